	.target	sm_90a

	.elftype	@"ET_EXEC"


//--------------------- .note.nv.tkinfo           --------------------------
	.section	.note.nv.tkinfo,"",@"SHT_NOTE"
	.sectionflags	@"SHF_NOTE_NV_TKINFO"
	.tkinfo
        /*0018*/ 	.word	0x00000002
        /*0030*/ 	.string	""
        /*0030*/ 	.string	"ptxas"
        /*0030*/ 	.string	"Cuda compilation tools, release 13.0, V13.0.88"
        /*0030*/ 	.string	"Build cuda_13.0.r13.0/compiler.36424714_0"
        /*0030*/ 	.string	"-arch sm_90a -m 64 "



//--------------------- .note.nv.cuinfo           --------------------------
	.section	.note.nv.cuinfo,"",@"SHT_NOTE"
	.sectionflags	@"SHF_NOTE_NV_CUINFO"
        /*0018*/ 	.short	0x0002
        /*001a*/ 	.short	0x005a
        /*001c*/ 	.short	0x0082
	.zero		2


//--------------------- .nv.info                  --------------------------
	.section	.nv.info,"",@"SHT_CUDA_INFO"
	.align	4


	//----- nvinfo : EIATTR_REGCOUNT
	.align		4
        /*0000*/ 	.byte	0x04, 0x2f
        /*0002*/ 	.short	(.L_29 - .L_28)
	.align		4
.L_28:
        /*0004*/ 	.word	index@(_Z25selective_scan_fwd_kernelI32Selective_Scan_fwd_kernel_traitsILi32ELi4ELi1ELb1ELb1ELb1ELb1EN3c104HalfEfEEv13SSMParamsBase)
        /*0008*/ 	.word	0x0000003d


	//----- nvinfo : EIATTR_FRAME_SIZE
	.align		4
.L_29:
        /*000c*/ 	.byte	0x04, 0x11
        /*000e*/ 	.short	(.L_31 - .L_30)
	.align		4
.L_30:
        /*0010*/ 	.word	index@(_Z25selective_scan_fwd_kernelI32Selective_Scan_fwd_kernel_traitsILi32ELi4ELi1ELb1ELb1ELb1ELb1EN3c104HalfEfEEv13SSMParamsBase)
        /*0014*/ 	.word	0x00000000


	//----- nvinfo : EIATTR_REGCOUNT
	.align		4
.L_31:
        /*0018*/ 	.byte	0x04, 0x2f
        /*001a*/ 	.short	(.L_33 - .L_32)
	.align		4
.L_32:
        /*001c*/ 	.word	index@(_Z25selective_scan_fwd_kernelI32Selective_Scan_fwd_kernel_traitsILi32ELi4ELi1ELb1ELb1ELb1ELb0EN3c104HalfEfEEv13SSMParamsBase)
        /*0020*/ 	.word	0x0000003d


	//----- nvinfo : EIATTR_FRAME_SIZE
	.align		4
.L_33:
        /*0024*/ 	.byte	0x04, 0x11
        /*0026*/ 	.short	(.L_35 - .L_34)
	.align		4
.L_34:
        /*0028*/ 	.word	index@(_Z25selective_scan_fwd_kernelI32Selective_Scan_fwd_kernel_traitsILi32ELi4ELi1ELb1ELb1ELb1ELb0EN3c104HalfEfEEv13SSMParamsBase)
        /*002c*/ 	.word	0x00000000


	//----- nvinfo : EIATTR_REGCOUNT
	.align		4
.L_35:
        /*0030*/ 	.byte	0x04, 0x2f
        /*0032*/ 	.short	(.L_37 - .L_36)
	.align		4
.L_36:
        /*0034*/ 	.word	index@(_Z25selective_scan_fwd_kernelI32Selective_Scan_fwd_kernel_traitsILi32ELi4ELi1ELb1ELb1ELb0ELb1EN3c104HalfEfEEv13SSMParamsBase)
        /*0038*/ 	.word	0x00000040


	//----- nvinfo : EIATTR_FRAME_SIZE
	.align		4
.L_37:
        /*003c*/ 	.byte	0x04, 0x11
        /*003e*/ 	.short	(.L_39 - .L_38)
	.align		4
.L_38:
        /*0040*/ 	.word	index@(_Z25selective_scan_fwd_kernelI32Selective_Scan_fwd_kernel_traitsILi32ELi4ELi1ELb1ELb1ELb0ELb1EN3c104HalfEfEEv13SSMParamsBase)
        /*0044*/ 	.word	0x00000000


	//----- nvinfo : EIATTR_REGCOUNT
	.align		4
.L_39:
        /*0048*/ 	.byte	0x04, 0x2f
        /*004a*/ 	.short	(.L_41 - .L_40)
	.align		4
.L_40:
        /*004c*/ 	.word	index@(_Z25selective_scan_fwd_kernelI32Selective_Scan_fwd_kernel_traitsILi32ELi4ELi1ELb1ELb1ELb0ELb0EN3c104HalfEfEEv13SSMParamsBase)
        /*0050*/ 	.word	0x00000040


	//----- nvinfo : EIATTR_FRAME_SIZE
	.align		4
.L_41:
        /*0054*/ 	.byte	0x04, 0x11
        /*0056*/ 	.short	(.L_43 - .L_42)
	.align		4
.L_42:
        /*0058*/ 	.word	index@(_Z25selective_scan_fwd_kernelI32Selective_Scan_fwd_kernel_traitsILi32ELi4ELi1ELb1ELb1ELb0ELb0EN3c104HalfEfEEv13SSMParamsBase)
        /*005c*/ 	.word	0x00000000


	//----- nvinfo : EIATTR_REGCOUNT
	.align		4
.L_43:
        /*0060*/ 	.byte	0x04, 0x2f
        /*0062*/ 	.short	(.L_45 - .L_44)
	.align		4
.L_44:
        /*0064*/ 	.word	index@(_Z25selective_scan_fwd_kernelI32Selective_Scan_fwd_kernel_traitsILi32ELi4ELi1ELb1ELb0ELb1ELb1EN3c104HalfEfEEv13SSMParamsBase)
        /*0068*/ 	.word	0x00000040


	//----- nvinfo : EIATTR_FRAME_SIZE
	.align		4
.L_45:
        /*006c*/ 	.byte	0x04, 0x11
        /*006e*/ 	.short	(.L_47 - .L_46)
	.align		4
.L_46:
        /*0070*/ 	.word	index@(_Z25selective_scan_fwd_kernelI32Selective_Scan_fwd_kernel_traitsILi32ELi4ELi1ELb1ELb0ELb1ELb1EN3c104HalfEfEEv13SSMParamsBase)
        /*0074*/ 	.word	0x00000000


	//----- nvinfo : EIATTR_REGCOUNT
	.align		4
.L_47:
        /*0078*/ 	.byte	0x04, 0x2f
        /*007a*/ 	.short	(.L_49 - .L_48)
	.align		4
.L_48:
        /*007c*/ 	.word	index@(_Z25selective_scan_fwd_kernelI32Selective_Scan_fwd_kernel_traitsILi32ELi4ELi1ELb1ELb0ELb1ELb0EN3c104HalfEfEEv13SSMParamsBase)
        /*0080*/ 	.word	0x00000040


	//----- nvinfo : EIATTR_FRAME_SIZE
	.align		4
.L_49:
        /*0084*/ 	.byte	0x04, 0x11
        /*0086*/ 	.short	(.L_51 - .L_50)
	.align		4
.L_50:
        /*0088*/ 	.word	index@(_Z25selective_scan_fwd_kernelI32Selective_Scan_fwd_kernel_traitsILi32ELi4ELi1ELb1ELb0ELb1ELb0EN3c104HalfEfEEv13SSMParamsBase)
        /*008c*/ 	.word	0x00000000


	//----- nvinfo : EIATTR_REGCOUNT
	.align		4
.L_51:
        /*0090*/ 	.byte	0x04, 0x2f
        /*0092*/ 	.short	(.L_53 - .L_52)
	.align		4
.L_52:
        /*0094*/ 	.word	index@(_Z25selective_scan_fwd_kernelI32Selective_Scan_fwd_kernel_traitsILi32ELi4ELi1ELb1ELb0ELb0ELb1EN3c104HalfEfEEv13SSMParamsBase)
        /*0098*/ 	.word	0x0000003b


	//----- nvinfo : EIATTR_FRAME_SIZE
	.align		4
.L_53:
        /*009c*/ 	.byte	0x04, 0x11
        /*009e*/ 	.short	(.L_55 - .L_54)
	.align		4
.L_54:
        /*00a0*/ 	.word	index@(_Z25selective_scan_fwd_kernelI32Selective_Scan_fwd_kernel_traitsILi32ELi4ELi1ELb1ELb0ELb0ELb1EN3c104HalfEfEEv13SSMParamsBase)
        /*00a4*/ 	.word	0x00000000


	//----- nvinfo : EIATTR_REGCOUNT
	.align		4
.L_55:
        /*00a8*/ 	.byte	0x04, 0x2f
        /*00aa*/ 	.short	(.L_57 - .L_56)
	.align		4
.L_56:
        /*00ac*/ 	.word	index@(_Z25selective_scan_fwd_kernelI32Selective_Scan_fwd_kernel_traitsILi32ELi4ELi1ELb1ELb0ELb0ELb0EN3c104HalfEfEEv13SSMParamsBase)
        /*00b0*/ 	.word	0x0000003b


	//----- nvinfo : EIATTR_FRAME_SIZE
	.align		4
.L_57:
        /*00b4*/ 	.byte	0x04, 0x11
        /*00b6*/ 	.short	(.L_59 - .L_58)
	.align		4
.L_58:
        /*00b8*/ 	.word	index@(_Z25selective_scan_fwd_kernelI32Selective_Scan_fwd_kernel_traitsILi32ELi4ELi1ELb1ELb0ELb0ELb0EN3c104HalfEfEEv13SSMParamsBase)
        /*00bc*/ 	.word	0x00000000


	//----- nvinfo : EIATTR_REGCOUNT
	.align		4
.L_59:
        /*00c0*/ 	.byte	0x04, 0x2f
        /*00c2*/ 	.short	(.L_61 - .L_60)
	.align		4
.L_60:
        /*00c4*/ 	.word	index@(_Z25selective_scan_fwd_kernelI32Selective_Scan_fwd_kernel_traitsILi32ELi4ELi1ELb0ELb1ELb1ELb1EN3c104HalfEfEEv13SSMParamsBase)
        /*00c8*/ 	.word	0x0000004c


	//----- nvinfo : EIATTR_FRAME_SIZE
	.align		4
.L_61:
        /*00cc*/ 	.byte	0x04, 0x11
        /*00ce*/ 	.short	(.L_63 - .L_62)
	.align		4
.L_62:
        /*00d0*/ 	.word	index@(_Z25selective_scan_fwd_kernelI32Selective_Scan_fwd_kernel_traitsILi32ELi4ELi1ELb0ELb1ELb1ELb1EN3c104HalfEfEEv13SSMParamsBase)
        /*00d4*/ 	.word	0x00000000


	//----- nvinfo : EIATTR_REGCOUNT
	.align		4
.L_63:
        /*00d8*/ 	.byte	0x04, 0x2f
        /*00da*/ 	.short	(.L_65 - .L_64)
	.align		4
.L_64:
        /*00dc*/ 	.word	index@(_Z25selective_scan_fwd_kernelI32Selective_Scan_fwd_kernel_traitsILi32ELi4ELi1ELb0ELb1ELb1ELb0EN3c104HalfEfEEv13SSMParamsBase)
        /*00e0*/ 	.word	0x0000004e


	//----- nvinfo : EIATTR_FRAME_SIZE
	.align		4
.L_65:
        /*00e4*/ 	.byte	0x04, 0x11
        /*00e6*/ 	.short	(.L_67 - .L_66)
	.align		4
.L_66:
        /*00e8*/ 	.word	index@(_Z25selective_scan_fwd_kernelI32Selective_Scan_fwd_kernel_traitsILi32ELi4ELi1ELb0ELb1ELb1ELb0EN3c104HalfEfEEv13SSMParamsBase)
        /*00ec*/ 	.word	0x00000000


	//----- nvinfo : EIATTR_REGCOUNT
	.align		4
.L_67:
        /*00f0*/ 	.byte	0x04, 0x2f
        /*00f2*/ 	.short	(.L_69 - .L_68)
	.align		4
.L_68:
        /*00f4*/ 	.word	index@(_Z25selective_scan_fwd_kernelI32Selective_Scan_fwd_kernel_traitsILi32ELi4ELi1ELb0ELb1ELb0ELb1EN3c104HalfEfEEv13SSMParamsBase)
        /*00f8*/ 	.word	0x0000004d


	//----- nvinfo : EIATTR_FRAME_SIZE
	.align		4
.L_69:
        /*00fc*/ 	.byte	0x04, 0x11
        /*00fe*/ 	.short	(.L_71 - .L_70)
	.align		4
.L_70:
        /*0100*/ 	.word	index@(_Z25selective_scan_fwd_kernelI32Selective_Scan_fwd_kernel_traitsILi32ELi4ELi1ELb0ELb1ELb0ELb1EN3c104HalfEfEEv13SSMParamsBase)
        /*0104*/ 	.word	0x00000000


	//----- nvinfo : EIATTR_REGCOUNT
	.align		4
.L_71:
        /*0108*/ 	.byte	0x04, 0x2f
        /*010a*/ 	.short	(.L_73 - .L_72)
	.align		4
.L_72:
        /*010c*/ 	.word	index@(_Z25selective_scan_fwd_kernelI32Selective_Scan_fwd_kernel_traitsILi32ELi4ELi1ELb0ELb1ELb0ELb0EN3c104HalfEfEEv13SSMParamsBase)
        /*0110*/ 	.word	0x0000004d


	//----- nvinfo : EIATTR_FRAME_SIZE
	.align		4
.L_73:
        /*0114*/ 	.byte	0x04, 0x11
        /*0116*/ 	.short	(.L_75 - .L_74)
	.align		4
.L_74:
        /*0118*/ 	.word	index@(_Z25selective_scan_fwd_kernelI32Selective_Scan_fwd_kernel_traitsILi32ELi4ELi1ELb0ELb1ELb0ELb0EN3c104HalfEfEEv13SSMParamsBase)
        /*011c*/ 	.word	0x00000000


	//----- nvinfo : EIATTR_REGCOUNT
	.align		4
.L_75:
        /*0120*/ 	.byte	0x04, 0x2f
        /*0122*/ 	.short	(.L_77 - .L_76)
	.align		4
.L_76:
        /*0124*/ 	.word	index@(_Z25selective_scan_fwd_kernelI32Selective_Scan_fwd_kernel_traitsILi32ELi4ELi1ELb0ELb0ELb1ELb1EN3c104HalfEfEEv13SSMParamsBase)
        /*0128*/ 	.word	0x0000004f


	//----- nvinfo : EIATTR_FRAME_SIZE
	.align		4
.L_77:
        /*012c*/ 	.byte	0x04, 0x11
        /*012e*/ 	.short	(.L_79 - .L_78)
	.align		4
.L_78:
        /*0130*/ 	.word	index@(_Z25selective_scan_fwd_kernelI32Selective_Scan_fwd_kernel_traitsILi32ELi4ELi1ELb0ELb0ELb1ELb1EN3c104HalfEfEEv13SSMParamsBase)
        /*0134*/ 	.word	0x00000000


	//----- nvinfo : EIATTR_REGCOUNT
	.align		4
.L_79:
        /*0138*/ 	.byte	0x04, 0x2f
        /*013a*/ 	.short	(.L_81 - .L_80)
	.align		4
.L_80:
        /*013c*/ 	.word	index@(_Z25selective_scan_fwd_kernelI32Selective_Scan_fwd_kernel_traitsILi32ELi4ELi1ELb0ELb0ELb1ELb0EN3c104HalfEfEEv13SSMParamsBase)
        /*0140*/ 	.word	0x0000004f


	//----- nvinfo : EIATTR_FRAME_SIZE
	.align		4
.L_81:
        /*0144*/ 	.byte	0x04, 0x11
        /*0146*/ 	.short	(.L_83 - .L_82)
	.align		4
.L_82:
        /*0148*/ 	.word	index@(_Z25selective_scan_fwd_kernelI32Selective_Scan_fwd_kernel_traitsILi32ELi4ELi1ELb0ELb0ELb1ELb0EN3c104HalfEfEEv13SSMParamsBase)
        /*014c*/ 	.word	0x00000000


	//----- nvinfo : EIATTR_REGCOUNT
	.align		4
.L_83:
        /*0150*/ 	.byte	0x04, 0x2f
        /*0152*/ 	.short	(.L_85 - .L_84)
	.align		4
.L_84:
        /*0154*/ 	.word	index@(_Z25selective_scan_fwd_kernelI32Selective_Scan_fwd_kernel_traitsILi32ELi4ELi1ELb0ELb0ELb0ELb1EN3c104HalfEfEEv13SSMParamsBase)
        /*0158*/ 	.word	0x00000040


	//----- nvinfo : EIATTR_FRAME_SIZE
	.align		4
.L_85:
        /*015c*/ 	.byte	0x04, 0x11
        /*015e*/ 	.short	(.L_87 - .L_86)
	.align		4
.L_86:
        /*0160*/ 	.word	index@(_Z25selective_scan_fwd_kernelI32Selective_Scan_fwd_kernel_traitsILi32ELi4ELi1ELb0ELb0ELb0ELb1EN3c104HalfEfEEv13SSMParamsBase)
        /*0164*/ 	.word	0x00000000


	//----- nvinfo : EIATTR_REGCOUNT
	.align		4
.L_87:
        /*0168*/ 	.byte	0x04, 0x2f
        /*016a*/ 	.short	(.L_89 - .L_88)
	.align		4
.L_88:
        /*016c*/ 	.word	index@(_Z25selective_scan_fwd_kernelI32Selective_Scan_fwd_kernel_traitsILi32ELi4ELi1ELb0ELb0ELb0ELb0EN3c104HalfEfEEv13SSMParamsBase)
        /*0170*/ 	.word	0x00000040


	//----- nvinfo : EIATTR_FRAME_SIZE
	.align		4
.L_89:
        /*0174*/ 	.byte	0x04, 0x11
        /*0176*/ 	.short	(.L_91 - .L_90)
	.align		4
.L_90:
        /*0178*/ 	.word	index@(_Z25selective_scan_fwd_kernelI32Selective_Scan_fwd_kernel_traitsILi32ELi4ELi1ELb0ELb0ELb0ELb0EN3c104HalfEfEEv13SSMParamsBase)
        /*017c*/ 	.word	0x00000000


	//----- nvinfo : EIATTR_REGCOUNT
	.align		4
.L_91:
        /*0180*/ 	.byte	0x04, 0x2f
        /*0182*/ 	.short	(.L_93 - .L_92)
	.align		4
.L_92:
        /*0184*/ 	.word	index@(_Z25selective_scan_fwd_kernelI32Selective_Scan_fwd_kernel_traitsILi32ELi8ELi1ELb1ELb1ELb1ELb1EN3c104HalfEfEEv13SSMParamsBase)
        /*0188*/ 	.word	0x00000054


	//----- nvinfo : EIATTR_FRAME_SIZE
	.align		4
.L_93:
        /*018c*/ 	.byte	0x04, 0x11
        /*018e*/ 	.short	(.L_95 - .L_94)
	.align		4
.L_94:
        /*0190*/ 	.word	index@(_Z25selective_scan_fwd_kernelI32Selective_Scan_fwd_kernel_traitsILi32ELi8ELi1ELb1ELb1ELb1ELb1EN3c104HalfEfEEv13SSMParamsBase)
        /*0194*/ 	.word	0x00000000


	//----- nvinfo : EIATTR_REGCOUNT
	.align		4
.L_95:
        /*0198*/ 	.byte	0x04, 0x2f
        /*019a*/ 	.short	(.L_97 - .L_96)
	.align		4
.L_96:
        /*019c*/ 	.word	index@(_Z25selective_scan_fwd_kernelI32Selective_Scan_fwd_kernel_traitsILi32ELi8ELi1ELb1ELb1ELb1ELb0EN3c104HalfEfEEv13SSMParamsBase)
        /*01a0*/ 	.word	0x00000054


	//----- nvinfo : EIATTR_FRAME_SIZE
	.align		4
.L_97:
        /*01a4*/ 	.byte	0x04, 0x11
        /*01a6*/ 	.short	(.L_99 - .L_98)
	.align		4
.L_98:
        /*01a8*/ 	.word	index@(_Z25selective_scan_fwd_kernelI32Selective_Scan_fwd_kernel_traitsILi32ELi8ELi1ELb1ELb1ELb1ELb0EN3c104HalfEfEEv13SSMParamsBase)
        /*01ac*/ 	.word	0x00000000


	//----- nvinfo : EIATTR_REGCOUNT
	.align		4
.L_99:
        /*01b0*/ 	.byte	0x04, 0x2f
        /*01b2*/ 	.short	(.L_101 - .L_100)
	.align		4
.L_100:
        /*01b4*/ 	.word	index@(_Z25selective_scan_fwd_kernelI32Selective_Scan_fwd_kernel_traitsILi32ELi8ELi1ELb1ELb1ELb0ELb1EN3c104HalfEfEEv13SSMParamsBase)
        /*01b8*/ 	.word	0x00000055


	//----- nvinfo : EIATTR_FRAME_SIZE
	.align		4
.L_101:
        /*01bc*/ 	.byte	0x04, 0x11
        /*01be*/ 	.short	(.L_103 - .L_102)
	.align		4
.L_102:
        /*01c0*/ 	.word	index@(_Z25selective_scan_fwd_kernelI32Selective_Scan_fwd_kernel_traitsILi32ELi8ELi1ELb1ELb1ELb0ELb1EN3c104HalfEfEEv13SSMParamsBase)
        /*01c4*/ 	.word	0x00000000


	//----- nvinfo : EIATTR_REGCOUNT
	.align		4
.L_103:
        /*01c8*/ 	.byte	0x04, 0x2f
        /*01ca*/ 	.short	(.L_105 - .L_104)
	.align		4
.L_104:
        /*01cc*/ 	.word	index@(_Z25selective_scan_fwd_kernelI32Selective_Scan_fwd_kernel_traitsILi32ELi8ELi1ELb1ELb1ELb0ELb0EN3c104HalfEfEEv13SSMParamsBase)
        /*01d0*/ 	.word	0x00000054


	//----- nvinfo : EIATTR_FRAME_SIZE
	.align		4
.L_105:
        /*01d4*/ 	.byte	0x04, 0x11
        /*01d6*/ 	.short	(.L_107 - .L_106)
	.align		4
.L_106:
        /*01d8*/ 	.word	index@(_Z25selective_scan_fwd_kernelI32Selective_Scan_fwd_kernel_traitsILi32ELi8ELi1ELb1ELb1ELb0ELb0EN3c104HalfEfEEv13SSMParamsBase)
        /*01dc*/ 	.word	0x00000000


	//----- nvinfo : EIATTR_REGCOUNT
	.align		4
.L_107:
        /*01e0*/ 	.byte	0x04, 0x2f
        /*01e2*/ 	.short	(.L_109 - .L_108)
	.align		4
.L_108:
        /*01e4*/ 	.word	index@(_Z25selective_scan_fwd_kernelI32Selective_Scan_fwd_kernel_traitsILi32ELi8ELi1ELb1ELb0ELb1ELb1EN3c104HalfEfEEv13SSMParamsBase)
        /*01e8*/ 	.word	0x00000050


	//----- nvinfo : EIATTR_FRAME_SIZE
	.align		4
.L_109:
        /*01ec*/ 	.byte	0x04, 0x11
        /*01ee*/ 	.short	(.L_111 - .L_110)
	.align		4
.L_110:
        /*01f0*/ 	.word	index@(_Z25selective_scan_fwd_kernelI32Selective_Scan_fwd_kernel_traitsILi32ELi8ELi1ELb1ELb0ELb1ELb1EN3c104HalfEfEEv13SSMParamsBase)
        /*01f4*/ 	.word	0x00000000


	//----- nvinfo : EIATTR_REGCOUNT
	.align		4
.L_111:
        /*01f8*/ 	.byte	0x04, 0x2f
        /*01fa*/ 	.short	(.L_113 - .L_112)
	.align		4
.L_112:
        /*01fc*/ 	.word	index@(_Z25selective_scan_fwd_kernelI32Selective_Scan_fwd_kernel_traitsILi32ELi8ELi1ELb1ELb0ELb1ELb0EN3c104HalfEfEEv13SSMParamsBase)
        /*0200*/ 	.word	0x00000050


	//----- nvinfo : EIATTR_FRAME_SIZE
	.align		4
.L_113:
        /*0204*/ 	.byte	0x04, 0x11
        /*0206*/ 	.short	(.L_115 - .L_114)
	.align		4
.L_114:
        /*0208*/ 	.word	index@(_Z25selective_scan_fwd_kernelI32Selective_Scan_fwd_kernel_traitsILi32ELi8ELi1ELb1ELb0ELb1ELb0EN3c104HalfEfEEv13SSMParamsBase)
        /*020c*/ 	.word	0x00000000


	//----- nvinfo : EIATTR_REGCOUNT
	.align		4
.L_115:
        /*0210*/ 	.byte	0x04, 0x2f
        /*0212*/ 	.short	(.L_117 - .L_116)
	.align		4
.L_116:
        /*0214*/ 	.word	index@(_Z25selective_scan_fwd_kernelI32Selective_Scan_fwd_kernel_traitsILi32ELi8ELi1ELb1ELb0ELb0ELb1EN3c104HalfEfEEv13SSMParamsBase)
        /*0218*/ 	.word	0x00000048


	//----- nvinfo : EIATTR_FRAME_SIZE
	.align		4
.L_117:
        /*021c*/ 	.byte	0x04, 0x11
        /*021e*/ 	.short	(.L_119 - .L_118)
	.align		4
.L_118:
        /*0220*/ 	.word	index@(_Z25selective_scan_fwd_kernelI32Selective_Scan_fwd_kernel_traitsILi32ELi8ELi1ELb1ELb0ELb0ELb1EN3c104HalfEfEEv13SSMParamsBase)
        /*0224*/ 	.word	0x00000000


	//----- nvinfo : EIATTR_REGCOUNT
	.align		4
.L_119:
        /*0228*/ 	.byte	0x04, 0x2f
        /*022a*/ 	.short	(.L_121 - .L_120)
	.align		4
.L_120:
        /*022c*/ 	.word	index@(_Z25selective_scan_fwd_kernelI32Selective_Scan_fwd_kernel_traitsILi32ELi8ELi1ELb1ELb0ELb0ELb0EN3c104HalfEfEEv13SSMParamsBase)
        /*0230*/ 	.word	0x00000048


	//----- nvinfo : EIATTR_FRAME_SIZE
	.align		4
.L_121:
        /*0234*/ 	.byte	0x04, 0x11
        /*0236*/ 	.short	(.L_123 - .L_122)
	.align		4
.L_122:
        /*0238*/ 	.word	index@(_Z25selective_scan_fwd_kernelI32Selective_Scan_fwd_kernel_traitsILi32ELi8ELi1ELb1ELb0ELb0ELb0EN3c104HalfEfEEv13SSMParamsBase)
        /*023c*/ 	.word	0x00000000


	//----- nvinfo : EIATTR_REGCOUNT
	.align		4
.L_123:
        /*0240*/ 	.byte	0x04, 0x2f
        /*0242*/ 	.short	(.L_125 - .L_124)
	.align		4
.L_124:
        /*0244*/ 	.word	index@(_Z25selective_scan_fwd_kernelI32Selective_Scan_fwd_kernel_traitsILi32ELi8ELi1ELb0ELb1ELb1ELb1EN3c104HalfEfEEv13SSMParamsBase)
        /*0248*/ 	.word	0x00000074


	//----- nvinfo : EIATTR_FRAME_SIZE
	.align		4
.L_125:
        /*024c*/ 	.byte	0x04, 0x11
        /*024e*/ 	.short	(.L_127 - .L_126)
	.align		4
.L_126:
        /*0250*/ 	.word	index@(_Z25selective_scan_fwd_kernelI32Selective_Scan_fwd_kernel_traitsILi32ELi8ELi1ELb0ELb1ELb1ELb1EN3c104HalfEfEEv13SSMParamsBase)
        /*0254*/ 	.word	0x00000000


	//----- nvinfo : EIATTR_REGCOUNT
	.align		4
.L_127:
        /*0258*/ 	.byte	0x04, 0x2f
        /*025a*/ 	.short	(.L_129 - .L_128)
	.align		4
.L_128:
        /*025c*/ 	.word	index@(_Z25selective_scan_fwd_kernelI32Selective_Scan_fwd_kernel_traitsILi32ELi8ELi1ELb0ELb1ELb1ELb0EN3c104HalfEfEEv13SSMParamsBase)
        /*0260*/ 	.word	0x00000074


	//----- nvinfo : EIATTR_FRAME_SIZE
	.align		4
.L_129:
        /*0264*/ 	.byte	0x04, 0x11
        /*0266*/ 	.short	(.L_131 - .L_130)
	.align		4
.L_130:
        /*0268*/ 	.word	index@(_Z25selective_scan_fwd_kernelI32Selective_Scan_fwd_kernel_traitsILi32ELi8ELi1ELb0ELb1ELb1ELb0EN3c104HalfEfEEv13SSMParamsBase)
        /*026c*/ 	.word	0x00000000


	//----- nvinfo : EIATTR_REGCOUNT
	.align		4
.L_131:
        /*0270*/ 	.byte	0x04, 0x2f
        /*0272*/ 	.short	(.L_133 - .L_132)
	.align		4
.L_132:
        /*0274*/ 	.word	index@(_Z25selective_scan_fwd_kernelI32Selective_Scan_fwd_kernel_traitsILi32ELi8ELi1ELb0ELb1ELb0ELb1EN3c104HalfEfEEv13SSMParamsBase)
        /*0278*/ 	.word	0x00000070


	//----- nvinfo : EIATTR_FRAME_SIZE
	.align		4
.L_133:
        /*027c*/ 	.byte	0x04, 0x11
        /*027e*/ 	.short	(.L_135 - .L_134)
	.align		4
.L_134:
        /*0280*/ 	.word	index@(_Z25selective_scan_fwd_kernelI32Selective_Scan_fwd_kernel_traitsILi32ELi8ELi1ELb0ELb1ELb0ELb1EN3c104HalfEfEEv13SSMParamsBase)
        /*0284*/ 	.word	0x00000000


	//----- nvinfo : EIATTR_REGCOUNT
	.align		4
.L_135:
        /*0288*/ 	.byte	0x04, 0x2f
        /*028a*/ 	.short	(.L_137 - .L_136)
	.align		4
.L_136:
        /*028c*/ 	.word	index@(_Z25selective_scan_fwd_kernelI32Selective_Scan_fwd_kernel_traitsILi32ELi8ELi1ELb0ELb1ELb0ELb0EN3c104HalfEfEEv13SSMParamsBase)
        /*0290*/ 	.word	0x00000070


	//----- nvinfo : EIATTR_FRAME_SIZE
	.align		4
.L_137:
        /*0294*/ 	.byte	0x04, 0x11
        /*0296*/ 	.short	(.L_139 - .L_138)
	.align		4
.L_138:
        /*0298*/ 	.word	index@(_Z25selective_scan_fwd_kernelI32Selective_Scan_fwd_kernel_traitsILi32ELi8ELi1ELb0ELb1ELb0ELb0EN3c104HalfEfEEv13SSMParamsBase)
        /*029c*/ 	.word	0x00000000


	//----- nvinfo : EIATTR_REGCOUNT
	.align		4
.L_139:
        /*02a0*/ 	.byte	0x04, 0x2f
        /*02a2*/ 	.short	(.L_141 - .L_140)
	.align		4
.L_140:
        /*02a4*/ 	.word	index@(_Z25selective_scan_fwd_kernelI32Selective_Scan_fwd_kernel_traitsILi32ELi8ELi1ELb0ELb0ELb1ELb1EN3c104HalfEfEEv13SSMParamsBase)
        /*02a8*/ 	.word	0x00000072


	//----- nvinfo : EIATTR_FRAME_SIZE
	.align		4
.L_141:
        /*02ac*/ 	.byte	0x04, 0x11
        /*02ae*/ 	.short	(.L_143 - .L_142)
	.align		4
.L_142:
        /*02b0*/ 	.word	index@(_Z25selective_scan_fwd_kernelI32Selective_Scan_fwd_kernel_traitsILi32ELi8ELi1ELb0ELb0ELb1ELb1EN3c104HalfEfEEv13SSMParamsBase)
        /*02b4*/ 	.word	0x00000000


	//----- nvinfo : EIATTR_REGCOUNT
	.align		4
.L_143:
        /*02b8*/ 	.byte	0x04, 0x2f
        /*02ba*/ 	.short	(.L_145 - .L_144)
	.align		4
.L_144:
        /*02bc*/ 	.word	index@(_Z25selective_scan_fwd_kernelI32Selective_Scan_fwd_kernel_traitsILi32ELi8ELi1ELb0ELb0ELb1ELb0EN3c104HalfEfEEv13SSMParamsBase)
        /*02c0*/ 	.word	0x00000072


	//----- nvinfo : EIATTR_FRAME_SIZE
	.align		4
.L_145:
        /*02c4*/ 	.byte	0x04, 0x11
        /*02c6*/ 	.short	(.L_147 - .L_146)
	.align		4
.L_146:
        /*02c8*/ 	.word	index@(_Z25selective_scan_fwd_kernelI32Selective_Scan_fwd_kernel_traitsILi32ELi8ELi1ELb0ELb0ELb1ELb0EN3c104HalfEfEEv13SSMParamsBase)
        /*02cc*/ 	.word	0x00000000


	//----- nvinfo : EIATTR_REGCOUNT
	.align		4
.L_147:
        /*02d0*/ 	.byte	0x04, 0x2f
        /*02d2*/ 	.short	(.L_149 - .L_148)
	.align		4
.L_148:
        /*02d4*/ 	.word	index@(_Z25selective_scan_fwd_kernelI32Selective_Scan_fwd_kernel_traitsILi32ELi8ELi1ELb0ELb0ELb0ELb1EN3c104HalfEfEEv13SSMParamsBase)
        /*02d8*/ 	.word	0x00000065


	//----- nvinfo : EIATTR_FRAME_SIZE
	.align		4
.L_149:
        /*02dc*/ 	.byte	0x04, 0x11
        /*02de*/ 	.short	(.L_151 - .L_150)
	.align		4
.L_150:
        /*02e0*/ 	.word	index@(_Z25selective_scan_fwd_kernelI32Selective_Scan_fwd_kernel_traitsILi32ELi8ELi1ELb0ELb0ELb0ELb1EN3c104HalfEfEEv13SSMParamsBase)
        /*02e4*/ 	.word	0x00000000


	//----- nvinfo : EIATTR_REGCOUNT
	.align		4
.L_151:
        /*02e8*/ 	.byte	0x04, 0x2f
        /*02ea*/ 	.short	(.L_153 - .L_152)
	.align		4
.L_152:
        /*02ec*/ 	.word	index@(_Z25selective_scan_fwd_kernelI32Selective_Scan_fwd_kernel_traitsILi32ELi8ELi1ELb0ELb0ELb0ELb0EN3c104HalfEfEEv13SSMParamsBase)
        /*02f0*/ 	.word	0x00000065


	//----- nvinfo : EIATTR_FRAME_SIZE
	.align		4
.L_153:
        /*02f4*/ 	.byte	0x04, 0x11
        /*02f6*/ 	.short	(.L_155 - .L_154)
	.align		4
.L_154:
        /*02f8*/ 	.word	index@(_Z25selective_scan_fwd_kernelI32Selective_Scan_fwd_kernel_traitsILi32ELi8ELi1ELb0ELb0ELb0ELb0EN3c104HalfEfEEv13SSMParamsBase)
        /*02fc*/ 	.word	0x00000000


	//----- nvinfo : EIATTR_REGCOUNT
	.align		4
.L_155:
        /*0300*/ 	.byte	0x04, 0x2f
        /*0302*/ 	.short	(.L_157 - .L_156)
	.align		4
.L_156:
        /*0304*/ 	.word	index@(_Z25selective_scan_fwd_kernelI32Selective_Scan_fwd_kernel_traitsILi32ELi16ELi1ELb1ELb1ELb1ELb1EN3c104HalfEfEEv13SSMParamsBase)
        /*0308*/ 	.word	0x0000007d


	//----- nvinfo : EIATTR_FRAME_SIZE
	.align		4
.L_157:
        /*030c*/ 	.byte	0x04, 0x11
        /*030e*/ 	.short	(.L_159 - .L_158)
	.align		4
.L_158:
        /*0310*/ 	.word	index@(_Z25selective_scan_fwd_kernelI32Selective_Scan_fwd_kernel_traitsILi32ELi16ELi1ELb1ELb1ELb1ELb1EN3c104HalfEfEEv13SSMParamsBase)
        /*0314*/ 	.word	0x00000000


	//----- nvinfo : EIATTR_REGCOUNT
	.align		4
.L_159:
        /*0318*/ 	.byte	0x04, 0x2f
        /*031a*/ 	.short	(.L_161 - .L_160)
	.align		4
.L_160:
        /*031c*/ 	.word	index@(_Z25selective_scan_fwd_kernelI32Selective_Scan_fwd_kernel_traitsILi32ELi16ELi1ELb1ELb1ELb1ELb0EN3c104HalfEfEEv13SSMParamsBase)
        /*0320*/ 	.word	0x0000007d


	//----- nvinfo : EIATTR_FRAME_SIZE
	.align		4
.L_161:
        /*0324*/ 	.byte	0x04, 0x11
        /*0326*/ 	.short	(.L_163 - .L_162)
	.align		4
.L_162:
        /*0328*/ 	.word	index@(_Z25selective_scan_fwd_kernelI32Selective_Scan_fwd_kernel_traitsILi32ELi16ELi1ELb1ELb1ELb1ELb0EN3c104HalfEfEEv13SSMParamsBase)
        /*032c*/ 	.word	0x00000000


	//----- nvinfo : EIATTR_REGCOUNT
	.align		4
.L_163:
        /*0330*/ 	.byte	0x04, 0x2f
        /*0332*/ 	.short	(.L_165 - .L_164)
	.align		4
.L_164:
        /*0334*/ 	.word	index@(_Z25selective_scan_fwd_kernelI32Selective_Scan_fwd_kernel_traitsILi32ELi16ELi1ELb1ELb1ELb0ELb1EN3c104HalfEfEEv13SSMParamsBase)
        /*0338*/ 	.word	0x00000074


	//----- nvinfo : EIATTR_FRAME_SIZE
	.align		4
.L_165:
        /*033c*/ 	.byte	0x04, 0x11
        /*033e*/ 	.short	(.L_167 - .L_166)
	.align		4
.L_166:
        /*0340*/ 	.word	index@(_Z25selective_scan_fwd_kernelI32Selective_Scan_fwd_kernel_traitsILi32ELi16ELi1ELb1ELb1ELb0ELb1EN3c104HalfEfEEv13SSMParamsBase)
        /*0344*/ 	.word	0x00000000


	//----- nvinfo : EIATTR_REGCOUNT
	.align		4
.L_167:
        /*0348*/ 	.byte	0x04, 0x2f
        /*034a*/ 	.short	(.L_169 - .L_168)
	.align		4
.L_168:
        /*034c*/ 	.word	index@(_Z25selective_scan_fwd_kernelI32Selective_Scan_fwd_kernel_traitsILi32ELi16ELi1ELb1ELb1ELb0ELb0EN3c104HalfEfEEv13SSMParamsBase)
        /*0350*/ 	.word	0x00000074


	//----- nvinfo : EIATTR_FRAME_SIZE
	.align		4
.L_169:
        /*0354*/ 	.byte	0x04, 0x11
        /*0356*/ 	.short	(.L_171 - .L_170)
	.align		4
.L_170:
        /*0358*/ 	.word	index@(_Z25selective_scan_fwd_kernelI32Selective_Scan_fwd_kernel_traitsILi32ELi16ELi1ELb1ELb1ELb0ELb0EN3c104HalfEfEEv13SSMParamsBase)
        /*035c*/ 	.word	0x00000000


	//----- nvinfo : EIATTR_REGCOUNT
	.align		4
.L_171:
        /*0360*/ 	.byte	0x04, 0x2f
        /*0362*/ 	.short	(.L_173 - .L_172)
	.align		4
.L_172:
        /*0364*/ 	.word	index@(_Z25selective_scan_fwd_kernelI32Selective_Scan_fwd_kernel_traitsILi32ELi16ELi1ELb1ELb0ELb1ELb1EN3c104HalfEfEEv13SSMParamsBase)
        /*0368*/ 	.word	0x00000080


	//----- nvinfo : EIATTR_FRAME_SIZE
	.align		4
.L_173:
        /*036c*/ 	.byte	0x04, 0x11
        /*036e*/ 	.short	(.L_175 - .L_174)
	.align		4
.L_174:
        /*0370*/ 	.word	index@(_Z25selective_scan_fwd_kernelI32Selective_Scan_fwd_kernel_traitsILi32ELi16ELi1ELb1ELb0ELb1ELb1EN3c104HalfEfEEv13SSMParamsBase)
        /*0374*/ 	.word	0x00000000


	//----- nvinfo : EIATTR_REGCOUNT
	.align		4
.L_175:
        /*0378*/ 	.byte	0x04, 0x2f
        /*037a*/ 	.short	(.L_177 - .L_176)
	.align		4
.L_176:
        /*037c*/ 	.word	index@(_Z25selective_scan_fwd_kernelI32Selective_Scan_fwd_kernel_traitsILi32ELi16ELi1ELb1ELb0ELb1ELb0EN3c104HalfEfEEv13SSMParamsBase)
        /*0380*/ 	.word	0x00000080


	//----- nvinfo : EIATTR_FRAME_SIZE
	.align		4
.L_177:
        /*0384*/ 	.byte	0x04, 0x11
        /*0386*/ 	.short	(.L_179 - .L_178)
	.align		4
.L_178:
        /*0388*/ 	.word	index@(_Z25selective_scan_fwd_kernelI32Selective_Scan_fwd_kernel_traitsILi32ELi16ELi1ELb1ELb0ELb1ELb0EN3c104HalfEfEEv13SSMParamsBase)
        /*038c*/ 	.word	0x00000000


	//----- nvinfo : EIATTR_REGCOUNT
	.align		4
.L_179:
        /*0390*/ 	.byte	0x04, 0x2f
        /*0392*/ 	.short	(.L_181 - .L_180)
	.align		4
.L_180:
        /*0394*/ 	.word	index@(_Z25selective_scan_fwd_kernelI32Selective_Scan_fwd_kernel_traitsILi32ELi16ELi1ELb1ELb0ELb0ELb1EN3c104HalfEfEEv13SSMParamsBase)
        /*0398*/ 	.word	0x0000006a


	//----- nvinfo : EIATTR_FRAME_SIZE
	.align		4
.L_181:
        /*039c*/ 	.byte	0x04, 0x11
        /*039e*/ 	.short	(.L_183 - .L_182)
	.align		4
.L_182:
        /*03a0*/ 	.word	index@(_Z25selective_scan_fwd_kernelI32Selective_Scan_fwd_kernel_traitsILi32ELi16ELi1ELb1ELb0ELb0ELb1EN3c104HalfEfEEv13SSMParamsBase)
        /*03a4*/ 	.word	0x00000000


	//----- nvinfo : EIATTR_REGCOUNT
	.align		4
.L_183:
        /*03a8*/ 	.byte	0x04, 0x2f
        /*03aa*/ 	.short	(.L_185 - .L_184)
	.align		4
.L_184:
        /*03ac*/ 	.word	index@(_Z25selective_scan_fwd_kernelI32Selective_Scan_fwd_kernel_traitsILi32ELi16ELi1ELb1ELb0ELb0ELb0EN3c104HalfEfEEv13SSMParamsBase)
        /*03b0*/ 	.word	0x0000006a


	//----- nvinfo : EIATTR_FRAME_SIZE
	.align		4
.L_185:
        /*03b4*/ 	.byte	0x04, 0x11
        /*03b6*/ 	.short	(.L_187 - .L_186)
	.align		4
.L_186:
        /*03b8*/ 	.word	index@(_Z25selective_scan_fwd_kernelI32Selective_Scan_fwd_kernel_traitsILi32ELi16ELi1ELb1ELb0ELb0ELb0EN3c104HalfEfEEv13SSMParamsBase)
        /*03bc*/ 	.word	0x00000000


	//----- nvinfo : EIATTR_REGCOUNT
	.align		4
.L_187:
        /*03c0*/ 	.byte	0x04, 0x2f
        /*03c2*/ 	.short	(.L_189 - .L_188)
	.align		4
.L_188:
        /*03c4*/ 	.word	index@(_Z25selective_scan_fwd_kernelI32Selective_Scan_fwd_kernel_traitsILi32ELi16ELi1ELb0ELb1ELb1ELb1EN3c104HalfEfEEv13SSMParamsBase)
        /*03c8*/ 	.word	0x000000a8


	//----- nvinfo : EIATTR_FRAME_SIZE
	.align		4
.L_189:
        /*03cc*/ 	.byte	0x04, 0x11
        /*03ce*/ 	.short	(.L_191 - .L_190)
	.align		4
.L_190:
        /*03d0*/ 	.word	index@(_Z25selective_scan_fwd_kernelI32Selective_Scan_fwd_kernel_traitsILi32ELi16ELi1ELb0ELb1ELb1ELb1EN3c104HalfEfEEv13SSMParamsBase)
        /*03d4*/ 	.word	0x00000000


	//----- nvinfo : EIATTR_REGCOUNT
	.align		4
.L_191:
        /*03d8*/ 	.byte	0x04, 0x2f
        /*03da*/ 	.short	(.L_193 - .L_192)
	.align		4
.L_192:
        /*03dc*/ 	.word	index@(_Z25selective_scan_fwd_kernelI32Selective_Scan_fwd_kernel_traitsILi32ELi16ELi1ELb0ELb1ELb1ELb0EN3c104HalfEfEEv13SSMParamsBase)
        /*03e0*/ 	.word	0x000000a8


	//----- nvinfo : EIATTR_FRAME_SIZE
	.align		4
.L_193:
        /*03e4*/ 	.byte	0x04, 0x11
        /*03e6*/ 	.short	(.L_195 - .L_194)
	.align		4
.L_194:
        /*03e8*/ 	.word	index@(_Z25selective_scan_fwd_kernelI32Selective_Scan_fwd_kernel_traitsILi32ELi16ELi1ELb0ELb1ELb1ELb0EN3c104HalfEfEEv13SSMParamsBase)
        /*03ec*/ 	.word	0x00000000


	//----- nvinfo : EIATTR_REGCOUNT
	.align		4
.L_195:
        /*03f0*/ 	.byte	0x04, 0x2f
        /*03f2*/ 	.short	(.L_197 - .L_196)
	.align		4
.L_196:
        /*03f4*/ 	.word	index@(_Z25selective_scan_fwd_kernelI32Selective_Scan_fwd_kernel_traitsILi32ELi16ELi1ELb0ELb1ELb0ELb1EN3c104HalfEfEEv13SSMParamsBase)
        /*03f8*/ 	.word	0x000000b0


	//----- nvinfo : EIATTR_FRAME_SIZE
	.align		4
.L_197:
        /*03fc*/ 	.byte	0x04, 0x11
        /*03fe*/ 	.short	(.L_199 - .L_198)
	.align		4
.L_198:
        /*0400*/ 	.word	index@(_Z25selective_scan_fwd_kernelI32Selective_Scan_fwd_kernel_traitsILi32ELi16ELi1ELb0ELb1ELb0ELb1EN3c104HalfEfEEv13SSMParamsBase)
        /*0404*/ 	.word	0x00000000


	//----- nvinfo : EIATTR_REGCOUNT
	.align		4
.L_199:
        /*0408*/ 	.byte	0x04, 0x2f
        /*040a*/ 	.short	(.L_201 - .L_200)
	.align		4
.L_200:
        /*040c*/ 	.word	index@(_Z25selective_scan_fwd_kernelI32Selective_Scan_fwd_kernel_traitsILi32ELi16ELi1ELb0ELb1ELb0ELb0EN3c104HalfEfEEv13SSMParamsBase)
        /*0410*/ 	.word	0x000000af


	//----- nvinfo : EIATTR_FRAME_SIZE
	.align		4
.L_201:
        /*0414*/ 	.byte	0x04, 0x11
        /*0416*/ 	.short	(.L_203 - .L_202)
	.align		4
.L_202:
        /*0418*/ 	.word	index@(_Z25selective_scan_fwd_kernelI32Selective_Scan_fwd_kernel_traitsILi32ELi16ELi1ELb0ELb1ELb0ELb0EN3c104HalfEfEEv13SSMParamsBase)
        /*041c*/ 	.word	0x00000000


	//----- nvinfo : EIATTR_REGCOUNT
	.align		4
.L_203:
        /*0420*/ 	.byte	0x04, 0x2f
        /*0422*/ 	.short	(.L_205 - .L_204)
	.align		4
.L_204:
        /*0424*/ 	.word	index@(_Z25selective_scan_fwd_kernelI32Selective_Scan_fwd_kernel_traitsILi32ELi16ELi1ELb0ELb0ELb1ELb1EN3c104HalfEfEEv13SSMParamsBase)
        /*0428*/ 	.word	0x000000ae


	//----- nvinfo : EIATTR_FRAME_SIZE
	.align		4
.L_205:
        /*042c*/ 	.byte	0x04, 0x11
        /*042e*/ 	.short	(.L_207 - .L_206)
	.align		4
.L_206:
        /*0430*/ 	.word	index@(_Z25selective_scan_fwd_kernelI32Selective_Scan_fwd_kernel_traitsILi32ELi16ELi1ELb0ELb0ELb1ELb1EN3c104HalfEfEEv13SSMParamsBase)
        /*0434*/ 	.word	0x00000000


	//----- nvinfo : EIATTR_REGCOUNT
	.align		4
.L_207:
        /*0438*/ 	.byte	0x04, 0x2f
        /*043a*/ 	.short	(.L_209 - .L_208)
	.align		4
.L_208:
        /*043c*/ 	.word	index@(_Z25selective_scan_fwd_kernelI32Selective_Scan_fwd_kernel_traitsILi32ELi16ELi1ELb0ELb0ELb1ELb0EN3c104HalfEfEEv13SSMParamsBase)
        /*0440*/ 	.word	0x000000ae


	//----- nvinfo : EIATTR_FRAME_SIZE
	.align		4
.L_209:
        /*0444*/ 	.byte	0x04, 0x11
        /*0446*/ 	.short	(.L_211 - .L_210)
	.align		4
.L_210:
        /*0448*/ 	.word	index@(_Z25selective_scan_fwd_kernelI32Selective_Scan_fwd_kernel_traitsILi32ELi16ELi1ELb0ELb0ELb1ELb0EN3c104HalfEfEEv13SSMParamsBase)
        /*044c*/ 	.word	0x00000000


	//----- nvinfo : EIATTR_REGCOUNT
	.align		4
.L_211:
        /*0450*/ 	.byte	0x04, 0x2f
        /*0452*/ 	.short	(.L_213 - .L_212)
	.align		4
.L_212:
        /*0454*/ 	.word	index@(_Z25selective_scan_fwd_kernelI32Selective_Scan_fwd_kernel_traitsILi32ELi16ELi1ELb0ELb0ELb0ELb1EN3c104HalfEfEEv13SSMParamsBase)
        /*0458*/ 	.word	0x000000b0


	//----- nvinfo : EIATTR_FRAME_SIZE
	.align		4
.L_213:
        /*045c*/ 	.byte	0x04, 0x11
        /*045e*/ 	.short	(.L_215 - .L_214)
	.align		4
.L_214:
        /*0460*/ 	.word	index@(_Z25selective_scan_fwd_kernelI32Selective_Scan_fwd_kernel_traitsILi32ELi16ELi1ELb0ELb0ELb0ELb1EN3c104HalfEfEEv13SSMParamsBase)
        /*0464*/ 	.word	0x00000000


	//----- nvinfo : EIATTR_REGCOUNT
	.align		4
.L_215:
        /*0468*/ 	.byte	0x04, 0x2f
        /*046a*/ 	.short	(.L_217 - .L_216)
	.align		4
.L_216:
        /*046c*/ 	.word	index@(_Z25selective_scan_fwd_kernelI32Selective_Scan_fwd_kernel_traitsILi32ELi16ELi1ELb0ELb0ELb0ELb0EN3c104HalfEfEEv13SSMParamsBase)
        /*0470*/ 	.word	0x000000b0


	//----- nvinfo : EIATTR_FRAME_SIZE
	.align		4
.L_217:
        /*0474*/ 	.byte	0x04, 0x11
        /*0476*/ 	.short	(.L_219 - .L_218)
	.align		4
.L_218:
        /*0478*/ 	.word	index@(_Z25selective_scan_fwd_kernelI32Selective_Scan_fwd_kernel_traitsILi32ELi16ELi1ELb0ELb0ELb0ELb0EN3c104HalfEfEEv13SSMParamsBase)
        /*047c*/ 	.word	0x00000000


	//----- nvinfo : EIATTR_REGCOUNT
	.align		4
.L_219:
        /*0480*/ 	.byte	0x04, 0x2f
        /*0482*/ 	.short	(.L_221 - .L_220)
	.align		4
.L_220:
        /*0484*/ 	.word	index@(_Z25selective_scan_fwd_kernelI32Selective_Scan_fwd_kernel_traitsILi64ELi16ELi1ELb1ELb1ELb1ELb1EN3c104HalfEfEEv13SSMParamsBase)
        /*0488*/ 	.word	0x00000080


	//----- nvinfo : EIATTR_FRAME_SIZE
	.align		4
.L_221:
        /*048c*/ 	.byte	0x04, 0x11
        /*048e*/ 	.short	(.L_223 - .L_222)
	.align		4
.L_222:
        /*0490*/ 	.word	index@(_Z25selective_scan_fwd_kernelI32Selective_Scan_fwd_kernel_traitsILi64ELi16ELi1ELb1ELb1ELb1ELb1EN3c104HalfEfEEv13SSMParamsBase)
        /*0494*/ 	.word	0x00000000


	//----- nvinfo : EIATTR_REGCOUNT
	.align		4
.L_223:
        /*0498*/ 	.byte	0x04, 0x2f
        /*049a*/ 	.short	(.L_225 - .L_224)
	.align		4
.L_224:
        /*049c*/ 	.word	index@(_Z25selective_scan_fwd_kernelI32Selective_Scan_fwd_kernel_traitsILi64ELi16ELi1ELb1ELb1ELb1ELb0EN3c104HalfEfEEv13SSMParamsBase)
        /*04a0*/ 	.word	0x00000080


	//----- nvinfo : EIATTR_FRAME_SIZE
	.align		4
.L_225:
        /*04a4*/ 	.byte	0x04, 0x11
        /*04a6*/ 	.short	(.L_227 - .L_226)
	.align		4
.L_226:
        /*04a8*/ 	.word	index@(_Z25selective_scan_fwd_kernelI32Selective_Scan_fwd_kernel_traitsILi64ELi16ELi1ELb1ELb1ELb1ELb0EN3c104HalfEfEEv13SSMParamsBase)
        /*04ac*/ 	.word	0x00000000


	//----- nvinfo : EIATTR_REGCOUNT
	.align		4
.L_227:
        /*04b0*/ 	.byte	0x04, 0x2f
        /*04b2*/ 	.short	(.L_229 - .L_228)
	.align		4
.L_228:
        /*04b4*/ 	.word	index@(_Z25selective_scan_fwd_kernelI32Selective_Scan_fwd_kernel_traitsILi64ELi16ELi1ELb1ELb1ELb0ELb1EN3c104HalfEfEEv13SSMParamsBase)
        /*04b8*/ 	.word	0x0000007c


	//----- nvinfo : EIATTR_FRAME_SIZE
	.align		4
.L_229:
        /*04bc*/ 	.byte	0x04, 0x11
        /*04be*/ 	.short	(.L_231 - .L_230)
	.align		4
.L_230:
        /*04c0*/ 	.word	index@(_Z25selective_scan_fwd_kernelI32Selective_Scan_fwd_kernel_traitsILi64ELi16ELi1ELb1ELb1ELb0ELb1EN3c104HalfEfEEv13SSMParamsBase)
        /*04c4*/ 	.word	0x00000000


	//----- nvinfo : EIATTR_REGCOUNT
	.align		4
.L_231:
        /*04c8*/ 	.byte	0x04, 0x2f
        /*04ca*/ 	.short	(.L_233 - .L_232)
	.align		4
.L_232:
        /*04cc*/ 	.word	index@(_Z25selective_scan_fwd_kernelI32Selective_Scan_fwd_kernel_traitsILi64ELi16ELi1ELb1ELb1ELb0ELb0EN3c104HalfEfEEv13SSMParamsBase)
        /*04d0*/ 	.word	0x0000007a


	//----- nvinfo : EIATTR_FRAME_SIZE
	.align		4
.L_233:
        /*04d4*/ 	.byte	0x04, 0x11
        /*04d6*/ 	.short	(.L_235 - .L_234)
	.align		4
.L_234:
        /*04d8*/ 	.word	index@(_Z25selective_scan_fwd_kernelI32Selective_Scan_fwd_kernel_traitsILi64ELi16ELi1ELb1ELb1ELb0ELb0EN3c104HalfEfEEv13SSMParamsBase)
        /*04dc*/ 	.word	0x00000000


	//----- nvinfo : EIATTR_REGCOUNT
	.align		4
.L_235:
        /*04e0*/ 	.byte	0x04, 0x2f
        /*04e2*/ 	.short	(.L_237 - .L_236)
	.align		4
.L_236:
        /*04e4*/ 	.word	index@(_Z25selective_scan_fwd_kernelI32Selective_Scan_fwd_kernel_traitsILi64ELi16ELi1ELb1ELb0ELb1ELb1EN3c104HalfEfEEv13SSMParamsBase)
        /*04e8*/ 	.word	0x00000080


	//----- nvinfo : EIATTR_FRAME_SIZE
	.align		4
.L_237:
        /*04ec*/ 	.byte	0x04, 0x11
        /*04ee*/ 	.short	(.L_239 - .L_238)
	.align		4
.L_238:
        /*04f0*/ 	.word	index@(_Z25selective_scan_fwd_kernelI32Selective_Scan_fwd_kernel_traitsILi64ELi16ELi1ELb1ELb0ELb1ELb1EN3c104HalfEfEEv13SSMParamsBase)
        /*04f4*/ 	.word	0x00000000


	//----- nvinfo : EIATTR_REGCOUNT
	.align		4
.L_239:
        /*04f8*/ 	.byte	0x04, 0x2f
        /*04fa*/ 	.short	(.L_241 - .L_240)
	.align		4
.L_240:
        /*04fc*/ 	.word	index@(_Z25selective_scan_fwd_kernelI32Selective_Scan_fwd_kernel_traitsILi64ELi16ELi1ELb1ELb0ELb1ELb0EN3c104HalfEfEEv13SSMParamsBase)
        /*0500*/ 	.word	0x00000080


	//----- nvinfo : EIATTR_FRAME_SIZE
	.align		4
.L_241:
        /*0504*/ 	.byte	0x04, 0x11
        /*0506*/ 	.short	(.L_243 - .L_242)
	.align		4
.L_242:
        /*0508*/ 	.word	index@(_Z25selective_scan_fwd_kernelI32Selective_Scan_fwd_kernel_traitsILi64ELi16ELi1ELb1ELb0ELb1ELb0EN3c104HalfEfEEv13SSMParamsBase)
        /*050c*/ 	.word	0x00000000


	//----- nvinfo : EIATTR_REGCOUNT
	.align		4
.L_243:
        /*0510*/ 	.byte	0x04, 0x2f
        /*0512*/ 	.short	(.L_245 - .L_244)
	.align		4
.L_244:
        /*0514*/ 	.word	index@(_Z25selective_scan_fwd_kernelI32Selective_Scan_fwd_kernel_traitsILi64ELi16ELi1ELb1ELb0ELb0ELb1EN3c104HalfEfEEv13SSMParamsBase)
        /*0518*/ 	.word	0x00000076


	//----- nvinfo : EIATTR_FRAME_SIZE
	.align		4
.L_245:
        /*051c*/ 	.byte	0x04, 0x11
        /*051e*/ 	.short	(.L_247 - .L_246)
	.align		4
.L_246:
        /*0520*/ 	.word	index@(_Z25selective_scan_fwd_kernelI32Selective_Scan_fwd_kernel_traitsILi64ELi16ELi1ELb1ELb0ELb0ELb1EN3c104HalfEfEEv13SSMParamsBase)
        /*0524*/ 	.word	0x00000000


	//----- nvinfo : EIATTR_REGCOUNT
	.align		4
.L_247:
        /*0528*/ 	.byte	0x04, 0x2f
        /*052a*/ 	.short	(.L_249 - .L_248)
	.align		4
.L_248:
        /*052c*/ 	.word	index@(_Z25selective_scan_fwd_kernelI32Selective_Scan_fwd_kernel_traitsILi64ELi16ELi1ELb1ELb0ELb0ELb0EN3c104HalfEfEEv13SSMParamsBase)
        /*0530*/ 	.word	0x00000078


	//----- nvinfo : EIATTR_FRAME_SIZE
	.align		4
.L_249:
        /*0534*/ 	.byte	0x04, 0x11
        /*0536*/ 	.short	(.L_251 - .L_250)
	.align		4
.L_250:
        /*0538*/ 	.word	index@(_Z25selective_scan_fwd_kernelI32Selective_Scan_fwd_kernel_traitsILi64ELi16ELi1ELb1ELb0ELb0ELb0EN3c104HalfEfEEv13SSMParamsBase)
        /*053c*/ 	.word	0x00000000


	//----- nvinfo : EIATTR_REGCOUNT
	.align		4
.L_251:
        /*0540*/ 	.byte	0x04, 0x2f
        /*0542*/ 	.short	(.L_253 - .L_252)
	.align		4
.L_252:
        /*0544*/ 	.word	index@(_Z25selective_scan_fwd_kernelI32Selective_Scan_fwd_kernel_traitsILi64ELi16ELi1ELb0ELb1ELb1ELb1EN3c104HalfEfEEv13SSMParamsBase)
        /*0548*/ 	.word	0x000000a8


	//----- nvinfo : EIATTR_FRAME_SIZE
	.align		4
.L_253:
        /*054c*/ 	.byte	0x04, 0x11
        /*054e*/ 	.short	(.L_255 - .L_254)
	.align		4
.L_254:
        /*0550*/ 	.word	index@(_Z25selective_scan_fwd_kernelI32Selective_Scan_fwd_kernel_traitsILi64ELi16ELi1ELb0ELb1ELb1ELb1EN3c104HalfEfEEv13SSMParamsBase)
        /*0554*/ 	.word	0x00000000


	//----- nvinfo : EIATTR_REGCOUNT
	.align		4
.L_255:
        /*0558*/ 	.byte	0x04, 0x2f
        /*055a*/ 	.short	(.L_257 - .L_256)
	.align		4
.L_256:
        /*055c*/ 	.word	index@(_Z25selective_scan_fwd_kernelI32Selective_Scan_fwd_kernel_traitsILi64ELi16ELi1ELb0ELb1ELb1ELb0EN3c104HalfEfEEv13SSMParamsBase)
        /*0560*/ 	.word	0x000000a6


	//----- nvinfo : EIATTR_FRAME_SIZE
	.align		4
.L_257:
        /*0564*/ 	.byte	0x04, 0x11
        /*0566*/ 	.short	(.L_259 - .L_258)
	.align		4
.L_258:
        /*0568*/ 	.word	index@(_Z25selective_scan_fwd_kernelI32Selective_Scan_fwd_kernel_traitsILi64ELi16ELi1ELb0ELb1ELb1ELb0EN3c104HalfEfEEv13SSMParamsBase)
        /*056c*/ 	.word	0x00000000


	//----- nvinfo : EIATTR_REGCOUNT
	.align		4
.L_259:
        /*0570*/ 	.byte	0x04, 0x2f
        /*0572*/ 	.short	(.L_261 - .L_260)
	.align		4
.L_260:
        /*0574*/ 	.word	index@(_Z25selective_scan_fwd_kernelI32Selective_Scan_fwd_kernel_traitsILi64ELi16ELi1ELb0ELb1ELb0ELb1EN3c104HalfEfEEv13SSMParamsBase)
        /*0578*/ 	.word	0x000000a5


	//----- nvinfo : EIATTR_FRAME_SIZE
	.align		4
.L_261:
        /*057c*/ 	.byte	0x04, 0x11
        /*057e*/ 	.short	(.L_263 - .L_262)
	.align		4
.L_262:
        /*0580*/ 	.word	index@(_Z25selective_scan_fwd_kernelI32Selective_Scan_fwd_kernel_traitsILi64ELi16ELi1ELb0ELb1ELb0ELb1EN3c104HalfEfEEv13SSMParamsBase)
        /*0584*/ 	.word	0x00000000


	//----- nvinfo : EIATTR_REGCOUNT
	.align		4
.L_263:
        /*0588*/ 	.byte	0x04, 0x2f
        /*058a*/ 	.short	(.L_265 - .L_264)
	.align		4
.L_264:
        /*058c*/ 	.word	index@(_Z25selective_scan_fwd_kernelI32Selective_Scan_fwd_kernel_traitsILi64ELi16ELi1ELb0ELb1ELb0ELb0EN3c104HalfEfEEv13SSMParamsBase)
        /*0590*/ 	.word	0x000000a5


	//----- nvinfo : EIATTR_FRAME_SIZE
	.align		4
.L_265:
        /*0594*/ 	.byte	0x04, 0x11
        /*0596*/ 	.short	(.L_267 - .L_266)
	.align		4
.L_266:
        /*0598*/ 	.word	index@(_Z25selective_scan_fwd_kernelI32Selective_Scan_fwd_kernel_traitsILi64ELi16ELi1ELb0ELb1ELb0ELb0EN3c104HalfEfEEv13SSMParamsBase)
        /*059c*/ 	.word	0x00000000


	//----- nvinfo : EIATTR_REGCOUNT
	.align		4
.L_267:
        /*05a0*/ 	.byte	0x04, 0x2f
        /*05a2*/ 	.short	(.L_269 - .L_268)
	.align		4
.L_268:
        /*05a4*/ 	.word	index@(_Z25selective_scan_fwd_kernelI32Selective_Scan_fwd_kernel_traitsILi64ELi16ELi1ELb0ELb0ELb1ELb1EN3c104HalfEfEEv13SSMParamsBase)
        /*05a8*/ 	.word	0x000000a8


	//----- nvinfo : EIATTR_FRAME_SIZE
	.align		4
.L_269:
        /*05ac*/ 	.byte	0x04, 0x11
        /*05ae*/ 	.short	(.L_271 - .L_270)
	.align		4
.L_270:
        /*05b0*/ 	.word	index@(_Z25selective_scan_fwd_kernelI32Selective_Scan_fwd_kernel_traitsILi64ELi16ELi1ELb0ELb0ELb1ELb1EN3c104HalfEfEEv13SSMParamsBase)
        /*05b4*/ 	.word	0x00000000


	//----- nvinfo : EIATTR_REGCOUNT
	.align		4
.L_271:
        /*05b8*/ 	.byte	0x04, 0x2f
        /*05ba*/ 	.short	(.L_273 - .L_272)
	.align		4
.L_272:
        /*05bc*/ 	.word	index@(_Z25selective_scan_fwd_kernelI32Selective_Scan_fwd_kernel_traitsILi64ELi16ELi1ELb0ELb0ELb1ELb0EN3c104HalfEfEEv13SSMParamsBase)
        /*05c0*/ 	.word	0x000000a8


	//----- nvinfo : EIATTR_FRAME_SIZE
	.align		4
.L_273:
        /*05c4*/ 	.byte	0x04, 0x11
        /*05c6*/ 	.short	(.L_275 - .L_274)
	.align		4
.L_274:
        /*05c8*/ 	.word	index@(_Z25selective_scan_fwd_kernelI32Selective_Scan_fwd_kernel_traitsILi64ELi16ELi1ELb0ELb0ELb1ELb0EN3c104HalfEfEEv13SSMParamsBase)
        /*05cc*/ 	.word	0x00000000


	//----- nvinfo : EIATTR_REGCOUNT
	.align		4
.L_275:
        /*05d0*/ 	.byte	0x04, 0x2f
        /*05d2*/ 	.short	(.L_277 - .L_276)
	.align		4
.L_276:
        /*05d4*/ 	.word	index@(_Z25selective_scan_fwd_kernelI32Selective_Scan_fwd_kernel_traitsILi64ELi16ELi1ELb0ELb0ELb0ELb1EN3c104HalfEfEEv13SSMParamsBase)
        /*05d8*/ 	.word	0x0000009c


	//----- nvinfo : EIATTR_FRAME_SIZE
	.align		4
.L_277:
        /*05dc*/ 	.byte	0x04, 0x11
        /*05de*/ 	.short	(.L_279 - .L_278)
	.align		4
.L_278:
        /*05e0*/ 	.word	index@(_Z25selective_scan_fwd_kernelI32Selective_Scan_fwd_kernel_traitsILi64ELi16ELi1ELb0ELb0ELb0ELb1EN3c104HalfEfEEv13SSMParamsBase)
        /*05e4*/ 	.word	0x00000000


	//----- nvinfo : EIATTR_REGCOUNT
	.align		4
.L_279:
        /*05e8*/ 	.byte	0x04, 0x2f
        /*05ea*/ 	.short	(.L_281 - .L_280)
	.align		4
.L_280:
        /*05ec*/ 	.word	index@(_Z25selective_scan_fwd_kernelI32Selective_Scan_fwd_kernel_traitsILi64ELi16ELi1ELb0ELb0ELb0ELb0EN3c104HalfEfEEv13SSMParamsBase)
        /*05f0*/ 	.word	0x0000009b


	//----- nvinfo : EIATTR_FRAME_SIZE
	.align		4
.L_281:
        /*05f4*/ 	.byte	0x04, 0x11
        /*05f6*/ 	.short	(.L_283 - .L_282)
	.align		4
.L_282:
        /*05f8*/ 	.word	index@(_Z25selective_scan_fwd_kernelI32Selective_Scan_fwd_kernel_traitsILi64ELi16ELi1ELb0ELb0ELb0ELb0EN3c104HalfEfEEv13SSMParamsBase)
        /*05fc*/ 	.word	0x00000000


	//----- nvinfo : EIATTR_REGCOUNT
	.align		4
.L_283:
        /*0600*/ 	.byte	0x04, 0x2f
        /*0602*/ 	.short	(.L_285 - .L_284)
	.align		4
.L_284:
        /*0604*/ 	.word	index@(_Z25selective_scan_fwd_kernelI32Selective_Scan_fwd_kernel_traitsILi128ELi16ELi1ELb1ELb1ELb1ELb1EN3c104HalfEfEEv13SSMParamsBase)
        /*0608*/ 	.word	0x00000080


	//----- nvinfo : EIATTR_FRAME_SIZE
	.align		4
.L_285:
        /*060c*/ 	.byte	0x04, 0x11
        /*060e*/ 	.short	(.L_287 - .L_286)
	.align		4
.L_286:
        /*0610*/ 	.word	index@(_Z25selective_scan_fwd_kernelI32Selective_Scan_fwd_kernel_traitsILi128ELi16ELi1ELb1ELb1ELb1ELb1EN3c104HalfEfEEv13SSMParamsBase)
        /*0614*/ 	.word	0x00000000


	//----- nvinfo : EIATTR_REGCOUNT
	.align		4
.L_287:
        /*0618*/ 	.byte	0x04, 0x2f
        /*061a*/ 	.short	(.L_289 - .L_288)
	.align		4
.L_288:
        /*061c*/ 	.word	index@(_Z25selective_scan_fwd_kernelI32Selective_Scan_fwd_kernel_traitsILi128ELi16ELi1ELb1ELb1ELb1ELb0EN3c104HalfEfEEv13SSMParamsBase)
        /*0620*/ 	.word	0x00000080


	//----- nvinfo : EIATTR_FRAME_SIZE
	.align		4
.L_289:
        /*0624*/ 	.byte	0x04, 0x11
        /*0626*/ 	.short	(.L_291 - .L_290)
	.align		4
.L_290:
        /*0628*/ 	.word	index@(_Z25selective_scan_fwd_kernelI32Selective_Scan_fwd_kernel_traitsILi128ELi16ELi1ELb1ELb1ELb1ELb0EN3c104HalfEfEEv13SSMParamsBase)
        /*062c*/ 	.word	0x00000000


	//----- nvinfo : EIATTR_REGCOUNT
	.align		4
.L_291:
        /*0630*/ 	.byte	0x04, 0x2f
        /*0632*/ 	.short	(.L_293 - .L_292)
	.align		4
.L_292:
        /*0634*/ 	.word	index@(_Z25selective_scan_fwd_kernelI32Selective_Scan_fwd_kernel_traitsILi128ELi16ELi1ELb1ELb1ELb0ELb1EN3c104HalfEfEEv13SSMParamsBase)
        /*0638*/ 	.word	0x00000080


	//----- nvinfo : EIATTR_FRAME_SIZE
	.align		4
.L_293:
        /*063c*/ 	.byte	0x04, 0x11
        /*063e*/ 	.short	(.L_295 - .L_294)
	.align		4
.L_294:
        /*0640*/ 	.word	index@(_Z25selective_scan_fwd_kernelI32Selective_Scan_fwd_kernel_traitsILi128ELi16ELi1ELb1ELb1ELb0ELb1EN3c104HalfEfEEv13SSMParamsBase)
        /*0644*/ 	.word	0x00000000


	//----- nvinfo : EIATTR_REGCOUNT
	.align		4
.L_295:
        /*0648*/ 	.byte	0x04, 0x2f
        /*064a*/ 	.short	(.L_297 - .L_296)
	.align		4
.L_296:
        /*064c*/ 	.word	index@(_Z25selective_scan_fwd_kernelI32Selective_Scan_fwd_kernel_traitsILi128ELi16ELi1ELb1ELb1ELb0ELb0EN3c104HalfEfEEv13SSMParamsBase)
        /*0650*/ 	.word	0x0000007e


	//----- nvinfo : EIATTR_FRAME_SIZE
	.align		4
.L_297:
        /*0654*/ 	.byte	0x04, 0x11
        /*0656*/ 	.short	(.L_299 - .L_298)
	.align		4
.L_298:
        /*0658*/ 	.word	index@(_Z25selective_scan_fwd_kernelI32Selective_Scan_fwd_kernel_traitsILi128ELi16ELi1ELb1ELb1ELb0ELb0EN3c104HalfEfEEv13SSMParamsBase)
        /*065c*/ 	.word	0x00000000


	//----- nvinfo : EIATTR_REGCOUNT
	.align		4
.L_299:
        /*0660*/ 	.byte	0x04, 0x2f
        /*0662*/ 	.short	(.L_301 - .L_300)
	.align		4
.L_300:
        /*0664*/ 	.word	index@(_Z25selective_scan_fwd_kernelI32Selective_Scan_fwd_kernel_traitsILi128ELi16ELi1ELb1ELb0ELb1ELb1EN3c104HalfEfEEv13SSMParamsBase)
        /*0668*/ 	.word	0x00000080


	//----- nvinfo : EIATTR_FRAME_SIZE
	.align		4
.L_301:
        /*066c*/ 	.byte	0x04, 0x11
        /*066e*/ 	.short	(.L_303 - .L_302)
	.align		4
.L_302:
        /*0670*/ 	.word	index@(_Z25selective_scan_fwd_kernelI32Selective_Scan_fwd_kernel_traitsILi128ELi16ELi1ELb1ELb0ELb1ELb1EN3c104HalfEfEEv13SSMParamsBase)
        /*0674*/ 	.word	0x00000000


	//----- nvinfo : EIATTR_REGCOUNT
	.align		4
.L_303:
        /*0678*/ 	.byte	0x04, 0x2f
        /*067a*/ 	.short	(.L_305 - .L_304)
	.align		4
.L_304:
        /*067c*/ 	.word	index@(_Z25selective_scan_fwd_kernelI32Selective_Scan_fwd_kernel_traitsILi128ELi16ELi1ELb1ELb0ELb1ELb0EN3c104HalfEfEEv13SSMParamsBase)
        /*0680*/ 	.word	0x00000080


	//----- nvinfo : EIATTR_FRAME_SIZE
	.align		4
.L_305:
        /*0684*/ 	.byte	0x04, 0x11
        /*0686*/ 	.short	(.L_307 - .L_306)
	.align		4
.L_306:
        /*0688*/ 	.word	index@(_Z25selective_scan_fwd_kernelI32Selective_Scan_fwd_kernel_traitsILi128ELi16ELi1ELb1ELb0ELb1ELb0EN3c104HalfEfEEv13SSMParamsBase)
        /*068c*/ 	.word	0x00000000


	//----- nvinfo : EIATTR_REGCOUNT
	.align		4
.L_307:
        /*0690*/ 	.byte	0x04, 0x2f
        /*0692*/ 	.short	(.L_309 - .L_308)
	.align		4
.L_308:
        /*0694*/ 	.word	index@(_Z25selective_scan_fwd_kernelI32Selective_Scan_fwd_kernel_traitsILi128ELi16ELi1ELb1ELb0ELb0ELb1EN3c104HalfEfEEv13SSMParamsBase)
        /*0698*/ 	.word	0x0000007a


	//----- nvinfo : EIATTR_FRAME_SIZE
	.align		4
.L_309:
        /*069c*/ 	.byte	0x04, 0x11
        /*069e*/ 	.short	(.L_311 - .L_310)
	.align		4
.L_310:
        /*06a0*/ 	.word	index@(_Z25selective_scan_fwd_kernelI32Selective_Scan_fwd_kernel_traitsILi128ELi16ELi1ELb1ELb0ELb0ELb1EN3c104HalfEfEEv13SSMParamsBase)
        /*06a4*/ 	.word	0x00000000


	//----- nvinfo : EIATTR_REGCOUNT
	.align		4
.L_311:
        /*06a8*/ 	.byte	0x04, 0x2f
        /*06aa*/ 	.short	(.L_313 - .L_312)
	.align		4
.L_312:
        /*06ac*/ 	.word	index@(_Z25selective_scan_fwd_kernelI32Selective_Scan_fwd_kernel_traitsILi128ELi16ELi1ELb1ELb0ELb0ELb0EN3c104HalfEfEEv13SSMParamsBase)
        /*06b0*/ 	.word	0x0000007a


	//----- nvinfo : EIATTR_FRAME_SIZE
	.align		4
.L_313:
        /*06b4*/ 	.byte	0x04, 0x11
        /*06b6*/ 	.short	(.L_315 - .L_314)
	.align		4
.L_314:
        /*06b8*/ 	.word	index@(_Z25selective_scan_fwd_kernelI32Selective_Scan_fwd_kernel_traitsILi128ELi16ELi1ELb1ELb0ELb0ELb0EN3c104HalfEfEEv13SSMParamsBase)
        /*06bc*/ 	.word	0x00000000


	//----- nvinfo : EIATTR_REGCOUNT
	.align		4
.L_315:
        /*06c0*/ 	.byte	0x04, 0x2f
        /*06c2*/ 	.short	(.L_317 - .L_316)
	.align		4
.L_316:
        /*06c4*/ 	.word	index@(_Z25selective_scan_fwd_kernelI32Selective_Scan_fwd_kernel_traitsILi128ELi16ELi1ELb0ELb1ELb1ELb1EN3c104HalfEfEEv13SSMParamsBase)
        /*06c8*/ 	.word	0x000000a8


	//----- nvinfo : EIATTR_FRAME_SIZE
	.align		4
.L_317:
        /*06cc*/ 	.byte	0x04, 0x11
        /*06ce*/ 	.short	(.L_319 - .L_318)
	.align		4
.L_318:
        /*06d0*/ 	.word	index@(_Z25selective_scan_fwd_kernelI32Selective_Scan_fwd_kernel_traitsILi128ELi16ELi1ELb0ELb1ELb1ELb1EN3c104HalfEfEEv13SSMParamsBase)
        /*06d4*/ 	.word	0x00000000


	//----- nvinfo : EIATTR_REGCOUNT
	.align		4
.L_319:
        /*06d8*/ 	.byte	0x04, 0x2f
        /*06da*/ 	.short	(.L_321 - .L_320)
	.align		4
.L_320:
        /*06dc*/ 	.word	index@(_Z25selective_scan_fwd_kernelI32Selective_Scan_fwd_kernel_traitsILi128ELi16ELi1ELb0ELb1ELb1ELb0EN3c104HalfEfEEv13SSMParamsBase)
        /*06e0*/ 	.word	0x000000a8


	//----- nvinfo : EIATTR_FRAME_SIZE
	.align		4
.L_321:
        /*06e4*/ 	.byte	0x04, 0x11
        /*06e6*/ 	.short	(.L_323 - .L_322)
	.align		4
.L_322:
        /*06e8*/ 	.word	index@(_Z25selective_scan_fwd_kernelI32Selective_Scan_fwd_kernel_traitsILi128ELi16ELi1ELb0ELb1ELb1ELb0EN3c104HalfEfEEv13SSMParamsBase)
        /*06ec*/ 	.word	0x00000000


	//----- nvinfo : EIATTR_REGCOUNT
	.align		4
.L_323:
        /*06f0*/ 	.byte	0x04, 0x2f
        /*06f2*/ 	.short	(.L_325 - .L_324)
	.align		4
.L_324:
        /*06f4*/ 	.word	index@(_Z25selective_scan_fwd_kernelI32Selective_Scan_fwd_kernel_traitsILi128ELi16ELi1ELb0ELb1ELb0ELb1EN3c104HalfEfEEv13SSMParamsBase)
        /*06f8*/ 	.word	0x000000a8


	//----- nvinfo : EIATTR_FRAME_SIZE
	.align		4
.L_325:
        /*06fc*/ 	.byte	0x04, 0x11
        /*06fe*/ 	.short	(.L_327 - .L_326)
	.align		4
.L_326:
        /*0700*/ 	.word	index@(_Z25selective_scan_fwd_kernelI32Selective_Scan_fwd_kernel_traitsILi128ELi16ELi1ELb0ELb1ELb0ELb1EN3c104HalfEfEEv13SSMParamsBase)
        /*0704*/ 	.word	0x00000000


	//----- nvinfo : EIATTR_REGCOUNT
	.align		4
.L_327:
        /*0708*/ 	.byte	0x04, 0x2f
        /*070a*/ 	.short	(.L_329 - .L_328)
	.align		4
.L_328:
        /*070c*/ 	.word	index@(_Z25selective_scan_fwd_kernelI32Selective_Scan_fwd_kernel_traitsILi128ELi16ELi1ELb0ELb1ELb0ELb0EN3c104HalfEfEEv13SSMParamsBase)
        /*0710*/ 	.word	0x000000a8


	//----- nvinfo : EIATTR_FRAME_SIZE
	.align		4
.L_329:
        /*0714*/ 	.byte	0x04, 0x11
        /*0716*/ 	.short	(.L_331 - .L_330)
	.align		4
.L_330:
        /*0718*/ 	.word	index@(_Z25selective_scan_fwd_kernelI32Selective_Scan_fwd_kernel_traitsILi128ELi16ELi1ELb0ELb1ELb0ELb0EN3c104HalfEfEEv13SSMParamsBase)
        /*071c*/ 	.word	0x00000000


	//----- nvinfo : EIATTR_REGCOUNT
	.align		4
.L_331:
        /*0720*/ 	.byte	0x04, 0x2f
        /*0722*/ 	.short	(.L_333 - .L_332)
	.align		4
.L_332:
        /*0724*/ 	.word	index@(_Z25selective_scan_fwd_kernelI32Selective_Scan_fwd_kernel_traitsILi128ELi16ELi1ELb0ELb0ELb1ELb1EN3c104HalfEfEEv13SSMParamsBase)
        /*0728*/ 	.word	0x000000a8


	//----- nvinfo : EIATTR_FRAME_SIZE
	.align		4
.L_333:
        /*072c*/ 	.byte	0x04, 0x11
        /*072e*/ 	.short	(.L_335 - .L_334)
	.align		4
.L_334:
        /*0730*/ 	.word	index@(_Z25selective_scan_fwd_kernelI32Selective_Scan_fwd_kernel_traitsILi128ELi16ELi1ELb0ELb0ELb1ELb1EN3c104HalfEfEEv13SSMParamsBase)
        /*0734*/ 	.word	0x00000000


	//----- nvinfo : EIATTR_REGCOUNT
	.align		4
.L_335:
        /*0738*/ 	.byte	0x04, 0x2f
        /*073a*/ 	.short	(.L_337 - .L_336)
	.align		4
.L_336:
        /*073c*/ 	.word	index@(_Z25selective_scan_fwd_kernelI32Selective_Scan_fwd_kernel_traitsILi128ELi16ELi1ELb0ELb0ELb1ELb0EN3c104HalfEfEEv13SSMParamsBase)
        /*0740*/ 	.word	0x000000a8


	//----- nvinfo : EIATTR_FRAME_SIZE
	.align		4
.L_337:
        /*0744*/ 	.byte	0x04, 0x11
        /*0746*/ 	.short	(.L_339 - .L_338)
	.align		4
.L_338:
        /*0748*/ 	.word	index@(_Z25selective_scan_fwd_kernelI32Selective_Scan_fwd_kernel_traitsILi128ELi16ELi1ELb0ELb0ELb1ELb0EN3c104HalfEfEEv13SSMParamsBase)
        /*074c*/ 	.word	0x00000000


	//----- nvinfo : EIATTR_REGCOUNT
	.align		4
.L_339:
        /*0750*/ 	.byte	0x04, 0x2f
        /*0752*/ 	.short	(.L_341 - .L_340)
	.align		4
.L_340:
        /*0754*/ 	.word	index@(_Z25selective_scan_fwd_kernelI32Selective_Scan_fwd_kernel_traitsILi128ELi16ELi1ELb0ELb0ELb0ELb1EN3c104HalfEfEEv13SSMParamsBase)
        /*0758*/ 	.word	0x0000009b


	//----- nvinfo : EIATTR_FRAME_SIZE
	.align		4
.L_341:
        /*075c*/ 	.byte	0x04, 0x11
        /*075e*/ 	.short	(.L_343 - .L_342)
	.align		4
.L_342:
        /*0760*/ 	.word	index@(_Z25selective_scan_fwd_kernelI32Selective_Scan_fwd_kernel_traitsILi128ELi16ELi1ELb0ELb0ELb0ELb1EN3c104HalfEfEEv13SSMParamsBase)
        /*0764*/ 	.word	0x00000000


	//----- nvinfo : EIATTR_REGCOUNT
	.align		4
.L_343:
        /*0768*/ 	.byte	0x04, 0x2f
        /*076a*/ 	.short	(.L_345 - .L_344)
	.align		4
.L_344:
        /*076c*/ 	.word	index@(_Z25selective_scan_fwd_kernelI32Selective_Scan_fwd_kernel_traitsILi128ELi16ELi1ELb0ELb0ELb0ELb0EN3c104HalfEfEEv13SSMParamsBase)
        /*0770*/ 	.word	0x0000009c


	//----- nvinfo : EIATTR_FRAME_SIZE
	.align		4
.L_345:
        /*0774*/ 	.byte	0x04, 0x11
        /*0776*/ 	.short	(.L_347 - .L_346)
	.align		4
.L_346:
        /*0778*/ 	.word	index@(_Z25selective_scan_fwd_kernelI32Selective_Scan_fwd_kernel_traitsILi128ELi16ELi1ELb0ELb0ELb0ELb0EN3c104HalfEfEEv13SSMParamsBase)
        /*077c*/ 	.word	0x00000000


	//----- nvinfo : EIATTR_REGCOUNT
	.align		4
.L_347:
        /*0780*/ 	.byte	0x04, 0x2f
        /*0782*/ 	.short	(.L_349 - .L_348)
	.align		4
.L_348:
        /*0784*/ 	.word	index@(_Z25selective_scan_fwd_kernelI32Selective_Scan_fwd_kernel_traitsILi32ELi4ELi1ELb1ELb1ELb1ELb1EN3c104HalfENS1_7complexIfEEEEv13SSMParamsBase)
        /*0788*/ 	.word	0x00000050


	//----- nvinfo : EIATTR_FRAME_SIZE
	.align		4
.L_349:
        /*078c*/ 	.byte	0x04, 0x11
        /*078e*/ 	.short	(.L_351 - .L_350)
	.align		4
.L_350:
        /*0790*/ 	.word	index@(_Z25selective_scan_fwd_kernelI32Selective_Scan_fwd_kernel_traitsILi32ELi4ELi1ELb1ELb1ELb1ELb1EN3c104HalfENS1_7complexIfEEEEv13SSMParamsBase)
        /*0794*/ 	.word	0x00000000


	//----- nvinfo : EIATTR_REGCOUNT
	.align		4
.L_351:
        /*0798*/ 	.byte	0x04, 0x2f
        /*079a*/ 	.short	(.L_353 - .L_352)
	.align		4
.L_352:
        /*079c*/ 	.word	index@(_Z25selective_scan_fwd_kernelI32Selective_Scan_fwd_kernel_traitsILi32ELi4ELi1ELb1ELb1ELb1ELb0EN3c104HalfENS1_7complexIfEEEEv13SSMParamsBase)
        /*07a0*/ 	.word	0x00000050


	//----- nvinfo : EIATTR_FRAME_SIZE
	.align		4
.L_353:
        /*07a4*/ 	.byte	0x04, 0x11
        /*07a6*/ 	.short	(.L_355 - .L_354)
	.align		4
.L_354:
        /*07a8*/ 	.word	index@(_Z25selective_scan_fwd_kernelI32Selective_Scan_fwd_kernel_traitsILi32ELi4ELi1ELb1ELb1ELb1ELb0EN3c104HalfENS1_7complexIfEEEEv13SSMParamsBase)
        /*07ac*/ 	.word	0x00000000


	//----- nvinfo : EIATTR_REGCOUNT
	.align		4
.L_355:
        /*07b0*/ 	.byte	0x04, 0x2f
        /*07b2*/ 	.short	(.L_357 - .L_356)
	.align		4
.L_356:
        /*07b4*/ 	.word	index@(_Z25selective_scan_fwd_kernelI32Selective_Scan_fwd_kernel_traitsILi32ELi4ELi1ELb1ELb1ELb0ELb1EN3c104HalfENS1_7complexIfEEEEv13SSMParamsBase)
        /*07b8*/ 	.word	0x00000050


	//----- nvinfo : EIATTR_FRAME_SIZE
	.align		4
.L_357:
        /*07bc*/ 	.byte	0x04, 0x11
        /*07be*/ 	.short	(.L_359 - .L_358)
	.align		4
.L_358:
        /*07c0*/ 	.word	index@(_Z25selective_scan_fwd_kernelI32Selective_Scan_fwd_kernel_traitsILi32ELi4ELi1ELb1ELb1ELb0ELb1EN3c104HalfENS1_7complexIfEEEEv13SSMParamsBase)
        /*07c4*/ 	.word	0x00000000


	//----- nvinfo : EIATTR_REGCOUNT
	.align		4
.L_359:
        /*07c8*/ 	.byte	0x04, 0x2f
        /*07ca*/ 	.short	(.L_361 - .L_360)
	.align		4
.L_360:
        /*07cc*/ 	.word	index@(_Z25selective_scan_fwd_kernelI32Selective_Scan_fwd_kernel_traitsILi32ELi4ELi1ELb1ELb1ELb0ELb0EN3c104HalfENS1_7complexIfEEEEv13SSMParamsBase)
        /*07d0*/ 	.word	0x00000050


	//----- nvinfo : EIATTR_FRAME_SIZE
	.align		4
.L_361:
        /*07d4*/ 	.byte	0x04, 0x11
        /*07d6*/ 	.short	(.L_363 - .L_362)
	.align		4
.L_362:
        /*07d8*/ 	.word	index@(_Z25selective_scan_fwd_kernelI32Selective_Scan_fwd_kernel_traitsILi32ELi4ELi1ELb1ELb1ELb0ELb0EN3c104HalfENS1_7complexIfEEEEv13SSMParamsBase)
        /*07dc*/ 	.word	0x00000000


	//----- nvinfo : EIATTR_REGCOUNT
	.align		4
.L_363:
        /*07e0*/ 	.byte	0x04, 0x2f
        /*07e2*/ 	.short	(.L_365 - .L_364)
	.align		4
.L_364:
        /*07e4*/ 	.word	index@(_Z25selective_scan_fwd_kernelI32Selective_Scan_fwd_kernel_traitsILi32ELi4ELi1ELb1ELb0ELb1ELb1EN3c104HalfENS1_7complexIfEEEEv13SSMParamsBase)
        /*07e8*/ 	.word	0x0000004e


	//----- nvinfo : EIATTR_FRAME_SIZE
	.align		4
.L_365:
        /*07ec*/ 	.byte	0x04, 0x11
        /*07ee*/ 	.short	(.L_367 - .L_366)
	.align		4
.L_366:
        /*07f0*/ 	.word	index@(_Z25selective_scan_fwd_kernelI32Selective_Scan_fwd_kernel_traitsILi32ELi4ELi1ELb1ELb0ELb1ELb1EN3c104HalfENS1_7complexIfEEEEv13SSMParamsBase)
        /*07f4*/ 	.word	0x00000000


	//----- nvinfo : EIATTR_REGCOUNT
	.align		4
.L_367:
        /*07f8*/ 	.byte	0x04, 0x2f
        /*07fa*/ 	.short	(.L_369 - .L_368)
	.align		4
.L_368:
        /*07fc*/ 	.word	index@(_Z25selective_scan_fwd_kernelI32Selective_Scan_fwd_kernel_traitsILi32ELi4ELi1ELb1ELb0ELb1ELb0EN3c104HalfENS1_7complexIfEEEEv13SSMParamsBase)
        /*0800*/ 	.word	0x0000004e


	//----- nvinfo : EIATTR_FRAME_SIZE
	.align		4
.L_369:
        /*0804*/ 	.byte	0x04, 0x11
        /*0806*/ 	.short	(.L_371 - .L_370)
	.align		4
.L_370:
        /*0808*/ 	.word	index@(_Z25selective_scan_fwd_kernelI32Selective_Scan_fwd_kernel_traitsILi32ELi4ELi1ELb1ELb0ELb1ELb0EN3c104HalfENS1_7complexIfEEEEv13SSMParamsBase)
        /*080c*/ 	.word	0x00000000


	//----- nvinfo : EIATTR_REGCOUNT
	.align		4
.L_371:
        /*0810*/ 	.byte	0x04, 0x2f
        /*0812*/ 	.short	(.L_373 - .L_372)
	.align		4
.L_372:
        /*0814*/ 	.word	index@(_Z25selective_scan_fwd_kernelI32Selective_Scan_fwd_kernel_traitsILi32ELi4ELi1ELb1ELb0ELb0ELb1EN3c104HalfENS1_7complexIfEEEEv13SSMParamsBase)
        /*0818*/ 	.word	0x00000048


	//----- nvinfo : EIATTR_FRAME_SIZE
	.align		4
.L_373:
        /*081c*/ 	.byte	0x04, 0x11
        /*081e*/ 	.short	(.L_375 - .L_374)
	.align		4
.L_374:
        /*0820*/ 	.word	index@(_Z25selective_scan_fwd_kernelI32Selective_Scan_fwd_kernel_traitsILi32ELi4ELi1ELb1ELb0ELb0ELb1EN3c104HalfENS1_7complexIfEEEEv13SSMParamsBase)
        /*0824*/ 	.word	0x00000000


	//----- nvinfo : EIATTR_REGCOUNT
	.align		4
.L_375:
        /*0828*/ 	.byte	0x04, 0x2f
        /*082a*/ 	.short	(.L_377 - .L_376)
	.align		4
.L_376:
        /*082c*/ 	.word	index@(_Z25selective_scan_fwd_kernelI32Selective_Scan_fwd_kernel_traitsILi32ELi4ELi1ELb1ELb0ELb0ELb0EN3c104HalfENS1_7complexIfEEEEv13SSMParamsBase)
        /*0830*/ 	.word	0x00000048


	//----- nvinfo : EIATTR_FRAME_SIZE
	.align		4
.L_377:
        /*0834*/ 	.byte	0x04, 0x11
        /*0836*/ 	.short	(.L_379 - .L_378)
	.align		4
.L_378:
        /*0838*/ 	.word	index@(_Z25selective_scan_fwd_kernelI32Selective_Scan_fwd_kernel_traitsILi32ELi4ELi1ELb1ELb0ELb0ELb0EN3c104HalfENS1_7complexIfEEEEv13SSMParamsBase)
        /*083c*/ 	.word	0x00000000


	//----- nvinfo : EIATTR_REGCOUNT
	.align		4
.L_379:
        /*0840*/ 	.byte	0x04, 0x2f
        /*0842*/ 	.short	(.L_381 - .L_380)
	.align		4
.L_380:
        /*0844*/ 	.word	index@(_Z25selective_scan_fwd_kernelI32Selective_Scan_fwd_kernel_traitsILi32ELi4ELi1ELb0ELb1ELb1ELb1EN3c104HalfENS1_7complexIfEEEEv13SSMParamsBase)
        /*0848*/ 	.word	0x00000064


	//----- nvinfo : EIATTR_FRAME_SIZE
	.align		4
.L_381:
        /*084c*/ 	.byte	0x04, 0x11
        /*084e*/ 	.short	(.L_383 - .L_382)
	.align		4
.L_382:
        /*0850*/ 	.word	index@(_Z25selective_scan_fwd_kernelI32Selective_Scan_fwd_kernel_traitsILi32ELi4ELi1ELb0ELb1ELb1ELb1EN3c104HalfENS1_7complexIfEEEEv13SSMParamsBase)
        /*0854*/ 	.word	0x00000000


	//----- nvinfo : EIATTR_REGCOUNT
	.align		4
.L_383:
        /*0858*/ 	.byte	0x04, 0x2f
        /*085a*/ 	.short	(.L_385 - .L_384)
	.align		4
.L_384:
        /*085c*/ 	.word	index@(_Z25selective_scan_fwd_kernelI32Selective_Scan_fwd_kernel_traitsILi32ELi4ELi1ELb0ELb1ELb1ELb0EN3c104HalfENS1_7complexIfEEEEv13SSMParamsBase)
        /*0860*/ 	.word	0x00000064


	//----- nvinfo : EIATTR_FRAME_SIZE
	.align		4
.L_385:
        /*0864*/ 	.byte	0x04, 0x11
        /*0866*/ 	.short	(.L_387 - .L_386)
	.align		4
.L_386:
        /*0868*/ 	.word	index@(_Z25selective_scan_fwd_kernelI32Selective_Scan_fwd_kernel_traitsILi32ELi4ELi1ELb0ELb1ELb1ELb0EN3c104HalfENS1_7complexIfEEEEv13SSMParamsBase)
        /*086c*/ 	.word	0x00000000


	//----- nvinfo : EIATTR_REGCOUNT
	.align		4
.L_387:
        /*0870*/ 	.byte	0x04, 0x2f
        /*0872*/ 	.short	(.L_389 - .L_388)
	.align		4
.L_388:
        /*0874*/ 	.word	index@(_Z25selective_scan_fwd_kernelI32Selective_Scan_fwd_kernel_traitsILi32ELi4ELi1ELb0ELb1ELb0ELb1EN3c104HalfENS1_7complexIfEEEEv13SSMParamsBase)
        /*0878*/ 	.word	0x00000060


	//----- nvinfo : EIATTR_FRAME_SIZE
	.align		4
.L_389:
        /*087c*/ 	.byte	0x04, 0x11
        /*087e*/ 	.short	(.L_391 - .L_390)
	.align		4
.L_390:
        /*0880*/ 	.word	index@(_Z25selective_scan_fwd_kernelI32Selective_Scan_fwd_kernel_traitsILi32ELi4ELi1ELb0ELb1ELb0ELb1EN3c104HalfENS1_7complexIfEEEEv13SSMParamsBase)
        /*0884*/ 	.word	0x00000000


	//----- nvinfo : EIATTR_REGCOUNT
	.align		4
.L_391:
        /*0888*/ 	.byte	0x04, 0x2f
        /*088a*/ 	.short	(.L_393 - .L_392)
	.align		4
.L_392:
        /*088c*/ 	.word	index@(_Z25selective_scan_fwd_kernelI32Selective_Scan_fwd_kernel_traitsILi32ELi4ELi1ELb0ELb1ELb0ELb0EN3c104HalfENS1_7complexIfEEEEv13SSMParamsBase)
        /*0890*/ 	.word	0x00000062


	//----- nvinfo : EIATTR_FRAME_SIZE
	.align		4
.L_393:
        /*0894*/ 	.byte	0x04, 0x11
        /*0896*/ 	.short	(.L_395 - .L_394)
	.align		4
.L_394:
        /*0898*/ 	.word	index@(_Z25selective_scan_fwd_kernelI32Selective_Scan_fwd_kernel_traitsILi32ELi4ELi1ELb0ELb1ELb0ELb0EN3c104HalfENS1_7complexIfEEEEv13SSMParamsBase)
        /*089c*/ 	.word	0x00000000


	//----- nvinfo : EIATTR_REGCOUNT
	.align		4
.L_395:
        /*08a0*/ 	.byte	0x04, 0x2f
        /*08a2*/ 	.short	(.L_397 - .L_396)
	.align		4
.L_396:
        /*08a4*/ 	.word	index@(_Z25selective_scan_fwd_kernelI32Selective_Scan_fwd_kernel_traitsILi32ELi4ELi1ELb0ELb0ELb1ELb1EN3c104HalfENS1_7complexIfEEEEv13SSMParamsBase)
        /*08a8*/ 	.word	0x00000064


	//----- nvinfo : EIATTR_FRAME_SIZE
	.align		4
.L_397:
        /*08ac*/ 	.byte	0x04, 0x11
        /*08ae*/ 	.short	(.L_399 - .L_398)
	.align		4
.L_398:
        /*08b0*/ 	.word	index@(_Z25selective_scan_fwd_kernelI32Selective_Scan_fwd_kernel_traitsILi32ELi4ELi1ELb0ELb0ELb1ELb1EN3c104HalfENS1_7complexIfEEEEv13SSMParamsBase)
        /*08b4*/ 	.word	0x00000000


	//----- nvinfo : EIATTR_REGCOUNT
	.align		4
.L_399:
        /*08b8*/ 	.byte	0x04, 0x2f
        /*08ba*/ 	.short	(.L_401 - .L_400)
	.align		4
.L_400:
        /*08bc*/ 	.word	index@(_Z25selective_scan_fwd_kernelI32Selective_Scan_fwd_kernel_traitsILi32ELi4ELi1ELb0ELb0ELb1ELb0EN3c104HalfENS1_7complexIfEEEEv13SSMParamsBase)
        /*08c0*/ 	.word	0x00000060


	//----- nvinfo : EIATTR_FRAME_SIZE
	.align		4
.L_401:
        /*08c4*/ 	.byte	0x04, 0x11
        /*08c6*/ 	.short	(.L_403 - .L_402)
	.align		4
.L_402:
        /*08c8*/ 	.word	index@(_Z25selective_scan_fwd_kernelI32Selective_Scan_fwd_kernel_traitsILi32ELi4ELi1ELb0ELb0ELb1ELb0EN3c104HalfENS1_7complexIfEEEEv13SSMParamsBase)
        /*08cc*/ 	.word	0x00000000


	//----- nvinfo : EIATTR_REGCOUNT
	.align		4
.L_403:
        /*08d0*/ 	.byte	0x04, 0x2f
        /*08d2*/ 	.short	(.L_405 - .L_404)
	.align		4
.L_404:
        /*08d4*/ 	.word	index@(_Z25selective_scan_fwd_kernelI32Selective_Scan_fwd_kernel_traitsILi32ELi4ELi1ELb0ELb0ELb0ELb1EN3c104HalfENS1_7complexIfEEEEv13SSMParamsBase)
        /*08d8*/ 	.word	0x0000004f


	//----- nvinfo : EIATTR_FRAME_SIZE
	.align		4
.L_405:
        /*08dc*/ 	.byte	0x04, 0x11
        /*08de*/ 	.short	(.L_407 - .L_406)
	.align		4
.L_406:
        /*08e0*/ 	.word	index@(_Z25selective_scan_fwd_kernelI32Selective_Scan_fwd_kernel_traitsILi32ELi4ELi1ELb0ELb0ELb0ELb1EN3c104HalfENS1_7complexIfEEEEv13SSMParamsBase)
        /*08e4*/ 	.word	0x00000000


	//----- nvinfo : EIATTR_REGCOUNT
	.align		4
.L_407:
        /*08e8*/ 	.byte	0x04, 0x2f
        /*08ea*/ 	.short	(.L_409 - .L_408)
	.align		4
.L_408:
        /*08ec*/ 	.word	index@(_Z25selective_scan_fwd_kernelI32Selective_Scan_fwd_kernel_traitsILi32ELi4ELi1ELb0ELb0ELb0ELb0EN3c104HalfENS1_7complexIfEEEEv13SSMParamsBase)
        /*08f0*/ 	.word	0x00000050


	//----- nvinfo : EIATTR_FRAME_SIZE
	.align		4
.L_409:
        /*08f4*/ 	.byte	0x04, 0x11
        /*08f6*/ 	.short	(.L_411 - .L_410)
	.align		4
.L_410:
        /*08f8*/ 	.word	index@(_Z25selective_scan_fwd_kernelI32Selective_Scan_fwd_kernel_traitsILi32ELi4ELi1ELb0ELb0ELb0ELb0EN3c104HalfENS1_7complexIfEEEEv13SSMParamsBase)
        /*08fc*/ 	.word	0x00000000


	//----- nvinfo : EIATTR_REGCOUNT
	.align		4
.L_411:
        /*0900*/ 	.byte	0x04, 0x2f
        /*0902*/ 	.short	(.L_413 - .L_412)
	.align		4
.L_412:
        /*0904*/ 	.word	index@(_Z25selective_scan_fwd_kernelI32Selective_Scan_fwd_kernel_traitsILi32ELi8ELi1ELb1ELb1ELb1ELb1EN3c104HalfENS1_7complexIfEEEEv13SSMParamsBase)
        /*0908*/ 	.word	0x0000006d


	//----- nvinfo : EIATTR_FRAME_SIZE
	.align		4
.L_413:
        /*090c*/ 	.byte	0x04, 0x11
        /*090e*/ 	.short	(.L_415 - .L_414)
	.align		4
.L_414:
        /*0910*/ 	.word	index@(_Z25selective_scan_fwd_kernelI32Selective_Scan_fwd_kernel_traitsILi32ELi8ELi1ELb1ELb1ELb1ELb1EN3c104HalfENS1_7complexIfEEEEv13SSMParamsBase)
        /*0914*/ 	.word	0x00000000


	//----- nvinfo : EIATTR_REGCOUNT
	.align		4
.L_415:
        /*0918*/ 	.byte	0x04, 0x2f
        /*091a*/ 	.short	(.L_417 - .L_416)
	.align		4
.L_416:
        /*091c*/ 	.word	index@(_Z25selective_scan_fwd_kernelI32Selective_Scan_fwd_kernel_traitsILi32ELi8ELi1ELb1ELb1ELb1ELb0EN3c104HalfENS1_7complexIfEEEEv13SSMParamsBase)
        /*0920*/ 	.word	0x0000006d


	//----- nvinfo : EIATTR_FRAME_SIZE
	.align		4
.L_417:
        /*0924*/ 	.byte	0x04, 0x11
        /*0926*/ 	.short	(.L_419 - .L_418)
	.align		4
.L_418:
        /*0928*/ 	.word	index@(_Z25selective_scan_fwd_kernelI32Selective_Scan_fwd_kernel_traitsILi32ELi8ELi1ELb1ELb1ELb1ELb0EN3c104HalfENS1_7complexIfEEEEv13SSMParamsBase)
        /*092c*/ 	.word	0x00000000


	//----- nvinfo : EIATTR_REGCOUNT
	.align		4
.L_419:
        /*0930*/ 	.byte	0x04, 0x2f
        /*0932*/ 	.short	(.L_421 - .L_420)
	.align		4
.L_420:
        /*0934*/ 	.word	index@(_Z25selective_scan_fwd_kernelI32Selective_Scan_fwd_kernel_traitsILi32ELi8ELi1ELb1ELb1ELb0ELb1EN3c104HalfENS1_7complexIfEEEEv13SSMParamsBase)
        /*0938*/ 	.word	0x00000060


	//----- nvinfo : EIATTR_FRAME_SIZE
	.align		4
.L_421:
        /*093c*/ 	.byte	0x04, 0x11
        /*093e*/ 	.short	(.L_423 - .L_422)
	.align		4
.L_422:
        /*0940*/ 	.word	index@(_Z25selective_scan_fwd_kernelI32Selective_Scan_fwd_kernel_traitsILi32ELi8ELi1ELb1ELb1ELb0ELb1EN3c104HalfENS1_7complexIfEEEEv13SSMParamsBase)
        /*0944*/ 	.word	0x00000000


	//----- nvinfo : EIATTR_REGCOUNT
	.align		4
.L_423:
        /*0948*/ 	.byte	0x04, 0x2f
        /*094a*/ 	.short	(.L_425 - .L_424)
	.align		4
.L_424:
        /*094c*/ 	.word	index@(_Z25selective_scan_fwd_kernelI32Selective_Scan_fwd_kernel_traitsILi32ELi8ELi1ELb1ELb1ELb0ELb0EN3c104HalfENS1_7complexIfEEEEv13SSMParamsBase)
        /*0950*/ 	.word	0x00000060


	//----- nvinfo : EIATTR_FRAME_SIZE
	.align		4
.L_425:
        /*0954*/ 	.byte	0x04, 0x11
        /*0956*/ 	.short	(.L_427 - .L_426)
	.align		4
.L_426:
        /*0958*/ 	.word	index@(_Z25selective_scan_fwd_kernelI32Selective_Scan_fwd_kernel_traitsILi32ELi8ELi1ELb1ELb1ELb0ELb0EN3c104HalfENS1_7complexIfEEEEv13SSMParamsBase)
        /*095c*/ 	.word	0x00000000


	//----- nvinfo : EIATTR_REGCOUNT
	.align		4
.L_427:
        /*0960*/ 	.byte	0x04, 0x2f
        /*0962*/ 	.short	(.L_429 - .L_428)
	.align		4
.L_428:
        /*0964*/ 	.word	index@(_Z25selective_scan_fwd_kernelI32Selective_Scan_fwd_kernel_traitsILi32ELi8ELi1ELb1ELb0ELb1ELb1EN3c104HalfENS1_7complexIfEEEEv13SSMParamsBase)
        /*0968*/ 	.word	0x00000060


	//----- nvinfo : EIATTR_FRAME_SIZE
	.align		4
.L_429:
        /*096c*/ 	.byte	0x04, 0x11
        /*096e*/ 	.short	(.L_431 - .L_430)
	.align		4
.L_430:
        /*0970*/ 	.word	index@(_Z25selective_scan_fwd_kernelI32Selective_Scan_fwd_kernel_traitsILi32ELi8ELi1ELb1ELb0ELb1ELb1EN3c104HalfENS1_7complexIfEEEEv13SSMParamsBase)
        /*0974*/ 	.word	0x00000000


	//----- nvinfo : EIATTR_REGCOUNT
	.align		4
.L_431:
        /*0978*/ 	.byte	0x04, 0x2f
        /*097a*/ 	.short	(.L_433 - .L_432)
	.align		4
.L_432:
        /*097c*/ 	.word	index@(_Z25selective_scan_fwd_kernelI32Selective_Scan_fwd_kernel_traitsILi32ELi8ELi1ELb1ELb0ELb1ELb0EN3c104HalfENS1_7complexIfEEEEv13SSMParamsBase)
        /*0980*/ 	.word	0x00000060


	//----- nvinfo : EIATTR_FRAME_SIZE
	.align		4
.L_433:
        /*0984*/ 	.byte	0x04, 0x11
        /*0986*/ 	.short	(.L_435 - .L_434)
	.align		4
.L_434:
        /*0988*/ 	.word	index@(_Z25selective_scan_fwd_kernelI32Selective_Scan_fwd_kernel_traitsILi32ELi8ELi1ELb1ELb0ELb1ELb0EN3c104HalfENS1_7complexIfEEEEv13SSMParamsBase)
        /*098c*/ 	.word	0x00000000


	//----- nvinfo : EIATTR_REGCOUNT
	.align		4
.L_435:
        /*0990*/ 	.byte	0x04, 0x2f
        /*0992*/ 	.short	(.L_437 - .L_436)
	.align		4
.L_436:
        /*0994*/ 	.word	index@(_Z25selective_scan_fwd_kernelI32Selective_Scan_fwd_kernel_traitsILi32ELi8ELi1ELb1ELb0ELb0ELb1EN3c104HalfENS1_7complexIfEEEEv13SSMParamsBase)
        /*0998*/ 	.word	0x0000005c


	//----- nvinfo : EIATTR_FRAME_SIZE
	.align		4
.L_437:
        /*099c*/ 	.byte	0x04, 0x11
        /*099e*/ 	.short	(.L_439 - .L_438)
	.align		4
.L_438:
        /*09a0*/ 	.word	index@(_Z25selective_scan_fwd_kernelI32Selective_Scan_fwd_kernel_traitsILi32ELi8ELi1ELb1ELb0ELb0ELb1EN3c104HalfENS1_7complexIfEEEEv13SSMParamsBase)
        /*09a4*/ 	.word	0x00000000


	//----- nvinfo : EIATTR_REGCOUNT
	.align		4
.L_439:
        /*09a8*/ 	.byte	0x04, 0x2f
        /*09aa*/ 	.short	(.L_441 - .L_440)
	.align		4
.L_440:
        /*09ac*/ 	.word	index@(_Z25selective_scan_fwd_kernelI32Selective_Scan_fwd_kernel_traitsILi32ELi8ELi1ELb1ELb0ELb0ELb0EN3c104HalfENS1_7complexIfEEEEv13SSMParamsBase)
        /*09b0*/ 	.word	0x0000005c


	//----- nvinfo : EIATTR_FRAME_SIZE
	.align		4
.L_441:
        /*09b4*/ 	.byte	0x04, 0x11
        /*09b6*/ 	.short	(.L_443 - .L_442)
	.align		4
.L_442:
        /*09b8*/ 	.word	index@(_Z25selective_scan_fwd_kernelI32Selective_Scan_fwd_kernel_traitsILi32ELi8ELi1ELb1ELb0ELb0ELb0EN3c104HalfENS1_7complexIfEEEEv13SSMParamsBase)
        /*09bc*/ 	.word	0x00000000


	//----- nvinfo : EIATTR_REGCOUNT
	.align		4
.L_443:
        /*09c0*/ 	.byte	0x04, 0x2f
        /*09c2*/ 	.short	(.L_445 - .L_444)
	.align		4
.L_444:
        /*09c4*/ 	.word	index@(_Z25selective_scan_fwd_kernelI32Selective_Scan_fwd_kernel_traitsILi32ELi8ELi1ELb0ELb1ELb1ELb1EN3c104HalfENS1_7complexIfEEEEv13SSMParamsBase)
        /*09c8*/ 	.word	0x00000093


	//----- nvinfo : EIATTR_FRAME_SIZE
	.align		4
.L_445:
        /*09cc*/ 	.byte	0x04, 0x11
        /*09ce*/ 	.short	(.L_447 - .L_446)
	.align		4
.L_446:
        /*09d0*/ 	.word	index@(_Z25selective_scan_fwd_kernelI32Selective_Scan_fwd_kernel_traitsILi32ELi8ELi1ELb0ELb1ELb1ELb1EN3c104HalfENS1_7complexIfEEEEv13SSMParamsBase)
        /*09d4*/ 	.word	0x00000000


	//----- nvinfo : EIATTR_REGCOUNT
	.align		4
.L_447:
        /*09d8*/ 	.byte	0x04, 0x2f
        /*09da*/ 	.short	(.L_449 - .L_448)
	.align		4
.L_448:
        /*09dc*/ 	.word	index@(_Z25selective_scan_fwd_kernelI32Selective_Scan_fwd_kernel_traitsILi32ELi8ELi1ELb0ELb1ELb1ELb0EN3c104HalfENS1_7complexIfEEEEv13SSMParamsBase)
        /*09e0*/ 	.word	0x00000094


	//----- nvinfo : EIATTR_FRAME_SIZE
	.align		4
.L_449:
        /*09e4*/ 	.byte	0x04, 0x11
        /*09e6*/ 	.short	(.L_451 - .L_450)
	.align		4
.L_450:
        /*09e8*/ 	.word	index@(_Z25selective_scan_fwd_kernelI32Selective_Scan_fwd_kernel_traitsILi32ELi8ELi1ELb0ELb1ELb1ELb0EN3c104HalfENS1_7complexIfEEEEv13SSMParamsBase)
        /*09ec*/ 	.word	0x00000000


	//----- nvinfo : EIATTR_REGCOUNT
	.align		4
.L_451:
        /*09f0*/ 	.byte	0x04, 0x2f
        /*09f2*/ 	.short	(.L_453 - .L_452)
	.align		4
.L_452:
        /*09f4*/ 	.word	index@(_Z25selective_scan_fwd_kernelI32Selective_Scan_fwd_kernel_traitsILi32ELi8ELi1ELb0ELb1ELb0ELb1EN3c104HalfENS1_7complexIfEEEEv13SSMParamsBase)
        /*09f8*/ 	.word	0x00000099


	//----- nvinfo : EIATTR_FRAME_SIZE
	.align		4
.L_453:
        /*09fc*/ 	.byte	0x04, 0x11
        /*09fe*/ 	.short	(.L_455 - .L_454)
	.align		4
.L_454:
        /*0a00*/ 	.word	index@(_Z25selective_scan_fwd_kernelI32Selective_Scan_fwd_kernel_traitsILi32ELi8ELi1ELb0ELb1ELb0ELb1EN3c104HalfENS1_7complexIfEEEEv13SSMParamsBase)
        /*0a04*/ 	.word	0x00000000


	//----- nvinfo : EIATTR_REGCOUNT
	.align		4
.L_455:
        /*0a08*/ 	.byte	0x04, 0x2f
        /*0a0a*/ 	.short	(.L_457 - .L_456)
	.align		4
.L_456:
        /*0a0c*/ 	.word	index@(_Z25selective_scan_fwd_kernelI32Selective_Scan_fwd_kernel_traitsILi32ELi8ELi1ELb0ELb1ELb0ELb0EN3c104HalfENS1_7complexIfEEEEv13SSMParamsBase)
        /*0a10*/ 	.word	0x0000009a


	//----- nvinfo : EIATTR_FRAME_SIZE
	.align		4
.L_457:
        /*0a14*/ 	.byte	0x04, 0x11
        /*0a16*/ 	.short	(.L_459 - .L_458)
	.align		4
.L_458:
        /*0a18*/ 	.word	index@(_Z25selective_scan_fwd_kernelI32Selective_Scan_fwd_kernel_traitsILi32ELi8ELi1ELb0ELb1ELb0ELb0EN3c104HalfENS1_7complexIfEEEEv13SSMParamsBase)
        /*0a1c*/ 	.word	0x00000000


	//----- nvinfo : EIATTR_REGCOUNT
	.align		4
.L_459:
        /*0a20*/ 	.byte	0x04, 0x2f
        /*0a22*/ 	.short	(.L_461 - .L_460)
	.align		4
.L_460:
        /*0a24*/ 	.word	index@(_Z25selective_scan_fwd_kernelI32Selective_Scan_fwd_kernel_traitsILi32ELi8ELi1ELb0ELb0ELb1ELb1EN3c104HalfENS1_7complexIfEEEEv13SSMParamsBase)
        /*0a28*/ 	.word	0x00000095


	//----- nvinfo : EIATTR_FRAME_SIZE
	.align		4
.L_461:
        /*0a2c*/ 	.byte	0x04, 0x11
        /*0a2e*/ 	.short	(.L_463 - .L_462)
	.align		4
.L_462:
        /*0a30*/ 	.word	index@(_Z25selective_scan_fwd_kernelI32Selective_Scan_fwd_kernel_traitsILi32ELi8ELi1ELb0ELb0ELb1ELb1EN3c104HalfENS1_7complexIfEEEEv13SSMParamsBase)
        /*0a34*/ 	.word	0x00000000


	//----- nvinfo : EIATTR_REGCOUNT
	.align		4
.L_463:
        /*0a38*/ 	.byte	0x04, 0x2f
        /*0a3a*/ 	.short	(.L_465 - .L_464)
	.align		4
.L_464:
        /*0a3c*/ 	.word	index@(_Z25selective_scan_fwd_kernelI32Selective_Scan_fwd_kernel_traitsILi32ELi8ELi1ELb0ELb0ELb1ELb0EN3c104HalfENS1_7complexIfEEEEv13SSMParamsBase)
        /*0a40*/ 	.word	0x0000009c


	//----- nvinfo : EIATTR_FRAME_SIZE
	.align		4
.L_465:
        /*0a44*/ 	.byte	0x04, 0x11
        /*0a46*/ 	.short	(.L_467 - .L_466)
	.align		4
.L_466:
        /*0a48*/ 	.word	index@(_Z25selective_scan_fwd_kernelI32Selective_Scan_fwd_kernel_traitsILi32ELi8ELi1ELb0ELb0ELb1ELb0EN3c104HalfENS1_7complexIfEEEEv13SSMParamsBase)
        /*0a4c*/ 	.word	0x00000000


	//----- nvinfo : EIATTR_REGCOUNT
	.align		4
.L_467:
        /*0a50*/ 	.byte	0x04, 0x2f
        /*0a52*/ 	.short	(.L_469 - .L_468)
	.align		4
.L_468:
        /*0a54*/ 	.word	index@(_Z25selective_scan_fwd_kernelI32Selective_Scan_fwd_kernel_traitsILi32ELi8ELi1ELb0ELb0ELb0ELb1EN3c104HalfENS1_7complexIfEEEEv13SSMParamsBase)
        /*0a58*/ 	.word	0x00000074


	//----- nvinfo : EIATTR_FRAME_SIZE
	.align		4
.L_469:
        /*0a5c*/ 	.byte	0x04, 0x11
        /*0a5e*/ 	.short	(.L_471 - .L_470)
	.align		4
.L_470:
        /*0a60*/ 	.word	index@(_Z25selective_scan_fwd_kernelI32Selective_Scan_fwd_kernel_traitsILi32ELi8ELi1ELb0ELb0ELb0ELb1EN3c104HalfENS1_7complexIfEEEEv13SSMParamsBase)
        /*0a64*/ 	.word	0x00000000


	//----- nvinfo : EIATTR_REGCOUNT
	.align		4
.L_471:
        /*0a68*/ 	.byte	0x04, 0x2f
        /*0a6a*/ 	.short	(.L_473 - .L_472)
	.align		4
.L_472:
        /*0a6c*/ 	.word	index@(_Z25selective_scan_fwd_kernelI32Selective_Scan_fwd_kernel_traitsILi32ELi8ELi1ELb0ELb0ELb0ELb0EN3c104HalfENS1_7complexIfEEEEv13SSMParamsBase)
        /*0a70*/ 	.word	0x00000072


	//----- nvinfo : EIATTR_FRAME_SIZE
	.align		4
.L_473:
        /*0a74*/ 	.byte	0x04, 0x11
        /*0a76*/ 	.short	(.L_475 - .L_474)
	.align		4
.L_474:
        /*0a78*/ 	.word	index@(_Z25selective_scan_fwd_kernelI32Selective_Scan_fwd_kernel_traitsILi32ELi8ELi1ELb0ELb0ELb0ELb0EN3c104HalfENS1_7complexIfEEEEv13SSMParamsBase)
        /*0a7c*/ 	.word	0x00000000


	//----- nvinfo : EIATTR_REGCOUNT
	.align		4
.L_475:
        /*0a80*/ 	.byte	0x04, 0x2f
        /*0a82*/ 	.short	(.L_477 - .L_476)
	.align		4
.L_476:
        /*0a84*/ 	.word	index@(_Z25selective_scan_fwd_kernelI32Selective_Scan_fwd_kernel_traitsILi32ELi16ELi1ELb1ELb1ELb1ELb1EN3c104HalfENS1_7complexIfEEEEv13SSMParamsBase)
        /*0a88*/ 	.word	0x000000af


	//----- nvinfo : EIATTR_FRAME_SIZE
	.align		4
.L_477:
        /*0a8c*/ 	.byte	0x04, 0x11
        /*0a8e*/ 	.short	(.L_479 - .L_478)
	.align		4
.L_478:
        /*0a90*/ 	.word	index@(_Z25selective_scan_fwd_kernelI32Selective_Scan_fwd_kernel_traitsILi32ELi16ELi1ELb1ELb1ELb1ELb1EN3c104HalfENS1_7complexIfEEEEv13SSMParamsBase)
        /*0a94*/ 	.word	0x00000000


	//----- nvinfo : EIATTR_REGCOUNT
	.align		4
.L_479:
        /*0a98*/ 	.byte	0x04, 0x2f
        /*0a9a*/ 	.short	(.L_481 - .L_480)
	.align		4
.L_480:
        /*0a9c*/ 	.word	index@(_Z25selective_scan_fwd_kernelI32Selective_Scan_fwd_kernel_traitsILi32ELi16ELi1ELb1ELb1ELb1ELb0EN3c104HalfENS1_7complexIfEEEEv13SSMParamsBase)
        /*0aa0*/ 	.word	0x000000af


	//----- nvinfo : EIATTR_FRAME_SIZE
	.align		4
.L_481:
        /*0aa4*/ 	.byte	0x04, 0x11
        /*0aa6*/ 	.short	(.L_483 - .L_482)
	.align		4
.L_482:
        /*0aa8*/ 	.word	index@(_Z25selective_scan_fwd_kernelI32Selective_Scan_fwd_kernel_traitsILi32ELi16ELi1ELb1ELb1ELb1ELb0EN3c104HalfENS1_7complexIfEEEEv13SSMParamsBase)
        /*0aac*/ 	.word	0x00000000


	//----- nvinfo : EIATTR_REGCOUNT
	.align		4
.L_483:
        /*0ab0*/ 	.byte	0x04, 0x2f
        /*0ab2*/ 	.short	(.L_485 - .L_484)
	.align		4
.L_484:
        /*0ab4*/ 	.word	index@(_Z25selective_scan_fwd_kernelI32Selective_Scan_fwd_kernel_traitsILi32ELi16ELi1ELb1ELb1ELb0ELb1EN3c104HalfENS1_7complexIfEEEEv13SSMParamsBase)
        /*0ab8*/ 	.word	0x000000a0


	//----- nvinfo : EIATTR_FRAME_SIZE
	.align		4
.L_485:
        /*0abc*/ 	.byte	0x04, 0x11
        /*0abe*/ 	.short	(.L_487 - .L_486)
	.align		4
.L_486:
        /*0ac0*/ 	.word	index@(_Z25selective_scan_fwd_kernelI32Selective_Scan_fwd_kernel_traitsILi32ELi16ELi1ELb1ELb1ELb0ELb1EN3c104HalfENS1_7complexIfEEEEv13SSMParamsBase)
        /*0ac4*/ 	.word	0x00000000


	//----- nvinfo : EIATTR_REGCOUNT
	.align		4
.L_487:
        /*0ac8*/ 	.byte	0x04, 0x2f
        /*0aca*/ 	.short	(.L_489 - .L_488)
	.align		4
.L_488:
        /*0acc*/ 	.word	index@(_Z25selective_scan_fwd_kernelI32Selective_Scan_fwd_kernel_traitsILi32ELi16ELi1ELb1ELb1ELb0ELb0EN3c104HalfENS1_7complexIfEEEEv13SSMParamsBase)
        /*0ad0*/ 	.word	0x000000a0


	//----- nvinfo : EIATTR_FRAME_SIZE
	.align		4
.L_489:
        /*0ad4*/ 	.byte	0x04, 0x11
        /*0ad6*/ 	.short	(.L_491 - .L_490)
	.align		4
.L_490:
        /*0ad8*/ 	.word	index@(_Z25selective_scan_fwd_kernelI32Selective_Scan_fwd_kernel_traitsILi32ELi16ELi1ELb1ELb1ELb0ELb0EN3c104HalfENS1_7complexIfEEEEv13SSMParamsBase)
        /*0adc*/ 	.word	0x00000000


	//----- nvinfo : EIATTR_REGCOUNT
	.align		4
.L_491:
        /*0ae0*/ 	.byte	0x04, 0x2f
        /*0ae2*/ 	.short	(.L_493 - .L_492)
	.align		4
.L_492:
        /*0ae4*/ 	.word	index@(_Z25selective_scan_fwd_kernelI32Selective_Scan_fwd_kernel_traitsILi32ELi16ELi1ELb1ELb0ELb1ELb1EN3c104HalfENS1_7complexIfEEEEv13SSMParamsBase)
        /*0ae8*/ 	.word	0x0000009f


	//----- nvinfo : EIATTR_FRAME_SIZE
	.align		4
.L_493:
        /*0aec*/ 	.byte	0x04, 0x11
        /*0aee*/ 	.short	(.L_495 - .L_494)
	.align		4
.L_494:
        /*0af0*/ 	.word	index@(_Z25selective_scan_fwd_kernelI32Selective_Scan_fwd_kernel_traitsILi32ELi16ELi1ELb1ELb0ELb1ELb1EN3c104HalfENS1_7complexIfEEEEv13SSMParamsBase)
        /*0af4*/ 	.word	0x00000000


	//----- nvinfo : EIATTR_REGCOUNT
	.align		4
.L_495:
        /*0af8*/ 	.byte	0x04, 0x2f
        /*0afa*/ 	.short	(.L_497 - .L_496)
	.align		4
.L_496:
        /*0afc*/ 	.word	index@(_Z25selective_scan_fwd_kernelI32Selective_Scan_fwd_kernel_traitsILi32ELi16ELi1ELb1ELb0ELb1ELb0EN3c104HalfENS1_7complexIfEEEEv13SSMParamsBase)
        /*0b00*/ 	.word	0x0000009f


	//----- nvinfo : EIATTR_FRAME_SIZE
	.align		4
.L_497:
        /*0b04*/ 	.byte	0x04, 0x11
        /*0b06*/ 	.short	(.L_499 - .L_498)
	.align		4
.L_498:
        /*0b08*/ 	.word	index@(_Z25selective_scan_fwd_kernelI32Selective_Scan_fwd_kernel_traitsILi32ELi16ELi1ELb1ELb0ELb1ELb0EN3c104HalfENS1_7complexIfEEEEv13SSMParamsBase)
        /*0b0c*/ 	.word	0x00000000


	//----- nvinfo : EIATTR_REGCOUNT
	.align		4
.L_499:
        /*0b10*/ 	.byte	0x04, 0x2f
        /*0b12*/ 	.short	(.L_501 - .L_500)
	.align		4
.L_500:
        /*0b14*/ 	.word	index@(_Z25selective_scan_fwd_kernelI32Selective_Scan_fwd_kernel_traitsILi32ELi16ELi1ELb1ELb0ELb0ELb1EN3c104HalfENS1_7complexIfEEEEv13SSMParamsBase)
        /*0b18*/ 	.word	0x00000087


	//----- nvinfo : EIATTR_FRAME_SIZE
	.align		4
.L_501:
        /*0b1c*/ 	.byte	0x04, 0x11
        /*0b1e*/ 	.short	(.L_503 - .L_502)
	.align		4
.L_502:
        /*0b20*/ 	.word	index@(_Z25selective_scan_fwd_kernelI32Selective_Scan_fwd_kernel_traitsILi32ELi16ELi1ELb1ELb0ELb0ELb1EN3c104HalfENS1_7complexIfEEEEv13SSMParamsBase)
        /*0b24*/ 	.word	0x00000000


	//----- nvinfo : EIATTR_REGCOUNT
	.align		4
.L_503:
        /*0b28*/ 	.byte	0x04, 0x2f
        /*0b2a*/ 	.short	(.L_505 - .L_504)
	.align		4
.L_504:
        /*0b2c*/ 	.word	index@(_Z25selective_scan_fwd_kernelI32Selective_Scan_fwd_kernel_traitsILi32ELi16ELi1ELb1ELb0ELb0ELb0EN3c104HalfENS1_7complexIfEEEEv13SSMParamsBase)
        /*0b30*/ 	.word	0x00000087


	//----- nvinfo : EIATTR_FRAME_SIZE
	.align		4
.L_505:
        /*0b34*/ 	.byte	0x04, 0x11
        /*0b36*/ 	.short	(.L_507 - .L_506)
	.align		4
.L_506:
        /*0b38*/ 	.word	index@(_Z25selective_scan_fwd_kernelI32Selective_Scan_fwd_kernel_traitsILi32ELi16ELi1ELb1ELb0ELb0ELb0EN3c104HalfENS1_7complexIfEEEEv13SSMParamsBase)
        /*0b3c*/ 	.word	0x00000000


	//----- nvinfo : EIATTR_REGCOUNT
	.align		4
.L_507:
        /*0b40*/ 	.byte	0x04, 0x2f
        /*0b42*/ 	.short	(.L_509 - .L_508)
	.align		4
.L_508:
        /*0b44*/ 	.word	index@(_Z25selective_scan_fwd_kernelI32Selective_Scan_fwd_kernel_traitsILi32ELi16ELi1ELb0ELb1ELb1ELb1EN3c104HalfENS1_7complexIfEEEEv13SSMParamsBase)
        /*0b48*/ 	.word	0x000000d9


	//----- nvinfo : EIATTR_FRAME_SIZE
	.align		4
.L_509:
        /*0b4c*/ 	.byte	0x04, 0x11
        /*0b4e*/ 	.short	(.L_511 - .L_510)
	.align		4
.L_510:
        /*0b50*/ 	.word	index@(_Z25selective_scan_fwd_kernelI32Selective_Scan_fwd_kernel_traitsILi32ELi16ELi1ELb0ELb1ELb1ELb1EN3c104HalfENS1_7complexIfEEEEv13SSMParamsBase)
        /*0b54*/ 	.word	0x00000000


	//----- nvinfo : EIATTR_REGCOUNT
	.align		4
.L_511:
        /*0b58*/ 	.byte	0x04, 0x2f
        /*0b5a*/ 	.short	(.L_513 - .L_512)
	.align		4
.L_512:
        /*0b5c*/ 	.word	index@(_Z25selective_scan_fwd_kernelI32Selective_Scan_fwd_kernel_traitsILi32ELi16ELi1ELb0ELb1ELb1ELb0EN3c104HalfENS1_7complexIfEEEEv13SSMParamsBase)
        /*0b60*/ 	.word	0x000000d9


	//----- nvinfo : EIATTR_FRAME_SIZE
	.align		4
.L_513:
        /*0b64*/ 	.byte	0x04, 0x11
        /*0b66*/ 	.short	(.L_515 - .L_514)
	.align		4
.L_514:
        /*0b68*/ 	.word	index@(_Z25selective_scan_fwd_kernelI32Selective_Scan_fwd_kernel_traitsILi32ELi16ELi1ELb0ELb1ELb1ELb0EN3c104HalfENS1_7complexIfEEEEv13SSMParamsBase)
        /*0b6c*/ 	.word	0x00000000


	//----- nvinfo : EIATTR_REGCOUNT
	.align		4
.L_515:
        /*0b70*/ 	.byte	0x04, 0x2f
        /*0b72*/ 	.short	(.L_517 - .L_516)
	.align		4
.L_516:
        /*0b74*/ 	.word	index@(_Z25selective_scan_fwd_kernelI32Selective_Scan_fwd_kernel_traitsILi32ELi16ELi1ELb0ELb1ELb0ELb1EN3c104HalfENS1_7complexIfEEEEv13SSMParamsBase)
        /*0b78*/ 	.word	0x000000b8


	//----- nvinfo : EIATTR_FRAME_SIZE
	.align		4
.L_517:
        /*0b7c*/ 	.byte	0x04, 0x11
        /*0b7e*/ 	.short	(.L_519 - .L_518)
	.align		4
.L_518:
        /*0b80*/ 	.word	index@(_Z25selective_scan_fwd_kernelI32Selective_Scan_fwd_kernel_traitsILi32ELi16ELi1ELb0ELb1ELb0ELb1EN3c104HalfENS1_7complexIfEEEEv13SSMParamsBase)
        /*0b84*/ 	.word	0x00000000


	//----- nvinfo : EIATTR_REGCOUNT
	.align		4
.L_519:
        /*0b88*/ 	.byte	0x04, 0x2f
        /*0b8a*/ 	.short	(.L_521 - .L_520)
	.align		4
.L_520:
        /*0b8c*/ 	.word	index@(_Z25selective_scan_fwd_kernelI32Selective_Scan_fwd_kernel_traitsILi32ELi16ELi1ELb0ELb1ELb0ELb0EN3c104HalfENS1_7complexIfEEEEv13SSMParamsBase)
        /*0b90*/ 	.word	0x000000b8


	//----- nvinfo : EIATTR_FRAME_SIZE
	.align		4
.L_521:
        /*0b94*/ 	.byte	0x04, 0x11
        /*0b96*/ 	.short	(.L_523 - .L_522)
	.align		4
.L_522:
        /*0b98*/ 	.word	index@(_Z25selective_scan_fwd_kernelI32Selective_Scan_fwd_kernel_traitsILi32ELi16ELi1ELb0ELb1ELb0ELb0EN3c104HalfENS1_7complexIfEEEEv13SSMParamsBase)
        /*0b9c*/ 	.word	0x00000000


	//----- nvinfo : EIATTR_REGCOUNT
	.align		4
.L_523:
        /*0ba0*/ 	.byte	0x04, 0x2f
        /*0ba2*/ 	.short	(.L_525 - .L_524)
	.align		4
.L_524:
        /*0ba4*/ 	.word	index@(_Z25selective_scan_fwd_kernelI32Selective_Scan_fwd_kernel_traitsILi32ELi16ELi1ELb0ELb0ELb1ELb1EN3c104HalfENS1_7complexIfEEEEv13SSMParamsBase)
        /*0ba8*/ 	.word	0x000000cb


	//----- nvinfo : EIATTR_FRAME_SIZE
	.align		4
.L_525:
        /*0bac*/ 	.byte	0x04, 0x11
        /*0bae*/ 	.short	(.L_527 - .L_526)
	.align		4
.L_526:
        /*0bb0*/ 	.word	index@(_Z25selective_scan_fwd_kernelI32Selective_Scan_fwd_kernel_traitsILi32ELi16ELi1ELb0ELb0ELb1ELb1EN3c104HalfENS1_7complexIfEEEEv13SSMParamsBase)
        /*0bb4*/ 	.word	0x00000000


	//----- nvinfo : EIATTR_REGCOUNT
	.align		4
.L_527:
        /*0bb8*/ 	.byte	0x04, 0x2f
        /*0bba*/ 	.short	(.L_529 - .L_528)
	.align		4
.L_528:
        /*0bbc*/ 	.word	index@(_Z25selective_scan_fwd_kernelI32Selective_Scan_fwd_kernel_traitsILi32ELi16ELi1ELb0ELb0ELb1ELb0EN3c104HalfENS1_7complexIfEEEEv13SSMParamsBase)
        /*0bc0*/ 	.word	0x000000cb


	//----- nvinfo : EIATTR_FRAME_SIZE
	.align		4
.L_529:
        /*0bc4*/ 	.byte	0x04, 0x11
        /*0bc6*/ 	.short	(.L_531 - .L_530)
	.align		4
.L_530:
        /*0bc8*/ 	.word	index@(_Z25selective_scan_fwd_kernelI32Selective_Scan_fwd_kernel_traitsILi32ELi16ELi1ELb0ELb0ELb1ELb0EN3c104HalfENS1_7complexIfEEEEv13SSMParamsBase)
        /*0bcc*/ 	.word	0x00000000


	//----- nvinfo : EIATTR_REGCOUNT
	.align		4
.L_531:
        /*0bd0*/ 	.byte	0x04, 0x2f
        /*0bd2*/ 	.short	(.L_533 - .L_532)
	.align		4
.L_532:
        /*0bd4*/ 	.word	index@(_Z25selective_scan_fwd_kernelI32Selective_Scan_fwd_kernel_traitsILi32ELi16ELi1ELb0ELb0ELb0ELb1EN3c104HalfENS1_7complexIfEEEEv13SSMParamsBase)
        /*0bd8*/ 	.word	0x000000a1


	//----- nvinfo : EIATTR_FRAME_SIZE
	.align		4
.L_533:
        /*0bdc*/ 	.byte	0x04, 0x11
        /*0bde*/ 	.short	(.L_535 - .L_534)
	.align		4
.L_534:
        /*0be0*/ 	.word	index@(_Z25selective_scan_fwd_kernelI32Selective_Scan_fwd_kernel_traitsILi32ELi16ELi1ELb0ELb0ELb0ELb1EN3c104HalfENS1_7complexIfEEEEv13SSMParamsBase)
        /*0be4*/ 	.word	0x00000000


	//----- nvinfo : EIATTR_REGCOUNT
	.align		4
.L_535:
        /*0be8*/ 	.byte	0x04, 0x2f
        /*0bea*/ 	.short	(.L_537 - .L_536)
	.align		4
.L_536:
        /*0bec*/ 	.word	index@(_Z25selective_scan_fwd_kernelI32Selective_Scan_fwd_kernel_traitsILi32ELi16ELi1ELb0ELb0ELb0ELb0EN3c104HalfENS1_7complexIfEEEEv13SSMParamsBase)
        /*0bf0*/ 	.word	0x000000a1


	//----- nvinfo : EIATTR_FRAME_SIZE
	.align		4
.L_537:
        /*0bf4*/ 	.byte	0x04, 0x11
        /*0bf6*/ 	.short	(.L_539 - .L_538)
	.align		4
.L_538:
        /*0bf8*/ 	.word	index@(_Z25selective_scan_fwd_kernelI32Selective_Scan_fwd_kernel_traitsILi32ELi16ELi1ELb0ELb0ELb0ELb0EN3c104HalfENS1_7complexIfEEEEv13SSMParamsBase)
        /*0bfc*/ 	.word	0x00000000


	//----- nvinfo : EIATTR_REGCOUNT
	.align		4
.L_539:
        /*0c00*/ 	.byte	0x04, 0x2f
        /*0c02*/ 	.short	(.L_541 - .L_540)
	.align		4
.L_540:
        /*0c04*/ 	.word	index@(_Z25selective_scan_fwd_kernelI32Selective_Scan_fwd_kernel_traitsILi64ELi16ELi1ELb1ELb1ELb1ELb1EN3c104HalfENS1_7complexIfEEEEv13SSMParamsBase)
        /*0c08*/ 	.word	0x000000a8


	//----- nvinfo : EIATTR_FRAME_SIZE
	.align		4
.L_541:
        /*0c0c*/ 	.byte	0x04, 0x11
        /*0c0e*/ 	.short	(.L_543 - .L_542)
	.align		4
.L_542:
        /*0c10*/ 	.word	index@(_Z25selective_scan_fwd_kernelI32Selective_Scan_fwd_kernel_traitsILi64ELi16ELi1ELb1ELb1ELb1ELb1EN3c104HalfENS1_7complexIfEEEEv13SSMParamsBase)
        /*0c14*/ 	.word	0x00000008


	//----- nvinfo : EIATTR_REGCOUNT
	.align		4
.L_543:
        /*0c18*/ 	.byte	0x04, 0x2f
        /*0c1a*/ 	.short	(.L_545 - .L_544)
	.align		4
.L_544:
        /*0c1c*/ 	.word	index@(_Z25selective_scan_fwd_kernelI32Selective_Scan_fwd_kernel_traitsILi64ELi16ELi1ELb1ELb1ELb1ELb0EN3c104HalfENS1_7complexIfEEEEv13SSMParamsBase)
        /*0c20*/ 	.word	0x000000a8


	//----- nvinfo : EIATTR_FRAME_SIZE
	.align		4
.L_545:
        /*0c24*/ 	.byte	0x04, 0x11
        /*0c26*/ 	.short	(.L_547 - .L_546)
	.align		4
.L_546:
        /*0c28*/ 	.word	index@(_Z25selective_scan_fwd_kernelI32Selective_Scan_fwd_kernel_traitsILi64ELi16ELi1ELb1ELb1ELb1ELb0EN3c104HalfENS1_7complexIfEEEEv13SSMParamsBase)
        /*0c2c*/ 	.word	0x00000008


	//----- nvinfo : EIATTR_REGCOUNT
	.align		4
.L_547:
        /*0c30*/ 	.byte	0x04, 0x2f
        /*0c32*/ 	.short	(.L_549 - .L_548)
	.align		4
.L_548:
        /*0c34*/ 	.word	index@(_Z25selective_scan_fwd_kernelI32Selective_Scan_fwd_kernel_traitsILi64ELi16ELi1ELb1ELb1ELb0ELb1EN3c104HalfENS1_7complexIfEEEEv13SSMParamsBase)
        /*0c38*/ 	.word	0x0000009e


	//----- nvinfo : EIATTR_FRAME_SIZE
	.align		4
.L_549:
        /*0c3c*/ 	.byte	0x04, 0x11
        /*0c3e*/ 	.short	(.L_551 - .L_550)
	.align		4
.L_550:
        /*0c40*/ 	.word	index@(_Z25selective_scan_fwd_kernelI32Selective_Scan_fwd_kernel_traitsILi64ELi16ELi1ELb1ELb1ELb0ELb1EN3c104HalfENS1_7complexIfEEEEv13SSMParamsBase)
        /*0c44*/ 	.word	0x00000000


	//----- nvinfo : EIATTR_REGCOUNT
	.align		4
.L_551:
        /*0c48*/ 	.byte	0x04, 0x2f
        /*0c4a*/ 	.short	(.L_553 - .L_552)
	.align		4
.L_552:
        /*0c4c*/ 	.word	index@(_Z25selective_scan_fwd_kernelI32Selective_Scan_fwd_kernel_traitsILi64ELi16ELi1ELb1ELb1ELb0ELb0EN3c104HalfENS1_7complexIfEEEEv13SSMParamsBase)
        /*0c50*/ 	.word	0x0000009e


	//----- nvinfo : EIATTR_FRAME_SIZE
	.align		4
.L_553:
        /*0c54*/ 	.byte	0x04, 0x11
        /*0c56*/ 	.short	(.L_555 - .L_554)
	.align		4
.L_554:
        /*0c58*/ 	.word	index@(_Z25selective_scan_fwd_kernelI32Selective_Scan_fwd_kernel_traitsILi64ELi16ELi1ELb1ELb1ELb0ELb0EN3c104HalfENS1_7complexIfEEEEv13SSMParamsBase)
        /*0c5c*/ 	.word	0x00000000


	//----- nvinfo : EIATTR_REGCOUNT
	.align		4
.L_555:
        /*0c60*/ 	.byte	0x04, 0x2f
        /*0c62*/ 	.short	(.L_557 - .L_556)
	.align		4
.L_556:
        /*0c64*/ 	.word	index@(_Z25selective_scan_fwd_kernelI32Selective_Scan_fwd_kernel_traitsILi64ELi16ELi1ELb1ELb0ELb1ELb1EN3c104HalfENS1_7complexIfEEEEv13SSMParamsBase)
        /*0c68*/ 	.word	0x0000009d


	//----- nvinfo : EIATTR_FRAME_SIZE
	.align		4
.L_557:
        /*0c6c*/ 	.byte	0x04, 0x11
        /*0c6e*/ 	.short	(.L_559 - .L_558)
	.align		4
.L_558:
        /*0c70*/ 	.word	index@(_Z25selective_scan_fwd_kernelI32Selective_Scan_fwd_kernel_traitsILi64ELi16ELi1ELb1ELb0ELb1ELb1EN3c104HalfENS1_7complexIfEEEEv13SSMParamsBase)
        /*0c74*/ 	.word	0x00000000


	//----- nvinfo : EIATTR_REGCOUNT
	.align		4
.L_559:
        /*0c78*/ 	.byte	0x04, 0x2f
        /*0c7a*/ 	.short	(.L_561 - .L_560)
	.align		4
.L_560:
        /*0c7c*/ 	.word	index@(_Z25selective_scan_fwd_kernelI32Selective_Scan_fwd_kernel_traitsILi64ELi16ELi1ELb1ELb0ELb1ELb0EN3c104HalfENS1_7complexIfEEEEv13SSMParamsBase)
        /*0c80*/ 	.word	0x0000009d


	//----- nvinfo : EIATTR_FRAME_SIZE
	.align		4
.L_561:
        /*0c84*/ 	.byte	0x04, 0x11
        /*0c86*/ 	.short	(.L_563 - .L_562)
	.align		4
.L_562:
        /*0c88*/ 	.word	index@(_Z25selective_scan_fwd_kernelI32Selective_Scan_fwd_kernel_traitsILi64ELi16ELi1ELb1ELb0ELb1ELb0EN3c104HalfENS1_7complexIfEEEEv13SSMParamsBase)
        /*0c8c*/ 	.word	0x00000000


	//----- nvinfo : EIATTR_REGCOUNT
	.align		4
.L_563:
        /*0c90*/ 	.byte	0x04, 0x2f
        /*0c92*/ 	.short	(.L_565 - .L_564)
	.align		4
.L_564:
        /*0c94*/ 	.word	index@(_Z25selective_scan_fwd_kernelI32Selective_Scan_fwd_kernel_traitsILi64ELi16ELi1ELb1ELb0ELb0ELb1EN3c104HalfENS1_7complexIfEEEEv13SSMParamsBase)
        /*0c98*/ 	.word	0x00000080


	//----- nvinfo : EIATTR_FRAME_SIZE
	.align		4
.L_565:
        /*0c9c*/ 	.byte	0x04, 0x11
        /*0c9e*/ 	.short	(.L_567 - .L_566)
	.align		4
.L_566:
        /*0ca0*/ 	.word	index@(_Z25selective_scan_fwd_kernelI32Selective_Scan_fwd_kernel_traitsILi64ELi16ELi1ELb1ELb0ELb0ELb1EN3c104HalfENS1_7complexIfEEEEv13SSMParamsBase)
        /*0ca4*/ 	.word	0x00000000


	//----- nvinfo : EIATTR_REGCOUNT
	.align		4
.L_567:
        /*0ca8*/ 	.byte	0x04, 0x2f
        /*0caa*/ 	.short	(.L_569 - .L_568)
	.align		4
.L_568:
        /*0cac*/ 	.word	index@(_Z25selective_scan_fwd_kernelI32Selective_Scan_fwd_kernel_traitsILi64ELi16ELi1ELb1ELb0ELb0ELb0EN3c104HalfENS1_7complexIfEEEEv13SSMParamsBase)
        /*0cb0*/ 	.word	0x00000080


	//----- nvinfo : EIATTR_FRAME_SIZE
	.align		4
.L_569:
        /*0cb4*/ 	.byte	0x04, 0x11
        /*0cb6*/ 	.short	(.L_571 - .L_570)
	.align		4
.L_570:
        /*0cb8*/ 	.word	index@(_Z25selective_scan_fwd_kernelI32Selective_Scan_fwd_kernel_traitsILi64ELi16ELi1ELb1ELb0ELb0ELb0EN3c104HalfENS1_7complexIfEEEEv13SSMParamsBase)
        /*0cbc*/ 	.word	0x00000000


	//----- nvinfo : EIATTR_REGCOUNT
	.align		4
.L_571:
        /*0cc0*/ 	.byte	0x04, 0x2f
        /*0cc2*/ 	.short	(.L_573 - .L_572)
	.align		4
.L_572:
        /*0cc4*/ 	.word	index@(_Z25selective_scan_fwd_kernelI32Selective_Scan_fwd_kernel_traitsILi64ELi16ELi1ELb0ELb1ELb1ELb1EN3c104HalfENS1_7complexIfEEEEv13SSMParamsBase)
        /*0cc8*/ 	.word	0x000000a8


	//----- nvinfo : EIATTR_FRAME_SIZE
	.align		4
.L_573:
        /*0ccc*/ 	.byte	0x04, 0x11
        /*0cce*/ 	.short	(.L_575 - .L_574)
	.align		4
.L_574:
        /*0cd0*/ 	.word	index@(_Z25selective_scan_fwd_kernelI32Selective_Scan_fwd_kernel_traitsILi64ELi16ELi1ELb0ELb1ELb1ELb1EN3c104HalfENS1_7complexIfEEEEv13SSMParamsBase)
        /*0cd4*/ 	.word	0x00000058


	//----- nvinfo : EIATTR_REGCOUNT
	.align		4
.L_575:
        /*0cd8*/ 	.byte	0x04, 0x2f
        /*0cda*/ 	.short	(.L_577 - .L_576)
	.align		4
.L_576:
        /*0cdc*/ 	.word	index@(_Z25selective_scan_fwd_kernelI32Selective_Scan_fwd_kernel_traitsILi64ELi16ELi1ELb0ELb1ELb1ELb0EN3c104HalfENS1_7complexIfEEEEv13SSMParamsBase)
        /*0ce0*/ 	.word	0x000000a8


	//----- nvinfo : EIATTR_FRAME_SIZE
	.align		4
.L_577:
        /*0ce4*/ 	.byte	0x04, 0x11
        /*0ce6*/ 	.short	(.L_579 - .L_578)
	.align		4
.L_578:
        /*0ce8*/ 	.word	index@(_Z25selective_scan_fwd_kernelI32Selective_Scan_fwd_kernel_traitsILi64ELi16ELi1ELb0ELb1ELb1ELb0EN3c104HalfENS1_7complexIfEEEEv13SSMParamsBase)
        /*0cec*/ 	.word	0x00000058


	//----- nvinfo : EIATTR_REGCOUNT
	.align		4
.L_579:
        /*0cf0*/ 	.byte	0x04, 0x2f
        /*0cf2*/ 	.short	(.L_581 - .L_580)
	.align		4
.L_580:
        /*0cf4*/ 	.word	index@(_Z25selective_scan_fwd_kernelI32Selective_Scan_fwd_kernel_traitsILi64ELi16ELi1ELb0ELb1ELb0ELb1EN3c104HalfENS1_7complexIfEEEEv13SSMParamsBase)
        /*0cf8*/ 	.word	0x000000a8


	//----- nvinfo : EIATTR_FRAME_SIZE
	.align		4
.L_581:
        /*0cfc*/ 	.byte	0x04, 0x11
        /*0cfe*/ 	.short	(.L_583 - .L_582)
	.align		4
.L_582:
        /*0d00*/ 	.word	index@(_Z25selective_scan_fwd_kernelI32Selective_Scan_fwd_kernel_traitsILi64ELi16ELi1ELb0ELb1ELb0ELb1EN3c104HalfENS1_7complexIfEEEEv13SSMParamsBase)
        /*0d04*/ 	.word	0x00000000


	//----- nvinfo : EIATTR_REGCOUNT
	.align		4
.L_583:
        /*0d08*/ 	.byte	0x04, 0x2f
        /*0d0a*/ 	.short	(.L_585 - .L_584)
	.align		4
.L_584:
        /*0d0c*/ 	.word	index@(_Z25selective_scan_fwd_kernelI32Selective_Scan_fwd_kernel_traitsILi64ELi16ELi1ELb0ELb1ELb0ELb0EN3c104HalfENS1_7complexIfEEEEv13SSMParamsBase)
        /*0d10*/ 	.word	0x000000a8


	//----- nvinfo : EIATTR_FRAME_SIZE
	.align		4
.L_585:
        /*0d14*/ 	.byte	0x04, 0x11
        /*0d16*/ 	.short	(.L_587 - .L_586)
	.align		4
.L_586:
        /*0d18*/ 	.word	index@(_Z25selective_scan_fwd_kernelI32Selective_Scan_fwd_kernel_traitsILi64ELi16ELi1ELb0ELb1ELb0ELb0EN3c104HalfENS1_7complexIfEEEEv13SSMParamsBase)
        /*0d1c*/ 	.word	0x00000000


	//----- nvinfo : EIATTR_REGCOUNT
	.align		4
.L_587:
        /*0d20*/ 	.byte	0x04, 0x2f
        /*0d22*/ 	.short	(.L_589 - .L_588)
	.align		4
.L_588:
        /*0d24*/ 	.word	index@(_Z25selective_scan_fwd_kernelI32Selective_Scan_fwd_kernel_traitsILi64ELi16ELi1ELb0ELb0ELb1ELb1EN3c104HalfENS1_7complexIfEEEEv13SSMParamsBase)
        /*0d28*/ 	.word	0x000000a8


	//----- nvinfo : EIATTR_FRAME_SIZE
	.align		4
.L_589:
        /*0d2c*/ 	.byte	0x04, 0x11
        /*0d2e*/ 	.short	(.L_591 - .L_590)
	.align		4
.L_590:
        /*0d30*/ 	.word	index@(_Z25selective_scan_fwd_kernelI32Selective_Scan_fwd_kernel_traitsILi64ELi16ELi1ELb0ELb0ELb1ELb1EN3c104HalfENS1_7complexIfEEEEv13SSMParamsBase)
        /*0d34*/ 	.word	0x00000028


	//----- nvinfo : EIATTR_REGCOUNT
	.align		4
.L_591:
        /*0d38*/ 	.byte	0x04, 0x2f
        /*0d3a*/ 	.short	(.L_593 - .L_592)
	.align		4
.L_592:
        /*0d3c*/ 	.word	index@(_Z25selective_scan_fwd_kernelI32Selective_Scan_fwd_kernel_traitsILi64ELi16ELi1ELb0ELb0ELb1ELb0EN3c104HalfENS1_7complexIfEEEEv13SSMParamsBase)
        /*0d40*/ 	.word	0x000000a8


	//----- nvinfo : EIATTR_FRAME_SIZE
	.align		4
.L_593:
        /*0d44*/ 	.byte	0x04, 0x11
        /*0d46*/ 	.short	(.L_595 - .L_594)
	.align		4
.L_594:
        /*0d48*/ 	.word	index@(_Z25selective_scan_fwd_kernelI32Selective_Scan_fwd_kernel_traitsILi64ELi16ELi1ELb0ELb0ELb1ELb0EN3c104HalfENS1_7complexIfEEEEv13SSMParamsBase)
        /*0d4c*/ 	.word	0x00000028


	//----- nvinfo : EIATTR_REGCOUNT
	.align		4
.L_595:
        /*0d50*/ 	.byte	0x04, 0x2f
        /*0d52*/ 	.short	(.L_597 - .L_596)
	.align		4
.L_596:
        /*0d54*/ 	.word	index@(_Z25selective_scan_fwd_kernelI32Selective_Scan_fwd_kernel_traitsILi64ELi16ELi1ELb0ELb0ELb0ELb1EN3c104HalfENS1_7complexIfEEEEv13SSMParamsBase)
        /*0d58*/ 	.word	0x000000a1


	//----- nvinfo : EIATTR_FRAME_SIZE
	.align		4
.L_597:
        /*0d5c*/ 	.byte	0x04, 0x11
        /*0d5e*/ 	.short	(.L_599 - .L_598)
	.align		4
.L_598:
        /*0d60*/ 	.word	index@(_Z25selective_scan_fwd_kernelI32Selective_Scan_fwd_kernel_traitsILi64ELi16ELi1ELb0ELb0ELb0ELb1EN3c104HalfENS1_7complexIfEEEEv13SSMParamsBase)
        /*0d64*/ 	.word	0x00000000


	//----- nvinfo : EIATTR_REGCOUNT
	.align		4
.L_599:
        /*0d68*/ 	.byte	0x04, 0x2f
        /*0d6a*/ 	.short	(.L_601 - .L_600)
	.align		4
.L_600:
        /*0d6c*/ 	.word	index@(_Z25selective_scan_fwd_kernelI32Selective_Scan_fwd_kernel_traitsILi64ELi16ELi1ELb0ELb0ELb0ELb0EN3c104HalfENS1_7complexIfEEEEv13SSMParamsBase)
        /*0d70*/ 	.word	0x0000009d


	//----- nvinfo : EIATTR_FRAME_SIZE
	.align		4
.L_601:
        /*0d74*/ 	.byte	0x04, 0x11
        /*0d76*/ 	.short	(.L_603 - .L_602)
	.align		4
.L_602:
        /*0d78*/ 	.word	index@(_Z25selective_scan_fwd_kernelI32Selective_Scan_fwd_kernel_traitsILi64ELi16ELi1ELb0ELb0ELb0ELb0EN3c104HalfENS1_7complexIfEEEEv13SSMParamsBase)
        /*0d7c*/ 	.word	0x00000000


	//----- nvinfo : EIATTR_REGCOUNT
	.align		4
.L_603:
        /*0d80*/ 	.byte	0x04, 0x2f
        /*0d82*/ 	.short	(.L_605 - .L_604)
	.align		4
.L_604:
        /*0d84*/ 	.word	index@(_Z25selective_scan_fwd_kernelI32Selective_Scan_fwd_kernel_traitsILi128ELi16ELi1ELb1ELb1ELb1ELb1EN3c104HalfENS1_7complexIfEEEEv13SSMParamsBase)
        /*0d88*/ 	.word	0x000000a8


	//----- nvinfo : EIATTR_FRAME_SIZE
	.align		4
.L_605:
        /*0d8c*/ 	.byte	0x04, 0x11
        /*0d8e*/ 	.short	(.L_607 - .L_606)
	.align		4
.L_606:
        /*0d90*/ 	.word	index@(_Z25selective_scan_fwd_kernelI32Selective_Scan_fwd_kernel_traitsILi128ELi16ELi1ELb1ELb1ELb1ELb1EN3c104HalfENS1_7complexIfEEEEv13SSMParamsBase)
        /*0d94*/ 	.word	0x00000018


	//----- nvinfo : EIATTR_REGCOUNT
	.align		4
.L_607:
        /*0d98*/ 	.byte	0x04, 0x2f
        /*0d9a*/ 	.short	(.L_609 - .L_608)
	.align		4
.L_608:
        /*0d9c*/ 	.word	index@(_Z25selective_scan_fwd_kernelI32Selective_Scan_fwd_kernel_traitsILi128ELi16ELi1ELb1ELb1ELb1ELb0EN3c104HalfENS1_7complexIfEEEEv13SSMParamsBase)
        /*0da0*/ 	.word	0x000000a8


	//----- nvinfo : EIATTR_FRAME_SIZE
	.align		4
.L_609:
        /*0da4*/ 	.byte	0x04, 0x11
        /*0da6*/ 	.short	(.L_611 - .L_610)
	.align		4
.L_610:
        /*0da8*/ 	.word	index@(_Z25selective_scan_fwd_kernelI32Selective_Scan_fwd_kernel_traitsILi128ELi16ELi1ELb1ELb1ELb1ELb0EN3c104HalfENS1_7complexIfEEEEv13SSMParamsBase)
        /*0dac*/ 	.word	0x00000018


	//----- nvinfo : EIATTR_REGCOUNT
	.align		4
.L_611:
        /*0db0*/ 	.byte	0x04, 0x2f
        /*0db2*/ 	.short	(.L_613 - .L_612)
	.align		4
.L_612:
        /*0db4*/ 	.word	index@(_Z25selective_scan_fwd_kernelI32Selective_Scan_fwd_kernel_traitsILi128ELi16ELi1ELb1ELb1ELb0ELb1EN3c104HalfENS1_7complexIfEEEEv13SSMParamsBase)
        /*0db8*/ 	.word	0x0000009f


	//----- nvinfo : EIATTR_FRAME_SIZE
	.align		4
.L_613:
        /*0dbc*/ 	.byte	0x04, 0x11
        /*0dbe*/ 	.short	(.L_615 - .L_614)
	.align		4
.L_614:
        /*0dc0*/ 	.word	index@(_Z25selective_scan_fwd_kernelI32Selective_Scan_fwd_kernel_traitsILi128ELi16ELi1ELb1ELb1ELb0ELb1EN3c104HalfENS1_7complexIfEEEEv13SSMParamsBase)
        /*0dc4*/ 	.word	0x00000000


	//----- nvinfo : EIATTR_REGCOUNT
	.align		4
.L_615:
        /*0dc8*/ 	.byte	0x04, 0x2f
        /*0dca*/ 	.short	(.L_617 - .L_616)
	.align		4
.L_616:
        /*0dcc*/ 	.word	index@(_Z25selective_scan_fwd_kernelI32Selective_Scan_fwd_kernel_traitsILi128ELi16ELi1ELb1ELb1ELb0ELb0EN3c104HalfENS1_7complexIfEEEEv13SSMParamsBase)
        /*0dd0*/ 	.word	0x0000009f


	//----- nvinfo : EIATTR_FRAME_SIZE
	.align		4
.L_617:
        /*0dd4*/ 	.byte	0x04, 0x11
        /*0dd6*/ 	.short	(.L_619 - .L_618)
	.align		4
.L_618:
        /*0dd8*/ 	.word	index@(_Z25selective_scan_fwd_kernelI32Selective_Scan_fwd_kernel_traitsILi128ELi16ELi1ELb1ELb1ELb0ELb0EN3c104HalfENS1_7complexIfEEEEv13SSMParamsBase)
        /*0ddc*/ 	.word	0x00000000


	//----- nvinfo : EIATTR_REGCOUNT
	.align		4
.L_619:
        /*0de0*/ 	.byte	0x04, 0x2f
        /*0de2*/ 	.short	(.L_621 - .L_620)
	.align		4
.L_620:
        /*0de4*/ 	.word	index@(_Z25selective_scan_fwd_kernelI32Selective_Scan_fwd_kernel_traitsILi128ELi16ELi1ELb1ELb0ELb1ELb1EN3c104HalfENS1_7complexIfEEEEv13SSMParamsBase)
        /*0de8*/ 	.word	0x0000009d


	//----- nvinfo : EIATTR_FRAME_SIZE
	.align		4
.L_621:
        /*0dec*/ 	.byte	0x04, 0x11
        /*0dee*/ 	.short	(.L_623 - .L_622)
	.align		4
.L_622:
        /*0df0*/ 	.word	index@(_Z25selective_scan_fwd_kernelI32Selective_Scan_fwd_kernel_traitsILi128ELi16ELi1ELb1ELb0ELb1ELb1EN3c104HalfENS1_7complexIfEEEEv13SSMParamsBase)
        /*0df4*/ 	.word	0x00000000


	//----- nvinfo : EIATTR_REGCOUNT
	.align		4
.L_623:
        /*0df8*/ 	.byte	0x04, 0x2f
        /*0dfa*/ 	.short	(.L_625 - .L_624)
	.align		4
.L_624:
        /*0dfc*/ 	.word	index@(_Z25selective_scan_fwd_kernelI32Selective_Scan_fwd_kernel_traitsILi128ELi16ELi1ELb1ELb0ELb1ELb0EN3c104HalfENS1_7complexIfEEEEv13SSMParamsBase)
        /*0e00*/ 	.word	0x0000009d


	//----- nvinfo : EIATTR_FRAME_SIZE
	.align		4
.L_625:
        /*0e04*/ 	.byte	0x04, 0x11
        /*0e06*/ 	.short	(.L_627 - .L_626)
	.align		4
.L_626:
        /*0e08*/ 	.word	index@(_Z25selective_scan_fwd_kernelI32Selective_Scan_fwd_kernel_traitsILi128ELi16ELi1ELb1ELb0ELb1ELb0EN3c104HalfENS1_7complexIfEEEEv13SSMParamsBase)
        /*0e0c*/ 	.word	0x00000000


	//----- nvinfo : EIATTR_REGCOUNT
	.align		4
.L_627:
        /*0e10*/ 	.byte	0x04, 0x2f
        /*0e12*/ 	.short	(.L_629 - .L_628)
	.align		4
.L_628:
        /*0e14*/ 	.word	index@(_Z25selective_scan_fwd_kernelI32Selective_Scan_fwd_kernel_traitsILi128ELi16ELi1ELb1ELb0ELb0ELb1EN3c104HalfENS1_7complexIfEEEEv13SSMParamsBase)
        /*0e18*/ 	.word	0x00000087


	//----- nvinfo : EIATTR_FRAME_SIZE
	.align		4
.L_629:
        /*0e1c*/ 	.byte	0x04, 0x11
        /*0e1e*/ 	.short	(.L_631 - .L_630)
	.align		4
.L_630:
        /*0e20*/ 	.word	index@(_Z25selective_scan_fwd_kernelI32Selective_Scan_fwd_kernel_traitsILi128ELi16ELi1ELb1ELb0ELb0ELb1EN3c104HalfENS1_7complexIfEEEEv13SSMParamsBase)
        /*0e24*/ 	.word	0x00000000


	//----- nvinfo : EIATTR_REGCOUNT
	.align		4
.L_631:
        /*0e28*/ 	.byte	0x04, 0x2f
        /*0e2a*/ 	.short	(.L_633 - .L_632)
	.align		4
.L_632:
        /*0e2c*/ 	.word	index@(_Z25selective_scan_fwd_kernelI32Selective_Scan_fwd_kernel_traitsILi128ELi16ELi1ELb1ELb0ELb0ELb0EN3c104HalfENS1_7complexIfEEEEv13SSMParamsBase)
        /*0e30*/ 	.word	0x00000087


	//----- nvinfo : EIATTR_FRAME_SIZE
	.align		4
.L_633:
        /*0e34*/ 	.byte	0x04, 0x11
        /*0e36*/ 	.short	(.L_635 - .L_634)
	.align		4
.L_634:
        /*0e38*/ 	.word	index@(_Z25selective_scan_fwd_kernelI32Selective_Scan_fwd_kernel_traitsILi128ELi16ELi1ELb1ELb0ELb0ELb0EN3c104HalfENS1_7complexIfEEEEv13SSMParamsBase)
        /*0e3c*/ 	.word	0x00000000


	//----- nvinfo : EIATTR_REGCOUNT
	.align		4
.L_635:
        /*0e40*/ 	.byte	0x04, 0x2f
        /*0e42*/ 	.short	(.L_637 - .L_636)
	.align		4
.L_636:
        /*0e44*/ 	.word	index@(_Z25selective_scan_fwd_kernelI32Selective_Scan_fwd_kernel_traitsILi128ELi16ELi1ELb0ELb1ELb1ELb1EN3c104HalfENS1_7complexIfEEEEv13SSMParamsBase)
        /*0e48*/ 	.word	0x000000a8


	//----- nvinfo : EIATTR_FRAME_SIZE
	.align		4
.L_637:
        /*0e4c*/ 	.byte	0x04, 0x11
        /*0e4e*/ 	.short	(.L_639 - .L_638)
	.align		4
.L_638:
        /*0e50*/ 	.word	index@(_Z25selective_scan_fwd_kernelI32Selective_Scan_fwd_kernel_traitsILi128ELi16ELi1ELb0ELb1ELb1ELb1EN3c104HalfENS1_7complexIfEEEEv13SSMParamsBase)
        /*0e54*/ 	.word	0x00000068


	//----- nvinfo : EIATTR_REGCOUNT
	.align		4
.L_639:
        /*0e58*/ 	.byte	0x04, 0x2f
        /*0e5a*/ 	.short	(.L_641 - .L_640)
	.align		4
.L_640:
        /*0e5c*/ 	.word	index@(_Z25selective_scan_fwd_kernelI32Selective_Scan_fwd_kernel_traitsILi128ELi16ELi1ELb0ELb1ELb1ELb0EN3c104HalfENS1_7complexIfEEEEv13SSMParamsBase)
        /*0e60*/ 	.word	0x000000a8


	//----- nvinfo : EIATTR_FRAME_SIZE
	.align		4
.L_641:
        /*0e64*/ 	.byte	0x04, 0x11
        /*0e66*/ 	.short	(.L_643 - .L_642)
	.align		4
.L_642:
        /*0e68*/ 	.word	index@(_Z25selective_scan_fwd_kernelI32Selective_Scan_fwd_kernel_traitsILi128ELi16ELi1ELb0ELb1ELb1ELb0EN3c104HalfENS1_7complexIfEEEEv13SSMParamsBase)
        /*0e6c*/ 	.word	0x00000068


	//----- nvinfo : EIATTR_REGCOUNT
	.align		4
.L_643:
        /*0e70*/ 	.byte	0x04, 0x2f
        /*0e72*/ 	.short	(.L_645 - .L_644)
	.align		4
.L_644:
        /*0e74*/ 	.word	index@(_Z25selective_scan_fwd_kernelI32Selective_Scan_fwd_kernel_traitsILi128ELi16ELi1ELb0ELb1ELb0ELb1EN3c104HalfENS1_7complexIfEEEEv13SSMParamsBase)
        /*0e78*/ 	.word	0x000000a8


	//----- nvinfo : EIATTR_FRAME_SIZE
	.align		4
.L_645:
        /*0e7c*/ 	.byte	0x04, 0x11
        /*0e7e*/ 	.short	(.L_647 - .L_646)
	.align		4
.L_646:
        /*0e80*/ 	.word	index@(_Z25selective_scan_fwd_kernelI32Selective_Scan_fwd_kernel_traitsILi128ELi16ELi1ELb0ELb1ELb0ELb1EN3c104HalfENS1_7complexIfEEEEv13SSMParamsBase)
        /*0e84*/ 	.word	0x00000008


	//----- nvinfo : EIATTR_REGCOUNT
	.align		4
.L_647:
        /*0e88*/ 	.byte	0x04, 0x2f
        /*0e8a*/ 	.short	(.L_649 - .L_648)
	.align		4
.L_648:
        /*0e8c*/ 	.word	index@(_Z25selective_scan_fwd_kernelI32Selective_Scan_fwd_kernel_traitsILi128ELi16ELi1ELb0ELb1ELb0ELb0EN3c104HalfENS1_7complexIfEEEEv13SSMParamsBase)
        /*0e90*/ 	.word	0x000000a8


	//----- nvinfo : EIATTR_FRAME_SIZE
	.align		4
.L_649:
        /*0e94*/ 	.byte	0x04, 0x11
        /*0e96*/ 	.short	(.L_651 - .L_650)
	.align		4
.L_650:
        /*0e98*/ 	.word	index@(_Z25selective_scan_fwd_kernelI32Selective_Scan_fwd_kernel_traitsILi128ELi16ELi1ELb0ELb1ELb0ELb0EN3c104HalfENS1_7complexIfEEEEv13SSMParamsBase)
        /*0e9c*/ 	.word	0x00000008


	//----- nvinfo : EIATTR_REGCOUNT
	.align		4
.L_651:
        /*0ea0*/ 	.byte	0x04, 0x2f
        /*0ea2*/ 	.short	(.L_653 - .L_652)
	.align		4
.L_652:
        /*0ea4*/ 	.word	index@(_Z25selective_scan_fwd_kernelI32Selective_Scan_fwd_kernel_traitsILi128ELi16ELi1ELb0ELb0ELb1ELb1EN3c104HalfENS1_7complexIfEEEEv13SSMParamsBase)
        /*0ea8*/ 	.word	0x000000a8


	//----- nvinfo : EIATTR_FRAME_SIZE
	.align		4
.L_653:
        /*0eac*/ 	.byte	0x04, 0x11
        /*0eae*/ 	.short	(.L_655 - .L_654)
	.align		4
.L_654:
        /*0eb0*/ 	.word	index@(_Z25selective_scan_fwd_kernelI32Selective_Scan_fwd_kernel_traitsILi128ELi16ELi1ELb0ELb0ELb1ELb1EN3c104HalfENS1_7complexIfEEEEv13SSMParamsBase)
        /*0eb4*/ 	.word	0x00000038


	//----- nvinfo : EIATTR_REGCOUNT
	.align		4
.L_655:
        /*0eb8*/ 	.byte	0x04, 0x2f
        /*0eba*/ 	.short	(.L_657 - .L_656)
	.align		4
.L_656:
        /*0ebc*/ 	.word	index@(_Z25selective_scan_fwd_kernelI32Selective_Scan_fwd_kernel_traitsILi128ELi16ELi1ELb0ELb0ELb1ELb0EN3c104HalfENS1_7complexIfEEEEv13SSMParamsBase)
        /*0ec0*/ 	.word	0x000000a8


	//----- nvinfo : EIATTR_FRAME_SIZE
	.align		4
.L_657:
        /*0ec4*/ 	.byte	0x04, 0x11
        /*0ec6*/ 	.short	(.L_659 - .L_658)
	.align		4
.L_658:
        /*0ec8*/ 	.word	index@(_Z25selective_scan_fwd_kernelI32Selective_Scan_fwd_kernel_traitsILi128ELi16ELi1ELb0ELb0ELb1ELb0EN3c104HalfENS1_7complexIfEEEEv13SSMParamsBase)
        /*0ecc*/ 	.word	0x00000038


	//----- nvinfo : EIATTR_REGCOUNT
	.align		4
.L_659:
        /*0ed0*/ 	.byte	0x04, 0x2f
        /*0ed2*/ 	.short	(.L_661 - .L_660)
	.align		4
.L_660:
        /*0ed4*/ 	.word	index@(_Z25selective_scan_fwd_kernelI32Selective_Scan_fwd_kernel_traitsILi128ELi16ELi1ELb0ELb0ELb0ELb1EN3c104HalfENS1_7complexIfEEEEv13SSMParamsBase)
        /*0ed8*/ 	.word	0x0000009f


	//----- nvinfo : EIATTR_FRAME_SIZE
	.align		4
.L_661:
        /*0edc*/ 	.byte	0x04, 0x11
        /*0ede*/ 	.short	(.L_663 - .L_662)
	.align		4
.L_662:
        /*0ee0*/ 	.word	index@(_Z25selective_scan_fwd_kernelI32Selective_Scan_fwd_kernel_traitsILi128ELi16ELi1ELb0ELb0ELb0ELb1EN3c104HalfENS1_7complexIfEEEEv13SSMParamsBase)
        /*0ee4*/ 	.word	0x00000000


	//----- nvinfo : EIATTR_REGCOUNT
	.align		4
.L_663:
        /*0ee8*/ 	.byte	0x04, 0x2f
        /*0eea*/ 	.short	(.L_665 - .L_664)
	.align		4
.L_664:
        /*0eec*/ 	.word	index@(_Z25selective_scan_fwd_kernelI32Selective_Scan_fwd_kernel_traitsILi128ELi16ELi1ELb0ELb0ELb0ELb0EN3c104HalfENS1_7complexIfEEEEv13SSMParamsBase)
        /*0ef0*/ 	.word	0x0000009f


	//----- nvinfo : EIATTR_FRAME_SIZE
	.align		4
.L_665:
        /*0ef4*/ 	.byte	0x04, 0x11
        /*0ef6*/ 	.short	(.L_667 - .L_666)
	.align		4
.L_666:
        /*0ef8*/ 	.word	index@(_Z25selective_scan_fwd_kernelI32Selective_Scan_fwd_kernel_traitsILi128ELi16ELi1ELb0ELb0ELb0ELb0EN3c104HalfENS1_7complexIfEEEEv13SSMParamsBase)
        /*0efc*/ 	.word	0x00000000


	//----- nvinfo : EIATTR_MIN_STACK_SIZE
	.align		4
.L_667:
        /*0f00*/ 	.byte	0x04, 0x12
        /*0f02*/ 	.short	(.L_669 - .L_668)
	.align		4
.L_668:
        /*0f04*/ 	.word	index@(_Z25selective_scan_fwd_kernelI32Selective_Scan_fwd_kernel_traitsILi128ELi16ELi1ELb0ELb0ELb0ELb0EN3c104HalfENS1_7complexIfEEEEv13SSMParamsBase)
        /*0f08*/ 	.word	0x00000000


	//----- nvinfo : EIATTR_MIN_STACK_SIZE
	.align		4
.L_669:
        /*0f0c*/ 	.byte	0x04, 0x12
        /*0f0e*/ 	.short	(.L_671 - .L_670)
	.align		4
.L_670:
        /*0f10*/ 	.word	index@(_Z25selective_scan_fwd_kernelI32Selective_Scan_fwd_kernel_traitsILi128ELi16ELi1ELb0ELb0ELb0ELb1EN3c104HalfENS1_7complexIfEEEEv13SSMParamsBase)
        /*0f14*/ 	.word	0x00000000


	//----- nvinfo : EIATTR_MIN_STACK_SIZE
	.align		4
.L_671:
        /*0f18*/ 	.byte	0x04, 0x12
        /*0f1a*/ 	.short	(.L_673 - .L_672)
	.align		4
.L_672:
        /*0f1c*/ 	.word	index@(_Z25selective_scan_fwd_kernelI32Selective_Scan_fwd_kernel_traitsILi128ELi16ELi1ELb0ELb0ELb1ELb0EN3c104HalfENS1_7complexIfEEEEv13SSMParamsBase)
        /*0f20*/ 	.word	0x00000038


	//----- nvinfo : EIATTR_MIN_STACK_SIZE
	.align		4
.L_673:
        /*0f24*/ 	.byte	0x04, 0x12
        /*0f26*/ 	.short	(.L_675 - .L_674)
	.align		4
.L_674:
        /*0f28*/ 	.word	index@(_Z25selective_scan_fwd_kernelI32Selective_Scan_fwd_kernel_traitsILi128ELi16ELi1ELb0ELb0ELb1ELb1EN3c104HalfENS1_7complexIfEEEEv13SSMParamsBase)
        /*0f2c*/ 	.word	0x00000038


	//----- nvinfo : EIATTR_MIN_STACK_SIZE
	.align		4
.L_675:
        /*0f30*/ 	.byte	0x04, 0x12
        /*0f32*/ 	.short	(.L_677 - .L_676)
	.align		4
.L_676:
        /*0f34*/ 	.word	index@(_Z25selective_scan_fwd_kernelI32Selective_Scan_fwd_kernel_traitsILi128ELi16ELi1ELb0ELb1ELb0ELb0EN3c104HalfENS1_7complexIfEEEEv13SSMParamsBase)
        /*0f38*/ 	.word	0x00000008


	//----- nvinfo : EIATTR_MIN_STACK_SIZE
	.align		4
.L_677:
        /*0f3c*/ 	.byte	0x04, 0x12
        /*0f3e*/ 	.short	(.L_679 - .L_678)
	.align		4
.L_678:
        /*0f40*/ 	.word	index@(_Z25selective_scan_fwd_kernelI32Selective_Scan_fwd_kernel_traitsILi128ELi16ELi1ELb0ELb1ELb0ELb1EN3c104HalfENS1_7complexIfEEEEv13SSMParamsBase)
        /*0f44*/ 	.word	0x00000008


	//----- nvinfo : EIATTR_MIN_STACK_SIZE
	.align		4
.L_679:
        /*0f48*/ 	.byte	0x04, 0x12
        /*0f4a*/ 	.short	(.L_681 - .L_680)
	.align		4
.L_680:
        /*0f4c*/ 	.word	index@(_Z25selective_scan_fwd_kernelI32Selective_Scan_fwd_kernel_traitsILi128ELi16ELi1ELb0ELb1ELb1ELb0EN3c104HalfENS1_7complexIfEEEEv13SSMParamsBase)
        /*0f50*/ 	.word	0x00000068


	//----- nvinfo : EIATTR_MIN_STACK_SIZE
	.align		4
.L_681:
        /*0f54*/ 	.byte	0x04, 0x12
        /*0f56*/ 	.short	(.L_683 - .L_682)
	.align		4
.L_682:
        /*0f58*/ 	.word	index@(_Z25selective_scan_fwd_kernelI32Selective_Scan_fwd_kernel_traitsILi128ELi16ELi1ELb0ELb1ELb1ELb1EN3c104HalfENS1_7complexIfEEEEv13SSMParamsBase)
        /*0f5c*/ 	.word	0x00000068


	//----- nvinfo : EIATTR_MIN_STACK_SIZE
	.align		4
.L_683:
        /*0f60*/ 	.byte	0x04, 0x12
        /*0f62*/ 	.short	(.L_685 - .L_684)
	.align		4
.L_684:
        /*0f64*/ 	.word	index@(_Z25selective_scan_fwd_kernelI32Selective_Scan_fwd_kernel_traitsILi128ELi16ELi1ELb1ELb0ELb0ELb0EN3c104HalfENS1_7complexIfEEEEv13SSMParamsBase)
        /*0f68*/ 	.word	0x00000000


	//----- nvinfo : EIATTR_MIN_STACK_SIZE
	.align		4
.L_685:
        /*0f6c*/ 	.byte	0x04, 0x12
        /*0f6e*/ 	.short	(.L_687 - .L_686)
	.align		4
.L_686:
        /*0f70*/ 	.word	index@(_Z25selective_scan_fwd_kernelI32Selective_Scan_fwd_kernel_traitsILi128ELi16ELi1ELb1ELb0ELb0ELb1EN3c104HalfENS1_7complexIfEEEEv13SSMParamsBase)
        /*0f74*/ 	.word	0x00000000


	//----- nvinfo : EIATTR_MIN_STACK_SIZE
	.align		4
.L_687:
        /*0f78*/ 	.byte	0x04, 0x12
        /*0f7a*/ 	.short	(.L_689 - .L_688)
	.align		4
.L_688:
        /*0f7c*/ 	.word	index@(_Z25selective_scan_fwd_kernelI32Selective_Scan_fwd_kernel_traitsILi128ELi16ELi1ELb1ELb0ELb1ELb0EN3c104HalfENS1_7complexIfEEEEv13SSMParamsBase)
        /*0f80*/ 	.word	0x00000000


	//----- nvinfo : EIATTR_MIN_STACK_SIZE
	.align		4
.L_689:
        /*0f84*/ 	.byte	0x04, 0x12
        /*0f86*/ 	.short	(.L_691 - .L_690)
	.align		4
.L_690:
        /*0f88*/ 	.word	index@(_Z25selective_scan_fwd_kernelI32Selective_Scan_fwd_kernel_traitsILi128ELi16ELi1ELb1ELb0ELb1ELb1EN3c104HalfENS1_7complexIfEEEEv13SSMParamsBase)
        /*0f8c*/ 	.word	0x00000000


	//----- nvinfo : EIATTR_MIN_STACK_SIZE
	.align		4
.L_691:
        /*0f90*/ 	.byte	0x04, 0x12
        /*0f92*/ 	.short	(.L_693 - .L_692)
	.align		4
.L_692:
        /*0f94*/ 	.word	index@(_Z25selective_scan_fwd_kernelI32Selective_Scan_fwd_kernel_traitsILi128ELi16ELi1ELb1ELb1ELb0ELb0EN3c104HalfENS1_7complexIfEEEEv13SSMParamsBase)
        /*0f98*/ 	.word	0x00000000


	//----- nvinfo : EIATTR_MIN_STACK_SIZE
	.align		4
.L_693:
        /*0f9c*/ 	.byte	0x04, 0x12
        /*0f9e*/ 	.short	(.L_695 - .L_694)
	.align		4
.L_694:
        /*0fa0*/ 	.word	index@(_Z25selective_scan_fwd_kernelI32Selective_Scan_fwd_kernel_traitsILi128ELi16ELi1ELb1ELb1ELb0ELb1EN3c104HalfENS1_7complexIfEEEEv13SSMParamsBase)
        /*0fa4*/ 	.word	0x00000000


	//----- nvinfo : EIATTR_MIN_STACK_SIZE
	.align		4
.L_695:
        /*0fa8*/ 	.byte	0x04, 0x12
        /*0faa*/ 	.short	(.L_697 - .L_696)
	.align		4
.L_696:
        /*0fac*/ 	.word	index@(_Z25selective_scan_fwd_kernelI32Selective_Scan_fwd_kernel_traitsILi128ELi16ELi1ELb1ELb1ELb1ELb0EN3c104HalfENS1_7complexIfEEEEv13SSMParamsBase)
        /*0fb0*/ 	.word	0x00000018


	//----- nvinfo : EIATTR_MIN_STACK_SIZE
	.align		4
.L_697:
        /*0fb4*/ 	.byte	0x04, 0x12
        /*0fb6*/ 	.short	(.L_699 - .L_698)
	.align		4
.L_698:
        /*0fb8*/ 	.word	index@(_Z25selective_scan_fwd_kernelI32Selective_Scan_fwd_kernel_traitsILi128ELi16ELi1ELb1ELb1ELb1ELb1EN3c104HalfENS1_7complexIfEEEEv13SSMParamsBase)
        /*0fbc*/ 	.word	0x00000018


	//----- nvinfo : EIATTR_MIN_STACK_SIZE
	.align		4
.L_699:
        /*0fc0*/ 	.byte	0x04, 0x12
        /*0fc2*/ 	.short	(.L_701 - .L_700)
	.align		4
.L_700:
        /*0fc4*/ 	.word	index@(_Z25selective_scan_fwd_kernelI32Selective_Scan_fwd_kernel_traitsILi64ELi16ELi1ELb0ELb0ELb0ELb0EN3c104HalfENS1_7complexIfEEEEv13SSMParamsBase)
        /*0fc8*/ 	.word	0x00000000


	//----- nvinfo : EIATTR_MIN_STACK_SIZE
	.align		4
.L_701:
        /*0fcc*/ 	.byte	0x04, 0x12
        /*0fce*/ 	.short	(.L_703 - .L_702)
	.align		4
.L_702:
        /*0fd0*/ 	.word	index@(_Z25selective_scan_fwd_kernelI32Selective_Scan_fwd_kernel_traitsILi64ELi16ELi1ELb0ELb0ELb0ELb1EN3c104HalfENS1_7complexIfEEEEv13SSMParamsBase)
        /*0fd4*/ 	.word	0x00000000


	//----- nvinfo : EIATTR_MIN_STACK_SIZE
	.align		4
.L_703:
        /*0fd8*/ 	.byte	0x04, 0x12
        /*0fda*/ 	.short	(.L_705 - .L_704)
	.align		4
.L_704:
        /*0fdc*/ 	.word	index@(_Z25selective_scan_fwd_kernelI32Selective_Scan_fwd_kernel_traitsILi64ELi16ELi1ELb0ELb0ELb1ELb0EN3c104HalfENS1_7complexIfEEEEv13SSMParamsBase)
        /*0fe0*/ 	.word	0x00000028


	//----- nvinfo : EIATTR_MIN_STACK_SIZE
	.align		4
.L_705:
        /*0fe4*/ 	.byte	0x04, 0x12
        /*0fe6*/ 	.short	(.L_707 - .L_706)
	.align		4
.L_706:
        /*0fe8*/ 	.word	index@(_Z25selective_scan_fwd_kernelI32Selective_Scan_fwd_kernel_traitsILi64ELi16ELi1ELb0ELb0ELb1ELb1EN3c104HalfENS1_7complexIfEEEEv13SSMParamsBase)
        /*0fec*/ 	.word	0x00000028


	//----- nvinfo : EIATTR_MIN_STACK_SIZE
	.align		4
.L_707:
        /*0ff0*/ 	.byte	0x04, 0x12
        /*0ff2*/ 	.short	(.L_709 - .L_708)
	.align		4
.L_708:
        /*0ff4*/ 	.word	index@(_Z25selective_scan_fwd_kernelI32Selective_Scan_fwd_kernel_traitsILi64ELi16ELi1ELb0ELb1ELb0ELb0EN3c104HalfENS1_7complexIfEEEEv13SSMParamsBase)
        /*0ff8*/ 	.word	0x00000000


	//----- nvinfo : EIATTR_MIN_STACK_SIZE
	.align		4
.L_709:
        /*0ffc*/ 	.byte	0x04, 0x12
        /*0ffe*/ 	.short	(.L_711 - .L_710)
	.align		4
.L_710:
        /*1000*/ 	.word	index@(_Z25selective_scan_fwd_kernelI32Selective_Scan_fwd_kernel_traitsILi64ELi16ELi1ELb0ELb1ELb0ELb1EN3c104HalfENS1_7complexIfEEEEv13SSMParamsBase)
        /*1004*/ 	.word	0x00000000


	//----- nvinfo : EIATTR_MIN_STACK_SIZE
	.align		4
.L_711:
        /*1008*/ 	.byte	0x04, 0x12
        /*100a*/ 	.short	(.L_713 - .L_712)
	.align		4
.L_712:
        /*100c*/ 	.word	index@(_Z25selective_scan_fwd_kernelI32Selective_Scan_fwd_kernel_traitsILi64ELi16ELi1ELb0ELb1ELb1ELb0EN3c104HalfENS1_7complexIfEEEEv13SSMParamsBase)
        /*1010*/ 	.word	0x00000058


	//----- nvinfo : EIATTR_MIN_STACK_SIZE
	.align		4
.L_713:
        /*1014*/ 	.byte	0x04, 0x12
        /*1016*/ 	.short	(.L_715 - .L_714)
	.align		4
.L_714:
        /*1018*/ 	.word	index@(_Z25selective_scan_fwd_kernelI32Selective_Scan_fwd_kernel_traitsILi64ELi16ELi1ELb0ELb1ELb1ELb1EN3c104HalfENS1_7complexIfEEEEv13SSMParamsBase)
        /*101c*/ 	.word	0x00000058


	//----- nvinfo : EIATTR_MIN_STACK_SIZE
	.align		4
.L_715:
        /*1020*/ 	.byte	0x04, 0x12
        /*1022*/ 	.short	(.L_717 - .L_716)
	.align		4
.L_716:
        /*1024*/ 	.word	index@(_Z25selective_scan_fwd_kernelI32Selective_Scan_fwd_kernel_traitsILi64ELi16ELi1ELb1ELb0ELb0ELb0EN3c104HalfENS1_7complexIfEEEEv13SSMParamsBase)
        /*1028*/ 	.word	0x00000000


	//----- nvinfo : EIATTR_MIN_STACK_SIZE
	.align		4
.L_717:
        /*102c*/ 	.byte	0x04, 0x12
        /*102e*/ 	.short	(.L_719 - .L_718)
	.align		4
.L_718:
        /*1030*/ 	.word	index@(_Z25selective_scan_fwd_kernelI32Selective_Scan_fwd_kernel_traitsILi64ELi16ELi1ELb1ELb0ELb0ELb1EN3c104HalfENS1_7complexIfEEEEv13SSMParamsBase)
        /*1034*/ 	.word	0x00000000


	//----- nvinfo : EIATTR_MIN_STACK_SIZE
	.align		4
.L_719:
        /*1038*/ 	.byte	0x04, 0x12
        /*103a*/ 	.short	(.L_721 - .L_720)
	.align		4
.L_720:
        /*103c*/ 	.word	index@(_Z25selective_scan_fwd_kernelI32Selective_Scan_fwd_kernel_traitsILi64ELi16ELi1ELb1ELb0ELb1ELb0EN3c104HalfENS1_7complexIfEEEEv13SSMParamsBase)
        /*1040*/ 	.word	0x00000000


	//----- nvinfo : EIATTR_MIN_STACK_SIZE
	.align		4
.L_721:
        /*1044*/ 	.byte	0x04, 0x12
        /*1046*/ 	.short	(.L_723 - .L_722)
	.align		4
.L_722:
        /*1048*/ 	.word	index@(_Z25selective_scan_fwd_kernelI32Selective_Scan_fwd_kernel_traitsILi64ELi16ELi1ELb1ELb0ELb1ELb1EN3c104HalfENS1_7complexIfEEEEv13SSMParamsBase)
        /*104c*/ 	.word	0x00000000


	//----- nvinfo : EIATTR_MIN_STACK_SIZE
	.align		4
.L_723:
        /*1050*/ 	.byte	0x04, 0x12
        /*1052*/ 	.short	(.L_725 - .L_724)
	.align		4
.L_724:
        /*1054*/ 	.word	index@(_Z25selective_scan_fwd_kernelI32Selective_Scan_fwd_kernel_traitsILi64ELi16ELi1ELb1ELb1ELb0ELb0EN3c104HalfENS1_7complexIfEEEEv13SSMParamsBase)
        /*1058*/ 	.word	0x00000000


	//----- nvinfo : EIATTR_MIN_STACK_SIZE
	.align		4
.L_725:
        /*105c*/ 	.byte	0x04, 0x12
        /*105e*/ 	.short	(.L_727 - .L_726)
	.align		4
.L_726:
        /*1060*/ 	.word	index@(_Z25selective_scan_fwd_kernelI32Selective_Scan_fwd_kernel_traitsILi64ELi16ELi1ELb1ELb1ELb0ELb1EN3c104HalfENS1_7complexIfEEEEv13SSMParamsBase)
        /*1064*/ 	.word	0x00000000


	//----- nvinfo : EIATTR_MIN_STACK_SIZE
	.align		4
.L_727:
        /*1068*/ 	.byte	0x04, 0x12
        /*106a*/ 	.short	(.L_729 - .L_728)
	.align		4
.L_728:
        /*106c*/ 	.word	index@(_Z25selective_scan_fwd_kernelI32Selective_Scan_fwd_kernel_traitsILi64ELi16ELi1ELb1ELb1ELb1ELb0EN3c104HalfENS1_7complexIfEEEEv13SSMParamsBase)
        /*1070*/ 	.word	0x00000008


	//----- nvinfo : EIATTR_MIN_STACK_SIZE
	.align		4
.L_729:
        /*1074*/ 	.byte	0x04, 0x12
        /*1076*/ 	.short	(.L_731 - .L_730)
	.align		4
.L_730:
        /*1078*/ 	.word	index@(_Z25selective_scan_fwd_kernelI32Selective_Scan_fwd_kernel_traitsILi64ELi16ELi1ELb1ELb1ELb1ELb1EN3c104HalfENS1_7complexIfEEEEv13SSMParamsBase)
        /*107c*/ 	.word	0x00000008


	//----- nvinfo : EIATTR_MIN_STACK_SIZE
	.align		4
.L_731:
        /*1080*/ 	.byte	0x04, 0x12
        /*1082*/ 	.short	(.L_733 - .L_732)
	.align		4
.L_732:
        /*1084*/ 	.word	index@(_Z25selective_scan_fwd_kernelI32Selective_Scan_fwd_kernel_traitsILi32ELi16ELi1ELb0ELb0ELb0ELb0EN3c104HalfENS1_7complexIfEEEEv13SSMParamsBase)
        /*1088*/ 	.word	0x00000000


	//----- nvinfo : EIATTR_MIN_STACK_SIZE
	.align		4
.L_733:
        /*108c*/ 	.byte	0x04, 0x12
        /*108e*/ 	.short	(.L_735 - .L_734)
	.align		4
.L_734:
        /*1090*/ 	.word	index@(_Z25selective_scan_fwd_kernelI32Selective_Scan_fwd_kernel_traitsILi32ELi16ELi1ELb0ELb0ELb0ELb1EN3c104HalfENS1_7complexIfEEEEv13SSMParamsBase)
        /*1094*/ 	.word	0x00000000


	//----- nvinfo : EIATTR_MIN_STACK_SIZE
	.align		4
.L_735:
        /*1098*/ 	.byte	0x04, 0x12
        /*109a*/ 	.short	(.L_737 - .L_736)
	.align		4
.L_736:
        /*109c*/ 	.word	index@(_Z25selective_scan_fwd_kernelI32Selective_Scan_fwd_kernel_traitsILi32ELi16ELi1ELb0ELb0ELb1ELb0EN3c104HalfENS1_7complexIfEEEEv13SSMParamsBase)
        /*10a0*/ 	.word	0x00000000


	//----- nvinfo : EIATTR_MIN_STACK_SIZE
	.align		4
.L_737:
        /*10a4*/ 	.byte	0x04, 0x12
        /*10a6*/ 	.short	(.L_739 - .L_738)
	.align		4
.L_738:
        /*10a8*/ 	.word	index@(_Z25selective_scan_fwd_kernelI32Selective_Scan_fwd_kernel_traitsILi32ELi16ELi1ELb0ELb0ELb1ELb1EN3c104HalfENS1_7complexIfEEEEv13SSMParamsBase)
        /*10ac*/ 	.word	0x00000000


	//----- nvinfo : EIATTR_MIN_STACK_SIZE
	.align		4
.L_739:
        /*10b0*/ 	.byte	0x04, 0x12
        /*10b2*/ 	.short	(.L_741 - .L_740)
	.align		4
.L_740:
        /*10b4*/ 	.word	index@(_Z25selective_scan_fwd_kernelI32Selective_Scan_fwd_kernel_traitsILi32ELi16ELi1ELb0ELb1ELb0ELb0EN3c104HalfENS1_7complexIfEEEEv13SSMParamsBase)
        /*10b8*/ 	.word	0x00000000


	//----- nvinfo : EIATTR_MIN_STACK_SIZE
	.align		4
.L_741:
        /*10bc*/ 	.byte	0x04, 0x12
        /*10be*/ 	.short	(.L_743 - .L_742)
	.align		4
.L_742:
        /*10c0*/ 	.word	index@(_Z25selective_scan_fwd_kernelI32Selective_Scan_fwd_kernel_traitsILi32ELi16ELi1ELb0ELb1ELb0ELb1EN3c104HalfENS1_7complexIfEEEEv13SSMParamsBase)
        /*10c4*/ 	.word	0x00000000


	//----- nvinfo : EIATTR_MIN_STACK_SIZE
	.align		4
.L_743:
        /*10c8*/ 	.byte	0x04, 0x12
        /*10ca*/ 	.short	(.L_745 - .L_744)
	.align		4
.L_744:
        /*10cc*/ 	.word	index@(_Z25selective_scan_fwd_kernelI32Selective_Scan_fwd_kernel_traitsILi32ELi16ELi1ELb0ELb1ELb1ELb0EN3c104HalfENS1_7complexIfEEEEv13SSMParamsBase)
        /*10d0*/ 	.word	0x00000000


	//----- nvinfo : EIATTR_MIN_STACK_SIZE
	.align		4
.L_745:
        /*10d4*/ 	.byte	0x04, 0x12
        /*10d6*/ 	.short	(.L_747 - .L_746)
	.align		4
.L_746:
        /*10d8*/ 	.word	index@(_Z25selective_scan_fwd_kernelI32Selective_Scan_fwd_kernel_traitsILi32ELi16ELi1ELb0ELb1ELb1ELb1EN3c104HalfENS1_7complexIfEEEEv13SSMParamsBase)
        /*10dc*/ 	.word	0x00000000


	//----- nvinfo : EIATTR_MIN_STACK_SIZE
	.align		4
.L_747:
        /*10e0*/ 	.byte	0x04, 0x12
        /*10e2*/ 	.short	(.L_749 - .L_748)
	.align		4
.L_748:
        /*10e4*/ 	.word	index@(_Z25selective_scan_fwd_kernelI32Selective_Scan_fwd_kernel_traitsILi32ELi16ELi1ELb1ELb0ELb0ELb0EN3c104HalfENS1_7complexIfEEEEv13SSMParamsBase)
        /*10e8*/ 	.word	0x00000000


	//----- nvinfo : EIATTR_MIN_STACK_SIZE
	.align		4
.L_749:
        /*10ec*/ 	.byte	0x04, 0x12
        /*10ee*/ 	.short	(.L_751 - .L_750)
	.align		4
.L_750:
        /*10f0*/ 	.word	index@(_Z25selective_scan_fwd_kernelI32Selective_Scan_fwd_kernel_traitsILi32ELi16ELi1ELb1ELb0ELb0ELb1EN3c104HalfENS1_7complexIfEEEEv13SSMParamsBase)
        /*10f4*/ 	.word	0x00000000


	//----- nvinfo : EIATTR_MIN_STACK_SIZE
	.align		4
.L_751:
        /*10f8*/ 	.byte	0x04, 0x12
        /*10fa*/ 	.short	(.L_753 - .L_752)
	.align		4
.L_752:
        /*10fc*/ 	.word	index@(_Z25selective_scan_fwd_kernelI32Selective_Scan_fwd_kernel_traitsILi32ELi16ELi1ELb1ELb0ELb1ELb0EN3c104HalfENS1_7complexIfEEEEv13SSMParamsBase)
        /*1100*/ 	.word	0x00000000


	//----- nvinfo : EIATTR_MIN_STACK_SIZE
	.align		4
.L_753:
        /*1104*/ 	.byte	0x04, 0x12
        /*1106*/ 	.short	(.L_755 - .L_754)
	.align		4
.L_754:
        /*1108*/ 	.word	index@(_Z25selective_scan_fwd_kernelI32Selective_Scan_fwd_kernel_traitsILi32ELi16ELi1ELb1ELb0ELb1ELb1EN3c104HalfENS1_7complexIfEEEEv13SSMParamsBase)
        /*110c*/ 	.word	0x00000000


	//----- nvinfo : EIATTR_MIN_STACK_SIZE
	.align		4
.L_755:
        /*1110*/ 	.byte	0x04, 0x12
        /*1112*/ 	.short	(.L_757 - .L_756)
	.align		4
.L_756:
        /*1114*/ 	.word	index@(_Z25selective_scan_fwd_kernelI32Selective_Scan_fwd_kernel_traitsILi32ELi16ELi1ELb1ELb1ELb0ELb0EN3c104HalfENS1_7complexIfEEEEv13SSMParamsBase)
        /*1118*/ 	.word	0x00000000


	//----- nvinfo : EIATTR_MIN_STACK_SIZE
	.align		4
.L_757:
        /*111c*/ 	.byte	0x04, 0x12
        /*111e*/ 	.short	(.L_759 - .L_758)
	.align		4
.L_758:
        /*1120*/ 	.word	index@(_Z25selective_scan_fwd_kernelI32Selective_Scan_fwd_kernel_traitsILi32ELi16ELi1ELb1ELb1ELb0ELb1EN3c104HalfENS1_7complexIfEEEEv13SSMParamsBase)
        /*1124*/ 	.word	0x00000000


	//----- nvinfo : EIATTR_MIN_STACK_SIZE
	.align		4
.L_759:
        /*1128*/ 	.byte	0x04, 0x12
        /*112a*/ 	.short	(.L_761 - .L_760)
	.align		4
.L_760:
        /*112c*/ 	.word	index@(_Z25selective_scan_fwd_kernelI32Selective_Scan_fwd_kernel_traitsILi32ELi16ELi1ELb1ELb1ELb1ELb0EN3c104HalfENS1_7complexIfEEEEv13SSMParamsBase)
        /*1130*/ 	.word	0x00000000


	//----- nvinfo : EIATTR_MIN_STACK_SIZE
	.align		4
.L_761:
        /*1134*/ 	.byte	0x04, 0x12
        /*1136*/ 	.short	(.L_763 - .L_762)
	.align		4
.L_762:
        /*1138*/ 	.word	index@(_Z25selective_scan_fwd_kernelI32Selective_Scan_fwd_kernel_traitsILi32ELi16ELi1ELb1ELb1ELb1ELb1EN3c104HalfENS1_7complexIfEEEEv13SSMParamsBase)
        /*113c*/ 	.word	0x00000000


	//----- nvinfo : EIATTR_MIN_STACK_SIZE
	.align		4
.L_763:
        /*1140*/ 	.byte	0x04, 0x12
        /*1142*/ 	.short	(.L_765 - .L_764)
	.align		4
.L_764:
        /*1144*/ 	.word	index@(_Z25selective_scan_fwd_kernelI32Selective_Scan_fwd_kernel_traitsILi32ELi8ELi1ELb0ELb0ELb0ELb0EN3c104HalfENS1_7complexIfEEEEv13SSMParamsBase)
        /*1148*/ 	.word	0x00000000


	//----- nvinfo : EIATTR_MIN_STACK_SIZE
	.align		4
.L_765:
        /*114c*/ 	.byte	0x04, 0x12
        /*114e*/ 	.short	(.L_767 - .L_766)
	.align		4
.L_766:
        /*1150*/ 	.word	index@(_Z25selective_scan_fwd_kernelI32Selective_Scan_fwd_kernel_traitsILi32ELi8ELi1ELb0ELb0ELb0ELb1EN3c104HalfENS1_7complexIfEEEEv13SSMParamsBase)
        /*1154*/ 	.word	0x00000000


	//----- nvinfo : EIATTR_MIN_STACK_SIZE
	.align		4
.L_767:
        /*1158*/ 	.byte	0x04, 0x12
        /*115a*/ 	.short	(.L_769 - .L_768)
	.align		4
.L_768:
        /*115c*/ 	.word	index@(_Z25selective_scan_fwd_kernelI32Selective_Scan_fwd_kernel_traitsILi32ELi8ELi1ELb0ELb0ELb1ELb0EN3c104HalfENS1_7complexIfEEEEv13SSMParamsBase)
        /*1160*/ 	.word	0x00000000


	//----- nvinfo : EIATTR_MIN_STACK_SIZE
	.align		4
.L_769:
        /*1164*/ 	.byte	0x04, 0x12
        /*1166*/ 	.short	(.L_771 - .L_770)
	.align		4
.L_770:
        /*1168*/ 	.word	index@(_Z25selective_scan_fwd_kernelI32Selective_Scan_fwd_kernel_traitsILi32ELi8ELi1ELb0ELb0ELb1ELb1EN3c104HalfENS1_7complexIfEEEEv13SSMParamsBase)
        /*116c*/ 	.word	0x00000000


	//----- nvinfo : EIATTR_MIN_STACK_SIZE
	.align		4
.L_771:
        /*1170*/ 	.byte	0x04, 0x12
        /*1172*/ 	.short	(.L_773 - .L_772)
	.align		4
.L_772:
        /*1174*/ 	.word	index@(_Z25selective_scan_fwd_kernelI32Selective_Scan_fwd_kernel_traitsILi32ELi8ELi1ELb0ELb1ELb0ELb0EN3c104HalfENS1_7complexIfEEEEv13SSMParamsBase)
        /*1178*/ 	.word	0x00000000


	//----- nvinfo : EIATTR_MIN_STACK_SIZE
	.align		4
.L_773:
        /*117c*/ 	.byte	0x04, 0x12
        /*117e*/ 	.short	(.L_775 - .L_774)
	.align		4
.L_774:
        /*1180*/ 	.word	index@(_Z25selective_scan_fwd_kernelI32Selective_Scan_fwd_kernel_traitsILi32ELi8ELi1ELb0ELb1ELb0ELb1EN3c104HalfENS1_7complexIfEEEEv13SSMParamsBase)
        /*1184*/ 	.word	0x00000000


	//----- nvinfo : EIATTR_MIN_STACK_SIZE
	.align		4
.L_775:
        /*1188*/ 	.byte	0x04, 0x12
        /*118a*/ 	.short	(.L_777 - .L_776)
	.align		4
.L_776:
        /*118c*/ 	.word	index@(_Z25selective_scan_fwd_kernelI32Selective_Scan_fwd_kernel_traitsILi32ELi8ELi1ELb0ELb1ELb1ELb0EN3c104HalfENS1_7complexIfEEEEv13SSMParamsBase)
        /*1190*/ 	.word	0x00000000


	//----- nvinfo : EIATTR_MIN_STACK_SIZE
	.align		4
.L_777:
        /*1194*/ 	.byte	0x04, 0x12
        /*1196*/ 	.short	(.L_779 - .L_778)
	.align		4
.L_778:
        /*1198*/ 	.word	index@(_Z25selective_scan_fwd_kernelI32Selective_Scan_fwd_kernel_traitsILi32ELi8ELi1ELb0ELb1ELb1ELb1EN3c104HalfENS1_7complexIfEEEEv13SSMParamsBase)
        /*119c*/ 	.word	0x00000000


	//----- nvinfo : EIATTR_MIN_STACK_SIZE
	.align		4
.L_779:
        /*11a0*/ 	.byte	0x04, 0x12
        /*11a2*/ 	.short	(.L_781 - .L_780)
	.align		4
.L_780:
        /*11a4*/ 	.word	index@(_Z25selective_scan_fwd_kernelI32Selective_Scan_fwd_kernel_traitsILi32ELi8ELi1ELb1ELb0ELb0ELb0EN3c104HalfENS1_7complexIfEEEEv13SSMParamsBase)
        /*11a8*/ 	.word	0x00000000


	//----- nvinfo : EIATTR_MIN_STACK_SIZE
	.align		4
.L_781:
        /*11ac*/ 	.byte	0x04, 0x12
        /*11ae*/ 	.short	(.L_783 - .L_782)
	.align		4
.L_782:
        /*11b0*/ 	.word	index@(_Z25selective_scan_fwd_kernelI32Selective_Scan_fwd_kernel_traitsILi32ELi8ELi1ELb1ELb0ELb0ELb1EN3c104HalfENS1_7complexIfEEEEv13SSMParamsBase)
        /*11b4*/ 	.word	0x00000000


	//----- nvinfo : EIATTR_MIN_STACK_SIZE
	.align		4
.L_783:
        /*11b8*/ 	.byte	0x04, 0x12
        /*11ba*/ 	.short	(.L_785 - .L_784)
	.align		4
.L_784:
        /*11bc*/ 	.word	index@(_Z25selective_scan_fwd_kernelI32Selective_Scan_fwd_kernel_traitsILi32ELi8ELi1ELb1ELb0ELb1ELb0EN3c104HalfENS1_7complexIfEEEEv13SSMParamsBase)
        /*11c0*/ 	.word	0x00000000


	//----- nvinfo : EIATTR_MIN_STACK_SIZE
	.align		4
.L_785:
        /*11c4*/ 	.byte	0x04, 0x12
        /*11c6*/ 	.short	(.L_787 - .L_786)
	.align		4
.L_786:
        /*11c8*/ 	.word	index@(_Z25selective_scan_fwd_kernelI32Selective_Scan_fwd_kernel_traitsILi32ELi8ELi1ELb1ELb0ELb1ELb1EN3c104HalfENS1_7complexIfEEEEv13SSMParamsBase)
        /*11cc*/ 	.word	0x00000000


	//----- nvinfo : EIATTR_MIN_STACK_SIZE
	.align		4
.L_787:
        /*11d0*/ 	.byte	0x04, 0x12
        /*11d2*/ 	.short	(.L_789 - .L_788)
	.align		4
.L_788:
        /*11d4*/ 	.word	index@(_Z25selective_scan_fwd_kernelI32Selective_Scan_fwd_kernel_traitsILi32ELi8ELi1ELb1ELb1ELb0ELb0EN3c104HalfENS1_7complexIfEEEEv13SSMParamsBase)
        /*11d8*/ 	.word	0x00000000


	//----- nvinfo : EIATTR_MIN_STACK_SIZE
	.align		4
.L_789:
        /*11dc*/ 	.byte	0x04, 0x12
        /*11de*/ 	.short	(.L_791 - .L_790)
	.align		4
.L_790:
        /*11e0*/ 	.word	index@(_Z25selective_scan_fwd_kernelI32Selective_Scan_fwd_kernel_traitsILi32ELi8ELi1ELb1ELb1ELb0ELb1EN3c104HalfENS1_7complexIfEEEEv13SSMParamsBase)
        /*11e4*/ 	.word	0x00000000


	//----- nvinfo : EIATTR_MIN_STACK_SIZE
	.align		4
.L_791:
        /*11e8*/ 	.byte	0x04, 0x12
        /*11ea*/ 	.short	(.L_793 - .L_792)
	.align		4
.L_792:
        /*11ec*/ 	.word	index@(_Z25selective_scan_fwd_kernelI32Selective_Scan_fwd_kernel_traitsILi32ELi8ELi1ELb1ELb1ELb1ELb0EN3c104HalfENS1_7complexIfEEEEv13SSMParamsBase)
        /*11f0*/ 	.word	0x00000000


	//----- nvinfo : EIATTR_MIN_STACK_SIZE
	.align		4
.L_793:
        /*11f4*/ 	.byte	0x04, 0x12
        /*11f6*/ 	.short	(.L_795 - .L_794)
	.align		4
.L_794:
        /*11f8*/ 	.word	index@(_Z25selective_scan_fwd_kernelI32Selective_Scan_fwd_kernel_traitsILi32ELi8ELi1ELb1ELb1ELb1ELb1EN3c104HalfENS1_7complexIfEEEEv13SSMParamsBase)
        /*11fc*/ 	.word	0x00000000


	//----- nvinfo : EIATTR_MIN_STACK_SIZE
	.align		4
.L_795:
        /*1200*/ 	.byte	0x04, 0x12
        /*1202*/ 	.short	(.L_797 - .L_796)
	.align		4
.L_796:
        /*1204*/ 	.word	index@(_Z25selective_scan_fwd_kernelI32Selective_Scan_fwd_kernel_traitsILi32ELi4ELi1ELb0ELb0ELb0ELb0EN3c104HalfENS1_7complexIfEEEEv13SSMParamsBase)
        /*1208*/ 	.word	0x00000000


	//----- nvinfo : EIATTR_MIN_STACK_SIZE
	.align		4
.L_797:
        /*120c*/ 	.byte	0x04, 0x12
        /*120e*/ 	.short	(.L_799 - .L_798)
	.align		4
.L_798:
        /*1210*/ 	.word	index@(_Z25selective_scan_fwd_kernelI32Selective_Scan_fwd_kernel_traitsILi32ELi4ELi1ELb0ELb0ELb0ELb1EN3c104HalfENS1_7complexIfEEEEv13SSMParamsBase)
        /*1214*/ 	.word	0x00000000


	//----- nvinfo : EIATTR_MIN_STACK_SIZE
	.align		4
.L_799:
        /*1218*/ 	.byte	0x04, 0x12
        /*121a*/ 	.short	(.L_801 - .L_800)
	.align		4
.L_800:
        /*121c*/ 	.word	index@(_Z25selective_scan_fwd_kernelI32Selective_Scan_fwd_kernel_traitsILi32ELi4ELi1ELb0ELb0ELb1ELb0EN3c104HalfENS1_7complexIfEEEEv13SSMParamsBase)
        /*1220*/ 	.word	0x00000000


	//----- nvinfo : EIATTR_MIN_STACK_SIZE
	.align		4
.L_801:
        /*1224*/ 	.byte	0x04, 0x12
        /*1226*/ 	.short	(.L_803 - .L_802)
	.align		4
.L_802:
        /*1228*/ 	.word	index@(_Z25selective_scan_fwd_kernelI32Selective_Scan_fwd_kernel_traitsILi32ELi4ELi1ELb0ELb0ELb1ELb1EN3c104HalfENS1_7complexIfEEEEv13SSMParamsBase)
        /*122c*/ 	.word	0x00000000


	//----- nvinfo : EIATTR_MIN_STACK_SIZE
	.align		4
.L_803:
        /*1230*/ 	.byte	0x04, 0x12
        /*1232*/ 	.short	(.L_805 - .L_804)
	.align		4
.L_804:
        /*1234*/ 	.word	index@(_Z25selective_scan_fwd_kernelI32Selective_Scan_fwd_kernel_traitsILi32ELi4ELi1ELb0ELb1ELb0ELb0EN3c104HalfENS1_7complexIfEEEEv13SSMParamsBase)
        /*1238*/ 	.word	0x00000000


	//----- nvinfo : EIATTR_MIN_STACK_SIZE
	.align		4
.L_805:
        /*123c*/ 	.byte	0x04, 0x12
        /*123e*/ 	.short	(.L_807 - .L_806)
	.align		4
.L_806:
        /*1240*/ 	.word	index@(_Z25selective_scan_fwd_kernelI32Selective_Scan_fwd_kernel_traitsILi32ELi4ELi1ELb0ELb1ELb0ELb1EN3c104HalfENS1_7complexIfEEEEv13SSMParamsBase)
        /*1244*/ 	.word	0x00000000


	//----- nvinfo : EIATTR_MIN_STACK_SIZE
	.align		4
.L_807:
        /*1248*/ 	.byte	0x04, 0x12
        /*124a*/ 	.short	(.L_809 - .L_808)
	.align		4
.L_808:
        /*124c*/ 	.word	index@(_Z25selective_scan_fwd_kernelI32Selective_Scan_fwd_kernel_traitsILi32ELi4ELi1ELb0ELb1ELb1ELb0EN3c104HalfENS1_7complexIfEEEEv13SSMParamsBase)
        /*1250*/ 	.word	0x00000000


	//----- nvinfo : EIATTR_MIN_STACK_SIZE
	.align		4
.L_809:
        /*1254*/ 	.byte	0x04, 0x12
        /*1256*/ 	.short	(.L_811 - .L_810)
	.align		4
.L_810:
        /*1258*/ 	.word	index@(_Z25selective_scan_fwd_kernelI32Selective_Scan_fwd_kernel_traitsILi32ELi4ELi1ELb0ELb1ELb1ELb1EN3c104HalfENS1_7complexIfEEEEv13SSMParamsBase)
        /*125c*/ 	.word	0x00000000


	//----- nvinfo : EIATTR_MIN_STACK_SIZE
	.align		4
.L_811:
        /*1260*/ 	.byte	0x04, 0x12
        /*1262*/ 	.short	(.L_813 - .L_812)
	.align		4
.L_812:
        /*1264*/ 	.word	index@(_Z25selective_scan_fwd_kernelI32Selective_Scan_fwd_kernel_traitsILi32ELi4ELi1ELb1ELb0ELb0ELb0EN3c104HalfENS1_7complexIfEEEEv13SSMParamsBase)
        /*1268*/ 	.word	0x00000000


	//----- nvinfo : EIATTR_MIN_STACK_SIZE
	.align		4
.L_813:
        /*126c*/ 	.byte	0x04, 0x12
        /*126e*/ 	.short	(.L_815 - .L_814)
	.align		4
.L_814:
        /*1270*/ 	.word	index@(_Z25selective_scan_fwd_kernelI32Selective_Scan_fwd_kernel_traitsILi32ELi4ELi1ELb1ELb0ELb0ELb1EN3c104HalfENS1_7complexIfEEEEv13SSMParamsBase)
        /*1274*/ 	.word	0x00000000


	//----- nvinfo : EIATTR_MIN_STACK_SIZE
	.align		4
.L_815:
        /*1278*/ 	.byte	0x04, 0x12
        /*127a*/ 	.short	(.L_817 - .L_816)
	.align		4
.L_816:
        /*127c*/ 	.word	index@(_Z25selective_scan_fwd_kernelI32Selective_Scan_fwd_kernel_traitsILi32ELi4ELi1ELb1ELb0ELb1ELb0EN3c104HalfENS1_7complexIfEEEEv13SSMParamsBase)
        /*1280*/ 	.word	0x00000000


	//----- nvinfo : EIATTR_MIN_STACK_SIZE
	.align		4
.L_817:
        /*1284*/ 	.byte	0x04, 0x12
        /*1286*/ 	.short	(.L_819 - .L_818)
	.align		4
.L_818:
        /*1288*/ 	.word	index@(_Z25selective_scan_fwd_kernelI32Selective_Scan_fwd_kernel_traitsILi32ELi4ELi1ELb1ELb0ELb1ELb1EN3c104HalfENS1_7complexIfEEEEv13SSMParamsBase)
        /*128c*/ 	.word	0x00000000


	//----- nvinfo : EIATTR_MIN_STACK_SIZE
	.align		4
.L_819:
        /*1290*/ 	.byte	0x04, 0x12
        /*1292*/ 	.short	(.L_821 - .L_820)
	.align		4
.L_820:
        /*1294*/ 	.word	index@(_Z25selective_scan_fwd_kernelI32Selective_Scan_fwd_kernel_traitsILi32ELi4ELi1ELb1ELb1ELb0ELb0EN3c104HalfENS1_7complexIfEEEEv13SSMParamsBase)
        /*1298*/ 	.word	0x00000000


	//----- nvinfo : EIATTR_MIN_STACK_SIZE
	.align		4
.L_821:
        /*129c*/ 	.byte	0x04, 0x12
        /*129e*/ 	.short	(.L_823 - .L_822)
	.align		4
.L_822:
        /*12a0*/ 	.word	index@(_Z25selective_scan_fwd_kernelI32Selective_Scan_fwd_kernel_traitsILi32ELi4ELi1ELb1ELb1ELb0ELb1EN3c104HalfENS1_7complexIfEEEEv13SSMParamsBase)
        /*12a4*/ 	.word	0x00000000


	//----- nvinfo : EIATTR_MIN_STACK_SIZE
	.align		4
.L_823:
        /*12a8*/ 	.byte	0x04, 0x12
        /*12aa*/ 	.short	(.L_825 - .L_824)
	.align		4
.L_824:
        /*12ac*/ 	.word	index@(_Z25selective_scan_fwd_kernelI32Selective_Scan_fwd_kernel_traitsILi32ELi4ELi1ELb1ELb1ELb1ELb0EN3c104HalfENS1_7complexIfEEEEv13SSMParamsBase)
        /*12b0*/ 	.word	0x00000000


	//----- nvinfo : EIATTR_MIN_STACK_SIZE
	.align		4
.L_825:
        /*12b4*/ 	.byte	0x04, 0x12
        /*12b6*/ 	.short	(.L_827 - .L_826)
	.align		4
.L_826:
        /*12b8*/ 	.word	index@(_Z25selective_scan_fwd_kernelI32Selective_Scan_fwd_kernel_traitsILi32ELi4ELi1ELb1ELb1ELb1ELb1EN3c104HalfENS1_7complexIfEEEEv13SSMParamsBase)
        /*12bc*/ 	.word	0x00000000


	//----- nvinfo : EIATTR_MIN_STACK_SIZE
	.align		4
.L_827:
        /*12c0*/ 	.byte	0x04, 0x12
        /*12c2*/ 	.short	(.L_829 - .L_828)
	.align		4
.L_828:
        /*12c4*/ 	.word	index@(_Z25selective_scan_fwd_kernelI32Selective_Scan_fwd_kernel_traitsILi128ELi16ELi1ELb0ELb0ELb0ELb0EN3c104HalfEfEEv13SSMParamsBase)
        /*12c8*/ 	.word	0x00000000


	//----- nvinfo : EIATTR_MIN_STACK_SIZE
	.align		4
.L_829:
        /*12cc*/ 	.byte	0x04, 0x12
        /*12ce*/ 	.short	(.L_831 - .L_830)
	.align		4
.L_830:
        /*12d0*/ 	.word	index@(_Z25selective_scan_fwd_kernelI32Selective_Scan_fwd_kernel_traitsILi128ELi16ELi1ELb0ELb0ELb0ELb1EN3c104HalfEfEEv13SSMParamsBase)
        /*12d4*/ 	.word	0x00000000


	//----- nvinfo : EIATTR_MIN_STACK_SIZE
	.align		4
.L_831:
        /*12d8*/ 	.byte	0x04, 0x12
        /*12da*/ 	.short	(.L_833 - .L_832)
	.align		4
.L_832:
        /*12dc*/ 	.word	index@(_Z25selective_scan_fwd_kernelI32Selective_Scan_fwd_kernel_traitsILi128ELi16ELi1ELb0ELb0ELb1ELb0EN3c104HalfEfEEv13SSMParamsBase)
        /*12e0*/ 	.word	0x00000000


	//----- nvinfo : EIATTR_MIN_STACK_SIZE
	.align		4
.L_833:
        /*12e4*/ 	.byte	0x04, 0x12
        /*12e6*/ 	.short	(.L_835 - .L_834)
	.align		4
.L_834:
        /*12e8*/ 	.word	index@(_Z25selective_scan_fwd_kernelI32Selective_Scan_fwd_kernel_traitsILi128ELi16ELi1ELb0ELb0ELb1ELb1EN3c104HalfEfEEv13SSMParamsBase)
        /*12ec*/ 	.word	0x00000000


	//----- nvinfo : EIATTR_MIN_STACK_SIZE
	.align		4
.L_835:
        /*12f0*/ 	.byte	0x04, 0x12
        /*12f2*/ 	.short	(.L_837 - .L_836)
	.align		4
.L_836:
        /*12f4*/ 	.word	index@(_Z25selective_scan_fwd_kernelI32Selective_Scan_fwd_kernel_traitsILi128ELi16ELi1ELb0ELb1ELb0ELb0EN3c104HalfEfEEv13SSMParamsBase)
        /*12f8*/ 	.word	0x00000000


	//----- nvinfo : EIATTR_MIN_STACK_SIZE
	.align		4
.L_837:
        /*12fc*/ 	.byte	0x04, 0x12
        /*12fe*/ 	.short	(.L_839 - .L_838)
	.align		4
.L_838:
        /*1300*/ 	.word	index@(_Z25selective_scan_fwd_kernelI32Selective_Scan_fwd_kernel_traitsILi128ELi16ELi1ELb0ELb1ELb0ELb1EN3c104HalfEfEEv13SSMParamsBase)
        /*1304*/ 	.word	0x00000000


	//----- nvinfo : EIATTR_MIN_STACK_SIZE
	.align		4
.L_839:
        /*1308*/ 	.byte	0x04, 0x12
        /*130a*/ 	.short	(.L_841 - .L_840)
	.align		4
.L_840:
        /*130c*/ 	.word	index@(_Z25selective_scan_fwd_kernelI32Selective_Scan_fwd_kernel_traitsILi128ELi16ELi1ELb0ELb1ELb1ELb0EN3c104HalfEfEEv13SSMParamsBase)
        /*1310*/ 	.word	0x00000000


	//----- nvinfo : EIATTR_MIN_STACK_SIZE
	.align		4
.L_841:
        /*1314*/ 	.byte	0x04, 0x12
        /*1316*/ 	.short	(.L_843 - .L_842)
	.align		4
.L_842:
        /*1318*/ 	.word	index@(_Z25selective_scan_fwd_kernelI32Selective_Scan_fwd_kernel_traitsILi128ELi16ELi1ELb0ELb1ELb1ELb1EN3c104HalfEfEEv13SSMParamsBase)
        /*131c*/ 	.word	0x00000000


	//----- nvinfo : EIATTR_MIN_STACK_SIZE
	.align		4
.L_843:
        /*1320*/ 	.byte	0x04, 0x12
        /*1322*/ 	.short	(.L_845 - .L_844)
	.align		4
.L_844:
        /*1324*/ 	.word	index@(_Z25selective_scan_fwd_kernelI32Selective_Scan_fwd_kernel_traitsILi128ELi16ELi1ELb1ELb0ELb0ELb0EN3c104HalfEfEEv13SSMParamsBase)
        /*1328*/ 	.word	0x00000000


	//----- nvinfo : EIATTR_MIN_STACK_SIZE
	.align		4
.L_845:
        /*132c*/ 	.byte	0x04, 0x12
        /*132e*/ 	.short	(.L_847 - .L_846)
	.align		4
.L_846:
        /*1330*/ 	.word	index@(_Z25selective_scan_fwd_kernelI32Selective_Scan_fwd_kernel_traitsILi128ELi16ELi1ELb1ELb0ELb0ELb1EN3c104HalfEfEEv13SSMParamsBase)
        /*1334*/ 	.word	0x00000000


	//----- nvinfo : EIATTR_MIN_STACK_SIZE
	.align		4
.L_847:
        /*1338*/ 	.byte	0x04, 0x12
        /*133a*/ 	.short	(.L_849 - .L_848)
	.align		4
.L_848:
        /*133c*/ 	.word	index@(_Z25selective_scan_fwd_kernelI32Selective_Scan_fwd_kernel_traitsILi128ELi16ELi1ELb1ELb0ELb1ELb0EN3c104HalfEfEEv13SSMParamsBase)
        /*1340*/ 	.word	0x00000000


	//----- nvinfo : EIATTR_MIN_STACK_SIZE
	.align		4
.L_849:
        /*1344*/ 	.byte	0x04, 0x12
        /*1346*/ 	.short	(.L_851 - .L_850)
	.align		4
.L_850:
        /*1348*/ 	.word	index@(_Z25selective_scan_fwd_kernelI32Selective_Scan_fwd_kernel_traitsILi128ELi16ELi1ELb1ELb0ELb1ELb1EN3c104HalfEfEEv13SSMParamsBase)
        /*134c*/ 	.word	0x00000000


	//----- nvinfo : EIATTR_MIN_STACK_SIZE
	.align		4
.L_851:
        /*1350*/ 	.byte	0x04, 0x12
        /*1352*/ 	.short	(.L_853 - .L_852)
	.align		4
.L_852:
        /*1354*/ 	.word	index@(_Z25selective_scan_fwd_kernelI32Selective_Scan_fwd_kernel_traitsILi128ELi16ELi1ELb1ELb1ELb0ELb0EN3c104HalfEfEEv13SSMParamsBase)
        /*1358*/ 	.word	0x00000000


	//----- nvinfo : EIATTR_MIN_STACK_SIZE
	.align		4
.L_853:
        /*135c*/ 	.byte	0x04, 0x12
        /*135e*/ 	.short	(.L_855 - .L_854)
	.align		4
.L_854:
        /*1360*/ 	.word	index@(_Z25selective_scan_fwd_kernelI32Selective_Scan_fwd_kernel_traitsILi128ELi16ELi1ELb1ELb1ELb0ELb1EN3c104HalfEfEEv13SSMParamsBase)
        /*1364*/ 	.word	0x00000000


	//----- nvinfo : EIATTR_MIN_STACK_SIZE
	.align		4
.L_855:
        /*1368*/ 	.byte	0x04, 0x12
        /*136a*/ 	.short	(.L_857 - .L_856)
	.align		4
.L_856:
        /*136c*/ 	.word	index@(_Z25selective_scan_fwd_kernelI32Selective_Scan_fwd_kernel_traitsILi128ELi16ELi1ELb1ELb1ELb1ELb0EN3c104HalfEfEEv13SSMParamsBase)
        /*1370*/ 	.word	0x00000000


	//----- nvinfo : EIATTR_MIN_STACK_SIZE
	.align		4
.L_857:
        /*1374*/ 	.byte	0x04, 0x12
        /*1376*/ 	.short	(.L_859 - .L_858)
	.align		4
.L_858:
        /*1378*/ 	.word	index@(_Z25selective_scan_fwd_kernelI32Selective_Scan_fwd_kernel_traitsILi128ELi16ELi1ELb1ELb1ELb1ELb1EN3c104HalfEfEEv13SSMParamsBase)
        /*137c*/ 	.word	0x00000000


	//----- nvinfo : EIATTR_MIN_STACK_SIZE
	.align		4
.L_859:
        /*1380*/ 	.byte	0x04, 0x12
        /*1382*/ 	.short	(.L_861 - .L_860)
	.align		4
.L_860:
        /*1384*/ 	.word	index@(_Z25selective_scan_fwd_kernelI32Selective_Scan_fwd_kernel_traitsILi64ELi16ELi1ELb0ELb0ELb0ELb0EN3c104HalfEfEEv13SSMParamsBase)
        /*1388*/ 	.word	0x00000000


	//----- nvinfo : EIATTR_MIN_STACK_SIZE
	.align		4
.L_861:
        /*138c*/ 	.byte	0x04, 0x12
        /*138e*/ 	.short	(.L_863 - .L_862)
	.align		4
.L_862:
        /*1390*/ 	.word	index@(_Z25selective_scan_fwd_kernelI32Selective_Scan_fwd_kernel_traitsILi64ELi16ELi1ELb0ELb0ELb0ELb1EN3c104HalfEfEEv13SSMParamsBase)
        /*1394*/ 	.word	0x00000000


	//----- nvinfo : EIATTR_MIN_STACK_SIZE
	.align		4
.L_863:
        /*1398*/ 	.byte	0x04, 0x12
        /*139a*/ 	.short	(.L_865 - .L_864)
	.align		4
.L_864:
        /*139c*/ 	.word	index@(_Z25selective_scan_fwd_kernelI32Selective_Scan_fwd_kernel_traitsILi64ELi16ELi1ELb0ELb0ELb1ELb0EN3c104HalfEfEEv13SSMParamsBase)
        /*13a0*/ 	.word	0x00000000


	//----- nvinfo : EIATTR_MIN_STACK_SIZE
	.align		4
.L_865:
        /*13a4*/ 	.byte	0x04, 0x12
        /*13a6*/ 	.short	(.L_867 - .L_866)
	.align		4
.L_866:
        /*13a8*/ 	.word	index@(_Z25selective_scan_fwd_kernelI32Selective_Scan_fwd_kernel_traitsILi64ELi16ELi1ELb0ELb0ELb1ELb1EN3c104HalfEfEEv13SSMParamsBase)
        /*13ac*/ 	.word	0x00000000


	//----- nvinfo : EIATTR_MIN_STACK_SIZE
	.align		4
.L_867:
        /*13b0*/ 	.byte	0x04, 0x12
        /*13b2*/ 	.short	(.L_869 - .L_868)
	.align		4
.L_868:
        /*13b4*/ 	.word	index@(_Z25selective_scan_fwd_kernelI32Selective_Scan_fwd_kernel_traitsILi64ELi16ELi1ELb0ELb1ELb0ELb0EN3c104HalfEfEEv13SSMParamsBase)
        /*13b8*/ 	.word	0x00000000


	//----- nvinfo : EIATTR_MIN_STACK_SIZE
	.align		4
.L_869:
        /*13bc*/ 	.byte	0x04, 0x12
        /*13be*/ 	.short	(.L_871 - .L_870)
	.align		4
.L_870:
        /*13c0*/ 	.word	index@(_Z25selective_scan_fwd_kernelI32Selective_Scan_fwd_kernel_traitsILi64ELi16ELi1ELb0ELb1ELb0ELb1EN3c104HalfEfEEv13SSMParamsBase)
        /*13c4*/ 	.word	0x00000000


	//----- nvinfo : EIATTR_MIN_STACK_SIZE
	.align		4
.L_871:
        /*13c8*/ 	.byte	0x04, 0x12
        /*13ca*/ 	.short	(.L_873 - .L_872)
	.align		4
.L_872:
        /*13cc*/ 	.word	index@(_Z25selective_scan_fwd_kernelI32Selective_Scan_fwd_kernel_traitsILi64ELi16ELi1ELb0ELb1ELb1ELb0EN3c104HalfEfEEv13SSMParamsBase)
        /*13d0*/ 	.word	0x00000000


	//----- nvinfo : EIATTR_MIN_STACK_SIZE
	.align		4
.L_873:
        /*13d4*/ 	.byte	0x04, 0x12
        /*13d6*/ 	.short	(.L_875 - .L_874)
	.align		4
.L_874:
        /*13d8*/ 	.word	index@(_Z25selective_scan_fwd_kernelI32Selective_Scan_fwd_kernel_traitsILi64ELi16ELi1ELb0ELb1ELb1ELb1EN3c104HalfEfEEv13SSMParamsBase)
        /*13dc*/ 	.word	0x00000000


	//----- nvinfo : EIATTR_MIN_STACK_SIZE
	.align		4
.L_875:
        /*13e0*/ 	.byte	0x04, 0x12
        /*13e2*/ 	.short	(.L_877 - .L_876)
	.align		4
.L_876:
        /*13e4*/ 	.word	index@(_Z25selective_scan_fwd_kernelI32Selective_Scan_fwd_kernel_traitsILi64ELi16ELi1ELb1ELb0ELb0ELb0EN3c104HalfEfEEv13SSMParamsBase)
        /*13e8*/ 	.word	0x00000000


	//----- nvinfo : EIATTR_MIN_STACK_SIZE
	.align		4
.L_877:
        /*13ec*/ 	.byte	0x04, 0x12
        /*13ee*/ 	.short	(.L_879 - .L_878)
	.align		4
.L_878:
        /*13f0*/ 	.word	index@(_Z25selective_scan_fwd_kernelI32Selective_Scan_fwd_kernel_traitsILi64ELi16ELi1ELb1ELb0ELb0ELb1EN3c104HalfEfEEv13SSMParamsBase)
        /*13f4*/ 	.word	0x00000000


	//----- nvinfo : EIATTR_MIN_STACK_SIZE
	.align		4
.L_879:
        /*13f8*/ 	.byte	0x04, 0x12
        /*13fa*/ 	.short	(.L_881 - .L_880)
	.align		4
.L_880:
        /*13fc*/ 	.word	index@(_Z25selective_scan_fwd_kernelI32Selective_Scan_fwd_kernel_traitsILi64ELi16ELi1ELb1ELb0ELb1ELb0EN3c104HalfEfEEv13SSMParamsBase)
        /*1400*/ 	.word	0x00000000


	//----- nvinfo : EIATTR_MIN_STACK_SIZE
	.align		4
.L_881:
        /*1404*/ 	.byte	0x04, 0x12
        /*1406*/ 	.short	(.L_883 - .L_882)
	.align		4
.L_882:
        /*1408*/ 	.word	index@(_Z25selective_scan_fwd_kernelI32Selective_Scan_fwd_kernel_traitsILi64ELi16ELi1ELb1ELb0ELb1ELb1EN3c104HalfEfEEv13SSMParamsBase)
        /*140c*/ 	.word	0x00000000


	//----- nvinfo : EIATTR_MIN_STACK_SIZE
	.align		4
.L_883:
        /*1410*/ 	.byte	0x04, 0x12
        /*1412*/ 	.short	(.L_885 - .L_884)
	.align		4
.L_884:
        /*1414*/ 	.word	index@(_Z25selective_scan_fwd_kernelI32Selective_Scan_fwd_kernel_traitsILi64ELi16ELi1ELb1ELb1ELb0ELb0EN3c104HalfEfEEv13SSMParamsBase)
        /*1418*/ 	.word	0x00000000


	//----- nvinfo : EIATTR_MIN_STACK_SIZE
	.align		4
.L_885:
        /*141c*/ 	.byte	0x04, 0x12
        /*141e*/ 	.short	(.L_887 - .L_886)
	.align		4
.L_886:
        /*1420*/ 	.word	index@(_Z25selective_scan_fwd_kernelI32Selective_Scan_fwd_kernel_traitsILi64ELi16ELi1ELb1ELb1ELb0ELb1EN3c104HalfEfEEv13SSMParamsBase)
        /*1424*/ 	.word	0x00000000


	//----- nvinfo : EIATTR_MIN_STACK_SIZE
	.align		4
.L_887:
        /*1428*/ 	.byte	0x04, 0x12
        /*142a*/ 	.short	(.L_889 - .L_888)
	.align		4
.L_888:
        /*142c*/ 	.word	index@(_Z25selective_scan_fwd_kernelI32Selective_Scan_fwd_kernel_traitsILi64ELi16ELi1ELb1ELb1ELb1ELb0EN3c104HalfEfEEv13SSMParamsBase)
        /*1430*/ 	.word	0x00000000


	//----- nvinfo : EIATTR_MIN_STACK_SIZE
	.align		4
.L_889:
        /*1434*/ 	.byte	0x04, 0x12
        /*1436*/ 	.short	(.L_891 - .L_890)
	.align		4
.L_890:
        /*1438*/ 	.word	index@(_Z25selective_scan_fwd_kernelI32Selective_Scan_fwd_kernel_traitsILi64ELi16ELi1ELb1ELb1ELb1ELb1EN3c104HalfEfEEv13SSMParamsBase)
        /*143c*/ 	.word	0x00000000


	//----- nvinfo : EIATTR_MIN_STACK_SIZE
	.align		4
.L_891:
        /*1440*/ 	.byte	0x04, 0x12
        /*1442*/ 	.short	(.L_893 - .L_892)
	.align		4
.L_892:
        /*1444*/ 	.word	index@(_Z25selective_scan_fwd_kernelI32Selective_Scan_fwd_kernel_traitsILi32ELi16ELi1ELb0ELb0ELb0ELb0EN3c104HalfEfEEv13SSMParamsBase)
        /*1448*/ 	.word	0x00000000


	//----- nvinfo : EIATTR_MIN_STACK_SIZE
	.align		4
.L_893:
        /*144c*/ 	.byte	0x04, 0x12
        /*144e*/ 	.short	(.L_895 - .L_894)
	.align		4
.L_894:
        /*1450*/ 	.word	index@(_Z25selective_scan_fwd_kernelI32Selective_Scan_fwd_kernel_traitsILi32ELi16ELi1ELb0ELb0ELb0ELb1EN3c104HalfEfEEv13SSMParamsBase)
        /*1454*/ 	.word	0x00000000


	//----- nvinfo : EIATTR_MIN_STACK_SIZE
	.align		4
.L_895:
        /*1458*/ 	.byte	0x04, 0x12
        /*145a*/ 	.short	(.L_897 - .L_896)
	.align		4
.L_896:
        /*145c*/ 	.word	index@(_Z25selective_scan_fwd_kernelI32Selective_Scan_fwd_kernel_traitsILi32ELi16ELi1ELb0ELb0ELb1ELb0EN3c104HalfEfEEv13SSMParamsBase)
        /*1460*/ 	.word	0x00000000


	//----- nvinfo : EIATTR_MIN_STACK_SIZE
	.align		4
.L_897:
        /*1464*/ 	.byte	0x04, 0x12
        /*1466*/ 	.short	(.L_899 - .L_898)
	.align		4
.L_898:
        /*1468*/ 	.word	index@(_Z25selective_scan_fwd_kernelI32Selective_Scan_fwd_kernel_traitsILi32ELi16ELi1ELb0ELb0ELb1ELb1EN3c104HalfEfEEv13SSMParamsBase)
        /*146c*/ 	.word	0x00000000


	//----- nvinfo : EIATTR_MIN_STACK_SIZE
	.align		4
.L_899:
        /*1470*/ 	.byte	0x04, 0x12
        /*1472*/ 	.short	(.L_901 - .L_900)
	.align		4
.L_900:
        /*1474*/ 	.word	index@(_Z25selective_scan_fwd_kernelI32Selective_Scan_fwd_kernel_traitsILi32ELi16ELi1ELb0ELb1ELb0ELb0EN3c104HalfEfEEv13SSMParamsBase)
        /*1478*/ 	.word	0x00000000


	//----- nvinfo : EIATTR_MIN_STACK_SIZE
	.align		4
.L_901:
        /*147c*/ 	.byte	0x04, 0x12
        /*147e*/ 	.short	(.L_903 - .L_902)
	.align		4
.L_902:
        /*1480*/ 	.word	index@(_Z25selective_scan_fwd_kernelI32Selective_Scan_fwd_kernel_traitsILi32ELi16ELi1ELb0ELb1ELb0ELb1EN3c104HalfEfEEv13SSMParamsBase)
        /*1484*/ 	.word	0x00000000


	//----- nvinfo : EIATTR_MIN_STACK_SIZE
	.align		4
.L_903:
        /*1488*/ 	.byte	0x04, 0x12
        /*148a*/ 	.short	(.L_905 - .L_904)
	.align		4
.L_904:
        /*148c*/ 	.word	index@(_Z25selective_scan_fwd_kernelI32Selective_Scan_fwd_kernel_traitsILi32ELi16ELi1ELb0ELb1ELb1ELb0EN3c104HalfEfEEv13SSMParamsBase)
        /*1490*/ 	.word	0x00000000


	//----- nvinfo : EIATTR_MIN_STACK_SIZE
	.align		4
.L_905:
        /*1494*/ 	.byte	0x04, 0x12
        /*1496*/ 	.short	(.L_907 - .L_906)
	.align		4
.L_906:
        /*1498*/ 	.word	index@(_Z25selective_scan_fwd_kernelI32Selective_Scan_fwd_kernel_traitsILi32ELi16ELi1ELb0ELb1ELb1ELb1EN3c104HalfEfEEv13SSMParamsBase)
        /*149c*/ 	.word	0x00000000


	//----- nvinfo : EIATTR_MIN_STACK_SIZE
	.align		4
.L_907:
        /*14a0*/ 	.byte	0x04, 0x12
        /*14a2*/ 	.short	(.L_909 - .L_908)
	.align		4
.L_908:
        /*14a4*/ 	.word	index@(_Z25selective_scan_fwd_kernelI32Selective_Scan_fwd_kernel_traitsILi32ELi16ELi1ELb1ELb0ELb0ELb0EN3c104HalfEfEEv13SSMParamsBase)
        /*14a8*/ 	.word	0x00000000


	//----- nvinfo : EIATTR_MIN_STACK_SIZE
	.align		4
.L_909:
        /*14ac*/ 	.byte	0x04, 0x12
        /*14ae*/ 	.short	(.L_911 - .L_910)
	.align		4
.L_910:
        /*14b0*/ 	.word	index@(_Z25selective_scan_fwd_kernelI32Selective_Scan_fwd_kernel_traitsILi32ELi16ELi1ELb1ELb0ELb0ELb1EN3c104HalfEfEEv13SSMParamsBase)
        /*14b4*/ 	.word	0x00000000


	//----- nvinfo : EIATTR_MIN_STACK_SIZE
	.align		4
.L_911:
        /*14b8*/ 	.byte	0x04, 0x12
        /*14ba*/ 	.short	(.L_913 - .L_912)
	.align		4
.L_912:
        /*14bc*/ 	.word	index@(_Z25selective_scan_fwd_kernelI32Selective_Scan_fwd_kernel_traitsILi32ELi16ELi1ELb1ELb0ELb1ELb0EN3c104HalfEfEEv13SSMParamsBase)
        /*14c0*/ 	.word	0x00000000


	//----- nvinfo : EIATTR_MIN_STACK_SIZE
	.align		4
.L_913:
        /*14c4*/ 	.byte	0x04, 0x12
        /*14c6*/ 	.short	(.L_915 - .L_914)
	.align		4
.L_914:
        /*14c8*/ 	.word	index@(_Z25selective_scan_fwd_kernelI32Selective_Scan_fwd_kernel_traitsILi32ELi16ELi1ELb1ELb0ELb1ELb1EN3c104HalfEfEEv13SSMParamsBase)
        /*14cc*/ 	.word	0x00000000


	//----- nvinfo : EIATTR_MIN_STACK_SIZE
	.align		4
.L_915:
        /*14d0*/ 	.byte	0x04, 0x12
        /*14d2*/ 	.short	(.L_917 - .L_916)
	.align		4
.L_916:
        /*14d4*/ 	.word	index@(_Z25selective_scan_fwd_kernelI32Selective_Scan_fwd_kernel_traitsILi32ELi16ELi1ELb1ELb1ELb0ELb0EN3c104HalfEfEEv13SSMParamsBase)
        /*14d8*/ 	.word	0x00000000


	//----- nvinfo : EIATTR_MIN_STACK_SIZE
	.align		4
.L_917:
        /*14dc*/ 	.byte	0x04, 0x12
        /*14de*/ 	.short	(.L_919 - .L_918)
	.align		4
.L_918:
        /*14e0*/ 	.word	index@(_Z25selective_scan_fwd_kernelI32Selective_Scan_fwd_kernel_traitsILi32ELi16ELi1ELb1ELb1ELb0ELb1EN3c104HalfEfEEv13SSMParamsBase)
        /*14e4*/ 	.word	0x00000000


	//----- nvinfo : EIATTR_MIN_STACK_SIZE
	.align		4
.L_919:
        /*14e8*/ 	.byte	0x04, 0x12
        /*14ea*/ 	.short	(.L_921 - .L_920)
	.align		4
.L_920:
        /*14ec*/ 	.word	index@(_Z25selective_scan_fwd_kernelI32Selective_Scan_fwd_kernel_traitsILi32ELi16ELi1ELb1ELb1ELb1ELb0EN3c104HalfEfEEv13SSMParamsBase)
        /*14f0*/ 	.word	0x00000000


	//----- nvinfo : EIATTR_MIN_STACK_SIZE
	.align		4
.L_921:
        /*14f4*/ 	.byte	0x04, 0x12
        /*14f6*/ 	.short	(.L_923 - .L_922)
	.align		4
.L_922:
        /*14f8*/ 	.word	index@(_Z25selective_scan_fwd_kernelI32Selective_Scan_fwd_kernel_traitsILi32ELi16ELi1ELb1ELb1ELb1ELb1EN3c104HalfEfEEv13SSMParamsBase)
        /*14fc*/ 	.word	0x00000000


	//----- nvinfo : EIATTR_MIN_STACK_SIZE
	.align		4
.L_923:
        /*1500*/ 	.byte	0x04, 0x12
        /*1502*/ 	.short	(.L_925 - .L_924)
	.align		4
.L_924:
        /*1504*/ 	.word	index@(_Z25selective_scan_fwd_kernelI32Selective_Scan_fwd_kernel_traitsILi32ELi8ELi1ELb0ELb0ELb0ELb0EN3c104HalfEfEEv13SSMParamsBase)
        /*1508*/ 	.word	0x00000000


	//----- nvinfo : EIATTR_MIN_STACK_SIZE
	.align		4
.L_925:
        /*150c*/ 	.byte	0x04, 0x12
        /*150e*/ 	.short	(.L_927 - .L_926)
	.align		4
.L_926:
        /*1510*/ 	.word	index@(_Z25selective_scan_fwd_kernelI32Selective_Scan_fwd_kernel_traitsILi32ELi8ELi1ELb0ELb0ELb0ELb1EN3c104HalfEfEEv13SSMParamsBase)
        /*1514*/ 	.word	0x00000000


	//----- nvinfo : EIATTR_MIN_STACK_SIZE
	.align		4
.L_927:
        /*1518*/ 	.byte	0x04, 0x12
        /*151a*/ 	.short	(.L_929 - .L_928)
	.align		4
.L_928:
        /*151c*/ 	.word	index@(_Z25selective_scan_fwd_kernelI32Selective_Scan_fwd_kernel_traitsILi32ELi8ELi1ELb0ELb0ELb1ELb0EN3c104HalfEfEEv13SSMParamsBase)
        /*1520*/ 	.word	0x00000000


	//----- nvinfo : EIATTR_MIN_STACK_SIZE
	.align		4
.L_929:
        /*1524*/ 	.byte	0x04, 0x12
        /*1526*/ 	.short	(.L_931 - .L_930)
	.align		4
.L_930:
        /*1528*/ 	.word	index@(_Z25selective_scan_fwd_kernelI32Selective_Scan_fwd_kernel_traitsILi32ELi8ELi1ELb0ELb0ELb1ELb1EN3c104HalfEfEEv13SSMParamsBase)
        /*152c*/ 	.word	0x00000000


	//----- nvinfo : EIATTR_MIN_STACK_SIZE
	.align		4
.L_931:
        /*1530*/ 	.byte	0x04, 0x12
        /*1532*/ 	.short	(.L_933 - .L_932)
	.align		4
.L_932:
        /*1534*/ 	.word	index@(_Z25selective_scan_fwd_kernelI32Selective_Scan_fwd_kernel_traitsILi32ELi8ELi1ELb0ELb1ELb0ELb0EN3c104HalfEfEEv13SSMParamsBase)
        /*1538*/ 	.word	0x00000000


	//----- nvinfo : EIATTR_MIN_STACK_SIZE
	.align		4
.L_933:
        /*153c*/ 	.byte	0x04, 0x12
        /*153e*/ 	.short	(.L_935 - .L_934)
	.align		4
.L_934:
        /*1540*/ 	.word	index@(_Z25selective_scan_fwd_kernelI32Selective_Scan_fwd_kernel_traitsILi32ELi8ELi1ELb0ELb1ELb0ELb1EN3c104HalfEfEEv13SSMParamsBase)
        /*1544*/ 	.word	0x00000000


	//----- nvinfo : EIATTR_MIN_STACK_SIZE
	.align		4
.L_935:
        /*1548*/ 	.byte	0x04, 0x12
        /*154a*/ 	.short	(.L_937 - .L_936)
	.align		4
.L_936:
        /*154c*/ 	.word	index@(_Z25selective_scan_fwd_kernelI32Selective_Scan_fwd_kernel_traitsILi32ELi8ELi1ELb0ELb1ELb1ELb0EN3c104HalfEfEEv13SSMParamsBase)
        /*1550*/ 	.word	0x00000000


	//----- nvinfo : EIATTR_MIN_STACK_SIZE
	.align		4
.L_937:
        /*1554*/ 	.byte	0x04, 0x12
        /*1556*/ 	.short	(.L_939 - .L_938)
	.align		4
.L_938:
        /*1558*/ 	.word	index@(_Z25selective_scan_fwd_kernelI32Selective_Scan_fwd_kernel_traitsILi32ELi8ELi1ELb0ELb1ELb1ELb1EN3c104HalfEfEEv13SSMParamsBase)
        /*155c*/ 	.word	0x00000000


	//----- nvinfo : EIATTR_MIN_STACK_SIZE
	.align		4
.L_939:
        /*1560*/ 	.byte	0x04, 0x12
        /*1562*/ 	.short	(.L_941 - .L_940)
	.align		4
.L_940:
        /*1564*/ 	.word	index@(_Z25selective_scan_fwd_kernelI32Selective_Scan_fwd_kernel_traitsILi32ELi8ELi1ELb1ELb0ELb0ELb0EN3c104HalfEfEEv13SSMParamsBase)
        /*1568*/ 	.word	0x00000000


	//----- nvinfo : EIATTR_MIN_STACK_SIZE
	.align		4
.L_941:
        /*156c*/ 	.byte	0x04, 0x12
        /*156e*/ 	.short	(.L_943 - .L_942)
	.align		4
.L_942:
        /*1570*/ 	.word	index@(_Z25selective_scan_fwd_kernelI32Selective_Scan_fwd_kernel_traitsILi32ELi8ELi1ELb1ELb0ELb0ELb1EN3c104HalfEfEEv13SSMParamsBase)
        /*1574*/ 	.word	0x00000000


	//----- nvinfo : EIATTR_MIN_STACK_SIZE
	.align		4
.L_943:
        /*1578*/ 	.byte	0x04, 0x12
        /*157a*/ 	.short	(.L_945 - .L_944)
	.align		4
.L_944:
        /*157c*/ 	.word	index@(_Z25selective_scan_fwd_kernelI32Selective_Scan_fwd_kernel_traitsILi32ELi8ELi1ELb1ELb0ELb1ELb0EN3c104HalfEfEEv13SSMParamsBase)
        /*1580*/ 	.word	0x00000000


	//----- nvinfo : EIATTR_MIN_STACK_SIZE
	.align		4
.L_945:
        /*1584*/ 	.byte	0x04, 0x12
        /*1586*/ 	.short	(.L_947 - .L_946)
	.align		4
.L_946:
        /*1588*/ 	.word	index@(_Z25selective_scan_fwd_kernelI32Selective_Scan_fwd_kernel_traitsILi32ELi8ELi1ELb1ELb0ELb1ELb1EN3c104HalfEfEEv13SSMParamsBase)
        /*158c*/ 	.word	0x00000000


	//----- nvinfo : EIATTR_MIN_STACK_SIZE
	.align		4
.L_947:
        /*1590*/ 	.byte	0x04, 0x12
        /*1592*/ 	.short	(.L_949 - .L_948)
	.align		4
.L_948:
        /*1594*/ 	.word	index@(_Z25selective_scan_fwd_kernelI32Selective_Scan_fwd_kernel_traitsILi32ELi8ELi1ELb1ELb1ELb0ELb0EN3c104HalfEfEEv13SSMParamsBase)
        /*1598*/ 	.word	0x00000000


	//----- nvinfo : EIATTR_MIN_STACK_SIZE
	.align		4
.L_949:
        /*159c*/ 	.byte	0x04, 0x12
        /*159e*/ 	.short	(.L_951 - .L_950)
	.align		4
.L_950:
        /*15a0*/ 	.word	index@(_Z25selective_scan_fwd_kernelI32Selective_Scan_fwd_kernel_traitsILi32ELi8ELi1ELb1ELb1ELb0ELb1EN3c104HalfEfEEv13SSMParamsBase)
        /*15a4*/ 	.word	0x00000000


	//----- nvinfo : EIATTR_MIN_STACK_SIZE
	.align		4
.L_951:
        /*15a8*/ 	.byte	0x04, 0x12
        /*15aa*/ 	.short	(.L_953 - .L_952)
	.align		4
.L_952:
        /*15ac*/ 	.word	index@(_Z25selective_scan_fwd_kernelI32Selective_Scan_fwd_kernel_traitsILi32ELi8ELi1ELb1ELb1ELb1ELb0EN3c104HalfEfEEv13SSMParamsBase)
        /*15b0*/ 	.word	0x00000000


	//----- nvinfo : EIATTR_MIN_STACK_SIZE
	.align		4
.L_953:
        /*15b4*/ 	.byte	0x04, 0x12
        /*15b6*/ 	.short	(.L_955 - .L_954)
	.align		4
.L_954:
        /*15b8*/ 	.word	index@(_Z25selective_scan_fwd_kernelI32Selective_Scan_fwd_kernel_traitsILi32ELi8ELi1ELb1ELb1ELb1ELb1EN3c104HalfEfEEv13SSMParamsBase)
        /*15bc*/ 	.word	0x00000000


	//----- nvinfo : EIATTR_MIN_STACK_SIZE
	.align		4
.L_955:
        /*15c0*/ 	.byte	0x04, 0x12
        /*15c2*/ 	.short	(.L_957 - .L_956)
	.align		4
.L_956:
        /*15c4*/ 	.word	index@(_Z25selective_scan_fwd_kernelI32Selective_Scan_fwd_kernel_traitsILi32ELi4ELi1ELb0ELb0ELb0ELb0EN3c104HalfEfEEv13SSMParamsBase)
        /*15c8*/ 	.word	0x00000000


	//----- nvinfo : EIATTR_MIN_STACK_SIZE
	.align		4
.L_957:
        /*15cc*/ 	.byte	0x04, 0x12
        /*15ce*/ 	.short	(.L_959 - .L_958)
	.align		4
.L_958:
        /*15d0*/ 	.word	index@(_Z25selective_scan_fwd_kernelI32Selective_Scan_fwd_kernel_traitsILi32ELi4ELi1ELb0ELb0ELb0ELb1EN3c104HalfEfEEv13SSMParamsBase)
        /*15d4*/ 	.word	0x00000000


	//----- nvinfo : EIATTR_MIN_STACK_SIZE
	.align		4
.L_959:
        /*15d8*/ 	.byte	0x04, 0x12
        /*15da*/ 	.short	(.L_961 - .L_960)
	.align		4
.L_960:
        /*15dc*/ 	.word	index@(_Z25selective_scan_fwd_kernelI32Selective_Scan_fwd_kernel_traitsILi32ELi4ELi1ELb0ELb0ELb1ELb0EN3c104HalfEfEEv13SSMParamsBase)
        /*15e0*/ 	.word	0x00000000


	//----- nvinfo : EIATTR_MIN_STACK_SIZE
	.align		4
.L_961:
        /*15e4*/ 	.byte	0x04, 0x12
        /*15e6*/ 	.short	(.L_963 - .L_962)
	.align		4
.L_962:
        /*15e8*/ 	.word	index@(_Z25selective_scan_fwd_kernelI32Selective_Scan_fwd_kernel_traitsILi32ELi4ELi1ELb0ELb0ELb1ELb1EN3c104HalfEfEEv13SSMParamsBase)
        /*15ec*/ 	.word	0x00000000


	//----- nvinfo : EIATTR_MIN_STACK_SIZE
	.align		4
.L_963:
        /*15f0*/ 	.byte	0x04, 0x12
        /*15f2*/ 	.short	(.L_965 - .L_964)
	.align		4
.L_964:
        /*15f4*/ 	.word	index@(_Z25selective_scan_fwd_kernelI32Selective_Scan_fwd_kernel_traitsILi32ELi4ELi1ELb0ELb1ELb0ELb0EN3c104HalfEfEEv13SSMParamsBase)
        /*15f8*/ 	.word	0x00000000


	//----- nvinfo : EIATTR_MIN_STACK_SIZE
	.align		4
.L_965:
        /*15fc*/ 	.byte	0x04, 0x12
        /*15fe*/ 	.short	(.L_967 - .L_966)
	.align		4
.L_966:
        /*1600*/ 	.word	index@(_Z25selective_scan_fwd_kernelI32Selective_Scan_fwd_kernel_traitsILi32ELi4ELi1ELb0ELb1ELb0ELb1EN3c104HalfEfEEv13SSMParamsBase)
        /*1604*/ 	.word	0x00000000


	//----- nvinfo : EIATTR_MIN_STACK_SIZE
	.align		4
.L_967:
        /*1608*/ 	.byte	0x04, 0x12
        /*160a*/ 	.short	(.L_969 - .L_968)
	.align		4
.L_968:
        /*160c*/ 	.word	index@(_Z25selective_scan_fwd_kernelI32Selective_Scan_fwd_kernel_traitsILi32ELi4ELi1ELb0ELb1ELb1ELb0EN3c104HalfEfEEv13SSMParamsBase)
        /*1610*/ 	.word	0x00000000


	//----- nvinfo : EIATTR_MIN_STACK_SIZE
	.align		4
.L_969:
        /*1614*/ 	.byte	0x04, 0x12
        /*1616*/ 	.short	(.L_971 - .L_970)
	.align		4
.L_970:
        /*1618*/ 	.word	index@(_Z25selective_scan_fwd_kernelI32Selective_Scan_fwd_kernel_traitsILi32ELi4ELi1ELb0ELb1ELb1ELb1EN3c104HalfEfEEv13SSMParamsBase)
        /*161c*/ 	.word	0x00000000


	//----- nvinfo : EIATTR_MIN_STACK_SIZE
	.align		4
.L_971:
        /*1620*/ 	.byte	0x04, 0x12
        /*1622*/ 	.short	(.L_973 - .L_972)
	.align		4
.L_972:
        /*1624*/ 	.word	index@(_Z25selective_scan_fwd_kernelI32Selective_Scan_fwd_kernel_traitsILi32ELi4ELi1ELb1ELb0ELb0ELb0EN3c104HalfEfEEv13SSMParamsBase)
        /*1628*/ 	.word	0x00000000


	//----- nvinfo : EIATTR_MIN_STACK_SIZE
	.align		4
.L_973:
        /*162c*/ 	.byte	0x04, 0x12
        /*162e*/ 	.short	(.L_975 - .L_974)
	.align		4
.L_974:
        /*1630*/ 	.word	index@(_Z25selective_scan_fwd_kernelI32Selective_Scan_fwd_kernel_traitsILi32ELi4ELi1ELb1ELb0ELb0ELb1EN3c104HalfEfEEv13SSMParamsBase)
        /*1634*/ 	.word	0x00000000


	//----- nvinfo : EIATTR_MIN_STACK_SIZE
	.align		4
.L_975:
        /*1638*/ 	.byte	0x04, 0x12
        /*163a*/ 	.short	(.L_977 - .L_976)
	.align		4
.L_976:
        /*163c*/ 	.word	index@(_Z25selective_scan_fwd_kernelI32Selective_Scan_fwd_kernel_traitsILi32ELi4ELi1ELb1ELb0ELb1ELb0EN3c104HalfEfEEv13SSMParamsBase)
        /*1640*/ 	.word	0x00000000


	//----- nvinfo : EIATTR_MIN_STACK_SIZE
	.align		4
.L_977:
        /*1644*/ 	.byte	0x04, 0x12
        /*1646*/ 	.short	(.L_979 - .L_978)
	.align		4
.L_978:
        /*1648*/ 	.word	index@(_Z25selective_scan_fwd_kernelI32Selective_Scan_fwd_kernel_traitsILi32ELi4ELi1ELb1ELb0ELb1ELb1EN3c104HalfEfEEv13SSMParamsBase)
        /*164c*/ 	.word	0x00000000


	//----- nvinfo : EIATTR_MIN_STACK_SIZE
	.align		4
.L_979:
        /*1650*/ 	.byte	0x04, 0x12
        /*1652*/ 	.short	(.L_981 - .L_980)
	.align		4
.L_980:
        /*1654*/ 	.word	index@(_Z25selective_scan_fwd_kernelI32Selective_Scan_fwd_kernel_traitsILi32ELi4ELi1ELb1ELb1ELb0ELb0EN3c104HalfEfEEv13SSMParamsBase)
        /*1658*/ 	.word	0x00000000


	//----- nvinfo : EIATTR_MIN_STACK_SIZE
	.align		4
.L_981:
        /*165c*/ 	.byte	0x04, 0x12
        /*165e*/ 	.short	(.L_983 - .L_982)
	.align		4
.L_982:
        /*1660*/ 	.word	index@(_Z25selective_scan_fwd_kernelI32Selective_Scan_fwd_kernel_traitsILi32ELi4ELi1ELb1ELb1ELb0ELb1EN3c104HalfEfEEv13SSMParamsBase)
        /*1664*/ 	.word	0x00000000


	//----- nvinfo : EIATTR_MIN_STACK_SIZE
	.align		4
.L_983:
        /*1668*/ 	.byte	0x04, 0x12
        /*166a*/ 	.short	(.L_985 - .L_984)
	.align		4
.L_984:
        /*166c*/ 	.word	index@(_Z25selective_scan_fwd_kernelI32Selective_Scan_fwd_kernel_traitsILi32ELi4ELi1ELb1ELb1ELb1ELb0EN3c104HalfEfEEv13SSMParamsBase)
        /*1670*/ 	.word	0x00000000


	//----- nvinfo : EIATTR_MIN_STACK_SIZE
	.align		4
.L_985:
        /*1674*/ 	.byte	0x04, 0x12
        /*1676*/ 	.short	(.L_987 - .L_986)
	.align		4
.L_986:
        /*1678*/ 	.word	index@(_Z25selective_scan_fwd_kernelI32Selective_Scan_fwd_kernel_traitsILi32ELi4ELi1ELb1ELb1ELb1ELb1EN3c104HalfEfEEv13SSMParamsBase)
        /*167c*/ 	.word	0x00000000
.L_987:


//--------------------- .nv.compat                --------------------------
	.section	.nv.compat,"",@"SHT_CUDA_COMPAT_INFO"
	.align	4
        /*0000*/ 	.byte	0x02, 0x09, 0x01, 0x00, 0x02, 0x02, 0x01, 0x00, 0x02, 0x05, 0x05, 0x00, 0x03, 0x07, 0x01, 0x01
        /*0010*/ 	.byte	0x02, 0x03, 0x00, 0x00, 0x02, 0x06, 0x01, 0x00, 0x04, 0x0b, 0x08, 0x00, 0x00, 0x00, 0x00, 0x00
        /*0020*/ 	.byte	0x00, 0x00, 0x00, 0x00


//--------------------- .nv.info._Z25selective_scan_fwd_kernelI32Selective_Scan_fwd_kernel_traitsILi128ELi16ELi1ELb0ELb0ELb0ELb0EN3c104HalfENS1_7complexIfEEEEv13SSMParamsBase --------------------------
	.section	.nv.info._Z25selective_scan_fwd_kernelI32Selective_Scan_fwd_kernel_traitsILi128ELi16ELi1ELb0ELb0ELb0ELb0EN3c104HalfENS1_7complexIfEEEEv13SSMParamsBase,"",@"SHT_CUDA_INFO"
	.sectionflags	@""
	.align	4


	//----- nvinfo : EIATTR_CUDA_API_VERSION
	.align		4
        /*0000*/ 	.byte	0x04, 0x37
        /*0002*/ 	.short	(.L_989 - .L_988)
.L_988:
        /*0004*/ 	.word	0x00000082


	//----- nvinfo : EIATTR_KPARAM_INFO
	.align		4
.L_989:
        /*0008*/ 	.byte	0x04, 0x17
        /*000a*/ 	.short	(.L_991 - .L_990)
.L_990:
        /*000c*/ 	.word	0x00000000
        /*0010*/ 	.short	0x0000
        /*0012*/ 	.short	0x0000
        /*0014*/ 	.byte	0x00, 0xf0, 0x61, 0x04


	//----- nvinfo : EIATTR_SPARSE_MMA_MASK
	.align		4
.L_991:
        /*0018*/ 	.byte	0x03, 0x50
        /*001a*/ 	.short	0x0000


	//----- nvinfo : EIATTR_MAXREG_COUNT
	.align		4
        /*001c*/ 	.byte	0x03, 0x1b
        /*001e*/ 	.short	0x00a8


	//----- nvinfo : EIATTR_NUM_BARRIERS
	.align		4
        /*0020*/ 	.byte	0x02, 0x4c
        /*0022*/ 	.byte	0x01
	.zero		1


	//----- nvinfo : EIATTR_MERCURY_ISA_VERSION
	.align		4
        /*0024*/ 	.byte	0x03, 0x5f
        /*0026*/ 	.short	0x0101


	//----- nvinfo : EIATTR_INT_WARP_WIDE_INSTR_OFFSETS
	.align		4
        /*0028*/ 	.byte	0x04, 0x31
        /*002a*/ 	.short	(.L_993 - .L_992)


	//   ....[0]....
.L_992:
        /*002c*/ 	.word	0x00005ad0


	//----- nvinfo : EIATTR_COOP_GROUP_MASK_REGIDS
	.align		4
.L_993:
        /*0030*/ 	.byte	0x04, 0x29
        /*0032*/ 	.short	(.L_995 - .L_994)


	//   ....[0]....
.L_994:
        /*0034*/ 	.word	0xffffffff


	//   ....[1]....
        /*0038*/ 	.word	0xffffffff


	//   ....[2]....
        /*003c*/ 	.word	0xffffffff


	//   ....[3]....
        /*0040*/ 	.word	0xffffffff


	//   ....[4]....
        /*0044*/ 	.word	0xffffffff


	//   ....[5]....
        /*0048*/ 	.word	0xffffffff


	//   ....[6]....
        /*004c*/ 	.word	0xffffffff


	//   ....[7]....
        /*0050*/ 	.word	0xffffffff


	//   ....[8]....
        /*0054*/ 	.word	0xffffffff


	//   ....[9]....
        /*0058*/ 	.word	0xffffffff


	//   ....[10]....
        /*005c*/ 	.word	0xffffffff


	//   ....[11]....
        /*0060*/ 	.word	0xffffffff


	//   ....[12]....
        /*0064*/ 	.word	0xffffffff


	//   ....[13]....
        /*0068*/ 	.word	0xffffffff


	//   ....[14]....
        /*006c*/ 	.word	0xffffffff


	//   ....[15]....
        /*0070*/ 	.word	0xffffffff


	//   ....[16]....
        /*0074*/ 	.word	0xffffffff


	//   ....[17]....
        /*0078*/ 	.word	0xffffffff


	//   ....[18]....
        /*007c*/ 	.word	0xffffffff


	//   ....[19]....
        /*0080*/ 	.word	0xffffffff


	//   ....[20]....
        /*0084*/ 	.word	0xffffffff


	//   ....[21]....
        /*0088*/ 	.word	0xffffffff


	//   ....[22]....
        /*008c*/ 	.word	0xffffffff


	//   ....[23]....
        /*0090*/ 	.word	0xffffffff


	//   ....[24]....
        /*0094*/ 	.word	0xffffffff


	//   ....[25]....
        /*0098*/ 	.word	0xffffffff


	//   ....[26]....
        /*009c*/ 	.word	0xffffffff


	//----- nvinfo : EIATTR_COOP_GROUP_INSTR_OFFSETS
	.align		4
.L_995:
        /*00a0*/ 	.byte	0x04, 0x28
        /*00a2*/ 	.short	(.L_997 - .L_996)


	//   ....[0]....
.L_996:
        /*00a4*/ 	.word	0x00000cd0


	//   ....[1]....
        /*00a8*/ 	.word	0x000011b0


	//   ....[2]....
        /*00ac*/ 	.word	0x00005580


	//   ....[3]....
        /*00b0*/ 	.word	0x000055b0


	//   ....[4]....
        /*00b4*/ 	.word	0x000055d0


	//   ....[5]....
        /*00b8*/ 	.word	0x000055e0


	//   ....[6]....
        /*00bc*/ 	.word	0x00005690


	//   ....[7]....
        /*00c0*/ 	.word	0x000056b0


	//   ....[8]....
        /*00c4*/ 	.word	0x000056d0


	//   ....[9]....
        /*00c8*/ 	.word	0x000056e0


	//   ....[10]....
        /*00cc*/ 	.word	0x00005790


	//   ....[11]....
        /*00d0*/ 	.word	0x000057b0


	//   ....[12]....
        /*00d4*/ 	.word	0x000057d0


	//   ....[13]....
        /*00d8*/ 	.word	0x000057e0


	//   ....[14]....
        /*00dc*/ 	.word	0x00005890


	//   ....[15]....
        /*00e0*/ 	.word	0x000058c0


	//   ....[16]....
        /*00e4*/ 	.word	0x000058d0


	//   ....[17]....
        /*00e8*/ 	.word	0x000058e0


	//   ....[18]....
        /*00ec*/ 	.word	0x000059d0


	//   ....[19]....
        /*00f0*/ 	.word	0x000059f0


	//   ....[20]....
        /*00f4*/ 	.word	0x00005a00


	//   ....[21]....
        /*00f8*/ 	.word	0x00005a10


	//   ....[22]....
        /*00fc*/ 	.word	0x00005ea0


	//   ....[23]....
        /*0100*/ 	.word	0x00005ee0


	//   ....[24]....
        /*0104*/ 	.word	0x00005f00


	//   ....[25]....
        /*0108*/ 	.word	0x00005f20


	//   ....[26]....
        /*010c*/ 	.word	0x00006f10


	//----- nvinfo : EIATTR_EXIT_INSTR_OFFSETS
	.align		4
.L_997:
        /*0110*/ 	.byte	0x04, 0x1c
        /*0112*/ 	.short	(.L_999 - .L_998)


	//   ....[0]....
.L_998:
        /*0114*/ 	.word	0x00000170


	//   ....[1]....
        /*0118*/ 	.word	0x00007600


	//----- nvinfo : EIATTR_MAX_THREADS
	.align		4
.L_999:
        /*011c*/ 	.byte	0x04, 0x05
        /*011e*/ 	.short	(.L_1001 - .L_1000)
.L_1000:
        /*0120*/ 	.word	0x00000080
        /*0124*/ 	.word	0x00000001
        /*0128*/ 	.word	0x00000001


	//----- nvinfo : EIATTR_CRS_STACK_SIZE
	.align		4
.L_1001:
        /*012c*/ 	.byte	0x04, 0x1e
        /*012e*/ 	.short	(.L_1003 - .L_1002)
.L_1002:
        /*0130*/ 	.word	0x00000000


	//----- nvinfo : EIATTR_CBANK_PARAM_SIZE
	.align		4
.L_1003:
        /*0134*/ 	.byte	0x03, 0x19
        /*0136*/ 	.short	0x0118


	//----- nvinfo : EIATTR_PARAM_CBANK
	.align		4
        /*0138*/ 	.byte	0x04, 0x0a
        /*013a*/ 	.short	(.L_1005 - .L_1004)
	.align		4
.L_1004:
        /*013c*/ 	.word	index@(.nv.constant0._Z25selective_scan_fwd_kernelI32Selective_Scan_fwd_kernel_traitsILi128ELi16ELi1ELb0ELb0ELb0ELb0EN3c104HalfENS1_7complexIfEEEEv13SSMParamsBase)
        /*0140*/ 	.short	0x0210
        /*0142*/ 	.short	0x0118


	//----- nvinfo : EIATTR_SW_WAR
	.align		4
.L_1005:
        /*0144*/ 	.byte	0x04, 0x36
        /*0146*/ 	.short	(.L_1007 - .L_1006)
.L_1006:
        /*0148*/ 	.word	0x00000008
.L_1007:


//--------------------- .nv.info._Z25selective_scan_fwd_kernelI32Selective_Scan_fwd_kernel_traitsILi128ELi16ELi1ELb0ELb0ELb0ELb1EN3c104HalfENS1_7complexIfEEEEv13SSMParamsBase --------------------------
	.section	.nv.info._Z25selective_scan_fwd_kernelI32Selective_Scan_fwd_kernel_traitsILi128ELi16ELi1ELb0ELb0ELb0ELb1EN3c104HalfENS1_7complexIfEEEEv13SSMParamsBase,"",@"SHT_CUDA_INFO"
	.sectionflags	@""
	.align	4


	//----- nvinfo : EIATTR_CUDA_API_VERSION
	.align		4
        /*0000*/ 	.byte	0x04, 0x37
        /*0002*/ 	.short	(.L_1009 - .L_1008)
.L_1008:
        /*0004*/ 	.word	0x00000082


	//----- nvinfo : EIATTR_KPARAM_INFO
	.align		4
.L_1009:
        /*0008*/ 	.byte	0x04, 0x17
        /*000a*/ 	.short	(.L_1011 - .L_1010)
.L_1010:
        /*000c*/ 	.word	0x00000000
        /*0010*/ 	.short	0x0000
        /*0012*/ 	.short	0x0000
        /*0014*/ 	.byte	0x00, 0xf0, 0x61, 0x04


	//----- nvinfo : EIATTR_SPARSE_MMA_MASK
	.align		4
.L_1011:
        /*0018*/ 	.byte	0x03, 0x50
        /*001a*/ 	.short	0x0000


	//----- nvinfo : EIATTR_MAXREG_COUNT
	.align		4
        /*001c*/ 	.byte	0x03, 0x1b
        /*001e*/ 	.short	0x00a8


	//----- nvinfo : EIATTR_NUM_BARRIERS
	.align		4
        /*0020*/ 	.byte	0x02, 0x4c
        /*0022*/ 	.byte	0x01
	.zero		1


	//----- nvinfo : EIATTR_MERCURY_ISA_VERSION
	.align		4
        /*0024*/ 	.byte	0x03, 0x5f
        /*0026*/ 	.short	0x0101


	//----- nvinfo : EIATTR_INT_WARP_WIDE_INSTR_OFFSETS
	.align		4
        /*0028*/ 	.byte	0x04, 0x31
        /*002a*/ 	.short	(.L_1013 - .L_1012)


	//   ....[0]....
.L_1012:
        /*002c*/ 	.word	0x00005ae0


	//----- nvinfo : EIATTR_COOP_GROUP_MASK_REGIDS
	.align		4
.L_1013:
        /*0030*/ 	.byte	0x04, 0x29
        /*0032*/ 	.short	(.L_1015 - .L_1014)


	//   ....[0]....
.L_1014:
        /*0034*/ 	.word	0xffffffff


	//   ....[1]....
        /*0038*/ 	.word	0xffffffff


	//   ....[2]....
        /*003c*/ 	.word	0xffffffff


	//   ....[3]....
        /*0040*/ 	.word	0xffffffff


	//   ....[4]....
        /*0044*/ 	.word	0xffffffff


	//   ....[5]....
        /*0048*/ 	.word	0xffffffff


	//   ....[6]....
        /*004c*/ 	.word	0xffffffff


	//   ....[7]....
        /*0050*/ 	.word	0xffffffff


	//   ....[8]....
        /*0054*/ 	.word	0xffffffff


	//   ....[9]....
        /*0058*/ 	.word	0xffffffff


	//   ....[10]....
        /*005c*/ 	.word	0xffffffff


	//   ....[11]....
        /*0060*/ 	.word	0xffffffff


	//   ....[12]....
        /*0064*/ 	.word	0xffffffff


	//   ....[13]....
        /*0068*/ 	.word	0xffffffff


	//   ....[14]....
        /*006c*/ 	.word	0xffffffff


	//   ....[15]....
        /*0070*/ 	.word	0xffffffff


	//   ....[16]....
        /*0074*/ 	.word	0xffffffff


	//   ....[17]....
        /*0078*/ 	.word	0xffffffff


	//   ....[18]....
        /*007c*/ 	.word	0xffffffff


	//   ....[19]....
        /*0080*/ 	.word	0xffffffff


	//   ....[20]....
        /*0084*/ 	.word	0xffffffff


	//   ....[21]....
        /*0088*/ 	.word	0xffffffff


	//   ....[22]....
        /*008c*/ 	.word	0xffffffff


	//   ....[23]....
        /*0090*/ 	.word	0xffffffff


	//   ....[24]....
        /*0094*/ 	.word	0xffffffff


	//   ....[25]....
        /*0098*/ 	.word	0xffffffff


	//   ....[26]....
        /*009c*/ 	.word	0xffffffff


	//   ....[27]....
        /*00a0*/ 	.word	0xffffffff


	//   ....[28]....
        /*00a4*/ 	.word	0xffffffff


	//----- nvinfo : EIATTR_COOP_GROUP_INSTR_OFFSETS
	.align		4
.L_1015:
        /*00a8*/ 	.byte	0x04, 0x28
        /*00aa*/ 	.short	(.L_1017 - .L_1016)


	//   ....[0]....
.L_1016:
        /*00ac*/ 	.word	0x00000cf0


	//   ....[1]....
        /*00b0*/ 	.word	0x000011d0


	//   ....[2]....
        /*00b4*/ 	.word	0x00005590


	//   ....[3]....
        /*00b8*/ 	.word	0x000055c0


	//   ....[4]....
        /*00bc*/ 	.word	0x000055e0


	//   ....[5]....
        /*00c0*/ 	.word	0x000055f0


	//   ....[6]....
        /*00c4*/ 	.word	0x000056a0


	//   ....[7]....
        /*00c8*/ 	.word	0x000056c0


	//   ....[8]....
        /*00cc*/ 	.word	0x000056e0


	//   ....[9]....
        /*00d0*/ 	.word	0x000056f0


	//   ....[10]....
        /*00d4*/ 	.word	0x000057a0


	//   ....[11]....
        /*00d8*/ 	.word	0x000057c0


	//   ....[12]....
        /*00dc*/ 	.word	0x000057e0


	//   ....[13]....
        /*00e0*/ 	.word	0x000057f0


	//   ....[14]....
        /*00e4*/ 	.word	0x000058a0


	//   ....[15]....
        /*00e8*/ 	.word	0x000058d0


	//   ....[16]....
        /*00ec*/ 	.word	0x000058e0


	//   ....[17]....
        /*00f0*/ 	.word	0x000058f0


	//   ....[18]....
        /*00f4*/ 	.word	0x000059e0


	//   ....[19]....
        /*00f8*/ 	.word	0x00005a00


	//   ....[20]....
        /*00fc*/ 	.word	0x00005a10


	//   ....[21]....
        /*0100*/ 	.word	0x00005a20


	//   ....[22]....
        /*0104*/ 	.word	0x00005eb0


	//   ....[23]....
        /*0108*/ 	.word	0x00005ef0


	//   ....[24]....
        /*010c*/ 	.word	0x00005f10


	//   ....[25]....
        /*0110*/ 	.word	0x00005f30


	//   ....[26]....
        /*0114*/ 	.word	0x00006fd0


	//   ....[27]....
        /*0118*/ 	.word	0x00007ca0


	//   ....[28]....
        /*011c*/ 	.word	0x000088d0


	//----- nvinfo : EIATTR_EXIT_INSTR_OFFSETS
	.align		4
.L_1017:
        /*0120*/ 	.byte	0x04, 0x1c
        /*0122*/ 	.short	(.L_1019 - .L_1018)


	//   ....[0]....
.L_1018:
        /*0124*/ 	.word	0x00000170


	//   ....[1]....
        /*0128*/ 	.word	0x00008e80


	//----- nvinfo : EIATTR_MAX_THREADS
	.align		4
.L_1019:
        /*012c*/ 	.byte	0x04, 0x05
        /*012e*/ 	.short	(.L_1021 - .L_1020)
.L_1020:
        /*0130*/ 	.word	0x00000080
        /*0134*/ 	.word	0x00000001
        /*0138*/ 	.word	0x00000001


	//----- nvinfo : EIATTR_CRS_STACK_SIZE
	.align		4
.L_1021:
        /*013c*/ 	.byte	0x04, 0x1e
        /*013e*/ 	.short	(.L_1023 - .L_1022)
.L_1022:
        /*0140*/ 	.word	0x00000000


	//----- nvinfo : EIATTR_CBANK_PARAM_SIZE
	.align		4
.L_1023:
        /*0144*/ 	.byte	0x03, 0x19
        /*0146*/ 	.short	0x0118


	//----- nvinfo : EIATTR_PARAM_CBANK
	.align		4
        /*0148*/ 	.byte	0x04, 0x0a
        /*014a*/ 	.short	(.L_1025 - .L_1024)
	.align		4
.L_1024:
        /*014c*/ 	.word	index@(.nv.constant0._Z25selective_scan_fwd_kernelI32Selective_Scan_fwd_kernel_traitsILi128ELi16ELi1ELb0ELb0ELb0ELb1EN3c104HalfENS1_7complexIfEEEEv13SSMParamsBase)
        /*0150*/ 	.short	0x0210
        /*0152*/ 	.short	0x0118


	//----- nvinfo : EIATTR_SW_WAR
	.align		4
.L_1025:
        /*0154*/ 	.byte	0x04, 0x36
        /*0156*/ 	.short	(.L_1027 - .L_1026)
.L_1026:
        /*0158*/ 	.word	0x00000008
.L_1027:


//--------------------- .nv.info._Z25selective_scan_fwd_kernelI32Selective_Scan_fwd_kernel_traitsILi128ELi16ELi1ELb0ELb0ELb1ELb0EN3c104HalfENS1_7complexIfEEEEv13SSMParamsBase --------------------------
	.section	.nv.info._Z25selective_scan_fwd_kernelI32Selective_Scan_fwd_kernel_traitsILi128ELi16ELi1ELb0ELb0ELb1ELb0EN3c104HalfENS1_7complexIfEEEEv13SSMParamsBase,"",@"SHT_CUDA_INFO"
	.sectionflags	@""
	.align	4


	//----- nvinfo : EIATTR_CUDA_API_VERSION
	.align		4
        /*0000*/ 	.byte	0x04, 0x37
        /*0002*/ 	.short	(.L_1029 - .L_1028)
.L_1028:
        /*0004*/ 	.word	0x00000082


	//----- nvinfo : EIATTR_KPARAM_INFO
	.align		4
.L_1029:
        /*0008*/ 	.byte	0x04, 0x17
        /*000a*/ 	.short	(.L_1031 - .L_1030)
.L_1030:
        /*000c*/ 	.word	0x00000000
        /*0010*/ 	.short	0x0000
        /*0012*/ 	.short	0x0000
        /*0014*/ 	.byte	0x00, 0xf0, 0x61, 0x04


	//----- nvinfo : EIATTR_SPARSE_MMA_MASK
	.align		4
.L_1031:
        /*0018*/ 	.byte	0x03, 0x50
        /*001a*/ 	.short	0x0000


	//----- nvinfo : EIATTR_MAXREG_COUNT
	.align		4
        /*001c*/ 	.byte	0x03, 0x1b
        /*001e*/ 	.short	0x00a8


	//----- nvinfo : EIATTR_NUM_BARRIERS
	.align		4
        /*0020*/ 	.byte	0x02, 0x4c
        /*0022*/ 	.byte	0x01
	.zero		1


	//----- nvinfo : EIATTR_ANNOTATIONS
	.align		4
        /*0024*/ 	.byte	0x04, 0x55
        /*0026*/ 	.short	(.L_1033 - .L_1032)


	//   ....[0]....
.L_1032:
        /*0028*/ 	.word	0x00000001
        /*002c*/ 	.byte	0x20, 0x14, 0x00, 0x00, 0x01, 0x00, 0x00, 0x00, 0x30, 0x14, 0x00, 0x00, 0x01, 0x00, 0x00, 0x00
        /* <DEDUP_REMOVED lines=12> */
        /*00fc*/ 	.byte	0xf0, 0x89, 0x00, 0x00, 0x01, 0x00, 0x00, 0x00, 0x00, 0x8a, 0x00, 0x00


	//----- nvinfo : EIATTR_MERCURY_ISA_VERSION
	.align		4
.L_1033:
        /*0108*/ 	.byte	0x03, 0x5f
        /*010a*/ 	.short	0x0101


	//----- nvinfo : EIATTR_INT_WARP_WIDE_INSTR_OFFSETS
	.align		4
        /*010c*/ 	.byte	0x04, 0x31
        /*010e*/ 	.short	(.L_1035 - .L_1034)


	//   ....[0]....
.L_1034:
        /*0110*/ 	.word	0x00006e90


	//----- nvinfo : EIATTR_COOP_GROUP_MASK_REGIDS
	.align		4
.L_1035:
        /*0114*/ 	.byte	0x04, 0x29
        /*0116*/ 	.short	(.L_1037 - .L_1036)


	//   ....[0]....
.L_1036:
        /*0118*/ 	.word	0xffffffff


	//   ....[1]....
        /*011c*/ 	.word	0xffffffff


	//   ....[2]....
        /*0120*/ 	.word	0xffffffff


	//   ....[3]....
        /*0124*/ 	.word	0xffffffff


	//   ....[4]....
        /*0128*/ 	.word	0xffffffff


	//   ....[5]....
        /*012c*/ 	.word	0xffffffff


	//   ....[6]....
        /*0130*/ 	.word	0xffffffff


	//   ....[7]....
        /*0134*/ 	.word	0xffffffff


	//   ....[8]....
        /*0138*/ 	.word	0xffffffff


	//   ....[9]....
        /*013c*/ 	.word	0xffffffff


	//   ....[10]....
        /*0140*/ 	.word	0xffffffff


	//   ....[11]....
        /*0144*/ 	.word	0xffffffff


	//   ....[12]....
        /*0148*/ 	.word	0xffffffff


	//   ....[13]....
        /*014c*/ 	.word	0xffffffff


	//   ....[14]....
        /*0150*/ 	.word	0xffffffff


	//   ....[15]....
        /*0154*/ 	.word	0xffffffff


	//   ....[16]....
        /*0158*/ 	.word	0xffffffff


	//   ....[17]....
        /*015c*/ 	.word	0xffffffff


	//   ....[18]....
        /*0160*/ 	.word	0xffffffff


	//   ....[19]....
        /*0164*/ 	.word	0xffffffff


	//   ....[20]....
        /*0168*/ 	.word	0xffffffff


	//   ....[21]....
        /*016c*/ 	.word	0xffffffff


	//   ....[22]....
        /*0170*/ 	.word	0xffffffff


	//   ....[23]....
        /*0174*/ 	.word	0xffffffff


	//   ....[24]....
        /*0178*/ 	.word	0xffffffff


	//   ....[25]....
        /*017c*/ 	.word	0xffffffff


	//   ....[26]....
        /*0180*/ 	.word	0xffffffff


	//   ....[27]....
        /*0184*/ 	.word	0xffffffff


	//----- nvinfo : EIATTR_COOP_GROUP_INSTR_OFFSETS
	.align		4
.L_1037:
        /*0188*/ 	.byte	0x04, 0x28
        /*018a*/ 	.short	(.L_1039 - .L_1038)


	//   ....[0]....
.L_1038:
        /*018c*/ 	.word	0x00001090


	//   ....[1]....
        /*0190*/ 	.word	0x00001630


	//   ....[2]....
        /*0194*/ 	.word	0x00006250


	//   ....[3]....
        /*0198*/ 	.word	0x00006280


	//   ....[4]....
        /*019c*/ 	.word	0x000062a0


	//   ....[5]....
        /*01a0*/ 	.word	0x000062c0


	//   ....[6]....
        /*01a4*/ 	.word	0x00006490


	//   ....[7]....
        /*01a8*/ 	.word	0x000064c0


	//   ....[8]....
        /*01ac*/ 	.word	0x000064d0


	//   ....[9]....
        /*01b0*/ 	.word	0x000064e0


	//   ....[10]....
        /*01b4*/ 	.word	0x00006740


	//   ....[11]....
        /*01b8*/ 	.word	0x00006760


	//   ....[12]....
        /*01bc*/ 	.word	0x00006780


	//   ....[13]....
        /*01c0*/ 	.word	0x00006790


	//   ....[14]....
        /*01c4*/ 	.word	0x00006a20


	//   ....[15]....
        /*01c8*/ 	.word	0x00006a50


	//   ....[16]....
        /*01cc*/ 	.word	0x00006a60


	//   ....[17]....
        /*01d0*/ 	.word	0x00006ab0


	//   ....[18]....
        /*01d4*/ 	.word	0x00006d90


	//   ....[19]....
        /*01d8*/ 	.word	0x00006db0


	//   ....[20]....
        /*01dc*/ 	.word	0x00006dc0


	//   ....[21]....
        /*01e0*/ 	.word	0x00006dd0


	//   ....[22]....
        /*01e4*/ 	.word	0x00007000


	//   ....[23]....
        /*01e8*/ 	.word	0x00007480


	//   ....[24]....
        /*01ec*/ 	.word	0x000074a0


	//   ....[25]....
        /*01f0*/ 	.word	0x000074c0


	//   ....[26]....
        /*01f4*/ 	.word	0x000074e0


	//   ....[27]....
        /*01f8*/ 	.word	0x00008c70


	//----- nvinfo : EIATTR_EXIT_INSTR_OFFSETS
	.align		4
.L_1039:
        /*01fc*/ 	.byte	0x04, 0x1c
        /*01fe*/ 	.short	(.L_1041 - .L_1040)


	//   ....[0]....
.L_1040:
        /*0200*/ 	.word	0x00000530


	//   ....[1]....
        /*0204*/ 	.word	0x00009400


	//----- nvinfo : EIATTR_MAX_THREADS
	.align		4
.L_1041:
        /*0208*/ 	.byte	0x04, 0x05
        /*020a*/ 	.short	(.L_1043 - .L_1042)
.L_1042:
        /*020c*/ 	.word	0x00000080
        /*0210*/ 	.word	0x00000001
        /*0214*/ 	.word	0x00000001


	//----- nvinfo : EIATTR_CRS_STACK_SIZE
	.align		4
.L_1043:
        /*0218*/ 	.byte	0x04, 0x1e
        /*021a*/ 	.short	(.L_1045 - .L_1044)
.L_1044:
        /*021c*/ 	.word	0x00000000


	//----- nvinfo : EIATTR_CBANK_PARAM_SIZE
	.align		4
.L_1045:
        /*0220*/ 	.byte	0x03, 0x19
        /*0222*/ 	.short	0x0118


	//----- nvinfo : EIATTR_PARAM_CBANK
	.align		4
        /*0224*/ 	.byte	0x04, 0x0a
        /*0226*/ 	.short	(.L_1047 - .L_1046)
	.align		4
.L_1046:
        /*0228*/ 	.word	index@(.nv.constant0._Z25selective_scan_fwd_kernelI32Selective_Scan_fwd_kernel_traitsILi128ELi16ELi1ELb0ELb0ELb1ELb0EN3c104HalfENS1_7complexIfEEEEv13SSMParamsBase)
        /*022c*/ 	.short	0x0210
        /*022e*/ 	.short	0x0118


	//----- nvinfo : EIATTR_SW_WAR
	.align		4
.L_1047:
        /*0230*/ 	.byte	0x04, 0x36
        /*0232*/ 	.short	(.L_1049 - .L_1048)
.L_1048:
        /*0234*/ 	.word	0x00000008
.L_1049:


//--------------------- .nv.info._Z25selective_scan_fwd_kernelI32Selective_Scan_fwd_kernel_traitsILi128ELi16ELi1ELb0ELb0ELb1ELb1EN3c104HalfENS1_7complexIfEEEEv13SSMParamsBase --------------------------
	.section	.nv.info._Z25selective_scan_fwd_kernelI32Selective_Scan_fwd_kernel_traitsILi128ELi16ELi1ELb0ELb0ELb1ELb1EN3c104HalfENS1_7complexIfEEEEv13SSMParamsBase,"",@"SHT_CUDA_INFO"
	.sectionflags	@""
	.align	4


	//----- nvinfo : EIATTR_CUDA_API_VERSION
	.align		4
        /*0000*/ 	.byte	0x04, 0x37
        /*0002*/ 	.short	(.L_1051 - .L_1050)
.L_1050:
        /*0004*/ 	.word	0x00000082


	//----- nvinfo : EIATTR_KPARAM_INFO
	.align		4
.L_1051:
        /*0008*/ 	.byte	0x04, 0x17
        /*000a*/ 	.short	(.L_1053 - .L_1052)
.L_1052:
        /*000c*/ 	.word	0x00000000
        /*0010*/ 	.short	0x0000
        /*0012*/ 	.short	0x0000
        /*0014*/ 	.byte	0x00, 0xf0, 0x61, 0x04


	//----- nvinfo : EIATTR_SPARSE_MMA_MASK
	.align		4
.L_1053:
        /*0018*/ 	.byte	0x03, 0x50
        /*001a*/ 	.short	0x0000


	//----- nvinfo : EIATTR_MAXREG_COUNT
	.align		4
        /*001c*/ 	.byte	0x03, 0x1b
        /*001e*/ 	.short	0x00a8


	//----- nvinfo : EIATTR_NUM_BARRIERS
	.align		4
        /*0020*/ 	.byte	0x02, 0x4c
        /*0022*/ 	.byte	0x01
	.zero		1


	//----- nvinfo : EIATTR_ANNOTATIONS
	.align		4
        /*0024*/ 	.byte	0x04, 0x55
        /*0026*/ 	.short	(.L_1055 - .L_1054)


	//   ....[0]....
.L_1054:
        /* <DEDUP_REMOVED lines=15> */


	//----- nvinfo : EIATTR_MERCURY_ISA_VERSION
	.align		4
.L_1055:
        /*0108*/ 	.byte	0x03, 0x5f
        /*010a*/ 	.short	0x0101


	//----- nvinfo : EIATTR_INT_WARP_WIDE_INSTR_OFFSETS
	.align		4
        /*010c*/ 	.byte	0x04, 0x31
        /*010e*/ 	.short	(.L_1057 - .L_1056)


	//   ....[0]....
.L_1056:
        /*0110*/ 	.word	0x00006e90


	//----- nvinfo : EIATTR_COOP_GROUP_MASK_REGIDS
	.align		4
.L_1057:
        /*0114*/ 	.byte	0x04, 0x29
        /*0116*/ 	.short	(.L_1059 - .L_1058)


	//   ....[0]....
.L_1058:
        /*0118*/ 	.word	0xffffffff


	//   ....[1]....
        /*011c*/ 	.word	0xffffffff


	//   ....[2]....
        /*0120*/ 	.word	0xffffffff


	//   ....[3]....
        /*0124*/ 	.word	0xffffffff


	//   ....[4]....
        /*0128*/ 	.word	0xffffffff


	//   ....[5]....
        /*012c*/ 	.word	0xffffffff


	//   ....[6]....
        /*0130*/ 	.word	0xffffffff


	//   ....[7]....
        /*0134*/ 	.word	0xffffffff


	//   ....[8]....
        /*0138*/ 	.word	0xffffffff


	//   ....[9]....
        /*013c*/ 	.word	0xffffffff


	//   ....[10]....
        /*0140*/ 	.word	0xffffffff


	//   ....[11]....
        /*0144*/ 	.word	0xffffffff


	//   ....[12]....
        /*0148*/ 	.word	0xffffffff


	//   ....[13]....
        /*014c*/ 	.word	0xffffffff


	//   ....[14]....
        /*0150*/ 	.word	0xffffffff


	//   ....[15]....
        /*0154*/ 	.word	0xffffffff


	//   ....[16]....
        /*0158*/ 	.word	0xffffffff


	//   ....[17]....
        /*015c*/ 	.word	0xffffffff


	//   ....[18]....
        /*0160*/ 	.word	0xffffffff


	//   ....[19]....
        /*0164*/ 	.word	0xffffffff


	//   ....[20]....
        /*0168*/ 	.word	0xffffffff


	//   ....[21]....
        /*016c*/ 	.word	0xffffffff


	//   ....[22]....
        /*0170*/ 	.word	0xffffffff


	//   ....[23]....
        /*0174*/ 	.word	0xffffffff


	//   ....[24]....
        /*0178*/ 	.word	0xffffffff


	//   ....[25]....
        /*017c*/ 	.word	0xffffffff


	//   ....[26]....
        /*0180*/ 	.word	0xffffffff


	//   ....[27]....
        /*0184*/ 	.word	0xffffffff


	//   ....[28]....
        /*0188*/ 	.word	0xffffffff


	//   ....[29]....
        /*018c*/ 	.word	0xffffffff


	//----- nvinfo : EIATTR_COOP_GROUP_INSTR_OFFSETS
	.align		4
.L_1059:
        /*0190*/ 	.byte	0x04, 0x28
        /*0192*/ 	.short	(.L_1061 - .L_1060)


	//   ....[0]....
.L_1060:
        /*0194*/ 	.word	0x00001090


	//   ....[1]....
        /*0198*/ 	.word	0x00001630


	//   ....[2]....
        /*019c*/ 	.word	0x00006250


	//   ....[3]....
        /*01a0*/ 	.word	0x00006280


	//   ....[4]....
        /*01a4*/ 	.word	0x000062a0


	//   ....[5]....
        /*01a8*/ 	.word	0x000062c0


	//   ....[6]....
        /*01ac*/ 	.word	0x00006490


	//   ....[7]....
        /*01b0*/ 	.word	0x000064c0


	//   ....[8]....
        /*01b4*/ 	.word	0x000064d0


	//   ....[9]....
        /*01b8*/ 	.word	0x000064e0


	//   ....[10]....
        /*01bc*/ 	.word	0x00006740


	//   ....[11]....
        /*01c0*/ 	.word	0x00006760


	//   ....[12]....
        /*01c4*/ 	.word	0x00006780


	//   ....[13]....
        /*01c8*/ 	.word	0x00006790


	//   ....[14]....
        /*01cc*/ 	.word	0x00006a20


	//   ....[15]....
        /*01d0*/ 	.word	0x00006a50


	//   ....[16]....
        /*01d4*/ 	.word	0x00006a60


	//   ....[17]....
        /*01d8*/ 	.word	0x00006ab0


	//   ....[18]....
        /*01dc*/ 	.word	0x00006d90


	//   ....[19]....
        /*01e0*/ 	.word	0x00006db0


	//   ....[20]....
        /*01e4*/ 	.word	0x00006dc0


	//   ....[21]....
        /*01e8*/ 	.word	0x00006dd0


	//   ....[22]....
        /*01ec*/ 	.word	0x00007000


	//   ....[23]....
        /*01f0*/ 	.word	0x00007480


	//   ....[24]....
        /*01f4*/ 	.word	0x000074a0


	//   ....[25]....
        /*01f8*/ 	.word	0x000074c0


	//   ....[26]....
        /*01fc*/ 	.word	0x000074e0


	//   ....[27]....
        /*0200*/ 	.word	0x00008da0


	//   ....[28]....
        /*0204*/ 	.word	0x00009a20


	//   ....[29]....
        /*0208*/ 	.word	0x0000a6c0


	//----- nvinfo : EIATTR_EXIT_INSTR_OFFSETS
	.align		4
.L_1061:
        /*020c*/ 	.byte	0x04, 0x1c
        /*020e*/ 	.short	(.L_1063 - .L_1062)


	//   ....[0]....
.L_1062:
        /*0210*/ 	.word	0x00000530


	//   ....[1]....
        /*0214*/ 	.word	0x0000acf0


	//----- nvinfo : EIATTR_MAX_THREADS
	.align		4
.L_1063:
        /*0218*/ 	.byte	0x04, 0x05
        /*021a*/ 	.short	(.L_1065 - .L_1064)
.L_1064:
        /*021c*/ 	.word	0x00000080
        /*0220*/ 	.word	0x00000001
        /*0224*/ 	.word	0x00000001


	//----- nvinfo : EIATTR_CRS_STACK_SIZE
	.align		4
.L_1065:
        /*0228*/ 	.byte	0x04, 0x1e
        /*022a*/ 	.short	(.L_1067 - .L_1066)
.L_1066:
        /*022c*/ 	.word	0x00000000


	//----- nvinfo : EIATTR_CBANK_PARAM_SIZE
	.align		4
.L_1067:
        /*0230*/ 	.byte	0x03, 0x19
        /*0232*/ 	.short	0x0118


	//----- nvinfo : EIATTR_PARAM_CBANK
	.align		4
        /*0234*/ 	.byte	0x04, 0x0a
        /*0236*/ 	.short	(.L_1069 - .L_1068)
	.align		4
.L_1068:
        /*0238*/ 	.word	index@(.nv.constant0._Z25selective_scan_fwd_kernelI32Selective_Scan_fwd_kernel_traitsILi128ELi16ELi1ELb0ELb0ELb1ELb1EN3c104HalfENS1_7complexIfEEEEv13SSMParamsBase)
        /*023c*/ 	.short	0x0210
        /*023e*/ 	.short	0x0118


	//----- nvinfo : EIATTR_SW_WAR
	.align		4
.L_1069:
        /*0240*/ 	.byte	0x04, 0x36
        /*0242*/ 	.short	(.L_1071 - .L_1070)
.L_1070:
        /*0244*/ 	.word	0x00000008
.L_1071:


//--------------------- .nv.info._Z25selective_scan_fwd_kernelI32Selective_Scan_fwd_kernel_traitsILi128ELi16ELi1ELb0ELb1ELb0ELb0EN3c104HalfENS1_7complexIfEEEEv13SSMParamsBase --------------------------
	.section	.nv.info._Z25selective_scan_fwd_kernelI32Selective_Scan_fwd_kernel_traitsILi128ELi16ELi1ELb0ELb1ELb0ELb0EN3c104HalfENS1_7complexIfEEEEv13SSMParamsBase,"",@"SHT_CUDA_INFO"
	.sectionflags	@""
	.align	4


	//----- nvinfo : EIATTR_CUDA_API_VERSION
	.align		4
        /*0000*/ 	.byte	0x04, 0x37
        /*0002*/ 	.short	(.L_1073 - .L_1072)
.L_1072:
        /*0004*/ 	.word	0x00000082


	//----- nvinfo : EIATTR_KPARAM_INFO
	.align		4
.L_1073:
        /*0008*/ 	.byte	0x04, 0x17
        /*000a*/ 	.short	(.L_1075 - .L_1074)
.L_1074:
        /*000c*/ 	.word	0x00000000
        /*0010*/ 	.short	0x0000
        /*0012*/ 	.short	0x0000
        /*0014*/ 	.byte	0x00, 0xf0, 0x61, 0x04


	//----- nvinfo : EIATTR_SPARSE_MMA_MASK
	.align		4
.L_1075:
        /*0018*/ 	.byte	0x03, 0x50
        /*001a*/ 	.short	0x0000


	//----- nvinfo : EIATTR_MAXREG_COUNT
	.align		4
        /*001c*/ 	.byte	0x03, 0x1b
        /*001e*/ 	.short	0x00a8


	//----- nvinfo : EIATTR_NUM_BARRIERS
	.align		4
        /*0020*/ 	.byte	0x02, 0x4c
        /*0022*/ 	.byte	0x01
	.zero		1


	//----- nvinfo : EIATTR_ANNOTATIONS
	.align		4
        /*0024*/ 	.byte	0x04, 0x55
        /*0026*/ 	.short	(.L_1077 - .L_1076)


	//   ....[0]....
.L_1076:
        /*0028*/ 	.word	0x00000001
        /*002c*/ 	.byte	0x40, 0x06, 0x00, 0x00, 0x01, 0x00, 0x00, 0x00, 0x70, 0x06, 0x00, 0x00, 0x01, 0x00, 0x00, 0x00
        /*003c*/ 	.byte	0xf0, 0x06, 0x00, 0x00, 0x01, 0x00, 0x00, 0x00, 0x10, 0x07, 0x00, 0x00, 0x01, 0x00, 0x00, 0x00
        /*004c*/ 	.byte	0x90, 0x8c, 0x00, 0x00, 0x01, 0x00, 0x00, 0x00, 0xb0, 0x8c, 0x00, 0x00, 0x01, 0x00, 0x00, 0x00
        /*005c*/ 	.byte	0x10, 0x91, 0x00, 0x00, 0x01, 0x00, 0x00, 0x00, 0x20, 0x91, 0x00, 0x00


	//----- nvinfo : EIATTR_MERCURY_ISA_VERSION
	.align		4
.L_1077:
        /*0068*/ 	.byte	0x03, 0x5f
        /*006a*/ 	.short	0x0101


	//----- nvinfo : EIATTR_INT_WARP_WIDE_INSTR_OFFSETS
	.align		4
        /*006c*/ 	.byte	0x04, 0x31
        /*006e*/ 	.short	(.L_1079 - .L_1078)


	//   ....[0]....
.L_1078:
        /*0070*/ 	.word	0x00007530


	//----- nvinfo : EIATTR_COOP_GROUP_MASK_REGIDS
	.align		4
.L_1079:
        /*0074*/ 	.byte	0x04, 0x29
        /*0076*/ 	.short	(.L_1081 - .L_1080)


	//   ....[0]....
.L_1080:
        /*0078*/ 	.word	0xffffffff


	//   ....[1]....
        /*007c*/ 	.word	0xffffffff


	//   ....[2]....
        /*0080*/ 	.word	0xffffffff


	//   ....[3]....
        /*0084*/ 	.word	0xffffffff


	//   ....[4]....
        /*0088*/ 	.word	0xffffffff


	//   ....[5]....
        /*008c*/ 	.word	0xffffffff


	//   ....[6]....
        /*0090*/ 	.word	0xffffffff


	//   ....[7]....
        /*0094*/ 	.word	0xffffffff


	//   ....[8]....
        /*0098*/ 	.word	0xffffffff


	//   ....[9]....
        /*009c*/ 	.word	0xffffffff


	//   ....[10]....
        /*00a0*/ 	.word	0xffffffff


	//   ....[11]....
        /*00a4*/ 	.word	0xffffffff


	//   ....[12]....
        /*00a8*/ 	.word	0xffffffff


	//   ....[13]....
        /*00ac*/ 	.word	0xffffffff


	//   ....[14]....
        /*00b0*/ 	.word	0xffffffff


	//   ....[15]....
        /*00b4*/ 	.word	0xffffffff


	//   ....[16]....
        /*00b8*/ 	.word	0xffffffff


	//   ....[17]....
        /*00bc*/ 	.word	0xffffffff


	//   ....[18]....
        /*00c0*/ 	.word	0xffffffff


	//   ....[19]....
        /*00c4*/ 	.word	0xffffffff


	//   ....[20]....
        /*00c8*/ 	.word	0xffffffff


	//   ....[21]....
        /*00cc*/ 	.word	0xffffffff


	//   ....[22]....
        /*00d0*/ 	.word	0xffffffff


	//   ....[23]....
        /*00d4*/ 	.word	0xffffffff


	//   ....[24]....
        /*00d8*/ 	.word	0xffffffff


	//   ....[25]....
        /*00dc*/ 	.word	0xffffffff


	//   ....[26]....
        /*00e0*/ 	.word	0xffffffff


	//   ....[27]....
        /*00e4*/ 	.word	0xffffffff


	//----- nvinfo : EIATTR_COOP_GROUP_INSTR_OFFSETS
	.align		4
.L_1081:
        /*00e8*/ 	.byte	0x04, 0x28
        /*00ea*/ 	.short	(.L_1083 - .L_1082)


	//   ....[0]....
.L_1082:
        /*00ec*/ 	.word	0x000010c0


	//   ....[1]....
        /*00f0*/ 	.word	0x00001520


	//   ....[2]....
        /*00f4*/ 	.word	0x00005400


	//   ....[3]....
        /*00f8*/ 	.word	0x00006f80


	//   ....[4]....
        /*00fc*/ 	.word	0x00006fa0


	//   ....[5]....
        /*0100*/ 	.word	0x00006fc0


	//   ....[6]....
        /*0104*/ 	.word	0x00006fe0


	//   ....[7]....
        /*0108*/ 	.word	0x00007090


	//   ....[8]....
        /*010c*/ 	.word	0x000070a0


	//   ....[9]....
        /*0110*/ 	.word	0x000070d0


	//   ....[10]....
        /*0114*/ 	.word	0x000070e0


	//   ....[11]....
        /*0118*/ 	.word	0x000071b0


	//   ....[12]....
        /*011c*/ 	.word	0x000071f0


	//   ....[13]....
        /*0120*/ 	.word	0x00007230


	//   ....[14]....
        /*0124*/ 	.word	0x00007250


	//   ....[15]....
        /*0128*/ 	.word	0x00007330


	//   ....[16]....
        /*012c*/ 	.word	0x00007350


	//   ....[17]....
        /*0130*/ 	.word	0x000073b0


	//   ....[18]....
        /*0134*/ 	.word	0x000073c0


	//   ....[19]....
        /*0138*/ 	.word	0x00007470


	//   ....[20]....
        /*013c*/ 	.word	0x00007490


	//   ....[21]....
        /*0140*/ 	.word	0x000074b0


	//   ....[22]....
        /*0144*/ 	.word	0x000074c0


	//   ....[23]....
        /*0148*/ 	.word	0x00007870


	//   ....[24]....
        /*014c*/ 	.word	0x00007890


	//   ....[25]....
        /*0150*/ 	.word	0x000078b0


	//   ....[26]....
        /*0154*/ 	.word	0x000078d0


	//   ....[27]....
        /*0158*/ 	.word	0x000089c0


	//----- nvinfo : EIATTR_EXIT_INSTR_OFFSETS
	.align		4
.L_1083:
        /*015c*/ 	.byte	0x04, 0x1c
        /*015e*/ 	.short	(.L_1085 - .L_1084)


	//   ....[0]....
.L_1084:
        /*0160*/ 	.word	0x000004c0


	//   ....[1]....
        /*0164*/ 	.word	0x00009140


	//----- nvinfo : EIATTR_MAX_THREADS
	.align		4
.L_1085:
        /*0168*/ 	.byte	0x04, 0x05
        /*016a*/ 	.short	(.L_1087 - .L_1086)
.L_1086:
        /*016c*/ 	.word	0x00000080
        /*0170*/ 	.word	0x00000001
        /*0174*/ 	.word	0x00000001


	//----- nvinfo : EIATTR_CRS_STACK_SIZE
	.align		4
.L_1087:
        /*0178*/ 	.byte	0x04, 0x1e
        /*017a*/ 	.short	(.L_1089 - .L_1088)
.L_1088:
        /*017c*/ 	.word	0x00000000


	//----- nvinfo : EIATTR_CBANK_PARAM_SIZE
	.align		4
.L_1089:
        /*0180*/ 	.byte	0x03, 0x19
        /*0182*/ 	.short	0x0118


	//----- nvinfo : EIATTR_PARAM_CBANK
	.align		4
        /*0184*/ 	.byte	0x04, 0x0a
        /*0186*/ 	.short	(.L_1091 - .L_1090)
	.align		4
.L_1090:
        /*0188*/ 	.word	index@(.nv.constant0._Z25selective_scan_fwd_kernelI32Selective_Scan_fwd_kernel_traitsILi128ELi16ELi1ELb0ELb1ELb0ELb0EN3c104HalfENS1_7complexIfEEEEv13SSMParamsBase)
        /*018c*/ 	.short	0x0210
        /*018e*/ 	.short	0x0118


	//----- nvinfo : EIATTR_SW_WAR
	.align		4
.L_1091:
        /*0190*/ 	.byte	0x04, 0x36
        /*0192*/ 	.short	(.L_1093 - .L_1092)
.L_1092:
        /*0194*/ 	.word	0x00000008
.L_1093:


//--------------------- .nv.info._Z25selective_scan_fwd_kernelI32Selective_Scan_fwd_kernel_traitsILi128ELi16ELi1ELb0ELb1ELb0ELb1EN3c104HalfENS1_7complexIfEEEEv13SSMParamsBase --------------------------
	.section	.nv.info._Z25selective_scan_fwd_kernelI32Selective_Scan_fwd_kernel_traitsILi128ELi16ELi1ELb0ELb1ELb0ELb1EN3c104HalfENS1_7complexIfEEEEv13SSMParamsBase,"",@"SHT_CUDA_INFO"
	.sectionflags	@""
	.align	4


	//----- nvinfo : EIATTR_CUDA_API_VERSION
	.align		4
        /*0000*/ 	.byte	0x04, 0x37
        /*0002*/ 	.short	(.L_1095 - .L_1094)
.L_1094:
        /*0004*/ 	.word	0x00000082


	//----- nvinfo : EIATTR_KPARAM_INFO
	.align		4
.L_1095:
        /*0008*/ 	.byte	0x04, 0x17
        /*000a*/ 	.short	(.L_1097 - .L_1096)
.L_1096:
        /*000c*/ 	.word	0x00000000
        /*0010*/ 	.short	0x0000
        /*0012*/ 	.short	0x0000
        /*0014*/ 	.byte	0x00, 0xf0, 0x61, 0x04


	//----- nvinfo : EIATTR_SPARSE_MMA_MASK
	.align		4
.L_1097:
        /*0018*/ 	.byte	0x03, 0x50
        /*001a*/ 	.short	0x0000


	//----- nvinfo : EIATTR_MAXREG_COUNT
	.align		4
        /*001c*/ 	.byte	0x03, 0x1b
        /*001e*/ 	.short	0x00a8


	//----- nvinfo : EIATTR_NUM_BARRIERS
	.align		4
        /*0020*/ 	.byte	0x02, 0x4c
        /*0022*/ 	.byte	0x01
	.zero		1


	//----- nvinfo : EIATTR_ANNOTATIONS
	.align		4
        /*0024*/ 	.byte	0x04, 0x55
        /*0026*/ 	.short	(.L_1099 - .L_1098)


	//   ....[0]....
.L_1098:
        /*0028*/ 	.word	0x00000001
        /*002c*/ 	.byte	0x40, 0x06, 0x00, 0x00, 0x01, 0x00, 0x00, 0x00, 0x70, 0x06, 0x00, 0x00, 0x01, 0x00, 0x00, 0x00
        /*003c*/ 	.byte	0x90, 0x06, 0x00, 0x00, 0x01, 0x00, 0x00, 0x00, 0xa0, 0x06, 0x00, 0x00, 0x01, 0x00, 0x00, 0x00
        /*004c*/ 	.byte	0x40, 0xa6, 0x00, 0x00, 0x01, 0x00, 0x00, 0x00, 0x80, 0xa6, 0x00, 0x00, 0x01, 0x00, 0x00, 0x00
        /*005c*/ 	.byte	0xc0, 0xa9, 0x00, 0x00, 0x01, 0x00, 0x00, 0x00, 0xd0, 0xa9, 0x00, 0x00


	//----- nvinfo : EIATTR_MERCURY_ISA_VERSION
	.align		4
.L_1099:
        /*0068*/ 	.byte	0x03, 0x5f
        /*006a*/ 	.short	0x0101


	//----- nvinfo : EIATTR_INT_WARP_WIDE_INSTR_OFFSETS
	.align		4
        /*006c*/ 	.byte	0x04, 0x31
        /*006e*/ 	.short	(.L_1101 - .L_1100)


	//   ....[0]....
.L_1100:
        /*0070*/ 	.word	0x00007510


	//----- nvinfo : EIATTR_COOP_GROUP_MASK_REGIDS
	.align		4
.L_1101:
        /*0074*/ 	.byte	0x04, 0x29
        /*0076*/ 	.short	(.L_1103 - .L_1102)


	//   ....[0]....
.L_1102:
        /*0078*/ 	.word	0xffffffff


	//   ....[1]....
        /*007c*/ 	.word	0xffffffff


	//   ....[2]....
        /*0080*/ 	.word	0xffffffff


	//   ....[3]....
        /*0084*/ 	.word	0xffffffff


	//   ....[4]....
        /*0088*/ 	.word	0xffffffff


	//   ....[5]....
        /*008c*/ 	.word	0xffffffff


	//   ....[6]....
        /*0090*/ 	.word	0xffffffff


	//   ....[7]....
        /*0094*/ 	.word	0xffffffff


	//   ....[8]....
        /*0098*/ 	.word	0xffffffff


	//   ....[9]....
        /*009c*/ 	.word	0xffffffff


	//   ....[10]....
        /*00a0*/ 	.word	0xffffffff


	//   ....[11]....
        /*00a4*/ 	.word	0xffffffff


	//   ....[12]....
        /*00a8*/ 	.word	0xffffffff


	//   ....[13]....
        /*00ac*/ 	.word	0xffffffff


	//   ....[14]....
        /*00b0*/ 	.word	0xffffffff


	//   ....[15]....
        /*00b4*/ 	.word	0xffffffff


	//   ....[16]....
        /*00b8*/ 	.word	0xffffffff


	//   ....[17]....
        /*00bc*/ 	.word	0xffffffff


	//   ....[18]....
        /*00c0*/ 	.word	0xffffffff


	//   ....[19]....
        /*00c4*/ 	.word	0xffffffff


	//   ....[20]....
        /*00c8*/ 	.word	0xffffffff


	//   ....[21]....
        /*00cc*/ 	.word	0xffffffff


	//   ....[22]....
        /*00d0*/ 	.word	0xffffffff


	//   ....[23]....
        /*00d4*/ 	.word	0xffffffff


	//   ....[24]....
        /*00d8*/ 	.word	0xffffffff


	//   ....[25]....
        /*00dc*/ 	.word	0xffffffff


	//   ....[26]....
        /*00e0*/ 	.word	0xffffffff


	//   ....[27]....
        /*00e4*/ 	.word	0xffffffff


	//   ....[28]....
        /*00e8*/ 	.word	0xffffffff


	//   ....[29]....
        /*00ec*/ 	.word	0xffffffff


	//----- nvinfo : EIATTR_COOP_GROUP_INSTR_OFFSETS
	.align		4
.L_1103:
        /*00f0*/ 	.byte	0x04, 0x28
        /*00f2*/ 	.short	(.L_1105 - .L_1104)


	//   ....[0]....
.L_1104:
        /*00f4*/ 	.word	0x000010a0


	//   ....[1]....
        /*00f8*/ 	.word	0x00001500


	//   ....[2]....
        /*00fc*/ 	.word	0x000053e0


	//   ....[3]....
        /*0100*/ 	.word	0x00006f60


	//   ....[4]....
        /*0104*/ 	.word	0x00006f80


	//   ....[5]....
        /*0108*/ 	.word	0x00006fa0


	//   ....[6]....
        /*010c*/ 	.word	0x00006fc0


	//   ....[7]....
        /*0110*/ 	.word	0x00007070


	//   ....[8]....
        /*0114*/ 	.word	0x00007080


	//   ....[9]....
        /*0118*/ 	.word	0x000070b0


	//   ....[10]....
        /*011c*/ 	.word	0x000070c0


	//   ....[11]....
        /*0120*/ 	.word	0x00007190


	//   ....[12]....
        /*0124*/ 	.word	0x000071d0


	//   ....[13]....
        /*0128*/ 	.word	0x00007210


	//   ....[14]....
        /*012c*/ 	.word	0x00007230


	//   ....[15]....
        /*0130*/ 	.word	0x00007310


	//   ....[16]....
        /*0134*/ 	.word	0x00007330


	//   ....[17]....
        /*0138*/ 	.word	0x00007390


	//   ....[18]....
        /*013c*/ 	.word	0x000073a0


	//   ....[19]....
        /*0140*/ 	.word	0x00007450


	//   ....[20]....
        /*0144*/ 	.word	0x00007470


	//   ....[21]....
        /*0148*/ 	.word	0x00007490


	//   ....[22]....
        /*014c*/ 	.word	0x000074a0


	//   ....[23]....
        /*0150*/ 	.word	0x00007850


	//   ....[24]....
        /*0154*/ 	.word	0x00007870


	//   ....[25]....
        /*0158*/ 	.word	0x00007890


	//   ....[26]....
        /*015c*/ 	.word	0x000078b0


	//   ....[27]....
        /*0160*/ 	.word	0x00008a70


	//   ....[28]....
        /*0164*/ 	.word	0x00009710


	//   ....[29]....
        /*0168*/ 	.word	0x0000a3a0


	//----- nvinfo : EIATTR_EXIT_INSTR_OFFSETS
	.align		4
.L_1105:
        /*016c*/ 	.byte	0x04, 0x1c
        /*016e*/ 	.short	(.L_1107 - .L_1106)


	//   ....[0]....
.L_1106:
        /*0170*/ 	.word	0x000004c0


	//   ....[1]....
        /*0174*/ 	.word	0x0000a9f0


	//----- nvinfo : EIATTR_MAX_THREADS
	.align		4
.L_1107:
        /*0178*/ 	.byte	0x04, 0x05
        /*017a*/ 	.short	(.L_1109 - .L_1108)
.L_1108:
        /*017c*/ 	.word	0x00000080
        /*0180*/ 	.word	0x00000001
        /*0184*/ 	.word	0x00000001


	//----- nvinfo : EIATTR_CRS_STACK_SIZE
	.align		4
.L_1109:
        /*0188*/ 	.byte	0x04, 0x1e
        /*018a*/ 	.short	(.L_1111 - .L_1110)
.L_1110:
        /*018c*/ 	.word	0x00000000


	//----- nvinfo : EIATTR_CBANK_PARAM_SIZE
	.align		4
.L_1111:
        /*0190*/ 	.byte	0x03, 0x19
        /*0192*/ 	.short	0x0118


	//----- nvinfo : EIATTR_PARAM_CBANK
	.align		4
        /*0194*/ 	.byte	0x04, 0x0a
        /*0196*/ 	.short	(.L_1113 - .L_1112)
	.align		4
.L_1112:
        /*0198*/ 	.word	index@(.nv.constant0._Z25selective_scan_fwd_kernelI32Selective_Scan_fwd_kernel_traitsILi128ELi16ELi1ELb0ELb1ELb0ELb1EN3c104HalfENS1_7complexIfEEEEv13SSMParamsBase)
        /*019c*/ 	.short	0x0210
        /*019e*/ 	.short	0x0118


	//----- nvinfo : EIATTR_SW_WAR
	.align		4
.L_1113:
        /*01a0*/ 	.byte	0x04, 0x36
        /*01a2*/ 	.short	(.L_1115 - .L_1114)
.L_1114:
        /*01a4*/ 	.word	0x00000008
.L_1115:


//--------------------- .nv.info._Z25selective_scan_fwd_kernelI32Selective_Scan_fwd_kernel_traitsILi128ELi16ELi1ELb0ELb1ELb1ELb0EN3c104HalfENS1_7complexIfEEEEv13SSMParamsBase --------------------------
	.section	.nv.info._Z25selective_scan_fwd_kernelI32Selective_Scan_fwd_kernel_traitsILi128ELi16ELi1ELb0ELb1ELb1ELb0EN3c104HalfENS1_7complexIfEEEEv13SSMParamsBase,"",@"SHT_CUDA_INFO"
	.sectionflags	@""
	.align	4


	//----- nvinfo : EIATTR_CUDA_API_VERSION
	.align		4
        /*0000*/ 	.byte	0x04, 0x37
        /*0002*/ 	.short	(.L_1117 - .L_1116)
.L_1116:
        /*0004*/ 	.word	0x00000082


	//----- nvinfo : EIATTR_KPARAM_INFO
	.align		4
.L_1117:
        /*0008*/ 	.byte	0x04, 0x17
        /*000a*/ 	.short	(.L_1119 - .L_1118)
.L_1118:
        /*000c*/ 	.word	0x00000000
        /*0010*/ 	.short	0x0000
        /*0012*/ 	.short	0x0000
        /*0014*/ 	.byte	0x00, 0xf0, 0x61, 0x04


	//----- nvinfo : EIATTR_SPARSE_MMA_MASK
	.align		4
.L_1119:
        /*0018*/ 	.byte	0x03, 0x50
        /*001a*/ 	.short	0x0000


	//----- nvinfo : EIATTR_MAXREG_COUNT
	.align		4
        /*001c*/ 	.byte	0x03, 0x1b
        /*001e*/ 	.short	0x00a8


	//----- nvinfo : EIATTR_NUM_BARRIERS
	.align		4
        /*0020*/ 	.byte	0x02, 0x4c
        /*0022*/ 	.byte	0x01
	.zero		1


	//----- nvinfo : EIATTR_ANNOTATIONS
	.align		4
        /*0024*/ 	.byte	0x04, 0x55
        /*0026*/ 	.short	(.L_1121 - .L_1120)


	//   ....[0]....
.L_1120:
        /* <DEDUP_REMOVED lines=25> */


	//----- nvinfo : EIATTR_MERCURY_ISA_VERSION
	.align		4
.L_1121:
        /*01a8*/ 	.byte	0x03, 0x5f
        /*01aa*/ 	.short	0x0101


	//----- nvinfo : EIATTR_INT_WARP_WIDE_INSTR_OFFSETS
	.align		4
        /*01ac*/ 	.byte	0x04, 0x31
        /*01ae*/ 	.short	(.L_1123 - .L_1122)


	//   ....[0]....
.L_1122:
        /*01b0*/ 	.word	0x000080b0


	//----- nvinfo : EIATTR_COOP_GROUP_MASK_REGIDS
	.align		4
.L_1123:
        /*01b4*/ 	.byte	0x04, 0x29
        /*01b6*/ 	.short	(.L_1125 - .L_1124)


	//   ....[0]....
.L_1124:
        /*01b8*/ 	.word	0xffffffff


	//   ....[1]....
        /*01bc*/ 	.word	0xffffffff


	//   ....[2]....
        /*01c0*/ 	.word	0xffffffff


	//   ....[3]....
        /*01c4*/ 	.word	0xffffffff


	//   ....[4]....
        /*01c8*/ 	.word	0xffffffff


	//   ....[5]....
        /*01cc*/ 	.word	0xffffffff


	//   ....[6]....
        /*01d0*/ 	.word	0xffffffff


	//   ....[7]....
        /*01d4*/ 	.word	0xffffffff


	//   ....[8]....
        /*01d8*/ 	.word	0xffffffff


	//   ....[9]....
        /*01dc*/ 	.word	0xffffffff


	//   ....[10]....
        /*01e0*/ 	.word	0xffffffff


	//   ....[11]....
        /*01e4*/ 	.word	0xffffffff


	//   ....[12]....
        /*01e8*/ 	.word	0xffffffff


	//   ....[13]....
        /*01ec*/ 	.word	0xffffffff


	//   ....[14]....
        /*01f0*/ 	.word	0xffffffff


	//   ....[15]....
        /*01f4*/ 	.word	0xffffffff


	//   ....[16]....
        /*01f8*/ 	.word	0xffffffff


	//   ....[17]....
        /*01fc*/ 	.word	0xffffffff


	//   ....[18]....
        /*0200*/ 	.word	0xffffffff


	//   ....[19]....
        /*0204*/ 	.word	0xffffffff


	//   ....[20]....
        /*0208*/ 	.word	0xffffffff


	//   ....[21]....
        /*020c*/ 	.word	0xffffffff


	//   ....[22]....
        /*0210*/ 	.word	0xffffffff


	//   ....[23]....
        /*0214*/ 	.word	0xffffffff


	//   ....[24]....
        /*0218*/ 	.word	0xffffffff


	//   ....[25]....
        /*021c*/ 	.word	0xffffffff


	//   ....[26]....
        /*0220*/ 	.word	0xffffffff


	//   ....[27]....
        /*0224*/ 	.word	0xffffffff


	//   ....[28]....
        /*0228*/ 	.word	0xffffffff


	//----- nvinfo : EIATTR_COOP_GROUP_INSTR_OFFSETS
	.align		4
.L_1125:
        /*022c*/ 	.byte	0x04, 0x28
        /*022e*/ 	.short	(.L_1127 - .L_1126)


	//   ....[0]....
.L_1126:
        /*0230*/ 	.word	0x00001150


	//   ....[1]....
        /*0234*/ 	.word	0x00001730


	//   ....[2]....
        /*0238*/ 	.word	0x000055d0


	//   ....[3]....
        /*023c*/ 	.word	0x00007b40


	//   ....[4]....
        /*0240*/ 	.word	0x00007b70


	//   ....[5]....
        /*0244*/ 	.word	0x00007b90


	//   ....[6]....
        /*0248*/ 	.word	0x00007ba0


	//   ....[7]....
        /*024c*/ 	.word	0x00007c50


	//   ....[8]....
        /*0250*/ 	.word	0x00007c80


	//   ....[9]....
        /*0254*/ 	.word	0x00007c90


	//   ....[10]....
        /*0258*/ 	.word	0x00007ca0


	//   ....[11]....
        /*025c*/ 	.word	0x00007d60


	//   ....[12]....
        /*0260*/ 	.word	0x00007d70


	//   ....[13]....
        /*0264*/ 	.word	0x00007d90


	//   ....[14]....
        /*0268*/ 	.word	0x00007da0


	//   ....[15]....
        /*026c*/ 	.word	0x00007e70


	//   ....[16]....
        /*0270*/ 	.word	0x00007e80


	//   ....[17]....
        /*0274*/ 	.word	0x00007e90


	//   ....[18]....
        /*0278*/ 	.word	0x00007ea0


	//   ....[19]....
        /*027c*/ 	.word	0x00007fc0


	//   ....[20]....
        /*0280*/ 	.word	0x00007fd0


	//   ....[21]....
        /*0284*/ 	.word	0x00007fe0


	//   ....[22]....
        /*0288*/ 	.word	0x00007ff0


	//   ....[23]....
        /*028c*/ 	.word	0x00008220


	//   ....[24]....
        /*0290*/ 	.word	0x000086b0


	//   ....[25]....
        /*0294*/ 	.word	0x000086d0


	//   ....[26]....
        /*0298*/ 	.word	0x000086f0


	//   ....[27]....
        /*029c*/ 	.word	0x00008710


	//   ....[28]....
        /*02a0*/ 	.word	0x00009ae0


	//----- nvinfo : EIATTR_EXIT_INSTR_OFFSETS
	.align		4
.L_1127:
        /*02a4*/ 	.byte	0x04, 0x1c
        /*02a6*/ 	.short	(.L_1129 - .L_1128)


	//   ....[0]....
.L_1128:
        /*02a8*/ 	.word	0x00000600


	//   ....[1]....
        /*02ac*/ 	.word	0x0000a280


	//----- nvinfo : EIATTR_MAX_THREADS
	.align		4
.L_1129:
        /*02b0*/ 	.byte	0x04, 0x05
        /*02b2*/ 	.short	(.L_1131 - .L_1130)
.L_1130:
        /*02b4*/ 	.word	0x00000080
        /*02b8*/ 	.word	0x00000001
        /*02bc*/ 	.word	0x00000001


	//----- nvinfo : EIATTR_CRS_STACK_SIZE
	.align		4
.L_1131:
        /*02c0*/ 	.byte	0x04, 0x1e
        /*02c2*/ 	.short	(.L_1133 - .L_1132)
.L_1132:
        /*02c4*/ 	.word	0x00000000


	//----- nvinfo : EIATTR_CBANK_PARAM_SIZE
	.align		4
.L_1133:
        /*02c8*/ 	.byte	0x03, 0x19
        /*02ca*/ 	.short	0x0118


	//----- nvinfo : EIATTR_PARAM_CBANK
	.align		4
        /*02cc*/ 	.byte	0x04, 0x0a
        /*02ce*/ 	.short	(.L_1135 - .L_1134)
	.align		4
.L_1134:
        /*02d0*/ 	.word	index@(.nv.constant0._Z25selective_scan_fwd_kernelI32Selective_Scan_fwd_kernel_traitsILi128ELi16ELi1ELb0ELb1ELb1ELb0EN3c104HalfENS1_7complexIfEEEEv13SSMParamsBase)
        /*02d4*/ 	.short	0x0210
        /*02d6*/ 	.short	0x0118


	//----- nvinfo : EIATTR_SW_WAR
	.align		4
.L_1135:
        /*02d8*/ 	.byte	0x04, 0x36
        /*02da*/ 	.short	(.L_1137 - .L_1136)
.L_1136:
        /*02dc*/ 	.word	0x00000008
.L_1137:


//--------------------- .nv.info._Z25selective_scan_fwd_kernelI32Selective_Scan_fwd_kernel_traitsILi128ELi16ELi1ELb0ELb1ELb1ELb1EN3c104HalfENS1_7complexIfEEEEv13SSMParamsBase --------------------------
	.section	.nv.info._Z25selective_scan_fwd_kernelI32Selective_Scan_fwd_kernel_traitsILi128ELi16ELi1ELb0ELb1ELb1ELb1EN3c104HalfENS1_7complexIfEEEEv13SSMParamsBase,"",@"SHT_CUDA_INFO"
	.sectionflags	@""
	.align	4


	//----- nvinfo : EIATTR_CUDA_API_VERSION
	.align		4
        /*0000*/ 	.byte	0x04, 0x37
        /*0002*/ 	.short	(.L_1139 - .L_1138)
.L_1138:
        /*0004*/ 	.word	0x00000082


	//----- nvinfo : EIATTR_KPARAM_INFO
	.align		4
.L_1139:
        /*0008*/ 	.byte	0x04, 0x17
        /*000a*/ 	.short	(.L_1141 - .L_1140)
.L_1140:
        /*000c*/ 	.word	0x00000000
        /*0010*/ 	.short	0x0000
        /*0012*/ 	.short	0x0000
        /*0014*/ 	.byte	0x00, 0xf0, 0x61, 0x04


	//----- nvinfo : EIATTR_SPARSE_MMA_MASK
	.align		4
.L_1141:
        /*0018*/ 	.byte	0x03, 0x50
        /*001a*/ 	.short	0x0000


	//----- nvinfo : EIATTR_MAXREG_COUNT
	.align		4
        /*001c*/ 	.byte	0x03, 0x1b
        /*001e*/ 	.short	0x00a8


	//----- nvinfo : EIATTR_NUM_BARRIERS
	.align		4
        /*0020*/ 	.byte	0x02, 0x4c
        /*0022*/ 	.byte	0x01
	.zero		1


	//----- nvinfo : EIATTR_ANNOTATIONS
	.align		4
        /*0024*/ 	.byte	0x04, 0x55
        /*0026*/ 	.short	(.L_1143 - .L_1142)


	//   ....[0]....
.L_1142:
        /* <DEDUP_REMOVED lines=25> */


	//----- nvinfo : EIATTR_MERCURY_ISA_VERSION
	.align		4
.L_1143:
        /*01a8*/ 	.byte	0x03, 0x5f
        /*01aa*/ 	.short	0x0101


	//----- nvinfo : EIATTR_INT_WARP_WIDE_INSTR_OFFSETS
	.align		4
        /*01ac*/ 	.byte	0x04, 0x31
        /*01ae*/ 	.short	(.L_1145 - .L_1144)


	//   ....[0]....
.L_1144:
        /*01b0*/ 	.word	0x000080b0


	//----- nvinfo : EIATTR_COOP_GROUP_MASK_REGIDS
	.align		4
.L_1145:
        /*01b4*/ 	.byte	0x04, 0x29
        /*01b6*/ 	.short	(.L_1147 - .L_1146)


	//   ....[0]....
.L_1146:
        /*01b8*/ 	.word	0xffffffff


	//   ....[1]....
        /*01bc*/ 	.word	0xffffffff


	//   ....[2]....
        /*01c0*/ 	.word	0xffffffff


	//   ....[3]....
        /*01c4*/ 	.word	0xffffffff


	//   ....[4]....
        /*01c8*/ 	.word	0xffffffff


	//   ....[5]....
        /*01cc*/ 	.word	0xffffffff


	//   ....[6]....
        /*01d0*/ 	.word	0xffffffff


	//   ....[7]....
        /*01d4*/ 	.word	0xffffffff


	//   ....[8]....
        /*01d8*/ 	.word	0xffffffff


	//   ....[9]....
        /*01dc*/ 	.word	0xffffffff


	//   ....[10]....
        /*01e0*/ 	.word	0xffffffff


	//   ....[11]....
        /*01e4*/ 	.word	0xffffffff


	//   ....[12]....
        /*01e8*/ 	.word	0xffffffff


	//   ....[13]....
        /*01ec*/ 	.word	0xffffffff


	//   ....[14]....
        /*01f0*/ 	.word	0xffffffff


	//   ....[15]....
        /*01f4*/ 	.word	0xffffffff


	//   ....[16]....
        /*01f8*/ 	.word	0xffffffff


	//   ....[17]....
        /*01fc*/ 	.word	0xffffffff


	//   ....[18]....
        /*0200*/ 	.word	0xffffffff


	//   ....[19]....
        /*0204*/ 	.word	0xffffffff


	//   ....[20]....
        /*0208*/ 	.word	0xffffffff


	//   ....[21]....
        /*020c*/ 	.word	0xffffffff


	//   ....[22]....
        /*0210*/ 	.word	0xffffffff


	//   ....[23]....
        /*0214*/ 	.word	0xffffffff


	//   ....[24]....
        /*0218*/ 	.word	0xffffffff


	//   ....[25]....
        /*021c*/ 	.word	0xffffffff


	//   ....[26]....
        /*0220*/ 	.word	0xffffffff


	//   ....[27]....
        /*0224*/ 	.word	0xffffffff


	//   ....[28]....
        /*0228*/ 	.word	0xffffffff


	//   ....[29]....
        /*022c*/ 	.word	0xffffffff


	//   ....[30]....
        /*0230*/ 	.word	0xffffffff


	//----- nvinfo : EIATTR_COOP_GROUP_INSTR_OFFSETS
	.align		4
.L_1147:
        /*0234*/ 	.byte	0x04, 0x28
        /*0236*/ 	.short	(.L_1149 - .L_1148)


	//   ....[0]....
.L_1148:
        /*0238*/ 	.word	0x00001150


	//   ....[1]....
        /*023c*/ 	.word	0x00001730


	//   ....[2]....
        /*0240*/ 	.word	0x000055d0


	//   ....[3]....
        /*0244*/ 	.word	0x00007b40


	//   ....[4]....
        /*0248*/ 	.word	0x00007b70


	//   ....[5]....
        /*024c*/ 	.word	0x00007b90


	//   ....[6]....
        /*0250*/ 	.word	0x00007ba0


	//   ....[7]....
        /*0254*/ 	.word	0x00007c50


	//   ....[8]....
        /*0258*/ 	.word	0x00007c80


	//   ....[9]....
        /*025c*/ 	.word	0x00007c90


	//   ....[10]....
        /*0260*/ 	.word	0x00007ca0


	//   ....[11]....
        /*0264*/ 	.word	0x00007d60


	//   ....[12]....
        /*0268*/ 	.word	0x00007d70


	//   ....[13]....
        /*026c*/ 	.word	0x00007d90


	//   ....[14]....
        /*0270*/ 	.word	0x00007da0


	//   ....[15]....
        /*0274*/ 	.word	0x00007e70


	//   ....[16]....
        /*0278*/ 	.word	0x00007e80


	//   ....[17]....
        /*027c*/ 	.word	0x00007e90


	//   ....[18]....
        /*0280*/ 	.word	0x00007ea0


	//   ....[19]....
        /*0284*/ 	.word	0x00007fc0


	//   ....[20]....
        /*0288*/ 	.word	0x00007fd0


	//   ....[21]....
        /*028c*/ 	.word	0x00007fe0


	//   ....[22]....
        /*0290*/ 	.word	0x00007ff0


	//   ....[23]....
        /*0294*/ 	.word	0x00008220


	//   ....[24]....
        /*0298*/ 	.word	0x000086b0


	//   ....[25]....
        /*029c*/ 	.word	0x000086d0


	//   ....[26]....
        /*02a0*/ 	.word	0x000086f0


	//   ....[27]....
        /*02a4*/ 	.word	0x00008710


	//   ....[28]....
        /*02a8*/ 	.word	0x00009c20


	//   ....[29]....
        /*02ac*/ 	.word	0x0000a8d0


	//   ....[30]....
        /*02b0*/ 	.word	0x0000b530


	//----- nvinfo : EIATTR_EXIT_INSTR_OFFSETS
	.align		4
.L_1149:
        /*02b4*/ 	.byte	0x04, 0x1c
        /*02b6*/ 	.short	(.L_1151 - .L_1150)


	//   ....[0]....
.L_1150:
        /*02b8*/ 	.word	0x00000600


	//   ....[1]....
        /*02bc*/ 	.word	0x0000bb60


	//----- nvinfo : EIATTR_MAX_THREADS
	.align		4
.L_1151:
        /*02c0*/ 	.byte	0x04, 0x05
        /*02c2*/ 	.short	(.L_1153 - .L_1152)
.L_1152:
        /*02c4*/ 	.word	0x00000080
        /*02c8*/ 	.word	0x00000001
        /*02cc*/ 	.word	0x00000001


	//----- nvinfo : EIATTR_CRS_STACK_SIZE
	.align		4
.L_1153:
        /*02d0*/ 	.byte	0x04, 0x1e
        /*02d2*/ 	.short	(.L_1155 - .L_1154)
.L_1154:
        /*02d4*/ 	.word	0x00000000


	//----- nvinfo : EIATTR_CBANK_PARAM_SIZE
	.align		4
.L_1155:
        /*02d8*/ 	.byte	0x03, 0x19
        /*02da*/ 	.short	0x0118


	//----- nvinfo : EIATTR_PARAM_CBANK
	.align		4
        /*02dc*/ 	.byte	0x04, 0x0a
        /*02de*/ 	.short	(.L_1157 - .L_1156)
	.align		4
.L_1156:
        /*02e0*/ 	.word	index@(.nv.constant0._Z25selective_scan_fwd_kernelI32Selective_Scan_fwd_kernel_traitsILi128ELi16ELi1ELb0ELb1ELb1ELb1EN3c104HalfENS1_7complexIfEEEEv13SSMParamsBase)
        /*02e4*/ 	.short	0x0210
        /*02e6*/ 	.short	0x0118


	//----- nvinfo : EIATTR_SW_WAR
	.align		4
.L_1157:
        /*02e8*/ 	.byte	0x04, 0x36
        /*02ea*/ 	.short	(.L_1159 - .L_1158)
.L_1158:
        /*02ec*/ 	.word	0x00000008
.L_1159:


//--------------------- .nv.info._Z25selective_scan_fwd_kernelI32Selective_Scan_fwd_kernel_traitsILi128ELi16ELi1ELb1ELb0ELb0ELb0EN3c104HalfENS1_7complexIfEEEEv13SSMParamsBase --------------------------
	.section	.nv.info._Z25selective_scan_fwd_kernelI32Selective_Scan_fwd_kernel_traitsILi128ELi16ELi1ELb1ELb0ELb0ELb0EN3c104HalfENS1_7complexIfEEEEv13SSMParamsBase,"",@"SHT_CUDA_INFO"
	.sectionflags	@""
	.align	4


	//----- nvinfo : EIATTR_CUDA_API_VERSION
	.align		4
        /*0000*/ 	.byte	0x04, 0x37
        /*0002*/ 	.short	(.L_1161 - .L_1160)
.L_1160:
        /*0004*/ 	.word	0x00000082


	//----- nvinfo : EIATTR_KPARAM_INFO
	.align		4
.L_1161:
        /*0008*/ 	.byte	0x04, 0x17
        /*000a*/ 	.short	(.L_1163 - .L_1162)
.L_1162:
        /*000c*/ 	.word	0x00000000
        /*0010*/ 	.short	0x0000
        /*0012*/ 	.short	0x0000
        /*0014*/ 	.byte	0x00, 0xf0, 0x61, 0x04


	//----- nvinfo : EIATTR_SPARSE_MMA_MASK
	.align		4
.L_1163:
        /*0018*/ 	.byte	0x03, 0x50
        /*001a*/ 	.short	0x0000


	//----- nvinfo : EIATTR_MAXREG_COUNT
	.align		4
        /*001c*/ 	.byte	0x03, 0x1b
        /*001e*/ 	.short	0x00a8


	//----- nvinfo : EIATTR_NUM_BARRIERS
	.align		4
        /*0020*/ 	.byte	0x02, 0x4c
        /*0022*/ 	.byte	0x01
	.zero		1


	//----- nvinfo : EIATTR_MERCURY_ISA_VERSION
	.align		4
        /*0024*/ 	.byte	0x03, 0x5f
        /*0026*/ 	.short	0x0101


	//----- nvinfo : EIATTR_COOP_GROUP_MASK_REGIDS
	.align		4
        /*0028*/ 	.byte	0x04, 0x29
        /*002a*/ 	.short	(.L_1165 - .L_1164)


	//   ....[0]....
.L_1164:
        /*002c*/ 	.word	0xffffffff


	//   ....[1]....
        /*0030*/ 	.word	0xffffffff


	//   ....[2]....
        /*0034*/ 	.word	0xffffffff


	//   ....[3]....
        /*0038*/ 	.word	0xffffffff


	//   ....[4]....
        /*003c*/ 	.word	0xffffffff


	//   ....[5]....
        /*0040*/ 	.word	0xffffffff


	//   ....[6]....
        /*0044*/ 	.word	0xffffffff


	//   ....[7]....
        /*0048*/ 	.word	0xffffffff


	//   ....[8]....
        /*004c*/ 	.word	0xffffffff


	//   ....[9]....
        /*0050*/ 	.word	0xffffffff


	//   ....[10]....
        /*0054*/ 	.word	0xffffffff


	//   ....[11]....
        /*0058*/ 	.word	0xffffffff


	//   ....[12]....
        /*005c*/ 	.word	0xffffffff


	//   ....[13]....
        /*0060*/ 	.word	0xffffffff


	//   ....[14]....
        /*0064*/ 	.word	0xffffffff


	//   ....[15]....
        /*0068*/ 	.word	0xffffffff


	//   ....[16]....
        /*006c*/ 	.word	0xffffffff


	//   ....[17]....
        /*0070*/ 	.word	0xffffffff


	//   ....[18]....
        /*0074*/ 	.word	0xffffffff


	//   ....[19]....
        /*0078*/ 	.word	0xffffffff


	//   ....[20]....
        /*007c*/ 	.word	0xffffffff


	//   ....[21]....
        /*0080*/ 	.word	0xffffffff


	//   ....[22]....
        /*0084*/ 	.word	0xffffffff


	//   ....[23]....
        /*0088*/ 	.word	0xffffffff


	//   ....[24]....
        /*008c*/ 	.word	0xffffffff


	//   ....[25]....
        /*0090*/ 	.word	0xffffffff


	//   ....[26]....
        /*0094*/ 	.word	0xffffffff


	//----- nvinfo : EIATTR_COOP_GROUP_INSTR_OFFSETS
	.align		4
.L_1165:
        /*0098*/ 	.byte	0x04, 0x28
        /*009a*/ 	.short	(.L_1167 - .L_1166)


	//   ....[0]....
.L_1166:
        /*009c*/ 	.word	0x00000490


	//   ....[1]....
        /*00a0*/ 	.word	0x00000550


	//   ....[2]....
        /*00a4*/ 	.word	0x00004320


	//   ....[3]....
        /*00a8*/ 	.word	0x00004330


	//   ....[4]....
        /*00ac*/ 	.word	0x00004340


	//   ....[5]....
        /*00b0*/ 	.word	0x00004350


	//   ....[6]....
        /*00b4*/ 	.word	0x00004420


	//   ....[7]....
        /*00b8*/ 	.word	0x00004430


	//   ....[8]....
        /*00bc*/ 	.word	0x00004440


	//   ....[9]....
        /*00c0*/ 	.word	0x00004450


	//   ....[10]....
        /*00c4*/ 	.word	0x00004520


	//   ....[11]....
        /*00c8*/ 	.word	0x00004530


	//   ....[12]....
        /*00cc*/ 	.word	0x00004540


	//   ....[13]....
        /*00d0*/ 	.word	0x00004550


	//   ....[14]....
        /*00d4*/ 	.word	0x00004620


	//   ....[15]....
        /*00d8*/ 	.word	0x00004630


	//   ....[16]....
        /*00dc*/ 	.word	0x00004640


	//   ....[17]....
        /*00e0*/ 	.word	0x00004650


	//   ....[18]....
        /*00e4*/ 	.word	0x00004740


	//   ....[19]....
        /*00e8*/ 	.word	0x00004760


	//   ....[20]....
        /*00ec*/ 	.word	0x00004770


	//   ....[21]....
        /*00f0*/ 	.word	0x00004780


	//   ....[22]....
        /*00f4*/ 	.word	0x00004ad0


	//   ....[23]....
        /*00f8*/ 	.word	0x00004c40


	//   ....[24]....
        /*00fc*/ 	.word	0x00004c60


	//   ....[25]....
        /*0100*/ 	.word	0x00004c80


	//   ....[26]....
        /*0104*/ 	.word	0x00005b40


	//----- nvinfo : EIATTR_EXIT_INSTR_OFFSETS
	.align		4
.L_1167:
        /*0108*/ 	.byte	0x04, 0x1c
        /*010a*/ 	.short	(.L_1169 - .L_1168)


	//   ....[0]....
.L_1168:
        /*010c*/ 	.word	0x00000160


	//   ....[1]....
        /*0110*/ 	.word	0x00005cc0


	//----- nvinfo : EIATTR_MAX_THREADS
	.align		4
.L_1169:
        /*0114*/ 	.byte	0x04, 0x05
        /*0116*/ 	.short	(.L_1171 - .L_1170)
.L_1170:
        /*0118*/ 	.word	0x00000080
        /*011c*/ 	.word	0x00000001
        /*0120*/ 	.word	0x00000001


	//----- nvinfo : EIATTR_CRS_STACK_SIZE
	.align		4
.L_1171:
        /*0124*/ 	.byte	0x04, 0x1e
        /*0126*/ 	.short	(.L_1173 - .L_1172)
.L_1172:
        /*0128*/ 	.word	0x00000000


	//----- nvinfo : EIATTR_CBANK_PARAM_SIZE
	.align		4
.L_1173:
        /*012c*/ 	.byte	0x03, 0x19
        /*012e*/ 	.short	0x0118


	//----- nvinfo : EIATTR_PARAM_CBANK
	.align		4
        /*0130*/ 	.byte	0x04, 0x0a
        /*0132*/ 	.short	(.L_1175 - .L_1174)
	.align		4
.L_1174:
        /*0134*/ 	.word	index@(.nv.constant0._Z25selective_scan_fwd_kernelI32Selective_Scan_fwd_kernel_traitsILi128ELi16ELi1ELb1ELb0ELb0ELb0EN3c104HalfENS1_7complexIfEEEEv13SSMParamsBase)
        /*0138*/ 	.short	0x0210
        /*013a*/ 	.short	0x0118


	//----- nvinfo : EIATTR_SW_WAR
	.align		4
.L_1175:
        /*013c*/ 	.byte	0x04, 0x36
        /*013e*/ 	.short	(.L_1177 - .L_1176)
.L_1176:
        /*0140*/ 	.word	0x00000008
.L_1177:


//--------------------- .nv.info._Z25selective_scan_fwd_kernelI32Selective_Scan_fwd_kernel_traitsILi128ELi16ELi1ELb1ELb0ELb0ELb1EN3c104HalfENS1_7complexIfEEEEv13SSMParamsBase --------------------------
	.section	.nv.info._Z25selective_scan_fwd_kernelI32Selective_Scan_fwd_kernel_traitsILi128ELi16ELi1ELb1ELb0ELb0ELb1EN3c104HalfENS1_7complexIfEEEEv13SSMParamsBase,"",@"SHT_CUDA_INFO"
	.sectionflags	@""
	.align	4


	//----- nvinfo : EIATTR_CUDA_API_VERSION
	.align		4
        /*0000*/ 	.byte	0x04, 0x37
        /*0002*/ 	.short	(.L_1179 - .L_1178)
.L_1178:
        /*0004*/ 	.word	0x00000082


	//----- nvinfo : EIATTR_KPARAM_INFO
	.align		4
.L_1179:
        /*0008*/ 	.byte	0x04, 0x17
        /*000a*/ 	.short	(.L_1181 - .L_1180)
.L_1180:
        /*000c*/ 	.word	0x00000000
        /*0010*/ 	.short	0x0000
        /*0012*/ 	.short	0x0000
        /*0014*/ 	.byte	0x00, 0xf0, 0x61, 0x04


	//----- nvinfo : EIATTR_SPARSE_MMA_MASK
	.align		4
.L_1181:
        /*0018*/ 	.byte	0x03, 0x50
        /*001a*/ 	.short	0x0000


	//----- nvinfo : EIATTR_MAXREG_COUNT
	.align		4
        /*001c*/ 	.byte	0x03, 0x1b
        /*001e*/ 	.short	0x00a8


	//----- nvinfo : EIATTR_NUM_BARRIERS
	.align		4
        /*0020*/ 	.byte	0x02, 0x4c
        /*0022*/ 	.byte	0x01
	.zero		1


	//----- nvinfo : EIATTR_MERCURY_ISA_VERSION
	.align		4
        /*0024*/ 	.byte	0x03, 0x5f
        /*0026*/ 	.short	0x0101


	//----- nvinfo : EIATTR_COOP_GROUP_MASK_REGIDS
	.align		4
        /*0028*/ 	.byte	0x04, 0x29
        /*002a*/ 	.short	(.L_1183 - .L_1182)


	//   ....[0]....
.L_1182:
        /*002c*/ 	.word	0xffffffff


	//   ....[1]....
        /*0030*/ 	.word	0xffffffff


	//   ....[2]....
        /*0034*/ 	.word	0xffffffff


	//   ....[3]....
        /*0038*/ 	.word	0xffffffff


	//   ....[4]....
        /*003c*/ 	.word	0xffffffff


	//   ....[5]....
        /*0040*/ 	.word	0xffffffff


	//   ....[6]....
        /*0044*/ 	.word	0xffffffff


	//   ....[7]....
        /*0048*/ 	.word	0xffffffff


	//   ....[8]....
        /*004c*/ 	.word	0xffffffff


	//   ....[9]....
        /*0050*/ 	.word	0xffffffff


	//   ....[10]....
        /*0054*/ 	.word	0xffffffff


	//   ....[11]....
        /*0058*/ 	.word	0xffffffff


	//   ....[12]....
        /*005c*/ 	.word	0xffffffff


	//   ....[13]....
        /*0060*/ 	.word	0xffffffff


	//   ....[14]....
        /*0064*/ 	.word	0xffffffff


	//   ....[15]....
        /*0068*/ 	.word	0xffffffff


	//   ....[16]....
        /*006c*/ 	.word	0xffffffff


	//   ....[17]....
        /*0070*/ 	.word	0xffffffff


	//   ....[18]....
        /*0074*/ 	.word	0xffffffff


	//   ....[19]....
        /*0078*/ 	.word	0xffffffff


	//   ....[20]....
        /*007c*/ 	.word	0xffffffff


	//   ....[21]....
        /*0080*/ 	.word	0xffffffff


	//   ....[22]....
        /*0084*/ 	.word	0xffffffff


	//   ....[23]....
        /*0088*/ 	.word	0xffffffff


	//   ....[24]....
        /*008c*/ 	.word	0xffffffff


	//   ....[25]....
        /*0090*/ 	.word	0xffffffff


	//   ....[26]....
        /*0094*/ 	.word	0xffffffff


	//   ....[27]....
        /*0098*/ 	.word	0xffffffff


	//   ....[28]....
        /*009c*/ 	.word	0xffffffff


	//----- nvinfo : EIATTR_COOP_GROUP_INSTR_OFFSETS
	.align		4
.L_1183:
        /*00a0*/ 	.byte	0x04, 0x28
        /*00a2*/ 	.short	(.L_1185 - .L_1184)


	//   ....[0]....
.L_1184:
        /*00a4*/ 	.word	0x000004a0


	//   ....[1]....
        /*00a8*/ 	.word	0x00000560


	//   ....[2]....
        /*00ac*/ 	.word	0x00004330


	//   ....[3]....
        /*00b0*/ 	.word	0x00004340


	//   ....[4]....
        /*00b4*/ 	.word	0x00004350


	//   ....[5]....
        /*00b8*/ 	.word	0x00004360


	//   ....[6]....
        /*00bc*/ 	.word	0x00004430


	//   ....[7]....
        /*00c0*/ 	.word	0x00004440


	//   ....[8]....
        /*00c4*/ 	.word	0x00004450


	//   ....[9]....
        /*00c8*/ 	.word	0x00004460


	//   ....[10]....
        /*00cc*/ 	.word	0x00004530


	//   ....[11]....
        /*00d0*/ 	.word	0x00004540


	//   ....[12]....
        /*00d4*/ 	.word	0x00004550


	//   ....[13]....
        /*00d8*/ 	.word	0x00004560


	//   ....[14]....
        /*00dc*/ 	.word	0x00004630


	//   ....[15]....
        /*00e0*/ 	.word	0x00004640


	//   ....[16]....
        /*00e4*/ 	.word	0x00004650


	//   ....[17]....
        /*00e8*/ 	.word	0x00004660


	//   ....[18]....
        /*00ec*/ 	.word	0x00004750


	//   ....[19]....
        /*00f0*/ 	.word	0x00004770


	//   ....[20]....
        /*00f4*/ 	.word	0x00004780


	//   ....[21]....
        /*00f8*/ 	.word	0x00004790


	//   ....[22]....
        /*00fc*/ 	.word	0x00004ae0


	//   ....[23]....
        /*0100*/ 	.word	0x00004c50


	//   ....[24]....
        /*0104*/ 	.word	0x00004c70


	//   ....[25]....
        /*0108*/ 	.word	0x00004c90


	//   ....[26]....
        /*010c*/ 	.word	0x00005b60


	//   ....[27]....
        /*0110*/ 	.word	0x00005df0


	//   ....[28]....
        /*0114*/ 	.word	0x00006660


	//----- nvinfo : EIATTR_EXIT_INSTR_OFFSETS
	.align		4
.L_1185:
        /*0118*/ 	.byte	0x04, 0x1c
        /*011a*/ 	.short	(.L_1187 - .L_1186)


	//   ....[0]....
.L_1186:
        /*011c*/ 	.word	0x00000160


	//   ....[1]....
        /*0120*/ 	.word	0x00006730


	//----- nvinfo : EIATTR_MAX_THREADS
	.align		4
.L_1187:
        /*0124*/ 	.byte	0x04, 0x05
        /*0126*/ 	.short	(.L_1189 - .L_1188)
.L_1188:
        /*0128*/ 	.word	0x00000080
        /*012c*/ 	.word	0x00000001
        /*0130*/ 	.word	0x00000001


	//----- nvinfo : EIATTR_CRS_STACK_SIZE
	.align		4
.L_1189:
        /*0134*/ 	.byte	0x04, 0x1e
        /*0136*/ 	.short	(.L_1191 - .L_1190)
.L_1190:
        /*0138*/ 	.word	0x00000000


	//----- nvinfo : EIATTR_CBANK_PARAM_SIZE
	.align		4
.L_1191:
        /*013c*/ 	.byte	0x03, 0x19
        /*013e*/ 	.short	0x0118


	//----- nvinfo : EIATTR_PARAM_CBANK
	.align		4
        /*0140*/ 	.byte	0x04, 0x0a
        /*0142*/ 	.short	(.L_1193 - .L_1192)
	.align		4
.L_1192:
        /*0144*/ 	.word	index@(.nv.constant0._Z25selective_scan_fwd_kernelI32Selective_Scan_fwd_kernel_traitsILi128ELi16ELi1ELb1ELb0ELb0ELb1EN3c104HalfENS1_7complexIfEEEEv13SSMParamsBase)
        /*0148*/ 	.short	0x0210
        /*014a*/ 	.short	0x0118


	//----- nvinfo : EIATTR_SW_WAR
	.align		4
.L_1193:
        /*014c*/ 	.byte	0x04, 0x36
        /*014e*/ 	.short	(.L_1195 - .L_1194)
.L_1194:
        /*0150*/ 	.word	0x00000008
.L_1195:


//--------------------- .nv.info._Z25selective_scan_fwd_kernelI32Selective_Scan_fwd_kernel_traitsILi128ELi16ELi1ELb1ELb0ELb1ELb0EN3c104HalfENS1_7complexIfEEEEv13SSMParamsBase --------------------------
	.section	.nv.info._Z25selective_scan_fwd_kernelI32Selective_Scan_fwd_kernel_traitsILi128ELi16ELi1ELb1ELb0ELb1ELb0EN3c104HalfENS1_7complexIfEEEEv13SSMParamsBase,"",@"SHT_CUDA_INFO"
	.sectionflags	@""
	.align	4


	//----- nvinfo : EIATTR_CUDA_API_VERSION
	.align		4
        /*0000*/ 	.byte	0x04, 0x37
        /*0002*/ 	.short	(.L_1197 - .L_1196)
.L_1196:
        /*0004*/ 	.word	0x00000082


	//----- nvinfo : EIATTR_KPARAM_INFO
	.align		4
.L_1197:
        /*0008*/ 	.byte	0x04, 0x17
        /*000a*/ 	.short	(.L_1199 - .L_1198)
.L_1198:
        /*000c*/ 	.word	0x00000000
        /*0010*/ 	.short	0x0000
        /*0012*/ 	.short	0x0000
        /*0014*/ 	.byte	0x00, 0xf0, 0x61, 0x04


	//----- nvinfo : EIATTR_SPARSE_MMA_MASK
	.align		4
.L_1199:
        /*0018*/ 	.byte	0x03, 0x50
        /*001a*/ 	.short	0x0000


	//----- nvinfo : EIATTR_MAXREG_COUNT
	.align		4
        /*001c*/ 	.byte	0x03, 0x1b
        /*001e*/ 	.short	0x00a8


	//----- nvinfo : EIATTR_NUM_BARRIERS
	.align		4
        /*0020*/ 	.byte	0x02, 0x4c
        /*0022*/ 	.byte	0x01
	.zero		1


	//----- nvinfo : EIATTR_MERCURY_ISA_VERSION
	.align		4
        /*0024*/ 	.byte	0x03, 0x5f
        /*0026*/ 	.short	0x0101


	//----- nvinfo : EIATTR_INT_WARP_WIDE_INSTR_OFFSETS
	.align		4
        /*0028*/ 	.byte	0x04, 0x31
        /*002a*/ 	.short	(.L_1201 - .L_1200)


	//   ....[0]....
.L_1200:
        /*002c*/ 	.word	0x00004bc0


	//----- nvinfo : EIATTR_COOP_GROUP_MASK_REGIDS
	.align		4
.L_1201:
        /*0030*/ 	.byte	0x04, 0x29
        /*0032*/ 	.short	(.L_1203 - .L_1202)


	//   ....[0]....
.L_1202:
        /*0034*/ 	.word	0xffffffff


	//   ....[1]....
        /*0038*/ 	.word	0xffffffff


	//   ....[2]....
        /*003c*/ 	.word	0xffffffff


	//   ....[3]....
        /*0040*/ 	.word	0xffffffff


	//   ....[4]....
        /*0044*/ 	.word	0xffffffff


	//   ....[5]....
        /*0048*/ 	.word	0xffffffff


	//   ....[6]....
        /*004c*/ 	.word	0xffffffff


	//   ....[7]....
        /*0050*/ 	.word	0xffffffff


	//   ....[8]....
        /*0054*/ 	.word	0xffffffff


	//   ....[9]....
        /*0058*/ 	.word	0xffffffff


	//   ....[10]....
        /*005c*/ 	.word	0xffffffff


	//   ....[11]....
        /*0060*/ 	.word	0xffffffff


	//   ....[12]....
        /*0064*/ 	.word	0xffffffff


	//   ....[13]....
        /*0068*/ 	.word	0xffffffff


	//   ....[14]....
        /*006c*/ 	.word	0xffffffff


	//   ....[15]....
        /*0070*/ 	.word	0xffffffff


	//   ....[16]....
        /*0074*/ 	.word	0xffffffff


	//   ....[17]....
        /*0078*/ 	.word	0xffffffff


	//   ....[18]....
        /*007c*/ 	.word	0xffffffff


	//   ....[19]....
        /*0080*/ 	.word	0xffffffff


	//   ....[20]....
        /*0084*/ 	.word	0xffffffff


	//   ....[21]....
        /*0088*/ 	.word	0xffffffff


	//   ....[22]....
        /*008c*/ 	.word	0xffffffff


	//   ....[23]....
        /*0090*/ 	.word	0xffffffff


	//   ....[24]....
        /*0094*/ 	.word	0xffffffff


	//   ....[25]....
        /*0098*/ 	.word	0xffffffff


	//   ....[26]....
        /*009c*/ 	.word	0xffffffff


	//   ....[27]....
        /*00a0*/ 	.word	0xffffffff


	//----- nvinfo : EIATTR_COOP_GROUP_INSTR_OFFSETS
	.align		4
.L_1203:
        /*00a4*/ 	.byte	0x04, 0x28
        /*00a6*/ 	.short	(.L_1205 - .L_1204)


	//   ....[0]....
.L_1204:
        /*00a8*/ 	.word	0x00000730


	//   ....[1]....
        /*00ac*/ 	.word	0x000007e0


	//   ....[2]....
        /*00b0*/ 	.word	0x00003ec0


	//   ....[3]....
        /*00b4*/ 	.word	0x000046f0


	//   ....[4]....
        /*00b8*/ 	.word	0x00004700


	//   ....[5]....
        /*00bc*/ 	.word	0x00004720


	//   ....[6]....
        /*00c0*/ 	.word	0x00004730


	//   ....[7]....
        /*00c4*/ 	.word	0x00004800


	//   ....[8]....
        /*00c8*/ 	.word	0x00004840


	//   ....[9]....
        /*00cc*/ 	.word	0x00004880


	//   ....[10]....
        /*00d0*/ 	.word	0x000048a0


	//   ....[11]....
        /*00d4*/ 	.word	0x00004930


	//   ....[12]....
        /*00d8*/ 	.word	0x00004960


	//   ....[13]....
        /*00dc*/ 	.word	0x00004980


	//   ....[14]....
        /*00e0*/ 	.word	0x000049a0


	//   ....[15]....
        /*00e4*/ 	.word	0x00004a40


	//   ....[16]....
        /*00e8*/ 	.word	0x00004a70


	//   ....[17]....
        /*00ec*/ 	.word	0x00004a90


	//   ....[18]....
        /*00f0*/ 	.word	0x00004aa0


	//   ....[19]....
        /*00f4*/ 	.word	0x00004b40


	//   ....[20]....
        /*00f8*/ 	.word	0x00004b70


	//   ....[21]....
        /*00fc*/ 	.word	0x00004b90


	//   ....[22]....
        /*0100*/ 	.word	0x00004bb0


	//   ....[23]....
        /*0104*/ 	.word	0x00004d50


	//   ....[24]....
        /*0108*/ 	.word	0x00004d60


	//   ....[25]....
        /*010c*/ 	.word	0x00004d90


	//   ....[26]....
        /*0110*/ 	.word	0x00004dc0


	//   ....[27]....
        /*0114*/ 	.word	0x000064a0


	//----- nvinfo : EIATTR_EXIT_INSTR_OFFSETS
	.align		4
.L_1205:
        /*0118*/ 	.byte	0x04, 0x1c
        /*011a*/ 	.short	(.L_1207 - .L_1206)


	//   ....[0]....
.L_1206:
        /*011c*/ 	.word	0x00000390


	//   ....[1]....
        /*0120*/ 	.word	0x00006630


	//----- nvinfo : EIATTR_MAX_THREADS
	.align		4
.L_1207:
        /*0124*/ 	.byte	0x04, 0x05
        /*0126*/ 	.short	(.L_1209 - .L_1208)
.L_1208:
        /*0128*/ 	.word	0x00000080
        /*012c*/ 	.word	0x00000001
        /*0130*/ 	.word	0x00000001


	//----- nvinfo : EIATTR_CRS_STACK_SIZE
	.align		4
.L_1209:
        /*0134*/ 	.byte	0x04, 0x1e
        /*0136*/ 	.short	(.L_1211 - .L_1210)
.L_1210:
        /*0138*/ 	.word	0x00000000


	//----- nvinfo : EIATTR_CBANK_PARAM_SIZE
	.align		4
.L_1211:
        /*013c*/ 	.byte	0x03, 0x19
        /*013e*/ 	.short	0x0118


	//----- nvinfo : EIATTR_PARAM_CBANK
	.align		4
        /*0140*/ 	.byte	0x04, 0x0a
        /*0142*/ 	.short	(.L_1213 - .L_1212)
	.align		4
.L_1212:
        /*0144*/ 	.word	index@(.nv.constant0._Z25selective_scan_fwd_kernelI32Selective_Scan_fwd_kernel_traitsILi128ELi16ELi1ELb1ELb0ELb1ELb0EN3c104HalfENS1_7complexIfEEEEv13SSMParamsBase)
        /*0148*/ 	.short	0x0210
        /*014a*/ 	.short	0x0118


	//----- nvinfo : EIATTR_SW_WAR
	.align		4
.L_1213:
        /*014c*/ 	.byte	0x04, 0x36
        /*014e*/ 	.short	(.L_1215 - .L_1214)
.L_1214:
        /*0150*/ 	.word	0x00000008
.L_1215:


//--------------------- .nv.info._Z25selective_scan_fwd_kernelI32Selective_Scan_fwd_kernel_traitsILi128ELi16ELi1ELb1ELb0ELb1ELb1EN3c104HalfENS1_7complexIfEEEEv13SSMParamsBase --------------------------
	.section	.nv.info._Z25selective_scan_fwd_kernelI32Selective_Scan_fwd_kernel_traitsILi128ELi16ELi1ELb1ELb0ELb1ELb1EN3c104HalfENS1_7complexIfEEEEv13SSMParamsBase,"",@"SHT_CUDA_INFO"
	.sectionflags	@""
	.align	4


	//----- nvinfo : EIATTR_CUDA_API_VERSION
	.align		4
        /*0000*/ 	.byte	0x04, 0x37
        /*0002*/ 	.short	(.L_1217 - .L_1216)
.L_1216:
        /*0004*/ 	.word	0x00000082


	//----- nvinfo : EIATTR_KPARAM_INFO
	.align		4
.L_1217:
        /*0008*/ 	.byte	0x04, 0x17
        /*000a*/ 	.short	(.L_1219 - .L_1218)
.L_1218:
        /*000c*/ 	.word	0x00000000
        /*0010*/ 	.short	0x0000
        /*0012*/ 	.short	0x0000
        /*0014*/ 	.byte	0x00, 0xf0, 0x61, 0x04


	//----- nvinfo : EIATTR_SPARSE_MMA_MASK
	.align		4
.L_1219:
        /*0018*/ 	.byte	0x03, 0x50
        /*001a*/ 	.short	0x0000


	//----- nvinfo : EIATTR_MAXREG_COUNT
	.align		4
        /*001c*/ 	.byte	0x03, 0x1b
        /*001e*/ 	.short	0x00a8


	//----- nvinfo : EIATTR_NUM_BARRIERS
	.align		4
        /*0020*/ 	.byte	0x02, 0x4c
        /*0022*/ 	.byte	0x01
	.zero		1


	//----- nvinfo : EIATTR_MERCURY_ISA_VERSION
	.align		4
        /*0024*/ 	.byte	0x03, 0x5f
        /*0026*/ 	.short	0x0101


	//----- nvinfo : EIATTR_INT_WARP_WIDE_INSTR_OFFSETS
	.align		4
        /*0028*/ 	.byte	0x04, 0x31
        /*002a*/ 	.short	(.L_1221 - .L_1220)


	//   ....[0]....
.L_1220:
        /*002c*/ 	.word	0x00004bc0


	//----- nvinfo : EIATTR_COOP_GROUP_MASK_REGIDS
	.align		4
.L_1221:
        /*0030*/ 	.byte	0x04, 0x29
        /*0032*/ 	.short	(.L_1223 - .L_1222)


	//   ....[0]....
.L_1222:
        /*0034*/ 	.word	0xffffffff


	//   ....[1]....
        /*0038*/ 	.word	0xffffffff


	//   ....[2]....
        /*003c*/ 	.word	0xffffffff


	//   ....[3]....
        /*0040*/ 	.word	0xffffffff


	//   ....[4]....
        /*0044*/ 	.word	0xffffffff


	//   ....[5]....
        /*0048*/ 	.word	0xffffffff


	//   ....[6]....
        /*004c*/ 	.word	0xffffffff


	//   ....[7]....
        /*0050*/ 	.word	0xffffffff


	//   ....[8]....
        /*0054*/ 	.word	0xffffffff


	//   ....[9]....
        /*0058*/ 	.word	0xffffffff


	//   ....[10]....
        /*005c*/ 	.word	0xffffffff


	//   ....[11]....
        /*0060*/ 	.word	0xffffffff


	//   ....[12]....
        /*0064*/ 	.word	0xffffffff


	//   ....[13]....
        /*0068*/ 	.word	0xffffffff


	//   ....[14]....
        /*006c*/ 	.word	0xffffffff


	//   ....[15]....
        /*0070*/ 	.word	0xffffffff


	//   ....[16]....
        /*0074*/ 	.word	0xffffffff


	//   ....[17]....
        /*0078*/ 	.word	0xffffffff


	//   ....[18]....
        /*007c*/ 	.word	0xffffffff


	//   ....[19]....
        /*0080*/ 	.word	0xffffffff


	//   ....[20]....
        /*0084*/ 	.word	0xffffffff


	//   ....[21]....
        /*0088*/ 	.word	0xffffffff


	//   ....[22]....
        /*008c*/ 	.word	0xffffffff


	//   ....[23]....
        /*0090*/ 	.word	0xffffffff


	//   ....[24]....
        /*0094*/ 	.word	0xffffffff


	//   ....[25]....
        /*0098*/ 	.word	0xffffffff


	//   ....[26]....
        /*009c*/ 	.word	0xffffffff


	//   ....[27]....
        /*00a0*/ 	.word	0xffffffff


	//   ....[28]....
        /*00a4*/ 	.word	0xffffffff


	//   ....[29]....
        /*00a8*/ 	.word	0xffffffff


	//----- nvinfo : EIATTR_COOP_GROUP_INSTR_OFFSETS
	.align		4
.L_1223:
        /*00ac*/ 	.byte	0x04, 0x28
        /*00ae*/ 	.short	(.L_1225 - .L_1224)


	//   ....[0]....
.L_1224:
        /*00b0*/ 	.word	0x00000730


	//   ....[1]....
        /*00b4*/ 	.word	0x000007e0


	//   ....[2]....
        /*00b8*/ 	.word	0x00003ec0


	//   ....[3]....
        /*00bc*/ 	.word	0x000046f0


	//   ....[4]....
        /*00c0*/ 	.word	0x00004700


	//   ....[5]....
        /*00c4*/ 	.word	0x00004720


	//   ....[6]....
        /*00c8*/ 	.word	0x00004730


	//   ....[7]....
        /*00cc*/ 	.word	0x00004800


	//   ....[8]....
        /*00d0*/ 	.word	0x00004840


	//   ....[9]....
        /*00d4*/ 	.word	0x00004880


	//   ....[10]....
        /*00d8*/ 	.word	0x000048a0


	//   ....[11]....
        /*00dc*/ 	.word	0x00004930


	//   ....[12]....
        /*00e0*/ 	.word	0x00004960


	//   ....[13]....
        /*00e4*/ 	.word	0x00004980


	//   ....[14]....
        /*00e8*/ 	.word	0x000049a0


	//   ....[15]....
        /*00ec*/ 	.word	0x00004a40


	//   ....[16]....
        /*00f0*/ 	.word	0x00004a70


	//   ....[17]....
        /*00f4*/ 	.word	0x00004a90


	//   ....[18]....
        /*00f8*/ 	.word	0x00004aa0


	//   ....[19]....
        /*00fc*/ 	.word	0x00004b40


	//   ....[20]....
        /*0100*/ 	.word	0x00004b70


	//   ....[21]....
        /*0104*/ 	.word	0x00004b90


	//   ....[22]....
        /*0108*/ 	.word	0x00004bb0


	//   ....[23]....
        /*010c*/ 	.word	0x00004d50


	//   ....[24]....
        /*0110*/ 	.word	0x00004d60


	//   ....[25]....
        /*0114*/ 	.word	0x00004d90


	//   ....[26]....
        /*0118*/ 	.word	0x00004dc0


	//   ....[27]....
        /*011c*/ 	.word	0x000064a0


	//   ....[28]....
        /*0120*/ 	.word	0x00006760


	//   ....[29]....
        /*0124*/ 	.word	0x00006fe0


	//----- nvinfo : EIATTR_EXIT_INSTR_OFFSETS
	.align		4
.L_1225:
        /*0128*/ 	.byte	0x04, 0x1c
        /*012a*/ 	.short	(.L_1227 - .L_1226)


	//   ....[0]....
.L_1226:
        /*012c*/ 	.word	0x00000390


	//   ....[1]....
        /*0130*/ 	.word	0x00007090


	//----- nvinfo : EIATTR_MAX_THREADS
	.align		4
.L_1227:
        /*0134*/ 	.byte	0x04, 0x05
        /*0136*/ 	.short	(.L_1229 - .L_1228)
.L_1228:
        /*0138*/ 	.word	0x00000080
        /*013c*/ 	.word	0x00000001
        /*0140*/ 	.word	0x00000001


	//----- nvinfo : EIATTR_CRS_STACK_SIZE
	.align		4
.L_1229:
        /*0144*/ 	.byte	0x04, 0x1e
        /*0146*/ 	.short	(.L_1231 - .L_1230)
.L_1230:
        /*0148*/ 	.word	0x00000000


	//----- nvinfo : EIATTR_CBANK_PARAM_SIZE
	.align		4
.L_1231:
        /*014c*/ 	.byte	0x03, 0x19
        /*014e*/ 	.short	0x0118


	//----- nvinfo : EIATTR_PARAM_CBANK
	.align		4
        /*0150*/ 	.byte	0x04, 0x0a
        /*0152*/ 	.short	(.L_1233 - .L_1232)
	.align		4
.L_1232:
        /*0154*/ 	.word	index@(.nv.constant0._Z25selective_scan_fwd_kernelI32Selective_Scan_fwd_kernel_traitsILi128ELi16ELi1ELb1ELb0ELb1ELb1EN3c104HalfENS1_7complexIfEEEEv13SSMParamsBase)
        /*0158*/ 	.short	0x0210
        /*015a*/ 	.short	0x0118


	//----- nvinfo : EIATTR_SW_WAR
	.align		4
.L_1233:
        /*015c*/ 	.byte	0x04, 0x36
        /*015e*/ 	.short	(.L_1235 - .L_1234)
.L_1234:
        /*0160*/ 	.word	0x00000008
.L_1235:


//--------------------- .nv.info._Z25selective_scan_fwd_kernelI32Selective_Scan_fwd_kernel_traitsILi128ELi16ELi1ELb1ELb1ELb0ELb0EN3c104HalfENS1_7complexIfEEEEv13SSMParamsBase --------------------------
	.section	.nv.info._Z25selective_scan_fwd_kernelI32Selective_Scan_fwd_kernel_traitsILi128ELi16ELi1ELb1ELb1ELb0ELb0EN3c104HalfENS1_7complexIfEEEEv13SSMParamsBase,"",@"SHT_CUDA_INFO"
	.sectionflags	@""
	.align	4


	//----- nvinfo : EIATTR_CUDA_API_VERSION
	.align		4
        /*0000*/ 	.byte	0x04, 0x37
        /*0002*/ 	.short	(.L_1237 - .L_1236)
.L_1236:
        /*0004*/ 	.word	0x00000082


	//----- nvinfo : EIATTR_KPARAM_INFO
	.align		4
.L_1237:
        /*0008*/ 	.byte	0x04, 0x17
        /*000a*/ 	.short	(.L_1239 - .L_1238)
.L_1238:
        /*000c*/ 	.word	0x00000000
        /*0010*/ 	.short	0x0000
        /*0012*/ 	.short	0x0000
        /*0014*/ 	.byte	0x00, 0xf0, 0x61, 0x04


	//----- nvinfo : EIATTR_SPARSE_MMA_MASK
	.align		4
.L_1239:
        /*0018*/ 	.byte	0x03, 0x50
        /*001a*/ 	.short	0x0000


	//----- nvinfo : EIATTR_MAXREG_COUNT
	.align		4
        /*001c*/ 	.byte	0x03, 0x1b
        /*001e*/ 	.short	0x00a8


	//----- nvinfo : EIATTR_NUM_BARRIERS
	.align		4
        /*0020*/ 	.byte	0x02, 0x4c
        /*0022*/ 	.byte	0x01
	.zero		1


	//----- nvinfo : EIATTR_MERCURY_ISA_VERSION
	.align		4
        /*0024*/ 	.byte	0x03, 0x5f
        /*0026*/ 	.short	0x0101


	//----- nvinfo : EIATTR_INT_WARP_WIDE_INSTR_OFFSETS
	.align		4
        /*0028*/ 	.byte	0x04, 0x31
        /*002a*/ 	.short	(.L_1241 - .L_1240)


	//   ....[0]....
.L_1240:
        /*002c*/ 	.word	0x00004f90


	//----- nvinfo : EIATTR_COOP_GROUP_MASK_REGIDS
	.align		4
.L_1241:
        /*0030*/ 	.byte	0x04, 0x29
        /*0032*/ 	.short	(.L_1243 - .L_1242)


	//   ....[0]....
.L_1242:
        /*0034*/ 	.word	0xffffffff


	//   ....[1]....
        /*0038*/ 	.word	0xffffffff


	//   ....[2]....
        /*003c*/ 	.word	0xffffffff


	//   ....[3]....
        /*0040*/ 	.word	0xffffffff


	//   ....[4]....
        /*0044*/ 	.word	0xffffffff


	//   ....[5]....
        /*0048*/ 	.word	0xffffffff


	//   ....[6]....
        /*004c*/ 	.word	0xffffffff


	//   ....[7]....
        /*0050*/ 	.word	0xffffffff


	//   ....[8]....
        /*0054*/ 	.word	0xffffffff


	//   ....[9]....
        /*0058*/ 	.word	0xffffffff


	//   ....[10]....
        /*005c*/ 	.word	0xffffffff


	//   ....[11]....
        /*0060*/ 	.word	0xffffffff


	//   ....[12]....
        /*0064*/ 	.word	0xffffffff


	//   ....[13]....
        /*0068*/ 	.word	0xffffffff


	//   ....[14]....
        /*006c*/ 	.word	0xffffffff


	//   ....[15]....
        /*0070*/ 	.word	0xffffffff


	//   ....[16]....
        /*0074*/ 	.word	0xffffffff


	//   ....[17]....
        /*0078*/ 	.word	0xffffffff


	//   ....[18]....
        /*007c*/ 	.word	0xffffffff


	//   ....[19]....
        /*0080*/ 	.word	0xffffffff


	//   ....[20]....
        /*0084*/ 	.word	0xffffffff


	//   ....[21]....
        /*0088*/ 	.word	0xffffffff


	//   ....[22]....
        /*008c*/ 	.word	0xffffffff


	//   ....[23]....
        /*0090*/ 	.word	0xffffffff


	//   ....[24]....
        /*0094*/ 	.word	0xffffffff


	//   ....[25]....
        /*0098*/ 	.word	0xffffffff


	//   ....[26]....
        /*009c*/ 	.word	0xffffffff


	//   ....[27]....
        /*00a0*/ 	.word	0xffffffff


	//----- nvinfo : EIATTR_COOP_GROUP_INSTR_OFFSETS
	.align		4
.L_1243:
        /*00a4*/ 	.byte	0x04, 0x28
        /*00a6*/ 	.short	(.L_1245 - .L_1244)


	//   ....[0]....
.L_1244:
        /*00a8*/ 	.word	0x00000730


	//   ....[1]....
        /*00ac*/ 	.word	0x000007d0


	//   ....[2]....
        /*00b0*/ 	.word	0x00003890


	//   ....[3]....
        /*00b4*/ 	.word	0x00004ad0


	//   ....[4]....
        /*00b8*/ 	.word	0x00004b00


	//   ....[5]....
        /*00bc*/ 	.word	0x00004b10


	//   ....[6]....
        /*00c0*/ 	.word	0x00004b20


	//   ....[7]....
        /*00c4*/ 	.word	0x00004c20


	//   ....[8]....
        /*00c8*/ 	.word	0x00004c50


	//   ....[9]....
        /*00cc*/ 	.word	0x00004c60


	//   ....[10]....
        /*00d0*/ 	.word	0x00004c70


	//   ....[11]....
        /*00d4*/ 	.word	0x00004d10


	//   ....[12]....
        /*00d8*/ 	.word	0x00004d40


	//   ....[13]....
        /*00dc*/ 	.word	0x00004d60


	//   ....[14]....
        /*00e0*/ 	.word	0x00004d70


	//   ....[15]....
        /*00e4*/ 	.word	0x00004e20


	//   ....[16]....
        /*00e8*/ 	.word	0x00004e50


	//   ....[17]....
        /*00ec*/ 	.word	0x00004e60


	//   ....[18]....
        /*00f0*/ 	.word	0x00004e70


	//   ....[19]....
        /*00f4*/ 	.word	0x00004f40


	//   ....[20]....
        /*00f8*/ 	.word	0x00004f60


	//   ....[21]....
        /*00fc*/ 	.word	0x00004f70


	//   ....[22]....
        /*0100*/ 	.word	0x00004f80


	//   ....[23]....
        /*0104*/ 	.word	0x00005110


	//   ....[24]....
        /*0108*/ 	.word	0x00005120


	//   ....[25]....
        /*010c*/ 	.word	0x00005370


	//   ....[26]....
        /*0110*/ 	.word	0x000053b0


	//   ....[27]....
        /*0114*/ 	.word	0x000062a0


	//----- nvinfo : EIATTR_EXIT_INSTR_OFFSETS
	.align		4
.L_1245:
        /*0118*/ 	.byte	0x04, 0x1c
        /*011a*/ 	.short	(.L_1247 - .L_1246)


	//   ....[0]....
.L_1246:
        /*011c*/ 	.word	0x00000390


	//   ....[1]....
        /*0120*/ 	.word	0x00006430


	//----- nvinfo : EIATTR_MAX_THREADS
	.align		4
.L_1247:
        /*0124*/ 	.byte	0x04, 0x05
        /*0126*/ 	.short	(.L_1249 - .L_1248)
.L_1248:
        /*0128*/ 	.word	0x00000080
        /*012c*/ 	.word	0x00000001
        /*0130*/ 	.word	0x00000001


	//----- nvinfo : EIATTR_CRS_STACK_SIZE
	.align		4
.L_1249:
        /*0134*/ 	.byte	0x04, 0x1e
        /*0136*/ 	.short	(.L_1251 - .L_1250)
.L_1250:
        /*0138*/ 	.word	0x00000000


	//----- nvinfo : EIATTR_CBANK_PARAM_SIZE
	.align		4
.L_1251:
        /*013c*/ 	.byte	0x03, 0x19
        /*013e*/ 	.short	0x0118


	//----- nvinfo : EIATTR_PARAM_CBANK
	.align		4
        /*0140*/ 	.byte	0x04, 0x0a
        /*0142*/ 	.short	(.L_1253 - .L_1252)
	.align		4
.L_1252:
        /*0144*/ 	.word	index@(.nv.constant0._Z25selective_scan_fwd_kernelI32Selective_Scan_fwd_kernel_traitsILi128ELi16ELi1ELb1ELb1ELb0ELb0EN3c104HalfENS1_7complexIfEEEEv13SSMParamsBase)
        /*0148*/ 	.short	0x0210
        /*014a*/ 	.short	0x0118


	//----- nvinfo : EIATTR_SW_WAR
	.align		4
.L_1253:
        /*014c*/ 	.byte	0x04, 0x36
        /*014e*/ 	.short	(.L_1255 - .L_1254)
.L_1254:
        /*0150*/ 	.word	0x00000008
.L_1255:


//--------------------- .nv.info._Z25selective_scan_fwd_kernelI32Selective_Scan_fwd_kernel_traitsILi128ELi16ELi1ELb1ELb1ELb0ELb1EN3c104HalfENS1_7complexIfEEEEv13SSMParamsBase --------------------------
	.section	.nv.info._Z25selective_scan_fwd_kernelI32Selective_Scan_fwd_kernel_traitsILi128ELi16ELi1ELb1ELb1ELb0ELb1EN3c104HalfENS1_7complexIfEEEEv13SSMParamsBase,"",@"SHT_CUDA_INFO"
	.sectionflags	@""
	.align	4


	//----- nvinfo : EIATTR_CUDA_API_VERSION
	.align		4
        /*0000*/ 	.byte	0x04, 0x37
        /*0002*/ 	.short	(.L_1257 - .L_1256)
.L_1256:
        /*0004*/ 	.word	0x00000082


	//----- nvinfo : EIATTR_KPARAM_INFO
	.align		4
.L_1257:
        /*0008*/ 	.byte	0x04, 0x17
        /*000a*/ 	.short	(.L_1259 - .L_1258)
.L_1258:
        /*000c*/ 	.word	0x00000000
        /*0010*/ 	.short	0x0000
        /*0012*/ 	.short	0x0000
        /*0014*/ 	.byte	0x00, 0xf0, 0x61, 0x04


	//----- nvinfo : EIATTR_SPARSE_MMA_MASK
	.align		4
.L_1259:
        /*0018*/ 	.byte	0x03, 0x50
        /*001a*/ 	.short	0x0000


	//----- nvinfo : EIATTR_MAXREG_COUNT
	.align		4
        /*001c*/ 	.byte	0x03, 0x1b
        /*001e*/ 	.short	0x00a8


	//----- nvinfo : EIATTR_NUM_BARRIERS
	.align		4
        /*0020*/ 	.byte	0x02, 0x4c
        /*0022*/ 	.byte	0x01
	.zero		1


	//----- nvinfo : EIATTR_MERCURY_ISA_VERSION
	.align		4
        /*0024*/ 	.byte	0x03, 0x5f
        /*0026*/ 	.short	0x0101


	//----- nvinfo : EIATTR_INT_WARP_WIDE_INSTR_OFFSETS
	.align		4
        /*0028*/ 	.byte	0x04, 0x31
        /*002a*/ 	.short	(.L_1261 - .L_1260)


	//   ....[0]....
.L_1260:
        /*002c*/ 	.word	0x00004f90


	//----- nvinfo : EIATTR_COOP_GROUP_MASK_REGIDS
	.align		4
.L_1261:
        /*0030*/ 	.byte	0x04, 0x29
        /*0032*/ 	.short	(.L_1263 - .L_1262)


	//   ....[0]....
.L_1262:
        /*0034*/ 	.word	0xffffffff


	//   ....[1]....
        /*0038*/ 	.word	0xffffffff


	//   ....[2]....
        /*003c*/ 	.word	0xffffffff


	//   ....[3]....
        /*0040*/ 	.word	0xffffffff


	//   ....[4]....
        /*0044*/ 	.word	0xffffffff


	//   ....[5]....
        /*0048*/ 	.word	0xffffffff


	//   ....[6]....
        /*004c*/ 	.word	0xffffffff


	//   ....[7]....
        /*0050*/ 	.word	0xffffffff


	//   ....[8]....
        /*0054*/ 	.word	0xffffffff


	//   ....[9]....
        /*0058*/ 	.word	0xffffffff


	//   ....[10]....
        /*005c*/ 	.word	0xffffffff


	//   ....[11]....
        /*0060*/ 	.word	0xffffffff


	//   ....[12]....
        /*0064*/ 	.word	0xffffffff


	//   ....[13]....
        /*0068*/ 	.word	0xffffffff


	//   ....[14]....
        /*006c*/ 	.word	0xffffffff


	//   ....[15]....
        /*0070*/ 	.word	0xffffffff


	//   ....[16]....
        /*0074*/ 	.word	0xffffffff


	//   ....[17]....
        /*0078*/ 	.word	0xffffffff


	//   ....[18]....
        /*007c*/ 	.word	0xffffffff


	//   ....[19]....
        /*0080*/ 	.word	0xffffffff


	//   ....[20]....
        /*0084*/ 	.word	0xffffffff


	//   ....[21]....
        /*0088*/ 	.word	0xffffffff


	//   ....[22]....
        /*008c*/ 	.word	0xffffffff


	//   ....[23]....
        /*0090*/ 	.word	0xffffffff


	//   ....[24]....
        /*0094*/ 	.word	0xffffffff


	//   ....[25]....
        /*0098*/ 	.word	0xffffffff


	//   ....[26]....
        /*009c*/ 	.word	0xffffffff


	//   ....[27]....
        /*00a0*/ 	.word	0xffffffff


	//   ....[28]....
        /*00a4*/ 	.word	0xffffffff


	//   ....[29]....
        /*00a8*/ 	.word	0xffffffff


	//----- nvinfo : EIATTR_COOP_GROUP_INSTR_OFFSETS
	.align		4
.L_1263:
        /*00ac*/ 	.byte	0x04, 0x28
        /*00ae*/ 	.short	(.L_1265 - .L_1264)


	//   ....[0]....
.L_1264:
        /*00b0*/ 	.word	0x00000730


	//   ....[1]....
        /*00b4*/ 	.word	0x000007d0


	//   ....[2]....
        /*00b8*/ 	.word	0x00003890


	//   ....[3]....
        /*00bc*/ 	.word	0x00004ad0


	//   ....[4]....
        /*00c0*/ 	.word	0x00004b00


	//   ....[5]....
        /*00c4*/ 	.word	0x00004b10


	//   ....[6]....
        /*00c8*/ 	.word	0x00004b20


	//   ....[7]....
        /*00cc*/ 	.word	0x00004c20


	//   ....[8]....
        /*00d0*/ 	.word	0x00004c50


	//   ....[9]....
        /*00d4*/ 	.word	0x00004c60


	//   ....[10]....
        /*00d8*/ 	.word	0x00004c70


	//   ....[11]....
        /*00dc*/ 	.word	0x00004d10


	//   ....[12]....
        /*00e0*/ 	.word	0x00004d40


	//   ....[13]....
        /*00e4*/ 	.word	0x00004d60


	//   ....[14]....
        /*00e8*/ 	.word	0x00004d70


	//   ....[15]....
        /*00ec*/ 	.word	0x00004e20


	//   ....[16]....
        /*00f0*/ 	.word	0x00004e50


	//   ....[17]....
        /*00f4*/ 	.word	0x00004e60


	//   ....[18]....
        /*00f8*/ 	.word	0x00004e70


	//   ....[19]....
        /*00fc*/ 	.word	0x00004f40


	//   ....[20]....
        /*0100*/ 	.word	0x00004f60


	//   ....[21]....
        /*0104*/ 	.word	0x00004f70


	//   ....[22]....
        /*0108*/ 	.word	0x00004f80


	//   ....[23]....
        /*010c*/ 	.word	0x00005110


	//   ....[24]....
        /*0110*/ 	.word	0x00005120


	//   ....[25]....
        /*0114*/ 	.word	0x00005370


	//   ....[26]....
        /*0118*/ 	.word	0x000053b0


	//   ....[27]....
        /*011c*/ 	.word	0x000062a0


	//   ....[28]....
        /*0120*/ 	.word	0x00006560


	//   ....[29]....
        /*0124*/ 	.word	0x00006dc0


	//----- nvinfo : EIATTR_EXIT_INSTR_OFFSETS
	.align		4
.L_1265:
        /*0128*/ 	.byte	0x04, 0x1c
        /*012a*/ 	.short	(.L_1267 - .L_1266)


	//   ....[0]....
.L_1266:
        /*012c*/ 	.word	0x00000390


	//   ....[1]....
        /*0130*/ 	.word	0x00006e90


	//----- nvinfo : EIATTR_MAX_THREADS
	.align		4
.L_1267:
        /*0134*/ 	.byte	0x04, 0x05
        /*0136*/ 	.short	(.L_1269 - .L_1268)
.L_1268:
        /*0138*/ 	.word	0x00000080
        /*013c*/ 	.word	0x00000001
        /*0140*/ 	.word	0x00000001


	//----- nvinfo : EIATTR_CRS_STACK_SIZE
	.align		4
.L_1269:
        /*0144*/ 	.byte	0x04, 0x1e
        /*0146*/ 	.short	(.L_1271 - .L_1270)
.L_1270:
        /*0148*/ 	.word	0x00000000


	//----- nvinfo : EIATTR_CBANK_PARAM_SIZE
	.align		4
.L_1271:
        /*014c*/ 	.byte	0x03, 0x19
        /*014e*/ 	.short	0x0118


	//----- nvinfo : EIATTR_PARAM_CBANK
	.align		4
        /*0150*/ 	.byte	0x04, 0x0a
        /*0152*/ 	.short	(.L_1273 - .L_1272)
	.align		4
.L_1272:
        /*0154*/ 	.word	index@(.nv.constant0._Z25selective_scan_fwd_kernelI32Selective_Scan_fwd_kernel_traitsILi128ELi16ELi1ELb1ELb1ELb0ELb1EN3c104HalfENS1_7complexIfEEEEv13SSMParamsBase)
        /*0158*/ 	.short	0x0210
        /*015a*/ 	.short	0x0118


	//----- nvinfo : EIATTR_SW_WAR
	.align		4
.L_1273:
        /*015c*/ 	.byte	0x04, 0x36
        /*015e*/ 	.short	(.L_1275 - .L_1274)
.L_1274:
        /*0160*/ 	.word	0x00000008
.L_1275:


//--------------------- .nv.info._Z25selective_scan_fwd_kernelI32Selective_Scan_fwd_kernel_traitsILi128ELi16ELi1ELb1ELb1ELb1ELb0EN3c104HalfENS1_7complexIfEEEEv13SSMParamsBase --------------------------
	.section	.nv.info._Z25selective_scan_fwd_kernelI32Selective_Scan_fwd_kernel_traitsILi128ELi16ELi1ELb1ELb1ELb1ELb0EN3c104HalfENS1_7complexIfEEEEv13SSMParamsBase,"",@"SHT_CUDA_INFO"
	.sectionflags	@""
	.align	4


	//----- nvinfo : EIATTR_CUDA_API_VERSION
	.align		4
        /*0000*/ 	.byte	0x04, 0x37
        /*0002*/ 	.short	(.L_1277 - .L_1276)
.L_1276:
        /*0004*/ 	.word	0x00000082


	//----- nvinfo : EIATTR_KPARAM_INFO
	.align		4
.L_1277:
        /*0008*/ 	.byte	0x04, 0x17
        /*000a*/ 	.short	(.L_1279 - .L_1278)
.L_1278:
        /*000c*/ 	.word	0x00000000
        /*0010*/ 	.short	0x0000
        /*0012*/ 	.short	0x0000
        /*0014*/ 	.byte	0x00, 0xf0, 0x61, 0x04


	//----- nvinfo : EIATTR_SPARSE_MMA_MASK
	.align		4
.L_1279:
        /*0018*/ 	.byte	0x03, 0x50
        /*001a*/ 	.short	0x0000


	//----- nvinfo : EIATTR_MAXREG_COUNT
	.align		4
        /*001c*/ 	.byte	0x03, 0x1b
        /*001e*/ 	.short	0x00a8


	//----- nvinfo : EIATTR_NUM_BARRIERS
	.align		4
        /*0020*/ 	.byte	0x02, 0x4c
        /*0022*/ 	.byte	0x01
	.zero		1


	//----- nvinfo : EIATTR_ANNOTATIONS
	.align		4
        /*0024*/ 	.byte	0x04, 0x55
        /*0026*/ 	.short	(.L_1281 - .L_1280)


	//   ....[0]....
.L_1280:
        /*0028*/ 	.word	0x00000001
        /*002c*/ 	.byte	0x70, 0x32, 0x00, 0x00, 0x01, 0x00, 0x00, 0x00, 0xb0, 0x32, 0x00, 0x00, 0x01, 0x00, 0x00, 0x00
        /*003c*/ 	.byte	0x50, 0x33, 0x00, 0x00, 0x01, 0x00, 0x00, 0x00, 0xb0, 0x34, 0x00, 0x00, 0x01, 0x00, 0x00, 0x00
        /*004c*/ 	.byte	0xc0, 0x34, 0x00, 0x00, 0x01, 0x00, 0x00, 0x00, 0xd0, 0x34, 0x00, 0x00, 0x01, 0x00, 0x00, 0x00
        /*005c*/ 	.byte	0x20, 0x35, 0x00, 0x00, 0x01, 0x00, 0x00, 0x00, 0x50, 0x35, 0x00, 0x00


	//----- nvinfo : EIATTR_MERCURY_ISA_VERSION
	.align		4
.L_1281:
        /*0068*/ 	.byte	0x03, 0x5f
        /*006a*/ 	.short	0x0101


	//----- nvinfo : EIATTR_INT_WARP_WIDE_INSTR_OFFSETS
	.align		4
        /*006c*/ 	.byte	0x04, 0x31
        /*006e*/ 	.short	(.L_1283 - .L_1282)


	//   ....[0]....
.L_1282:
        /*0070*/ 	.word	0x000052c0


	//----- nvinfo : EIATTR_COOP_GROUP_MASK_REGIDS
	.align		4
.L_1283:
        /*0074*/ 	.byte	0x04, 0x29
        /*0076*/ 	.short	(.L_1285 - .L_1284)


	//   ....[0]....
.L_1284:
        /*0078*/ 	.word	0xffffffff


	//   ....[1]....
        /*007c*/ 	.word	0xffffffff


	//   ....[2]....
        /*0080*/ 	.word	0xffffffff


	//   ....[3]....
        /*0084*/ 	.word	0xffffffff


	//   ....[4]....
        /*0088*/ 	.word	0xffffffff


	//   ....[5]....
        /*008c*/ 	.word	0xffffffff


	//   ....[6]....
        /*0090*/ 	.word	0xffffffff


	//   ....[7]....
        /*0094*/ 	.word	0xffffffff


	//   ....[8]....
        /*0098*/ 	.word	0xffffffff


	//   ....[9]....
        /*009c*/ 	.word	0xffffffff


	//   ....[10]....
        /*00a0*/ 	.word	0xffffffff


	//   ....[11]....
        /*00a4*/ 	.word	0xffffffff


	//   ....[12]....
        /*00a8*/ 	.word	0xffffffff


	//   ....[13]....
        /*00ac*/ 	.word	0xffffffff


	//   ....[14]....
        /*00b0*/ 	.word	0xffffffff


	//   ....[15]....
        /*00b4*/ 	.word	0xffffffff


	//   ....[16]....
        /*00b8*/ 	.word	0xffffffff


	//   ....[17]....
        /*00bc*/ 	.word	0xffffffff


	//   ....[18]....
        /*00c0*/ 	.word	0xffffffff


	//   ....[19]....
        /*00c4*/ 	.word	0xffffffff


	//   ....[20]....
        /*00c8*/ 	.word	0xffffffff


	//   ....[21]....
        /*00cc*/ 	.word	0xffffffff


	//   ....[22]....
        /*00d0*/ 	.word	0xffffffff


	//   ....[23]....
        /*00d4*/ 	.word	0xffffffff


	//   ....[24]....
        /*00d8*/ 	.word	0xffffffff


	//   ....[25]....
        /*00dc*/ 	.word	0xffffffff


	//   ....[26]....
        /*00e0*/ 	.word	0xffffffff


	//   ....[27]....
        /*00e4*/ 	.word	0xffffffff


	//   ....[28]....
        /*00e8*/ 	.word	0xffffffff


	//----- nvinfo : EIATTR_COOP_GROUP_INSTR_OFFSETS
	.align		4
.L_1285:
        /*00ec*/ 	.byte	0x04, 0x28
        /*00ee*/ 	.short	(.L_1287 - .L_1286)


	//   ....[0]....
.L_1286:
        /*00f0*/ 	.word	0x00000920


	//   ....[1]....
        /*00f4*/ 	.word	0x000009c0


	//   ....[2]....
        /*00f8*/ 	.word	0x00003830


	//   ....[3]....
        /*00fc*/ 	.word	0x00004d90


	//   ....[4]....
        /*0100*/ 	.word	0x00004db0


	//   ....[5]....
        /*0104*/ 	.word	0x00004de0


	//   ....[6]....
        /*0108*/ 	.word	0x00004df0


	//   ....[7]....
        /*010c*/ 	.word	0x00004e90


	//   ....[8]....
        /*0110*/ 	.word	0x00004ec0


	//   ....[9]....
        /*0114*/ 	.word	0x00004ee0


	//   ....[10]....
        /*0118*/ 	.word	0x00004ef0


	//   ....[11]....
        /*011c*/ 	.word	0x00004fa0


	//   ....[12]....
        /*0120*/ 	.word	0x00004fc0


	//   ....[13]....
        /*0124*/ 	.word	0x00004fe0


	//   ....[14]....
        /*0128*/ 	.word	0x00004ff0


	//   ....[15]....
        /*012c*/ 	.word	0x000050b0


	//   ....[16]....
        /*0130*/ 	.word	0x000050d0


	//   ....[17]....
        /*0134*/ 	.word	0x000050e0


	//   ....[18]....
        /*0138*/ 	.word	0x000050f0


	//   ....[19]....
        /*013c*/ 	.word	0x000051e0


	//   ....[20]....
        /*0140*/ 	.word	0x00005210


	//   ....[21]....
        /*0144*/ 	.word	0x00005220


	//   ....[22]....
        /*0148*/ 	.word	0x00005230


	//   ....[23]....
        /*014c*/ 	.word	0x00005400


	//   ....[24]....
        /*0150*/ 	.word	0x00005740


	//   ....[25]....
        /*0154*/ 	.word	0x000058f0


	//   ....[26]....
        /*0158*/ 	.word	0x00005930


	//   ....[27]....
        /*015c*/ 	.word	0x00005960


	//   ....[28]....
        /*0160*/ 	.word	0x000069e0


	//----- nvinfo : EIATTR_EXIT_INSTR_OFFSETS
	.align		4
.L_1287:
        /*0164*/ 	.byte	0x04, 0x1c
        /*0166*/ 	.short	(.L_1289 - .L_1288)


	//   ....[0]....
.L_1288:
        /*0168*/ 	.word	0x00000600


	//   ....[1]....
        /*016c*/ 	.word	0x00006ae0


	//----- nvinfo : EIATTR_MAX_THREADS
	.align		4
.L_1289:
        /*0170*/ 	.byte	0x04, 0x05
        /*0172*/ 	.short	(.L_1291 - .L_1290)
.L_1290:
        /*0174*/ 	.word	0x00000080
        /*0178*/ 	.word	0x00000001
        /*017c*/ 	.word	0x00000001


	//----- nvinfo : EIATTR_CRS_STACK_SIZE
	.align		4
.L_1291:
        /*0180*/ 	.byte	0x04, 0x1e
        /*0182*/ 	.short	(.L_1293 - .L_1292)
.L_1292:
        /*0184*/ 	.word	0x00000000


	//----- nvinfo : EIATTR_CBANK_PARAM_SIZE
	.align		4
.L_1293:
        /*0188*/ 	.byte	0x03, 0x19
        /*018a*/ 	.short	0x0118


	//----- nvinfo : EIATTR_PARAM_CBANK
	.align		4
        /*018c*/ 	.byte	0x04, 0x0a
        /*018e*/ 	.short	(.L_1295 - .L_1294)
	.align		4
.L_1294:
        /*0190*/ 	.word	index@(.nv.constant0._Z25selective_scan_fwd_kernelI32Selective_Scan_fwd_kernel_traitsILi128ELi16ELi1ELb1ELb1ELb1ELb0EN3c104HalfENS1_7complexIfEEEEv13SSMParamsBase)
        /*0194*/ 	.short	0x0210
        /*0196*/ 	.short	0x0118


	//----- nvinfo : EIATTR_SW_WAR
	.align		4
.L_1295:
        /*0198*/ 	.byte	0x04, 0x36
        /*019a*/ 	.short	(.L_1297 - .L_1296)
.L_1296:
        /*019c*/ 	.word	0x00000008
.L_1297:


//--------------------- .nv.info._Z25selective_scan_fwd_kernelI32Selective_Scan_fwd_kernel_traitsILi128ELi16ELi1ELb1ELb1ELb1ELb1EN3c104HalfENS1_7complexIfEEEEv13SSMParamsBase --------------------------
	.section	.nv.info._Z25selective_scan_fwd_kernelI32Selective_Scan_fwd_kernel_traitsILi128ELi16ELi1ELb1ELb1ELb1ELb1EN3c104HalfENS1_7complexIfEEEEv13SSMParamsBase,"",@"SHT_CUDA_INFO"
	.sectionflags	@""
	.align	4


	//----- nvinfo : EIATTR_CUDA_API_VERSION
	.align		4
        /*0000*/ 	.byte	0x04, 0x37
        /*0002*/ 	.short	(.L_1299 - .L_1298)
.L_1298:
        /*0004*/ 	.word	0x00000082


	//----- nvinfo : EIATTR_KPARAM_INFO
	.align		4
.L_1299:
        /*0008*/ 	.byte	0x04, 0x17
        /*000a*/ 	.short	(.L_1301 - .L_1300)
.L_1300:
        /*000c*/ 	.word	0x00000000
        /*0010*/ 	.short	0x0000
        /*0012*/ 	.short	0x0000
        /*0014*/ 	.byte	0x00, 0xf0, 0x61, 0x04


	//----- nvinfo : EIATTR_SPARSE_MMA_MASK
	.align		4
.L_1301:
        /*0018*/ 	.byte	0x03, 0x50
        /*001a*/ 	.short	0x0000


	//----- nvinfo : EIATTR_MAXREG_COUNT
	.align		4
        /*001c*/ 	.byte	0x03, 0x1b
        /*001e*/ 	.short	0x00a8


	//----- nvinfo : EIATTR_NUM_BARRIERS
	.align		4
        /*0020*/ 	.byte	0x02, 0x4c
        /*0022*/ 	.byte	0x01
	.zero		1


	//----- nvinfo : EIATTR_ANNOTATIONS
	.align		4
        /*0024*/ 	.byte	0x04, 0x55
        /*0026*/ 	.short	(.L_1303 - .L_1302)


	//   ....[0]....
.L_1302:
        /*0028*/ 	.word	0x00000001
        /*002c*/ 	.byte	0x70, 0x32, 0x00, 0x00, 0x01, 0x00, 0x00, 0x00, 0xb0, 0x32, 0x00, 0x00, 0x01, 0x00, 0x00, 0x00
        /*003c*/ 	.byte	0x50, 0x33, 0x00, 0x00, 0x01, 0x00, 0x00, 0x00, 0xb0, 0x34, 0x00, 0x00, 0x01, 0x00, 0x00, 0x00
        /*004c*/ 	.byte	0xc0, 0x34, 0x00, 0x00, 0x01, 0x00, 0x00, 0x00, 0xd0, 0x34, 0x00, 0x00, 0x01, 0x00, 0x00, 0x00
        /*005c*/ 	.byte	0x20, 0x35, 0x00, 0x00, 0x01, 0x00, 0x00, 0x00, 0x50, 0x35, 0x00, 0x00


	//----- nvinfo : EIATTR_MERCURY_ISA_VERSION
	.align		4
.L_1303:
        /*0068*/ 	.byte	0x03, 0x5f
        /*006a*/ 	.short	0x0101


	//----- nvinfo : EIATTR_INT_WARP_WIDE_INSTR_OFFSETS
	.align		4
        /*006c*/ 	.byte	0x04, 0x31
        /*006e*/ 	.short	(.L_1305 - .L_1304)


	//   ....[0]....
.L_1304:
        /*0070*/ 	.word	0x000052c0


	//----- nvinfo : EIATTR_COOP_GROUP_MASK_REGIDS
	.align		4
.L_1305:
        /*0074*/ 	.byte	0x04, 0x29
        /*0076*/ 	.short	(.L_1307 - .L_1306)


	//   ....[0]....
.L_1306:
        /*0078*/ 	.word	0xffffffff


	//   ....[1]....
        /*007c*/ 	.word	0xffffffff


	//   ....[2]....
        /*0080*/ 	.word	0xffffffff


	//   ....[3]....
        /*0084*/ 	.word	0xffffffff


	//   ....[4]....
        /*0088*/ 	.word	0xffffffff


	//   ....[5]....
        /*008c*/ 	.word	0xffffffff


	//   ....[6]....
        /*0090*/ 	.word	0xffffffff


	//   ....[7]....
        /*0094*/ 	.word	0xffffffff


	//   ....[8]....
        /*0098*/ 	.word	0xffffffff


	//   ....[9]....
        /*009c*/ 	.word	0xffffffff


	//   ....[10]....
        /*00a0*/ 	.word	0xffffffff


	//   ....[11]....
        /*00a4*/ 	.word	0xffffffff


	//   ....[12]....
        /*00a8*/ 	.word	0xffffffff


	//   ....[13]....
        /*00ac*/ 	.word	0xffffffff


	//   ....[14]....
        /*00b0*/ 	.word	0xffffffff


	//   ....[15]....
        /*00b4*/ 	.word	0xffffffff


	//   ....[16]....
        /*00b8*/ 	.word	0xffffffff


	//   ....[17]....
        /*00bc*/ 	.word	0xffffffff


	//   ....[18]....
        /*00c0*/ 	.word	0xffffffff


	//   ....[19]....
        /*00c4*/ 	.word	0xffffffff


	//   ....[20]....
        /*00c8*/ 	.word	0xffffffff


	//   ....[21]....
        /*00cc*/ 	.word	0xffffffff


	//   ....[22]....
        /*00d0*/ 	.word	0xffffffff


	//   ....[23]....
        /*00d4*/ 	.word	0xffffffff


	//   ....[24]....
        /*00d8*/ 	.word	0xffffffff


	//   ....[25]....
        /*00dc*/ 	.word	0xffffffff


	//   ....[26]....
        /*00e0*/ 	.word	0xffffffff


	//   ....[27]....
        /*00e4*/ 	.word	0xffffffff


	//   ....[28]....
        /*00e8*/ 	.word	0xffffffff


	//   ....[29]....
        /*00ec*/ 	.word	0xffffffff


	//   ....[30]....
        /*00f0*/ 	.word	0xffffffff


	//----- nvinfo : EIATTR_COOP_GROUP_INSTR_OFFSETS
	.align		4
.L_1307:
        /*00f4*/ 	.byte	0x04, 0x28
        /*00f6*/ 	.short	(.L_1309 - .L_1308)


	//   ....[0]....
.L_1308:
        /*00f8*/ 	.word	0x00000920


	//   ....[1]....
        /*00fc*/ 	.word	0x000009c0


	//   ....[2]....
        /*0100*/ 	.word	0x00003830


	//   ....[3]....
        /*0104*/ 	.word	0x00004d90


	//   ....[4]....
        /*0108*/ 	.word	0x00004db0


	//   ....[5]....
        /*010c*/ 	.word	0x00004de0


	//   ....[6]....
        /*0110*/ 	.word	0x00004df0


	//   ....[7]....
        /*0114*/ 	.word	0x00004e90


	//   ....[8]....
        /*0118*/ 	.word	0x00004ec0


	//   ....[9]....
        /*011c*/ 	.word	0x00004ee0


	//   ....[10]....
        /*0120*/ 	.word	0x00004ef0


	//   ....[11]....
        /*0124*/ 	.word	0x00004fa0


	//   ....[12]....
        /*0128*/ 	.word	0x00004fc0


	//   ....[13]....
        /*012c*/ 	.word	0x00004fe0


	//   ....[14]....
        /*0130*/ 	.word	0x00004ff0


	//   ....[15]....
        /*0134*/ 	.word	0x000050b0


	//   ....[16]....
        /*0138*/ 	.word	0x000050d0


	//   ....[17]....
        /*013c*/ 	.word	0x000050e0


	//   ....[18]....
        /*0140*/ 	.word	0x000050f0


	//   ....[19]....
        /*0144*/ 	.word	0x000051e0


	//   ....[20]....
        /*0148*/ 	.word	0x00005210


	//   ....[21]....
        /*014c*/ 	.word	0x00005220


	//   ....[22]....
        /*0150*/ 	.word	0x00005230


	//   ....[23]....
        /*0154*/ 	.word	0x00005400


	//   ....[24]....
        /*0158*/ 	.word	0x00005740


	//   ....[25]....
        /*015c*/ 	.word	0x000058f0


	//   ....[26]....
        /*0160*/ 	.word	0x00005930


	//   ....[27]....
        /*0164*/ 	.word	0x00005960


	//   ....[28]....
        /*0168*/ 	.word	0x00006960


	//   ....[29]....
        /*016c*/ 	.word	0x00006c30


	//   ....[30]....
        /*0170*/ 	.word	0x000074a0


	//----- nvinfo : EIATTR_EXIT_INSTR_OFFSETS
	.align		4
.L_1309:
        /*0174*/ 	.byte	0x04, 0x1c
        /*0176*/ 	.short	(.L_1311 - .L_1310)


	//   ....[0]....
.L_1310:
        /*0178*/ 	.word	0x00000600


	//   ....[1]....
        /*017c*/ 	.word	0x00007560


	//----- nvinfo : EIATTR_MAX_THREADS
	.align		4
.L_1311:
        /*0180*/ 	.byte	0x04, 0x05
        /*0182*/ 	.short	(.L_1313 - .L_1312)
.L_1312:
        /*0184*/ 	.word	0x00000080
        /*0188*/ 	.word	0x00000001
        /*018c*/ 	.word	0x00000001


	//----- nvinfo : EIATTR_CRS_STACK_SIZE
	.align		4
.L_1313:
        /*0190*/ 	.byte	0x04, 0x1e
        /*0192*/ 	.short	(.L_1315 - .L_1314)
.L_1314:
        /*0194*/ 	.word	0x00000000


	//----- nvinfo : EIATTR_CBANK_PARAM_SIZE
	.align		4
.L_1315:
        /*0198*/ 	.byte	0x03, 0x19
        /*019a*/ 	.short	0x0118


	//----- nvinfo : EIATTR_PARAM_CBANK
	.align		4
        /*019c*/ 	.byte	0x04, 0x0a
        /*019e*/ 	.short	(.L_1317 - .L_1316)
	.align		4
.L_1316:
        /*01a0*/ 	.word	index@(.nv.constant0._Z25selective_scan_fwd_kernelI32Selective_Scan_fwd_kernel_traitsILi128ELi16ELi1ELb1ELb1ELb1ELb1EN3c104HalfENS1_7complexIfEEEEv13SSMParamsBase)
        /*01a4*/ 	.short	0x0210
        /*01a6*/ 	.short	0x0118


	//----- nvinfo : EIATTR_SW_WAR
	.align		4
.L_1317:
        /*01a8*/ 	.byte	0x04, 0x36
        /*01aa*/ 	.short	(.L_1319 - .L_1318)
.L_1318:
        /*01ac*/ 	.word	0x00000008
.L_1319:


//--------------------- .nv.info._Z25selective_scan_fwd_kernelI32Selective_Scan_fwd_kernel_traitsILi64ELi16ELi1ELb0ELb0ELb0ELb0EN3c104HalfENS1_7complexIfEEEEv13SSMParamsBase --------------------------
	.section	.nv.info._Z25selective_scan_fwd_kernelI32Selective_Scan_fwd_kernel_traitsILi64ELi16ELi1ELb0ELb0ELb0ELb0EN3c104HalfENS1_7complexIfEEEEv13SSMParamsBase,"",@"SHT_CUDA_INFO"
	.sectionflags	@""
	.align	4


	//----- nvinfo : EIATTR_CUDA_API_VERSION
	.align		4
        /*0000*/ 	.byte	0x04, 0x37
        /*0002*/ 	.short	(.L_1321 - .L_1320)
.L_1320:
        /*0004*/ 	.word	0x00000082


	//----- nvinfo : EIATTR_KPARAM_INFO
	.align		4
.L_1321:
        /*0008*/ 	.byte	0x04, 0x17
        /*000a*/ 	.short	(.L_1323 - .L_1322)
.L_1322:
        /*000c*/ 	.word	0x00000000
        /*0010*/ 	.short	0x0000
        /*0012*/ 	.short	0x0000
        /*0014*/ 	.byte	0x00, 0xf0, 0x61, 0x04


	//----- nvinfo : EIATTR_SPARSE_MMA_MASK
	.align		4
.L_1323:
        /*0018*/ 	.byte	0x03, 0x50
        /*001a*/ 	.short	0x0000


	//----- nvinfo : EIATTR_MAXREG_COUNT
	.align		4
        /*001c*/ 	.byte	0x03, 0x1b
        /*001e*/ 	.short	0x00a8


	//----- nvinfo : EIATTR_NUM_BARRIERS
	.align		4
        /*0020*/ 	.byte	0x02, 0x4c
        /*0022*/ 	.byte	0x01
	.zero		1


	//----- nvinfo : EIATTR_MERCURY_ISA_VERSION
	.align		4
        /*0024*/ 	.byte	0x03, 0x5f
        /*0026*/ 	.short	0x0101


	//----- nvinfo : EIATTR_INT_WARP_WIDE_INSTR_OFFSETS
	.align		4
        /*0028*/ 	.byte	0x04, 0x31
        /*002a*/ 	.short	(.L_1325 - .L_1324)


	//   ....[0]....
.L_1324:
        /*002c*/ 	.word	0x00005b10


	//----- nvinfo : EIATTR_COOP_GROUP_MASK_REGIDS
	.align		4
.L_1325:
        /*0030*/ 	.byte	0x04, 0x29
        /*0032*/ 	.short	(.L_1327 - .L_1326)


	//   ....[0]....
.L_1326:
        /*0034*/ 	.word	0xffffffff


	//   ....[1]....
        /*0038*/ 	.word	0xffffffff


	//   ....[2]....
        /*003c*/ 	.word	0xffffffff


	//   ....[3]....
        /*0040*/ 	.word	0xffffffff


	//   ....[4]....
        /*0044*/ 	.word	0xffffffff


	//   ....[5]....
        /*0048*/ 	.word	0xffffffff


	//   ....[6]....
        /*004c*/ 	.word	0xffffffff


	//   ....[7]....
        /*0050*/ 	.word	0xffffffff


	//   ....[8]....
        /*0054*/ 	.word	0xffffffff


	//   ....[9]....
        /*0058*/ 	.word	0xffffffff


	//   ....[10]....
        /*005c*/ 	.word	0xffffffff


	//   ....[11]....
        /*0060*/ 	.word	0xffffffff


	//   ....[12]....
        /*0064*/ 	.word	0xffffffff


	//   ....[13]....
        /*0068*/ 	.word	0xffffffff


	//   ....[14]....
        /*006c*/ 	.word	0xffffffff


	//   ....[15]....
        /*0070*/ 	.word	0xffffffff


	//   ....[16]....
        /*0074*/ 	.word	0xffffffff


	//   ....[17]....
        /*0078*/ 	.word	0xffffffff


	//   ....[18]....
        /*007c*/ 	.word	0xffffffff


	//   ....[19]....
        /*0080*/ 	.word	0xffffffff


	//   ....[20]....
        /*0084*/ 	.word	0xffffffff


	//   ....[21]....
        /*0088*/ 	.word	0xffffffff


	//   ....[22]....
        /*008c*/ 	.word	0xffffffff


	//   ....[23]....
        /*0090*/ 	.word	0xffffffff


	//   ....[24]....
        /*0094*/ 	.word	0xffffffff


	//   ....[25]....
        /*0098*/ 	.word	0xffffffff


	//   ....[26]....
        /*009c*/ 	.word	0xffffffff


	//----- nvinfo : EIATTR_COOP_GROUP_INSTR_OFFSETS
	.align		4
.L_1327:
        /*00a0*/ 	.byte	0x04, 0x28
        /*00a2*/ 	.short	(.L_1329 - .L_1328)


	//   ....[0]....
.L_1328:
        /*00a4*/ 	.word	0x00000d10


	//   ....[1]....
        /*00a8*/ 	.word	0x000011f0


	//   ....[2]....
        /*00ac*/ 	.word	0x000055b0


	//   ....[3]....
        /*00b0*/ 	.word	0x000055e0


	//   ....[4]....
        /*00b4*/ 	.word	0x00005610


	//   ....[5]....
        /*00b8*/ 	.word	0x00005620


	//   ....[6]....
        /*00bc*/ 	.word	0x000056d0


	//   ....[7]....
        /*00c0*/ 	.word	0x000056f0


	//   ....[8]....
        /*00c4*/ 	.word	0x00005710


	//   ....[9]....
        /*00c8*/ 	.word	0x00005720


	//   ....[10]....
        /*00cc*/ 	.word	0x000057d0


	//   ....[11]....
        /*00d0*/ 	.word	0x000057f0


	//   ....[12]....
        /*00d4*/ 	.word	0x00005810


	//   ....[13]....
        /*00d8*/ 	.word	0x00005820


	//   ....[14]....
        /*00dc*/ 	.word	0x000058d0


	//   ....[15]....
        /*00e0*/ 	.word	0x00005900


	//   ....[16]....
        /*00e4*/ 	.word	0x00005910


	//   ....[17]....
        /*00e8*/ 	.word	0x00005920


	//   ....[18]....
        /*00ec*/ 	.word	0x00005a10


	//   ....[19]....
        /*00f0*/ 	.word	0x00005a30


	//   ....[20]....
        /*00f4*/ 	.word	0x00005a40


	//   ....[21]....
        /*00f8*/ 	.word	0x00005a50


	//   ....[22]....
        /*00fc*/ 	.word	0x00005c90


	//   ....[23]....
        /*0100*/ 	.word	0x00005cc0


	//   ....[24]....
        /*0104*/ 	.word	0x00005ce0


	//   ....[25]....
        /*0108*/ 	.word	0x00005cf0


	//   ....[26]....
        /*010c*/ 	.word	0x00006d50


	//----- nvinfo : EIATTR_EXIT_INSTR_OFFSETS
	.align		4
.L_1329:
        /*0110*/ 	.byte	0x04, 0x1c
        /*0112*/ 	.short	(.L_1331 - .L_1330)


	//   ....[0]....
.L_1330:
        /*0114*/ 	.word	0x00000170


	//   ....[1]....
        /*0118*/ 	.word	0x00007440


	//----- nvinfo : EIATTR_MAX_THREADS
	.align		4
.L_1331:
        /*011c*/ 	.byte	0x04, 0x05
        /*011e*/ 	.short	(.L_1333 - .L_1332)
.L_1332:
        /*0120*/ 	.word	0x00000040
        /*0124*/ 	.word	0x00000001
        /*0128*/ 	.word	0x00000001


	//----- nvinfo : EIATTR_CRS_STACK_SIZE
	.align		4
.L_1333:
        /*012c*/ 	.byte	0x04, 0x1e
        /*012e*/ 	.short	(.L_1335 - .L_1334)
.L_1334:
        /*0130*/ 	.word	0x00000000


	//----- nvinfo : EIATTR_CBANK_PARAM_SIZE
	.align		4
.L_1335:
        /*0134*/ 	.byte	0x03, 0x19
        /*0136*/ 	.short	0x0118


	//----- nvinfo : EIATTR_PARAM_CBANK
	.align		4
        /*0138*/ 	.byte	0x04, 0x0a
        /*013a*/ 	.short	(.L_1337 - .L_1336)
	.align		4
.L_1336:
        /*013c*/ 	.word	index@(.nv.constant0._Z25selective_scan_fwd_kernelI32Selective_Scan_fwd_kernel_traitsILi64ELi16ELi1ELb0ELb0ELb0ELb0EN3c104HalfENS1_7complexIfEEEEv13SSMParamsBase)
        /*0140*/ 	.short	0x0210
        /*0142*/ 	.short	0x0118


	//----- nvinfo : EIATTR_SW_WAR
	.align		4
.L_1337:
        /*0144*/ 	.byte	0x04, 0x36
        /*0146*/ 	.short	(.L_1339 - .L_1338)
.L_1338:
        /*0148*/ 	.word	0x00000008
.L_1339:


//--------------------- .nv.info._Z25selective_scan_fwd_kernelI32Selective_Scan_fwd_kernel_traitsILi64ELi16ELi1ELb0ELb0ELb0ELb1EN3c104HalfENS1_7complexIfEEEEv13SSMParamsBase --------------------------
	.section	.nv.info._Z25selective_scan_fwd_kernelI32Selective_Scan_fwd_kernel_traitsILi64ELi16ELi1ELb0ELb0ELb0ELb1EN3c104HalfENS1_7complexIfEEEEv13SSMParamsBase,"",@"SHT_CUDA_INFO"
	.sectionflags	@""
	.align	4


	//----- nvinfo : EIATTR_CUDA_API_VERSION
	.align		4
        /*0000*/ 	.byte	0x04, 0x37
        /*0002*/ 	.short	(.L_1341 - .L_1340)
.L_1340:
        /*0004*/ 	.word	0x00000082


	//----- nvinfo : EIATTR_KPARAM_INFO
	.align		4
.L_1341:
        /*0008*/ 	.byte	0x04, 0x17
        /*000a*/ 	.short	(.L_1343 - .L_1342)
.L_1342:
        /*000c*/ 	.word	0x00000000
        /*0010*/ 	.short	0x0000
        /*0012*/ 	.short	0x0000
        /*0014*/ 	.byte	0x00, 0xf0, 0x61, 0x04


	//----- nvinfo : EIATTR_SPARSE_MMA_MASK
	.align		4
.L_1343:
        /*0018*/ 	.byte	0x03, 0x50
        /*001a*/ 	.short	0x0000


	//----- nvinfo : EIATTR_MAXREG_COUNT
	.align		4
        /*001c*/ 	.byte	0x03, 0x1b
        /*001e*/ 	.short	0x00a8


	//----- nvinfo : EIATTR_NUM_BARRIERS
	.align		4
        /*0020*/ 	.byte	0x02, 0x4c
        /*0022*/ 	.byte	0x01
	.zero		1


	//----- nvinfo : EIATTR_MERCURY_ISA_VERSION
	.align		4
        /*0024*/ 	.byte	0x03, 0x5f
        /*0026*/ 	.short	0x0101


	//----- nvinfo : EIATTR_COOP_GROUP_MASK_REGIDS
	.align		4
        /*0028*/ 	.byte	0x04, 0x29
        /*002a*/ 	.short	(.L_1345 - .L_1344)


	//   ....[0]....
.L_1344:
        /*002c*/ 	.word	0xffffffff


	//   ....[1]....
        /*0030*/ 	.word	0xffffffff


	//   ....[2]....
        /*0034*/ 	.word	0xffffffff


	//   ....[3]....
        /*0038*/ 	.word	0xffffffff


	//   ....[4]....
        /*003c*/ 	.word	0xffffffff


	//   ....[5]....
        /*0040*/ 	.word	0xffffffff


	//   ....[6]....
        /*0044*/ 	.word	0xffffffff


	//   ....[7]....
        /*0048*/ 	.word	0xffffffff


	//   ....[8]....
        /*004c*/ 	.word	0xffffffff


	//   ....[9]....
        /*0050*/ 	.word	0xffffffff


	//   ....[10]....
        /*0054*/ 	.word	0xffffffff


	//   ....[11]....
        /*0058*/ 	.word	0xffffffff


	//   ....[12]....
        /*005c*/ 	.word	0xffffffff


	//   ....[13]....
        /*0060*/ 	.word	0xffffffff


	//   ....[14]....
        /*0064*/ 	.word	0xffffffff


	//   ....[15]....
        /*0068*/ 	.word	0xffffffff


	//   ....[16]....
        /*006c*/ 	.word	0xffffffff


	//   ....[17]....
        /*0070*/ 	.word	0xffffffff


	//   ....[18]....
        /*0074*/ 	.word	0xffffffff


	//   ....[19]....
        /*0078*/ 	.word	0xffffffff


	//   ....[20]....
        /*007c*/ 	.word	0xffffffff


	//   ....[21]....
        /*0080*/ 	.word	0xffffffff


	//   ....[22]....
        /*0084*/ 	.word	0xffffffff


	//   ....[23]....
        /*0088*/ 	.word	0xffffffff


	//   ....[24]....
        /*008c*/ 	.word	0xffffffff


	//   ....[25]....
        /*0090*/ 	.word	0xffffffff


	//   ....[26]....
        /*0094*/ 	.word	0xffffffff


	//   ....[27]....
        /*0098*/ 	.word	0xffffffff


	//   ....[28]....
        /*009c*/ 	.word	0xffffffff


	//----- nvinfo : EIATTR_COOP_GROUP_INSTR_OFFSETS
	.align		4
.L_1345:
        /*00a0*/ 	.byte	0x04, 0x28
        /*00a2*/ 	.short	(.L_1347 - .L_1346)


	//   ....[0]....
.L_1346:
        /*00a4*/ 	.word	0x00000ce0


	//   ....[1]....
        /*00a8*/ 	.word	0x000011c0


	//   ....[2]....
        /*00ac*/ 	.word	0x00005560


	//   ....[3]....
        /*00b0*/ 	.word	0x00005580


	//   ....[4]....
        /*00b4*/ 	.word	0x00005590


	//   ....[5]....
        /*00b8*/ 	.word	0x000055a0


	//   ....[6]....
        /*00bc*/ 	.word	0x00005670


	//   ....[7]....
        /*00c0*/ 	.word	0x00005680


	//   ....[8]....
        /*00c4*/ 	.word	0x00005690


	//   ....[9]....
        /*00c8*/ 	.word	0x000056a0


	//   ....[10]....
        /*00cc*/ 	.word	0x00005770


	//   ....[11]....
        /*00d0*/ 	.word	0x00005780


	//   ....[12]....
        /*00d4*/ 	.word	0x00005790


	//   ....[13]....
        /*00d8*/ 	.word	0x000057a0


	//   ....[14]....
        /*00dc*/ 	.word	0x00005870


	//   ....[15]....
        /*00e0*/ 	.word	0x00005880


	//   ....[16]....
        /*00e4*/ 	.word	0x00005890


	//   ....[17]....
        /*00e8*/ 	.word	0x000058a0


	//   ....[18]....
        /*00ec*/ 	.word	0x000059a0


	//   ....[19]....
        /*00f0*/ 	.word	0x000059b0


	//   ....[20]....
        /*00f4*/ 	.word	0x000059c0


	//   ....[21]....
        /*00f8*/ 	.word	0x000059d0


	//   ....[22]....
        /*00fc*/ 	.word	0x00005c00


	//   ....[23]....
        /*0100*/ 	.word	0x00005c30


	//   ....[24]....
        /*0104*/ 	.word	0x00005c50


	//   ....[25]....
        /*0108*/ 	.word	0x00005c60


	//   ....[26]....
        /*010c*/ 	.word	0x00006d50


	//   ....[27]....
        /*0110*/ 	.word	0x00007a60


	//   ....[28]....
        /*0114*/ 	.word	0x00008640


	//----- nvinfo : EIATTR_EXIT_INSTR_OFFSETS
	.align		4
.L_1347:
        /*0118*/ 	.byte	0x04, 0x1c
        /*011a*/ 	.short	(.L_1349 - .L_1348)


	//   ....[0]....
.L_1348:
        /*011c*/ 	.word	0x00000180


	//   ....[1]....
        /*0120*/ 	.word	0x00008be0


	//----- nvinfo : EIATTR_MAX_THREADS
	.align		4
.L_1349:
        /*0124*/ 	.byte	0x04, 0x05
        /*0126*/ 	.short	(.L_1351 - .L_1350)
.L_1350:
        /*0128*/ 	.word	0x00000040
        /*012c*/ 	.word	0x00000001
        /*0130*/ 	.word	0x00000001


	//----- nvinfo : EIATTR_CRS_STACK_SIZE
	.align		4
.L_1351:
        /*0134*/ 	.byte	0x04, 0x1e
        /*0136*/ 	.short	(.L_1353 - .L_1352)
.L_1352:
        /*0138*/ 	.word	0x00000000


	//----- nvinfo : EIATTR_CBANK_PARAM_SIZE
	.align		4
.L_1353:
        /*013c*/ 	.byte	0x03, 0x19
        /*013e*/ 	.short	0x0118


	//----- nvinfo : EIATTR_PARAM_CBANK
	.align		4
        /*0140*/ 	.byte	0x04, 0x0a
        /*0142*/ 	.short	(.L_1355 - .L_1354)
	.align		4
.L_1354:
        /*0144*/ 	.word	index@(.nv.constant0._Z25selective_scan_fwd_kernelI32Selective_Scan_fwd_kernel_traitsILi64ELi16ELi1ELb0ELb0ELb0ELb1EN3c104HalfENS1_7complexIfEEEEv13SSMParamsBase)
        /*0148*/ 	.short	0x0210
        /*014a*/ 	.short	0x0118


	//----- nvinfo : EIATTR_SW_WAR
	.align		4
.L_1355:
        /*014c*/ 	.byte	0x04, 0x36
        /*014e*/ 	.short	(.L_1357 - .L_1356)
.L_1356:
        /*0150*/ 	.word	0x00000008
.L_1357:


//--------------------- .nv.info._Z25selective_scan_fwd_kernelI32Selective_Scan_fwd_kernel_traitsILi64ELi16ELi1ELb0ELb0ELb1ELb0EN3c104HalfENS1_7complexIfEEEEv13SSMParamsBase --------------------------
	.section	.nv.info._Z25selective_scan_fwd_kernelI32Selective_Scan_fwd_kernel_traitsILi64ELi16ELi1ELb0ELb0ELb1ELb0EN3c104HalfENS1_7complexIfEEEEv13SSMParamsBase,"",@"SHT_CUDA_INFO"
	.sectionflags	@""
	.align	4


	//----- nvinfo : EIATTR_CUDA_API_VERSION
	.align		4
        /*0000*/ 	.byte	0x04, 0x37
        /*0002*/ 	.short	(.L_1359 - .L_1358)
.L_1358:
        /*0004*/ 	.word	0x00000082


	//----- nvinfo : EIATTR_KPARAM_INFO
	.align		4
.L_1359:
        /*0008*/ 	.byte	0x04, 0x17
        /*000a*/ 	.short	(.L_1361 - .L_1360)
.L_1360:
        /*000c*/ 	.word	0x00000000
        /*0010*/ 	.short	0x0000
        /*0012*/ 	.short	0x0000
        /*0014*/ 	.byte	0x00, 0xf0, 0x61, 0x04


	//----- nvinfo : EIATTR_SPARSE_MMA_MASK
	.align		4
.L_1361:
        /*0018*/ 	.byte	0x03, 0x50
        /*001a*/ 	.short	0x0000


	//----- nvinfo : EIATTR_MAXREG_COUNT
	.align		4
        /*001c*/ 	.byte	0x03, 0x1b
        /*001e*/ 	.short	0x00a8


	//----- nvinfo : EIATTR_NUM_BARRIERS
	.align		4
        /*0020*/ 	.byte	0x02, 0x4c
        /*0022*/ 	.byte	0x01
	.zero		1


	//----- nvinfo : EIATTR_ANNOTATIONS
	.align		4
        /*0024*/ 	.byte	0x04, 0x55
        /*0026*/ 	.short	(.L_1363 - .L_1362)


	//   ....[0]....
.L_1362:
        /* <DEDUP_REMOVED lines=11> */


	//----- nvinfo : EIATTR_MERCURY_ISA_VERSION
	.align		4
.L_1363:
        /*00c8*/ 	.byte	0x03, 0x5f
        /*00ca*/ 	.short	0x0101


	//----- nvinfo : EIATTR_INT_WARP_WIDE_INSTR_OFFSETS
	.align		4
        /*00cc*/ 	.byte	0x04, 0x31
        /*00ce*/ 	.short	(.L_1365 - .L_1364)


	//   ....[0]....
.L_1364:
        /*00d0*/ 	.word	0x00006e40


	//----- nvinfo : EIATTR_COOP_GROUP_MASK_REGIDS
	.align		4
.L_1365:
        /*00d4*/ 	.byte	0x04, 0x29
        /*00d6*/ 	.short	(.L_1367 - .L_1366)


	//   ....[0]....
.L_1366:
        /*00d8*/ 	.word	0xffffffff


	//   ....[1]....
        /*00dc*/ 	.word	0xffffffff


	//   ....[2]....
        /*00e0*/ 	.word	0xffffffff


	//   ....[3]....
        /*00e4*/ 	.word	0xffffffff


	//   ....[4]....
        /*00e8*/ 	.word	0xffffffff


	//   ....[5]....
        /*00ec*/ 	.word	0xffffffff


	//   ....[6]....
        /*00f0*/ 	.word	0xffffffff


	//   ....[7]....
        /*00f4*/ 	.word	0xffffffff


	//   ....[8]....
        /*00f8*/ 	.word	0xffffffff


	//   ....[9]....
        /*00fc*/ 	.word	0xffffffff


	//   ....[10]....
        /*0100*/ 	.word	0xffffffff


	//   ....[11]....
        /*0104*/ 	.word	0xffffffff


	//   ....[12]....
        /*0108*/ 	.word	0xffffffff


	//   ....[13]....
        /*010c*/ 	.word	0xffffffff


	//   ....[14]....
        /*0110*/ 	.word	0xffffffff


	//   ....[15]....
        /*0114*/ 	.word	0xffffffff


	//   ....[16]....
        /*0118*/ 	.word	0xffffffff


	//   ....[17]....
        /*011c*/ 	.word	0xffffffff


	//   ....[18]....
        /*0120*/ 	.word	0xffffffff


	//   ....[19]....
        /*0124*/ 	.word	0xffffffff


	//   ....[20]....
        /*0128*/ 	.word	0xffffffff


	//   ....[21]....
        /*012c*/ 	.word	0xffffffff


	//   ....[22]....
        /*0130*/ 	.word	0xffffffff


	//   ....[23]....
        /*0134*/ 	.word	0xffffffff


	//   ....[24]....
        /*0138*/ 	.word	0xffffffff


	//   ....[25]....
        /*013c*/ 	.word	0xffffffff


	//   ....[26]....
        /*0140*/ 	.word	0xffffffff


	//   ....[27]....
        /*0144*/ 	.word	0xffffffff


	//----- nvinfo : EIATTR_COOP_GROUP_INSTR_OFFSETS
	.align		4
.L_1367:
        /*0148*/ 	.byte	0x04, 0x28
        /*014a*/ 	.short	(.L_1369 - .L_1368)


	//   ....[0]....
.L_1368:
        /*014c*/ 	.word	0x00001080


	//   ....[1]....
        /*0150*/ 	.word	0x000015f0


	//   ....[2]....
        /*0154*/ 	.word	0x00006870


	//   ....[3]....
        /*0158*/ 	.word	0x000068c0


	//   ....[4]....
        /*015c*/ 	.word	0x000068d0


	//   ....[5]....
        /*0160*/ 	.word	0x000068e0


	//   ....[6]....
        /*0164*/ 	.word	0x00006a70


	//   ....[7]....
        /*0168*/ 	.word	0x00006a90


	//   ....[8]....
        /*016c*/ 	.word	0x00006aa0


	//   ....[9]....
        /*0170*/ 	.word	0x00006ab0


	//   ....[10]....
        /*0174*/ 	.word	0x00006b80


	//   ....[11]....
        /*0178*/ 	.word	0x00006b90


	//   ....[12]....
        /*017c*/ 	.word	0x00006ba0


	//   ....[13]....
        /*0180*/ 	.word	0x00006bb0


	//   ....[14]....
        /*0184*/ 	.word	0x00006c80


	//   ....[15]....
        /*0188*/ 	.word	0x00006c90


	//   ....[16]....
        /*018c*/ 	.word	0x00006ca0


	//   ....[17]....
        /*0190*/ 	.word	0x00006cb0


	//   ....[18]....
        /*0194*/ 	.word	0x00006d80


	//   ....[19]....
        /*0198*/ 	.word	0x00006d90


	//   ....[20]....
        /*019c*/ 	.word	0x00006da0


	//   ....[21]....
        /*01a0*/ 	.word	0x00006db0


	//   ....[22]....
        /*01a4*/ 	.word	0x00006fd0


	//   ....[23]....
        /*01a8*/ 	.word	0x00007250


	//   ....[24]....
        /*01ac*/ 	.word	0x00007270


	//   ....[25]....
        /*01b0*/ 	.word	0x00007340


	//   ....[26]....
        /*01b4*/ 	.word	0x00007360


	//   ....[27]....
        /*01b8*/ 	.word	0x00008a00


	//----- nvinfo : EIATTR_EXIT_INSTR_OFFSETS
	.align		4
.L_1369:
        /*01bc*/ 	.byte	0x04, 0x1c
        /*01be*/ 	.short	(.L_1371 - .L_1370)


	//   ....[0]....
.L_1370:
        /*01c0*/ 	.word	0x00000530


	//   ....[1]....
        /*01c4*/ 	.word	0x00009180


	//----- nvinfo : EIATTR_MAX_THREADS
	.align		4
.L_1371:
        /*01c8*/ 	.byte	0x04, 0x05
        /*01ca*/ 	.short	(.L_1373 - .L_1372)
.L_1372:
        /*01cc*/ 	.word	0x00000040
        /*01d0*/ 	.word	0x00000001
        /*01d4*/ 	.word	0x00000001


	//----- nvinfo : EIATTR_CRS_STACK_SIZE
	.align		4
.L_1373:
        /*01d8*/ 	.byte	0x04, 0x1e
        /*01da*/ 	.short	(.L_1375 - .L_1374)
.L_1374:
        /*01dc*/ 	.word	0x00000000


	//----- nvinfo : EIATTR_CBANK_PARAM_SIZE
	.align		4
.L_1375:
        /*01e0*/ 	.byte	0x03, 0x19
        /*01e2*/ 	.short	0x0118


	//----- nvinfo : EIATTR_PARAM_CBANK
	.align		4
        /*01e4*/ 	.byte	0x04, 0x0a
        /*01e6*/ 	.short	(.L_1377 - .L_1376)
	.align		4
.L_1376:
        /*01e8*/ 	.word	index@(.nv.constant0._Z25selective_scan_fwd_kernelI32Selective_Scan_fwd_kernel_traitsILi64ELi16ELi1ELb0ELb0ELb1ELb0EN3c104HalfENS1_7complexIfEEEEv13SSMParamsBase)
        /*01ec*/ 	.short	0x0210
        /*01ee*/ 	.short	0x0118


	//----- nvinfo : EIATTR_SW_WAR
	.align		4
.L_1377:
        /*01f0*/ 	.byte	0x04, 0x36
        /*01f2*/ 	.short	(.L_1379 - .L_1378)
.L_1378:
        /*01f4*/ 	.word	0x00000008
.L_1379:


//--------------------- .nv.info._Z25selective_scan_fwd_kernelI32Selective_Scan_fwd_kernel_traitsILi64ELi16ELi1ELb0ELb0ELb1ELb1EN3c104HalfENS1_7complexIfEEEEv13SSMParamsBase --------------------------
	.section	.nv.info._Z25selective_scan_fwd_kernelI32Selective_Scan_fwd_kernel_traitsILi64ELi16ELi1ELb0ELb0ELb1ELb1EN3c104HalfENS1_7complexIfEEEEv13SSMParamsBase,"",@"SHT_CUDA_INFO"
	.sectionflags	@""
	.align	4


	//----- nvinfo : EIATTR_CUDA_API_VERSION
	.align		4
        /*0000*/ 	.byte	0x04, 0x37
        /*0002*/ 	.short	(.L_1381 - .L_1380)
.L_1380:
        /*0004*/ 	.word	0x00000082


	//----- nvinfo : EIATTR_KPARAM_INFO
	.align		4
.L_1381:
        /*0008*/ 	.byte	0x04, 0x17
        /*000a*/ 	.short	(.L_1383 - .L_1382)
.L_1382:
        /*000c*/ 	.word	0x00000000
        /*0010*/ 	.short	0x0000
        /*0012*/ 	.short	0x0000
        /*0014*/ 	.byte	0x00, 0xf0, 0x61, 0x04


	//----- nvinfo : EIATTR_SPARSE_MMA_MASK
	.align		4
.L_1383:
        /*0018*/ 	.byte	0x03, 0x50
        /*001a*/ 	.short	0x0000


	//----- nvinfo : EIATTR_MAXREG_COUNT
	.align		4
        /*001c*/ 	.byte	0x03, 0x1b
        /*001e*/ 	.short	0x00a8


	//----- nvinfo : EIATTR_NUM_BARRIERS
	.align		4
        /*0020*/ 	.byte	0x02, 0x4c
        /*0022*/ 	.byte	0x01
	.zero		1


	//----- nvinfo : EIATTR_ANNOTATIONS
	.align		4
        /*0024*/ 	.byte	0x04, 0x55
        /*0026*/ 	.short	(.L_1385 - .L_1384)


	//   ....[0]....
.L_1384:
        /* <DEDUP_REMOVED lines=11> */


	//----- nvinfo : EIATTR_MERCURY_ISA_VERSION
	.align		4
.L_1385:
        /*00c8*/ 	.byte	0x03, 0x5f
        /*00ca*/ 	.short	0x0101


	//----- nvinfo : EIATTR_INT_WARP_WIDE_INSTR_OFFSETS
	.align		4
        /*00cc*/ 	.byte	0x04, 0x31
        /*00ce*/ 	.short	(.L_1387 - .L_1386)


	//   ....[0]....
.L_1386:
        /*00d0*/ 	.word	0x00006e40


	//----- nvinfo : EIATTR_COOP_GROUP_MASK_REGIDS
	.align		4
.L_1387:
        /*00d4*/ 	.byte	0x04, 0x29
        /*00d6*/ 	.short	(.L_1389 - .L_1388)


	//   ....[0]....
.L_1388:
        /*00d8*/ 	.word	0xffffffff


	//   ....[1]....
        /*00dc*/ 	.word	0xffffffff


	//   ....[2]....
        /*00e0*/ 	.word	0xffffffff


	//   ....[3]....
        /*00e4*/ 	.word	0xffffffff


	//   ....[4]....
        /*00e8*/ 	.word	0xffffffff


	//   ....[5]....
        /*00ec*/ 	.word	0xffffffff


	//   ....[6]....
        /*00f0*/ 	.word	0xffffffff


	//   ....[7]....
        /*00f4*/ 	.word	0xffffffff


	//   ....[8]....
        /*00f8*/ 	.word	0xffffffff


	//   ....[9]....
        /*00fc*/ 	.word	0xffffffff


	//   ....[10]....
        /*0100*/ 	.word	0xffffffff


	//   ....[11]....
        /*0104*/ 	.word	0xffffffff


	//   ....[12]....
        /*0108*/ 	.word	0xffffffff


	//   ....[13]....
        /*010c*/ 	.word	0xffffffff


	//   ....[14]....
        /*0110*/ 	.word	0xffffffff


	//   ....[15]....
        /*0114*/ 	.word	0xffffffff


	//   ....[16]....
        /*0118*/ 	.word	0xffffffff


	//   ....[17]....
        /*011c*/ 	.word	0xffffffff


	//   ....[18]....
        /*0120*/ 	.word	0xffffffff


	//   ....[19]....
        /*0124*/ 	.word	0xffffffff


	//   ....[20]....
        /*0128*/ 	.word	0xffffffff


	//   ....[21]....
        /*012c*/ 	.word	0xffffffff


	//   ....[22]....
        /*0130*/ 	.word	0xffffffff


	//   ....[23]....
        /*0134*/ 	.word	0xffffffff


	//   ....[24]....
        /*0138*/ 	.word	0xffffffff


	//   ....[25]....
        /*013c*/ 	.word	0xffffffff


	//   ....[26]....
        /*0140*/ 	.word	0xffffffff


	//   ....[27]....
        /*0144*/ 	.word	0xffffffff


	//   ....[28]....
        /*0148*/ 	.word	0xffffffff


	//   ....[29]....
        /*014c*/ 	.word	0xffffffff


	//----- nvinfo : EIATTR_COOP_GROUP_INSTR_OFFSETS
	.align		4
.L_1389:
        /*0150*/ 	.byte	0x04, 0x28
        /*0152*/ 	.short	(.L_1391 - .L_1390)


	//   ....[0]....
.L_1390:
        /*0154*/ 	.word	0x00001080


	//   ....[1]....
        /*0158*/ 	.word	0x000015f0


	//   ....[2]....
        /*015c*/ 	.word	0x00006870


	//   ....[3]....
        /*0160*/ 	.word	0x000068c0


	//   ....[4]....
        /*0164*/ 	.word	0x000068d0


	//   ....[5]....
        /*0168*/ 	.word	0x000068e0


	//   ....[6]....
        /*016c*/ 	.word	0x00006a70


	//   ....[7]....
        /*0170*/ 	.word	0x00006a90


	//   ....[8]....
        /*0174*/ 	.word	0x00006aa0


	//   ....[9]....
        /*0178*/ 	.word	0x00006ab0


	//   ....[10]....
        /*017c*/ 	.word	0x00006b80


	//   ....[11]....
        /*0180*/ 	.word	0x00006b90


	//   ....[12]....
        /*0184*/ 	.word	0x00006ba0


	//   ....[13]....
        /*0188*/ 	.word	0x00006bb0


	//   ....[14]....
        /*018c*/ 	.word	0x00006c80


	//   ....[15]....
        /*0190*/ 	.word	0x00006c90


	//   ....[16]....
        /*0194*/ 	.word	0x00006ca0


	//   ....[17]....
        /*0198*/ 	.word	0x00006cb0


	//   ....[18]....
        /*019c*/ 	.word	0x00006d80


	//   ....[19]....
        /*01a0*/ 	.word	0x00006d90


	//   ....[20]....
        /*01a4*/ 	.word	0x00006da0


	//   ....[21]....
        /*01a8*/ 	.word	0x00006db0


	//   ....[22]....
        /*01ac*/ 	.word	0x00006fd0


	//   ....[23]....
        /*01b0*/ 	.word	0x00007250


	//   ....[24]....
        /*01b4*/ 	.word	0x00007270


	//   ....[25]....
        /*01b8*/ 	.word	0x00007340


	//   ....[26]....
        /*01bc*/ 	.word	0x00007360


	//   ....[27]....
        /*01c0*/ 	.word	0x00008b10


	//   ....[28]....
        /*01c4*/ 	.word	0x000097f0


	//   ....[29]....
        /*01c8*/ 	.word	0x0000a430


	//----- nvinfo : EIATTR_EXIT_INSTR_OFFSETS
	.align		4
.L_1391:
        /*01cc*/ 	.byte	0x04, 0x1c
        /*01ce*/ 	.short	(.L_1393 - .L_1392)


	//   ....[0]....
.L_1392:
        /*01d0*/ 	.word	0x00000530


	//   ....[1]....
        /*01d4*/ 	.word	0x0000aa50


	//----- nvinfo : EIATTR_MAX_THREADS
	.align		4
.L_1393:
        /*01d8*/ 	.byte	0x04, 0x05
        /*01da*/ 	.short	(.L_1395 - .L_1394)
.L_1394:
        /*01dc*/ 	.word	0x00000040
        /*01e0*/ 	.word	0x00000001
        /*01e4*/ 	.word	0x00000001


	//----- nvinfo : EIATTR_CRS_STACK_SIZE
	.align		4
.L_1395:
        /*01e8*/ 	.byte	0x04, 0x1e
        /*01ea*/ 	.short	(.L_1397 - .L_1396)
.L_1396:
        /*01ec*/ 	.word	0x00000000


	//----- nvinfo : EIATTR_CBANK_PARAM_SIZE
	.align		4
.L_1397:
        /*01f0*/ 	.byte	0x03, 0x19
        /*01f2*/ 	.short	0x0118


	//----- nvinfo : EIATTR_PARAM_CBANK
	.align		4
        /*01f4*/ 	.byte	0x04, 0x0a
        /*01f6*/ 	.short	(.L_1399 - .L_1398)
	.align		4
.L_1398:
        /*01f8*/ 	.word	index@(.nv.constant0._Z25selective_scan_fwd_kernelI32Selective_Scan_fwd_kernel_traitsILi64ELi16ELi1ELb0ELb0ELb1ELb1EN3c104HalfENS1_7complexIfEEEEv13SSMParamsBase)
        /*01fc*/ 	.short	0x0210
        /*01fe*/ 	.short	0x0118


	//----- nvinfo : EIATTR_SW_WAR
	.align		4
.L_1399:
        /*0200*/ 	.byte	0x04, 0x36
        /*0202*/ 	.short	(.L_1401 - .L_1400)
.L_1400:
        /*0204*/ 	.word	0x00000008
.L_1401:


//--------------------- .nv.info._Z25selective_scan_fwd_kernelI32Selective_Scan_fwd_kernel_traitsILi64ELi16ELi1ELb0ELb1ELb0ELb0EN3c104HalfENS1_7complexIfEEEEv13SSMParamsBase --------------------------
	.section	.nv.info._Z25selective_scan_fwd_kernelI32Selective_Scan_fwd_kernel_traitsILi64ELi16ELi1ELb0ELb1ELb0ELb0EN3c104HalfENS1_7complexIfEEEEv13SSMParamsBase,"",@"SHT_CUDA_INFO"
	.sectionflags	@""
	.align	4


	//----- nvinfo : EIATTR_CUDA_API_VERSION
	.align		4
        /*0000*/ 	.byte	0x04, 0x37
        /*0002*/ 	.short	(.L_1403 - .L_1402)
.L_1402:
        /*0004*/ 	.word	0x00000082


	//----- nvinfo : EIATTR_KPARAM_INFO
	.align		4
.L_1403:
        /*0008*/ 	.byte	0x04, 0x17
        /*000a*/ 	.short	(.L_1405 - .L_1404)
.L_1404:
        /*000c*/ 	.word	0x00000000
        /*0010*/ 	.short	0x0000
        /*0012*/ 	.short	0x0000
        /*0014*/ 	.byte	0x00, 0xf0, 0x61, 0x04


	//----- nvinfo : EIATTR_SPARSE_MMA_MASK
	.align		4
.L_1405:
        /*0018*/ 	.byte	0x03, 0x50
        /*001a*/ 	.short	0x0000


	//----- nvinfo : EIATTR_MAXREG_COUNT
	.align		4
        /*001c*/ 	.byte	0x03, 0x1b
        /*001e*/ 	.short	0x00a8


	//----- nvinfo : EIATTR_NUM_BARRIERS
	.align		4
        /*0020*/ 	.byte	0x02, 0x4c
        /*0022*/ 	.byte	0x01
	.zero		1


	//----- nvinfo : EIATTR_MERCURY_ISA_VERSION
	.align		4
        /*0024*/ 	.byte	0x03, 0x5f
        /*0026*/ 	.short	0x0101


	//----- nvinfo : EIATTR_INT_WARP_WIDE_INSTR_OFFSETS
	.align		4
        /*0028*/ 	.byte	0x04, 0x31
        /*002a*/ 	.short	(.L_1407 - .L_1406)


	//   ....[0]....
.L_1406:
        /*002c*/ 	.word	0x00007510


	//----- nvinfo : EIATTR_COOP_GROUP_MASK_REGIDS
	.align		4
.L_1407:
        /*0030*/ 	.byte	0x04, 0x29
        /*0032*/ 	.short	(.L_1409 - .L_1408)


	//   ....[0]....
.L_1408:
        /*0034*/ 	.word	0xffffffff


	//   ....[1]....
        /*0038*/ 	.word	0xffffffff


	//   ....[2]....
        /*003c*/ 	.word	0xffffffff


	//   ....[3]....
        /*0040*/ 	.word	0xffffffff


	//   ....[4]....
        /*0044*/ 	.word	0xffffffff


	//   ....[5]....
        /*0048*/ 	.word	0xffffffff


	//   ....[6]....
        /*004c*/ 	.word	0xffffffff


	//   ....[7]....
        /*0050*/ 	.word	0xffffffff


	//   ....[8]....
        /*0054*/ 	.word	0xffffffff


	//   ....[9]....
        /*0058*/ 	.word	0xffffffff


	//   ....[10]....
        /*005c*/ 	.word	0xffffffff


	//   ....[11]....
        /*0060*/ 	.word	0xffffffff


	//   ....[12]....
        /*0064*/ 	.word	0xffffffff


	//   ....[13]....
        /*0068*/ 	.word	0xffffffff


	//   ....[14]....
        /*006c*/ 	.word	0xffffffff


	//   ....[15]....
        /*0070*/ 	.word	0xffffffff


	//   ....[16]....
        /*0074*/ 	.word	0xffffffff


	//   ....[17]....
        /*0078*/ 	.word	0xffffffff


	//   ....[18]....
        /*007c*/ 	.word	0xffffffff


	//   ....[19]....
        /*0080*/ 	.word	0xffffffff


	//   ....[20]....
        /*0084*/ 	.word	0xffffffff


	//   ....[21]....
        /*0088*/ 	.word	0xffffffff


	//   ....[22]....
        /*008c*/ 	.word	0xffffffff


	//   ....[23]....
        /*0090*/ 	.word	0xffffffff


	//   ....[24]....
        /*0094*/ 	.word	0xffffffff


	//   ....[25]....
        /*0098*/ 	.word	0xffffffff


	//   ....[26]....
        /*009c*/ 	.word	0xffffffff


	//   ....[27]....
        /*00a0*/ 	.word	0xffffffff


	//----- nvinfo : EIATTR_COOP_GROUP_INSTR_OFFSETS
	.align		4
.L_1409:
        /*00a4*/ 	.byte	0x04, 0x28
        /*00a6*/ 	.short	(.L_1411 - .L_1410)


	//   ....[0]....
.L_1410:
        /*00a8*/ 	.word	0x00001080


	//   ....[1]....
        /*00ac*/ 	.word	0x000014d0


	//   ....[2]....
        /*00b0*/ 	.word	0x00005310


	//   ....[3]....
        /*00b4*/ 	.word	0x00006fe0


	//   ....[4]....
        /*00b8*/ 	.word	0x00007010


	//   ....[5]....
        /*00bc*/ 	.word	0x00007050


	//   ....[6]....
        /*00c0*/ 	.word	0x00007060


	//   ....[7]....
        /*00c4*/ 	.word	0x000070f0


	//   ....[8]....
        /*00c8*/ 	.word	0x00007120


	//   ....[9]....
        /*00cc*/ 	.word	0x00007150


	//   ....[10]....
        /*00d0*/ 	.word	0x00007160


	//   ....[11]....
        /*00d4*/ 	.word	0x000071f0


	//   ....[12]....
        /*00d8*/ 	.word	0x00007220


	//   ....[13]....
        /*00dc*/ 	.word	0x00007250


	//   ....[14]....
        /*00e0*/ 	.word	0x00007260


	//   ....[15]....
        /*00e4*/ 	.word	0x00007310


	//   ....[16]....
        /*00e8*/ 	.word	0x00007330


	//   ....[17]....
        /*00ec*/ 	.word	0x00007350


	//   ....[18]....
        /*00f0*/ 	.word	0x00007360


	//   ....[19]....
        /*00f4*/ 	.word	0x00007410


	//   ....[20]....
        /*00f8*/ 	.word	0x00007430


	//   ....[21]....
        /*00fc*/ 	.word	0x00007450


	//   ....[22]....
        /*0100*/ 	.word	0x00007460


	//   ....[23]....
        /*0104*/ 	.word	0x00007620


	//   ....[24]....
        /*0108*/ 	.word	0x00007640


	//   ....[25]....
        /*010c*/ 	.word	0x000076a0


	//   ....[26]....
        /*0110*/ 	.word	0x00007710


	//   ....[27]....
        /*0114*/ 	.word	0x00008730


	//----- nvinfo : EIATTR_EXIT_INSTR_OFFSETS
	.align		4
.L_1411:
        /*0118*/ 	.byte	0x04, 0x1c
        /*011a*/ 	.short	(.L_1413 - .L_1412)


	//   ....[0]....
.L_1412:
        /*011c*/ 	.word	0x000004b0


	//   ....[1]....
        /*0120*/ 	.word	0x00008eb0


	//----- nvinfo : EIATTR_MAX_THREADS
	.align		4
.L_1413:
        /*0124*/ 	.byte	0x04, 0x05
        /*0126*/ 	.short	(.L_1415 - .L_1414)
.L_1414:
        /*0128*/ 	.word	0x00000040
        /*012c*/ 	.word	0x00000001
        /*0130*/ 	.word	0x00000001


	//----- nvinfo : EIATTR_CRS_STACK_SIZE
	.align		4
.L_1415:
        /*0134*/ 	.byte	0x04, 0x1e
        /*0136*/ 	.short	(.L_1417 - .L_1416)
.L_1416:
        /*0138*/ 	.word	0x00000000


	//----- nvinfo : EIATTR_CBANK_PARAM_SIZE
	.align		4
.L_1417:
        /*013c*/ 	.byte	0x03, 0x19
        /*013e*/ 	.short	0x0118


	//----- nvinfo : EIATTR_PARAM_CBANK
	.align		4
        /*0140*/ 	.byte	0x04, 0x0a
        /*0142*/ 	.short	(.L_1419 - .L_1418)
	.align		4
.L_1418:
        /*0144*/ 	.word	index@(.nv.constant0._Z25selective_scan_fwd_kernelI32Selective_Scan_fwd_kernel_traitsILi64ELi16ELi1ELb0ELb1ELb0ELb0EN3c104HalfENS1_7complexIfEEEEv13SSMParamsBase)
        /*0148*/ 	.short	0x0210
        /*014a*/ 	.short	0x0118


	//----- nvinfo : EIATTR_SW_WAR
	.align		4
.L_1419:
        /*014c*/ 	.byte	0x04, 0x36
        /*014e*/ 	.short	(.L_1421 - .L_1420)
.L_1420:
        /*0150*/ 	.word	0x00000008
.L_1421:


//--------------------- .nv.info._Z25selective_scan_fwd_kernelI32Selective_Scan_fwd_kernel_traitsILi64ELi16ELi1ELb0ELb1ELb0ELb1EN3c104HalfENS1_7complexIfEEEEv13SSMParamsBase --------------------------
	.section	.nv.info._Z25selective_scan_fwd_kernelI32Selective_Scan_fwd_kernel_traitsILi64ELi16ELi1ELb0ELb1ELb0ELb1EN3c104HalfENS1_7complexIfEEEEv13SSMParamsBase,"",@"SHT_CUDA_INFO"
	.sectionflags	@""
	.align	4


	//----- nvinfo : EIATTR_CUDA_API_VERSION
	.align		4
        /*0000*/ 	.byte	0x04, 0x37
        /*0002*/ 	.short	(.L_1423 - .L_1422)
.L_1422:
        /*0004*/ 	.word	0x00000082


	//----- nvinfo : EIATTR_KPARAM_INFO
	.align		4
.L_1423:
        /*0008*/ 	.byte	0x04, 0x17
        /*000a*/ 	.short	(.L_1425 - .L_1424)
.L_1424:
        /*000c*/ 	.word	0x00000000
        /*0010*/ 	.short	0x0000
        /*0012*/ 	.short	0x0000
        /*0014*/ 	.byte	0x00, 0xf0, 0x61, 0x04


	//----- nvinfo : EIATTR_SPARSE_MMA_MASK
	.align		4
.L_1425:
        /*0018*/ 	.byte	0x03, 0x50
        /*001a*/ 	.short	0x0000


	//----- nvinfo : EIATTR_MAXREG_COUNT
	.align		4
        /*001c*/ 	.byte	0x03, 0x1b
        /*001e*/ 	.short	0x00a8


	//----- nvinfo : EIATTR_NUM_BARRIERS
	.align		4
        /*0020*/ 	.byte	0x02, 0x4c
        /*0022*/ 	.byte	0x01
	.zero		1


	//----- nvinfo : EIATTR_MERCURY_ISA_VERSION
	.align		4
        /*0024*/ 	.byte	0x03, 0x5f
        /*0026*/ 	.short	0x0101


	//----- nvinfo : EIATTR_INT_WARP_WIDE_INSTR_OFFSETS
	.align		4
        /*0028*/ 	.byte	0x04, 0x31
        /*002a*/ 	.short	(.L_1427 - .L_1426)


	//   ....[0]....
.L_1426:
        /*002c*/ 	.word	0x00007510


	//----- nvinfo : EIATTR_COOP_GROUP_MASK_REGIDS
	.align		4
.L_1427:
        /*0030*/ 	.byte	0x04, 0x29
        /*0032*/ 	.short	(.L_1429 - .L_1428)


	//   ....[0]....
.L_1428:
        /*0034*/ 	.word	0xffffffff


	//   ....[1]....
        /*0038*/ 	.word	0xffffffff


	//   ....[2]....
        /*003c*/ 	.word	0xffffffff


	//   ....[3]....
        /*0040*/ 	.word	0xffffffff


	//   ....[4]....
        /*0044*/ 	.word	0xffffffff


	//   ....[5]....
        /*0048*/ 	.word	0xffffffff


	//   ....[6]....
        /*004c*/ 	.word	0xffffffff


	//   ....[7]....
        /*0050*/ 	.word	0xffffffff


	//   ....[8]....
        /*0054*/ 	.word	0xffffffff


	//   ....[9]....
        /*0058*/ 	.word	0xffffffff


	//   ....[10]....
        /*005c*/ 	.word	0xffffffff


	//   ....[11]....
        /*0060*/ 	.word	0xffffffff


	//   ....[12]....
        /*0064*/ 	.word	0xffffffff


	//   ....[13]....
        /*0068*/ 	.word	0xffffffff


	//   ....[14]....
        /*006c*/ 	.word	0xffffffff


	//   ....[15]....
        /*0070*/ 	.word	0xffffffff


	//   ....[16]....
        /*0074*/ 	.word	0xffffffff


	//   ....[17]....
        /*0078*/ 	.word	0xffffffff


	//   ....[18]....
        /*007c*/ 	.word	0xffffffff


	//   ....[19]....
        /*0080*/ 	.word	0xffffffff


	//   ....[20]....
        /*0084*/ 	.word	0xffffffff


	//   ....[21]....
        /*0088*/ 	.word	0xffffffff


	//   ....[22]....
        /*008c*/ 	.word	0xffffffff


	//   ....[23]....
        /*0090*/ 	.word	0xffffffff


	//   ....[24]....
        /*0094*/ 	.word	0xffffffff


	//   ....[25]....
        /*0098*/ 	.word	0xffffffff


	//   ....[26]....
        /*009c*/ 	.word	0xffffffff


	//   ....[27]....
        /*00a0*/ 	.word	0xffffffff


	//   ....[28]....
        /*00a4*/ 	.word	0xffffffff


	//   ....[29]....
        /*00a8*/ 	.word	0xffffffff


	//----- nvinfo : EIATTR_COOP_GROUP_INSTR_OFFSETS
	.align		4
.L_1429:
        /*00ac*/ 	.byte	0x04, 0x28
        /*00ae*/ 	.short	(.L_1431 - .L_1430)


	//   ....[0]....
.L_1430:
        /*00b0*/ 	.word	0x00001080


	//   ....[1]....
        /*00b4*/ 	.word	0x000014d0


	//   ....[2]....
        /*00b8*/ 	.word	0x00005310


	//   ....[3]....
        /*00bc*/ 	.word	0x00006fe0


	//   ....[4]....
        /*00c0*/ 	.word	0x00007010


	//   ....[5]....
        /*00c4*/ 	.word	0x00007050


	//   ....[6]....
        /*00c8*/ 	.word	0x00007060


	//   ....[7]....
        /*00cc*/ 	.word	0x000070f0


	//   ....[8]....
        /*00d0*/ 	.word	0x00007120


	//   ....[9]....
        /*00d4*/ 	.word	0x00007150


	//   ....[10]....
        /*00d8*/ 	.word	0x00007160


	//   ....[11]....
        /*00dc*/ 	.word	0x000071f0


	//   ....[12]....
        /*00e0*/ 	.word	0x00007220


	//   ....[13]....
        /*00e4*/ 	.word	0x00007250


	//   ....[14]....
        /*00e8*/ 	.word	0x00007260


	//   ....[15]....
        /*00ec*/ 	.word	0x00007310


	//   ....[16]....
        /*00f0*/ 	.word	0x00007330


	//   ....[17]....
        /*00f4*/ 	.word	0x00007350


	//   ....[18]....
        /*00f8*/ 	.word	0x00007360


	//   ....[19]....
        /*00fc*/ 	.word	0x00007410


	//   ....[20]....
        /*0100*/ 	.word	0x00007430


	//   ....[21]....
        /*0104*/ 	.word	0x00007450


	//   ....[22]....
        /*0108*/ 	.word	0x00007460


	//   ....[23]....
        /*010c*/ 	.word	0x00007620


	//   ....[24]....
        /*0110*/ 	.word	0x00007640


	//   ....[25]....
        /*0114*/ 	.word	0x000076a0


	//   ....[26]....
        /*0118*/ 	.word	0x00007710


	//   ....[27]....
        /*011c*/ 	.word	0x00008840


	//   ....[28]....
        /*0120*/ 	.word	0x000095a0


	//   ....[29]....
        /*0124*/ 	.word	0x0000a180


	//----- nvinfo : EIATTR_EXIT_INSTR_OFFSETS
	.align		4
.L_1431:
        /*0128*/ 	.byte	0x04, 0x1c
        /*012a*/ 	.short	(.L_1433 - .L_1432)


	//   ....[0]....
.L_1432:
        /*012c*/ 	.word	0x000004b0


	//   ....[1]....
        /*0130*/ 	.word	0x0000a790


	//----- nvinfo : EIATTR_MAX_THREADS
	.align		4
.L_1433:
        /*0134*/ 	.byte	0x04, 0x05
        /*0136*/ 	.short	(.L_1435 - .L_1434)
.L_1434:
        /*0138*/ 	.word	0x00000040
        /*013c*/ 	.word	0x00000001
        /*0140*/ 	.word	0x00000001


	//----- nvinfo : EIATTR_CRS_STACK_SIZE
	.align		4
.L_1435:
        /*0144*/ 	.byte	0x04, 0x1e
        /*0146*/ 	.short	(.L_1437 - .L_1436)
.L_1436:
        /*0148*/ 	.word	0x00000000


	//----- nvinfo : EIATTR_CBANK_PARAM_SIZE
	.align		4
.L_1437:
        /*014c*/ 	.byte	0x03, 0x19
        /*014e*/ 	.short	0x0118


	//----- nvinfo : EIATTR_PARAM_CBANK
	.align		4
        /*0150*/ 	.byte	0x04, 0x0a
        /*0152*/ 	.short	(.L_1439 - .L_1438)
	.align		4
.L_1438:
        /*0154*/ 	.word	index@(.nv.constant0._Z25selective_scan_fwd_kernelI32Selective_Scan_fwd_kernel_traitsILi64ELi16ELi1ELb0ELb1ELb0ELb1EN3c104HalfENS1_7complexIfEEEEv13SSMParamsBase)
        /*0158*/ 	.short	0x0210
        /*015a*/ 	.short	0x0118


	//----- nvinfo : EIATTR_SW_WAR
	.align		4
.L_1439:
        /*015c*/ 	.byte	0x04, 0x36
        /*015e*/ 	.short	(.L_1441 - .L_1440)
.L_1440:
        /*0160*/ 	.word	0x00000008
.L_1441:


//--------------------- .nv.info._Z25selective_scan_fwd_kernelI32Selective_Scan_fwd_kernel_traitsILi64ELi16ELi1ELb0ELb1ELb1ELb0EN3c104HalfENS1_7complexIfEEEEv13SSMParamsBase --------------------------
	.section	.nv.info._Z25selective_scan_fwd_kernelI32Selective_Scan_fwd_kernel_traitsILi64ELi16ELi1ELb0ELb1ELb1ELb0EN3c104HalfENS1_7complexIfEEEEv13SSMParamsBase,"",@"SHT_CUDA_INFO"
	.sectionflags	@""
	.align	4


	//----- nvinfo : EIATTR_CUDA_API_VERSION
	.align		4
        /*0000*/ 	.byte	0x04, 0x37
        /*0002*/ 	.short	(.L_1443 - .L_1442)
.L_1442:
        /*0004*/ 	.word	0x00000082


	//----- nvinfo : EIATTR_KPARAM_INFO
	.align		4
.L_1443:
        /*0008*/ 	.byte	0x04, 0x17
        /*000a*/ 	.short	(.L_1445 - .L_1444)
.L_1444:
        /*000c*/ 	.word	0x00000000
        /*0010*/ 	.short	0x0000
        /*0012*/ 	.short	0x0000
        /*0014*/ 	.byte	0x00, 0xf0, 0x61, 0x04


	//----- nvinfo : EIATTR_SPARSE_MMA_MASK
	.align		4
.L_1445:
        /*0018*/ 	.byte	0x03, 0x50
        /*001a*/ 	.short	0x0000


	//----- nvinfo : EIATTR_MAXREG_COUNT
	.align		4
        /*001c*/ 	.byte	0x03, 0x1b
        /*001e*/ 	.short	0x00a8


	//----- nvinfo : EIATTR_NUM_BARRIERS
	.align		4
        /*0020*/ 	.byte	0x02, 0x4c
        /*0022*/ 	.byte	0x01
	.zero		1


	//----- nvinfo : EIATTR_ANNOTATIONS
	.align		4
        /*0024*/ 	.byte	0x04, 0x55
        /*0026*/ 	.short	(.L_1447 - .L_1446)


	//   ....[0]....
.L_1446:
        /* <DEDUP_REMOVED lines=21> */


	//----- nvinfo : EIATTR_MERCURY_ISA_VERSION
	.align		4
.L_1447:
        /*0168*/ 	.byte	0x03, 0x5f
        /*016a*/ 	.short	0x0101


	//----- nvinfo : EIATTR_INT_WARP_WIDE_INSTR_OFFSETS
	.align		4
        /*016c*/ 	.byte	0x04, 0x31
        /*016e*/ 	.short	(.L_1449 - .L_1448)


	//   ....[0]....
.L_1448:
        /*0170*/ 	.word	0x000080b0


	//----- nvinfo : EIATTR_COOP_GROUP_MASK_REGIDS
	.align		4
.L_1449:
        /*0174*/ 	.byte	0x04, 0x29
        /*0176*/ 	.short	(.L_1451 - .L_1450)


	//   ....[0]....
.L_1450:
        /*0178*/ 	.word	0xffffffff


	//   ....[1]....
        /*017c*/ 	.word	0xffffffff


	//   ....[2]....
        /*0180*/ 	.word	0xffffffff


	//   ....[3]....
        /*0184*/ 	.word	0xffffffff


	//   ....[4]....
        /*0188*/ 	.word	0xffffffff


	//   ....[5]....
        /*018c*/ 	.word	0xffffffff


	//   ....[6]....
        /*0190*/ 	.word	0xffffffff


	//   ....[7]....
        /*0194*/ 	.word	0xffffffff


	//   ....[8]....
        /*0198*/ 	.word	0xffffffff


	//   ....[9]....
        /*019c*/ 	.word	0xffffffff


	//   ....[10]....
        /*01a0*/ 	.word	0xffffffff


	//   ....[11]....
        /*01a4*/ 	.word	0xffffffff


	//   ....[12]....
        /*01a8*/ 	.word	0xffffffff


	//   ....[13]....
        /*01ac*/ 	.word	0xffffffff


	//   ....[14]....
        /*01b0*/ 	.word	0xffffffff


	//   ....[15]....
        /*01b4*/ 	.word	0xffffffff


	//   ....[16]....
        /*01b8*/ 	.word	0xffffffff


	//   ....[17]....
        /*01bc*/ 	.word	0xffffffff


	//   ....[18]....
        /*01c0*/ 	.word	0xffffffff


	//   ....[19]....
        /*01c4*/ 	.word	0xffffffff


	//   ....[20]....
        /*01c8*/ 	.word	0xffffffff


	//   ....[21]....
        /*01cc*/ 	.word	0xffffffff


	//   ....[22]....
        /*01d0*/ 	.word	0xffffffff


	//   ....[23]....
        /*01d4*/ 	.word	0xffffffff


	//   ....[24]....
        /*01d8*/ 	.word	0xffffffff


	//   ....[25]....
        /*01dc*/ 	.word	0xffffffff


	//   ....[26]....
        /*01e0*/ 	.word	0xffffffff


	//   ....[27]....
        /*01e4*/ 	.word	0xffffffff


	//   ....[28]....
        /*01e8*/ 	.word	0xffffffff


	//----- nvinfo : EIATTR_COOP_GROUP_INSTR_OFFSETS
	.align		4
.L_1451:
        /*01ec*/ 	.byte	0x04, 0x28
        /*01ee*/ 	.short	(.L_1453 - .L_1452)


	//   ....[0]....
.L_1452:
        /*01f0*/ 	.word	0x00001150


	//   ....[1]....
        /*01f4*/ 	.word	0x00001730


	//   ....[2]....
        /*01f8*/ 	.word	0x00005590


	//   ....[3]....
        /*01fc*/ 	.word	0x00007aa0


	//   ....[4]....
        /*0200*/ 	.word	0x00007ad0


	//   ....[5]....
        /*0204*/ 	.word	0x00007b80


	//   ....[6]....
        /*0208*/ 	.word	0x00007ba0


	//   ....[7]....
        /*020c*/ 	.word	0x00007c10


	//   ....[8]....
        /*0210*/ 	.word	0x00007c30


	//   ....[9]....
        /*0214*/ 	.word	0x00007ca0


	//   ....[10]....
        /*0218*/ 	.word	0x00007cb0


	//   ....[11]....
        /*021c*/ 	.word	0x00007d20


	//   ....[12]....
        /*0220*/ 	.word	0x00007d30


	//   ....[13]....
        /*0224*/ 	.word	0x00007d90


	//   ....[14]....
        /*0228*/ 	.word	0x00007db0


	//   ....[15]....
        /*022c*/ 	.word	0x00007de0


	//   ....[16]....
        /*0230*/ 	.word	0x00007e40


	//   ....[17]....
        /*0234*/ 	.word	0x00007e50


	//   ....[18]....
        /*0238*/ 	.word	0x00007e60


	//   ....[19]....
        /*023c*/ 	.word	0x00007f90


	//   ....[20]....
        /*0240*/ 	.word	0x00007fa0


	//   ....[21]....
        /*0244*/ 	.word	0x00007fb0


	//   ....[22]....
        /*0248*/ 	.word	0x00007fc0


	//   ....[23]....
        /*024c*/ 	.word	0x000081b0


	//   ....[24]....
        /*0250*/ 	.word	0x00008510


	//   ....[25]....
        /*0254*/ 	.word	0x00008530


	//   ....[26]....
        /*0258*/ 	.word	0x00008550


	//   ....[27]....
        /*025c*/ 	.word	0x00008570


	//   ....[28]....
        /*0260*/ 	.word	0x00009890


	//----- nvinfo : EIATTR_EXIT_INSTR_OFFSETS
	.align		4
.L_1453:
        /*0264*/ 	.byte	0x04, 0x1c
        /*0266*/ 	.short	(.L_1455 - .L_1454)


	//   ....[0]....
.L_1454:
        /*0268*/ 	.word	0x00000600


	//   ....[1]....
        /*026c*/ 	.word	0x0000a030


	//----- nvinfo : EIATTR_MAX_THREADS
	.align		4
.L_1455:
        /*0270*/ 	.byte	0x04, 0x05
        /*0272*/ 	.short	(.L_1457 - .L_1456)
.L_1456:
        /*0274*/ 	.word	0x00000040
        /*0278*/ 	.word	0x00000001
        /*027c*/ 	.word	0x00000001


	//----- nvinfo : EIATTR_CRS_STACK_SIZE
	.align		4
.L_1457:
        /*0280*/ 	.byte	0x04, 0x1e
        /*0282*/ 	.short	(.L_1459 - .L_1458)
.L_1458:
        /*0284*/ 	.word	0x00000000


	//----- nvinfo : EIATTR_CBANK_PARAM_SIZE
	.align		4
.L_1459:
        /*0288*/ 	.byte	0x03, 0x19
        /*028a*/ 	.short	0x0118


	//----- nvinfo : EIATTR_PARAM_CBANK
	.align		4
        /*028c*/ 	.byte	0x04, 0x0a
        /*028e*/ 	.short	(.L_1461 - .L_1460)
	.align		4
.L_1460:
        /*0290*/ 	.word	index@(.nv.constant0._Z25selective_scan_fwd_kernelI32Selective_Scan_fwd_kernel_traitsILi64ELi16ELi1ELb0ELb1ELb1ELb0EN3c104HalfENS1_7complexIfEEEEv13SSMParamsBase)
        /*0294*/ 	.short	0x0210
        /*0296*/ 	.short	0x0118


	//----- nvinfo : EIATTR_SW_WAR
	.align		4
.L_1461:
        /*0298*/ 	.byte	0x04, 0x36
        /*029a*/ 	.short	(.L_1463 - .L_1462)
.L_1462:
        /*029c*/ 	.word	0x00000008
.L_1463:


//--------------------- .nv.info._Z25selective_scan_fwd_kernelI32Selective_Scan_fwd_kernel_traitsILi64ELi16ELi1ELb0ELb1ELb1ELb1EN3c104HalfENS1_7complexIfEEEEv13SSMParamsBase --------------------------
	.section	.nv.info._Z25selective_scan_fwd_kernelI32Selective_Scan_fwd_kernel_traitsILi64ELi16ELi1ELb0ELb1ELb1ELb1EN3c104HalfENS1_7complexIfEEEEv13SSMParamsBase,"",@"SHT_CUDA_INFO"
	.sectionflags	@""
	.align	4


	//----- nvinfo : EIATTR_CUDA_API_VERSION
	.align		4
        /*0000*/ 	.byte	0x04, 0x37
        /*0002*/ 	.short	(.L_1465 - .L_1464)
.L_1464:
        /*0004*/ 	.word	0x00000082


	//----- nvinfo : EIATTR_KPARAM_INFO
	.align		4
.L_1465:
        /*0008*/ 	.byte	0x04, 0x17
        /*000a*/ 	.short	(.L_1467 - .L_1466)
.L_1466:
        /*000c*/ 	.word	0x00000000
        /*0010*/ 	.short	0x0000
        /*0012*/ 	.short	0x0000
        /*0014*/ 	.byte	0x00, 0xf0, 0x61, 0x04


	//----- nvinfo : EIATTR_SPARSE_MMA_MASK
	.align		4
.L_1467:
        /*0018*/ 	.byte	0x03, 0x50
        /*001a*/ 	.short	0x0000


	//----- nvinfo : EIATTR_MAXREG_COUNT
	.align		4
        /*001c*/ 	.byte	0x03, 0x1b
        /*001e*/ 	.short	0x00a8


	//----- nvinfo : EIATTR_NUM_BARRIERS
	.align		4
        /*0020*/ 	.byte	0x02, 0x4c
        /*0022*/ 	.byte	0x01
	.zero		1


	//----- nvinfo : EIATTR_ANNOTATIONS
	.align		4
        /*0024*/ 	.byte	0x04, 0x55
        /*0026*/ 	.short	(.L_1469 - .L_1468)


	//   ....[0]....
.L_1468:
        /* <DEDUP_REMOVED lines=21> */


	//----- nvinfo : EIATTR_MERCURY_ISA_VERSION
	.align		4
.L_1469:
        /*0168*/ 	.byte	0x03, 0x5f
        /*016a*/ 	.short	0x0101


	//----- nvinfo : EIATTR_INT_WARP_WIDE_INSTR_OFFSETS
	.align		4
        /*016c*/ 	.byte	0x04, 0x31
        /*016e*/ 	.short	(.L_1471 - .L_1470)


	//   ....[0]....
.L_1470:
        /*0170*/ 	.word	0x000080b0


	//----- nvinfo : EIATTR_COOP_GROUP_MASK_REGIDS
	.align		4
.L_1471:
        /*0174*/ 	.byte	0x04, 0x29
        /*0176*/ 	.short	(.L_1473 - .L_1472)


	//   ....[0]....
.L_1472:
        /*0178*/ 	.word	0xffffffff


	//   ....[1]....
        /*017c*/ 	.word	0xffffffff


	//   ....[2]....
        /*0180*/ 	.word	0xffffffff


	//   ....[3]....
        /*0184*/ 	.word	0xffffffff


	//   ....[4]....
        /*0188*/ 	.word	0xffffffff


	//   ....[5]....
        /*018c*/ 	.word	0xffffffff


	//   ....[6]....
        /*0190*/ 	.word	0xffffffff


	//   ....[7]....
        /*0194*/ 	.word	0xffffffff


	//   ....[8]....
        /*0198*/ 	.word	0xffffffff


	//   ....[9]....
        /*019c*/ 	.word	0xffffffff


	//   ....[10]....
        /*01a0*/ 	.word	0xffffffff


	//   ....[11]....
        /*01a4*/ 	.word	0xffffffff


	//   ....[12]....
        /*01a8*/ 	.word	0xffffffff


	//   ....[13]....
        /*01ac*/ 	.word	0xffffffff


	//   ....[14]....
        /*01b0*/ 	.word	0xffffffff


	//   ....[15]....
        /*01b4*/ 	.word	0xffffffff


	//   ....[16]....
        /*01b8*/ 	.word	0xffffffff


	//   ....[17]....
        /*01bc*/ 	.word	0xffffffff


	//   ....[18]....
        /*01c0*/ 	.word	0xffffffff


	//   ....[19]....
        /*01c4*/ 	.word	0xffffffff


	//   ....[20]....
        /*01c8*/ 	.word	0xffffffff


	//   ....[21]....
        /*01cc*/ 	.word	0xffffffff


	//   ....[22]....
        /*01d0*/ 	.word	0xffffffff


	//   ....[23]....
        /*01d4*/ 	.word	0xffffffff


	//   ....[24]....
        /*01d8*/ 	.word	0xffffffff


	//   ....[25]....
        /*01dc*/ 	.word	0xffffffff


	//   ....[26]....
        /*01e0*/ 	.word	0xffffffff


	//   ....[27]....
        /*01e4*/ 	.word	0xffffffff


	//   ....[28]....
        /*01e8*/ 	.word	0xffffffff


	//   ....[29]....
        /*01ec*/ 	.word	0xffffffff


	//   ....[30]....
        /*01f0*/ 	.word	0xffffffff


	//----- nvinfo : EIATTR_COOP_GROUP_INSTR_OFFSETS
	.align		4
.L_1473:
        /*01f4*/ 	.byte	0x04, 0x28
        /*01f6*/ 	.short	(.L_1475 - .L_1474)


	//   ....[0]....
.L_1474:
        /*01f8*/ 	.word	0x00001150


	//   ....[1]....
        /*01fc*/ 	.word	0x00001730


	//   ....[2]....
        /*0200*/ 	.word	0x00005590


	//   ....[3]....
        /*0204*/ 	.word	0x00007aa0


	//   ....[4]....
        /*0208*/ 	.word	0x00007ad0


	//   ....[5]....
        /*020c*/ 	.word	0x00007b80


	//   ....[6]....
        /*0210*/ 	.word	0x00007ba0


	//   ....[7]....
        /*0214*/ 	.word	0x00007c10


	//   ....[8]....
        /*0218*/ 	.word	0x00007c30


	//   ....[9]....
        /*021c*/ 	.word	0x00007ca0


	//   ....[10]....
        /*0220*/ 	.word	0x00007cb0


	//   ....[11]....
        /*0224*/ 	.word	0x00007d20


	//   ....[12]....
        /*0228*/ 	.word	0x00007d30


	//   ....[13]....
        /*022c*/ 	.word	0x00007d90


	//   ....[14]....
        /*0230*/ 	.word	0x00007db0


	//   ....[15]....
        /*0234*/ 	.word	0x00007de0


	//   ....[16]....
        /*0238*/ 	.word	0x00007e40


	//   ....[17]....
        /*023c*/ 	.word	0x00007e50


	//   ....[18]....
        /*0240*/ 	.word	0x00007e60


	//   ....[19]....
        /*0244*/ 	.word	0x00007f90


	//   ....[20]....
        /*0248*/ 	.word	0x00007fa0


	//   ....[21]....
        /*024c*/ 	.word	0x00007fb0


	//   ....[22]....
        /*0250*/ 	.word	0x00007fc0


	//   ....[23]....
        /*0254*/ 	.word	0x000081b0


	//   ....[24]....
        /*0258*/ 	.word	0x00008510


	//   ....[25]....
        /*025c*/ 	.word	0x00008530


	//   ....[26]....
        /*0260*/ 	.word	0x00008550


	//   ....[27]....
        /*0264*/ 	.word	0x00008570


	//   ....[28]....
        /*0268*/ 	.word	0x000099d0


	//   ....[29]....
        /*026c*/ 	.word	0x0000a680


	//   ....[30]....
        /*0270*/ 	.word	0x0000b2e0


	//----- nvinfo : EIATTR_EXIT_INSTR_OFFSETS
	.align		4
.L_1475:
        /*0274*/ 	.byte	0x04, 0x1c
        /*0276*/ 	.short	(.L_1477 - .L_1476)


	//   ....[0]....
.L_1476:
        /*0278*/ 	.word	0x00000600


	//   ....[1]....
        /*027c*/ 	.word	0x0000b910


	//----- nvinfo : EIATTR_MAX_THREADS
	.align		4
.L_1477:
        /*0280*/ 	.byte	0x04, 0x05
        /*0282*/ 	.short	(.L_1479 - .L_1478)
.L_1478:
        /*0284*/ 	.word	0x00000040
        /*0288*/ 	.word	0x00000001
        /*028c*/ 	.word	0x00000001


	//----- nvinfo : EIATTR_CRS_STACK_SIZE
	.align		4
.L_1479:
        /*0290*/ 	.byte	0x04, 0x1e
        /*0292*/ 	.short	(.L_1481 - .L_1480)
.L_1480:
        /*0294*/ 	.word	0x00000000


	//----- nvinfo : EIATTR_CBANK_PARAM_SIZE
	.align		4
.L_1481:
        /*0298*/ 	.byte	0x03, 0x19
        /*029a*/ 	.short	0x0118


	//----- nvinfo : EIATTR_PARAM_CBANK
	.align		4
        /*029c*/ 	.byte	0x04, 0x0a
        /*029e*/ 	.short	(.L_1483 - .L_1482)
	.align		4
.L_1482:
        /*02a0*/ 	.word	index@(.nv.constant0._Z25selective_scan_fwd_kernelI32Selective_Scan_fwd_kernel_traitsILi64ELi16ELi1ELb0ELb1ELb1ELb1EN3c104HalfENS1_7complexIfEEEEv13SSMParamsBase)
        /*02a4*/ 	.short	0x0210
        /*02a6*/ 	.short	0x0118


	//----- nvinfo : EIATTR_SW_WAR
	.align		4
.L_1483:
        /*02a8*/ 	.byte	0x04, 0x36
        /*02aa*/ 	.short	(.L_1485 - .L_1484)
.L_1484:
        /*02ac*/ 	.word	0x00000008
.L_1485:


//--------------------- .nv.info._Z25selective_scan_fwd_kernelI32Selective_Scan_fwd_kernel_traitsILi64ELi16ELi1ELb1ELb0ELb0ELb0EN3c104HalfENS1_7complexIfEEEEv13SSMParamsBase --------------------------
	.section	.nv.info._Z25selective_scan_fwd_kernelI32Selective_Scan_fwd_kernel_traitsILi64ELi16ELi1ELb1ELb0ELb0ELb0EN3c104HalfENS1_7complexIfEEEEv13SSMParamsBase,"",@"SHT_CUDA_INFO"
	.sectionflags	@""
	.align	4


	//----- nvinfo : EIATTR_CUDA_API_VERSION
	.align		4
        /*0000*/ 	.byte	0x04, 0x37
        /*0002*/ 	.short	(.L_1487 - .L_1486)
.L_1486:
        /*0004*/ 	.word	0x00000082


	//----- nvinfo : EIATTR_KPARAM_INFO
	.align		4
.L_1487:
        /*0008*/ 	.byte	0x04, 0x17
        /*000a*/ 	.short	(.L_1489 - .L_1488)
.L_1488:
        /*000c*/ 	.word	0x00000000
        /*0010*/ 	.short	0x0000
        /*0012*/ 	.short	0x0000
        /*0014*/ 	.byte	0x00, 0xf0, 0x61, 0x04


	//----- nvinfo : EIATTR_SPARSE_MMA_MASK
	.align		4
.L_1489:
        /*0018*/ 	.byte	0x03, 0x50
        /*001a*/ 	.short	0x0000


	//----- nvinfo : EIATTR_MAXREG_COUNT
	.align		4
        /*001c*/ 	.byte	0x03, 0x1b
        /*001e*/ 	.short	0x00a8


	//----- nvinfo : EIATTR_NUM_BARRIERS
	.align		4
        /*0020*/ 	.byte	0x02, 0x4c
        /*0022*/ 	.byte	0x01
	.zero		1


	//----- nvinfo : EIATTR_MERCURY_ISA_VERSION
	.align		4
        /*0024*/ 	.byte	0x03, 0x5f
        /*0026*/ 	.short	0x0101


	//----- nvinfo : EIATTR_COOP_GROUP_MASK_REGIDS
	.align		4
        /*0028*/ 	.byte	0x04, 0x29
        /*002a*/ 	.short	(.L_1491 - .L_1490)


	//   ....[0]....
.L_1490:
        /*002c*/ 	.word	0xffffffff


	//   ....[1]....
        /*0030*/ 	.word	0xffffffff


	//   ....[2]....
        /*0034*/ 	.word	0xffffffff


	//   ....[3]....
        /*0038*/ 	.word	0xffffffff


	//   ....[4]....
        /*003c*/ 	.word	0xffffffff


	//   ....[5]....
        /*0040*/ 	.word	0xffffffff


	//   ....[6]....
        /*0044*/ 	.word	0xffffffff


	//   ....[7]....
        /*0048*/ 	.word	0xffffffff


	//   ....[8]....
        /*004c*/ 	.word	0xffffffff


	//   ....[9]....
        /*0050*/ 	.word	0xffffffff


	//   ....[10]....
        /*0054*/ 	.word	0xffffffff


	//   ....[11]....
        /*0058*/ 	.word	0xffffffff


	//   ....[12]....
        /*005c*/ 	.word	0xffffffff


	//   ....[13]....
        /*0060*/ 	.word	0xffffffff


	//   ....[14]....
        /*0064*/ 	.word	0xffffffff


	//   ....[15]....
        /*0068*/ 	.word	0xffffffff


	//   ....[16]....
        /*006c*/ 	.word	0xffffffff


	//   ....[17]....
        /*0070*/ 	.word	0xffffffff


	//   ....[18]....
        /*0074*/ 	.word	0xffffffff


	//   ....[19]....
        /*0078*/ 	.word	0xffffffff


	//   ....[20]....
        /*007c*/ 	.word	0xffffffff


	//   ....[21]....
        /*0080*/ 	.word	0xffffffff


	//   ....[22]....
        /*0084*/ 	.word	0xffffffff


	//   ....[23]....
        /*0088*/ 	.word	0xffffffff


	//   ....[24]....
        /*008c*/ 	.word	0xffffffff


	//   ....[25]....
        /*0090*/ 	.word	0xffffffff


	//   ....[26]....
        /*0094*/ 	.word	0xffffffff


	//----- nvinfo : EIATTR_COOP_GROUP_INSTR_OFFSETS
	.align		4
.L_1491:
        /*0098*/ 	.byte	0x04, 0x28
        /*009a*/ 	.short	(.L_1493 - .L_1492)


	//   ....[0]....
.L_1492:
        /*009c*/ 	.word	0x000004d0


	//   ....[1]....
        /*00a0*/ 	.word	0x00000580


	//   ....[2]....
        /*00a4*/ 	.word	0x00004330


	//   ....[3]....
        /*00a8*/ 	.word	0x00004340


	//   ....[4]....
        /*00ac*/ 	.word	0x00004360


	//   ....[5]....
        /*00b0*/ 	.word	0x00004370


	//   ....[6]....
        /*00b4*/ 	.word	0x00004420


	//   ....[7]....
        /*00b8*/ 	.word	0x00004450


	//   ....[8]....
        /*00bc*/ 	.word	0x00004460


	//   ....[9]....
        /*00c0*/ 	.word	0x00004470


	//   ....[10]....
        /*00c4*/ 	.word	0x00004530


	//   ....[11]....
        /*00c8*/ 	.word	0x00004550


	//   ....[12]....
        /*00cc*/ 	.word	0x00004560


	//   ....[13]....
        /*00d0*/ 	.word	0x00004570


	//   ....[14]....
        /*00d4*/ 	.word	0x00004640


	//   ....[15]....
        /*00d8*/ 	.word	0x00004650


	//   ....[16]....
        /*00dc*/ 	.word	0x00004660


	//   ....[17]....
        /*00e0*/ 	.word	0x00004670


	//   ....[18]....
        /*00e4*/ 	.word	0x00004750


	//   ....[19]....
        /*00e8*/ 	.word	0x00004780


	//   ....[20]....
        /*00ec*/ 	.word	0x00004790


	//   ....[21]....
        /*00f0*/ 	.word	0x000047a0


	//   ....[22]....
        /*00f4*/ 	.word	0x000049d0


	//   ....[23]....
        /*00f8*/ 	.word	0x00004a00


	//   ....[24]....
        /*00fc*/ 	.word	0x00004a20


	//   ....[25]....
        /*0100*/ 	.word	0x00004a30


	//   ....[26]....
        /*0104*/ 	.word	0x00005960


	//----- nvinfo : EIATTR_EXIT_INSTR_OFFSETS
	.align		4
.L_1493:
        /*0108*/ 	.byte	0x04, 0x1c
        /*010a*/ 	.short	(.L_1495 - .L_1494)


	//   ....[0]....
.L_1494:
        /*010c*/ 	.word	0x00000170


	//   ....[1]....
        /*0110*/ 	.word	0x00005ae0


	//----- nvinfo : EIATTR_MAX_THREADS
	.align		4
.L_1495:
        /*0114*/ 	.byte	0x04, 0x05
        /*0116*/ 	.short	(.L_1497 - .L_1496)
.L_1496:
        /*0118*/ 	.word	0x00000040
        /*011c*/ 	.word	0x00000001
        /*0120*/ 	.word	0x00000001


	//----- nvinfo : EIATTR_CRS_STACK_SIZE
	.align		4
.L_1497:
        /*0124*/ 	.byte	0x04, 0x1e
        /*0126*/ 	.short	(.L_1499 - .L_1498)
.L_1498:
        /*0128*/ 	.word	0x00000000


	//----- nvinfo : EIATTR_CBANK_PARAM_SIZE
	.align		4
.L_1499:
        /*012c*/ 	.byte	0x03, 0x19
        /*012e*/ 	.short	0x0118


	//----- nvinfo : EIATTR_PARAM_CBANK
	.align		4
        /*0130*/ 	.byte	0x04, 0x0a
        /*0132*/ 	.short	(.L_1501 - .L_1500)
	.align		4
.L_1500:
        /*0134*/ 	.word	index@(.nv.constant0._Z25selective_scan_fwd_kernelI32Selective_Scan_fwd_kernel_traitsILi64ELi16ELi1ELb1ELb0ELb0ELb0EN3c104HalfENS1_7complexIfEEEEv13SSMParamsBase)
        /*0138*/ 	.short	0x0210
        /*013a*/ 	.short	0x0118


	//----- nvinfo : EIATTR_SW_WAR
	.align		4
.L_1501:
        /*013c*/ 	.byte	0x04, 0x36
        /*013e*/ 	.short	(.L_1503 - .L_1502)
.L_1502:
        /*0140*/ 	.word	0x00000008
.L_1503:


//--------------------- .nv.info._Z25selective_scan_fwd_kernelI32Selective_Scan_fwd_kernel_traitsILi64ELi16ELi1ELb1ELb0ELb0ELb1EN3c104HalfENS1_7complexIfEEEEv13SSMParamsBase --------------------------
	.section	.nv.info._Z25selective_scan_fwd_kernelI32Selective_Scan_fwd_kernel_traitsILi64ELi16ELi1ELb1ELb0ELb0ELb1EN3c104HalfENS1_7complexIfEEEEv13SSMParamsBase,"",@"SHT_CUDA_INFO"
	.sectionflags	@""
	.align	4


	//----- nvinfo : EIATTR_CUDA_API_VERSION
	.align		4
        /*0000*/ 	.byte	0x04, 0x37
        /*0002*/ 	.short	(.L_1505 - .L_1504)
.L_1504:
        /*0004*/ 	.word	0x00000082


	//----- nvinfo : EIATTR_KPARAM_INFO
	.align		4
.L_1505:
        /*0008*/ 	.byte	0x04, 0x17
        /*000a*/ 	.short	(.L_1507 - .L_1506)
.L_1506:
        /*000c*/ 	.word	0x00000000
        /*0010*/ 	.short	0x0000
        /*0012*/ 	.short	0x0000
        /*0014*/ 	.byte	0x00, 0xf0, 0x61, 0x04


	//----- nvinfo : EIATTR_SPARSE_MMA_MASK
	.align		4
.L_1507:
        /*0018*/ 	.byte	0x03, 0x50
        /*001a*/ 	.short	0x0000


	//----- nvinfo : EIATTR_MAXREG_COUNT
	.align		4
        /*001c*/ 	.byte	0x03, 0x1b
        /*001e*/ 	.short	0x00a8


	//----- nvinfo : EIATTR_NUM_BARRIERS
	.align		4
        /*0020*/ 	.byte	0x02, 0x4c
        /*0022*/ 	.byte	0x01
	.zero		1


	//----- nvinfo : EIATTR_MERCURY_ISA_VERSION
	.align		4
        /*0024*/ 	.byte	0x03, 0x5f
        /*0026*/ 	.short	0x0101


	//----- nvinfo : EIATTR_COOP_GROUP_MASK_REGIDS
	.align		4
        /*0028*/ 	.byte	0x04, 0x29
        /*002a*/ 	.short	(.L_1509 - .L_1508)


	//   ....[0]....
.L_1508:
        /*002c*/ 	.word	0xffffffff


	//   ....[1]....
        /*0030*/ 	.word	0xffffffff


	//   ....[2]....
        /*0034*/ 	.word	0xffffffff


	//   ....[3]....
        /*0038*/ 	.word	0xffffffff


	//   ....[4]....
        /*003c*/ 	.word	0xffffffff


	//   ....[5]....
        /*0040*/ 	.word	0xffffffff


	//   ....[6]....
        /*0044*/ 	.word	0xffffffff


	//   ....[7]....
        /*0048*/ 	.word	0xffffffff


	//   ....[8]....
        /*004c*/ 	.word	0xffffffff


	//   ....[9]....
        /*0050*/ 	.word	0xffffffff


	//   ....[10]....
        /*0054*/ 	.word	0xffffffff


	//   ....[11]....
        /*0058*/ 	.word	0xffffffff


	//   ....[12]....
        /*005c*/ 	.word	0xffffffff


	//   ....[13]....
        /*0060*/ 	.word	0xffffffff


	//   ....[14]....
        /*0064*/ 	.word	0xffffffff


	//   ....[15]....
        /*0068*/ 	.word	0xffffffff


	//   ....[16]....
        /*006c*/ 	.word	0xffffffff


	//   ....[17]....
        /*0070*/ 	.word	0xffffffff


	//   ....[18]....
        /*0074*/ 	.word	0xffffffff


	//   ....[19]....
        /*0078*/ 	.word	0xffffffff


	//   ....[20]....
        /*007c*/ 	.word	0xffffffff


	//   ....[21]....
        /*0080*/ 	.word	0xffffffff


	//   ....[22]....
        /*0084*/ 	.word	0xffffffff


	//   ....[23]....
        /*0088*/ 	.word	0xffffffff


	//   ....[24]....
        /*008c*/ 	.word	0xffffffff


	//   ....[25]....
        /*0090*/ 	.word	0xffffffff


	//   ....[26]....
        /*0094*/ 	.word	0xffffffff


	//   ....[27]....
        /*0098*/ 	.word	0xffffffff


	//   ....[28]....
        /*009c*/ 	.word	0xffffffff


	//----- nvinfo : EIATTR_COOP_GROUP_INSTR_OFFSETS
	.align		4
.L_1509:
        /*00a0*/ 	.byte	0x04, 0x28
        /*00a2*/ 	.short	(.L_1511 - .L_1510)


	//   ....[0]....
.L_1510:
        /*00a4*/ 	.word	0x000004f0


	//   ....[1]....
        /*00a8*/ 	.word	0x000005a0


	//   ....[2]....
        /*00ac*/ 	.word	0x00004350


	//   ....[3]....
        /*00b0*/ 	.word	0x00004370


	//   ....[4]....
        /*00b4*/ 	.word	0x00004380


	//   ....[5]....
        /*00b8*/ 	.word	0x00004390


	//   ....[6]....
        /*00bc*/ 	.word	0x00004450


	//   ....[7]....
        /*00c0*/ 	.word	0x00004470


	//   ....[8]....
        /*00c4*/ 	.word	0x00004480


	//   ....[9]....
        /*00c8*/ 	.word	0x00004490


	//   ....[10]....
        /*00cc*/ 	.word	0x00004550


	//   ....[11]....
        /*00d0*/ 	.word	0x00004570


	//   ....[12]....
        /*00d4*/ 	.word	0x00004580


	//   ....[13]....
        /*00d8*/ 	.word	0x00004590


	//   ....[14]....
        /*00dc*/ 	.word	0x00004660


	//   ....[15]....
        /*00e0*/ 	.word	0x00004670


	//   ....[16]....
        /*00e4*/ 	.word	0x00004680


	//   ....[17]....
        /*00e8*/ 	.word	0x00004690


	//   ....[18]....
        /*00ec*/ 	.word	0x00004770


	//   ....[19]....
        /*00f0*/ 	.word	0x000047a0


	//   ....[20]....
        /*00f4*/ 	.word	0x000047b0


	//   ....[21]....
        /*00f8*/ 	.word	0x000047c0


	//   ....[22]....
        /*00fc*/ 	.word	0x000049f0


	//   ....[23]....
        /*0100*/ 	.word	0x00004a20


	//   ....[24]....
        /*0104*/ 	.word	0x00004a40


	//   ....[25]....
        /*0108*/ 	.word	0x00004a50


	//   ....[26]....
        /*010c*/ 	.word	0x00005990


	//   ....[27]....
        /*0110*/ 	.word	0x00005c20


	//   ....[28]....
        /*0114*/ 	.word	0x000064c0


	//----- nvinfo : EIATTR_EXIT_INSTR_OFFSETS
	.align		4
.L_1511:
        /*0118*/ 	.byte	0x04, 0x1c
        /*011a*/ 	.short	(.L_1513 - .L_1512)


	//   ....[0]....
.L_1512:
        /*011c*/ 	.word	0x00000170


	//   ....[1]....
        /*0120*/ 	.word	0x00006560


	//----- nvinfo : EIATTR_MAX_THREADS
	.align		4
.L_1513:
        /*0124*/ 	.byte	0x04, 0x05
        /*0126*/ 	.short	(.L_1515 - .L_1514)
.L_1514:
        /*0128*/ 	.word	0x00000040
        /*012c*/ 	.word	0x00000001
        /*0130*/ 	.word	0x00000001


	//----- nvinfo : EIATTR_CRS_STACK_SIZE
	.align		4
.L_1515:
        /*0134*/ 	.byte	0x04, 0x1e
        /*0136*/ 	.short	(.L_1517 - .L_1516)
.L_1516:
        /*0138*/ 	.word	0x00000000


	//----- nvinfo : EIATTR_CBANK_PARAM_SIZE
	.align		4
.L_1517:
        /*013c*/ 	.byte	0x03, 0x19
        /*013e*/ 	.short	0x0118


	//----- nvinfo : EIATTR_PARAM_CBANK
	.align		4
        /*0140*/ 	.byte	0x04, 0x0a
        /*0142*/ 	.short	(.L_1519 - .L_1518)
	.align		4
.L_1518:
        /*0144*/ 	.word	index@(.nv.constant0._Z25selective_scan_fwd_kernelI32Selective_Scan_fwd_kernel_traitsILi64ELi16ELi1ELb1ELb0ELb0ELb1EN3c104HalfENS1_7complexIfEEEEv13SSMParamsBase)
        /*0148*/ 	.short	0x0210
        /*014a*/ 	.short	0x0118


	//----- nvinfo : EIATTR_SW_WAR
	.align		4
.L_1519:
        /*014c*/ 	.byte	0x04, 0x36
        /*014e*/ 	.short	(.L_1521 - .L_1520)
.L_1520:
        /*0150*/ 	.word	0x00000008
.L_1521:


//--------------------- .nv.info._Z25selective_scan_fwd_kernelI32Selective_Scan_fwd_kernel_traitsILi64ELi16ELi1ELb1ELb0ELb1ELb0EN3c104HalfENS1_7complexIfEEEEv13SSMParamsBase --------------------------
	.section	.nv.info._Z25selective_scan_fwd_kernelI32Selective_Scan_fwd_kernel_traitsILi64ELi16ELi1ELb1ELb0ELb1ELb0EN3c104HalfENS1_7complexIfEEEEv13SSMParamsBase,"",@"SHT_CUDA_INFO"
	.sectionflags	@""
	.align	4


	//----- nvinfo : EIATTR_CUDA_API_VERSION
	.align		4
        /*0000*/ 	.byte	0x04, 0x37
        /*0002*/ 	.short	(.L_1523 - .L_1522)
.L_1522:
        /*0004*/ 	.word	0x00000082


	//----- nvinfo : EIATTR_KPARAM_INFO
	.align		4
.L_1523:
        /*0008*/ 	.byte	0x04, 0x17
        /*000a*/ 	.short	(.L_1525 - .L_1524)
.L_1524:
        /*000c*/ 	.word	0x00000000
        /*0010*/ 	.short	0x0000
        /*0012*/ 	.short	0x0000
        /*0014*/ 	.byte	0x00, 0xf0, 0x61, 0x04


	//----- nvinfo : EIATTR_SPARSE_MMA_MASK
	.align		4
.L_1525:
        /*0018*/ 	.byte	0x03, 0x50
        /*001a*/ 	.short	0x0000


	//----- nvinfo : EIATTR_MAXREG_COUNT
	.align		4
        /*001c*/ 	.byte	0x03, 0x1b
        /*001e*/ 	.short	0x00a8


	//----- nvinfo : EIATTR_NUM_BARRIERS
	.align		4
        /*0020*/ 	.byte	0x02, 0x4c
        /*0022*/ 	.byte	0x01
	.zero		1


	//----- nvinfo : EIATTR_MERCURY_ISA_VERSION
	.align		4
        /*0024*/ 	.byte	0x03, 0x5f
        /*0026*/ 	.short	0x0101


	//----- nvinfo : EIATTR_COOP_GROUP_MASK_REGIDS
	.align		4
        /*0028*/ 	.byte	0x04, 0x29
        /*002a*/ 	.short	(.L_1527 - .L_1526)


	//   ....[0]....
.L_1526:
        /*002c*/ 	.word	0xffffffff


	//   ....[1]....
        /*0030*/ 	.word	0xffffffff


	//   ....[2]....
        /*0034*/ 	.word	0xffffffff


	//   ....[3]....
        /*0038*/ 	.word	0xffffffff


	//   ....[4]....
        /*003c*/ 	.word	0xffffffff


	//   ....[5]....
        /*0040*/ 	.word	0xffffffff


	//   ....[6]....
        /*0044*/ 	.word	0xffffffff


	//   ....[7]....
        /*0048*/ 	.word	0xffffffff


	//   ....[8]....
        /*004c*/ 	.word	0xffffffff


	//   ....[9]....
        /*0050*/ 	.word	0xffffffff


	//   ....[10]....
        /*0054*/ 	.word	0xffffffff


	//   ....[11]....
        /*0058*/ 	.word	0xffffffff


	//   ....[12]....
        /*005c*/ 	.word	0xffffffff


	//   ....[13]....
        /*0060*/ 	.word	0xffffffff


	//   ....[14]....
        /*0064*/ 	.word	0xffffffff


	//   ....[15]....
        /*0068*/ 	.word	0xffffffff


	//   ....[16]....
        /*006c*/ 	.word	0xffffffff


	//   ....[17]....
        /*0070*/ 	.word	0xffffffff


	//   ....[18]....
        /*0074*/ 	.word	0xffffffff


	//   ....[19]....
        /*0078*/ 	.word	0xffffffff


	//   ....[20]....
        /*007c*/ 	.word	0xffffffff


	//   ....[21]....
        /*0080*/ 	.word	0xffffffff


	//   ....[22]....
        /*0084*/ 	.word	0xffffffff


	//   ....[23]....
        /*0088*/ 	.word	0xffffffff


	//   ....[24]....
        /*008c*/ 	.word	0xffffffff


	//   ....[25]....
        /*0090*/ 	.word	0xffffffff


	//   ....[26]....
        /*0094*/ 	.word	0xffffffff


	//   ....[27]....
        /*0098*/ 	.word	0xffffffff


	//----- nvinfo : EIATTR_COOP_GROUP_INSTR_OFFSETS
	.align		4
.L_1527:
        /*009c*/ 	.byte	0x04, 0x28
        /*009e*/ 	.short	(.L_1529 - .L_1528)


	//   ....[0]....
.L_1528:
        /*00a0*/ 	.word	0x00000700


	//   ....[1]....
        /*00a4*/ 	.word	0x000007b0


	//   ....[2]....
        /*00a8*/ 	.word	0x00004430


	//   ....[3]....
        /*00ac*/ 	.word	0x000045d0


	//   ....[4]....
        /*00b0*/ 	.word	0x00004610


	//   ....[5]....
        /*00b4*/ 	.word	0x00004670


	//   ....[6]....
        /*00b8*/ 	.word	0x00004690


	//   ....[7]....
        /*00bc*/ 	.word	0x00004740


	//   ....[8]....
        /*00c0*/ 	.word	0x00004760


	//   ....[9]....
        /*00c4*/ 	.word	0x000047a0


	//   ....[10]....
        /*00c8*/ 	.word	0x000047c0


	//   ....[11]....
        /*00cc*/ 	.word	0x00004890


	//   ....[12]....
        /*00d0*/ 	.word	0x000048e0


	//   ....[13]....
        /*00d4*/ 	.word	0x00004930


	//   ....[14]....
        /*00d8*/ 	.word	0x00004940


	//   ....[15]....
        /*00dc*/ 	.word	0x000049e0


	//   ....[16]....
        /*00e0*/ 	.word	0x00004a10


	//   ....[17]....
        /*00e4*/ 	.word	0x00004a30


	//   ....[18]....
        /*00e8*/ 	.word	0x00004a40


	//   ....[19]....
        /*00ec*/ 	.word	0x00004af0


	//   ....[20]....
        /*00f0*/ 	.word	0x00004b10


	//   ....[21]....
        /*00f4*/ 	.word	0x00004b40


	//   ....[22]....
        /*00f8*/ 	.word	0x00004b60


	//   ....[23]....
        /*00fc*/ 	.word	0x00004ca0


	//   ....[24]....
        /*0100*/ 	.word	0x00004d10


	//   ....[25]....
        /*0104*/ 	.word	0x00004d30


	//   ....[26]....
        /*0108*/ 	.word	0x00004d60


	//   ....[27]....
        /*010c*/ 	.word	0x000061e0


	//----- nvinfo : EIATTR_EXIT_INSTR_OFFSETS
	.align		4
.L_1529:
        /*0110*/ 	.byte	0x04, 0x1c
        /*0112*/ 	.short	(.L_1531 - .L_1530)


	//   ....[0]....
.L_1530:
        /*0114*/ 	.word	0x00000350


	//   ....[1]....
        /*0118*/ 	.word	0x00006370


	//----- nvinfo : EIATTR_MAX_THREADS
	.align		4
.L_1531:
        /*011c*/ 	.byte	0x04, 0x05
        /*011e*/ 	.short	(.L_1533 - .L_1532)
.L_1532:
        /*0120*/ 	.word	0x00000040
        /*0124*/ 	.word	0x00000001
        /*0128*/ 	.word	0x00000001


	//----- nvinfo : EIATTR_CRS_STACK_SIZE
	.align		4
.L_1533:
        /*012c*/ 	.byte	0x04, 0x1e
        /*012e*/ 	.short	(.L_1535 - .L_1534)
.L_1534:
        /*0130*/ 	.word	0x00000000


	//----- nvinfo : EIATTR_CBANK_PARAM_SIZE
	.align		4
.L_1535:
        /*0134*/ 	.byte	0x03, 0x19
        /*0136*/ 	.short	0x0118


	//----- nvinfo : EIATTR_PARAM_CBANK
	.align		4
        /*0138*/ 	.byte	0x04, 0x0a
        /*013a*/ 	.short	(.L_1537 - .L_1536)
	.align		4
.L_1536:
        /*013c*/ 	.word	index@(.nv.constant0._Z25selective_scan_fwd_kernelI32Selective_Scan_fwd_kernel_traitsILi64ELi16ELi1ELb1ELb0ELb1ELb0EN3c104HalfENS1_7complexIfEEEEv13SSMParamsBase)
        /*0140*/ 	.short	0x0210
        /*0142*/ 	.short	0x0118


	//----- nvinfo : EIATTR_SW_WAR
	.align		4
.L_1537:
        /*0144*/ 	.byte	0x04, 0x36
        /*0146*/ 	.short	(.L_1539 - .L_1538)
.L_1538:
        /*0148*/ 	.word	0x00000008
.L_1539:


//--------------------- .nv.info._Z25selective_scan_fwd_kernelI32Selective_Scan_fwd_kernel_traitsILi64ELi16ELi1ELb1ELb0ELb1ELb1EN3c104HalfENS1_7complexIfEEEEv13SSMParamsBase --------------------------
	.section	.nv.info._Z25selective_scan_fwd_kernelI32Selective_Scan_fwd_kernel_traitsILi64ELi16ELi1ELb1ELb0ELb1ELb1EN3c104HalfENS1_7complexIfEEEEv13SSMParamsBase,"",@"SHT_CUDA_INFO"
	.sectionflags	@""
	.align	4


	//----- nvinfo : EIATTR_CUDA_API_VERSION
	.align		4
        /*0000*/ 	.byte	0x04, 0x37
        /*0002*/ 	.short	(.L_1541 - .L_1540)
.L_1540:
        /*0004*/ 	.word	0x00000082


	//----- nvinfo : EIATTR_KPARAM_INFO
	.align		4
.L_1541:
        /*0008*/ 	.byte	0x04, 0x17
        /*000a*/ 	.short	(.L_1543 - .L_1542)
.L_1542:
        /*000c*/ 	.word	0x00000000
        /*0010*/ 	.short	0x0000
        /*0012*/ 	.short	0x0000
        /*0014*/ 	.byte	0x00, 0xf0, 0x61, 0x04


	//----- nvinfo : EIATTR_SPARSE_MMA_MASK
	.align		4
.L_1543:
        /*0018*/ 	.byte	0x03, 0x50
        /*001a*/ 	.short	0x0000


	//----- nvinfo : EIATTR_MAXREG_COUNT
	.align		4
        /*001c*/ 	.byte	0x03, 0x1b
        /*001e*/ 	.short	0x00a8


	//----- nvinfo : EIATTR_NUM_BARRIERS
	.align		4
        /*0020*/ 	.byte	0x02, 0x4c
        /*0022*/ 	.byte	0x01
	.zero		1


	//----- nvinfo : EIATTR_MERCURY_ISA_VERSION
	.align		4
        /*0024*/ 	.byte	0x03, 0x5f
        /*0026*/ 	.short	0x0101


	//----- nvinfo : EIATTR_COOP_GROUP_MASK_REGIDS
	.align		4
        /*0028*/ 	.byte	0x04, 0x29
        /*002a*/ 	.short	(.L_1545 - .L_1544)


	//   ....[0]....
.L_1544:
        /*002c*/ 	.word	0xffffffff


	//   ....[1]....
        /*0030*/ 	.word	0xffffffff


	//   ....[2]....
        /*0034*/ 	.word	0xffffffff


	//   ....[3]....
        /*0038*/ 	.word	0xffffffff


	//   ....[4]....
        /*003c*/ 	.word	0xffffffff


	//   ....[5]....
        /*0040*/ 	.word	0xffffffff


	//   ....[6]....
        /*0044*/ 	.word	0xffffffff


	//   ....[7]....
        /*0048*/ 	.word	0xffffffff


	//   ....[8]....
        /*004c*/ 	.word	0xffffffff


	//   ....[9]....
        /*0050*/ 	.word	0xffffffff


	//   ....[10]....
        /*0054*/ 	.word	0xffffffff


	//   ....[11]....
        /*0058*/ 	.word	0xffffffff


	//   ....[12]....
        /*005c*/ 	.word	0xffffffff


	//   ....[13]....
        /*0060*/ 	.word	0xffffffff


	//   ....[14]....
        /*0064*/ 	.word	0xffffffff


	//   ....[15]....
        /*0068*/ 	.word	0xffffffff


	//   ....[16]....
        /*006c*/ 	.word	0xffffffff


	//   ....[17]....
        /*0070*/ 	.word	0xffffffff


	//   ....[18]....
        /*0074*/ 	.word	0xffffffff


	//   ....[19]....
        /*0078*/ 	.word	0xffffffff


	//   ....[20]....
        /*007c*/ 	.word	0xffffffff


	//   ....[21]....
        /*0080*/ 	.word	0xffffffff


	//   ....[22]....
        /*0084*/ 	.word	0xffffffff


	//   ....[23]....
        /*0088*/ 	.word	0xffffffff


	//   ....[24]....
        /*008c*/ 	.word	0xffffffff


	//   ....[25]....
        /*0090*/ 	.word	0xffffffff


	//   ....[26]....
        /*0094*/ 	.word	0xffffffff


	//   ....[27]....
        /*0098*/ 	.word	0xffffffff


	//   ....[28]....
        /*009c*/ 	.word	0xffffffff


	//   ....[29]....
        /*00a0*/ 	.word	0xffffffff


	//----- nvinfo : EIATTR_COOP_GROUP_INSTR_OFFSETS
	.align		4
.L_1545:
        /*00a4*/ 	.byte	0x04, 0x28
        /*00a6*/ 	.short	(.L_1547 - .L_1546)


	//   ....[0]....
.L_1546:
        /*00a8*/ 	.word	0x00000700


	//   ....[1]....
        /*00ac*/ 	.word	0x000007b0


	//   ....[2]....
        /*00b0*/ 	.word	0x00004430


	//   ....[3]....
        /*00b4*/ 	.word	0x000045d0


	//   ....[4]....
        /*00b8*/ 	.word	0x00004610


	//   ....[5]....
        /*00bc*/ 	.word	0x00004670


	//   ....[6]....
        /*00c0*/ 	.word	0x00004690


	//   ....[7]....
        /*00c4*/ 	.word	0x00004740


	//   ....[8]....
        /*00c8*/ 	.word	0x00004760


	//   ....[9]....
        /*00cc*/ 	.word	0x000047a0


	//   ....[10]....
        /*00d0*/ 	.word	0x000047c0


	//   ....[11]....
        /*00d4*/ 	.word	0x00004890


	//   ....[12]....
        /*00d8*/ 	.word	0x000048e0


	//   ....[13]....
        /*00dc*/ 	.word	0x00004930


	//   ....[14]....
        /*00e0*/ 	.word	0x00004940


	//   ....[15]....
        /*00e4*/ 	.word	0x000049e0


	//   ....[16]....
        /*00e8*/ 	.word	0x00004a10


	//   ....[17]....
        /*00ec*/ 	.word	0x00004a30


	//   ....[18]....
        /*00f0*/ 	.word	0x00004a40


	//   ....[19]....
        /*00f4*/ 	.word	0x00004af0


	//   ....[20]....
        /*00f8*/ 	.word	0x00004b10


	//   ....[21]....
        /*00fc*/ 	.word	0x00004b40


	//   ....[22]....
        /*0100*/ 	.word	0x00004b60


	//   ....[23]....
        /*0104*/ 	.word	0x00004ca0


	//   ....[24]....
        /*0108*/ 	.word	0x00004d10


	//   ....[25]....
        /*010c*/ 	.word	0x00004d30


	//   ....[26]....
        /*0110*/ 	.word	0x00004d60


	//   ....[27]....
        /*0114*/ 	.word	0x000061e0


	//   ....[28]....
        /*0118*/ 	.word	0x00006490


	//   ....[29]....
        /*011c*/ 	.word	0x00006d00


	//----- nvinfo : EIATTR_EXIT_INSTR_OFFSETS
	.align		4
.L_1547:
        /*0120*/ 	.byte	0x04, 0x1c
        /*0122*/ 	.short	(.L_1549 - .L_1548)


	//   ....[0]....
.L_1548:
        /*0124*/ 	.word	0x00000350


	//   ....[1]....
        /*0128*/ 	.word	0x00006dd0


	//----- nvinfo : EIATTR_MAX_THREADS
	.align		4
.L_1549:
        /*012c*/ 	.byte	0x04, 0x05
        /*012e*/ 	.short	(.L_1551 - .L_1550)
.L_1550:
        /*0130*/ 	.word	0x00000040
        /*0134*/ 	.word	0x00000001
        /*0138*/ 	.word	0x00000001


	//----- nvinfo : EIATTR_CRS_STACK_SIZE
	.align		4
.L_1551:
        /*013c*/ 	.byte	0x04, 0x1e
        /*013e*/ 	.short	(.L_1553 - .L_1552)
.L_1552:
        /*0140*/ 	.word	0x00000000


	//----- nvinfo : EIATTR_CBANK_PARAM_SIZE
	.align		4
.L_1553:
        /*0144*/ 	.byte	0x03, 0x19
        /*0146*/ 	.short	0x0118


	//----- nvinfo : EIATTR_PARAM_CBANK
	.align		4
        /*0148*/ 	.byte	0x04, 0x0a
        /*014a*/ 	.short	(.L_1555 - .L_1554)
	.align		4
.L_1554:
        /*014c*/ 	.word	index@(.nv.constant0._Z25selective_scan_fwd_kernelI32Selective_Scan_fwd_kernel_traitsILi64ELi16ELi1ELb1ELb0ELb1ELb1EN3c104HalfENS1_7complexIfEEEEv13SSMParamsBase)
        /*0150*/ 	.short	0x0210
        /*0152*/ 	.short	0x0118


	//----- nvinfo : EIATTR_SW_WAR
	.align		4
.L_1555:
        /*0154*/ 	.byte	0x04, 0x36
        /*0156*/ 	.short	(.L_1557 - .L_1556)
.L_1556:
        /*0158*/ 	.word	0x00000008
.L_1557:


//--------------------- .nv.info._Z25selective_scan_fwd_kernelI32Selective_Scan_fwd_kernel_traitsILi64ELi16ELi1ELb1ELb1ELb0ELb0EN3c104HalfENS1_7complexIfEEEEv13SSMParamsBase --------------------------
	.section	.nv.info._Z25selective_scan_fwd_kernelI32Selective_Scan_fwd_kernel_traitsILi64ELi16ELi1ELb1ELb1ELb0ELb0EN3c104HalfENS1_7complexIfEEEEv13SSMParamsBase,"",@"SHT_CUDA_INFO"
	.sectionflags	@""
	.align	4


	//----- nvinfo : EIATTR_CUDA_API_VERSION
	.align		4
        /*0000*/ 	.byte	0x04, 0x37
        /*0002*/ 	.short	(.L_1559 - .L_1558)
.L_1558:
        /*0004*/ 	.word	0x00000082


	//----- nvinfo : EIATTR_KPARAM_INFO
	.align		4
.L_1559:
        /*0008*/ 	.byte	0x04, 0x17
        /*000a*/ 	.short	(.L_1561 - .L_1560)
.L_1560:
        /*000c*/ 	.word	0x00000000
        /*0010*/ 	.short	0x0000
        /*0012*/ 	.short	0x0000
        /*0014*/ 	.byte	0x00, 0xf0, 0x61, 0x04


	//----- nvinfo : EIATTR_SPARSE_MMA_MASK
	.align		4
.L_1561:
        /*0018*/ 	.byte	0x03, 0x50
        /*001a*/ 	.short	0x0000


	//----- nvinfo : EIATTR_MAXREG_COUNT
	.align		4
        /*001c*/ 	.byte	0x03, 0x1b
        /*001e*/ 	.short	0x00a8


	//----- nvinfo : EIATTR_NUM_BARRIERS
	.align		4
        /*0020*/ 	.byte	0x02, 0x4c
        /*0022*/ 	.byte	0x01
	.zero		1


	//----- nvinfo : EIATTR_MERCURY_ISA_VERSION
	.align		4
        /*0024*/ 	.byte	0x03, 0x5f
        /*0026*/ 	.short	0x0101


	//----- nvinfo : EIATTR_COOP_GROUP_MASK_REGIDS
	.align		4
        /*0028*/ 	.byte	0x04, 0x29
        /*002a*/ 	.short	(.L_1563 - .L_1562)


	//   ....[0]....
.L_1562:
        /*002c*/ 	.word	0xffffffff


	//   ....[1]....
        /*0030*/ 	.word	0xffffffff


	//   ....[2]....
        /*0034*/ 	.word	0xffffffff


	//   ....[3]....
        /*0038*/ 	.word	0xffffffff


	//   ....[4]....
        /*003c*/ 	.word	0xffffffff


	//   ....[5]....
        /*0040*/ 	.word	0xffffffff


	//   ....[6]....
        /*0044*/ 	.word	0xffffffff


	//   ....[7]....
        /*0048*/ 	.word	0xffffffff


	//   ....[8]....
        /*004c*/ 	.word	0xffffffff


	//   ....[9]....
        /*0050*/ 	.word	0xffffffff


	//   ....[10]....
        /*0054*/ 	.word	0xffffffff


	//   ....[11]....
        /*0058*/ 	.word	0xffffffff


	//   ....[12]....
        /*005c*/ 	.word	0xffffffff


	//   ....[13]....
        /*0060*/ 	.word	0xffffffff


	//   ....[14]....
        /*0064*/ 	.word	0xffffffff


	//   ....[15]....
        /*0068*/ 	.word	0xffffffff


	//   ....[16]....
        /*006c*/ 	.word	0xffffffff


	//   ....[17]....
        /*0070*/ 	.word	0xffffffff


	//   ....[18]....
        /*0074*/ 	.word	0xffffffff


	//   ....[19]....
        /*0078*/ 	.word	0xffffffff


	//   ....[20]....
        /*007c*/ 	.word	0xffffffff


	//   ....[21]....
        /*0080*/ 	.word	0xffffffff


	//   ....[22]....
        /*0084*/ 	.word	0xffffffff


	//   ....[23]....
        /*0088*/ 	.word	0xffffffff


	//   ....[24]....
        /*008c*/ 	.word	0xffffffff


	//   ....[25]....
        /*0090*/ 	.word	0xffffffff


	//   ....[26]....
        /*0094*/ 	.word	0xffffffff


	//   ....[27]....
        /*0098*/ 	.word	0xffffffff


	//----- nvinfo : EIATTR_COOP_GROUP_INSTR_OFFSETS
	.align		4
.L_1563:
        /*009c*/ 	.byte	0x04, 0x28
        /*009e*/ 	.short	(.L_1565 - .L_1564)


	//   ....[0]....
.L_1564:
        /*00a0*/ 	.word	0x00000700


	//   ....[1]....
        /*00a4*/ 	.word	0x000007a0


	//   ....[2]....
        /*00a8*/ 	.word	0x00003840


	//   ....[3]....
        /*00ac*/ 	.word	0x00004a60


	//   ....[4]....
        /*00b0*/ 	.word	0x00004a90


	//   ....[5]....
        /*00b4*/ 	.word	0x00004ac0


	//   ....[6]....
        /*00b8*/ 	.word	0x00004ad0


	//   ....[7]....
        /*00bc*/ 	.word	0x00004b50


	//   ....[8]....
        /*00c0*/ 	.word	0x00004b80


	//   ....[9]....
        /*00c4*/ 	.word	0x00004bc0


	//   ....[10]....
        /*00c8*/ 	.word	0x00004bd0


	//   ....[11]....
        /*00cc*/ 	.word	0x00004c60


	//   ....[12]....
        /*00d0*/ 	.word	0x00004c90


	//   ....[13]....
        /*00d4*/ 	.word	0x00004cb0


	//   ....[14]....
        /*00d8*/ 	.word	0x00004cd0


	//   ....[15]....
        /*00dc*/ 	.word	0x00004d70


	//   ....[16]....
        /*00e0*/ 	.word	0x00004da0


	//   ....[17]....
        /*00e4*/ 	.word	0x00004dc0


	//   ....[18]....
        /*00e8*/ 	.word	0x00004dd0


	//   ....[19]....
        /*00ec*/ 	.word	0x00004e70


	//   ....[20]....
        /*00f0*/ 	.word	0x00004ea0


	//   ....[21]....
        /*00f4*/ 	.word	0x00004ec0


	//   ....[22]....
        /*00f8*/ 	.word	0x00004ee0


	//   ....[23]....
        /*00fc*/ 	.word	0x00004fc0


	//   ....[24]....
        /*0100*/ 	.word	0x00005000


	//   ....[25]....
        /*0104*/ 	.word	0x00005020


	//   ....[26]....
        /*0108*/ 	.word	0x00005070


	//   ....[27]....
        /*010c*/ 	.word	0x00005fe0


	//----- nvinfo : EIATTR_EXIT_INSTR_OFFSETS
	.align		4
.L_1565:
        /*0110*/ 	.byte	0x04, 0x1c
        /*0112*/ 	.short	(.L_1567 - .L_1566)


	//   ....[0]....
.L_1566:
        /*0114*/ 	.word	0x00000350


	//   ....[1]....
        /*0118*/ 	.word	0x00006170


	//----- nvinfo : EIATTR_MAX_THREADS
	.align		4
.L_1567:
        /*011c*/ 	.byte	0x04, 0x05
        /*011e*/ 	.short	(.L_1569 - .L_1568)
.L_1568:
        /*0120*/ 	.word	0x00000040
        /*0124*/ 	.word	0x00000001
        /*0128*/ 	.word	0x00000001


	//----- nvinfo : EIATTR_CRS_STACK_SIZE
	.align		4
.L_1569:
        /*012c*/ 	.byte	0x04, 0x1e
        /*012e*/ 	.short	(.L_1571 - .L_1570)
.L_1570:
        /*0130*/ 	.word	0x00000000


	//----- nvinfo : EIATTR_CBANK_PARAM_SIZE
	.align		4
.L_1571:
        /*0134*/ 	.byte	0x03, 0x19
        /*0136*/ 	.short	0x0118


	//----- nvinfo : EIATTR_PARAM_CBANK
	.align		4
        /*0138*/ 	.byte	0x04, 0x0a
        /*013a*/ 	.short	(.L_1573 - .L_1572)
	.align		4
.L_1572:
        /*013c*/ 	.word	index@(.nv.constant0._Z25selective_scan_fwd_kernelI32Selective_Scan_fwd_kernel_traitsILi64ELi16ELi1ELb1ELb1ELb0ELb0EN3c104HalfENS1_7complexIfEEEEv13SSMParamsBase)
        /*0140*/ 	.short	0x0210
        /*0142*/ 	.short	0x0118


	//----- nvinfo : EIATTR_SW_WAR
	.align		4
.L_1573:
        /*0144*/ 	.byte	0x04, 0x36
        /*0146*/ 	.short	(.L_1575 - .L_1574)
.L_1574:
        /*0148*/ 	.word	0x00000008
.L_1575:


//--------------------- .nv.info._Z25selective_scan_fwd_kernelI32Selective_Scan_fwd_kernel_traitsILi64ELi16ELi1ELb1ELb1ELb0ELb1EN3c104HalfENS1_7complexIfEEEEv13SSMParamsBase --------------------------
	.section	.nv.info._Z25selective_scan_fwd_kernelI32Selective_Scan_fwd_kernel_traitsILi64ELi16ELi1ELb1ELb1ELb0ELb1EN3c104HalfENS1_7complexIfEEEEv13SSMParamsBase,"",@"SHT_CUDA_INFO"
	.sectionflags	@""
	.align	4


	//----- nvinfo : EIATTR_CUDA_API_VERSION
	.align		4
        /*0000*/ 	.byte	0x04, 0x37
        /*0002*/ 	.short	(.L_1577 - .L_1576)
.L_1576:
        /*0004*/ 	.word	0x00000082


	//----- nvinfo : EIATTR_KPARAM_INFO
	.align		4
.L_1577:
        /*0008*/ 	.byte	0x04, 0x17
        /*000a*/ 	.short	(.L_1579 - .L_1578)
.L_1578:
        /*000c*/ 	.word	0x00000000
        /*0010*/ 	.short	0x0000
        /*0012*/ 	.short	0x0000
        /*0014*/ 	.byte	0x00, 0xf0, 0x61, 0x04


	//----- nvinfo : EIATTR_SPARSE_MMA_MASK
	.align		4
.L_1579:
        /*0018*/ 	.byte	0x03, 0x50
        /*001a*/ 	.short	0x0000


	//----- nvinfo : EIATTR_MAXREG_COUNT
	.align		4
        /*001c*/ 	.byte	0x03, 0x1b
        /*001e*/ 	.short	0x00a8


	//----- nvinfo : EIATTR_NUM_BARRIERS
	.align		4
        /*0020*/ 	.byte	0x02, 0x4c
        /*0022*/ 	.byte	0x01
	.zero		1


	//----- nvinfo : EIATTR_MERCURY_ISA_VERSION
	.align		4
        /*0024*/ 	.byte	0x03, 0x5f
        /*0026*/ 	.short	0x0101


	//----- nvinfo : EIATTR_COOP_GROUP_MASK_REGIDS
	.align		4
        /*0028*/ 	.byte	0x04, 0x29
        /*002a*/ 	.short	(.L_1581 - .L_1580)


	//   ....[0]....
.L_1580:
        /*002c*/ 	.word	0xffffffff


	//   ....[1]....
        /*0030*/ 	.word	0xffffffff


	//   ....[2]....
        /*0034*/ 	.word	0xffffffff


	//   ....[3]....
        /*0038*/ 	.word	0xffffffff


	//   ....[4]....
        /*003c*/ 	.word	0xffffffff


	//   ....[5]....
        /*0040*/ 	.word	0xffffffff


	//   ....[6]....
        /*0044*/ 	.word	0xffffffff


	//   ....[7]....
        /*0048*/ 	.word	0xffffffff


	//   ....[8]....
        /*004c*/ 	.word	0xffffffff


	//   ....[9]....
        /*0050*/ 	.word	0xffffffff


	//   ....[10]....
        /*0054*/ 	.word	0xffffffff


	//   ....[11]....
        /*0058*/ 	.word	0xffffffff


	//   ....[12]....
        /*005c*/ 	.word	0xffffffff


	//   ....[13]....
        /*0060*/ 	.word	0xffffffff


	//   ....[14]....
        /*0064*/ 	.word	0xffffffff


	//   ....[15]....
        /*0068*/ 	.word	0xffffffff


	//   ....[16]....
        /*006c*/ 	.word	0xffffffff


	//   ....[17]....
        /*0070*/ 	.word	0xffffffff


	//   ....[18]....
        /*0074*/ 	.word	0xffffffff


	//   ....[19]....
        /*0078*/ 	.word	0xffffffff


	//   ....[20]....
        /*007c*/ 	.word	0xffffffff


	//   ....[21]....
        /*0080*/ 	.word	0xffffffff


	//   ....[22]....
        /*0084*/ 	.word	0xffffffff


	//   ....[23]....
        /*0088*/ 	.word	0xffffffff


	//   ....[24]....
        /*008c*/ 	.word	0xffffffff


	//   ....[25]....
        /*0090*/ 	.word	0xffffffff


	//   ....[26]....
        /*0094*/ 	.word	0xffffffff


	//   ....[27]....
        /*0098*/ 	.word	0xffffffff


	//   ....[28]....
        /*009c*/ 	.word	0xffffffff


	//   ....[29]....
        /*00a0*/ 	.word	0xffffffff


	//----- nvinfo : EIATTR_COOP_GROUP_INSTR_OFFSETS
	.align		4
.L_1581:
        /*00a4*/ 	.byte	0x04, 0x28
        /*00a6*/ 	.short	(.L_1583 - .L_1582)


	//   ....[0]....
.L_1582:
        /*00a8*/ 	.word	0x00000700


	//   ....[1]....
        /*00ac*/ 	.word	0x000007a0


	//   ....[2]....
        /*00b0*/ 	.word	0x00003840


	//   ....[3]....
        /*00b4*/ 	.word	0x00004a60


	//   ....[4]....
        /*00b8*/ 	.word	0x00004a90


	//   ....[5]....
        /*00bc*/ 	.word	0x00004ac0


	//   ....[6]....
        /*00c0*/ 	.word	0x00004ad0


	//   ....[7]....
        /*00c4*/ 	.word	0x00004b50


	//   ....[8]....
        /*00c8*/ 	.word	0x00004b80


	//   ....[9]....
        /*00cc*/ 	.word	0x00004bc0


	//   ....[10]....
        /*00d0*/ 	.word	0x00004bd0


	//   ....[11]....
        /*00d4*/ 	.word	0x00004c60


	//   ....[12]....
        /*00d8*/ 	.word	0x00004c90


	//   ....[13]....
        /*00dc*/ 	.word	0x00004cb0


	//   ....[14]....
        /*00e0*/ 	.word	0x00004cd0


	//   ....[15]....
        /*00e4*/ 	.word	0x00004d70


	//   ....[16]....
        /*00e8*/ 	.word	0x00004da0


	//   ....[17]....
        /*00ec*/ 	.word	0x00004dc0


	//   ....[18]....
        /*00f0*/ 	.word	0x00004dd0


	//   ....[19]....
        /*00f4*/ 	.word	0x00004e70


	//   ....[20]....
        /*00f8*/ 	.word	0x00004ea0


	//   ....[21]....
        /*00fc*/ 	.word	0x00004ec0


	//   ....[22]....
        /*0100*/ 	.word	0x00004ee0


	//   ....[23]....
        /*0104*/ 	.word	0x00004fc0


	//   ....[24]....
        /*0108*/ 	.word	0x00005000


	//   ....[25]....
        /*010c*/ 	.word	0x00005020


	//   ....[26]....
        /*0110*/ 	.word	0x00005070


	//   ....[27]....
        /*0114*/ 	.word	0x00005fe0


	//   ....[28]....
        /*0118*/ 	.word	0x00006290


	//   ....[29]....
        /*011c*/ 	.word	0x00006b00


	//----- nvinfo : EIATTR_EXIT_INSTR_OFFSETS
	.align		4
.L_1583:
        /*0120*/ 	.byte	0x04, 0x1c
        /*0122*/ 	.short	(.L_1585 - .L_1584)


	//   ....[0]....
.L_1584:
        /*0124*/ 	.word	0x00000350


	//   ....[1]....
        /*0128*/ 	.word	0x00006bd0


	//----- nvinfo : EIATTR_MAX_THREADS
	.align		4
.L_1585:
        /*012c*/ 	.byte	0x04, 0x05
        /*012e*/ 	.short	(.L_1587 - .L_1586)
.L_1586:
        /*0130*/ 	.word	0x00000040
        /*0134*/ 	.word	0x00000001
        /*0138*/ 	.word	0x00000001


	//----- nvinfo : EIATTR_CRS_STACK_SIZE
	.align		4
.L_1587:
        /*013c*/ 	.byte	0x04, 0x1e
        /*013e*/ 	.short	(.L_1589 - .L_1588)
.L_1588:
        /*0140*/ 	.word	0x00000000


	//----- nvinfo : EIATTR_CBANK_PARAM_SIZE
	.align		4
.L_1589:
        /*0144*/ 	.byte	0x03, 0x19
        /*0146*/ 	.short	0x0118


	//----- nvinfo : EIATTR_PARAM_CBANK
	.align		4
        /*0148*/ 	.byte	0x04, 0x0a
        /*014a*/ 	.short	(.L_1591 - .L_1590)
	.align		4
.L_1590:
        /*014c*/ 	.word	index@(.nv.constant0._Z25selective_scan_fwd_kernelI32Selective_Scan_fwd_kernel_traitsILi64ELi16ELi1ELb1ELb1ELb0ELb1EN3c104HalfENS1_7complexIfEEEEv13SSMParamsBase)
        /*0150*/ 	.short	0x0210
        /*0152*/ 	.short	0x0118


	//----- nvinfo : EIATTR_SW_WAR
	.align		4
.L_1591:
        /*0154*/ 	.byte	0x04, 0x36
        /*0156*/ 	.short	(.L_1593 - .L_1592)
.L_1592:
        /*0158*/ 	.word	0x00000008
.L_1593:


//--------------------- .nv.info._Z25selective_scan_fwd_kernelI32Selective_Scan_fwd_kernel_traitsILi64ELi16ELi1ELb1ELb1ELb1ELb0EN3c104HalfENS1_7complexIfEEEEv13SSMParamsBase --------------------------
	.section	.nv.info._Z25selective_scan_fwd_kernelI32Selective_Scan_fwd_kernel_traitsILi64ELi16ELi1ELb1ELb1ELb1ELb0EN3c104HalfENS1_7complexIfEEEEv13SSMParamsBase,"",@"SHT_CUDA_INFO"
	.sectionflags	@""
	.align	4


	//----- nvinfo : EIATTR_CUDA_API_VERSION
	.align		4
        /*0000*/ 	.byte	0x04, 0x37
        /*0002*/ 	.short	(.L_1595 - .L_1594)
.L_1594:
        /*0004*/ 	.word	0x00000082


	//----- nvinfo : EIATTR_KPARAM_INFO
	.align		4
.L_1595:
        /*0008*/ 	.byte	0x04, 0x17
        /*000a*/ 	.short	(.L_1597 - .L_1596)
.L_1596:
        /*000c*/ 	.word	0x00000000
        /*0010*/ 	.short	0x0000
        /*0012*/ 	.short	0x0000
        /*0014*/ 	.byte	0x00, 0xf0, 0x61, 0x04


	//----- nvinfo : EIATTR_SPARSE_MMA_MASK
	.align		4
.L_1597:
        /*0018*/ 	.byte	0x03, 0x50
        /*001a*/ 	.short	0x0000


	//----- nvinfo : EIATTR_MAXREG_COUNT
	.align		4
        /*001c*/ 	.byte	0x03, 0x1b
        /*001e*/ 	.short	0x00a8


	//----- nvinfo : EIATTR_NUM_BARRIERS
	.align		4
        /*0020*/ 	.byte	0x02, 0x4c
        /*0022*/ 	.byte	0x01
	.zero		1


	//----- nvinfo : EIATTR_ANNOTATIONS
	.align		4
        /*0024*/ 	.byte	0x04, 0x55
        /*0026*/ 	.short	(.L_1599 - .L_1598)


	//   ....[0]....
.L_1598:
        /*0028*/ 	.word	0x00000001
        /*002c*/ 	.byte	0xa0, 0x32, 0x00, 0x00, 0x01, 0x00, 0x00, 0x00, 0x90, 0x34, 0x00, 0x00


	//----- nvinfo : EIATTR_MERCURY_ISA_VERSION
	.align		4
.L_1599:
        /*0038*/ 	.byte	0x03, 0x5f
        /*003a*/ 	.short	0x0101


	//----- nvinfo : EIATTR_INT_WARP_WIDE_INSTR_OFFSETS
	.align		4
        /*003c*/ 	.byte	0x04, 0x31
        /*003e*/ 	.short	(.L_1601 - .L_1600)


	//   ....[0]....
.L_1600:
        /*0040*/ 	.word	0x00005260


	//----- nvinfo : EIATTR_COOP_GROUP_MASK_REGIDS
	.align		4
.L_1601:
        /*0044*/ 	.byte	0x04, 0x29
        /*0046*/ 	.short	(.L_1603 - .L_1602)


	//   ....[0]....
.L_1602:
        /*0048*/ 	.word	0xffffffff


	//   ....[1]....
        /*004c*/ 	.word	0xffffffff


	//   ....[2]....
        /*0050*/ 	.word	0xffffffff


	//   ....[3]....
        /*0054*/ 	.word	0xffffffff


	//   ....[4]....
        /*0058*/ 	.word	0xffffffff


	//   ....[5]....
        /*005c*/ 	.word	0xffffffff


	//   ....[6]....
        /*0060*/ 	.word	0xffffffff


	//   ....[7]....
        /*0064*/ 	.word	0xffffffff


	//   ....[8]....
        /*0068*/ 	.word	0xffffffff


	//   ....[9]....
        /*006c*/ 	.word	0xffffffff


	//   ....[10]....
        /*0070*/ 	.word	0xffffffff


	//   ....[11]....
        /*0074*/ 	.word	0xffffffff


	//   ....[12]....
        /*0078*/ 	.word	0xffffffff


	//   ....[13]....
        /*007c*/ 	.word	0xffffffff


	//   ....[14]....
        /*0080*/ 	.word	0xffffffff


	//   ....[15]....
        /*0084*/ 	.word	0xffffffff


	//   ....[16]....
        /*0088*/ 	.word	0xffffffff


	//   ....[17]....
        /*008c*/ 	.word	0xffffffff


	//   ....[18]....
        /*0090*/ 	.word	0xffffffff


	//   ....[19]....
        /*0094*/ 	.word	0xffffffff


	//   ....[20]....
        /*0098*/ 	.word	0xffffffff


	//   ....[21]....
        /*009c*/ 	.word	0xffffffff


	//   ....[22]....
        /*00a0*/ 	.word	0xffffffff


	//   ....[23]....
        /*00a4*/ 	.word	0xffffffff


	//   ....[24]....
        /*00a8*/ 	.word	0xffffffff


	//   ....[25]....
        /*00ac*/ 	.word	0xffffffff


	//   ....[26]....
        /*00b0*/ 	.word	0xffffffff


	//   ....[27]....
        /*00b4*/ 	.word	0xffffffff


	//   ....[28]....
        /*00b8*/ 	.word	0xffffffff


	//----- nvinfo : EIATTR_COOP_GROUP_INSTR_OFFSETS
	.align		4
.L_1603:
        /*00bc*/ 	.byte	0x04, 0x28
        /*00be*/ 	.short	(.L_1605 - .L_1604)


	//   ....[0]....
.L_1604:
        /*00c0*/ 	.word	0x00000920


	//   ....[1]....
        /*00c4*/ 	.word	0x000009c0


	//   ....[2]....
        /*00c8*/ 	.word	0x00003810


	//   ....[3]....
        /*00cc*/ 	.word	0x00004d30


	//   ....[4]....
        /*00d0*/ 	.word	0x00004d50


	//   ....[5]....
        /*00d4*/ 	.word	0x00004d80


	//   ....[6]....
        /*00d8*/ 	.word	0x00004d90


	//   ....[7]....
        /*00dc*/ 	.word	0x00004e30


	//   ....[8]....
        /*00e0*/ 	.word	0x00004e60


	//   ....[9]....
        /*00e4*/ 	.word	0x00004e80


	//   ....[10]....
        /*00e8*/ 	.word	0x00004e90


	//   ....[11]....
        /*00ec*/ 	.word	0x00004f40


	//   ....[12]....
        /*00f0*/ 	.word	0x00004f60


	//   ....[13]....
        /*00f4*/ 	.word	0x00004f80


	//   ....[14]....
        /*00f8*/ 	.word	0x00004f90


	//   ....[15]....
        /*00fc*/ 	.word	0x00005050


	//   ....[16]....
        /*0100*/ 	.word	0x00005070


	//   ....[17]....
        /*0104*/ 	.word	0x00005080


	//   ....[18]....
        /*0108*/ 	.word	0x00005090


	//   ....[19]....
        /*010c*/ 	.word	0x00005180


	//   ....[20]....
        /*0110*/ 	.word	0x000051b0


	//   ....[21]....
        /*0114*/ 	.word	0x000051c0


	//   ....[22]....
        /*0118*/ 	.word	0x000051d0


	//   ....[23]....
        /*011c*/ 	.word	0x000053a0


	//   ....[24]....
        /*0120*/ 	.word	0x00005680


	//   ....[25]....
        /*0124*/ 	.word	0x000056c0


	//   ....[26]....
        /*0128*/ 	.word	0x000056f0


	//   ....[27]....
        /*012c*/ 	.word	0x00005720


	//   ....[28]....
        /*0130*/ 	.word	0x00006780


	//----- nvinfo : EIATTR_EXIT_INSTR_OFFSETS
	.align		4
.L_1605:
        /*0134*/ 	.byte	0x04, 0x1c
        /*0136*/ 	.short	(.L_1607 - .L_1606)


	//   ....[0]....
.L_1606:
        /*0138*/ 	.word	0x00000600


	//   ....[1]....
        /*013c*/ 	.word	0x00006880


	//----- nvinfo : EIATTR_MAX_THREADS
	.align		4
.L_1607:
        /*0140*/ 	.byte	0x04, 0x05
        /*0142*/ 	.short	(.L_1609 - .L_1608)
.L_1608:
        /*0144*/ 	.word	0x00000040
        /*0148*/ 	.word	0x00000001
        /*014c*/ 	.word	0x00000001


	//----- nvinfo : EIATTR_CRS_STACK_SIZE
	.align		4
.L_1609:
        /*0150*/ 	.byte	0x04, 0x1e
        /*0152*/ 	.short	(.L_1611 - .L_1610)
.L_1610:
        /*0154*/ 	.word	0x00000000


	//----- nvinfo : EIATTR_CBANK_PARAM_SIZE
	.align		4
.L_1611:
        /*0158*/ 	.byte	0x03, 0x19
        /*015a*/ 	.short	0x0118


	//----- nvinfo : EIATTR_PARAM_CBANK
	.align		4
        /*015c*/ 	.byte	0x04, 0x0a
        /*015e*/ 	.short	(.L_1613 - .L_1612)
	.align		4
.L_1612:
        /*0160*/ 	.word	index@(.nv.constant0._Z25selective_scan_fwd_kernelI32Selective_Scan_fwd_kernel_traitsILi64ELi16ELi1ELb1ELb1ELb1ELb0EN3c104HalfENS1_7complexIfEEEEv13SSMParamsBase)
        /*0164*/ 	.short	0x0210
        /*0166*/ 	.short	0x0118


	//----- nvinfo : EIATTR_SW_WAR
	.align		4
.L_1613:
        /*0168*/ 	.byte	0x04, 0x36
        /*016a*/ 	.short	(.L_1615 - .L_1614)
.L_1614:
        /*016c*/ 	.word	0x00000008
.L_1615:


//--------------------- .nv.info._Z25selective_scan_fwd_kernelI32Selective_Scan_fwd_kernel_traitsILi64ELi16ELi1ELb1ELb1ELb1ELb1EN3c104HalfENS1_7complexIfEEEEv13SSMParamsBase --------------------------
	.section	.nv.info._Z25selective_scan_fwd_kernelI32Selective_Scan_fwd_kernel_traitsILi64ELi16ELi1ELb1ELb1ELb1ELb1EN3c104HalfENS1_7complexIfEEEEv13SSMParamsBase,"",@"SHT_CUDA_INFO"
	.sectionflags	@""
	.align	4


	//----- nvinfo : EIATTR_CUDA_API_VERSION
	.align		4
        /*0000*/ 	.byte	0x04, 0x37
        /*0002*/ 	.short	(.L_1617 - .L_1616)
.L_1616:
        /*0004*/ 	.word	0x00000082


	//----- nvinfo : EIATTR_KPARAM_INFO
	.align		4
.L_1617:
        /*0008*/ 	.byte	0x04, 0x17
        /*000a*/ 	.short	(.L_1619 - .L_1618)
.L_1618:
        /*000c*/ 	.word	0x00000000
        /*0010*/ 	.short	0x0000
        /*0012*/ 	.short	0x0000
        /*0014*/ 	.byte	0x00, 0xf0, 0x61, 0x04


	//----- nvinfo : EIATTR_SPARSE_MMA_MASK
	.align		4
.L_1619:
        /*0018*/ 	.byte	0x03, 0x50
        /*001a*/ 	.short	0x0000


	//----- nvinfo : EIATTR_MAXREG_COUNT
	.align		4
        /*001c*/ 	.byte	0x03, 0x1b
        /*001e*/ 	.short	0x00a8


	//----- nvinfo : EIATTR_NUM_BARRIERS
	.align		4
        /*0020*/ 	.byte	0x02, 0x4c
        /*0022*/ 	.byte	0x01
	.zero		1


	//----- nvinfo : EIATTR_ANNOTATIONS
	.align		4
        /*0024*/ 	.byte	0x04, 0x55
        /*0026*/ 	.short	(.L_1621 - .L_1620)


	//   ....[0]....
.L_1620:
        /*0028*/ 	.word	0x00000001
        /*002c*/ 	.byte	0xa0, 0x32, 0x00, 0x00, 0x01, 0x00, 0x00, 0x00, 0x90, 0x34, 0x00, 0x00


	//----- nvinfo : EIATTR_MERCURY_ISA_VERSION
	.align		4
.L_1621:
        /*0038*/ 	.byte	0x03, 0x5f
        /*003a*/ 	.short	0x0101


	//----- nvinfo : EIATTR_INT_WARP_WIDE_INSTR_OFFSETS
	.align		4
        /*003c*/ 	.byte	0x04, 0x31
        /*003e*/ 	.short	(.L_1623 - .L_1622)


	//   ....[0]....
.L_1622:
        /*0040*/ 	.word	0x00005260


	//----- nvinfo : EIATTR_COOP_GROUP_MASK_REGIDS
	.align		4
.L_1623:
        /*0044*/ 	.byte	0x04, 0x29
        /*0046*/ 	.short	(.L_1625 - .L_1624)


	//   ....[0]....
.L_1624:
        /*0048*/ 	.word	0xffffffff


	//   ....[1]....
        /*004c*/ 	.word	0xffffffff


	//   ....[2]....
        /*0050*/ 	.word	0xffffffff


	//   ....[3]....
        /*0054*/ 	.word	0xffffffff


	//   ....[4]....
        /*0058*/ 	.word	0xffffffff


	//   ....[5]....
        /*005c*/ 	.word	0xffffffff


	//   ....[6]....
        /*0060*/ 	.word	0xffffffff


	//   ....[7]....
        /*0064*/ 	.word	0xffffffff


	//   ....[8]....
        /*0068*/ 	.word	0xffffffff


	//   ....[9]....
        /*006c*/ 	.word	0xffffffff


	//   ....[10]....
        /*0070*/ 	.word	0xffffffff


	//   ....[11]....
        /*0074*/ 	.word	0xffffffff


	//   ....[12]....
        /*0078*/ 	.word	0xffffffff


	//   ....[13]....
        /*007c*/ 	.word	0xffffffff


	//   ....[14]....
        /*0080*/ 	.word	0xffffffff


	//   ....[15]....
        /*0084*/ 	.word	0xffffffff


	//   ....[16]....
        /*0088*/ 	.word	0xffffffff


	//   ....[17]....
        /*008c*/ 	.word	0xffffffff


	//   ....[18]....
        /*0090*/ 	.word	0xffffffff


	//   ....[19]....
        /*0094*/ 	.word	0xffffffff


	//   ....[20]....
        /*0098*/ 	.word	0xffffffff


	//   ....[21]....
        /*009c*/ 	.word	0xffffffff


	//   ....[22]....
        /*00a0*/ 	.word	0xffffffff


	//   ....[23]....
        /*00a4*/ 	.word	0xffffffff


	//   ....[24]....
        /*00a8*/ 	.word	0xffffffff


	//   ....[25]....
        /*00ac*/ 	.word	0xffffffff


	//   ....[26]....
        /*00b0*/ 	.word	0xffffffff


	//   ....[27]....
        /*00b4*/ 	.word	0xffffffff


	//   ....[28]....
        /*00b8*/ 	.word	0xffffffff


	//   ....[29]....
        /*00bc*/ 	.word	0xffffffff


	//   ....[30]....
        /*00c0*/ 	.word	0xffffffff


	//----- nvinfo : EIATTR_COOP_GROUP_INSTR_OFFSETS
	.align		4
.L_1625:
        /*00c4*/ 	.byte	0x04, 0x28
        /*00c6*/ 	.short	(.L_1627 - .L_1626)


	//   ....[0]....
.L_1626:
        /*00c8*/ 	.word	0x00000920


	//   ....[1]....
        /*00cc*/ 	.word	0x000009c0


	//   ....[2]....
        /*00d0*/ 	.word	0x00003810


	//   ....[3]....
        /*00d4*/ 	.word	0x00004d30


	//   ....[4]....
        /*00d8*/ 	.word	0x00004d50


	//   ....[5]....
        /*00dc*/ 	.word	0x00004d80


	//   ....[6]....
        /*00e0*/ 	.word	0x00004d90


	//   ....[7]....
        /*00e4*/ 	.word	0x00004e30


	//   ....[8]....
        /*00e8*/ 	.word	0x00004e60


	//   ....[9]....
        /*00ec*/ 	.word	0x00004e80


	//   ....[10]....
        /*00f0*/ 	.word	0x00004e90


	//   ....[11]....
        /*00f4*/ 	.word	0x00004f40


	//   ....[12]....
        /*00f8*/ 	.word	0x00004f60


	//   ....[13]....
        /*00fc*/ 	.word	0x00004f80


	//   ....[14]....
        /*0100*/ 	.word	0x00004f90


	//   ....[15]....
        /*0104*/ 	.word	0x00005050


	//   ....[16]....
        /*0108*/ 	.word	0x00005070


	//   ....[17]....
        /*010c*/ 	.word	0x00005080


	//   ....[18]....
        /*0110*/ 	.word	0x00005090


	//   ....[19]....
        /*0114*/ 	.word	0x00005180


	//   ....[20]....
        /*0118*/ 	.word	0x000051b0


	//   ....[21]....
        /*011c*/ 	.word	0x000051c0


	//   ....[22]....
        /*0120*/ 	.word	0x000051d0


	//   ....[23]....
        /*0124*/ 	.word	0x000053a0


	//   ....[24]....
        /*0128*/ 	.word	0x00005680


	//   ....[25]....
        /*012c*/ 	.word	0x000056c0


	//   ....[26]....
        /*0130*/ 	.word	0x000056f0


	//   ....[27]....
        /*0134*/ 	.word	0x00005720


	//   ....[28]....
        /*0138*/ 	.word	0x00006720


	//   ....[29]....
        /*013c*/ 	.word	0x000069d0


	//   ....[30]....
        /*0140*/ 	.word	0x00007200


	//----- nvinfo : EIATTR_EXIT_INSTR_OFFSETS
	.align		4
.L_1627:
        /*0144*/ 	.byte	0x04, 0x1c
        /*0146*/ 	.short	(.L_1629 - .L_1628)


	//   ....[0]....
.L_1628:
        /*0148*/ 	.word	0x00000600


	//   ....[1]....
        /*014c*/ 	.word	0x00007300


	//----- nvinfo : EIATTR_MAX_THREADS
	.align		4
.L_1629:
        /*0150*/ 	.byte	0x04, 0x05
        /*0152*/ 	.short	(.L_1631 - .L_1630)
.L_1630:
        /*0154*/ 	.word	0x00000040
        /*0158*/ 	.word	0x00000001
        /*015c*/ 	.word	0x00000001


	//----- nvinfo : EIATTR_CRS_STACK_SIZE
	.align		4
.L_1631:
        /*0160*/ 	.byte	0x04, 0x1e
        /*0162*/ 	.short	(.L_1633 - .L_1632)
.L_1632:
        /*0164*/ 	.word	0x00000000


	//----- nvinfo : EIATTR_CBANK_PARAM_SIZE
	.align		4
.L_1633:
        /*0168*/ 	.byte	0x03, 0x19
        /*016a*/ 	.short	0x0118


	//----- nvinfo : EIATTR_PARAM_CBANK
	.align		4
        /*016c*/ 	.byte	0x04, 0x0a
        /*016e*/ 	.short	(.L_1635 - .L_1634)
	.align		4
.L_1634:
        /*0170*/ 	.word	index@(.nv.constant0._Z25selective_scan_fwd_kernelI32Selective_Scan_fwd_kernel_traitsILi64ELi16ELi1ELb1ELb1ELb1ELb1EN3c104HalfENS1_7complexIfEEEEv13SSMParamsBase)
        /*0174*/ 	.short	0x0210
        /*0176*/ 	.short	0x0118


	//----- nvinfo : EIATTR_SW_WAR
	.align		4
.L_1635:
        /*0178*/ 	.byte	0x04, 0x36
        /*017a*/ 	.short	(.L_1637 - .L_1636)
.L_1636:
        /*017c*/ 	.word	0x00000008
.L_1637:


//--------------------- .nv.info._Z25selective_scan_fwd_kernelI32Selective_Scan_fwd_kernel_traitsILi32ELi16ELi1ELb0ELb0ELb0ELb0EN3c104HalfENS1_7complexIfEEEEv13SSMParamsBase --------------------------
	.section	.nv.info._Z25selective_scan_fwd_kernelI32Selective_Scan_fwd_kernel_traitsILi32ELi16ELi1ELb0ELb0ELb0ELb0EN3c104HalfENS1_7complexIfEEEEv13SSMParamsBase,"",@"SHT_CUDA_INFO"
	.sectionflags	@""
	.align	4


	//----- nvinfo : EIATTR_CUDA_API_VERSION
	.align		4
        /*0000*/ 	.byte	0x04, 0x37
        /*0002*/ 	.short	(.L_1639 - .L_1638)
.L_1638:
        /*0004*/ 	.word	0x00000082


	//----- nvinfo : EIATTR_KPARAM_INFO
	.align		4
.L_1639:
        /*0008*/ 	.byte	0x04, 0x17
        /*000a*/ 	.short	(.L_1641 - .L_1640)
.L_1640:
        /*000c*/ 	.word	0x00000000
        /*0010*/ 	.short	0x0000
        /*0012*/ 	.short	0x0000
        /*0014*/ 	.byte	0x00, 0xf0, 0x61, 0x04


	//----- nvinfo : EIATTR_SPARSE_MMA_MASK
	.align		4
.L_1641:
        /*0018*/ 	.byte	0x03, 0x50
        /*001a*/ 	.short	0x0000


	//----- nvinfo : EIATTR_MAXREG_COUNT
	.align		4
        /*001c*/ 	.byte	0x03, 0x1b
        /*001e*/ 	.short	0x00ff


	//----- nvinfo : EIATTR_NUM_BARRIERS
	.align		4
        /*0020*/ 	.byte	0x02, 0x4c
        /*0022*/ 	.byte	0x01
	.zero		1


	//----- nvinfo : EIATTR_MERCURY_ISA_VERSION
	.align		4
        /*0024*/ 	.byte	0x03, 0x5f
        /*0026*/ 	.short	0x0101


	//----- nvinfo : EIATTR_COOP_GROUP_MASK_REGIDS
	.align		4
        /*0028*/ 	.byte	0x04, 0x29
        /*002a*/ 	.short	(.L_1643 - .L_1642)


	//   ....[0]....
.L_1642:
        /*002c*/ 	.word	0xffffffff


	//   ....[1]....
        /*0030*/ 	.word	0xffffffff


	//   ....[2]....
        /*0034*/ 	.word	0xffffffff


	//   ....[3]....
        /*0038*/ 	.word	0xffffffff


	//   ....[4]....
        /*003c*/ 	.word	0xffffffff


	//   ....[5]....
        /*0040*/ 	.word	0xffffffff


	//   ....[6]....
        /*0044*/ 	.word	0xffffffff


	//   ....[7]....
        /*0048*/ 	.word	0xffffffff


	//   ....[8]....
        /*004c*/ 	.word	0xffffffff


	//   ....[9]....
        /*0050*/ 	.word	0xffffffff


	//   ....[10]....
        /*0054*/ 	.word	0xffffffff


	//   ....[11]....
        /*0058*/ 	.word	0xffffffff


	//   ....[12]....
        /*005c*/ 	.word	0xffffffff


	//   ....[13]....
        /*0060*/ 	.word	0xffffffff


	//   ....[14]....
        /*0064*/ 	.word	0xffffffff


	//   ....[15]....
        /*0068*/ 	.word	0xffffffff


	//   ....[16]....
        /*006c*/ 	.word	0xffffffff


	//   ....[17]....
        /*0070*/ 	.word	0xffffffff


	//   ....[18]....
        /*0074*/ 	.word	0xffffffff


	//   ....[19]....
        /*0078*/ 	.word	0xffffffff


	//   ....[20]....
        /*007c*/ 	.word	0xffffffff


	//   ....[21]....
        /*0080*/ 	.word	0xffffffff


	//   ....[22]....
        /*0084*/ 	.word	0xffffffff


	//   ....[23]....
        /*0088*/ 	.word	0xffffffff


	//   ....[24]....
        /*008c*/ 	.word	0xffffffff


	//   ....[25]....
        /*0090*/ 	.word	0xffffffff


	//   ....[26]....
        /*0094*/ 	.word	0xffffffff


	//----- nvinfo : EIATTR_COOP_GROUP_INSTR_OFFSETS
	.align		4
.L_1643:
        /*0098*/ 	.byte	0x04, 0x28
        /*009a*/ 	.short	(.L_1645 - .L_1644)


	//   ....[0]....
.L_1644:
        /*009c*/ 	.word	0x00000d30


	//   ....[1]....
        /*00a0*/ 	.word	0x000011a0


	//   ....[2]....
        /*00a4*/ 	.word	0x000053f0


	//   ....[3]....
        /*00a8*/ 	.word	0x00005430


	//   ....[4]....
        /*00ac*/ 	.word	0x000054b0


	//   ....[5]....
        /*00b0*/ 	.word	0x000054e0


	//   ....[6]....
        /*00b4*/ 	.word	0x00005600


	//   ....[7]....
        /*00b8*/ 	.word	0x00005630


	//   ....[8]....
        /*00bc*/ 	.word	0x00005660


	//   ....[9]....
        /*00c0*/ 	.word	0x00005670


	//   ....[10]....
        /*00c4*/ 	.word	0x000057d0


	//   ....[11]....
        /*00c8*/ 	.word	0x00005810


	//   ....[12]....
        /*00cc*/ 	.word	0x00005820


	//   ....[13]....
        /*00d0*/ 	.word	0x00005830


	//   ....[14]....
        /*00d4*/ 	.word	0x000058e0


	//   ....[15]....
        /*00d8*/ 	.word	0x00005910


	//   ....[16]....
        /*00dc*/ 	.word	0x00005930


	//   ....[17]....
        /*00e0*/ 	.word	0x00005950


	//   ....[18]....
        /*00e4*/ 	.word	0x000059f0


	//   ....[19]....
        /*00e8*/ 	.word	0x00005a40


	//   ....[20]....
        /*00ec*/ 	.word	0x00005a70


	//   ....[21]....
        /*00f0*/ 	.word	0x00005a90


	//   ....[22]....
        /*00f4*/ 	.word	0x00005b50


	//   ....[23]....
        /*00f8*/ 	.word	0x00005b80


	//   ....[24]....
        /*00fc*/ 	.word	0x00005bc0


	//   ....[25]....
        /*0100*/ 	.word	0x00005bd0


	//   ....[26]....
        /*0104*/ 	.word	0x00006a40


	//----- nvinfo : EIATTR_EXIT_INSTR_OFFSETS
	.align		4
.L_1645:
        /*0108*/ 	.byte	0x04, 0x1c
        /*010a*/ 	.short	(.L_1647 - .L_1646)


	//   ....[0]....
.L_1646:
        /*010c*/ 	.word	0x00000150


	//   ....[1]....
        /*0110*/ 	.word	0x00007110


	//----- nvinfo : EIATTR_MAX_THREADS
	.align		4
.L_1647:
        /*0114*/ 	.byte	0x04, 0x05
        /*0116*/ 	.short	(.L_1649 - .L_1648)
.L_1648:
        /*0118*/ 	.word	0x00000020
        /*011c*/ 	.word	0x00000001
        /*0120*/ 	.word	0x00000001


	//----- nvinfo : EIATTR_CRS_STACK_SIZE
	.align		4
.L_1649:
        /*0124*/ 	.byte	0x04, 0x1e
        /*0126*/ 	.short	(.L_1651 - .L_1650)
.L_1650:
        /*0128*/ 	.word	0x00000000


	//----- nvinfo : EIATTR_CBANK_PARAM_SIZE
	.align		4
.L_1651:
        /*012c*/ 	.byte	0x03, 0x19
        /*012e*/ 	.short	0x0118


	//----- nvinfo : EIATTR_PARAM_CBANK
	.align		4
        /*0130*/ 	.byte	0x04, 0x0a
        /*0132*/ 	.short	(.L_1653 - .L_1652)
	.align		4
.L_1652:
        /*0134*/ 	.word	index@(.nv.constant0._Z25selective_scan_fwd_kernelI32Selective_Scan_fwd_kernel_traitsILi32ELi16ELi1ELb0ELb0ELb0ELb0EN3c104HalfENS1_7complexIfEEEEv13SSMParamsBase)
        /*0138*/ 	.short	0x0210
        /*013a*/ 	.short	0x0118


	//----- nvinfo : EIATTR_SW_WAR
	.align		4
.L_1653:
        /*013c*/ 	.byte	0x04, 0x36
        /*013e*/ 	.short	(.L_1655 - .L_1654)
.L_1654:
        /*0140*/ 	.word	0x00000008
.L_1655:


//--------------------- .nv.info._Z25selective_scan_fwd_kernelI32Selective_Scan_fwd_kernel_traitsILi32ELi16ELi1ELb0ELb0ELb0ELb1EN3c104HalfENS1_7complexIfEEEEv13SSMParamsBase --------------------------
	.section	.nv.info._Z25selective_scan_fwd_kernelI32Selective_Scan_fwd_kernel_traitsILi32ELi16ELi1ELb0ELb0ELb0ELb1EN3c104HalfENS1_7complexIfEEEEv13SSMParamsBase,"",@"SHT_CUDA_INFO"
	.sectionflags	@""
	.align	4


	//----- nvinfo : EIATTR_CUDA_API_VERSION
	.align		4
        /*0000*/ 	.byte	0x04, 0x37
        /*0002*/ 	.short	(.L_1657 - .L_1656)
.L_1656:
        /*0004*/ 	.word	0x00000082


	//----- nvinfo : EIATTR_KPARAM_INFO
	.align		4
.L_1657:
        /*0008*/ 	.byte	0x04, 0x17
        /*000a*/ 	.short	(.L_1659 - .L_1658)
.L_1658:
        /*000c*/ 	.word	0x00000000
        /*0010*/ 	.short	0x0000
        /*0012*/ 	.short	0x0000
        /*0014*/ 	.byte	0x00, 0xf0, 0x61, 0x04


	//----- nvinfo : EIATTR_SPARSE_MMA_MASK
	.align		4
.L_1659:
        /*0018*/ 	.byte	0x03, 0x50
        /*001a*/ 	.short	0x0000


	//----- nvinfo : EIATTR_MAXREG_COUNT
	.align		4
        /*001c*/ 	.byte	0x03, 0x1b
        /*001e*/ 	.short	0x00ff


	//----- nvinfo : EIATTR_NUM_BARRIERS
	.align		4
        /*0020*/ 	.byte	0x02, 0x4c
        /*0022*/ 	.byte	0x01
	.zero		1


	//----- nvinfo : EIATTR_MERCURY_ISA_VERSION
	.align		4
        /*0024*/ 	.byte	0x03, 0x5f
        /*0026*/ 	.short	0x0101


	//----- nvinfo : EIATTR_COOP_GROUP_MASK_REGIDS
	.align		4
        /*0028*/ 	.byte	0x04, 0x29
        /*002a*/ 	.short	(.L_1661 - .L_1660)


	//   ....[0]....
.L_1660:
        /*002c*/ 	.word	0xffffffff


	//   ....[1]....
        /*0030*/ 	.word	0xffffffff


	//   ....[2]....
        /*0034*/ 	.word	0xffffffff


	//   ....[3]....
        /*0038*/ 	.word	0xffffffff


	//   ....[4]....
        /*003c*/ 	.word	0xffffffff


	//   ....[5]....
        /*0040*/ 	.word	0xffffffff


	//   ....[6]....
        /*0044*/ 	.word	0xffffffff


	//   ....[7]....
        /*0048*/ 	.word	0xffffffff


	//   ....[8]....
        /*004c*/ 	.word	0xffffffff


	//   ....[9]....
        /*0050*/ 	.word	0xffffffff


	//   ....[10]....
        /*0054*/ 	.word	0xffffffff


	//   ....[11]....
        /*0058*/ 	.word	0xffffffff


	//   ....[12]....
        /*005c*/ 	.word	0xffffffff


	//   ....[13]....
        /*0060*/ 	.word	0xffffffff


	//   ....[14]....
        /*0064*/ 	.word	0xffffffff


	//   ....[15]....
        /*0068*/ 	.word	0xffffffff


	//   ....[16]....
        /*006c*/ 	.word	0xffffffff


	//   ....[17]....
        /*0070*/ 	.word	0xffffffff


	//   ....[18]....
        /*0074*/ 	.word	0xffffffff


	//   ....[19]....
        /*0078*/ 	.word	0xffffffff


	//   ....[20]....
        /*007c*/ 	.word	0xffffffff


	//   ....[21]....
        /*0080*/ 	.word	0xffffffff


	//   ....[22]....
        /*0084*/ 	.word	0xffffffff


	//   ....[23]....
        /*0088*/ 	.word	0xffffffff


	//   ....[24]....
        /*008c*/ 	.word	0xffffffff


	//   ....[25]....
        /*0090*/ 	.word	0xffffffff


	//   ....[26]....
        /*0094*/ 	.word	0xffffffff


	//   ....[27]....
        /*0098*/ 	.word	0xffffffff


	//   ....[28]....
        /*009c*/ 	.word	0xffffffff


	//----- nvinfo : EIATTR_COOP_GROUP_INSTR_OFFSETS
	.align		4
.L_1661:
        /*00a0*/ 	.byte	0x04, 0x28
        /*00a2*/ 	.short	(.L_1663 - .L_1662)


	//   ....[0]....
.L_1662:
        /*00a4*/ 	.word	0x00000d50


	//   ....[1]....
        /*00a8*/ 	.word	0x000011c0


	//   ....[2]....
        /*00ac*/ 	.word	0x00005430


	//   ....[3]....
        /*00b0*/ 	.word	0x00005470


	//   ....[4]....
        /*00b4*/ 	.word	0x000054f0


	//   ....[5]....
        /*00b8*/ 	.word	0x00005520


	//   ....[6]....
        /*00bc*/ 	.word	0x00005640


	//   ....[7]....
        /*00c0*/ 	.word	0x00005670


	//   ....[8]....
        /*00c4*/ 	.word	0x000056a0


	//   ....[9]....
        /*00c8*/ 	.word	0x000056b0


	//   ....[10]....
        /*00cc*/ 	.word	0x00005810


	//   ....[11]....
        /*00d0*/ 	.word	0x00005850


	//   ....[12]....
        /*00d4*/ 	.word	0x00005860


	//   ....[13]....
        /*00d8*/ 	.word	0x00005870


	//   ....[14]....
        /*00dc*/ 	.word	0x00005920


	//   ....[15]....
        /*00e0*/ 	.word	0x00005950


	//   ....[16]....
        /*00e4*/ 	.word	0x00005970


	//   ....[17]....
        /*00e8*/ 	.word	0x00005990


	//   ....[18]....
        /*00ec*/ 	.word	0x00005a30


	//   ....[19]....
        /*00f0*/ 	.word	0x00005a80


	//   ....[20]....
        /*00f4*/ 	.word	0x00005ab0


	//   ....[21]....
        /*00f8*/ 	.word	0x00005ad0


	//   ....[22]....
        /*00fc*/ 	.word	0x00005b90


	//   ....[23]....
        /*0100*/ 	.word	0x00005bc0


	//   ....[24]....
        /*0104*/ 	.word	0x00005c00


	//   ....[25]....
        /*0108*/ 	.word	0x00005c10


	//   ....[26]....
        /*010c*/ 	.word	0x00006b00


	//   ....[27]....
        /*0110*/ 	.word	0x000076f0


	//   ....[28]....
        /*0114*/ 	.word	0x00008120


	//----- nvinfo : EIATTR_EXIT_INSTR_OFFSETS
	.align		4
.L_1663:
        /*0118*/ 	.byte	0x04, 0x1c
        /*011a*/ 	.short	(.L_1665 - .L_1664)


	//   ....[0]....
.L_1664:
        /*011c*/ 	.word	0x00000150


	//   ....[1]....
        /*0120*/ 	.word	0x000086d0


	//----- nvinfo : EIATTR_MAX_THREADS
	.align		4
.L_1665:
        /*0124*/ 	.byte	0x04, 0x05
        /*0126*/ 	.short	(.L_1667 - .L_1666)
.L_1666:
        /*0128*/ 	.word	0x00000020
        /*012c*/ 	.word	0x00000001
        /*0130*/ 	.word	0x00000001


	//----- nvinfo : EIATTR_CRS_STACK_SIZE
	.align		4
.L_1667:
        /*0134*/ 	.byte	0x04, 0x1e
        /*0136*/ 	.short	(.L_1669 - .L_1668)
.L_1668:
        /*0138*/ 	.word	0x00000000


	//----- nvinfo : EIATTR_CBANK_PARAM_SIZE
	.align		4
.L_1669:
        /*013c*/ 	.byte	0x03, 0x19
        /*013e*/ 	.short	0x0118


	//----- nvinfo : EIATTR_PARAM_CBANK
	.align		4
        /*0140*/ 	.byte	0x04, 0x0a
        /*0142*/ 	.short	(.L_1671 - .L_1670)
	.align		4
.L_1670:
        /*0144*/ 	.word	index@(.nv.constant0._Z25selective_scan_fwd_kernelI32Selective_Scan_fwd_kernel_traitsILi32ELi16ELi1ELb0ELb0ELb0ELb1EN3c104HalfENS1_7complexIfEEEEv13SSMParamsBase)
        /*0148*/ 	.short	0x0210
        /*014a*/ 	.short	0x0118


	//----- nvinfo : EIATTR_SW_WAR
	.align		4
.L_1671:
        /*014c*/ 	.byte	0x04, 0x36
        /*014e*/ 	.short	(.L_1673 - .L_1672)
.L_1672:
        /*0150*/ 	.word	0x00000008
.L_1673:


//--------------------- .nv.info._Z25selective_scan_fwd_kernelI32Selective_Scan_fwd_kernel_traitsILi32ELi16ELi1ELb0ELb0ELb1ELb0EN3c104HalfENS1_7complexIfEEEEv13SSMParamsBase --------------------------
	.section	.nv.info._Z25selective_scan_fwd_kernelI32Selective_Scan_fwd_kernel_traitsILi32ELi16ELi1ELb0ELb0ELb1ELb0EN3c104HalfENS1_7complexIfEEEEv13SSMParamsBase,"",@"SHT_CUDA_INFO"
	.sectionflags	@""
	.align	4


	//----- nvinfo : EIATTR_CUDA_API_VERSION
	.align		4
        /*0000*/ 	.byte	0x04, 0x37
        /*0002*/ 	.short	(.L_1675 - .L_1674)
.L_1674:
        /*0004*/ 	.word	0x00000082


	//----- nvinfo : EIATTR_KPARAM_INFO
	.align		4
.L_1675:
        /*0008*/ 	.byte	0x04, 0x17
        /*000a*/ 	.short	(.L_1677 - .L_1676)
.L_1676:
        /*000c*/ 	.word	0x00000000
        /*0010*/ 	.short	0x0000
        /*0012*/ 	.short	0x0000
        /*0014*/ 	.byte	0x00, 0xf0, 0x61, 0x04


	//----- nvinfo : EIATTR_SPARSE_MMA_MASK
	.align		4
.L_1677:
        /*0018*/ 	.byte	0x03, 0x50
        /*001a*/ 	.short	0x0000


	//----- nvinfo : EIATTR_MAXREG_COUNT
	.align		4
        /*001c*/ 	.byte	0x03, 0x1b
        /*001e*/ 	.short	0x00ff


	//----- nvinfo : EIATTR_NUM_BARRIERS
	.align		4
        /*0020*/ 	.byte	0x02, 0x4c
        /*0022*/ 	.byte	0x01
	.zero		1


	//----- nvinfo : EIATTR_MERCURY_ISA_VERSION
	.align		4
        /*0024*/ 	.byte	0x03, 0x5f
        /*0026*/ 	.short	0x0101


	//----- nvinfo : EIATTR_COOP_GROUP_MASK_REGIDS
	.align		4
        /*0028*/ 	.byte	0x04, 0x29
        /*002a*/ 	.short	(.L_1679 - .L_1678)


	//   ....[0]....
.L_1678:
        /*002c*/ 	.word	0xffffffff


	//   ....[1]....
        /*0030*/ 	.word	0xffffffff


	//   ....[2]....
        /*0034*/ 	.word	0xffffffff


	//   ....[3]....
        /*0038*/ 	.word	0xffffffff


	//   ....[4]....
        /*003c*/ 	.word	0xffffffff


	//   ....[5]....
        /*0040*/ 	.word	0xffffffff


	//   ....[6]....
        /*0044*/ 	.word	0xffffffff


	//   ....[7]....
        /*0048*/ 	.word	0xffffffff


	//   ....[8]....
        /*004c*/ 	.word	0xffffffff


	//   ....[9]....
        /*0050*/ 	.word	0xffffffff


	//   ....[10]....
        /*0054*/ 	.word	0xffffffff


	//   ....[11]....
        /*0058*/ 	.word	0xffffffff


	//   ....[12]....
        /*005c*/ 	.word	0xffffffff


	//   ....[13]....
        /*0060*/ 	.word	0xffffffff


	//   ....[14]....
        /*0064*/ 	.word	0xffffffff


	//   ....[15]....
        /*0068*/ 	.word	0xffffffff


	//   ....[16]....
        /*006c*/ 	.word	0xffffffff


	//   ....[17]....
        /*0070*/ 	.word	0xffffffff


	//   ....[18]....
        /*0074*/ 	.word	0xffffffff


	//   ....[19]....
        /*0078*/ 	.word	0xffffffff


	//   ....[20]....
        /*007c*/ 	.word	0xffffffff


	//   ....[21]....
        /*0080*/ 	.word	0xffffffff


	//   ....[22]....
        /*0084*/ 	.word	0xffffffff


	//   ....[23]....
        /*0088*/ 	.word	0xffffffff


	//   ....[24]....
        /*008c*/ 	.word	0xffffffff


	//   ....[25]....
        /*0090*/ 	.word	0xffffffff


	//   ....[26]....
        /*0094*/ 	.word	0xffffffff


	//   ....[27]....
        /*0098*/ 	.word	0xffffffff


	//----- nvinfo : EIATTR_COOP_GROUP_INSTR_OFFSETS
	.align		4
.L_1679:
        /*009c*/ 	.byte	0x04, 0x28
        /*009e*/ 	.short	(.L_1681 - .L_1680)


	//   ....[0]....
.L_1680:
        /*00a0*/ 	.word	0x00000f50


	//   ....[1]....
        /*00a4*/ 	.word	0x00001430


	//   ....[2]....
        /*00a8*/ 	.word	0x00005be0


	//   ....[3]....
        /*00ac*/ 	.word	0x00006480


	//   ....[4]....
        /*00b0*/ 	.word	0x000064b0


	//   ....[5]....
        /*00b4*/ 	.word	0x000064f0


	//   ....[6]....
        /*00b8*/ 	.word	0x00006500


	//   ....[7]....
        /*00bc*/ 	.word	0x00006590


	//   ....[8]....
        /*00c0*/ 	.word	0x000065c0


	//   ....[9]....
        /*00c4*/ 	.word	0x000065f0


	//   ....[10]....
        /*00c8*/ 	.word	0x00006600


	//   ....[11]....
        /*00cc*/ 	.word	0x000066a0


	//   ....[12]....
        /*00d0*/ 	.word	0x000066d0


	//   ....[13]....
        /*00d4*/ 	.word	0x000066f0


	//   ....[14]....
        /*00d8*/ 	.word	0x00006700


	//   ....[15]....
        /*00dc*/ 	.word	0x000067b0


	//   ....[16]....
        /*00e0*/ 	.word	0x000067d0


	//   ....[17]....
        /*00e4*/ 	.word	0x000067f0


	//   ....[18]....
        /*00e8*/ 	.word	0x00006800


	//   ....[19]....
        /*00ec*/ 	.word	0x000068b0


	//   ....[20]....
        /*00f0*/ 	.word	0x000068d0


	//   ....[21]....
        /*00f4*/ 	.word	0x00006900


	//   ....[22]....
        /*00f8*/ 	.word	0x00006910


	//   ....[23]....
        /*00fc*/ 	.word	0x00006cf0


	//   ....[24]....
        /*0100*/ 	.word	0x00006d10


	//   ....[25]....
        /*0104*/ 	.word	0x00006d20


	//   ....[26]....
        /*0108*/ 	.word	0x00006d40


	//   ....[27]....
        /*010c*/ 	.word	0x00008140


	//----- nvinfo : EIATTR_EXIT_INSTR_OFFSETS
	.align		4
.L_1681:
        /*0110*/ 	.byte	0x04, 0x1c
        /*0112*/ 	.short	(.L_1683 - .L_1682)


	//   ....[0]....
.L_1682:
        /*0114*/ 	.word	0x00000280


	//   ....[1]....
        /*0118*/ 	.word	0x00008830


	//----- nvinfo : EIATTR_MAX_THREADS
	.align		4
.L_1683:
        /*011c*/ 	.byte	0x04, 0x05
        /*011e*/ 	.short	(.L_1685 - .L_1684)
.L_1684:
        /*0120*/ 	.word	0x00000020
        /*0124*/ 	.word	0x00000001
        /*0128*/ 	.word	0x00000001


	//----- nvinfo : EIATTR_CRS_STACK_SIZE
	.align		4
.L_1685:
        /*012c*/ 	.byte	0x04, 0x1e
        /*012e*/ 	.short	(.L_1687 - .L_1686)
.L_1686:
        /*0130*/ 	.word	0x00000000


	//----- nvinfo : EIATTR_CBANK_PARAM_SIZE
	.align		4
.L_1687:
        /*0134*/ 	.byte	0x03, 0x19
        /*0136*/ 	.short	0x0118


	//----- nvinfo : EIATTR_PARAM_CBANK
	.align		4
        /*0138*/ 	.byte	0x04, 0x0a
        /*013a*/ 	.short	(.L_1689 - .L_1688)
	.align		4
.L_1688:
        /*013c*/ 	.word	index@(.nv.constant0._Z25selective_scan_fwd_kernelI32Selective_Scan_fwd_kernel_traitsILi32ELi16ELi1ELb0ELb0ELb1ELb0EN3c104HalfENS1_7complexIfEEEEv13SSMParamsBase)
        /*0140*/ 	.short	0x0210
        /*0142*/ 	.short	0x0118


	//----- nvinfo : EIATTR_SW_WAR
	.align		4
.L_1689:
        /*0144*/ 	.byte	0x04, 0x36
        /*0146*/ 	.short	(.L_1691 - .L_1690)
.L_1690:
        /*0148*/ 	.word	0x00000008
.L_1691:


//--------------------- .nv.info._Z25selective_scan_fwd_kernelI32Selective_Scan_fwd_kernel_traitsILi32ELi16ELi1ELb0ELb0ELb1ELb1EN3c104HalfENS1_7complexIfEEEEv13SSMParamsBase --------------------------
	.section	.nv.info._Z25selective_scan_fwd_kernelI32Selective_Scan_fwd_kernel_traitsILi32ELi16ELi1ELb0ELb0ELb1ELb1EN3c104HalfENS1_7complexIfEEEEv13SSMParamsBase,"",@"SHT_CUDA_INFO"
	.sectionflags	@""
	.align	4


	//----- nvinfo : EIATTR_CUDA_API_VERSION
	.align		4
        /*0000*/ 	.byte	0x04, 0x37
        /*0002*/ 	.short	(.L_1693 - .L_1692)
.L_1692:
        /*0004*/ 	.word	0x00000082


	//----- nvinfo : EIATTR_KPARAM_INFO
	.align		4
.L_1693:
        /*0008*/ 	.byte	0x04, 0x17
        /*000a*/ 	.short	(.L_1695 - .L_1694)
.L_1694:
        /*000c*/ 	.word	0x00000000
        /*0010*/ 	.short	0x0000
        /*0012*/ 	.short	0x0000
        /*0014*/ 	.byte	0x00, 0xf0, 0x61, 0x04


	//----- nvinfo : EIATTR_SPARSE_MMA_MASK
	.align		4
.L_1695:
        /*0018*/ 	.byte	0x03, 0x50
        /*001a*/ 	.short	0x0000


	//----- nvinfo : EIATTR_MAXREG_COUNT
	.align		4
        /*001c*/ 	.byte	0x03, 0x1b
        /*001e*/ 	.short	0x00ff


	//----- nvinfo : EIATTR_NUM_BARRIERS
	.align		4
        /*0020*/ 	.byte	0x02, 0x4c
        /*0022*/ 	.byte	0x01
	.zero		1


	//----- nvinfo : EIATTR_MERCURY_ISA_VERSION
	.align		4
        /*0024*/ 	.byte	0x03, 0x5f
        /*0026*/ 	.short	0x0101


	//----- nvinfo : EIATTR_COOP_GROUP_MASK_REGIDS
	.align		4
        /*0028*/ 	.byte	0x04, 0x29
        /*002a*/ 	.short	(.L_1697 - .L_1696)


	//   ....[0]....
.L_1696:
        /*002c*/ 	.word	0xffffffff


	//   ....[1]....
        /*0030*/ 	.word	0xffffffff


	//   ....[2]....
        /*0034*/ 	.word	0xffffffff


	//   ....[3]....
        /*0038*/ 	.word	0xffffffff


	//   ....[4]....
        /*003c*/ 	.word	0xffffffff


	//   ....[5]....
        /*0040*/ 	.word	0xffffffff


	//   ....[6]....
        /*0044*/ 	.word	0xffffffff


	//   ....[7]....
        /*0048*/ 	.word	0xffffffff


	//   ....[8]....
        /*004c*/ 	.word	0xffffffff


	//   ....[9]....
        /*0050*/ 	.word	0xffffffff


	//   ....[10]....
        /*0054*/ 	.word	0xffffffff


	//   ....[11]....
        /*0058*/ 	.word	0xffffffff


	//   ....[12]....
        /*005c*/ 	.word	0xffffffff


	//   ....[13]....
        /*0060*/ 	.word	0xffffffff


	//   ....[14]....
        /*0064*/ 	.word	0xffffffff


	//   ....[15]....
        /*0068*/ 	.word	0xffffffff


	//   ....[16]....
        /*006c*/ 	.word	0xffffffff


	//   ....[17]....
        /*0070*/ 	.word	0xffffffff


	//   ....[18]....
        /*0074*/ 	.word	0xffffffff


	//   ....[19]....
        /*0078*/ 	.word	0xffffffff


	//   ....[20]....
        /*007c*/ 	.word	0xffffffff


	//   ....[21]....
        /*0080*/ 	.word	0xffffffff


	//   ....[22]....
        /*0084*/ 	.word	0xffffffff


	//   ....[23]....
        /*0088*/ 	.word	0xffffffff


	//   ....[24]....
        /*008c*/ 	.word	0xffffffff


	//   ....[25]....
        /*0090*/ 	.word	0xffffffff


	//   ....[26]....
        /*0094*/ 	.word	0xffffffff


	//   ....[27]....
        /*0098*/ 	.word	0xffffffff


	//   ....[28]....
        /*009c*/ 	.word	0xffffffff


	//   ....[29]....
        /*00a0*/ 	.word	0xffffffff


	//----- nvinfo : EIATTR_COOP_GROUP_INSTR_OFFSETS
	.align		4
.L_1697:
        /*00a4*/ 	.byte	0x04, 0x28
        /*00a6*/ 	.short	(.L_1699 - .L_1698)


	//   ....[0]....
.L_1698:
        /*00a8*/ 	.word	0x00000f50


	//   ....[1]....
        /*00ac*/ 	.word	0x00001430


	//   ....[2]....
        /*00b0*/ 	.word	0x00005be0


	//   ....[3]....
        /*00b4*/ 	.word	0x00006480


	//   ....[4]....
        /*00b8*/ 	.word	0x000064b0


	//   ....[5]....
        /*00bc*/ 	.word	0x000064f0


	//   ....[6]....
        /*00c0*/ 	.word	0x00006500


	//   ....[7]....
        /*00c4*/ 	.word	0x00006590


	//   ....[8]....
        /*00c8*/ 	.word	0x000065c0


	//   ....[9]....
        /*00cc*/ 	.word	0x000065f0


	//   ....[10]....
        /*00d0*/ 	.word	0x00006600


	//   ....[11]....
        /*00d4*/ 	.word	0x000066a0


	//   ....[12]....
        /*00d8*/ 	.word	0x000066d0


	//   ....[13]....
        /*00dc*/ 	.word	0x000066f0


	//   ....[14]....
        /*00e0*/ 	.word	0x00006700


	//   ....[15]....
        /*00e4*/ 	.word	0x000067b0


	//   ....[16]....
        /*00e8*/ 	.word	0x000067d0


	//   ....[17]....
        /*00ec*/ 	.word	0x000067f0


	//   ....[18]....
        /*00f0*/ 	.word	0x00006800


	//   ....[19]....
        /*00f4*/ 	.word	0x000068b0


	//   ....[20]....
        /*00f8*/ 	.word	0x000068d0


	//   ....[21]....
        /*00fc*/ 	.word	0x00006900


	//   ....[22]....
        /*0100*/ 	.word	0x00006910


	//   ....[23]....
        /*0104*/ 	.word	0x00006cf0


	//   ....[24]....
        /*0108*/ 	.word	0x00006d10


	//   ....[25]....
        /*010c*/ 	.word	0x00006d20


	//   ....[26]....
        /*0110*/ 	.word	0x00006d40


	//   ....[27]....
        /*0114*/ 	.word	0x000081c0


	//   ....[28]....
        /*0118*/ 	.word	0x00008db0


	//   ....[29]....
        /*011c*/ 	.word	0x000097d0


	//----- nvinfo : EIATTR_EXIT_INSTR_OFFSETS
	.align		4
.L_1699:
        /*0120*/ 	.byte	0x04, 0x1c
        /*0122*/ 	.short	(.L_1701 - .L_1700)


	//   ....[0]....
.L_1700:
        /*0124*/ 	.word	0x00000280


	//   ....[1]....
        /*0128*/ 	.word	0x00009da0


	//----- nvinfo : EIATTR_MAX_THREADS
	.align		4
.L_1701:
        /*012c*/ 	.byte	0x04, 0x05
        /*012e*/ 	.short	(.L_1703 - .L_1702)
.L_1702:
        /*0130*/ 	.word	0x00000020
        /*0134*/ 	.word	0x00000001
        /*0138*/ 	.word	0x00000001


	//----- nvinfo : EIATTR_CRS_STACK_SIZE
	.align		4
.L_1703:
        /*013c*/ 	.byte	0x04, 0x1e
        /*013e*/ 	.short	(.L_1705 - .L_1704)
.L_1704:
        /*0140*/ 	.word	0x00000000


	//----- nvinfo : EIATTR_CBANK_PARAM_SIZE
	.align		4
.L_1705:
        /*0144*/ 	.byte	0x03, 0x19
        /*0146*/ 	.short	0x0118


	//----- nvinfo : EIATTR_PARAM_CBANK
	.align		4
        /*0148*/ 	.byte	0x04, 0x0a
        /*014a*/ 	.short	(.L_1707 - .L_1706)
	.align		4
.L_1706:
        /*014c*/ 	.word	index@(.nv.constant0._Z25selective_scan_fwd_kernelI32Selective_Scan_fwd_kernel_traitsILi32ELi16ELi1ELb0ELb0ELb1ELb1EN3c104HalfENS1_7complexIfEEEEv13SSMParamsBase)
        /*0150*/ 	.short	0x0210
        /*0152*/ 	.short	0x0118


	//----- nvinfo : EIATTR_SW_WAR
	.align		4
.L_1707:
        /*0154*/ 	.byte	0x04, 0x36
        /*0156*/ 	.short	(.L_1709 - .L_1708)
.L_1708:
        /*0158*/ 	.word	0x00000008
.L_1709:


//--------------------- .nv.info._Z25selective_scan_fwd_kernelI32Selective_Scan_fwd_kernel_traitsILi32ELi16ELi1ELb0ELb1ELb0ELb0EN3c104HalfENS1_7complexIfEEEEv13SSMParamsBase --------------------------
	.section	.nv.info._Z25selective_scan_fwd_kernelI32Selective_Scan_fwd_kernel_traitsILi32ELi16ELi1ELb0ELb1ELb0ELb0EN3c104HalfENS1_7complexIfEEEEv13SSMParamsBase,"",@"SHT_CUDA_INFO"
	.sectionflags	@""
	.align	4


	//----- nvinfo : EIATTR_CUDA_API_VERSION
	.align		4
        /*0000*/ 	.byte	0x04, 0x37
        /*0002*/ 	.short	(.L_1711 - .L_1710)
.L_1710:
        /*0004*/ 	.word	0x00000082


	//----- nvinfo : EIATTR_KPARAM_INFO
	.align		4
.L_1711:
        /*0008*/ 	.byte	0x04, 0x17
        /*000a*/ 	.short	(.L_1713 - .L_1712)
.L_1712:
        /*000c*/ 	.word	0x00000000
        /*0010*/ 	.short	0x0000
        /*0012*/ 	.short	0x0000
        /*0014*/ 	.byte	0x00, 0xf0, 0x61, 0x04


	//----- nvinfo : EIATTR_SPARSE_MMA_MASK
	.align		4
.L_1713:
        /*0018*/ 	.byte	0x03, 0x50
        /*001a*/ 	.short	0x0000


	//----- nvinfo : EIATTR_MAXREG_COUNT
	.align		4
        /*001c*/ 	.byte	0x03, 0x1b
        /*001e*/ 	.short	0x00ff


	//----- nvinfo : EIATTR_NUM_BARRIERS
	.align		4
        /*0020*/ 	.byte	0x02, 0x4c
        /*0022*/ 	.byte	0x01
	.zero		1


	//----- nvinfo : EIATTR_MERCURY_ISA_VERSION
	.align		4
        /*0024*/ 	.byte	0x03, 0x5f
        /*0026*/ 	.short	0x0101


	//----- nvinfo : EIATTR_COOP_GROUP_MASK_REGIDS
	.align		4
        /*0028*/ 	.byte	0x04, 0x29
        /*002a*/ 	.short	(.L_1715 - .L_1714)


	//   ....[0]....
.L_1714:
        /*002c*/ 	.word	0xffffffff


	//   ....[1]....
        /*0030*/ 	.word	0xffffffff


	//   ....[2]....
        /*0034*/ 	.word	0xffffffff


	//   ....[3]....
        /*0038*/ 	.word	0xffffffff


	//   ....[4]....
        /*003c*/ 	.word	0xffffffff


	//   ....[5]....
        /*0040*/ 	.word	0xffffffff


	//   ....[6]....
        /*0044*/ 	.word	0xffffffff


	//   ....[7]....
        /*0048*/ 	.word	0xffffffff


	//   ....[8]....
        /*004c*/ 	.word	0xffffffff


	//   ....[9]....
        /*0050*/ 	.word	0xffffffff


	//   ....[10]....
        /*0054*/ 	.word	0xffffffff


	//   ....[11]....
        /*0058*/ 	.word	0xffffffff


	//   ....[12]....
        /*005c*/ 	.word	0xffffffff


	//   ....[13]....
        /*0060*/ 	.word	0xffffffff


	//   ....[14]....
        /*0064*/ 	.word	0xffffffff


	//   ....[15]....
        /*0068*/ 	.word	0xffffffff


	//   ....[16]....
        /*006c*/ 	.word	0xffffffff


	//   ....[17]....
        /*0070*/ 	.word	0xffffffff


	//   ....[18]....
        /*0074*/ 	.word	0xffffffff


	//   ....[19]....
        /*0078*/ 	.word	0xffffffff


	//   ....[20]....
        /*007c*/ 	.word	0xffffffff


	//   ....[21]....
        /*0080*/ 	.word	0xffffffff


	//   ....[22]....
        /*0084*/ 	.word	0xffffffff


	//   ....[23]....
        /*0088*/ 	.word	0xffffffff


	//   ....[24]....
        /*008c*/ 	.word	0xffffffff


	//   ....[25]....
        /*0090*/ 	.word	0xffffffff


	//   ....[26]....
        /*0094*/ 	.word	0xffffffff


	//   ....[27]....
        /*0098*/ 	.word	0xffffffff


	//----- nvinfo : EIATTR_COOP_GROUP_INSTR_OFFSETS
	.align		4
.L_1715:
        /*009c*/ 	.byte	0x04, 0x28
        /*009e*/ 	.short	(.L_1717 - .L_1716)


	//   ....[0]....
.L_1716:
        /*00a0*/ 	.word	0x00000fd0


	//   ....[1]....
        /*00a4*/ 	.word	0x00001420


	//   ....[2]....
        /*00a8*/ 	.word	0x00004fe0


	//   ....[3]....
        /*00ac*/ 	.word	0x00006af0


	//   ....[4]....
        /*00b0*/ 	.word	0x00006b20


	//   ....[5]....
        /*00b4*/ 	.word	0x00006b70


	//   ....[6]....
        /*00b8*/ 	.word	0x00006b90


	//   ....[7]....
        /*00bc*/ 	.word	0x00006c00


	//   ....[8]....
        /*00c0*/ 	.word	0x00006c30


	//   ....[9]....
        /*00c4*/ 	.word	0x00006ca0


	//   ....[10]....
        /*00c8*/ 	.word	0x00006cd0


	//   ....[11]....
        /*00cc*/ 	.word	0x00006da0


	//   ....[12]....
        /*00d0*/ 	.word	0x00006de0


	//   ....[13]....
        /*00d4*/ 	.word	0x00006e20


	//   ....[14]....
        /*00d8*/ 	.word	0x00006e30


	//   ....[15]....
        /*00dc*/ 	.word	0x00006ec0


	//   ....[16]....
        /*00e0*/ 	.word	0x00006ef0


	//   ....[17]....
        /*00e4*/ 	.word	0x00006f20


	//   ....[18]....
        /*00e8*/ 	.word	0x00006f30


	//   ....[19]....
        /*00ec*/ 	.word	0x00006fe0


	//   ....[20]....
        /*00f0*/ 	.word	0x00007010


	//   ....[21]....
        /*00f4*/ 	.word	0x00007040


	//   ....[22]....
        /*00f8*/ 	.word	0x00007050


	//   ....[23]....
        /*00fc*/ 	.word	0x000071f0


	//   ....[24]....
        /*0100*/ 	.word	0x00007210


	//   ....[25]....
        /*0104*/ 	.word	0x00007220


	//   ....[26]....
        /*0108*/ 	.word	0x00007230


	//   ....[27]....
        /*010c*/ 	.word	0x00008040


	//----- nvinfo : EIATTR_EXIT_INSTR_OFFSETS
	.align		4
.L_1717:
        /*0110*/ 	.byte	0x04, 0x1c
        /*0112*/ 	.short	(.L_1719 - .L_1718)


	//   ....[0]....
.L_1718:
        /*0114*/ 	.word	0x00000290


	//   ....[1]....
        /*0118*/ 	.word	0x00008730


	//----- nvinfo : EIATTR_MAX_THREADS
	.align		4
.L_1719:
        /*011c*/ 	.byte	0x04, 0x05
        /*011e*/ 	.short	(.L_1721 - .L_1720)
.L_1720:
        /*0120*/ 	.word	0x00000020
        /*0124*/ 	.word	0x00000001
        /*0128*/ 	.word	0x00000001


	//----- nvinfo : EIATTR_CRS_STACK_SIZE
	.align		4
.L_1721:
        /*012c*/ 	.byte	0x04, 0x1e
        /*012e*/ 	.short	(.L_1723 - .L_1722)
.L_1722:
        /*0130*/ 	.word	0x00000000


	//----- nvinfo : EIATTR_CBANK_PARAM_SIZE
	.align		4
.L_1723:
        /*0134*/ 	.byte	0x03, 0x19
        /*0136*/ 	.short	0x0118


	//----- nvinfo : EIATTR_PARAM_CBANK
	.align		4
        /*0138*/ 	.byte	0x04, 0x0a
        /*013a*/ 	.short	(.L_1725 - .L_1724)
	.align		4
.L_1724:
        /*013c*/ 	.word	index@(.nv.constant0._Z25selective_scan_fwd_kernelI32Selective_Scan_fwd_kernel_traitsILi32ELi16ELi1ELb0ELb1ELb0ELb0EN3c104HalfENS1_7complexIfEEEEv13SSMParamsBase)
        /*0140*/ 	.short	0x0210
        /*0142*/ 	.short	0x0118


	//----- nvinfo : EIATTR_SW_WAR
	.align		4
.L_1725:
        /*0144*/ 	.byte	0x04, 0x36
        /*0146*/ 	.short	(.L_1727 - .L_1726)
.L_1726:
        /*0148*/ 	.word	0x00000008
.L_1727:


//--------------------- .nv.info._Z25selective_scan_fwd_kernelI32Selective_Scan_fwd_kernel_traitsILi32ELi16ELi1ELb0ELb1ELb0ELb1EN3c104HalfENS1_7complexIfEEEEv13SSMParamsBase --------------------------
	.section	.nv.info._Z25selective_scan_fwd_kernelI32Selective_Scan_fwd_kernel_traitsILi32ELi16ELi1ELb0ELb1ELb0ELb1EN3c104HalfENS1_7complexIfEEEEv13SSMParamsBase,"",@"SHT_CUDA_INFO"
	.sectionflags	@""
	.align	4


	//----- nvinfo : EIATTR_CUDA_API_VERSION
	.align		4
        /*0000*/ 	.byte	0x04, 0x37
        /*0002*/ 	.short	(.L_1729 - .L_1728)
.L_1728:
        /*0004*/ 	.word	0x00000082


	//----- nvinfo : EIATTR_KPARAM_INFO
	.align		4
.L_1729:
        /*0008*/ 	.byte	0x04, 0x17
        /*000a*/ 	.short	(.L_1731 - .L_1730)
.L_1730:
        /*000c*/ 	.word	0x00000000
        /*0010*/ 	.short	0x0000
        /*0012*/ 	.short	0x0000
        /*0014*/ 	.byte	0x00, 0xf0, 0x61, 0x04


	//----- nvinfo : EIATTR_SPARSE_MMA_MASK
	.align		4
.L_1731:
        /*0018*/ 	.byte	0x03, 0x50
        /*001a*/ 	.short	0x0000


	//----- nvinfo : EIATTR_MAXREG_COUNT
	.align		4
        /*001c*/ 	.byte	0x03, 0x1b
        /*001e*/ 	.short	0x00ff


	//----- nvinfo : EIATTR_NUM_BARRIERS
	.align		4
        /*0020*/ 	.byte	0x02, 0x4c
        /*0022*/ 	.byte	0x01
	.zero		1


	//----- nvinfo : EIATTR_MERCURY_ISA_VERSION
	.align		4
        /*0024*/ 	.byte	0x03, 0x5f
        /*0026*/ 	.short	0x0101


	//----- nvinfo : EIATTR_COOP_GROUP_MASK_REGIDS
	.align		4
        /*0028*/ 	.byte	0x04, 0x29
        /*002a*/ 	.short	(.L_1733 - .L_1732)


	//   ....[0]....
.L_1732:
        /*002c*/ 	.word	0xffffffff


	//   ....[1]....
        /*0030*/ 	.word	0xffffffff


	//   ....[2]....
        /*0034*/ 	.word	0xffffffff


	//   ....[3]....
        /*0038*/ 	.word	0xffffffff


	//   ....[4]....
        /*003c*/ 	.word	0xffffffff


	//   ....[5]....
        /*0040*/ 	.word	0xffffffff


	//   ....[6]....
        /*0044*/ 	.word	0xffffffff


	//   ....[7]....
        /*0048*/ 	.word	0xffffffff


	//   ....[8]....
        /*004c*/ 	.word	0xffffffff


	//   ....[9]....
        /*0050*/ 	.word	0xffffffff


	//   ....[10]....
        /*0054*/ 	.word	0xffffffff


	//   ....[11]....
        /*0058*/ 	.word	0xffffffff


	//   ....[12]....
        /*005c*/ 	.word	0xffffffff


	//   ....[13]....
        /*0060*/ 	.word	0xffffffff


	//   ....[14]....
        /*0064*/ 	.word	0xffffffff


	//   ....[15]....
        /*0068*/ 	.word	0xffffffff


	//   ....[16]....
        /*006c*/ 	.word	0xffffffff


	//   ....[17]....
        /*0070*/ 	.word	0xffffffff


	//   ....[18]....
        /*0074*/ 	.word	0xffffffff


	//   ....[19]....
        /*0078*/ 	.word	0xffffffff


	//   ....[20]....
        /*007c*/ 	.word	0xffffffff


	//   ....[21]....
        /*0080*/ 	.word	0xffffffff


	//   ....[22]....
        /*0084*/ 	.word	0xffffffff


	//   ....[23]....
        /*0088*/ 	.word	0xffffffff


	//   ....[24]....
        /*008c*/ 	.word	0xffffffff


	//   ....[25]....
        /*0090*/ 	.word	0xffffffff


	//   ....[26]....
        /*0094*/ 	.word	0xffffffff


	//   ....[27]....
        /*0098*/ 	.word	0xffffffff


	//   ....[28]....
        /*009c*/ 	.word	0xffffffff


	//   ....[29]....
        /*00a0*/ 	.word	0xffffffff


	//----- nvinfo : EIATTR_COOP_GROUP_INSTR_OFFSETS
	.align		4
.L_1733:
        /*00a4*/ 	.byte	0x04, 0x28
        /*00a6*/ 	.short	(.L_1735 - .L_1734)


	//   ....[0]....
.L_1734:
        /*00a8*/ 	.word	0x00000fd0


	//   ....[1]....
        /*00ac*/ 	.word	0x00001420


	//   ....[2]....
        /*00b0*/ 	.word	0x00004fe0


	//   ....[3]....
        /*00b4*/ 	.word	0x00006af0


	//   ....[4]....
        /*00b8*/ 	.word	0x00006b20


	//   ....[5]....
        /*00bc*/ 	.word	0x00006b70


	//   ....[6]....
        /*00c0*/ 	.word	0x00006b90


	//   ....[7]....
        /*00c4*/ 	.word	0x00006c00


	//   ....[8]....
        /*00c8*/ 	.word	0x00006c30


	//   ....[9]....
        /*00cc*/ 	.word	0x00006ca0


	//   ....[10]....
        /*00d0*/ 	.word	0x00006cd0


	//   ....[11]....
        /*00d4*/ 	.word	0x00006da0


	//   ....[12]....
        /*00d8*/ 	.word	0x00006de0


	//   ....[13]....
        /*00dc*/ 	.word	0x00006e20


	//   ....[14]....
        /*00e0*/ 	.word	0x00006e30


	//   ....[15]....
        /*00e4*/ 	.word	0x00006ec0


	//   ....[16]....
        /*00e8*/ 	.word	0x00006ef0


	//   ....[17]....
        /*00ec*/ 	.word	0x00006f20


	//   ....[18]....
        /*00f0*/ 	.word	0x00006f30


	//   ....[19]....
        /*00f4*/ 	.word	0x00006fe0


	//   ....[20]....
        /*00f8*/ 	.word	0x00007010


	//   ....[21]....
        /*00fc*/ 	.word	0x00007040


	//   ....[22]....
        /*0100*/ 	.word	0x00007050


	//   ....[23]....
        /*0104*/ 	.word	0x000071f0


	//   ....[24]....
        /*0108*/ 	.word	0x00007210


	//   ....[25]....
        /*010c*/ 	.word	0x00007220


	//   ....[26]....
        /*0110*/ 	.word	0x00007230


	//   ....[27]....
        /*0114*/ 	.word	0x000080e0


	//   ....[28]....
        /*0118*/ 	.word	0x00008cc0


	//   ....[29]....
        /*011c*/ 	.word	0x000096e0


	//----- nvinfo : EIATTR_EXIT_INSTR_OFFSETS
	.align		4
.L_1735:
        /*0120*/ 	.byte	0x04, 0x1c
        /*0122*/ 	.short	(.L_1737 - .L_1736)


	//   ....[0]....
.L_1736:
        /*0124*/ 	.word	0x00000290


	//   ....[1]....
        /*0128*/ 	.word	0x00009cb0


	//----- nvinfo : EIATTR_MAX_THREADS
	.align		4
.L_1737:
        /*012c*/ 	.byte	0x04, 0x05
        /*012e*/ 	.short	(.L_1739 - .L_1738)
.L_1738:
        /*0130*/ 	.word	0x00000020
        /*0134*/ 	.word	0x00000001
        /*0138*/ 	.word	0x00000001


	//----- nvinfo : EIATTR_CRS_STACK_SIZE
	.align		4
.L_1739:
        /*013c*/ 	.byte	0x04, 0x1e
        /*013e*/ 	.short	(.L_1741 - .L_1740)
.L_1740:
        /*0140*/ 	.word	0x00000000


	//----- nvinfo : EIATTR_CBANK_PARAM_SIZE
	.align		4
.L_1741:
        /*0144*/ 	.byte	0x03, 0x19
        /*0146*/ 	.short	0x0118


	//----- nvinfo : EIATTR_PARAM_CBANK
	.align		4
        /*0148*/ 	.byte	0x04, 0x0a
        /*014a*/ 	.short	(.L_1743 - .L_1742)
	.align		4
.L_1742:
        /*014c*/ 	.word	index@(.nv.constant0._Z25selective_scan_fwd_kernelI32Selective_Scan_fwd_kernel_traitsILi32ELi16ELi1ELb0ELb1ELb0ELb1EN3c104HalfENS1_7complexIfEEEEv13SSMParamsBase)
        /*0150*/ 	.short	0x0210
        /*0152*/ 	.short	0x0118


	//----- nvinfo : EIATTR_SW_WAR
	.align		4
.L_1743:
        /*0154*/ 	.byte	0x04, 0x36
        /*0156*/ 	.short	(.L_1745 - .L_1744)
.L_1744:
        /*0158*/ 	.word	0x00000008
.L_1745:


//--------------------- .nv.info._Z25selective_scan_fwd_kernelI32Selective_Scan_fwd_kernel_traitsILi32ELi16ELi1ELb0ELb1ELb1ELb0EN3c104HalfENS1_7complexIfEEEEv13SSMParamsBase --------------------------
	.section	.nv.info._Z25selective_scan_fwd_kernelI32Selective_Scan_fwd_kernel_traitsILi32ELi16ELi1ELb0ELb1ELb1ELb0EN3c104HalfENS1_7complexIfEEEEv13SSMParamsBase,"",@"SHT_CUDA_INFO"
	.sectionflags	@""
	.align	4


	//----- nvinfo : EIATTR_CUDA_API_VERSION
	.align		4
        /*0000*/ 	.byte	0x04, 0x37
        /*0002*/ 	.short	(.L_1747 - .L_1746)
.L_1746:
        /*0004*/ 	.word	0x00000082


	//----- nvinfo : EIATTR_KPARAM_INFO
	.align		4
.L_1747:
        /*0008*/ 	.byte	0x04, 0x17
        /*000a*/ 	.short	(.L_1749 - .L_1748)
.L_1748:
        /*000c*/ 	.word	0x00000000
        /*0010*/ 	.short	0x0000
        /*0012*/ 	.short	0x0000
        /*0014*/ 	.byte	0x00, 0xf0, 0x61, 0x04


	//----- nvinfo : EIATTR_SPARSE_MMA_MASK
	.align		4
.L_1749:
        /*0018*/ 	.byte	0x03, 0x50
        /*001a*/ 	.short	0x0000


	//----- nvinfo : EIATTR_MAXREG_COUNT
	.align		4
        /*001c*/ 	.byte	0x03, 0x1b
        /*001e*/ 	.short	0x00ff


	//----- nvinfo : EIATTR_NUM_BARRIERS
	.align		4
        /*0020*/ 	.byte	0x02, 0x4c
        /*0022*/ 	.byte	0x01
	.zero		1


	//----- nvinfo : EIATTR_MERCURY_ISA_VERSION
	.align		4
        /*0024*/ 	.byte	0x03, 0x5f
        /*0026*/ 	.short	0x0101


	//----- nvinfo : EIATTR_COOP_GROUP_MASK_REGIDS
	.align		4
        /*0028*/ 	.byte	0x04, 0x29
        /*002a*/ 	.short	(.L_1751 - .L_1750)


	//   ....[0]....
.L_1750:
        /*002c*/ 	.word	0xffffffff


	//   ....[1]....
        /*0030*/ 	.word	0xffffffff


	//   ....[2]....
        /*0034*/ 	.word	0xffffffff


	//   ....[3]....
        /*0038*/ 	.word	0xffffffff


	//   ....[4]....
        /*003c*/ 	.word	0xffffffff


	//   ....[5]....
        /*0040*/ 	.word	0xffffffff


	//   ....[6]....
        /*0044*/ 	.word	0xffffffff


	//   ....[7]....
        /*0048*/ 	.word	0xffffffff


	//   ....[8]....
        /*004c*/ 	.word	0xffffffff


	//   ....[9]....
        /*0050*/ 	.word	0xffffffff


	//   ....[10]....
        /*0054*/ 	.word	0xffffffff


	//   ....[11]....
        /*0058*/ 	.word	0xffffffff


	//   ....[12]....
        /*005c*/ 	.word	0xffffffff


	//   ....[13]....
        /*0060*/ 	.word	0xffffffff


	//   ....[14]....
        /*0064*/ 	.word	0xffffffff


	//   ....[15]....
        /*0068*/ 	.word	0xffffffff


	//   ....[16]....
        /*006c*/ 	.word	0xffffffff


	//   ....[17]....
        /*0070*/ 	.word	0xffffffff


	//   ....[18]....
        /*0074*/ 	.word	0xffffffff


	//   ....[19]....
        /*0078*/ 	.word	0xffffffff


	//   ....[20]....
        /*007c*/ 	.word	0xffffffff


	//   ....[21]....
        /*0080*/ 	.word	0xffffffff


	//   ....[22]....
        /*0084*/ 	.word	0xffffffff


	//   ....[23]....
        /*0088*/ 	.word	0xffffffff


	//   ....[24]....
        /*008c*/ 	.word	0xffffffff


	//   ....[25]....
        /*0090*/ 	.word	0xffffffff


	//   ....[26]....
        /*0094*/ 	.word	0xffffffff


	//   ....[27]....
        /*0098*/ 	.word	0xffffffff


	//   ....[28]....
        /*009c*/ 	.word	0xffffffff


	//----- nvinfo : EIATTR_COOP_GROUP_INSTR_OFFSETS
	.align		4
.L_1751:
        /*00a0*/ 	.byte	0x04, 0x28
        /*00a2*/ 	.short	(.L_1753 - .L_1752)


	//   ....[0]....
.L_1752:
        /*00a4*/ 	.word	0x000010c0


	//   ....[1]....
        /*00a8*/ 	.word	0x00001500


	//   ....[2]....
        /*00ac*/ 	.word	0x00004fb0


	//   ....[3]....
        /*00b0*/ 	.word	0x00007230


	//   ....[4]....
        /*00b4*/ 	.word	0x00007240


	//   ....[5]....
        /*00b8*/ 	.word	0x000072a0


	//   ....[6]....
        /*00bc*/ 	.word	0x000072c0


	//   ....[7]....
        /*00c0*/ 	.word	0x00007330


	//   ....[8]....
        /*00c4*/ 	.word	0x00007350


	//   ....[9]....
        /*00c8*/ 	.word	0x000073a0


	//   ....[10]....
        /*00cc*/ 	.word	0x000073d0


	//   ....[11]....
        /*00d0*/ 	.word	0x000074c0


	//   ....[12]....
        /*00d4*/ 	.word	0x00007500


	//   ....[13]....
        /*00d8*/ 	.word	0x000075a0


	//   ....[14]....
        /*00dc*/ 	.word	0x00007610


	//   ....[15]....
        /*00e0*/ 	.word	0x00007710


	//   ....[16]....
        /*00e4*/ 	.word	0x00007740


	//   ....[17]....
        /*00e8*/ 	.word	0x00007800


	//   ....[18]....
        /*00ec*/ 	.word	0x00007850


	//   ....[19]....
        /*00f0*/ 	.word	0x000079d0


	//   ....[20]....
        /*00f4*/ 	.word	0x00007a00


	//   ....[21]....
        /*00f8*/ 	.word	0x00007a60


	//   ....[22]....
        /*00fc*/ 	.word	0x00007ab0


	//   ....[23]....
        /*0100*/ 	.word	0x00007c70


	//   ....[24]....
        /*0104*/ 	.word	0x00007f70


	//   ....[25]....
        /*0108*/ 	.word	0x00007f90


	//   ....[26]....
        /*010c*/ 	.word	0x00007fa0


	//   ....[27]....
        /*0110*/ 	.word	0x00007fb0


	//   ....[28]....
        /*0114*/ 	.word	0x00008fc0


	//----- nvinfo : EIATTR_EXIT_INSTR_OFFSETS
	.align		4
.L_1753:
        /*0118*/ 	.byte	0x04, 0x1c
        /*011a*/ 	.short	(.L_1755 - .L_1754)


	//   ....[0]....
.L_1754:
        /*011c*/ 	.word	0x00000330


	//   ....[1]....
        /*0120*/ 	.word	0x000096d0


	//----- nvinfo : EIATTR_MAX_THREADS
	.align		4
.L_1755:
        /*0124*/ 	.byte	0x04, 0x05
        /*0126*/ 	.short	(.L_1757 - .L_1756)
.L_1756:
        /*0128*/ 	.word	0x00000020
        /*012c*/ 	.word	0x00000001
        /*0130*/ 	.word	0x00000001


	//----- nvinfo : EIATTR_CRS_STACK_SIZE
	.align		4
.L_1757:
        /*0134*/ 	.byte	0x04, 0x1e
        /*0136*/ 	.short	(.L_1759 - .L_1758)
.L_1758:
        /*0138*/ 	.word	0x00000000


	//----- nvinfo : EIATTR_CBANK_PARAM_SIZE
	.align		4
.L_1759:
        /*013c*/ 	.byte	0x03, 0x19
        /*013e*/ 	.short	0x0118


	//----- nvinfo : EIATTR_PARAM_CBANK
	.align		4
        /*0140*/ 	.byte	0x04, 0x0a
        /*0142*/ 	.short	(.L_1761 - .L_1760)
	.align		4
.L_1760:
        /*0144*/ 	.word	index@(.nv.constant0._Z25selective_scan_fwd_kernelI32Selective_Scan_fwd_kernel_traitsILi32ELi16ELi1ELb0ELb1ELb1ELb0EN3c104HalfENS1_7complexIfEEEEv13SSMParamsBase)
        /*0148*/ 	.short	0x0210
        /*014a*/ 	.short	0x0118


	//----- nvinfo : EIATTR_SW_WAR
	.align		4
.L_1761:
        /*014c*/ 	.byte	0x04, 0x36
        /*014e*/ 	.short	(.L_1763 - .L_1762)
.L_1762:
        /*0150*/ 	.word	0x00000008
.L_1763:


//--------------------- .nv.info._Z25selective_scan_fwd_kernelI32Selective_Scan_fwd_kernel_traitsILi32ELi16ELi1ELb0ELb1ELb1ELb1EN3c104HalfENS1_7complexIfEEEEv13SSMParamsBase --------------------------
	.section	.nv.info._Z25selective_scan_fwd_kernelI32Selective_Scan_fwd_kernel_traitsILi32ELi16ELi1ELb0ELb1ELb1ELb1EN3c104HalfENS1_7complexIfEEEEv13SSMParamsBase,"",@"SHT_CUDA_INFO"
	.sectionflags	@""
	.align	4


	//----- nvinfo : EIATTR_CUDA_API_VERSION
	.align		4
        /*0000*/ 	.byte	0x04, 0x37
        /*0002*/ 	.short	(.L_1765 - .L_1764)
.L_1764:
        /*0004*/ 	.word	0x00000082


	//----- nvinfo : EIATTR_KPARAM_INFO
	.align		4
.L_1765:
        /*0008*/ 	.byte	0x04, 0x17
        /*000a*/ 	.short	(.L_1767 - .L_1766)
.L_1766:
        /*000c*/ 	.word	0x00000000
        /*0010*/ 	.short	0x0000
        /*0012*/ 	.short	0x0000
        /*0014*/ 	.byte	0x00, 0xf0, 0x61, 0x04


	//----- nvinfo : EIATTR_SPARSE_MMA_MASK
	.align		4
.L_1767:
        /*0018*/ 	.byte	0x03, 0x50
        /*001a*/ 	.short	0x0000


	//----- nvinfo : EIATTR_MAXREG_COUNT
	.align		4
        /*001c*/ 	.byte	0x03, 0x1b
        /*001e*/ 	.short	0x00ff


	//----- nvinfo : EIATTR_NUM_BARRIERS
	.align		4
        /*0020*/ 	.byte	0x02, 0x4c
        /*0022*/ 	.byte	0x01
	.zero		1


	//----- nvinfo : EIATTR_MERCURY_ISA_VERSION
	.align		4
        /*0024*/ 	.byte	0x03, 0x5f
        /*0026*/ 	.short	0x0101


	//----- nvinfo : EIATTR_COOP_GROUP_MASK_REGIDS
	.align		4
        /*0028*/ 	.byte	0x04, 0x29
        /*002a*/ 	.short	(.L_1769 - .L_1768)


	//   ....[0]....
.L_1768:
        /*002c*/ 	.word	0xffffffff


	//   ....[1]....
        /*0030*/ 	.word	0xffffffff


	//   ....[2]....
        /*0034*/ 	.word	0xffffffff


	//   ....[3]....
        /*0038*/ 	.word	0xffffffff


	//   ....[4]....
        /*003c*/ 	.word	0xffffffff


	//   ....[5]....
        /*0040*/ 	.word	0xffffffff


	//   ....[6]....
        /*0044*/ 	.word	0xffffffff


	//   ....[7]....
        /*0048*/ 	.word	0xffffffff


	//   ....[8]....
        /*004c*/ 	.word	0xffffffff


	//   ....[9]....
        /*0050*/ 	.word	0xffffffff


	//   ....[10]....
        /*0054*/ 	.word	0xffffffff


	//   ....[11]....
        /*0058*/ 	.word	0xffffffff


	//   ....[12]....
        /*005c*/ 	.word	0xffffffff


	//   ....[13]....
        /*0060*/ 	.word	0xffffffff


	//   ....[14]....
        /*0064*/ 	.word	0xffffffff


	//   ....[15]....
        /*0068*/ 	.word	0xffffffff


	//   ....[16]....
        /*006c*/ 	.word	0xffffffff


	//   ....[17]....
        /*0070*/ 	.word	0xffffffff


	//   ....[18]....
        /*0074*/ 	.word	0xffffffff


	//   ....[19]....
        /*0078*/ 	.word	0xffffffff


	//   ....[20]....
        /*007c*/ 	.word	0xffffffff


	//   ....[21]....
        /*0080*/ 	.word	0xffffffff


	//   ....[22]....
        /*0084*/ 	.word	0xffffffff


	//   ....[23]....
        /*0088*/ 	.word	0xffffffff


	//   ....[24]....
        /*008c*/ 	.word	0xffffffff


	//   ....[25]....
        /*0090*/ 	.word	0xffffffff


	//   ....[26]....
        /*0094*/ 	.word	0xffffffff


	//   ....[27]....
        /*0098*/ 	.word	0xffffffff


	//   ....[28]....
        /*009c*/ 	.word	0xffffffff


	//   ....[29]....
        /*00a0*/ 	.word	0xffffffff


	//   ....[30]....
        /*00a4*/ 	.word	0xffffffff


	//----- nvinfo : EIATTR_COOP_GROUP_INSTR_OFFSETS
	.align		4
.L_1769:
        /*00a8*/ 	.byte	0x04, 0x28
        /*00aa*/ 	.short	(.L_1771 - .L_1770)


	//   ....[0]....
.L_1770:
        /*00ac*/ 	.word	0x000010e0


	//   ....[1]....
        /*00b0*/ 	.word	0x00001500


	//   ....[2]....
        /*00b4*/ 	.word	0x00004fb0


	//   ....[3]....
        /*00b8*/ 	.word	0x00007230


	//   ....[4]....
        /*00bc*/ 	.word	0x00007240


	//   ....[5]....
        /*00c0*/ 	.word	0x000072a0


	//   ....[6]....
        /*00c4*/ 	.word	0x000072c0


	//   ....[7]....
        /*00c8*/ 	.word	0x00007330


	//   ....[8]....
        /*00cc*/ 	.word	0x00007350


	//   ....[9]....
        /*00d0*/ 	.word	0x000073a0


	//   ....[10]....
        /*00d4*/ 	.word	0x000073d0


	//   ....[11]....
        /*00d8*/ 	.word	0x000074c0


	//   ....[12]....
        /*00dc*/ 	.word	0x00007500


	//   ....[13]....
        /*00e0*/ 	.word	0x000075a0


	//   ....[14]....
        /*00e4*/ 	.word	0x00007610


	//   ....[15]....
        /*00e8*/ 	.word	0x00007710


	//   ....[16]....
        /*00ec*/ 	.word	0x00007740


	//   ....[17]....
        /*00f0*/ 	.word	0x00007800


	//   ....[18]....
        /*00f4*/ 	.word	0x00007850


	//   ....[19]....
        /*00f8*/ 	.word	0x000079d0


	//   ....[20]....
        /*00fc*/ 	.word	0x00007a00


	//   ....[21]....
        /*0100*/ 	.word	0x00007a60


	//   ....[22]....
        /*0104*/ 	.word	0x00007ab0


	//   ....[23]....
        /*0108*/ 	.word	0x00007c70


	//   ....[24]....
        /*010c*/ 	.word	0x00007f70


	//   ....[25]....
        /*0110*/ 	.word	0x00007f90


	//   ....[26]....
        /*0114*/ 	.word	0x00007fa0


	//   ....[27]....
        /*0118*/ 	.word	0x00007fb0


	//   ....[28]....
        /*011c*/ 	.word	0x00009040


	//   ....[29]....
        /*0120*/ 	.word	0x00009c30


	//   ....[30]....
        /*0124*/ 	.word	0x0000a650


	//----- nvinfo : EIATTR_EXIT_INSTR_OFFSETS
	.align		4
.L_1771:
        /*0128*/ 	.byte	0x04, 0x1c
        /*012a*/ 	.short	(.L_1773 - .L_1772)


	//   ....[0]....
.L_1772:
        /*012c*/ 	.word	0x00000330


	//   ....[1]....
        /*0130*/ 	.word	0x0000ac40


	//----- nvinfo : EIATTR_MAX_THREADS
	.align		4
.L_1773:
        /*0134*/ 	.byte	0x04, 0x05
        /*0136*/ 	.short	(.L_1775 - .L_1774)
.L_1774:
        /*0138*/ 	.word	0x00000020
        /*013c*/ 	.word	0x00000001
        /*0140*/ 	.word	0x00000001


	//----- nvinfo : EIATTR_CRS_STACK_SIZE
	.align		4
.L_1775:
        /*0144*/ 	.byte	0x04, 0x1e
        /*0146*/ 	.short	(.L_1777 - .L_1776)
.L_1776:
        /*0148*/ 	.word	0x00000000


	//----- nvinfo : EIATTR_CBANK_PARAM_SIZE
	.align		4
.L_1777:
        /*014c*/ 	.byte	0x03, 0x19
        /*014e*/ 	.short	0x0118


	//----- nvinfo : EIATTR_PARAM_CBANK
	.align		4
        /*0150*/ 	.byte	0x04, 0x0a
        /*0152*/ 	.short	(.L_1779 - .L_1778)
	.align		4
.L_1778:
        /*0154*/ 	.word	index@(.nv.constant0._Z25selective_scan_fwd_kernelI32Selective_Scan_fwd_kernel_traitsILi32ELi16ELi1ELb0ELb1ELb1ELb1EN3c104HalfENS1_7complexIfEEEEv13SSMParamsBase)
        /*0158*/ 	.short	0x0210
        /*015a*/ 	.short	0x0118


	//----- nvinfo : EIATTR_SW_WAR
	.align		4
.L_1779:
        /*015c*/ 	.byte	0x04, 0x36
        /*015e*/ 	.short	(.L_1781 - .L_1780)
.L_1780:
        /*0160*/ 	.word	0x00000008
.L_1781:


//--------------------- .nv.info._Z25selective_scan_fwd_kernelI32Selective_Scan_fwd_kernel_traitsILi32ELi16ELi1ELb1ELb0ELb0ELb0EN3c104HalfENS1_7complexIfEEEEv13SSMParamsBase --------------------------
	.section	.nv.info._Z25selective_scan_fwd_kernelI32Selective_Scan_fwd_kernel_traitsILi32ELi16ELi1ELb1ELb0ELb0ELb0EN3c104HalfENS1_7complexIfEEEEv13SSMParamsBase,"",@"SHT_CUDA_INFO"
	.sectionflags	@""
	.align	4


	//----- nvinfo : EIATTR_CUDA_API_VERSION
	.align		4
        /*0000*/ 	.byte	0x04, 0x37
        /*0002*/ 	.short	(.L_1783 - .L_1782)
.L_1782:
        /*0004*/ 	.word	0x00000082


	//----- nvinfo : EIATTR_KPARAM_INFO
	.align		4
.L_1783:
        /*0008*/ 	.byte	0x04, 0x17
        /*000a*/ 	.short	(.L_1785 - .L_1784)
.L_1784:
        /*000c*/ 	.word	0x00000000
        /*0010*/ 	.short	0x0000
        /*0012*/ 	.short	0x0000
        /*0014*/ 	.byte	0x00, 0xf0, 0x61, 0x04


	//----- nvinfo : EIATTR_SPARSE_MMA_MASK
	.align		4
.L_1785:
        /*0018*/ 	.byte	0x03, 0x50
        /*001a*/ 	.short	0x0000


	//----- nvinfo : EIATTR_MAXREG_COUNT
	.align		4
        /*001c*/ 	.byte	0x03, 0x1b
        /*001e*/ 	.short	0x00ff


	//----- nvinfo : EIATTR_NUM_BARRIERS
	.align		4
        /*0020*/ 	.byte	0x02, 0x4c
        /*0022*/ 	.byte	0x01
	.zero		1


	//----- nvinfo : EIATTR_MERCURY_ISA_VERSION
	.align		4
        /*0024*/ 	.byte	0x03, 0x5f
        /*0026*/ 	.short	0x0101


	//----- nvinfo : EIATTR_COOP_GROUP_MASK_REGIDS
	.align		4
        /*0028*/ 	.byte	0x04, 0x29
        /*002a*/ 	.short	(.L_1787 - .L_1786)


	//   ....[0]....
.L_1786:
        /*002c*/ 	.word	0xffffffff


	//   ....[1]....
        /*0030*/ 	.word	0xffffffff


	//   ....[2]....
        /*0034*/ 	.word	0xffffffff


	//   ....[3]....
        /*0038*/ 	.word	0xffffffff


	//   ....[4]....
        /*003c*/ 	.word	0xffffffff


	//   ....[5]....
        /*0040*/ 	.word	0xffffffff


	//   ....[6]....
        /*0044*/ 	.word	0xffffffff


	//   ....[7]....
        /*0048*/ 	.word	0xffffffff


	//   ....[8]....
        /*004c*/ 	.word	0xffffffff


	//   ....[9]....
        /*0050*/ 	.word	0xffffffff


	//   ....[10]....
        /*0054*/ 	.word	0xffffffff


	//   ....[11]....
        /*0058*/ 	.word	0xffffffff


	//   ....[12]....
        /*005c*/ 	.word	0xffffffff


	//   ....[13]....
        /*0060*/ 	.word	0xffffffff


	//   ....[14]....
        /*0064*/ 	.word	0xffffffff


	//   ....[15]....
        /*0068*/ 	.word	0xffffffff


	//   ....[16]....
        /*006c*/ 	.word	0xffffffff


	//   ....[17]....
        /*0070*/ 	.word	0xffffffff


	//   ....[18]....
        /*0074*/ 	.word	0xffffffff


	//   ....[19]....
        /*0078*/ 	.word	0xffffffff


	//   ....[20]....
        /*007c*/ 	.word	0xffffffff


	//   ....[21]....
        /*0080*/ 	.word	0xffffffff


	//   ....[22]....
        /*0084*/ 	.word	0xffffffff


	//   ....[23]....
        /*0088*/ 	.word	0xffffffff


	//   ....[24]....
        /*008c*/ 	.word	0xffffffff


	//   ....[25]....
        /*0090*/ 	.word	0xffffffff


	//   ....[26]....
        /*0094*/ 	.word	0xffffffff


	//----- nvinfo : EIATTR_COOP_GROUP_INSTR_OFFSETS
	.align		4
.L_1787:
        /*0098*/ 	.byte	0x04, 0x28
        /*009a*/ 	.short	(.L_1789 - .L_1788)


	//   ....[0]....
.L_1788:
        /*009c*/ 	.word	0x00000480


	//   ....[1]....
        /*00a0*/ 	.word	0x00000530


	//   ....[2]....
        /*00a4*/ 	.word	0x000042e0


	//   ....[3]....
        /*00a8*/ 	.word	0x00004310


	//   ....[4]....
        /*00ac*/ 	.word	0x00004320


	//   ....[5]....
        /*00b0*/ 	.word	0x00004330


	//   ....[6]....
        /*00b4*/ 	.word	0x00004410


	//   ....[7]....
        /*00b8*/ 	.word	0x00004440


	//   ....[8]....
        /*00bc*/ 	.word	0x00004450


	//   ....[9]....
        /*00c0*/ 	.word	0x00004460


	//   ....[10]....
        /*00c4*/ 	.word	0x00004530


	//   ....[11]....
        /*00c8*/ 	.word	0x00004550


	//   ....[12]....
        /*00cc*/ 	.word	0x00004570


	//   ....[13]....
        /*00d0*/ 	.word	0x00004580


	//   ....[14]....
        /*00d4*/ 	.word	0x00004630


	//   ....[15]....
        /*00d8*/ 	.word	0x00004660


	//   ....[16]....
        /*00dc*/ 	.word	0x00004670


	//   ....[17]....
        /*00e0*/ 	.word	0x00004680


	//   ....[18]....
        /*00e4*/ 	.word	0x00004750


	//   ....[19]....
        /*00e8*/ 	.word	0x00004770


	//   ....[20]....
        /*00ec*/ 	.word	0x00004780


	//   ....[21]....
        /*00f0*/ 	.word	0x000047b0


	//   ....[22]....
        /*00f4*/ 	.word	0x00004960


	//   ....[23]....
        /*00f8*/ 	.word	0x00004980


	//   ....[24]....
        /*00fc*/ 	.word	0x00004990


	//   ....[25]....
        /*0100*/ 	.word	0x000049a0


	//   ....[26]....
        /*0104*/ 	.word	0x000056e0


	//----- nvinfo : EIATTR_EXIT_INSTR_OFFSETS
	.align		4
.L_1789:
        /*0108*/ 	.byte	0x04, 0x1c
        /*010a*/ 	.short	(.L_1791 - .L_1790)


	//   ....[0]....
.L_1790:
        /*010c*/ 	.word	0x00000190


	//   ....[1]....
        /*0110*/ 	.word	0x000057d0


	//----- nvinfo : EIATTR_MAX_THREADS
	.align		4
.L_1791:
        /*0114*/ 	.byte	0x04, 0x05
        /*0116*/ 	.short	(.L_1793 - .L_1792)
.L_1792:
        /*0118*/ 	.word	0x00000020
        /*011c*/ 	.word	0x00000001
        /*0120*/ 	.word	0x00000001


	//----- nvinfo : EIATTR_CRS_STACK_SIZE
	.align		4
.L_1793:
        /*0124*/ 	.byte	0x04, 0x1e
        /*0126*/ 	.short	(.L_1795 - .L_1794)
.L_1794:
        /*0128*/ 	.word	0x00000000


	//----- nvinfo : EIATTR_CBANK_PARAM_SIZE
	.align		4
.L_1795:
        /*012c*/ 	.byte	0x03, 0x19
        /*012e*/ 	.short	0x0118


	//----- nvinfo : EIATTR_PARAM_CBANK
	.align		4
        /*0130*/ 	.byte	0x04, 0x0a
        /*0132*/ 	.short	(.L_1797 - .L_1796)
	.align		4
.L_1796:
        /*0134*/ 	.word	index@(.nv.constant0._Z25selective_scan_fwd_kernelI32Selective_Scan_fwd_kernel_traitsILi32ELi16ELi1ELb1ELb0ELb0ELb0EN3c104HalfENS1_7complexIfEEEEv13SSMParamsBase)
        /*0138*/ 	.short	0x0210
        /*013a*/ 	.short	0x0118


	//----- nvinfo : EIATTR_SW_WAR
	.align		4
.L_1797:
        /*013c*/ 	.byte	0x04, 0x36
        /*013e*/ 	.short	(.L_1799 - .L_1798)
.L_1798:
        /*0140*/ 	.word	0x00000008
.L_1799:


//--------------------- .nv.info._Z25selective_scan_fwd_kernelI32Selective_Scan_fwd_kernel_traitsILi32ELi16ELi1ELb1ELb0ELb0ELb1EN3c104HalfENS1_7complexIfEEEEv13SSMParamsBase --------------------------
	.section	.nv.info._Z25selective_scan_fwd_kernelI32Selective_Scan_fwd_kernel_traitsILi32ELi16ELi1ELb1ELb0ELb0ELb1EN3c104HalfENS1_7complexIfEEEEv13SSMParamsBase,"",@"SHT_CUDA_INFO"
	.sectionflags	@""
	.align	4


	//----- nvinfo : EIATTR_CUDA_API_VERSION
	.align		4
        /*0000*/ 	.byte	0x04, 0x37
        /*0002*/ 	.short	(.L_1801 - .L_1800)
.L_1800:
        /*0004*/ 	.word	0x00000082


	//----- nvinfo : EIATTR_KPARAM_INFO
	.align		4
.L_1801:
        /*0008*/ 	.byte	0x04, 0x17
        /*000a*/ 	.short	(.L_1803 - .L_1802)
.L_1802:
        /*000c*/ 	.word	0x00000000
        /*0010*/ 	.short	0x0000
        /*0012*/ 	.short	0x0000
        /*0014*/ 	.byte	0x00, 0xf0, 0x61, 0x04


	//----- nvinfo : EIATTR_SPARSE_MMA_MASK
	.align		4
.L_1803:
        /*0018*/ 	.byte	0x03, 0x50
        /*001a*/ 	.short	0x0000


	//----- nvinfo : EIATTR_MAXREG_COUNT
	.align		4
        /*001c*/ 	.byte	0x03, 0x1b
        /*001e*/ 	.short	0x00ff


	//----- nvinfo : EIATTR_NUM_BARRIERS
	.align		4
        /*0020*/ 	.byte	0x02, 0x4c
        /*0022*/ 	.byte	0x01
	.zero		1


	//----- nvinfo : EIATTR_MERCURY_ISA_VERSION
	.align		4
        /*0024*/ 	.byte	0x03, 0x5f
        /*0026*/ 	.short	0x0101


	//----- nvinfo : EIATTR_COOP_GROUP_MASK_REGIDS
	.align		4
        /*0028*/ 	.byte	0x04, 0x29
        /*002a*/ 	.short	(.L_1805 - .L_1804)


	//   ....[0]....
.L_1804:
        /*002c*/ 	.word	0xffffffff


	//   ....[1]....
        /*0030*/ 	.word	0xffffffff


	//   ....[2]....
        /*0034*/ 	.word	0xffffffff


	//   ....[3]....
        /*0038*/ 	.word	0xffffffff


	//   ....[4]....
        /*003c*/ 	.word	0xffffffff


	//   ....[5]....
        /*0040*/ 	.word	0xffffffff


	//   ....[6]....
        /*0044*/ 	.word	0xffffffff


	//   ....[7]....
        /*0048*/ 	.word	0xffffffff


	//   ....[8]....
        /*004c*/ 	.word	0xffffffff


	//   ....[9]....
        /*0050*/ 	.word	0xffffffff


	//   ....[10]....
        /*0054*/ 	.word	0xffffffff


	//   ....[11]....
        /*0058*/ 	.word	0xffffffff


	//   ....[12]....
        /*005c*/ 	.word	0xffffffff


	//   ....[13]....
        /*0060*/ 	.word	0xffffffff


	//   ....[14]....
        /*0064*/ 	.word	0xffffffff


	//   ....[15]....
        /*0068*/ 	.word	0xffffffff


	//   ....[16]....
        /*006c*/ 	.word	0xffffffff


	//   ....[17]....
        /*0070*/ 	.word	0xffffffff


	//   ....[18]....
        /*0074*/ 	.word	0xffffffff


	//   ....[19]....
        /*0078*/ 	.word	0xffffffff


	//   ....[20]....
        /*007c*/ 	.word	0xffffffff


	//   ....[21]....
        /*0080*/ 	.word	0xffffffff


	//   ....[22]....
        /*0084*/ 	.word	0xffffffff


	//   ....[23]....
        /*0088*/ 	.word	0xffffffff


	//   ....[24]....
        /*008c*/ 	.word	0xffffffff


	//   ....[25]....
        /*0090*/ 	.word	0xffffffff


	//   ....[26]....
        /*0094*/ 	.word	0xffffffff


	//   ....[27]....
        /*0098*/ 	.word	0xffffffff


	//   ....[28]....
        /*009c*/ 	.word	0xffffffff


	//----- nvinfo : EIATTR_COOP_GROUP_INSTR_OFFSETS
	.align		4
.L_1805:
        /*00a0*/ 	.byte	0x04, 0x28
        /*00a2*/ 	.short	(.L_1807 - .L_1806)


	//   ....[0]....
.L_1806:
        /*00a4*/ 	.word	0x00000480


	//   ....[1]....
        /*00a8*/ 	.word	0x00000530


	//   ....[2]....
        /*00ac*/ 	.word	0x000042e0


	//   ....[3]....
        /*00b0*/ 	.word	0x00004310


	//   ....[4]....
        /*00b4*/ 	.word	0x00004320


	//   ....[5]....
        /*00b8*/ 	.word	0x00004330


	//   ....[6]....
        /*00bc*/ 	.word	0x00004410


	//   ....[7]....
        /*00c0*/ 	.word	0x00004440


	//   ....[8]....
        /*00c4*/ 	.word	0x00004450


	//   ....[9]....
        /*00c8*/ 	.word	0x00004460


	//   ....[10]....
        /*00cc*/ 	.word	0x00004530


	//   ....[11]....
        /*00d0*/ 	.word	0x00004550


	//   ....[12]....
        /*00d4*/ 	.word	0x00004570


	//   ....[13]....
        /*00d8*/ 	.word	0x00004580


	//   ....[14]....
        /*00dc*/ 	.word	0x00004630


	//   ....[15]....
        /*00e0*/ 	.word	0x00004660


	//   ....[16]....
        /*00e4*/ 	.word	0x00004670


	//   ....[17]....
        /*00e8*/ 	.word	0x00004680


	//   ....[18]....
        /*00ec*/ 	.word	0x00004750


	//   ....[19]....
        /*00f0*/ 	.word	0x00004770


	//   ....[20]....
        /*00f4*/ 	.word	0x00004780


	//   ....[21]....
        /*00f8*/ 	.word	0x000047b0


	//   ....[22]....
        /*00fc*/ 	.word	0x00004960


	//   ....[23]....
        /*0100*/ 	.word	0x00004980


	//   ....[24]....
        /*0104*/ 	.word	0x00004990


	//   ....[25]....
        /*0108*/ 	.word	0x000049a0


	//   ....[26]....
        /*010c*/ 	.word	0x000056d0


	//   ....[27]....
        /*0110*/ 	.word	0x00005920


	//   ....[28]....
        /*0114*/ 	.word	0x00006160


	//----- nvinfo : EIATTR_EXIT_INSTR_OFFSETS
	.align		4
.L_1807:
        /*0118*/ 	.byte	0x04, 0x1c
        /*011a*/ 	.short	(.L_1809 - .L_1808)


	//   ....[0]....
.L_1808:
        /*011c*/ 	.word	0x00000190


	//   ....[1]....
        /*0120*/ 	.word	0x00006210


	//----- nvinfo : EIATTR_MAX_THREADS
	.align		4
.L_1809:
        /*0124*/ 	.byte	0x04, 0x05
        /*0126*/ 	.short	(.L_1811 - .L_1810)
.L_1810:
        /*0128*/ 	.word	0x00000020
        /*012c*/ 	.word	0x00000001
        /*0130*/ 	.word	0x00000001


	//----- nvinfo : EIATTR_CRS_STACK_SIZE
	.align		4
.L_1811:
        /*0134*/ 	.byte	0x04, 0x1e
        /*0136*/ 	.short	(.L_1813 - .L_1812)
.L_1812:
        /*0138*/ 	.word	0x00000000


	//----- nvinfo : EIATTR_CBANK_PARAM_SIZE
	.align		4
.L_1813:
        /*013c*/ 	.byte	0x03, 0x19
        /*013e*/ 	.short	0x0118


	//----- nvinfo : EIATTR_PARAM_CBANK
	.align		4
        /*0140*/ 	.byte	0x04, 0x0a
        /*0142*/ 	.short	(.L_1815 - .L_1814)
	.align		4
.L_1814:
        /*0144*/ 	.word	index@(.nv.constant0._Z25selective_scan_fwd_kernelI32Selective_Scan_fwd_kernel_traitsILi32ELi16ELi1ELb1ELb0ELb0ELb1EN3c104HalfENS1_7complexIfEEEEv13SSMParamsBase)
        /*0148*/ 	.short	0x0210
        /*014a*/ 	.short	0x0118


	//----- nvinfo : EIATTR_SW_WAR
	.align		4
.L_1815:
        /*014c*/ 	.byte	0x04, 0x36
        /*014e*/ 	.short	(.L_1817 - .L_1816)
.L_1816:
        /*0150*/ 	.word	0x00000008
.L_1817:


//--------------------- .nv.info._Z25selective_scan_fwd_kernelI32Selective_Scan_fwd_kernel_traitsILi32ELi16ELi1ELb1ELb0ELb1ELb0EN3c104HalfENS1_7complexIfEEEEv13SSMParamsBase --------------------------
	.section	.nv.info._Z25selective_scan_fwd_kernelI32Selective_Scan_fwd_kernel_traitsILi32ELi16ELi1ELb1ELb0ELb1ELb0EN3c104HalfENS1_7complexIfEEEEv13SSMParamsBase,"",@"SHT_CUDA_INFO"
	.sectionflags	@""
	.align	4


	//----- nvinfo : EIATTR_CUDA_API_VERSION
	.align		4
        /*0000*/ 	.byte	0x04, 0x37
        /*0002*/ 	.short	(.L_1819 - .L_1818)
.L_1818:
        /*0004*/ 	.word	0x00000082


	//----- nvinfo : EIATTR_KPARAM_INFO
	.align		4
.L_1819:
        /*0008*/ 	.byte	0x04, 0x17
        /*000a*/ 	.short	(.L_1821 - .L_1820)
.L_1820:
        /*000c*/ 	.word	0x00000000
        /*0010*/ 	.short	0x0000
        /*0012*/ 	.short	0x0000
        /*0014*/ 	.byte	0x00, 0xf0, 0x61, 0x04


	//----- nvinfo : EIATTR_SPARSE_MMA_MASK
	.align		4
.L_1821:
        /*0018*/ 	.byte	0x03, 0x50
        /*001a*/ 	.short	0x0000


	//----- nvinfo : EIATTR_MAXREG_COUNT
	.align		4
        /*001c*/ 	.byte	0x03, 0x1b
        /*001e*/ 	.short	0x00ff


	//----- nvinfo : EIATTR_NUM_BARRIERS
	.align		4
        /*0020*/ 	.byte	0x02, 0x4c
        /*0022*/ 	.byte	0x01
	.zero		1


	//----- nvinfo : EIATTR_MERCURY_ISA_VERSION
	.align		4
        /*0024*/ 	.byte	0x03, 0x5f
        /*0026*/ 	.short	0x0101


	//----- nvinfo : EIATTR_COOP_GROUP_MASK_REGIDS
	.align		4
        /*0028*/ 	.byte	0x04, 0x29
        /*002a*/ 	.short	(.L_1823 - .L_1822)


	//   ....[0]....
.L_1822:
        /*002c*/ 	.word	0xffffffff


	//   ....[1]....
        /*0030*/ 	.word	0xffffffff


	//   ....[2]....
        /*0034*/ 	.word	0xffffffff


	//   ....[3]....
        /*0038*/ 	.word	0xffffffff


	//   ....[4]....
        /*003c*/ 	.word	0xffffffff


	//   ....[5]....
        /*0040*/ 	.word	0xffffffff


	//   ....[6]....
        /*0044*/ 	.word	0xffffffff


	//   ....[7]....
        /*0048*/ 	.word	0xffffffff


	//   ....[8]....
        /*004c*/ 	.word	0xffffffff


	//   ....[9]....
        /*0050*/ 	.word	0xffffffff


	//   ....[10]....
        /*0054*/ 	.word	0xffffffff


	//   ....[11]....
        /*0058*/ 	.word	0xffffffff


	//   ....[12]....
        /*005c*/ 	.word	0xffffffff


	//   ....[13]....
        /*0060*/ 	.word	0xffffffff


	//   ....[14]....
        /*0064*/ 	.word	0xffffffff


	//   ....[15]....
        /*0068*/ 	.word	0xffffffff


	//   ....[16]....
        /*006c*/ 	.word	0xffffffff


	//   ....[17]....
        /*0070*/ 	.word	0xffffffff


	//   ....[18]....
        /*0074*/ 	.word	0xffffffff


	//   ....[19]....
        /*0078*/ 	.word	0xffffffff


	//   ....[20]....
        /*007c*/ 	.word	0xffffffff


	//   ....[21]....
        /*0080*/ 	.word	0xffffffff


	//   ....[22]....
        /*0084*/ 	.word	0xffffffff


	//   ....[23]....
        /*0088*/ 	.word	0xffffffff


	//   ....[24]....
        /*008c*/ 	.word	0xffffffff


	//   ....[25]....
        /*0090*/ 	.word	0xffffffff


	//   ....[26]....
        /*0094*/ 	.word	0xffffffff


	//   ....[27]....
        /*0098*/ 	.word	0xffffffff


	//----- nvinfo : EIATTR_COOP_GROUP_INSTR_OFFSETS
	.align		4
.L_1823:
        /*009c*/ 	.byte	0x04, 0x28
        /*009e*/ 	.short	(.L_1825 - .L_1824)


	//   ....[0]....
.L_1824:
        /*00a0*/ 	.word	0x000006e0


	//   ....[1]....
        /*00a4*/ 	.word	0x00000780


	//   ....[2]....
        /*00a8*/ 	.word	0x00003880


	//   ....[3]....
        /*00ac*/ 	.word	0x00004550


	//   ....[4]....
        /*00b0*/ 	.word	0x00004580


	//   ....[5]....
        /*00b4*/ 	.word	0x000045a0


	//   ....[6]....
        /*00b8*/ 	.word	0x000045b0


	//   ....[7]....
        /*00bc*/ 	.word	0x00004660


	//   ....[8]....
        /*00c0*/ 	.word	0x00004680


	//   ....[9]....
        /*00c4*/ 	.word	0x000046a0


	//   ....[10]....
        /*00c8*/ 	.word	0x000046b0


	//   ....[11]....
        /*00cc*/ 	.word	0x00004760


	//   ....[12]....
        /*00d0*/ 	.word	0x00004780


	//   ....[13]....
        /*00d4*/ 	.word	0x000047a0


	//   ....[14]....
        /*00d8*/ 	.word	0x000047b0


	//   ....[15]....
        /*00dc*/ 	.word	0x00004860


	//   ....[16]....
        /*00e0*/ 	.word	0x00004890


	//   ....[17]....
        /*00e4*/ 	.word	0x000048a0


	//   ....[18]....
        /*00e8*/ 	.word	0x000048b0


	//   ....[19]....
        /*00ec*/ 	.word	0x00004990


	//   ....[20]....
        /*00f0*/ 	.word	0x000049b0


	//   ....[21]....
        /*00f4*/ 	.word	0x000049c0


	//   ....[22]....
        /*00f8*/ 	.word	0x000049e0


	//   ....[23]....
        /*00fc*/ 	.word	0x00004c30


	//   ....[24]....
        /*0100*/ 	.word	0x00004c50


	//   ....[25]....
        /*0104*/ 	.word	0x00004c60


	//   ....[26]....
        /*0108*/ 	.word	0x00004c70


	//   ....[27]....
        /*010c*/ 	.word	0x00005f40


	//----- nvinfo : EIATTR_EXIT_INSTR_OFFSETS
	.align		4
.L_1825:
        /*0110*/ 	.byte	0x04, 0x1c
        /*0112*/ 	.short	(.L_1827 - .L_1826)


	//   ....[0]....
.L_1826:
        /*0114*/ 	.word	0x00000370


	//   ....[1]....
        /*0118*/ 	.word	0x000060a0


	//----- nvinfo : EIATTR_MAX_THREADS
	.align		4
.L_1827:
        /*011c*/ 	.byte	0x04, 0x05
        /*011e*/ 	.short	(.L_1829 - .L_1828)
.L_1828:
        /*0120*/ 	.word	0x00000020
        /*0124*/ 	.word	0x00000001
        /*0128*/ 	.word	0x00000001


	//----- nvinfo : EIATTR_CRS_STACK_SIZE
	.align		4
.L_1829:
        /*012c*/ 	.byte	0x04, 0x1e
        /*012e*/ 	.short	(.L_1831 - .L_1830)
.L_1830:
        /*0130*/ 	.word	0x00000000


	//----- nvinfo : EIATTR_CBANK_PARAM_SIZE
	.align		4
.L_1831:
        /*0134*/ 	.byte	0x03, 0x19
        /*0136*/ 	.short	0x0118


	//----- nvinfo : EIATTR_PARAM_CBANK
	.align		4
        /*0138*/ 	.byte	0x04, 0x0a
        /*013a*/ 	.short	(.L_1833 - .L_1832)
	.align		4
.L_1832:
        /*013c*/ 	.word	index@(.nv.constant0._Z25selective_scan_fwd_kernelI32Selective_Scan_fwd_kernel_traitsILi32ELi16ELi1ELb1ELb0ELb1ELb0EN3c104HalfENS1_7complexIfEEEEv13SSMParamsBase)
        /*0140*/ 	.short	0x0210
        /*0142*/ 	.short	0x0118


	//----- nvinfo : EIATTR_SW_WAR
	.align		4
.L_1833:
        /*0144*/ 	.byte	0x04, 0x36
        /*0146*/ 	.short	(.L_1835 - .L_1834)
.L_1834:
        /*0148*/ 	.word	0x00000008
.L_1835:


//--------------------- .nv.info._Z25selective_scan_fwd_kernelI32Selective_Scan_fwd_kernel_traitsILi32ELi16ELi1ELb1ELb0ELb1ELb1EN3c104HalfENS1_7complexIfEEEEv13SSMParamsBase --------------------------
	.section	.nv.info._Z25selective_scan_fwd_kernelI32Selective_Scan_fwd_kernel_traitsILi32ELi16ELi1ELb1ELb0ELb1ELb1EN3c104HalfENS1_7complexIfEEEEv13SSMParamsBase,"",@"SHT_CUDA_INFO"
	.sectionflags	@""
	.align	4


	//----- nvinfo : EIATTR_CUDA_API_VERSION
	.align		4
        /*0000*/ 	.byte	0x04, 0x37
        /*0002*/ 	.short	(.L_1837 - .L_1836)
.L_1836:
        /*0004*/ 	.word	0x00000082


	//----- nvinfo : EIATTR_KPARAM_INFO
	.align		4
.L_1837:
        /*0008*/ 	.byte	0x04, 0x17
        /*000a*/ 	.short	(.L_1839 - .L_1838)
.L_1838:
        /*000c*/ 	.word	0x00000000
        /*0010*/ 	.short	0x0000
        /*0012*/ 	.short	0x0000
        /*0014*/ 	.byte	0x00, 0xf0, 0x61, 0x04


	//----- nvinfo : EIATTR_SPARSE_MMA_MASK
	.align		4
.L_1839:
        /*0018*/ 	.byte	0x03, 0x50
        /*001a*/ 	.short	0x0000


	//----- nvinfo : EIATTR_MAXREG_COUNT
	.align		4
        /*001c*/ 	.byte	0x03, 0x1b
        /*001e*/ 	.short	0x00ff


	//----- nvinfo : EIATTR_NUM_BARRIERS
	.align		4
        /*0020*/ 	.byte	0x02, 0x4c
        /*0022*/ 	.byte	0x01
	.zero		1


	//----- nvinfo : EIATTR_MERCURY_ISA_VERSION
	.align		4
        /*0024*/ 	.byte	0x03, 0x5f
        /*0026*/ 	.short	0x0101


	//----- nvinfo : EIATTR_COOP_GROUP_MASK_REGIDS
	.align		4
        /*0028*/ 	.byte	0x04, 0x29
        /*002a*/ 	.short	(.L_1841 - .L_1840)


	//   ....[0]....
.L_1840:
        /*002c*/ 	.word	0xffffffff


	//   ....[1]....
        /*0030*/ 	.word	0xffffffff


	//   ....[2]....
        /*0034*/ 	.word	0xffffffff


	//   ....[3]....
        /*0038*/ 	.word	0xffffffff


	//   ....[4]....
        /*003c*/ 	.word	0xffffffff


	//   ....[5]....
        /*0040*/ 	.word	0xffffffff


	//   ....[6]....
        /*0044*/ 	.word	0xffffffff


	//   ....[7]....
        /*0048*/ 	.word	0xffffffff


	//   ....[8]....
        /*004c*/ 	.word	0xffffffff


	//   ....[9]....
        /*0050*/ 	.word	0xffffffff


	//   ....[10]....
        /*0054*/ 	.word	0xffffffff


	//   ....[11]....
        /*0058*/ 	.word	0xffffffff


	//   ....[12]....
        /*005c*/ 	.word	0xffffffff


	//   ....[13]....
        /*0060*/ 	.word	0xffffffff


	//   ....[14]....
        /*0064*/ 	.word	0xffffffff


	//   ....[15]....
        /*0068*/ 	.word	0xffffffff


	//   ....[16]....
        /*006c*/ 	.word	0xffffffff


	//   ....[17]....
        /*0070*/ 	.word	0xffffffff


	//   ....[18]....
        /*0074*/ 	.word	0xffffffff


	//   ....[19]....
        /*0078*/ 	.word	0xffffffff


	//   ....[20]....
        /*007c*/ 	.word	0xffffffff


	//   ....[21]....
        /*0080*/ 	.word	0xffffffff


	//   ....[22]....
        /*0084*/ 	.word	0xffffffff


	//   ....[23]....
        /*0088*/ 	.word	0xffffffff


	//   ....[24]....
        /*008c*/ 	.word	0xffffffff


	//   ....[25]....
        /*0090*/ 	.word	0xffffffff


	//   ....[26]....
        /*0094*/ 	.word	0xffffffff


	//   ....[27]....
        /*0098*/ 	.word	0xffffffff


	//   ....[28]....
        /*009c*/ 	.word	0xffffffff


	//   ....[29]....
        /*00a0*/ 	.word	0xffffffff


	//----- nvinfo : EIATTR_COOP_GROUP_INSTR_OFFSETS
	.align		4
.L_1841:
        /*00a4*/ 	.byte	0x04, 0x28
        /*00a6*/ 	.short	(.L_1843 - .L_1842)


	//   ....[0]....
.L_1842:
        /*00a8*/ 	.word	0x000006e0


	//   ....[1]....
        /*00ac*/ 	.word	0x00000780


	//   ....[2]....
        /*00b0*/ 	.word	0x00003880


	//   ....[3]....
        /*00b4*/ 	.word	0x00004550


	//   ....[4]....
        /*00b8*/ 	.word	0x00004580


	//   ....[5]....
        /*00bc*/ 	.word	0x000045a0


	//   ....[6]....
        /*00c0*/ 	.word	0x000045b0


	//   ....[7]....
        /*00c4*/ 	.word	0x00004660


	//   ....[8]....
        /*00c8*/ 	.word	0x00004680


	//   ....[9]....
        /*00cc*/ 	.word	0x000046a0


	//   ....[10]....
        /*00d0*/ 	.word	0x000046b0


	//   ....[11]....
        /*00d4*/ 	.word	0x00004760


	//   ....[12]....
        /*00d8*/ 	.word	0x00004780


	//   ....[13]....
        /*00dc*/ 	.word	0x000047a0


	//   ....[14]....
        /*00e0*/ 	.word	0x000047b0


	//   ....[15]....
        /*00e4*/ 	.word	0x00004860


	//   ....[16]....
        /*00e8*/ 	.word	0x00004890


	//   ....[17]....
        /*00ec*/ 	.word	0x000048a0


	//   ....[18]....
        /*00f0*/ 	.word	0x000048b0


	//   ....[19]....
        /*00f4*/ 	.word	0x00004990


	//   ....[20]....
        /*00f8*/ 	.word	0x000049b0


	//   ....[21]....
        /*00fc*/ 	.word	0x000049c0


	//   ....[22]....
        /*0100*/ 	.word	0x000049e0


	//   ....[23]....
        /*0104*/ 	.word	0x00004c30


	//   ....[24]....
        /*0108*/ 	.word	0x00004c50


	//   ....[25]....
        /*010c*/ 	.word	0x00004c60


	//   ....[26]....
        /*0110*/ 	.word	0x00004c70


	//   ....[27]....
        /*0114*/ 	.word	0x00005f10


	//   ....[28]....
        /*0118*/ 	.word	0x000061a0


	//   ....[29]....
        /*011c*/ 	.word	0x00006a00


	//----- nvinfo : EIATTR_EXIT_INSTR_OFFSETS
	.align		4
.L_1843:
        /*0120*/ 	.byte	0x04, 0x1c
        /*0122*/ 	.short	(.L_1845 - .L_1844)


	//   ....[0]....
.L_1844:
        /*0124*/ 	.word	0x00000370


	//   ....[1]....
        /*0128*/ 	.word	0x00006ae0


	//----- nvinfo : EIATTR_MAX_THREADS
	.align		4
.L_1845:
        /*012c*/ 	.byte	0x04, 0x05
        /*012e*/ 	.short	(.L_1847 - .L_1846)
.L_1846:
        /*0130*/ 	.word	0x00000020
        /*0134*/ 	.word	0x00000001
        /*0138*/ 	.word	0x00000001


	//----- nvinfo : EIATTR_CRS_STACK_SIZE
	.align		4
.L_1847:
        /*013c*/ 	.byte	0x04, 0x1e
        /*013e*/ 	.short	(.L_1849 - .L_1848)
.L_1848:
        /*0140*/ 	.word	0x00000000


	//----- nvinfo : EIATTR_CBANK_PARAM_SIZE
	.align		4
.L_1849:
        /*0144*/ 	.byte	0x03, 0x19
        /*0146*/ 	.short	0x0118


	//----- nvinfo : EIATTR_PARAM_CBANK
	.align		4
        /*0148*/ 	.byte	0x04, 0x0a
        /*014a*/ 	.short	(.L_1851 - .L_1850)
	.align		4
.L_1850:
        /*014c*/ 	.word	index@(.nv.constant0._Z25selective_scan_fwd_kernelI32Selective_Scan_fwd_kernel_traitsILi32ELi16ELi1ELb1ELb0ELb1ELb1EN3c104HalfENS1_7complexIfEEEEv13SSMParamsBase)
        /*0150*/ 	.short	0x0210
        /*0152*/ 	.short	0x0118


	//----- nvinfo : EIATTR_SW_WAR
	.align		4
.L_1851:
        /*0154*/ 	.byte	0x04, 0x36
        /*0156*/ 	.short	(.L_1853 - .L_1852)
.L_1852:
        /*0158*/ 	.word	0x00000008
.L_1853:


//--------------------- .nv.info._Z25selective_scan_fwd_kernelI32Selective_Scan_fwd_kernel_traitsILi32ELi16ELi1ELb1ELb1ELb0ELb0EN3c104HalfENS1_7complexIfEEEEv13SSMParamsBase --------------------------
	.section	.nv.info._Z25selective_scan_fwd_kernelI32Selective_Scan_fwd_kernel_traitsILi32ELi16ELi1ELb1ELb1ELb0ELb0EN3c104HalfENS1_7complexIfEEEEv13SSMParamsBase,"",@"SHT_CUDA_INFO"
	.sectionflags	@""
	.align	4


	//----- nvinfo : EIATTR_CUDA_API_VERSION
	.align		4
        /*0000*/ 	.byte	0x04, 0x37
        /*0002*/ 	.short	(.L_1855 - .L_1854)
.L_1854:
        /*0004*/ 	.word	0x00000082


	//----- nvinfo : EIATTR_KPARAM_INFO
	.align		4
.L_1855:
        /*0008*/ 	.byte	0x04, 0x17
        /*000a*/ 	.short	(.L_1857 - .L_1856)
.L_1856:
        /*000c*/ 	.word	0x00000000
        /*0010*/ 	.short	0x0000
        /*0012*/ 	.short	0x0000
        /*0014*/ 	.byte	0x00, 0xf0, 0x61, 0x04


	//----- nvinfo : EIATTR_SPARSE_MMA_MASK
	.align		4
.L_1857:
        /*0018*/ 	.byte	0x03, 0x50
        /*001a*/ 	.short	0x0000


	//----- nvinfo : EIATTR_MAXREG_COUNT
	.align		4
        /*001c*/ 	.byte	0x03, 0x1b
        /*001e*/ 	.short	0x00ff


	//----- nvinfo : EIATTR_NUM_BARRIERS
	.align		4
        /*0020*/ 	.byte	0x02, 0x4c
        /*0022*/ 	.byte	0x01
	.zero		1


	//----- nvinfo : EIATTR_MERCURY_ISA_VERSION
	.align		4
        /*0024*/ 	.byte	0x03, 0x5f
        /*0026*/ 	.short	0x0101


	//----- nvinfo : EIATTR_COOP_GROUP_MASK_REGIDS
	.align		4
        /*0028*/ 	.byte	0x04, 0x29
        /*002a*/ 	.short	(.L_1859 - .L_1858)


	//   ....[0]....
.L_1858:
        /*002c*/ 	.word	0xffffffff


	//   ....[1]....
        /*0030*/ 	.word	0xffffffff


	//   ....[2]....
        /*0034*/ 	.word	0xffffffff


	//   ....[3]....
        /*0038*/ 	.word	0xffffffff


	//   ....[4]....
        /*003c*/ 	.word	0xffffffff


	//   ....[5]....
        /*0040*/ 	.word	0xffffffff


	//   ....[6]....
        /*0044*/ 	.word	0xffffffff


	//   ....[7]....
        /*0048*/ 	.word	0xffffffff


	//   ....[8]....
        /*004c*/ 	.word	0xffffffff


	//   ....[9]....
        /*0050*/ 	.word	0xffffffff


	//   ....[10]....
        /*0054*/ 	.word	0xffffffff


	//   ....[11]....
        /*0058*/ 	.word	0xffffffff


	//   ....[12]....
        /*005c*/ 	.word	0xffffffff


	//   ....[13]....
        /*0060*/ 	.word	0xffffffff


	//   ....[14]....
        /*0064*/ 	.word	0xffffffff


	//   ....[15]....
        /*0068*/ 	.word	0xffffffff


	//   ....[16]....
        /*006c*/ 	.word	0xffffffff


	//   ....[17]....
        /*0070*/ 	.word	0xffffffff


	//   ....[18]....
        /*0074*/ 	.word	0xffffffff


	//   ....[19]....
        /*0078*/ 	.word	0xffffffff


	//   ....[20]....
        /*007c*/ 	.word	0xffffffff


	//   ....[21]....
        /*0080*/ 	.word	0xffffffff


	//   ....[22]....
        /*0084*/ 	.word	0xffffffff


	//   ....[23]....
        /*0088*/ 	.word	0xffffffff


	//   ....[24]....
        /*008c*/ 	.word	0xffffffff


	//   ....[25]....
        /*0090*/ 	.word	0xffffffff


	//   ....[26]....
        /*0094*/ 	.word	0xffffffff


	//   ....[27]....
        /*0098*/ 	.word	0xffffffff


	//----- nvinfo : EIATTR_COOP_GROUP_INSTR_OFFSETS
	.align		4
.L_1859:
        /*009c*/ 	.byte	0x04, 0x28
        /*009e*/ 	.short	(.L_1861 - .L_1860)


	//   ....[0]....
.L_1860:
        /*00a0*/ 	.word	0x000006d0


	//   ....[1]....
        /*00a4*/ 	.word	0x00000770


	//   ....[2]....
        /*00a8*/ 	.word	0x000037f0


	//   ....[3]....
        /*00ac*/ 	.word	0x00004950


	//   ....[4]....
        /*00b0*/ 	.word	0x00004960


	//   ....[5]....
        /*00b4*/ 	.word	0x00004970


	//   ....[6]....
        /*00b8*/ 	.word	0x00004980


	//   ....[7]....
        /*00bc*/ 	.word	0x00004a50


	//   ....[8]....
        /*00c0*/ 	.word	0x00004a80


	//   ....[9]....
        /*00c4*/ 	.word	0x00004aa0


	//   ....[10]....
        /*00c8*/ 	.word	0x00004ac0


	//   ....[11]....
        /*00cc*/ 	.word	0x00004bd0


	//   ....[12]....
        /*00d0*/ 	.word	0x00004be0


	//   ....[13]....
        /*00d4*/ 	.word	0x00004bf0


	//   ....[14]....
        /*00d8*/ 	.word	0x00004c00


	//   ....[15]....
        /*00dc*/ 	.word	0x00004cd0


	//   ....[16]....
        /*00e0*/ 	.word	0x00004ce0


	//   ....[17]....
        /*00e4*/ 	.word	0x00004cf0


	//   ....[18]....
        /*00e8*/ 	.word	0x00004d00


	//   ....[19]....
        /*00ec*/ 	.word	0x00004dd0


	//   ....[20]....
        /*00f0*/ 	.word	0x00004e00


	//   ....[21]....
        /*00f4*/ 	.word	0x00004e10


	//   ....[22]....
        /*00f8*/ 	.word	0x00004e30


	//   ....[23]....
        /*00fc*/ 	.word	0x00004ff0


	//   ....[24]....
        /*0100*/ 	.word	0x00005010


	//   ....[25]....
        /*0104*/ 	.word	0x00005020


	//   ....[26]....
        /*0108*/ 	.word	0x00005030


	//   ....[27]....
        /*010c*/ 	.word	0x00005d40


	//----- nvinfo : EIATTR_EXIT_INSTR_OFFSETS
	.align		4
.L_1861:
        /*0110*/ 	.byte	0x04, 0x1c
        /*0112*/ 	.short	(.L_1863 - .L_1862)


	//   ....[0]....
.L_1862:
        /*0114*/ 	.word	0x00000370


	//   ....[1]....
        /*0118*/ 	.word	0x00005ea0


	//----- nvinfo : EIATTR_MAX_THREADS
	.align		4
.L_1863:
        /*011c*/ 	.byte	0x04, 0x05
        /*011e*/ 	.short	(.L_1865 - .L_1864)
.L_1864:
        /*0120*/ 	.word	0x00000020
        /*0124*/ 	.word	0x00000001
        /*0128*/ 	.word	0x00000001


	//----- nvinfo : EIATTR_CRS_STACK_SIZE
	.align		4
.L_1865:
        /*012c*/ 	.byte	0x04, 0x1e
        /*012e*/ 	.short	(.L_1867 - .L_1866)
.L_1866:
        /*0130*/ 	.word	0x00000000


	//----- nvinfo : EIATTR_CBANK_PARAM_SIZE
	.align		4
.L_1867:
        /*0134*/ 	.byte	0x03, 0x19
        /*0136*/ 	.short	0x0118


	//----- nvinfo : EIATTR_PARAM_CBANK
	.align		4
        /*0138*/ 	.byte	0x04, 0x0a
        /*013a*/ 	.short	(.L_1869 - .L_1868)
	.align		4
.L_1868:
        /*013c*/ 	.word	index@(.nv.constant0._Z25selective_scan_fwd_kernelI32Selective_Scan_fwd_kernel_traitsILi32ELi16ELi1ELb1ELb1ELb0ELb0EN3c104HalfENS1_7complexIfEEEEv13SSMParamsBase)
        /*0140*/ 	.short	0x0210
        /*0142*/ 	.short	0x0118


	//----- nvinfo : EIATTR_SW_WAR
	.align		4
.L_1869:
        /*0144*/ 	.byte	0x04, 0x36
        /*0146*/ 	.short	(.L_1871 - .L_1870)
.L_1870:
        /*0148*/ 	.word	0x00000008
.L_1871:


//--------------------- .nv.info._Z25selective_scan_fwd_kernelI32Selective_Scan_fwd_kernel_traitsILi32ELi16ELi1ELb1ELb1ELb0ELb1EN3c104HalfENS1_7complexIfEEEEv13SSMParamsBase --------------------------
	.section	.nv.info._Z25selective_scan_fwd_kernelI32Selective_Scan_fwd_kernel_traitsILi32ELi16ELi1ELb1ELb1ELb0ELb1EN3c104HalfENS1_7complexIfEEEEv13SSMParamsBase,"",@"SHT_CUDA_INFO"
	.sectionflags	@""
	.align	4


	//----- nvinfo : EIATTR_CUDA_API_VERSION
	.align		4
        /*0000*/ 	.byte	0x04, 0x37
        /*0002*/ 	.short	(.L_1873 - .L_1872)
.L_1872:
        /*0004*/ 	.word	0x00000082


	//----- nvinfo : EIATTR_KPARAM_INFO
	.align		4
.L_1873:
        /*0008*/ 	.byte	0x04, 0x17
        /*000a*/ 	.short	(.L_1875 - .L_1874)
.L_1874:
        /*000c*/ 	.word	0x00000000
        /*0010*/ 	.short	0x0000
        /*0012*/ 	.short	0x0000
        /*0014*/ 	.byte	0x00, 0xf0, 0x61, 0x04


	//----- nvinfo : EIATTR_SPARSE_MMA_MASK
	.align		4
.L_1875:
        /*0018*/ 	.byte	0x03, 0x50
        /*001a*/ 	.short	0x0000


	//----- nvinfo : EIATTR_MAXREG_COUNT
	.align		4
        /*001c*/ 	.byte	0x03, 0x1b
        /*001e*/ 	.short	0x00ff


	//----- nvinfo : EIATTR_NUM_BARRIERS
	.align		4
        /*0020*/ 	.byte	0x02, 0x4c
        /*0022*/ 	.byte	0x01
	.zero		1


	//----- nvinfo : EIATTR_MERCURY_ISA_VERSION
	.align		4
        /*0024*/ 	.byte	0x03, 0x5f
        /*0026*/ 	.short	0x0101


	//----- nvinfo : EIATTR_COOP_GROUP_MASK_REGIDS
	.align		4
        /*0028*/ 	.byte	0x04, 0x29
        /*002a*/ 	.short	(.L_1877 - .L_1876)


	//   ....[0]....
.L_1876:
        /*002c*/ 	.word	0xffffffff


	//   ....[1]....
        /*0030*/ 	.word	0xffffffff


	//   ....[2]....
        /*0034*/ 	.word	0xffffffff


	//   ....[3]....
        /*0038*/ 	.word	0xffffffff


	//   ....[4]....
        /*003c*/ 	.word	0xffffffff


	//   ....[5]....
        /*0040*/ 	.word	0xffffffff


	//   ....[6]....
        /*0044*/ 	.word	0xffffffff


	//   ....[7]....
        /*0048*/ 	.word	0xffffffff


	//   ....[8]....
        /*004c*/ 	.word	0xffffffff


	//   ....[9]....
        /*0050*/ 	.word	0xffffffff


	//   ....[10]....
        /*0054*/ 	.word	0xffffffff


	//   ....[11]....
        /*0058*/ 	.word	0xffffffff


	//   ....[12]....
        /*005c*/ 	.word	0xffffffff


	//   ....[13]....
        /*0060*/ 	.word	0xffffffff


	//   ....[14]....
        /*0064*/ 	.word	0xffffffff


	//   ....[15]....
        /*0068*/ 	.word	0xffffffff


	//   ....[16]....
        /*006c*/ 	.word	0xffffffff


	//   ....[17]....
        /*0070*/ 	.word	0xffffffff


	//   ....[18]....
        /*0074*/ 	.word	0xffffffff


	//   ....[19]....
        /*0078*/ 	.word	0xffffffff


	//   ....[20]....
        /*007c*/ 	.word	0xffffffff


	//   ....[21]....
        /*0080*/ 	.word	0xffffffff


	//   ....[22]....
        /*0084*/ 	.word	0xffffffff


	//   ....[23]....
        /*0088*/ 	.word	0xffffffff


	//   ....[24]....
        /*008c*/ 	.word	0xffffffff


	//   ....[25]....
        /*0090*/ 	.word	0xffffffff


	//   ....[26]....
        /*0094*/ 	.word	0xffffffff


	//   ....[27]....
        /*0098*/ 	.word	0xffffffff


	//   ....[28]....
        /*009c*/ 	.word	0xffffffff


	//   ....[29]....
        /*00a0*/ 	.word	0xffffffff


	//----- nvinfo : EIATTR_COOP_GROUP_INSTR_OFFSETS
	.align		4
.L_1877:
        /*00a4*/ 	.byte	0x04, 0x28
        /*00a6*/ 	.short	(.L_1879 - .L_1878)


	//   ....[0]....
.L_1878:
        /*00a8*/ 	.word	0x000006d0


	//   ....[1]....
        /*00ac*/ 	.word	0x00000770


	//   ....[2]....
        /*00b0*/ 	.word	0x000037f0


	//   ....[3]....
        /*00b4*/ 	.word	0x00004950


	//   ....[4]....
        /*00b8*/ 	.word	0x00004960


	//   ....[5]....
        /*00bc*/ 	.word	0x00004970


	//   ....[6]....
        /*00c0*/ 	.word	0x00004980


	//   ....[7]....
        /*00c4*/ 	.word	0x00004a50


	//   ....[8]....
        /*00c8*/ 	.word	0x00004a80


	//   ....[9]....
        /*00cc*/ 	.word	0x00004aa0


	//   ....[10]....
        /*00d0*/ 	.word	0x00004ac0


	//   ....[11]....
        /*00d4*/ 	.word	0x00004bd0


	//   ....[12]....
        /*00d8*/ 	.word	0x00004be0


	//   ....[13]....
        /*00dc*/ 	.word	0x00004bf0


	//   ....[14]....
        /*00e0*/ 	.word	0x00004c00


	//   ....[15]....
        /*00e4*/ 	.word	0x00004cd0


	//   ....[16]....
        /*00e8*/ 	.word	0x00004ce0


	//   ....[17]....
        /*00ec*/ 	.word	0x00004cf0


	//   ....[18]....
        /*00f0*/ 	.word	0x00004d00


	//   ....[19]....
        /*00f4*/ 	.word	0x00004dd0


	//   ....[20]....
        /*00f8*/ 	.word	0x00004e00


	//   ....[21]....
        /*00fc*/ 	.word	0x00004e10


	//   ....[22]....
        /*0100*/ 	.word	0x00004e30


	//   ....[23]....
        /*0104*/ 	.word	0x00004ff0


	//   ....[24]....
        /*0108*/ 	.word	0x00005010


	//   ....[25]....
        /*010c*/ 	.word	0x00005020


	//   ....[26]....
        /*0110*/ 	.word	0x00005030


	//   ....[27]....
        /*0114*/ 	.word	0x00005d10


	//   ....[28]....
        /*0118*/ 	.word	0x00005fa0


	//   ....[29]....
        /*011c*/ 	.word	0x00006830


	//----- nvinfo : EIATTR_EXIT_INSTR_OFFSETS
	.align		4
.L_1879:
        /*0120*/ 	.byte	0x04, 0x1c
        /*0122*/ 	.short	(.L_1881 - .L_1880)


	//   ....[0]....
.L_1880:
        /*0124*/ 	.word	0x00000370


	//   ....[1]....
        /*0128*/ 	.word	0x000068e0


	//----- nvinfo : EIATTR_MAX_THREADS
	.align		4
.L_1881:
        /*012c*/ 	.byte	0x04, 0x05
        /*012e*/ 	.short	(.L_1883 - .L_1882)
.L_1882:
        /*0130*/ 	.word	0x00000020
        /*0134*/ 	.word	0x00000001
        /*0138*/ 	.word	0x00000001


	//----- nvinfo : EIATTR_CRS_STACK_SIZE
	.align		4
.L_1883:
        /*013c*/ 	.byte	0x04, 0x1e
        /*013e*/ 	.short	(.L_1885 - .L_1884)
.L_1884:
        /*0140*/ 	.word	0x00000000


	//----- nvinfo : EIATTR_CBANK_PARAM_SIZE
	.align		4
.L_1885:
        /*0144*/ 	.byte	0x03, 0x19
        /*0146*/ 	.short	0x0118


	//----- nvinfo : EIATTR_PARAM_CBANK
	.align		4
        /*0148*/ 	.byte	0x04, 0x0a
        /*014a*/ 	.short	(.L_1887 - .L_1886)
	.align		4
.L_1886:
        /*014c*/ 	.word	index@(.nv.constant0._Z25selective_scan_fwd_kernelI32Selective_Scan_fwd_kernel_traitsILi32ELi16ELi1ELb1ELb1ELb0ELb1EN3c104HalfENS1_7complexIfEEEEv13SSMParamsBase)
        /*0150*/ 	.short	0x0210
        /*0152*/ 	.short	0x0118


	//----- nvinfo : EIATTR_SW_WAR
	.align		4
.L_1887:
        /*0154*/ 	.byte	0x04, 0x36
        /*0156*/ 	.short	(.L_1889 - .L_1888)
.L_1888:
        /*0158*/ 	.word	0x00000008
.L_1889:


//--------------------- .nv.info._Z25selective_scan_fwd_kernelI32Selective_Scan_fwd_kernel_traitsILi32ELi16ELi1ELb1ELb1ELb1ELb0EN3c104HalfENS1_7complexIfEEEEv13SSMParamsBase --------------------------
	.section	.nv.info._Z25selective_scan_fwd_kernelI32Selective_Scan_fwd_kernel_traitsILi32ELi16ELi1ELb1ELb1ELb1ELb0EN3c104HalfENS1_7complexIfEEEEv13SSMParamsBase,"",@"SHT_CUDA_INFO"
	.sectionflags	@""
	.align	4


	//----- nvinfo : EIATTR_CUDA_API_VERSION
	.align		4
        /*0000*/ 	.byte	0x04, 0x37
        /*0002*/ 	.short	(.L_1891 - .L_1890)
.L_1890:
        /*0004*/ 	.word	0x00000082


	//----- nvinfo : EIATTR_KPARAM_INFO
	.align		4
.L_1891:
        /*0008*/ 	.byte	0x04, 0x17
        /*000a*/ 	.short	(.L_1893 - .L_1892)
.L_1892:
        /*000c*/ 	.word	0x00000000
        /*0010*/ 	.short	0x0000
        /*0012*/ 	.short	0x0000
        /*0014*/ 	.byte	0x00, 0xf0, 0x61, 0x04


	//----- nvinfo : EIATTR_SPARSE_MMA_MASK
	.align		4
.L_1893:
        /*0018*/ 	.byte	0x03, 0x50
        /*001a*/ 	.short	0x0000


	//----- nvinfo : EIATTR_MAXREG_COUNT
	.align		4
        /*001c*/ 	.byte	0x03, 0x1b
        /*001e*/ 	.short	0x00ff


	//----- nvinfo : EIATTR_NUM_BARRIERS
	.align		4
        /*0020*/ 	.byte	0x02, 0x4c
        /*0022*/ 	.byte	0x01
	.zero		1


	//----- nvinfo : EIATTR_MERCURY_ISA_VERSION
	.align		4
        /*0024*/ 	.byte	0x03, 0x5f
        /*0026*/ 	.short	0x0101


	//----- nvinfo : EIATTR_COOP_GROUP_MASK_REGIDS
	.align		4
        /*0028*/ 	.byte	0x04, 0x29
        /*002a*/ 	.short	(.L_1895 - .L_1894)


	//   ....[0]....
.L_1894:
        /*002c*/ 	.word	0xffffffff


	//   ....[1]....
        /*0030*/ 	.word	0xffffffff


	//   ....[2]....
        /*0034*/ 	.word	0xffffffff


	//   ....[3]....
        /*0038*/ 	.word	0xffffffff


	//   ....[4]....
        /*003c*/ 	.word	0xffffffff


	//   ....[5]....
        /*0040*/ 	.word	0xffffffff


	//   ....[6]....
        /*0044*/ 	.word	0xffffffff


	//   ....[7]....
        /*0048*/ 	.word	0xffffffff


	//   ....[8]....
        /*004c*/ 	.word	0xffffffff


	//   ....[9]....
        /*0050*/ 	.word	0xffffffff


	//   ....[10]....
        /*0054*/ 	.word	0xffffffff


	//   ....[11]....
        /*0058*/ 	.word	0xffffffff


	//   ....[12]....
        /*005c*/ 	.word	0xffffffff


	//   ....[13]....
        /*0060*/ 	.word	0xffffffff


	//   ....[14]....
        /*0064*/ 	.word	0xffffffff


	//   ....[15]....
        /*0068*/ 	.word	0xffffffff


	//   ....[16]....
        /*006c*/ 	.word	0xffffffff


	//   ....[17]....
        /*0070*/ 	.word	0xffffffff


	//   ....[18]....
        /*0074*/ 	.word	0xffffffff


	//   ....[19]....
        /*0078*/ 	.word	0xffffffff


	//   ....[20]....
        /*007c*/ 	.word	0xffffffff


	//   ....[21]....
        /*0080*/ 	.word	0xffffffff


	//   ....[22]....
        /*0084*/ 	.word	0xffffffff


	//   ....[23]....
        /*0088*/ 	.word	0xffffffff


	//   ....[24]....
        /*008c*/ 	.word	0xffffffff


	//   ....[25]....
        /*0090*/ 	.word	0xffffffff


	//   ....[26]....
        /*0094*/ 	.word	0xffffffff


	//   ....[27]....
        /*0098*/ 	.word	0xffffffff


	//   ....[28]....
        /*009c*/ 	.word	0xffffffff


	//----- nvinfo : EIATTR_COOP_GROUP_INSTR_OFFSETS
	.align		4
.L_1895:
        /*00a0*/ 	.byte	0x04, 0x28
        /*00a2*/ 	.short	(.L_1897 - .L_1896)


	//   ....[0]....
.L_1896:
        /*00a4*/ 	.word	0x000007d0


	//   ....[1]....
        /*00a8*/ 	.word	0x00000870


	//   ....[2]....
        /*00ac*/ 	.word	0x00003580


	//   ....[3]....
        /*00b0*/ 	.word	0x00004a80


	//   ....[4]....
        /*00b4*/ 	.word	0x00004ab0


	//   ....[5]....
        /*00b8*/ 	.word	0x00004ad0


	//   ....[6]....
        /*00bc*/ 	.word	0x00004ae0


	//   ....[7]....
        /*00c0*/ 	.word	0x00004b90


	//   ....[8]....
        /*00c4*/ 	.word	0x00004bb0


	//   ....[9]....
        /*00c8*/ 	.word	0x00004bd0


	//   ....[10]....
        /*00cc*/ 	.word	0x00004be0


	//   ....[11]....
        /*00d0*/ 	.word	0x00004c90


	//   ....[12]....
        /*00d4*/ 	.word	0x00004cb0


	//   ....[13]....
        /*00d8*/ 	.word	0x00004cd0


	//   ....[14]....
        /*00dc*/ 	.word	0x00004ce0


	//   ....[15]....
        /*00e0*/ 	.word	0x00004da0


	//   ....[16]....
        /*00e4*/ 	.word	0x00004dc0


	//   ....[17]....
        /*00e8*/ 	.word	0x00004dd0


	//   ....[18]....
        /*00ec*/ 	.word	0x00004de0


	//   ....[19]....
        /*00f0*/ 	.word	0x00004ef0


	//   ....[20]....
        /*00f4*/ 	.word	0x00004f00


	//   ....[21]....
        /*00f8*/ 	.word	0x00004f10


	//   ....[22]....
        /*00fc*/ 	.word	0x00004f30


	//   ....[23]....
        /*0100*/ 	.word	0x00004fb0


	//   ....[24]....
        /*0104*/ 	.word	0x00005170


	//   ....[25]....
        /*0108*/ 	.word	0x00005190


	//   ....[26]....
        /*010c*/ 	.word	0x000051a0


	//   ....[27]....
        /*0110*/ 	.word	0x000051b0


	//   ....[28]....
        /*0114*/ 	.word	0x000060c0


	//----- nvinfo : EIATTR_EXIT_INSTR_OFFSETS
	.align		4
.L_1897:
        /*0118*/ 	.byte	0x04, 0x1c
        /*011a*/ 	.short	(.L_1899 - .L_1898)


	//   ....[0]....
.L_1898:
        /*011c*/ 	.word	0x00000420


	//   ....[1]....
        /*0120*/ 	.word	0x00006240


	//----- nvinfo : EIATTR_MAX_THREADS
	.align		4
.L_1899:
        /*0124*/ 	.byte	0x04, 0x05
        /*0126*/ 	.short	(.L_1901 - .L_1900)
.L_1900:
        /*0128*/ 	.word	0x00000020
        /*012c*/ 	.word	0x00000001
        /*0130*/ 	.word	0x00000001


	//----- nvinfo : EIATTR_CRS_STACK_SIZE
	.align		4
.L_1901:
        /*0134*/ 	.byte	0x04, 0x1e
        /*0136*/ 	.short	(.L_1903 - .L_1902)
.L_1902:
        /*0138*/ 	.word	0x00000000


	//----- nvinfo : EIATTR_CBANK_PARAM_SIZE
	.align		4
.L_1903:
        /*013c*/ 	.byte	0x03, 0x19
        /*013e*/ 	.short	0x0118


	//----- nvinfo : EIATTR_PARAM_CBANK
	.align		4
        /*0140*/ 	.byte	0x04, 0x0a
        /*0142*/ 	.short	(.L_1905 - .L_1904)
	.align		4
.L_1904:
        /*0144*/ 	.word	index@(.nv.constant0._Z25selective_scan_fwd_kernelI32Selective_Scan_fwd_kernel_traitsILi32ELi16ELi1ELb1ELb1ELb1ELb0EN3c104HalfENS1_7complexIfEEEEv13SSMParamsBase)
        /*0148*/ 	.short	0x0210
        /*014a*/ 	.short	0x0118


	//----- nvinfo : EIATTR_SW_WAR
	.align		4
.L_1905:
        /*014c*/ 	.byte	0x04, 0x36
        /*014e*/ 	.short	(.L_1907 - .L_1906)
.L_1906:
        /*0150*/ 	.word	0x00000008
.L_1907:


//--------------------- .nv.info._Z25selective_scan_fwd_kernelI32Selective_Scan_fwd_kernel_traitsILi32ELi16ELi1ELb1ELb1ELb1ELb1EN3c104HalfENS1_7complexIfEEEEv13SSMParamsBase --------------------------
	.section	.nv.info._Z25selective_scan_fwd_kernelI32Selective_Scan_fwd_kernel_traitsILi32ELi16ELi1ELb1ELb1ELb1ELb1EN3c104HalfENS1_7complexIfEEEEv13SSMParamsBase,"",@"SHT_CUDA_INFO"
	.sectionflags	@""
	.align	4


	//----- nvinfo : EIATTR_CUDA_API_VERSION
	.align		4
        /*0000*/ 	.byte	0x04, 0x37
        /*0002*/ 	.short	(.L_1909 - .L_1908)
.L_1908:
        /*0004*/ 	.word	0x00000082


	//----- nvinfo : EIATTR_KPARAM_INFO
	.align		4
.L_1909:
        /*0008*/ 	.byte	0x04, 0x17
        /*000a*/ 	.short	(.L_1911 - .L_1910)
.L_1910:
        /*000c*/ 	.word	0x00000000
        /*0010*/ 	.short	0x0000
        /*0012*/ 	.short	0x0000
        /*0014*/ 	.byte	0x00, 0xf0, 0x61, 0x04


	//----- nvinfo : EIATTR_SPARSE_MMA_MASK
	.align		4
.L_1911:
        /*0018*/ 	.byte	0x03, 0x50
        /*001a*/ 	.short	0x0000


	//----- nvinfo : EIATTR_MAXREG_COUNT
	.align		4
        /*001c*/ 	.byte	0x03, 0x1b
        /*001e*/ 	.short	0x00ff


	//----- nvinfo : EIATTR_NUM_BARRIERS
	.align		4
        /*0020*/ 	.byte	0x02, 0x4c
        /*0022*/ 	.byte	0x01
	.zero		1


	//----- nvinfo : EIATTR_MERCURY_ISA_VERSION
	.align		4
        /*0024*/ 	.byte	0x03, 0x5f
        /*0026*/ 	.short	0x0101


	//----- nvinfo : EIATTR_COOP_GROUP_MASK_REGIDS
	.align		4
        /*0028*/ 	.byte	0x04, 0x29
        /*002a*/ 	.short	(.L_1913 - .L_1912)


	//   ....[0]....
.L_1912:
        /*002c*/ 	.word	0xffffffff


	//   ....[1]....
        /*0030*/ 	.word	0xffffffff


	//   ....[2]....
        /*0034*/ 	.word	0xffffffff


	//   ....[3]....
        /*0038*/ 	.word	0xffffffff


	//   ....[4]....
        /*003c*/ 	.word	0xffffffff


	//   ....[5]....
        /*0040*/ 	.word	0xffffffff


	//   ....[6]....
        /*0044*/ 	.word	0xffffffff


	//   ....[7]....
        /*0048*/ 	.word	0xffffffff


	//   ....[8]....
        /*004c*/ 	.word	0xffffffff


	//   ....[9]....
        /*0050*/ 	.word	0xffffffff


	//   ....[10]....
        /*0054*/ 	.word	0xffffffff


	//   ....[11]....
        /*0058*/ 	.word	0xffffffff


	//   ....[12]....
        /*005c*/ 	.word	0xffffffff


	//   ....[13]....
        /*0060*/ 	.word	0xffffffff


	//   ....[14]....
        /*0064*/ 	.word	0xffffffff


	//   ....[15]....
        /*0068*/ 	.word	0xffffffff


	//   ....[16]....
        /*006c*/ 	.word	0xffffffff


	//   ....[17]....
        /*0070*/ 	.word	0xffffffff


	//   ....[18]....
        /*0074*/ 	.word	0xffffffff


	//   ....[19]....
        /*0078*/ 	.word	0xffffffff


	//   ....[20]....
        /*007c*/ 	.word	0xffffffff


	//   ....[21]....
        /*0080*/ 	.word	0xffffffff


	//   ....[22]....
        /*0084*/ 	.word	0xffffffff


	//   ....[23]....
        /*0088*/ 	.word	0xffffffff


	//   ....[24]....
        /*008c*/ 	.word	0xffffffff


	//   ....[25]....
        /*0090*/ 	.word	0xffffffff


	//   ....[26]....
        /*0094*/ 	.word	0xffffffff


	//   ....[27]....
        /*0098*/ 	.word	0xffffffff


	//   ....[28]....
        /*009c*/ 	.word	0xffffffff


	//   ....[29]....
        /*00a0*/ 	.word	0xffffffff


	//   ....[30]....
        /*00a4*/ 	.word	0xffffffff


	//----- nvinfo : EIATTR_COOP_GROUP_INSTR_OFFSETS
	.align		4
.L_1913:
        /*00a8*/ 	.byte	0x04, 0x28
        /*00aa*/ 	.short	(.L_1915 - .L_1914)


	//   ....[0]....
.L_1914:
        /*00ac*/ 	.word	0x000007e0


	//   ....[1]....
        /*00b0*/ 	.word	0x00000880


	//   ....[2]....
        /*00b4*/ 	.word	0x00003590


	//   ....[3]....
        /*00b8*/ 	.word	0x00004a90


	//   ....[4]....
        /*00bc*/ 	.word	0x00004ac0


	//   ....[5]....
        /*00c0*/ 	.word	0x00004ae0


	//   ....[6]....
        /*00c4*/ 	.word	0x00004af0


	//   ....[7]....
        /*00c8*/ 	.word	0x00004ba0


	//   ....[8]....
        /*00cc*/ 	.word	0x00004bc0


	//   ....[9]....
        /*00d0*/ 	.word	0x00004be0


	//   ....[10]....
        /*00d4*/ 	.word	0x00004bf0


	//   ....[11]....
        /*00d8*/ 	.word	0x00004ca0


	//   ....[12]....
        /*00dc*/ 	.word	0x00004cc0


	//   ....[13]....
        /*00e0*/ 	.word	0x00004ce0


	//   ....[14]....
        /*00e4*/ 	.word	0x00004cf0


	//   ....[15]....
        /*00e8*/ 	.word	0x00004db0


	//   ....[16]....
        /*00ec*/ 	.word	0x00004dd0


	//   ....[17]....
        /*00f0*/ 	.word	0x00004de0


	//   ....[18]....
        /*00f4*/ 	.word	0x00004df0


	//   ....[19]....
        /*00f8*/ 	.word	0x00004f00


	//   ....[20]....
        /*00fc*/ 	.word	0x00004f10


	//   ....[21]....
        /*0100*/ 	.word	0x00004f20


	//   ....[22]....
        /*0104*/ 	.word	0x00004f40


	//   ....[23]....
        /*0108*/ 	.word	0x00004fc0


	//   ....[24]....
        /*010c*/ 	.word	0x00005180


	//   ....[25]....
        /*0110*/ 	.word	0x000051a0


	//   ....[26]....
        /*0114*/ 	.word	0x000051b0


	//   ....[27]....
        /*0118*/ 	.word	0x000051c0


	//   ....[28]....
        /*011c*/ 	.word	0x000060a0


	//   ....[29]....
        /*0120*/ 	.word	0x00006350


	//   ....[30]....
        /*0124*/ 	.word	0x00006bf0


	//----- nvinfo : EIATTR_EXIT_INSTR_OFFSETS
	.align		4
.L_1915:
        /*0128*/ 	.byte	0x04, 0x1c
        /*012a*/ 	.short	(.L_1917 - .L_1916)


	//   ....[0]....
.L_1916:
        /*012c*/ 	.word	0x00000410


	//   ....[1]....
        /*0130*/ 	.word	0x00006c90


	//----- nvinfo : EIATTR_MAX_THREADS
	.align		4
.L_1917:
        /*0134*/ 	.byte	0x04, 0x05
        /*0136*/ 	.short	(.L_1919 - .L_1918)
.L_1918:
        /*0138*/ 	.word	0x00000020
        /*013c*/ 	.word	0x00000001
        /*0140*/ 	.word	0x00000001


	//----- nvinfo : EIATTR_CRS_STACK_SIZE
	.align		4
.L_1919:
        /*0144*/ 	.byte	0x04, 0x1e
        /*0146*/ 	.short	(.L_1921 - .L_1920)
.L_1920:
        /*0148*/ 	.word	0x00000000


	//----- nvinfo : EIATTR_CBANK_PARAM_SIZE
	.align		4
.L_1921:
        /*014c*/ 	.byte	0x03, 0x19
        /*014e*/ 	.short	0x0118


	//----- nvinfo : EIATTR_PARAM_CBANK
	.align		4
        /*0150*/ 	.byte	0x04, 0x0a
        /*0152*/ 	.short	(.L_1923 - .L_1922)
	.align		4
.L_1922:
        /*0154*/ 	.word	index@(.nv.constant0._Z25selective_scan_fwd_kernelI32Selective_Scan_fwd_kernel_traitsILi32ELi16ELi1ELb1ELb1ELb1ELb1EN3c104HalfENS1_7complexIfEEEEv13SSMParamsBase)
        /*0158*/ 	.short	0x0210
        /*015a*/ 	.short	0x0118


	//----- nvinfo : EIATTR_SW_WAR
	.align		4
.L_1923:
        /*015c*/ 	.byte	0x04, 0x36
        /*015e*/ 	.short	(.L_1925 - .L_1924)
.L_1924:
        /*0160*/ 	.word	0x00000008
.L_1925:


//--------------------- .nv.info._Z25selective_scan_fwd_kernelI32Selective_Scan_fwd_kernel_traitsILi32ELi8ELi1ELb0ELb0ELb0ELb0EN3c104HalfENS1_7complexIfEEEEv13SSMParamsBase --------------------------
	.section	.nv.info._Z25selective_scan_fwd_kernelI32Selective_Scan_fwd_kernel_traitsILi32ELi8ELi1ELb0ELb0ELb0ELb0EN3c104HalfENS1_7complexIfEEEEv13SSMParamsBase,"",@"SHT_CUDA_INFO"
	.sectionflags	@""
	.align	4


	//----- nvinfo : EIATTR_CUDA_API_VERSION
	.align		4
        /*0000*/ 	.byte	0x04, 0x37
        /*0002*/ 	.short	(.L_1927 - .L_1926)
.L_1926:
        /*0004*/ 	.word	0x00000082


	//----- nvinfo : EIATTR_KPARAM_INFO
	.align		4
.L_1927:
        /*0008*/ 	.byte	0x04, 0x17
        /*000a*/ 	.short	(.L_1929 - .L_1928)
.L_1928:
        /*000c*/ 	.word	0x00000000
        /*0010*/ 	.short	0x0000
        /*0012*/ 	.short	0x0000
        /*0014*/ 	.byte	0x00, 0xf0, 0x61, 0x04


	//----- nvinfo : EIATTR_SPARSE_MMA_MASK
	.align		4
.L_1929:
        /*0018*/ 	.byte	0x03, 0x50
        /*001a*/ 	.short	0x0000


	//----- nvinfo : EIATTR_MAXREG_COUNT
	.align		4
        /*001c*/ 	.byte	0x03, 0x1b
        /*001e*/ 	.short	0x00ff


	//----- nvinfo : EIATTR_NUM_BARRIERS
	.align		4
        /*0020*/ 	.byte	0x02, 0x4c
        /*0022*/ 	.byte	0x01
	.zero		1


	//----- nvinfo : EIATTR_MERCURY_ISA_VERSION
	.align		4
        /*0024*/ 	.byte	0x03, 0x5f
        /*0026*/ 	.short	0x0101


	//----- nvinfo : EIATTR_COOP_GROUP_MASK_REGIDS
	.align		4
        /*0028*/ 	.byte	0x04, 0x29
        /*002a*/ 	.short	(.L_1931 - .L_1930)


	//   ....[0]....
.L_1930:
        /*002c*/ 	.word	0xffffffff


	//   ....[1]....
        /*0030*/ 	.word	0xffffffff


	//   ....[2]....
        /*0034*/ 	.word	0xffffffff


	//   ....[3]....
        /*0038*/ 	.word	0xffffffff


	//   ....[4]....
        /*003c*/ 	.word	0xffffffff


	//   ....[5]....
        /*0040*/ 	.word	0xffffffff


	//   ....[6]....
        /*0044*/ 	.word	0xffffffff


	//   ....[7]....
        /*0048*/ 	.word	0xffffffff


	//   ....[8]....
        /*004c*/ 	.word	0xffffffff


	//   ....[9]....
        /*0050*/ 	.word	0xffffffff


	//   ....[10]....
        /*0054*/ 	.word	0xffffffff


	//   ....[11]....
        /*0058*/ 	.word	0xffffffff


	//   ....[12]....
        /*005c*/ 	.word	0xffffffff


	//   ....[13]....
        /*0060*/ 	.word	0xffffffff


	//   ....[14]....
        /*0064*/ 	.word	0xffffffff


	//   ....[15]....
        /*0068*/ 	.word	0xffffffff


	//   ....[16]....
        /*006c*/ 	.word	0xffffffff


	//   ....[17]....
        /*0070*/ 	.word	0xffffffff


	//   ....[18]....
        /*0074*/ 	.word	0xffffffff


	//   ....[19]....
        /*0078*/ 	.word	0xffffffff


	//   ....[20]....
        /*007c*/ 	.word	0xffffffff


	//   ....[21]....
        /*0080*/ 	.word	0xffffffff


	//   ....[22]....
        /*0084*/ 	.word	0xffffffff


	//   ....[23]....
        /*0088*/ 	.word	0xffffffff


	//   ....[24]....
        /*008c*/ 	.word	0xffffffff


	//   ....[25]....
        /*0090*/ 	.word	0xffffffff


	//   ....[26]....
        /*0094*/ 	.word	0xffffffff


	//----- nvinfo : EIATTR_COOP_GROUP_INSTR_OFFSETS
	.align		4
.L_1931:
        /*0098*/ 	.byte	0x04, 0x28
        /*009a*/ 	.short	(.L_1933 - .L_1932)


	//   ....[0]....
.L_1932:
        /*009c*/ 	.word	0x00000940


	//   ....[1]....
        /*00a0*/ 	.word	0x00000bc0


	//   ....[2]....
        /*00a4*/ 	.word	0x00002f10


	//   ....[3]....
        /*00a8*/ 	.word	0x00002f20


	//   ....[4]....
        /*00ac*/ 	.word	0x00002f30


	//   ....[5]....
        /*00b0*/ 	.word	0x00002f40


	//   ....[6]....
        /*00b4*/ 	.word	0x00003000


	//   ....[7]....
        /*00b8*/ 	.word	0x00003020


	//   ....[8]....
        /*00bc*/ 	.word	0x00003030


	//   ....[9]....
        /*00c0*/ 	.word	0x00003040


	//   ....[10]....
        /*00c4*/ 	.word	0x00003100


	//   ....[11]....
        /*00c8*/ 	.word	0x00003120


	//   ....[12]....
        /*00cc*/ 	.word	0x00003130


	//   ....[13]....
        /*00d0*/ 	.word	0x00003140


	//   ....[14]....
        /*00d4*/ 	.word	0x00003210


	//   ....[15]....
        /*00d8*/ 	.word	0x00003230


	//   ....[16]....
        /*00dc*/ 	.word	0x00003240


	//   ....[17]....
        /*00e0*/ 	.word	0x00003250


	//   ....[18]....
        /*00e4*/ 	.word	0x00003310


	//   ....[19]....
        /*00e8*/ 	.word	0x00003330


	//   ....[20]....
        /*00ec*/ 	.word	0x00003340


	//   ....[21]....
        /*00f0*/ 	.word	0x00003350


	//   ....[22]....
        /*00f4*/ 	.word	0x000034e0


	//   ....[23]....
        /*00f8*/ 	.word	0x000034f0


	//   ....[24]....
        /*00fc*/ 	.word	0x00003500


	//   ....[25]....
        /*0100*/ 	.word	0x00003510


	//   ....[26]....
        /*0104*/ 	.word	0x00003e00


	//----- nvinfo : EIATTR_EXIT_INSTR_OFFSETS
	.align		4
.L_1933:
        /*0108*/ 	.byte	0x04, 0x1c
        /*010a*/ 	.short	(.L_1935 - .L_1934)


	//   ....[0]....
.L_1934:
        /*010c*/ 	.word	0x00000140


	//   ....[1]....
        /*0110*/ 	.word	0x000042c0


	//----- nvinfo : EIATTR_MAX_THREADS
	.align		4
.L_1935:
        /*0114*/ 	.byte	0x04, 0x05
        /*0116*/ 	.short	(.L_1937 - .L_1936)
.L_1936:
        /*0118*/ 	.word	0x00000020
        /*011c*/ 	.word	0x00000001
        /*0120*/ 	.word	0x00000001


	//----- nvinfo : EIATTR_CRS_STACK_SIZE
	.align		4
.L_1937:
        /*0124*/ 	.byte	0x04, 0x1e
        /*0126*/ 	.short	(.L_1939 - .L_1938)
.L_1938:
        /*0128*/ 	.word	0x00000000


	//----- nvinfo : EIATTR_CBANK_PARAM_SIZE
	.align		4
.L_1939:
        /*012c*/ 	.byte	0x03, 0x19
        /*012e*/ 	.short	0x0118


	//----- nvinfo : EIATTR_PARAM_CBANK
	.align		4
        /*0130*/ 	.byte	0x04, 0x0a
        /*0132*/ 	.short	(.L_1941 - .L_1940)
	.align		4
.L_1940:
        /*0134*/ 	.word	index@(.nv.constant0._Z25selective_scan_fwd_kernelI32Selective_Scan_fwd_kernel_traitsILi32ELi8ELi1ELb0ELb0ELb0ELb0EN3c104HalfENS1_7complexIfEEEEv13SSMParamsBase)
        /*0138*/ 	.short	0x0210
        /*013a*/ 	.short	0x0118


	//----- nvinfo : EIATTR_SW_WAR
	.align		4
.L_1941:
        /*013c*/ 	.byte	0x04, 0x36
        /*013e*/ 	.short	(.L_1943 - .L_1942)
.L_1942:
        /*0140*/ 	.word	0x00000008
.L_1943:


//--------------------- .nv.info._Z25selective_scan_fwd_kernelI32Selective_Scan_fwd_kernel_traitsILi32ELi8ELi1ELb0ELb0ELb0ELb1EN3c104HalfENS1_7complexIfEEEEv13SSMParamsBase --------------------------
	.section	.nv.info._Z25selective_scan_fwd_kernelI32Selective_Scan_fwd_kernel_traitsILi32ELi8ELi1ELb0ELb0ELb0ELb1EN3c104HalfENS1_7complexIfEEEEv13SSMParamsBase,"",@"SHT_CUDA_INFO"
	.sectionflags	@""
	.align	4


	//----- nvinfo : EIATTR_CUDA_API_VERSION
	.align		4
        /*0000*/ 	.byte	0x04, 0x37
        /*0002*/ 	.short	(.L_1945 - .L_1944)
.L_1944:
        /*0004*/ 	.word	0x00000082


	//----- nvinfo : EIATTR_KPARAM_INFO
	.align		4
.L_1945:
        /*0008*/ 	.byte	0x04, 0x17
        /*000a*/ 	.short	(.L_1947 - .L_1946)
.L_1946:
        /*000c*/ 	.word	0x00000000
        /*0010*/ 	.short	0x0000
        /*0012*/ 	.short	0x0000
        /*0014*/ 	.byte	0x00, 0xf0, 0x61, 0x04


	//----- nvinfo : EIATTR_SPARSE_MMA_MASK
	.align		4
.L_1947:
        /*0018*/ 	.byte	0x03, 0x50
        /*001a*/ 	.short	0x0000


	//----- nvinfo : EIATTR_MAXREG_COUNT
	.align		4
        /*001c*/ 	.byte	0x03, 0x1b
        /*001e*/ 	.short	0x00ff


	//----- nvinfo : EIATTR_NUM_BARRIERS
	.align		4
        /*0020*/ 	.byte	0x02, 0x4c
        /*0022*/ 	.byte	0x01
	.zero		1


	//----- nvinfo : EIATTR_MERCURY_ISA_VERSION
	.align		4
        /*0024*/ 	.byte	0x03, 0x5f
        /*0026*/ 	.short	0x0101


	//----- nvinfo : EIATTR_COOP_GROUP_MASK_REGIDS
	.align		4
        /*0028*/ 	.byte	0x04, 0x29
        /*002a*/ 	.short	(.L_1949 - .L_1948)


	//   ....[0]....
.L_1948:
        /*002c*/ 	.word	0xffffffff


	//   ....[1]....
        /*0030*/ 	.word	0xffffffff


	//   ....[2]....
        /*0034*/ 	.word	0xffffffff


	//   ....[3]....
        /*0038*/ 	.word	0xffffffff


	//   ....[4]....
        /*003c*/ 	.word	0xffffffff


	//   ....[5]....
        /*0040*/ 	.word	0xffffffff


	//   ....[6]....
        /*0044*/ 	.word	0xffffffff


	//   ....[7]....
        /*0048*/ 	.word	0xffffffff


	//   ....[8]....
        /*004c*/ 	.word	0xffffffff


	//   ....[9]....
        /*0050*/ 	.word	0xffffffff


	//   ....[10]....
        /*0054*/ 	.word	0xffffffff


	//   ....[11]....
        /*0058*/ 	.word	0xffffffff


	//   ....[12]....
        /*005c*/ 	.word	0xffffffff


	//   ....[13]....
        /*0060*/ 	.word	0xffffffff


	//   ....[14]....
        /*0064*/ 	.word	0xffffffff


	//   ....[15]....
        /*0068*/ 	.word	0xffffffff


	//   ....[16]....
        /*006c*/ 	.word	0xffffffff


	//   ....[17]....
        /*0070*/ 	.word	0xffffffff


	//   ....[18]....
        /*0074*/ 	.word	0xffffffff


	//   ....[19]....
        /*0078*/ 	.word	0xffffffff


	//   ....[20]....
        /*007c*/ 	.word	0xffffffff


	//   ....[21]....
        /*0080*/ 	.word	0xffffffff


	//   ....[22]....
        /*0084*/ 	.word	0xffffffff


	//   ....[23]....
        /*0088*/ 	.word	0xffffffff


	//   ....[24]....
        /*008c*/ 	.word	0xffffffff


	//   ....[25]....
        /*0090*/ 	.word	0xffffffff


	//   ....[26]....
        /*0094*/ 	.word	0xffffffff


	//   ....[27]....
        /*0098*/ 	.word	0xffffffff


	//   ....[28]....
        /*009c*/ 	.word	0xffffffff


	//----- nvinfo : EIATTR_COOP_GROUP_INSTR_OFFSETS
	.align		4
.L_1949:
        /*00a0*/ 	.byte	0x04, 0x28
        /*00a2*/ 	.short	(.L_1951 - .L_1950)


	//   ....[0]....
.L_1950:
        /*00a4*/ 	.word	0x000008e0


	//   ....[1]....
        /*00a8*/ 	.word	0x00000b60


	//   ....[2]....
        /*00ac*/ 	.word	0x00002f10


	//   ....[3]....
        /*00b0*/ 	.word	0x00002f20


	//   ....[4]....
        /*00b4*/ 	.word	0x00002f30


	//   ....[5]....
        /*00b8*/ 	.word	0x00002f40


	//   ....[6]....
        /*00bc*/ 	.word	0x00003000


	//   ....[7]....
        /*00c0*/ 	.word	0x00003020


	//   ....[8]....
        /*00c4*/ 	.word	0x00003030


	//   ....[9]....
        /*00c8*/ 	.word	0x00003040


	//   ....[10]....
        /*00cc*/ 	.word	0x00003100


	//   ....[11]....
        /*00d0*/ 	.word	0x00003120


	//   ....[12]....
        /*00d4*/ 	.word	0x00003130


	//   ....[13]....
        /*00d8*/ 	.word	0x00003140


	//   ....[14]....
        /*00dc*/ 	.word	0x00003200


	//   ....[15]....
        /*00e0*/ 	.word	0x00003220


	//   ....[16]....
        /*00e4*/ 	.word	0x00003230


	//   ....[17]....
        /*00e8*/ 	.word	0x00003240


	//   ....[18]....
        /*00ec*/ 	.word	0x00003310


	//   ....[19]....
        /*00f0*/ 	.word	0x00003330


	//   ....[20]....
        /*00f4*/ 	.word	0x00003340


	//   ....[21]....
        /*00f8*/ 	.word	0x00003350


	//   ....[22]....
        /*00fc*/ 	.word	0x000034e0


	//   ....[23]....
        /*0100*/ 	.word	0x000034f0


	//   ....[24]....
        /*0104*/ 	.word	0x00003500


	//   ....[25]....
        /*0108*/ 	.word	0x00003510


	//   ....[26]....
        /*010c*/ 	.word	0x00003e60


	//   ....[27]....
        /*0110*/ 	.word	0x00004580


	//   ....[28]....
        /*0114*/ 	.word	0x00004ab0


	//----- nvinfo : EIATTR_EXIT_INSTR_OFFSETS
	.align		4
.L_1951:
        /*0118*/ 	.byte	0x04, 0x1c
        /*011a*/ 	.short	(.L_1953 - .L_1952)


	//   ....[0]....
.L_1952:
        /*011c*/ 	.word	0x00000140


	//   ....[1]....
        /*0120*/ 	.word	0x00004ec0


	//----- nvinfo : EIATTR_MAX_THREADS
	.align		4
.L_1953:
        /*0124*/ 	.byte	0x04, 0x05
        /*0126*/ 	.short	(.L_1955 - .L_1954)
.L_1954:
        /*0128*/ 	.word	0x00000020
        /*012c*/ 	.word	0x00000001
        /*0130*/ 	.word	0x00000001


	//----- nvinfo : EIATTR_CRS_STACK_SIZE
	.align		4
.L_1955:
        /*0134*/ 	.byte	0x04, 0x1e
        /*0136*/ 	.short	(.L_1957 - .L_1956)
.L_1956:
        /*0138*/ 	.word	0x00000000


	//----- nvinfo : EIATTR_CBANK_PARAM_SIZE
	.align		4
.L_1957:
        /*013c*/ 	.byte	0x03, 0x19
        /*013e*/ 	.short	0x0118


	//----- nvinfo : EIATTR_PARAM_CBANK
	.align		4
        /*0140*/ 	.byte	0x04, 0x0a
        /*0142*/ 	.short	(.L_1959 - .L_1958)
	.align		4
.L_1958:
        /*0144*/ 	.word	index@(.nv.constant0._Z25selective_scan_fwd_kernelI32Selective_Scan_fwd_kernel_traitsILi32ELi8ELi1ELb0ELb0ELb0ELb1EN3c104HalfENS1_7complexIfEEEEv13SSMParamsBase)
        /*0148*/ 	.short	0x0210
        /*014a*/ 	.short	0x0118


	//----- nvinfo : EIATTR_SW_WAR
	.align		4
.L_1959:
        /*014c*/ 	.byte	0x04, 0x36
        /*014e*/ 	.short	(.L_1961 - .L_1960)
.L_1960:
        /*0150*/ 	.word	0x00000008
.L_1961:


//--------------------- .nv.info._Z25selective_scan_fwd_kernelI32Selective_Scan_fwd_kernel_traitsILi32ELi8ELi1ELb0ELb0ELb1ELb0EN3c104HalfENS1_7complexIfEEEEv13SSMParamsBase --------------------------
	.section	.nv.info._Z25selective_scan_fwd_kernelI32Selective_Scan_fwd_kernel_traitsILi32ELi8ELi1ELb0ELb0ELb1ELb0EN3c104HalfENS1_7complexIfEEEEv13SSMParamsBase,"",@"SHT_CUDA_INFO"
	.sectionflags	@""
	.align	4


	//----- nvinfo : EIATTR_CUDA_API_VERSION
	.align		4
        /*0000*/ 	.byte	0x04, 0x37
        /*0002*/ 	.short	(.L_1963 - .L_1962)
.L_1962:
        /*0004*/ 	.word	0x00000082


	//----- nvinfo : EIATTR_KPARAM_INFO
	.align		4
.L_1963:
        /*0008*/ 	.byte	0x04, 0x17
        /*000a*/ 	.short	(.L_1965 - .L_1964)
.L_1964:
        /*000c*/ 	.word	0x00000000
        /*0010*/ 	.short	0x0000
        /*0012*/ 	.short	0x0000
        /*0014*/ 	.byte	0x00, 0xf0, 0x61, 0x04


	//----- nvinfo : EIATTR_SPARSE_MMA_MASK
	.align		4
.L_1965:
        /*0018*/ 	.byte	0x03, 0x50
        /*001a*/ 	.short	0x0000


	//----- nvinfo : EIATTR_MAXREG_COUNT
	.align		4
        /*001c*/ 	.byte	0x03, 0x1b
        /*001e*/ 	.short	0x00ff


	//----- nvinfo : EIATTR_NUM_BARRIERS
	.align		4
        /*0020*/ 	.byte	0x02, 0x4c
        /*0022*/ 	.byte	0x01
	.zero		1


	//----- nvinfo : EIATTR_MERCURY_ISA_VERSION
	.align		4
        /*0024*/ 	.byte	0x03, 0x5f
        /*0026*/ 	.short	0x0101


	//----- nvinfo : EIATTR_COOP_GROUP_MASK_REGIDS
	.align		4
        /*0028*/ 	.byte	0x04, 0x29
        /*002a*/ 	.short	(.L_1967 - .L_1966)


	//   ....[0]....
.L_1966:
        /*002c*/ 	.word	0xffffffff


	//   ....[1]....
        /*0030*/ 	.word	0xffffffff


	//   ....[2]....
        /*0034*/ 	.word	0xffffffff


	//   ....[3]....
        /*0038*/ 	.word	0xffffffff


	//   ....[4]....
        /*003c*/ 	.word	0xffffffff


	//   ....[5]....
        /*0040*/ 	.word	0xffffffff


	//   ....[6]....
        /*0044*/ 	.word	0xffffffff


	//   ....[7]....
        /*0048*/ 	.word	0xffffffff


	//   ....[8]....
        /*004c*/ 	.word	0xffffffff


	//   ....[9]....
        /*0050*/ 	.word	0xffffffff


	//   ....[10]....
        /*0054*/ 	.word	0xffffffff


	//   ....[11]....
        /*0058*/ 	.word	0xffffffff


	//   ....[12]....
        /*005c*/ 	.word	0xffffffff


	//   ....[13]....
        /*0060*/ 	.word	0xffffffff


	//   ....[14]....
        /*0064*/ 	.word	0xffffffff


	//   ....[15]....
        /*0068*/ 	.word	0xffffffff


	//   ....[16]....
        /*006c*/ 	.word	0xffffffff


	//   ....[17]....
        /*0070*/ 	.word	0xffffffff


	//   ....[18]....
        /*0074*/ 	.word	0xffffffff


	//   ....[19]....
        /*0078*/ 	.word	0xffffffff


	//   ....[20]....
        /*007c*/ 	.word	0xffffffff


	//   ....[21]....
        /*0080*/ 	.word	0xffffffff


	//   ....[22]....
        /*0084*/ 	.word	0xffffffff


	//   ....[23]....
        /*0088*/ 	.word	0xffffffff


	//   ....[24]....
        /*008c*/ 	.word	0xffffffff


	//   ....[25]....
        /*0090*/ 	.word	0xffffffff


	//   ....[26]....
        /*0094*/ 	.word	0xffffffff


	//   ....[27]....
        /*0098*/ 	.word	0xffffffff


	//----- nvinfo : EIATTR_COOP_GROUP_INSTR_OFFSETS
	.align		4
.L_1967:
        /*009c*/ 	.byte	0x04, 0x28
        /*009e*/ 	.short	(.L_1969 - .L_1968)


	//   ....[0]....
.L_1968:
        /*00a0*/ 	.word	0x00000c50


	//   ....[1]....
        /*00a4*/ 	.word	0x00000ea0


	//   ....[2]....
        /*00a8*/ 	.word	0x00003470


	//   ....[3]....
        /*00ac*/ 	.word	0x00003480


	//   ....[4]....
        /*00b0*/ 	.word	0x00003490


	//   ....[5]....
        /*00b4*/ 	.word	0x000034a0


	//   ....[6]....
        /*00b8*/ 	.word	0x00003570


	//   ....[7]....
        /*00bc*/ 	.word	0x00003580


	//   ....[8]....
        /*00c0*/ 	.word	0x00003590


	//   ....[9]....
        /*00c4*/ 	.word	0x000035a0


	//   ....[10]....
        /*00c8*/ 	.word	0x00003670


	//   ....[11]....
        /*00cc*/ 	.word	0x00003680


	//   ....[12]....
        /*00d0*/ 	.word	0x00003690


	//   ....[13]....
        /*00d4*/ 	.word	0x000036a0


	//   ....[14]....
        /*00d8*/ 	.word	0x00003760


	//   ....[15]....
        /*00dc*/ 	.word	0x00003780


	//   ....[16]....
        /*00e0*/ 	.word	0x00003790


	//   ....[17]....
        /*00e4*/ 	.word	0x000037a0


	//   ....[18]....
        /*00e8*/ 	.word	0x00003860


	//   ....[19]....
        /*00ec*/ 	.word	0x00003870


	//   ....[20]....
        /*00f0*/ 	.word	0x00003890


	//   ....[21]....
        /*00f4*/ 	.word	0x000038b0


	//   ....[22]....
        /*00f8*/ 	.word	0x00003ec0


	//   ....[23]....
        /*00fc*/ 	.word	0x000040b0


	//   ....[24]....
        /*0100*/ 	.word	0x000040c0


	//   ....[25]....
        /*0104*/ 	.word	0x000040d0


	//   ....[26]....
        /*0108*/ 	.word	0x000040e0


	//   ....[27]....
        /*010c*/ 	.word	0x00004cb0


	//----- nvinfo : EIATTR_EXIT_INSTR_OFFSETS
	.align		4
.L_1969:
        /*0110*/ 	.byte	0x04, 0x1c
        /*0112*/ 	.short	(.L_1971 - .L_1970)


	//   ....[0]....
.L_1970:
        /*0114*/ 	.word	0x00000290


	//   ....[1]....
        /*0118*/ 	.word	0x000051a0


	//----- nvinfo : EIATTR_MAX_THREADS
	.align		4
.L_1971:
        /*011c*/ 	.byte	0x04, 0x05
        /*011e*/ 	.short	(.L_1973 - .L_1972)
.L_1972:
        /*0120*/ 	.word	0x00000020
        /*0124*/ 	.word	0x00000001
        /*0128*/ 	.word	0x00000001


	//----- nvinfo : EIATTR_CRS_STACK_SIZE
	.align		4
.L_1973:
        /*012c*/ 	.byte	0x04, 0x1e
        /*012e*/ 	.short	(.L_1975 - .L_1974)
.L_1974:
        /*0130*/ 	.word	0x00000000


	//----- nvinfo : EIATTR_CBANK_PARAM_SIZE
	.align		4
.L_1975:
        /*0134*/ 	.byte	0x03, 0x19
        /*0136*/ 	.short	0x0118


	//----- nvinfo : EIATTR_PARAM_CBANK
	.align		4
        /*0138*/ 	.byte	0x04, 0x0a
        /*013a*/ 	.short	(.L_1977 - .L_1976)
	.align		4
.L_1976:
        /*013c*/ 	.word	index@(.nv.constant0._Z25selective_scan_fwd_kernelI32Selective_Scan_fwd_kernel_traitsILi32ELi8ELi1ELb0ELb0ELb1ELb0EN3c104HalfENS1_7complexIfEEEEv13SSMParamsBase)
        /*0140*/ 	.short	0x0210
        /*0142*/ 	.short	0x0118


	//----- nvinfo : EIATTR_SW_WAR
	.align		4
.L_1977:
        /*0144*/ 	.byte	0x04, 0x36
        /*0146*/ 	.short	(.L_1979 - .L_1978)
.L_1978:
        /*0148*/ 	.word	0x00000008
.L_1979:


//--------------------- .nv.info._Z25selective_scan_fwd_kernelI32Selective_Scan_fwd_kernel_traitsILi32ELi8ELi1ELb0ELb0ELb1ELb1EN3c104HalfENS1_7complexIfEEEEv13SSMParamsBase --------------------------
	.section	.nv.info._Z25selective_scan_fwd_kernelI32Selective_Scan_fwd_kernel_traitsILi32ELi8ELi1ELb0ELb0ELb1ELb1EN3c104HalfENS1_7complexIfEEEEv13SSMParamsBase,"",@"SHT_CUDA_INFO"
	.sectionflags	@""
	.align	4


	//----- nvinfo : EIATTR_CUDA_API_VERSION
	.align		4
        /*0000*/ 	.byte	0x04, 0x37
        /*0002*/ 	.short	(.L_1981 - .L_1980)
.L_1980:
        /*0004*/ 	.word	0x00000082


	//----- nvinfo : EIATTR_KPARAM_INFO
	.align		4
.L_1981:
        /*0008*/ 	.byte	0x04, 0x17
        /*000a*/ 	.short	(.L_1983 - .L_1982)
.L_1982:
        /*000c*/ 	.word	0x00000000
        /*0010*/ 	.short	0x0000
        /*0012*/ 	.short	0x0000
        /*0014*/ 	.byte	0x00, 0xf0, 0x61, 0x04


	//----- nvinfo : EIATTR_SPARSE_MMA_MASK
	.align		4
.L_1983:
        /*0018*/ 	.byte	0x03, 0x50
        /*001a*/ 	.short	0x0000


	//----- nvinfo : EIATTR_MAXREG_COUNT
	.align		4
        /*001c*/ 	.byte	0x03, 0x1b
        /*001e*/ 	.short	0x00ff


	//----- nvinfo : EIATTR_NUM_BARRIERS
	.align		4
        /*0020*/ 	.byte	0x02, 0x4c
        /*0022*/ 	.byte	0x01
	.zero		1


	//----- nvinfo : EIATTR_MERCURY_ISA_VERSION
	.align		4
        /*0024*/ 	.byte	0x03, 0x5f
        /*0026*/ 	.short	0x0101


	//----- nvinfo : EIATTR_COOP_GROUP_MASK_REGIDS
	.align		4
        /*0028*/ 	.byte	0x04, 0x29
        /*002a*/ 	.short	(.L_1985 - .L_1984)


	//   ....[0]....
.L_1984:
        /*002c*/ 	.word	0xffffffff


	//   ....[1]....
        /*0030*/ 	.word	0xffffffff


	//   ....[2]....
        /*0034*/ 	.word	0xffffffff


	//   ....[3]....
        /*0038*/ 	.word	0xffffffff


	//   ....[4]....
        /*003c*/ 	.word	0xffffffff


	//   ....[5]....
        /*0040*/ 	.word	0xffffffff


	//   ....[6]....
        /*0044*/ 	.word	0xffffffff


	//   ....[7]....
        /*0048*/ 	.word	0xffffffff


	//   ....[8]....
        /*004c*/ 	.word	0xffffffff


	//   ....[9]....
        /*0050*/ 	.word	0xffffffff


	//   ....[10]....
        /*0054*/ 	.word	0xffffffff


	//   ....[11]....
        /*0058*/ 	.word	0xffffffff


	//   ....[12]....
        /*005c*/ 	.word	0xffffffff


	//   ....[13]....
        /*0060*/ 	.word	0xffffffff


	//   ....[14]....
        /*0064*/ 	.word	0xffffffff


	//   ....[15]....
        /*0068*/ 	.word	0xffffffff


	//   ....[16]....
        /*006c*/ 	.word	0xffffffff


	//   ....[17]....
        /*0070*/ 	.word	0xffffffff


	//   ....[18]....
        /*0074*/ 	.word	0xffffffff


	//   ....[19]....
        /*0078*/ 	.word	0xffffffff


	//   ....[20]....
        /*007c*/ 	.word	0xffffffff


	//   ....[21]....
        /*0080*/ 	.word	0xffffffff


	//   ....[22]....
        /*0084*/ 	.word	0xffffffff


	//   ....[23]....
        /*0088*/ 	.word	0xffffffff


	//   ....[24]....
        /*008c*/ 	.word	0xffffffff


	//   ....[25]....
        /*0090*/ 	.word	0xffffffff


	//   ....[26]....
        /*0094*/ 	.word	0xffffffff


	//   ....[27]....
        /*0098*/ 	.word	0xffffffff


	//   ....[28]....
        /*009c*/ 	.word	0xffffffff


	//   ....[29]....
        /*00a0*/ 	.word	0xffffffff


	//----- nvinfo : EIATTR_COOP_GROUP_INSTR_OFFSETS
	.align		4
.L_1985:
        /*00a4*/ 	.byte	0x04, 0x28
        /*00a6*/ 	.short	(.L_1987 - .L_1986)


	//   ....[0]....
.L_1986:
        /*00a8*/ 	.word	0x00000c80


	//   ....[1]....
        /*00ac*/ 	.word	0x00000eb0


	//   ....[2]....
        /*00b0*/ 	.word	0x00003440


	//   ....[3]....
        /*00b4*/ 	.word	0x00003460


	//   ....[4]....
        /*00b8*/ 	.word	0x00003470


	//   ....[5]....
        /*00bc*/ 	.word	0x00003480


	//   ....[6]....
        /*00c0*/ 	.word	0x00003550


	//   ....[7]....
        /*00c4*/ 	.word	0x00003560


	//   ....[8]....
        /*00c8*/ 	.word	0x00003570


	//   ....[9]....
        /*00cc*/ 	.word	0x00003580


	//   ....[10]....
        /*00d0*/ 	.word	0x00003650


	//   ....[11]....
        /*00d4*/ 	.word	0x00003660


	//   ....[12]....
        /*00d8*/ 	.word	0x00003670


	//   ....[13]....
        /*00dc*/ 	.word	0x00003680


	//   ....[14]....
        /*00e0*/ 	.word	0x00003750


	//   ....[15]....
        /*00e4*/ 	.word	0x00003760


	//   ....[16]....
        /*00e8*/ 	.word	0x00003770


	//   ....[17]....
        /*00ec*/ 	.word	0x00003780


	//   ....[18]....
        /*00f0*/ 	.word	0x00003850


	//   ....[19]....
        /*00f4*/ 	.word	0x00003860


	//   ....[20]....
        /*00f8*/ 	.word	0x00003870


	//   ....[21]....
        /*00fc*/ 	.word	0x00003880


	//   ....[22]....
        /*0100*/ 	.word	0x00003f50


	//   ....[23]....
        /*0104*/ 	.word	0x000040c0


	//   ....[24]....
        /*0108*/ 	.word	0x000040d0


	//   ....[25]....
        /*010c*/ 	.word	0x000040e0


	//   ....[26]....
        /*0110*/ 	.word	0x000040f0


	//   ....[27]....
        /*0114*/ 	.word	0x00004d20


	//   ....[28]....
        /*0118*/ 	.word	0x00005520


	//   ....[29]....
        /*011c*/ 	.word	0x00005a40


	//----- nvinfo : EIATTR_EXIT_INSTR_OFFSETS
	.align		4
.L_1987:
        /*0120*/ 	.byte	0x04, 0x1c
        /*0122*/ 	.short	(.L_1989 - .L_1988)


	//   ....[0]....
.L_1988:
        /*0124*/ 	.word	0x00000290


	//   ....[1]....
        /*0128*/ 	.word	0x00005e80


	//----- nvinfo : EIATTR_MAX_THREADS
	.align		4
.L_1989:
        /*012c*/ 	.byte	0x04, 0x05
        /*012e*/ 	.short	(.L_1991 - .L_1990)
.L_1990:
        /*0130*/ 	.word	0x00000020
        /*0134*/ 	.word	0x00000001
        /*0138*/ 	.word	0x00000001


	//----- nvinfo : EIATTR_CRS_STACK_SIZE
	.align		4
.L_1991:
        /*013c*/ 	.byte	0x04, 0x1e
        /*013e*/ 	.short	(.L_1993 - .L_1992)
.L_1992:
        /*0140*/ 	.word	0x00000000


	//----- nvinfo : EIATTR_CBANK_PARAM_SIZE
	.align		4
.L_1993:
        /*0144*/ 	.byte	0x03, 0x19
        /*0146*/ 	.short	0x0118


	//----- nvinfo : EIATTR_PARAM_CBANK
	.align		4
        /*0148*/ 	.byte	0x04, 0x0a
        /*014a*/ 	.short	(.L_1995 - .L_1994)
	.align		4
.L_1994:
        /*014c*/ 	.word	index@(.nv.constant0._Z25selective_scan_fwd_kernelI32Selective_Scan_fwd_kernel_traitsILi32ELi8ELi1ELb0ELb0ELb1ELb1EN3c104HalfENS1_7complexIfEEEEv13SSMParamsBase)
        /*0150*/ 	.short	0x0210
        /*0152*/ 	.short	0x0118


	//----- nvinfo : EIATTR_SW_WAR
	.align		4
.L_1995:
        /*0154*/ 	.byte	0x04, 0x36
        /*0156*/ 	.short	(.L_1997 - .L_1996)
.L_1996:
        /*0158*/ 	.word	0x00000008
.L_1997:


//--------------------- .nv.info._Z25selective_scan_fwd_kernelI32Selective_Scan_fwd_kernel_traitsILi32ELi8ELi1ELb0ELb1ELb0ELb0EN3c104HalfENS1_7complexIfEEEEv13SSMParamsBase --------------------------
	.section	.nv.info._Z25selective_scan_fwd_kernelI32Selective_Scan_fwd_kernel_traitsILi32ELi8ELi1ELb0ELb1ELb0ELb0EN3c104HalfENS1_7complexIfEEEEv13SSMParamsBase,"",@"SHT_CUDA_INFO"
	.sectionflags	@""
	.align	4


	//----- nvinfo : EIATTR_CUDA_API_VERSION
	.align		4
        /*0000*/ 	.byte	0x04, 0x37
        /*0002*/ 	.short	(.L_1999 - .L_1998)
.L_1998:
        /*0004*/ 	.word	0x00000082


	//----- nvinfo : EIATTR_KPARAM_INFO
	.align		4
.L_1999:
        /*0008*/ 	.byte	0x04, 0x17
        /*000a*/ 	.short	(.L_2001 - .L_2000)
.L_2000:
        /*000c*/ 	.word	0x00000000
        /*0010*/ 	.short	0x0000
        /*0012*/ 	.short	0x0000
        /*0014*/ 	.byte	0x00, 0xf0, 0x61, 0x04


	//----- nvinfo : EIATTR_SPARSE_MMA_MASK
	.align		4
.L_2001:
        /*0018*/ 	.byte	0x03, 0x50
        /*001a*/ 	.short	0x0000


	//----- nvinfo : EIATTR_MAXREG_COUNT
	.align		4
        /*001c*/ 	.byte	0x03, 0x1b
        /*001e*/ 	.short	0x00ff


	//----- nvinfo : EIATTR_NUM_BARRIERS
	.align		4
        /*0020*/ 	.byte	0x02, 0x4c
        /*0022*/ 	.byte	0x01
	.zero		1


	//----- nvinfo : EIATTR_MERCURY_ISA_VERSION
	.align		4
        /*0024*/ 	.byte	0x03, 0x5f
        /*0026*/ 	.short	0x0101


	//----- nvinfo : EIATTR_COOP_GROUP_MASK_REGIDS
	.align		4
        /*0028*/ 	.byte	0x04, 0x29
        /*002a*/ 	.short	(.L_2003 - .L_2002)


	//   ....[0]....
.L_2002:
        /*002c*/ 	.word	0xffffffff


	//   ....[1]....
        /*0030*/ 	.word	0xffffffff


	//   ....[2]....
        /*0034*/ 	.word	0xffffffff


	//   ....[3]....
        /*0038*/ 	.word	0xffffffff


	//   ....[4]....
        /*003c*/ 	.word	0xffffffff


	//   ....[5]....
        /*0040*/ 	.word	0xffffffff


	//   ....[6]....
        /*0044*/ 	.word	0xffffffff


	//   ....[7]....
        /*0048*/ 	.word	0xffffffff


	//   ....[8]....
        /*004c*/ 	.word	0xffffffff


	//   ....[9]....
        /*0050*/ 	.word	0xffffffff


	//   ....[10]....
        /*0054*/ 	.word	0xffffffff


	//   ....[11]....
        /*0058*/ 	.word	0xffffffff


	//   ....[12]....
        /*005c*/ 	.word	0xffffffff


	//   ....[13]....
        /*0060*/ 	.word	0xffffffff


	//   ....[14]....
        /*0064*/ 	.word	0xffffffff


	//   ....[15]....
        /*0068*/ 	.word	0xffffffff


	//   ....[16]....
        /*006c*/ 	.word	0xffffffff


	//   ....[17]....
        /*0070*/ 	.word	0xffffffff


	//   ....[18]....
        /*0074*/ 	.word	0xffffffff


	//   ....[19]....
        /*0078*/ 	.word	0xffffffff


	//   ....[20]....
        /*007c*/ 	.word	0xffffffff


	//   ....[21]....
        /*0080*/ 	.word	0xffffffff


	//   ....[22]....
        /*0084*/ 	.word	0xffffffff


	//   ....[23]....
        /*0088*/ 	.word	0xffffffff


	//   ....[24]....
        /*008c*/ 	.word	0xffffffff


	//   ....[25]....
        /*0090*/ 	.word	0xffffffff


	//   ....[26]....
        /*0094*/ 	.word	0xffffffff


	//   ....[27]....
        /*0098*/ 	.word	0xffffffff


	//----- nvinfo : EIATTR_COOP_GROUP_INSTR_OFFSETS
	.align		4
.L_2003:
        /*009c*/ 	.byte	0x04, 0x28
        /*009e*/ 	.short	(.L_2005 - .L_2004)


	//   ....[0]....
.L_2004:
        /*00a0*/ 	.word	0x00000d70


	//   ....[1]....
        /*00a4*/ 	.word	0x00000f80


	//   ....[2]....
        /*00a8*/ 	.word	0x00002fe0


	//   ....[3]....
        /*00ac*/ 	.word	0x00003dd0


	//   ....[4]....
        /*00b0*/ 	.word	0x00003de0


	//   ....[5]....
        /*00b4*/ 	.word	0x00003df0


	//   ....[6]....
        /*00b8*/ 	.word	0x00003e00


	//   ....[7]....
        /*00bc*/ 	.word	0x00003ed0


	//   ....[8]....
        /*00c0*/ 	.word	0x00003ee0


	//   ....[9]....
        /*00c4*/ 	.word	0x00003ef0


	//   ....[10]....
        /*00c8*/ 	.word	0x00003f00


	//   ....[11]....
        /*00cc*/ 	.word	0x00003fd0


	//   ....[12]....
        /*00d0*/ 	.word	0x00003fe0


	//   ....[13]....
        /*00d4*/ 	.word	0x00003ff0


	//   ....[14]....
        /*00d8*/ 	.word	0x00004000


	//   ....[15]....
        /*00dc*/ 	.word	0x000040d0


	//   ....[16]....
        /*00e0*/ 	.word	0x000040e0


	//   ....[17]....
        /*00e4*/ 	.word	0x000040f0


	//   ....[18]....
        /*00e8*/ 	.word	0x00004100


	//   ....[19]....
        /*00ec*/ 	.word	0x000041d0


	//   ....[20]....
        /*00f0*/ 	.word	0x000041e0


	//   ....[21]....
        /*00f4*/ 	.word	0x000041f0


	//   ....[22]....
        /*00f8*/ 	.word	0x00004200


	//   ....[23]....
        /*00fc*/ 	.word	0x00004370


	//   ....[24]....
        /*0100*/ 	.word	0x00004380


	//   ....[25]....
        /*0104*/ 	.word	0x00004390


	//   ....[26]....
        /*0108*/ 	.word	0x000043a0


	//   ....[27]....
        /*010c*/ 	.word	0x00004c00


	//----- nvinfo : EIATTR_EXIT_INSTR_OFFSETS
	.align		4
.L_2005:
        /*0110*/ 	.byte	0x04, 0x1c
        /*0112*/ 	.short	(.L_2007 - .L_2006)


	//   ....[0]....
.L_2006:
        /*0114*/ 	.word	0x00000300


	//   ....[1]....
        /*0118*/ 	.word	0x000050f0


	//----- nvinfo : EIATTR_MAX_THREADS
	.align		4
.L_2007:
        /*011c*/ 	.byte	0x04, 0x05
        /*011e*/ 	.short	(.L_2009 - .L_2008)
.L_2008:
        /*0120*/ 	.word	0x00000020
        /*0124*/ 	.word	0x00000001
        /*0128*/ 	.word	0x00000001


	//----- nvinfo : EIATTR_CRS_STACK_SIZE
	.align		4
.L_2009:
        /*012c*/ 	.byte	0x04, 0x1e
        /*012e*/ 	.short	(.L_2011 - .L_2010)
.L_2010:
        /*0130*/ 	.word	0x00000000


	//----- nvinfo : EIATTR_CBANK_PARAM_SIZE
	.align		4
.L_2011:
        /*0134*/ 	.byte	0x03, 0x19
        /*0136*/ 	.short	0x0118


	//----- nvinfo : EIATTR_PARAM_CBANK
	.align		4
        /*0138*/ 	.byte	0x04, 0x0a
        /*013a*/ 	.short	(.L_2013 - .L_2012)
	.align		4
.L_2012:
        /*013c*/ 	.word	index@(.nv.constant0._Z25selective_scan_fwd_kernelI32Selective_Scan_fwd_kernel_traitsILi32ELi8ELi1ELb0ELb1ELb0ELb0EN3c104HalfENS1_7complexIfEEEEv13SSMParamsBase)
        /*0140*/ 	.short	0x0210
        /*0142*/ 	.short	0x0118


	//----- nvinfo : EIATTR_SW_WAR
	.align		4
.L_2013:
        /*0144*/ 	.byte	0x04, 0x36
        /*0146*/ 	.short	(.L_2015 - .L_2014)
.L_2014:
        /*0148*/ 	.word	0x00000008
.L_2015:


//--------------------- .nv.info._Z25selective_scan_fwd_kernelI32Selective_Scan_fwd_kernel_traitsILi32ELi8ELi1ELb0ELb1ELb0ELb1EN3c104HalfENS1_7complexIfEEEEv13SSMParamsBase --------------------------
	.section	.nv.info._Z25selective_scan_fwd_kernelI32Selective_Scan_fwd_kernel_traitsILi32ELi8ELi1ELb0ELb1ELb0ELb1EN3c104HalfENS1_7complexIfEEEEv13SSMParamsBase,"",@"SHT_CUDA_INFO"
	.sectionflags	@""
	.align	4


	//----- nvinfo : EIATTR_CUDA_API_VERSION
	.align		4
        /*0000*/ 	.byte	0x04, 0x37
        /*0002*/ 	.short	(.L_2017 - .L_2016)
.L_2016:
        /*0004*/ 	.word	0x00000082


	//----- nvinfo : EIATTR_KPARAM_INFO
	.align		4
.L_2017:
        /*0008*/ 	.byte	0x04, 0x17
        /*000a*/ 	.short	(.L_2019 - .L_2018)
.L_2018:
        /*000c*/ 	.word	0x00000000
        /*0010*/ 	.short	0x0000
        /*0012*/ 	.short	0x0000
        /*0014*/ 	.byte	0x00, 0xf0, 0x61, 0x04


	//----- nvinfo : EIATTR_SPARSE_MMA_MASK
	.align		4
.L_2019:
        /*0018*/ 	.byte	0x03, 0x50
        /*001a*/ 	.short	0x0000


	//----- nvinfo : EIATTR_MAXREG_COUNT
	.align		4
        /*001c*/ 	.byte	0x03, 0x1b
        /*001e*/ 	.short	0x00ff


	//----- nvinfo : EIATTR_NUM_BARRIERS
	.align		4
        /*0020*/ 	.byte	0x02, 0x4c
        /*0022*/ 	.byte	0x01
	.zero		1


	//----- nvinfo : EIATTR_MERCURY_ISA_VERSION
	.align		4
        /*0024*/ 	.byte	0x03, 0x5f
        /*0026*/ 	.short	0x0101


	//----- nvinfo : EIATTR_COOP_GROUP_MASK_REGIDS
	.align		4
        /*0028*/ 	.byte	0x04, 0x29
        /*002a*/ 	.short	(.L_2021 - .L_2020)


	//   ....[0]....
.L_2020:
        /*002c*/ 	.word	0xffffffff


	//   ....[1]....
        /*0030*/ 	.word	0xffffffff


	//   ....[2]....
        /*0034*/ 	.word	0xffffffff


	//   ....[3]....
        /*0038*/ 	.word	0xffffffff


	//   ....[4]....
        /*003c*/ 	.word	0xffffffff


	//   ....[5]....
        /*0040*/ 	.word	0xffffffff


	//   ....[6]....
        /*0044*/ 	.word	0xffffffff


	//   ....[7]....
        /*0048*/ 	.word	0xffffffff


	//   ....[8]....
        /*004c*/ 	.word	0xffffffff


	//   ....[9]....
        /*0050*/ 	.word	0xffffffff


	//   ....[10]....
        /*0054*/ 	.word	0xffffffff


	//   ....[11]....
        /*0058*/ 	.word	0xffffffff


	//   ....[12]....
        /*005c*/ 	.word	0xffffffff


	//   ....[13]....
        /*0060*/ 	.word	0xffffffff


	//   ....[14]....
        /*0064*/ 	.word	0xffffffff


	//   ....[15]....
        /*0068*/ 	.word	0xffffffff


	//   ....[16]....
        /*006c*/ 	.word	0xffffffff


	//   ....[17]....
        /*0070*/ 	.word	0xffffffff


	//   ....[18]....
        /*0074*/ 	.word	0xffffffff


	//   ....[19]....
        /*0078*/ 	.word	0xffffffff


	//   ....[20]....
        /*007c*/ 	.word	0xffffffff


	//   ....[21]....
        /*0080*/ 	.word	0xffffffff


	//   ....[22]....
        /*0084*/ 	.word	0xffffffff


	//   ....[23]....
        /*0088*/ 	.word	0xffffffff


	//   ....[24]....
        /*008c*/ 	.word	0xffffffff


	//   ....[25]....
        /*0090*/ 	.word	0xffffffff


	//   ....[26]....
        /*0094*/ 	.word	0xffffffff


	//   ....[27]....
        /*0098*/ 	.word	0xffffffff


	//   ....[28]....
        /*009c*/ 	.word	0xffffffff


	//   ....[29]....
        /*00a0*/ 	.word	0xffffffff


	//----- nvinfo : EIATTR_COOP_GROUP_INSTR_OFFSETS
	.align		4
.L_2021:
        /*00a4*/ 	.byte	0x04, 0x28
        /*00a6*/ 	.short	(.L_2023 - .L_2022)


	//   ....[0]....
.L_2022:
        /*00a8*/ 	.word	0x00000d10


	//   ....[1]....
        /*00ac*/ 	.word	0x00000f00


	//   ....[2]....
        /*00b0*/ 	.word	0x00002f40


	//   ....[3]....
        /*00b4*/ 	.word	0x00003de0


	//   ....[4]....
        /*00b8*/ 	.word	0x00003df0


	//   ....[5]....
        /*00bc*/ 	.word	0x00003e00


	//   ....[6]....
        /*00c0*/ 	.word	0x00003e10


	//   ....[7]....
        /*00c4*/ 	.word	0x00003ee0


	//   ....[8]....
        /*00c8*/ 	.word	0x00003ef0


	//   ....[9]....
        /*00cc*/ 	.word	0x00003f00


	//   ....[10]....
        /*00d0*/ 	.word	0x00003f10


	//   ....[11]....
        /*00d4*/ 	.word	0x00003fe0


	//   ....[12]....
        /*00d8*/ 	.word	0x00003ff0


	//   ....[13]....
        /*00dc*/ 	.word	0x00004000


	//   ....[14]....
        /*00e0*/ 	.word	0x00004010


	//   ....[15]....
        /*00e4*/ 	.word	0x000040e0


	//   ....[16]....
        /*00e8*/ 	.word	0x000040f0


	//   ....[17]....
        /*00ec*/ 	.word	0x00004100


	//   ....[18]....
        /*00f0*/ 	.word	0x00004110


	//   ....[19]....
        /*00f4*/ 	.word	0x000041e0


	//   ....[20]....
        /*00f8*/ 	.word	0x000041f0


	//   ....[21]....
        /*00fc*/ 	.word	0x00004200


	//   ....[22]....
        /*0100*/ 	.word	0x00004210


	//   ....[23]....
        /*0104*/ 	.word	0x00004380


	//   ....[24]....
        /*0108*/ 	.word	0x00004390


	//   ....[25]....
        /*010c*/ 	.word	0x000043a0


	//   ....[26]....
        /*0110*/ 	.word	0x000043b0


	//   ....[27]....
        /*0114*/ 	.word	0x00004c60


	//   ....[28]....
        /*0118*/ 	.word	0x000053b0


	//   ....[29]....
        /*011c*/ 	.word	0x000058f0


	//----- nvinfo : EIATTR_EXIT_INSTR_OFFSETS
	.align		4
.L_2023:
        /*0120*/ 	.byte	0x04, 0x1c
        /*0122*/ 	.short	(.L_2025 - .L_2024)


	//   ....[0]....
.L_2024:
        /*0124*/ 	.word	0x000002a0


	//   ....[1]....
        /*0128*/ 	.word	0x00005d20


	//----- nvinfo : EIATTR_MAX_THREADS
	.align		4
.L_2025:
        /*012c*/ 	.byte	0x04, 0x05
        /*012e*/ 	.short	(.L_2027 - .L_2026)
.L_2026:
        /*0130*/ 	.word	0x00000020
        /*0134*/ 	.word	0x00000001
        /*0138*/ 	.word	0x00000001


	//----- nvinfo : EIATTR_CRS_STACK_SIZE
	.align		4
.L_2027:
        /*013c*/ 	.byte	0x04, 0x1e
        /*013e*/ 	.short	(.L_2029 - .L_2028)
.L_2028:
        /*0140*/ 	.word	0x00000000


	//----- nvinfo : EIATTR_CBANK_PARAM_SIZE
	.align		4
.L_2029:
        /*0144*/ 	.byte	0x03, 0x19
        /*0146*/ 	.short	0x0118


	//----- nvinfo : EIATTR_PARAM_CBANK
	.align		4
        /*0148*/ 	.byte	0x04, 0x0a
        /*014a*/ 	.short	(.L_2031 - .L_2030)
	.align		4
.L_2030:
        /*014c*/ 	.word	index@(.nv.constant0._Z25selective_scan_fwd_kernelI32Selective_Scan_fwd_kernel_traitsILi32ELi8ELi1ELb0ELb1ELb0ELb1EN3c104HalfENS1_7complexIfEEEEv13SSMParamsBase)
        /*0150*/ 	.short	0x0210
        /*0152*/ 	.short	0x0118


	//----- nvinfo : EIATTR_SW_WAR
	.align		4
.L_2031:
        /*0154*/ 	.byte	0x04, 0x36
        /*0156*/ 	.short	(.L_2033 - .L_2032)
.L_2032:
        /*0158*/ 	.word	0x00000008
.L_2033:


//--------------------- .nv.info._Z25selective_scan_fwd_kernelI32Selective_Scan_fwd_kernel_traitsILi32ELi8ELi1ELb0ELb1ELb1ELb0EN3c104HalfENS1_7complexIfEEEEv13SSMParamsBase --------------------------
	.section	.nv.info._Z25selective_scan_fwd_kernelI32Selective_Scan_fwd_kernel_traitsILi32ELi8ELi1ELb0ELb1ELb1ELb0EN3c104HalfENS1_7complexIfEEEEv13SSMParamsBase,"",@"SHT_CUDA_INFO"
	.sectionflags	@""
	.align	4


	//----- nvinfo : EIATTR_CUDA_API_VERSION
	.align		4
        /*0000*/ 	.byte	0x04, 0x37
        /*0002*/ 	.short	(.L_2035 - .L_2034)
.L_2034:
        /*0004*/ 	.word	0x00000082


	//----- nvinfo : EIATTR_KPARAM_INFO
	.align		4
.L_2035:
        /*0008*/ 	.byte	0x04, 0x17
        /*000a*/ 	.short	(.L_2037 - .L_2036)
.L_2036:
        /*000c*/ 	.word	0x00000000
        /*0010*/ 	.short	0x0000
        /*0012*/ 	.short	0x0000
        /*0014*/ 	.byte	0x00, 0xf0, 0x61, 0x04


	//----- nvinfo : EIATTR_SPARSE_MMA_MASK
	.align		4
.L_2037:
        /*0018*/ 	.byte	0x03, 0x50
        /*001a*/ 	.short	0x0000


	//----- nvinfo : EIATTR_MAXREG_COUNT
	.align		4
        /*001c*/ 	.byte	0x03, 0x1b
        /*001e*/ 	.short	0x00ff


	//----- nvinfo : EIATTR_NUM_BARRIERS
	.align		4
        /*0020*/ 	.byte	0x02, 0x4c
        /*0022*/ 	.byte	0x01
	.zero		1


	//----- nvinfo : EIATTR_MERCURY_ISA_VERSION
	.align		4
        /*0024*/ 	.byte	0x03, 0x5f
        /*0026*/ 	.short	0x0101


	//----- nvinfo : EIATTR_COOP_GROUP_MASK_REGIDS
	.align		4
        /*0028*/ 	.byte	0x04, 0x29
        /*002a*/ 	.short	(.L_2039 - .L_2038)


	//   ....[0]....
.L_2038:
        /*002c*/ 	.word	0xffffffff


	//   ....[1]....
        /*0030*/ 	.word	0xffffffff


	//   ....[2]....
        /*0034*/ 	.word	0xffffffff


	//   ....[3]....
        /*0038*/ 	.word	0xffffffff


	//   ....[4]....
        /*003c*/ 	.word	0xffffffff


	//   ....[5]....
        /*0040*/ 	.word	0xffffffff


	//   ....[6]....
        /*0044*/ 	.word	0xffffffff


	//   ....[7]....
        /*0048*/ 	.word	0xffffffff


	//   ....[8]....
        /*004c*/ 	.word	0xffffffff


	//   ....[9]....
        /*0050*/ 	.word	0xffffffff


	//   ....[10]....
        /*0054*/ 	.word	0xffffffff


	//   ....[11]....
        /*0058*/ 	.word	0xffffffff


	//   ....[12]....
        /*005c*/ 	.word	0xffffffff


	//   ....[13]....
        /*0060*/ 	.word	0xffffffff


	//   ....[14]....
        /*0064*/ 	.word	0xffffffff


	//   ....[15]....
        /*0068*/ 	.word	0xffffffff


	//   ....[16]....
        /*006c*/ 	.word	0xffffffff


	//   ....[17]....
        /*0070*/ 	.word	0xffffffff


	//   ....[18]....
        /*0074*/ 	.word	0xffffffff


	//   ....[19]....
        /*0078*/ 	.word	0xffffffff


	//   ....[20]....
        /*007c*/ 	.word	0xffffffff


	//   ....[21]....
        /*0080*/ 	.word	0xffffffff


	//   ....[22]....
        /*0084*/ 	.word	0xffffffff


	//   ....[23]....
        /*0088*/ 	.word	0xffffffff


	//   ....[24]....
        /*008c*/ 	.word	0xffffffff


	//   ....[25]....
        /*0090*/ 	.word	0xffffffff


	//   ....[26]....
        /*0094*/ 	.word	0xffffffff


	//   ....[27]....
        /*0098*/ 	.word	0xffffffff


	//   ....[28]....
        /*009c*/ 	.word	0xffffffff


	//----- nvinfo : EIATTR_COOP_GROUP_INSTR_OFFSETS
	.align		4
.L_2039:
        /*00a0*/ 	.byte	0x04, 0x28
        /*00a2*/ 	.short	(.L_2041 - .L_2040)


	//   ....[0]....
.L_2040:
        /*00a4*/ 	.word	0x00000d40


	//   ....[1]....
        /*00a8*/ 	.word	0x00000f50


	//   ....[2]....
        /*00ac*/ 	.word	0x00002e00


	//   ....[3]....
        /*00b0*/ 	.word	0x00003e80


	//   ....[4]....
        /*00b4*/ 	.word	0x00003ea0


	//   ....[5]....
        /*00b8*/ 	.word	0x00003eb0


	//   ....[6]....
        /*00bc*/ 	.word	0x00003ec0


	//   ....[7]....
        /*00c0*/ 	.word	0x00003f90


	//   ....[8]....
        /*00c4*/ 	.word	0x00003fa0


	//   ....[9]....
        /*00c8*/ 	.word	0x00003fb0


	//   ....[10]....
        /*00cc*/ 	.word	0x00003fc0


	//   ....[11]....
        /*00d0*/ 	.word	0x00004080


	//   ....[12]....
        /*00d4*/ 	.word	0x000040a0


	//   ....[13]....
        /*00d8*/ 	.word	0x000040b0


	//   ....[14]....
        /*00dc*/ 	.word	0x000040c0


	//   ....[15]....
        /*00e0*/ 	.word	0x000041f0


	//   ....[16]....
        /*00e4*/ 	.word	0x00004210


	//   ....[17]....
        /*00e8*/ 	.word	0x00004230


	//   ....[18]....
        /*00ec*/ 	.word	0x00004240


	//   ....[19]....
        /*00f0*/ 	.word	0x000044b0


	//   ....[20]....
        /*00f4*/ 	.word	0x000044c0


	//   ....[21]....
        /*00f8*/ 	.word	0x000044d0


	//   ....[22]....
        /*00fc*/ 	.word	0x000044e0


	//   ....[23]....
        /*0100*/ 	.word	0x000045a0


	//   ....[24]....
        /*0104*/ 	.word	0x00004800


	//   ....[25]....
        /*0108*/ 	.word	0x00004820


	//   ....[26]....
        /*010c*/ 	.word	0x00004830


	//   ....[27]....
        /*0110*/ 	.word	0x00004840


	//   ....[28]....
        /*0114*/ 	.word	0x000051d0


	//----- nvinfo : EIATTR_EXIT_INSTR_OFFSETS
	.align		4
.L_2041:
        /*0118*/ 	.byte	0x04, 0x1c
        /*011a*/ 	.short	(.L_2043 - .L_2042)


	//   ....[0]....
.L_2042:
        /*011c*/ 	.word	0x00000330


	//   ....[1]....
        /*0120*/ 	.word	0x000056e0


	//----- nvinfo : EIATTR_MAX_THREADS
	.align		4
.L_2043:
        /*0124*/ 	.byte	0x04, 0x05
        /*0126*/ 	.short	(.L_2045 - .L_2044)
.L_2044:
        /*0128*/ 	.word	0x00000020
        /*012c*/ 	.word	0x00000001
        /*0130*/ 	.word	0x00000001


	//----- nvinfo : EIATTR_CRS_STACK_SIZE
	.align		4
.L_2045:
        /*0134*/ 	.byte	0x04, 0x1e
        /*0136*/ 	.short	(.L_2047 - .L_2046)
.L_2046:
        /*0138*/ 	.word	0x00000000


	//----- nvinfo : EIATTR_CBANK_PARAM_SIZE
	.align		4
.L_2047:
        /*013c*/ 	.byte	0x03, 0x19
        /*013e*/ 	.short	0x0118


	//----- nvinfo : EIATTR_PARAM_CBANK
	.align		4
        /*0140*/ 	.byte	0x04, 0x0a
        /*0142*/ 	.short	(.L_2049 - .L_2048)
	.align		4
.L_2048:
        /*0144*/ 	.word	index@(.nv.constant0._Z25selective_scan_fwd_kernelI32Selective_Scan_fwd_kernel_traitsILi32ELi8ELi1ELb0ELb1ELb1ELb0EN3c104HalfENS1_7complexIfEEEEv13SSMParamsBase)
        /*0148*/ 	.short	0x0210
        /*014a*/ 	.short	0x0118


	//----- nvinfo : EIATTR_SW_WAR
	.align		4
.L_2049:
        /*014c*/ 	.byte	0x04, 0x36
        /*014e*/ 	.short	(.L_2051 - .L_2050)
.L_2050:
        /*0150*/ 	.word	0x00000008
.L_2051:


//--------------------- .nv.info._Z25selective_scan_fwd_kernelI32Selective_Scan_fwd_kernel_traitsILi32ELi8ELi1ELb0ELb1ELb1ELb1EN3c104HalfENS1_7complexIfEEEEv13SSMParamsBase --------------------------
	.section	.nv.info._Z25selective_scan_fwd_kernelI32Selective_Scan_fwd_kernel_traitsILi32ELi8ELi1ELb0ELb1ELb1ELb1EN3c104HalfENS1_7complexIfEEEEv13SSMParamsBase,"",@"SHT_CUDA_INFO"
	.sectionflags	@""
	.align	4


	//----- nvinfo : EIATTR_CUDA_API_VERSION
	.align		4
        /*0000*/ 	.byte	0x04, 0x37
        /*0002*/ 	.short	(.L_2053 - .L_2052)
.L_2052:
        /*0004*/ 	.word	0x00000082


	//----- nvinfo : EIATTR_KPARAM_INFO
	.align		4
.L_2053:
        /*0008*/ 	.byte	0x04, 0x17
        /*000a*/ 	.short	(.L_2055 - .L_2054)
.L_2054:
        /*000c*/ 	.word	0x00000000
        /*0010*/ 	.short	0x0000
        /*0012*/ 	.short	0x0000
        /*0014*/ 	.byte	0x00, 0xf0, 0x61, 0x04


	//----- nvinfo : EIATTR_SPARSE_MMA_MASK
	.align		4
.L_2055:
        /*0018*/ 	.byte	0x03, 0x50
        /*001a*/ 	.short	0x0000


	//----- nvinfo : EIATTR_MAXREG_COUNT
	.align		4
        /*001c*/ 	.byte	0x03, 0x1b
        /*001e*/ 	.short	0x00ff


	//----- nvinfo : EIATTR_NUM_BARRIERS
	.align		4
        /*0020*/ 	.byte	0x02, 0x4c
        /*0022*/ 	.byte	0x01
	.zero		1


	//----- nvinfo : EIATTR_MERCURY_ISA_VERSION
	.align		4
        /*0024*/ 	.byte	0x03, 0x5f
        /*0026*/ 	.short	0x0101


	//----- nvinfo : EIATTR_COOP_GROUP_MASK_REGIDS
	.align		4
        /*0028*/ 	.byte	0x04, 0x29
        /*002a*/ 	.short	(.L_2057 - .L_2056)


	//   ....[0]....
.L_2056:
        /*002c*/ 	.word	0xffffffff


	//   ....[1]....
        /*0030*/ 	.word	0xffffffff


	//   ....[2]....
        /*0034*/ 	.word	0xffffffff


	//   ....[3]....
        /*0038*/ 	.word	0xffffffff


	//   ....[4]....
        /*003c*/ 	.word	0xffffffff


	//   ....[5]....
        /*0040*/ 	.word	0xffffffff


	//   ....[6]....
        /*0044*/ 	.word	0xffffffff


	//   ....[7]....
        /*0048*/ 	.word	0xffffffff


	//   ....[8]....
        /*004c*/ 	.word	0xffffffff


	//   ....[9]....
        /*0050*/ 	.word	0xffffffff


	//   ....[10]....
        /*0054*/ 	.word	0xffffffff


	//   ....[11]....
        /*0058*/ 	.word	0xffffffff


	//   ....[12]....
        /*005c*/ 	.word	0xffffffff


	//   ....[13]....
        /*0060*/ 	.word	0xffffffff


	//   ....[14]....
        /*0064*/ 	.word	0xffffffff


	//   ....[15]....
        /*0068*/ 	.word	0xffffffff


	//   ....[16]....
        /*006c*/ 	.word	0xffffffff


	//   ....[17]....
        /*0070*/ 	.word	0xffffffff


	//   ....[18]....
        /*0074*/ 	.word	0xffffffff


	//   ....[19]....
        /*0078*/ 	.word	0xffffffff


	//   ....[20]....
        /*007c*/ 	.word	0xffffffff


	//   ....[21]....
        /*0080*/ 	.word	0xffffffff


	//   ....[22]....
        /*0084*/ 	.word	0xffffffff


	//   ....[23]....
        /*0088*/ 	.word	0xffffffff


	//   ....[24]....
        /*008c*/ 	.word	0xffffffff


	//   ....[25]....
        /*0090*/ 	.word	0xffffffff


	//   ....[26]....
        /*0094*/ 	.word	0xffffffff


	//   ....[27]....
        /*0098*/ 	.word	0xffffffff


	//   ....[28]....
        /*009c*/ 	.word	0xffffffff


	//   ....[29]....
        /*00a0*/ 	.word	0xffffffff


	//   ....[30]....
        /*00a4*/ 	.word	0xffffffff


	//----- nvinfo : EIATTR_COOP_GROUP_INSTR_OFFSETS
	.align		4
.L_2057:
        /*00a8*/ 	.byte	0x04, 0x28
        /*00aa*/ 	.short	(.L_2059 - .L_2058)


	//   ....[0]....
.L_2058:
        /*00ac*/ 	.word	0x00000d30


	//   ....[1]....
        /*00b0*/ 	.word	0x00000f40


	//   ....[2]....
        /*00b4*/ 	.word	0x00002e60


	//   ....[3]....
        /*00b8*/ 	.word	0x00003e80


	//   ....[4]....
        /*00bc*/ 	.word	0x00003ea0


	//   ....[5]....
        /*00c0*/ 	.word	0x00003eb0


	//   ....[6]....
        /*00c4*/ 	.word	0x00003ec0


	//   ....[7]....
        /*00c8*/ 	.word	0x00003f70


	//   ....[8]....
        /*00cc*/ 	.word	0x00003fa0


	//   ....[9]....
        /*00d0*/ 	.word	0x00003fb0


	//   ....[10]....
        /*00d4*/ 	.word	0x00003fc0


	//   ....[11]....
        /*00d8*/ 	.word	0x00004080


	//   ....[12]....
        /*00dc*/ 	.word	0x000040a0


	//   ....[13]....
        /*00e0*/ 	.word	0x000040b0


	//   ....[14]....
        /*00e4*/ 	.word	0x000040c0


	//   ....[15]....
        /*00e8*/ 	.word	0x000041e0


	//   ....[16]....
        /*00ec*/ 	.word	0x00004200


	//   ....[17]....
        /*00f0*/ 	.word	0x00004220


	//   ....[18]....
        /*00f4*/ 	.word	0x00004240


	//   ....[19]....
        /*00f8*/ 	.word	0x00004480


	//   ....[20]....
        /*00fc*/ 	.word	0x000044b0


	//   ....[21]....
        /*0100*/ 	.word	0x000044c0


	//   ....[22]....
        /*0104*/ 	.word	0x000044d0


	//   ....[23]....
        /*0108*/ 	.word	0x000045a0


	//   ....[24]....
        /*010c*/ 	.word	0x00004800


	//   ....[25]....
        /*0110*/ 	.word	0x00004820


	//   ....[26]....
        /*0114*/ 	.word	0x00004830


	//   ....[27]....
        /*0118*/ 	.word	0x00004840


	//   ....[28]....
        /*011c*/ 	.word	0x00005240


	//   ....[29]....
        /*0120*/ 	.word	0x00005a30


	//   ....[30]....
        /*0124*/ 	.word	0x00005f60


	//----- nvinfo : EIATTR_EXIT_INSTR_OFFSETS
	.align		4
.L_2059:
        /*0128*/ 	.byte	0x04, 0x1c
        /*012a*/ 	.short	(.L_2061 - .L_2060)


	//   ....[0]....
.L_2060:
        /*012c*/ 	.word	0x00000330


	//   ....[1]....
        /*0130*/ 	.word	0x000063c0


	//----- nvinfo : EIATTR_MAX_THREADS
	.align		4
.L_2061:
        /*0134*/ 	.byte	0x04, 0x05
        /*0136*/ 	.short	(.L_2063 - .L_2062)
.L_2062:
        /*0138*/ 	.word	0x00000020
        /*013c*/ 	.word	0x00000001
        /*0140*/ 	.word	0x00000001


	//----- nvinfo : EIATTR_CRS_STACK_SIZE
	.align		4
.L_2063:
        /*0144*/ 	.byte	0x04, 0x1e
        /*0146*/ 	.short	(.L_2065 - .L_2064)
.L_2064:
        /*0148*/ 	.word	0x00000000


	//----- nvinfo : EIATTR_CBANK_PARAM_SIZE
	.align		4
.L_2065:
        /*014c*/ 	.byte	0x03, 0x19
        /*014e*/ 	.short	0x0118


	//----- nvinfo : EIATTR_PARAM_CBANK
	.align		4
        /*0150*/ 	.byte	0x04, 0x0a
        /*0152*/ 	.short	(.L_2067 - .L_2066)
	.align		4
.L_2066:
        /*0154*/ 	.word	index@(.nv.constant0._Z25selective_scan_fwd_kernelI32Selective_Scan_fwd_kernel_traitsILi32ELi8ELi1ELb0ELb1ELb1ELb1EN3c104HalfENS1_7complexIfEEEEv13SSMParamsBase)
        /*0158*/ 	.short	0x0210
        /*015a*/ 	.short	0x0118


	//----- nvinfo : EIATTR_SW_WAR
	.align		4
.L_2067:
        /*015c*/ 	.byte	0x04, 0x36
        /*015e*/ 	.short	(.L_2069 - .L_2068)
.L_2068:
        /*0160*/ 	.word	0x00000008
.L_2069:


//--------------------- .nv.info._Z25selective_scan_fwd_kernelI32Selective_Scan_fwd_kernel_traitsILi32ELi8ELi1ELb1ELb0ELb0ELb0EN3c104HalfENS1_7complexIfEEEEv13SSMParamsBase --------------------------
	.section	.nv.info._Z25selective_scan_fwd_kernelI32Selective_Scan_fwd_kernel_traitsILi32ELi8ELi1ELb1ELb0ELb0ELb0EN3c104HalfENS1_7complexIfEEEEv13SSMParamsBase,"",@"SHT_CUDA_INFO"
	.sectionflags	@""
	.align	4


	//----- nvinfo : EIATTR_CUDA_API_VERSION
	.align		4
        /*0000*/ 	.byte	0x04, 0x37
        /*0002*/ 	.short	(.L_2071 - .L_2070)
.L_2070:
        /*0004*/ 	.word	0x00000082


	//----- nvinfo : EIATTR_KPARAM_INFO
	.align		4
.L_2071:
        /*0008*/ 	.byte	0x04, 0x17
        /*000a*/ 	.short	(.L_2073 - .L_2072)
.L_2072:
        /*000c*/ 	.word	0x00000000
        /*0010*/ 	.short	0x0000
        /*0012*/ 	.short	0x0000
        /*0014*/ 	.byte	0x00, 0xf0, 0x61, 0x04


	//----- nvinfo : EIATTR_SPARSE_MMA_MASK
	.align		4
.L_2073:
        /*0018*/ 	.byte	0x03, 0x50
        /*001a*/ 	.short	0x0000


	//----- nvinfo : EIATTR_MAXREG_COUNT
	.align		4
        /*001c*/ 	.byte	0x03, 0x1b
        /*001e*/ 	.short	0x00ff


	//----- nvinfo : EIATTR_NUM_BARRIERS
	.align		4
        /*0020*/ 	.byte	0x02, 0x4c
        /*0022*/ 	.byte	0x01
	.zero		1


	//----- nvinfo : EIATTR_MERCURY_ISA_VERSION
	.align		4
        /*0024*/ 	.byte	0x03, 0x5f
        /*0026*/ 	.short	0x0101


	//----- nvinfo : EIATTR_COOP_GROUP_MASK_REGIDS
	.align		4
        /*0028*/ 	.byte	0x04, 0x29
        /*002a*/ 	.short	(.L_2075 - .L_2074)


	//   ....[0]....
.L_2074:
        /*002c*/ 	.word	0xffffffff


	//   ....[1]....
        /*0030*/ 	.word	0xffffffff


	//   ....[2]....
        /*0034*/ 	.word	0xffffffff


	//   ....[3]....
        /*0038*/ 	.word	0xffffffff


	//   ....[4]....
        /*003c*/ 	.word	0xffffffff


	//   ....[5]....
        /*0040*/ 	.word	0xffffffff


	//   ....[6]....
        /*0044*/ 	.word	0xffffffff


	//   ....[7]....
        /*0048*/ 	.word	0xffffffff


	//   ....[8]....
        /*004c*/ 	.word	0xffffffff


	//   ....[9]....
        /*0050*/ 	.word	0xffffffff


	//   ....[10]....
        /*0054*/ 	.word	0xffffffff


	//   ....[11]....
        /*0058*/ 	.word	0xffffffff


	//   ....[12]....
        /*005c*/ 	.word	0xffffffff


	//   ....[13]....
        /*0060*/ 	.word	0xffffffff


	//   ....[14]....
        /*0064*/ 	.word	0xffffffff


	//   ....[15]....
        /*0068*/ 	.word	0xffffffff


	//   ....[16]....
        /*006c*/ 	.word	0xffffffff


	//   ....[17]....
        /*0070*/ 	.word	0xffffffff


	//   ....[18]....
        /*0074*/ 	.word	0xffffffff


	//   ....[19]....
        /*0078*/ 	.word	0xffffffff


	//   ....[20]....
        /*007c*/ 	.word	0xffffffff


	//   ....[21]....
        /*0080*/ 	.word	0xffffffff


	//   ....[22]....
        /*0084*/ 	.word	0xffffffff


	//   ....[23]....
        /*0088*/ 	.word	0xffffffff


	//----- nvinfo : EIATTR_COOP_GROUP_INSTR_OFFSETS
	.align		4
.L_2075:
        /*008c*/ 	.byte	0x04, 0x28
        /*008e*/ 	.short	(.L_2077 - .L_2076)


	//   ....[0]....
.L_2076:
        /*0090*/ 	.word	0x000024e0


	//   ....[1]....
        /*0094*/ 	.word	0x00002530


	//   ....[2]....
        /*0098*/ 	.word	0x00002550


	//   ....[3]....
        /*009c*/ 	.word	0x00002560


	//   ....[4]....
        /*00a0*/ 	.word	0x00002600


	//   ....[5]....
        /*00a4*/ 	.word	0x00002630


	//   ....[6]....
        /*00a8*/ 	.word	0x00002650


	//   ....[7]....
        /*00ac*/ 	.word	0x00002660


	//   ....[8]....
        /*00b0*/ 	.word	0x00002700


	//   ....[9]....
        /*00b4*/ 	.word	0x00002730


	//   ....[10]....
        /*00b8*/ 	.word	0x00002750


	//   ....[11]....
        /*00bc*/ 	.word	0x00002760


	//   ....[12]....
        /*00c0*/ 	.word	0x00002820


	//   ....[13]....
        /*00c4*/ 	.word	0x00002840


	//   ....[14]....
        /*00c8*/ 	.word	0x00002850


	//   ....[15]....
        /*00cc*/ 	.word	0x00002860


	//   ....[16]....
        /*00d0*/ 	.word	0x00002910


	//   ....[17]....
        /*00d4*/ 	.word	0x00002950


	//   ....[18]....
        /*00d8*/ 	.word	0x00002980


	//   ....[19]....
        /*00dc*/ 	.word	0x00002990


	//   ....[20]....
        /*00e0*/ 	.word	0x00002a40


	//   ....[21]....
        /*00e4*/ 	.word	0x00002a70


	//   ....[22]....
        /*00e8*/ 	.word	0x00002ad0


	//   ....[23]....
        /*00ec*/ 	.word	0x00002ae0


	//----- nvinfo : EIATTR_EXIT_INSTR_OFFSETS
	.align		4
.L_2077:
        /*00f0*/ 	.byte	0x04, 0x1c
        /*00f2*/ 	.short	(.L_2079 - .L_2078)


	//   ....[0]....
.L_2078:
        /*00f4*/ 	.word	0x00000230


	//   ....[1]....
        /*00f8*/ 	.word	0x000033e0


	//----- nvinfo : EIATTR_MAX_THREADS
	.align		4
.L_2079:
        /*00fc*/ 	.byte	0x04, 0x05
        /*00fe*/ 	.short	(.L_2081 - .L_2080)
.L_2080:
        /*0100*/ 	.word	0x00000020
        /*0104*/ 	.word	0x00000001
        /*0108*/ 	.word	0x00000001


	//----- nvinfo : EIATTR_CRS_STACK_SIZE
	.align		4
.L_2081:
        /*010c*/ 	.byte	0x04, 0x1e
        /*010e*/ 	.short	(.L_2083 - .L_2082)
.L_2082:
        /*0110*/ 	.word	0x00000000


	//----- nvinfo : EIATTR_CBANK_PARAM_SIZE
	.align		4
.L_2083:
        /*0114*/ 	.byte	0x03, 0x19
        /*0116*/ 	.short	0x0118


	//----- nvinfo : EIATTR_PARAM_CBANK
	.align		4
        /*0118*/ 	.byte	0x04, 0x0a
        /*011a*/ 	.short	(.L_2085 - .L_2084)
	.align		4
.L_2084:
        /*011c*/ 	.word	index@(.nv.constant0._Z25selective_scan_fwd_kernelI32Selective_Scan_fwd_kernel_traitsILi32ELi8ELi1ELb1ELb0ELb0ELb0EN3c104HalfENS1_7complexIfEEEEv13SSMParamsBase)
        /*0120*/ 	.short	0x0210
        /*0122*/ 	.short	0x0118


	//----- nvinfo : EIATTR_SW_WAR
	.align		4
.L_2085:
        /*0124*/ 	.byte	0x04, 0x36
        /*0126*/ 	.short	(.L_2087 - .L_2086)
.L_2086:
        /*0128*/ 	.word	0x00000008
.L_2087:


//--------------------- .nv.info._Z25selective_scan_fwd_kernelI32Selective_Scan_fwd_kernel_traitsILi32ELi8ELi1ELb1ELb0ELb0ELb1EN3c104HalfENS1_7complexIfEEEEv13SSMParamsBase --------------------------
	.section	.nv.info._Z25selective_scan_fwd_kernelI32Selective_Scan_fwd_kernel_traitsILi32ELi8ELi1ELb1ELb0ELb0ELb1EN3c104HalfENS1_7complexIfEEEEv13SSMParamsBase,"",@"SHT_CUDA_INFO"
	.sectionflags	@""
	.align	4


	//----- nvinfo : EIATTR_CUDA_API_VERSION
	.align		4
        /*0000*/ 	.byte	0x04, 0x37
        /*0002*/ 	.short	(.L_2089 - .L_2088)
.L_2088:
        /*0004*/ 	.word	0x00000082


	//----- nvinfo : EIATTR_KPARAM_INFO
	.align		4
.L_2089:
        /*0008*/ 	.byte	0x04, 0x17
        /*000a*/ 	.short	(.L_2091 - .L_2090)
.L_2090:
        /*000c*/ 	.word	0x00000000
        /*0010*/ 	.short	0x0000
        /*0012*/ 	.short	0x0000
        /*0014*/ 	.byte	0x00, 0xf0, 0x61, 0x04


	//----- nvinfo : EIATTR_SPARSE_MMA_MASK
	.align		4
.L_2091:
        /*0018*/ 	.byte	0x03, 0x50
        /*001a*/ 	.short	0x0000


	//----- nvinfo : EIATTR_MAXREG_COUNT
	.align		4
        /*001c*/ 	.byte	0x03, 0x1b
        /*001e*/ 	.short	0x00ff


	//----- nvinfo : EIATTR_NUM_BARRIERS
	.align		4
        /*0020*/ 	.byte	0x02, 0x4c
        /*0022*/ 	.byte	0x01
	.zero		1


	//----- nvinfo : EIATTR_MERCURY_ISA_VERSION
	.align		4
        /*0024*/ 	.byte	0x03, 0x5f
        /*0026*/ 	.short	0x0101


	//----- nvinfo : EIATTR_COOP_GROUP_MASK_REGIDS
	.align		4
        /*0028*/ 	.byte	0x04, 0x29
        /*002a*/ 	.short	(.L_2093 - .L_2092)


	//   ....[0]....
.L_2092:
        /*002c*/ 	.word	0xffffffff


	//   ....[1]....
        /*0030*/ 	.word	0xffffffff


	//   ....[2]....
        /*0034*/ 	.word	0xffffffff


	//   ....[3]....
        /*0038*/ 	.word	0xffffffff


	//   ....[4]....
        /*003c*/ 	.word	0xffffffff


	//   ....[5]....
        /*0040*/ 	.word	0xffffffff


	//   ....[6]....
        /*0044*/ 	.word	0xffffffff


	//   ....[7]....
        /*0048*/ 	.word	0xffffffff


	//   ....[8]....
        /*004c*/ 	.word	0xffffffff


	//   ....[9]....
        /*0050*/ 	.word	0xffffffff


	//   ....[10]....
        /*0054*/ 	.word	0xffffffff


	//   ....[11]....
        /*0058*/ 	.word	0xffffffff


	//   ....[12]....
        /*005c*/ 	.word	0xffffffff


	//   ....[13]....
        /*0060*/ 	.word	0xffffffff


	//   ....[14]....
        /*0064*/ 	.word	0xffffffff


	//   ....[15]....
        /*0068*/ 	.word	0xffffffff


	//   ....[16]....
        /*006c*/ 	.word	0xffffffff


	//   ....[17]....
        /*0070*/ 	.word	0xffffffff


	//   ....[18]....
        /*0074*/ 	.word	0xffffffff


	//   ....[19]....
        /*0078*/ 	.word	0xffffffff


	//   ....[20]....
        /*007c*/ 	.word	0xffffffff


	//   ....[21]....
        /*0080*/ 	.word	0xffffffff


	//   ....[22]....
        /*0084*/ 	.word	0xffffffff


	//   ....[23]....
        /*0088*/ 	.word	0xffffffff


	//----- nvinfo : EIATTR_COOP_GROUP_INSTR_OFFSETS
	.align		4
.L_2093:
        /*008c*/ 	.byte	0x04, 0x28
        /*008e*/ 	.short	(.L_2095 - .L_2094)


	//   ....[0]....
.L_2094:
        /*0090*/ 	.word	0x000024e0


	//   ....[1]....
        /*0094*/ 	.word	0x00002530


	//   ....[2]....
        /*0098*/ 	.word	0x00002550


	//   ....[3]....
        /*009c*/ 	.word	0x00002560


	//   ....[4]....
        /*00a0*/ 	.word	0x00002600


	//   ....[5]....
        /*00a4*/ 	.word	0x00002630


	//   ....[6]....
        /*00a8*/ 	.word	0x00002650


	//   ....[7]....
        /*00ac*/ 	.word	0x00002660


	//   ....[8]....
        /*00b0*/ 	.word	0x00002700


	//   ....[9]....
        /*00b4*/ 	.word	0x00002730


	//   ....[10]....
        /*00b8*/ 	.word	0x00002750


	//   ....[11]....
        /*00bc*/ 	.word	0x00002760


	//   ....[12]....
        /*00c0*/ 	.word	0x00002820


	//   ....[13]....
        /*00c4*/ 	.word	0x00002840


	//   ....[14]....
        /*00c8*/ 	.word	0x00002850


	//   ....[15]....
        /*00cc*/ 	.word	0x00002860


	//   ....[16]....
        /*00d0*/ 	.word	0x00002910


	//   ....[17]....
        /*00d4*/ 	.word	0x00002950


	//   ....[18]....
        /*00d8*/ 	.word	0x00002980


	//   ....[19]....
        /*00dc*/ 	.word	0x00002990


	//   ....[20]....
        /*00e0*/ 	.word	0x00002a40


	//   ....[21]....
        /*00e4*/ 	.word	0x00002a70


	//   ....[22]....
        /*00e8*/ 	.word	0x00002ad0


	//   ....[23]....
        /*00ec*/ 	.word	0x00002ae0


	//----- nvinfo : EIATTR_EXIT_INSTR_OFFSETS
	.align		4
.L_2095:
        /*00f0*/ 	.byte	0x04, 0x1c
        /*00f2*/ 	.short	(.L_2097 - .L_2096)


	//   ....[0]....
.L_2096:
        /*00f4*/ 	.word	0x00000230


	//   ....[1]....
        /*00f8*/ 	.word	0x000039a0


	//----- nvinfo : EIATTR_MAX_THREADS
	.align		4
.L_2097:
        /*00fc*/ 	.byte	0x04, 0x05
        /*00fe*/ 	.short	(.L_2099 - .L_2098)
.L_2098:
        /*0100*/ 	.word	0x00000020
        /*0104*/ 	.word	0x00000001
        /*0108*/ 	.word	0x00000001


	//----- nvinfo : EIATTR_CRS_STACK_SIZE
	.align		4
.L_2099:
        /*010c*/ 	.byte	0x04, 0x1e
        /*010e*/ 	.short	(.L_2101 - .L_2100)
.L_2100:
        /*0110*/ 	.word	0x00000000


	//----- nvinfo : EIATTR_CBANK_PARAM_SIZE
	.align		4
.L_2101:
        /*0114*/ 	.byte	0x03, 0x19
        /*0116*/ 	.short	0x0118


	//----- nvinfo : EIATTR_PARAM_CBANK
	.align		4
        /*0118*/ 	.byte	0x04, 0x0a
        /*011a*/ 	.short	(.L_2103 - .L_2102)
	.align		4
.L_2102:
        /*011c*/ 	.word	index@(.nv.constant0._Z25selective_scan_fwd_kernelI32Selective_Scan_fwd_kernel_traitsILi32ELi8ELi1ELb1ELb0ELb0ELb1EN3c104HalfENS1_7complexIfEEEEv13SSMParamsBase)
        /*0120*/ 	.short	0x0210
        /*0122*/ 	.short	0x0118


	//----- nvinfo : EIATTR_SW_WAR
	.align		4
.L_2103:
        /*0124*/ 	.byte	0x04, 0x36
        /*0126*/ 	.short	(.L_2105 - .L_2104)
.L_2104:
        /*0128*/ 	.word	0x00000008
.L_2105:


//--------------------- .nv.info._Z25selective_scan_fwd_kernelI32Selective_Scan_fwd_kernel_traitsILi32ELi8ELi1ELb1ELb0ELb1ELb0EN3c104HalfENS1_7complexIfEEEEv13SSMParamsBase --------------------------
	.section	.nv.info._Z25selective_scan_fwd_kernelI32Selective_Scan_fwd_kernel_traitsILi32ELi8ELi1ELb1ELb0ELb1ELb0EN3c104HalfENS1_7complexIfEEEEv13SSMParamsBase,"",@"SHT_CUDA_INFO"
	.sectionflags	@""
	.align	4


	//----- nvinfo : EIATTR_CUDA_API_VERSION
	.align		4
        /*0000*/ 	.byte	0x04, 0x37
        /*0002*/ 	.short	(.L_2107 - .L_2106)
.L_2106:
        /*0004*/ 	.word	0x00000082


	//----- nvinfo : EIATTR_KPARAM_INFO
	.align		4
.L_2107:
        /*0008*/ 	.byte	0x04, 0x17
        /*000a*/ 	.short	(.L_2109 - .L_2108)
.L_2108:
        /*000c*/ 	.word	0x00000000
        /*0010*/ 	.short	0x0000
        /*0012*/ 	.short	0x0000
        /*0014*/ 	.byte	0x00, 0xf0, 0x61, 0x04


	//----- nvinfo : EIATTR_SPARSE_MMA_MASK
	.align		4
.L_2109:
        /*0018*/ 	.byte	0x03, 0x50
        /*001a*/ 	.short	0x0000


	//----- nvinfo : EIATTR_MAXREG_COUNT
	.align		4
        /*001c*/ 	.byte	0x03, 0x1b
        /*001e*/ 	.short	0x00ff


	//----- nvinfo : EIATTR_NUM_BARRIERS
	.align		4
        /*0020*/ 	.byte	0x02, 0x4c
        /*0022*/ 	.byte	0x01
	.zero		1


	//----- nvinfo : EIATTR_MERCURY_ISA_VERSION
	.align		4
        /*0024*/ 	.byte	0x03, 0x5f
        /*0026*/ 	.short	0x0101


	//----- nvinfo : EIATTR_COOP_GROUP_MASK_REGIDS
	.align		4
        /*0028*/ 	.byte	0x04, 0x29
        /*002a*/ 	.short	(.L_2111 - .L_2110)


	//   ....[0]....
.L_2110:
        /*002c*/ 	.word	0xffffffff


	//   ....[1]....
        /*0030*/ 	.word	0xffffffff


	//   ....[2]....
        /*0034*/ 	.word	0xffffffff


	//   ....[3]....
        /*0038*/ 	.word	0xffffffff


	//   ....[4]....
        /*003c*/ 	.word	0xffffffff


	//   ....[5]....
        /*0040*/ 	.word	0xffffffff


	//   ....[6]....
        /*0044*/ 	.word	0xffffffff


	//   ....[7]....
        /*0048*/ 	.word	0xffffffff


	//   ....[8]....
        /*004c*/ 	.word	0xffffffff


	//   ....[9]....
        /*0050*/ 	.word	0xffffffff


	//   ....[10]....
        /*0054*/ 	.word	0xffffffff


	//   ....[11]....
        /*0058*/ 	.word	0xffffffff


	//   ....[12]....
        /*005c*/ 	.word	0xffffffff


	//   ....[13]....
        /*0060*/ 	.word	0xffffffff


	//   ....[14]....
        /*0064*/ 	.word	0xffffffff


	//   ....[15]....
        /*0068*/ 	.word	0xffffffff


	//   ....[16]....
        /*006c*/ 	.word	0xffffffff


	//   ....[17]....
        /*0070*/ 	.word	0xffffffff


	//   ....[18]....
        /*0074*/ 	.word	0xffffffff


	//   ....[19]....
        /*0078*/ 	.word	0xffffffff


	//   ....[20]....
        /*007c*/ 	.word	0xffffffff


	//   ....[21]....
        /*0080*/ 	.word	0xffffffff


	//   ....[22]....
        /*0084*/ 	.word	0xffffffff


	//   ....[23]....
        /*0088*/ 	.word	0xffffffff


	//----- nvinfo : EIATTR_COOP_GROUP_INSTR_OFFSETS
	.align		4
.L_2111:
        /*008c*/ 	.byte	0x04, 0x28
        /*008e*/ 	.short	(.L_2113 - .L_2112)


	//   ....[0]....
.L_2112:
        /*0090*/ 	.word	0x000025e0


	//   ....[1]....
        /*0094*/ 	.word	0x00002610


	//   ....[2]....
        /*0098*/ 	.word	0x00002660


	//   ....[3]....
        /*009c*/ 	.word	0x00002670


	//   ....[4]....
        /*00a0*/ 	.word	0x00002700


	//   ....[5]....
        /*00a4*/ 	.word	0x00002720


	//   ....[6]....
        /*00a8*/ 	.word	0x00002760


	//   ....[7]....
        /*00ac*/ 	.word	0x00002770


	//   ....[8]....
        /*00b0*/ 	.word	0x00002820


	//   ....[9]....
        /*00b4*/ 	.word	0x00002840


	//   ....[10]....
        /*00b8*/ 	.word	0x00002860


	//   ....[11]....
        /*00bc*/ 	.word	0x00002870


	//   ....[12]....
        /*00c0*/ 	.word	0x00002920


	//   ....[13]....
        /*00c4*/ 	.word	0x00002940


	//   ....[14]....
        /*00c8*/ 	.word	0x00002960


	//   ....[15]....
        /*00cc*/ 	.word	0x00002970


	//   ....[16]....
        /*00d0*/ 	.word	0x00002a20


	//   ....[17]....
        /*00d4*/ 	.word	0x00002a50


	//   ....[18]....
        /*00d8*/ 	.word	0x00002a80


	//   ....[19]....
        /*00dc*/ 	.word	0x00002aa0


	//   ....[20]....
        /*00e0*/ 	.word	0x00002c50


	//   ....[21]....
        /*00e4*/ 	.word	0x00002c70


	//   ....[22]....
        /*00e8*/ 	.word	0x00002c80


	//   ....[23]....
        /*00ec*/ 	.word	0x00002c90


	//----- nvinfo : EIATTR_EXIT_INSTR_OFFSETS
	.align		4
.L_2113:
        /*00f0*/ 	.byte	0x04, 0x1c
        /*00f2*/ 	.short	(.L_2115 - .L_2114)


	//   ....[0]....
.L_2114:
        /*00f4*/ 	.word	0x00000460


	//   ....[1]....
        /*00f8*/ 	.word	0x000038d0


	//----- nvinfo : EIATTR_MAX_THREADS
	.align		4
.L_2115:
        /*00fc*/ 	.byte	0x04, 0x05
        /*00fe*/ 	.short	(.L_2117 - .L_2116)
.L_2116:
        /*0100*/ 	.word	0x00000020
        /*0104*/ 	.word	0x00000001
        /*0108*/ 	.word	0x00000001


	//----- nvinfo : EIATTR_CRS_STACK_SIZE
	.align		4
.L_2117:
        /*010c*/ 	.byte	0x04, 0x1e
        /*010e*/ 	.short	(.L_2119 - .L_2118)
.L_2118:
        /*0110*/ 	.word	0x00000000


	//----- nvinfo : EIATTR_CBANK_PARAM_SIZE
	.align		4
.L_2119:
        /*0114*/ 	.byte	0x03, 0x19
        /*0116*/ 	.short	0x0118


	//----- nvinfo : EIATTR_PARAM_CBANK
	.align		4
        /*0118*/ 	.byte	0x04, 0x0a
        /*011a*/ 	.short	(.L_2121 - .L_2120)
	.align		4
.L_2120:
        /*011c*/ 	.word	index@(.nv.constant0._Z25selective_scan_fwd_kernelI32Selective_Scan_fwd_kernel_traitsILi32ELi8ELi1ELb1ELb0ELb1ELb0EN3c104HalfENS1_7complexIfEEEEv13SSMParamsBase)
        /*0120*/ 	.short	0x0210
        /*0122*/ 	.short	0x0118


	//----- nvinfo : EIATTR_SW_WAR
	.align		4
.L_2121:
        /*0124*/ 	.byte	0x04, 0x36
        /*0126*/ 	.short	(.L_2123 - .L_2122)
.L_2122:
        /*0128*/ 	.word	0x00000008
.L_2123:


//--------------------- .nv.info._Z25selective_scan_fwd_kernelI32Selective_Scan_fwd_kernel_traitsILi32ELi8ELi1ELb1ELb0ELb1ELb1EN3c104HalfENS1_7complexIfEEEEv13SSMParamsBase --------------------------
	.section	.nv.info._Z25selective_scan_fwd_kernelI32Selective_Scan_fwd_kernel_traitsILi32ELi8ELi1ELb1ELb0ELb1ELb1EN3c104HalfENS1_7complexIfEEEEv13SSMParamsBase,"",@"SHT_CUDA_INFO"
	.sectionflags	@""
	.align	4


	//----- nvinfo : EIATTR_CUDA_API_VERSION
	.align		4
        /*0000*/ 	.byte	0x04, 0x37
        /*0002*/ 	.short	(.L_2125 - .L_2124)
.L_2124:
        /*0004*/ 	.word	0x00000082


	//----- nvinfo : EIATTR_KPARAM_INFO
	.align		4
.L_2125:
        /*0008*/ 	.byte	0x04, 0x17
        /*000a*/ 	.short	(.L_2127 - .L_2126)
.L_2126:
        /*000c*/ 	.word	0x00000000
        /*0010*/ 	.short	0x0000
        /*0012*/ 	.short	0x0000
        /*0014*/ 	.byte	0x00, 0xf0, 0x61, 0x04


	//----- nvinfo : EIATTR_SPARSE_MMA_MASK
	.align		4
.L_2127:
        /*0018*/ 	.byte	0x03, 0x50
        /*001a*/ 	.short	0x0000


	//----- nvinfo : EIATTR_MAXREG_COUNT
	.align		4
        /*001c*/ 	.byte	0x03, 0x1b
        /*001e*/ 	.short	0x00ff


	//----- nvinfo : EIATTR_NUM_BARRIERS
	.align		4
        /*0020*/ 	.byte	0x02, 0x4c
        /*0022*/ 	.byte	0x01
	.zero		1


	//----- nvinfo : EIATTR_MERCURY_ISA_VERSION
	.align		4
        /*0024*/ 	.byte	0x03, 0x5f
        /*0026*/ 	.short	0x0101


	//----- nvinfo : EIATTR_COOP_GROUP_MASK_REGIDS
	.align		4
        /*0028*/ 	.byte	0x04, 0x29
        /*002a*/ 	.short	(.L_2129 - .L_2128)


	//   ....[0]....
.L_2128:
        /*002c*/ 	.word	0xffffffff


	//   ....[1]....
        /*0030*/ 	.word	0xffffffff


	//   ....[2]....
        /*0034*/ 	.word	0xffffffff


	//   ....[3]....
        /*0038*/ 	.word	0xffffffff


	//   ....[4]....
        /*003c*/ 	.word	0xffffffff


	//   ....[5]....
        /*0040*/ 	.word	0xffffffff


	//   ....[6]....
        /*0044*/ 	.word	0xffffffff


	//   ....[7]....
        /*0048*/ 	.word	0xffffffff


	//   ....[8]....
        /*004c*/ 	.word	0xffffffff


	//   ....[9]....
        /*0050*/ 	.word	0xffffffff


	//   ....[10]....
        /*0054*/ 	.word	0xffffffff


	//   ....[11]....
        /*0058*/ 	.word	0xffffffff


	//   ....[12]....
        /*005c*/ 	.word	0xffffffff


	//   ....[13]....
        /*0060*/ 	.word	0xffffffff


	//   ....[14]....
        /*0064*/ 	.word	0xffffffff


	//   ....[15]....
        /*0068*/ 	.word	0xffffffff


	//   ....[16]....
        /*006c*/ 	.word	0xffffffff


	//   ....[17]....
        /*0070*/ 	.word	0xffffffff


	//   ....[18]....
        /*0074*/ 	.word	0xffffffff


	//   ....[19]....
        /*0078*/ 	.word	0xffffffff


	//   ....[20]....
        /*007c*/ 	.word	0xffffffff


	//   ....[21]....
        /*0080*/ 	.word	0xffffffff


	//   ....[22]....
        /*0084*/ 	.word	0xffffffff


	//   ....[23]....
        /*0088*/ 	.word	0xffffffff


	//----- nvinfo : EIATTR_COOP_GROUP_INSTR_OFFSETS
	.align		4
.L_2129:
        /*008c*/ 	.byte	0x04, 0x28
        /*008e*/ 	.short	(.L_2131 - .L_2130)


	//   ....[0]....
.L_2130:
        /*0090*/ 	.word	0x00002600


	//   ....[1]....
        /*0094*/ 	.word	0x00002630


	//   ....[2]....
        /*0098*/ 	.word	0x00002660


	//   ....[3]....
        /*009c*/ 	.word	0x00002670


	//   ....[4]....
        /*00a0*/ 	.word	0x00002710


	//   ....[5]....
        /*00a4*/ 	.word	0x00002730


	//   ....[6]....
        /*00a8*/ 	.word	0x00002760


	//   ....[7]....
        /*00ac*/ 	.word	0x00002770


	//   ....[8]....
        /*00b0*/ 	.word	0x00002820


	//   ....[9]....
        /*00b4*/ 	.word	0x00002840


	//   ....[10]....
        /*00b8*/ 	.word	0x00002860


	//   ....[11]....
        /*00bc*/ 	.word	0x00002870


	//   ....[12]....
        /*00c0*/ 	.word	0x00002920


	//   ....[13]....
        /*00c4*/ 	.word	0x00002940


	//   ....[14]....
        /*00c8*/ 	.word	0x00002960


	//   ....[15]....
        /*00cc*/ 	.word	0x00002970


	//   ....[16]....
        /*00d0*/ 	.word	0x00002a20


	//   ....[17]....
        /*00d4*/ 	.word	0x00002a60


	//   ....[18]....
        /*00d8*/ 	.word	0x00002a80


	//   ....[19]....
        /*00dc*/ 	.word	0x00002aa0


	//   ....[20]....
        /*00e0*/ 	.word	0x00002c50


	//   ....[21]....
        /*00e4*/ 	.word	0x00002c70


	//   ....[22]....
        /*00e8*/ 	.word	0x00002c80


	//   ....[23]....
        /*00ec*/ 	.word	0x00002c90


	//----- nvinfo : EIATTR_EXIT_INSTR_OFFSETS
	.align		4
.L_2131:
        /*00f0*/ 	.byte	0x04, 0x1c
        /*00f2*/ 	.short	(.L_2133 - .L_2132)


	//   ....[0]....
.L_2132:
        /*00f4*/ 	.word	0x00000460


	//   ....[1]....
        /*00f8*/ 	.word	0x00003e90


	//----- nvinfo : EIATTR_MAX_THREADS
	.align		4
.L_2133:
        /*00fc*/ 	.byte	0x04, 0x05
        /*00fe*/ 	.short	(.L_2135 - .L_2134)
.L_2134:
        /*0100*/ 	.word	0x00000020
        /*0104*/ 	.word	0x00000001
        /*0108*/ 	.word	0x00000001


	//----- nvinfo : EIATTR_CRS_STACK_SIZE
	.align		4
.L_2135:
        /*010c*/ 	.byte	0x04, 0x1e
        /*010e*/ 	.short	(.L_2137 - .L_2136)
.L_2136:
        /*0110*/ 	.word	0x00000000


	//----- nvinfo : EIATTR_CBANK_PARAM_SIZE
	.align		4
.L_2137:
        /*0114*/ 	.byte	0x03, 0x19
        /*0116*/ 	.short	0x0118


	//----- nvinfo : EIATTR_PARAM_CBANK
	.align		4
        /*0118*/ 	.byte	0x04, 0x0a
        /*011a*/ 	.short	(.L_2139 - .L_2138)
	.align		4
.L_2138:
        /*011c*/ 	.word	index@(.nv.constant0._Z25selective_scan_fwd_kernelI32Selective_Scan_fwd_kernel_traitsILi32ELi8ELi1ELb1ELb0ELb1ELb1EN3c104HalfENS1_7complexIfEEEEv13SSMParamsBase)
        /*0120*/ 	.short	0x0210
        /*0122*/ 	.short	0x0118


	//----- nvinfo : EIATTR_SW_WAR
	.align		4
.L_2139:
        /*0124*/ 	.byte	0x04, 0x36
        /*0126*/ 	.short	(.L_2141 - .L_2140)
.L_2140:
        /*0128*/ 	.word	0x00000008
.L_2141:


//--------------------- .nv.info._Z25selective_scan_fwd_kernelI32Selective_Scan_fwd_kernel_traitsILi32ELi8ELi1ELb1ELb1ELb0ELb0EN3c104HalfENS1_7complexIfEEEEv13SSMParamsBase --------------------------
	.section	.nv.info._Z25selective_scan_fwd_kernelI32Selective_Scan_fwd_kernel_traitsILi32ELi8ELi1ELb1ELb1ELb0ELb0EN3c104HalfENS1_7complexIfEEEEv13SSMParamsBase,"",@"SHT_CUDA_INFO"
	.sectionflags	@""
	.align	4


	//----- nvinfo : EIATTR_CUDA_API_VERSION
	.align		4
        /*0000*/ 	.byte	0x04, 0x37
        /*0002*/ 	.short	(.L_2143 - .L_2142)
.L_2142:
        /*0004*/ 	.word	0x00000082


	//----- nvinfo : EIATTR_KPARAM_INFO
	.align		4
.L_2143:
        /*0008*/ 	.byte	0x04, 0x17
        /*000a*/ 	.short	(.L_2145 - .L_2144)
.L_2144:
        /*000c*/ 	.word	0x00000000
        /*0010*/ 	.short	0x0000
        /*0012*/ 	.short	0x0000
        /*0014*/ 	.byte	0x00, 0xf0, 0x61, 0x04


	//----- nvinfo : EIATTR_SPARSE_MMA_MASK
	.align		4
.L_2145:
        /*0018*/ 	.byte	0x03, 0x50
        /*001a*/ 	.short	0x0000


	//----- nvinfo : EIATTR_MAXREG_COUNT
	.align		4
        /*001c*/ 	.byte	0x03, 0x1b
        /*001e*/ 	.short	0x00ff


	//----- nvinfo : EIATTR_NUM_BARRIERS
	.align		4
        /*0020*/ 	.byte	0x02, 0x4c
        /*0022*/ 	.byte	0x01
	.zero		1


	//----- nvinfo : EIATTR_MERCURY_ISA_VERSION
	.align		4
        /*0024*/ 	.byte	0x03, 0x5f
        /*0026*/ 	.short	0x0101


	//----- nvinfo : EIATTR_COOP_GROUP_MASK_REGIDS
	.align		4
        /*0028*/ 	.byte	0x04, 0x29
        /*002a*/ 	.short	(.L_2147 - .L_2146)


	//   ....[0]....
.L_2146:
        /*002c*/ 	.word	0xffffffff


	//   ....[1]....
        /*0030*/ 	.word	0xffffffff


	//   ....[2]....
        /*0034*/ 	.word	0xffffffff


	//   ....[3]....
        /*0038*/ 	.word	0xffffffff


	//   ....[4]....
        /*003c*/ 	.word	0xffffffff


	//   ....[5]....
        /*0040*/ 	.word	0xffffffff


	//   ....[6]....
        /*0044*/ 	.word	0xffffffff


	//   ....[7]....
        /*0048*/ 	.word	0xffffffff


	//   ....[8]....
        /*004c*/ 	.word	0xffffffff


	//   ....[9]....
        /*0050*/ 	.word	0xffffffff


	//   ....[10]....
        /*0054*/ 	.word	0xffffffff


	//   ....[11]....
        /*0058*/ 	.word	0xffffffff


	//   ....[12]....
        /*005c*/ 	.word	0xffffffff


	//   ....[13]....
        /*0060*/ 	.word	0xffffffff


	//   ....[14]....
        /*0064*/ 	.word	0xffffffff


	//   ....[15]....
        /*0068*/ 	.word	0xffffffff


	//   ....[16]....
        /*006c*/ 	.word	0xffffffff


	//   ....[17]....
        /*0070*/ 	.word	0xffffffff


	//   ....[18]....
        /*0074*/ 	.word	0xffffffff


	//   ....[19]....
        /*0078*/ 	.word	0xffffffff


	//   ....[20]....
        /*007c*/ 	.word	0xffffffff


	//   ....[21]....
        /*0080*/ 	.word	0xffffffff


	//   ....[22]....
        /*0084*/ 	.word	0xffffffff


	//   ....[23]....
        /*0088*/ 	.word	0xffffffff


	//----- nvinfo : EIATTR_COOP_GROUP_INSTR_OFFSETS
	.align		4
.L_2147:
        /*008c*/ 	.byte	0x04, 0x28
        /*008e*/ 	.short	(.L_2149 - .L_2148)


	//   ....[0]....
.L_2148:
        /*0090*/ 	.word	0x00002800


	//   ....[1]....
        /*0094*/ 	.word	0x00002840


	//   ....[2]....
        /*0098*/ 	.word	0x000028a0


	//   ....[3]....
        /*009c*/ 	.word	0x000028c0


	//   ....[4]....
        /*00a0*/ 	.word	0x00002960


	//   ....[5]....
        /*00a4*/ 	.word	0x00002990


	//   ....[6]....
        /*00a8*/ 	.word	0x000029c0


	//   ....[7]....
        /*00ac*/ 	.word	0x000029d0


	//   ....[8]....
        /*00b0*/ 	.word	0x00002a60


	//   ....[9]....
        /*00b4*/ 	.word	0x00002a90


	//   ....[10]....
        /*00b8*/ 	.word	0x00002ac0


	//   ....[11]....
        /*00bc*/ 	.word	0x00002ad0


	//   ....[12]....
        /*00c0*/ 	.word	0x00002b80


	//   ....[13]....
        /*00c4*/ 	.word	0x00002ba0


	//   ....[14]....
        /*00c8*/ 	.word	0x00002bc0


	//   ....[15]....
        /*00cc*/ 	.word	0x00002bd0


	//   ....[16]....
        /*00d0*/ 	.word	0x00002ca0


	//   ....[17]....
        /*00d4*/ 	.word	0x00002cd0


	//   ....[18]....
        /*00d8*/ 	.word	0x00002ce0


	//   ....[19]....
        /*00dc*/ 	.word	0x00002d00


	//   ....[20]....
        /*00e0*/ 	.word	0x00002eb0


	//   ....[21]....
        /*00e4*/ 	.word	0x00002ed0


	//   ....[22]....
        /*00e8*/ 	.word	0x00002ee0


	//   ....[23]....
        /*00ec*/ 	.word	0x00002ef0


	//----- nvinfo : EIATTR_EXIT_INSTR_OFFSETS
	.align		4
.L_2149:
        /*00f0*/ 	.byte	0x04, 0x1c
        /*00f2*/ 	.short	(.L_2151 - .L_2150)


	//   ....[0]....
.L_2150:
        /*00f4*/ 	.word	0x00000490


	//   ....[1]....
        /*00f8*/ 	.word	0x00003830


	//----- nvinfo : EIATTR_MAX_THREADS
	.align		4
.L_2151:
        /*00fc*/ 	.byte	0x04, 0x05
        /*00fe*/ 	.short	(.L_2153 - .L_2152)
.L_2152:
        /*0100*/ 	.word	0x00000020
        /*0104*/ 	.word	0x00000001
        /*0108*/ 	.word	0x00000001


	//----- nvinfo : EIATTR_CRS_STACK_SIZE
	.align		4
.L_2153:
        /*010c*/ 	.byte	0x04, 0x1e
        /*010e*/ 	.short	(.L_2155 - .L_2154)
.L_2154:
        /*0110*/ 	.word	0x00000000


	//----- nvinfo : EIATTR_CBANK_PARAM_SIZE
	.align		4
.L_2155:
        /*0114*/ 	.byte	0x03, 0x19
        /*0116*/ 	.short	0x0118


	//----- nvinfo : EIATTR_PARAM_CBANK
	.align		4
        /*0118*/ 	.byte	0x04, 0x0a
        /*011a*/ 	.short	(.L_2157 - .L_2156)
	.align		4
.L_2156:
        /*011c*/ 	.word	index@(.nv.constant0._Z25selective_scan_fwd_kernelI32Selective_Scan_fwd_kernel_traitsILi32ELi8ELi1ELb1ELb1ELb0ELb0EN3c104HalfENS1_7complexIfEEEEv13SSMParamsBase)
        /*0120*/ 	.short	0x0210
        /*0122*/ 	.short	0x0118


	//----- nvinfo : EIATTR_SW_WAR
	.align		4
.L_2157:
        /*0124*/ 	.byte	0x04, 0x36
        /*0126*/ 	.short	(.L_2159 - .L_2158)
.L_2158:
        /*0128*/ 	.word	0x00000008
.L_2159:


//--------------------- .nv.info._Z25selective_scan_fwd_kernelI32Selective_Scan_fwd_kernel_traitsILi32ELi8ELi1ELb1ELb1ELb0ELb1EN3c104HalfENS1_7complexIfEEEEv13SSMParamsBase --------------------------
	.section	.nv.info._Z25selective_scan_fwd_kernelI32Selective_Scan_fwd_kernel_traitsILi32ELi8ELi1ELb1ELb1ELb0ELb1EN3c104HalfENS1_7complexIfEEEEv13SSMParamsBase,"",@"SHT_CUDA_INFO"
	.sectionflags	@""
	.align	4


	//----- nvinfo : EIATTR_CUDA_API_VERSION
	.align		4
        /*0000*/ 	.byte	0x04, 0x37
        /*0002*/ 	.short	(.L_2161 - .L_2160)
.L_2160:
        /*0004*/ 	.word	0x00000082


	//----- nvinfo : EIATTR_KPARAM_INFO
	.align		4
.L_2161:
        /*0008*/ 	.byte	0x04, 0x17
        /*000a*/ 	.short	(.L_2163 - .L_2162)
.L_2162:
        /*000c*/ 	.word	0x00000000
        /*0010*/ 	.short	0x0000
        /*0012*/ 	.short	0x0000
        /*0014*/ 	.byte	0x00, 0xf0, 0x61, 0x04


	//----- nvinfo : EIATTR_SPARSE_MMA_MASK
	.align		4
.L_2163:
        /*0018*/ 	.byte	0x03, 0x50
        /*001a*/ 	.short	0x0000


	//----- nvinfo : EIATTR_MAXREG_COUNT
	.align		4
        /*001c*/ 	.byte	0x03, 0x1b
        /*001e*/ 	.short	0x00ff


	//----- nvinfo : EIATTR_NUM_BARRIERS
	.align		4
        /*0020*/ 	.byte	0x02, 0x4c
        /*0022*/ 	.byte	0x01
	.zero		1


	//----- nvinfo : EIATTR_MERCURY_ISA_VERSION
	.align		4
        /*0024*/ 	.byte	0x03, 0x5f
        /*0026*/ 	.short	0x0101


	//----- nvinfo : EIATTR_COOP_GROUP_MASK_REGIDS
	.align		4
        /*0028*/ 	.byte	0x04, 0x29
        /*002a*/ 	.short	(.L_2165 - .L_2164)


	//   ....[0]....
.L_2164:
        /*002c*/ 	.word	0xffffffff


	//   ....[1]....
        /*0030*/ 	.word	0xffffffff


	//   ....[2]....
        /*0034*/ 	.word	0xffffffff


	//   ....[3]....
        /*0038*/ 	.word	0xffffffff


	//   ....[4]....
        /*003c*/ 	.word	0xffffffff


	//   ....[5]....
        /*0040*/ 	.word	0xffffffff


	//   ....[6]....
        /*0044*/ 	.word	0xffffffff


	//   ....[7]....
        /*0048*/ 	.word	0xffffffff


	//   ....[8]....
        /*004c*/ 	.word	0xffffffff


	//   ....[9]....
        /*0050*/ 	.word	0xffffffff


	//   ....[10]....
        /*0054*/ 	.word	0xffffffff


	//   ....[11]....
        /*0058*/ 	.word	0xffffffff


	//   ....[12]....
        /*005c*/ 	.word	0xffffffff


	//   ....[13]....
        /*0060*/ 	.word	0xffffffff


	//   ....[14]....
        /*0064*/ 	.word	0xffffffff


	//   ....[15]....
        /*0068*/ 	.word	0xffffffff


	//   ....[16]....
        /*006c*/ 	.word	0xffffffff


	//   ....[17]....
        /*0070*/ 	.word	0xffffffff


	//   ....[18]....
        /*0074*/ 	.word	0xffffffff


	//   ....[19]....
        /*0078*/ 	.word	0xffffffff


	//   ....[20]....
        /*007c*/ 	.word	0xffffffff


	//   ....[21]....
        /*0080*/ 	.word	0xffffffff


	//   ....[22]....
        /*0084*/ 	.word	0xffffffff


	//   ....[23]....
        /*0088*/ 	.word	0xffffffff


	//----- nvinfo : EIATTR_COOP_GROUP_INSTR_OFFSETS
	.align		4
.L_2165:
        /*008c*/ 	.byte	0x04, 0x28
        /*008e*/ 	.short	(.L_2167 - .L_2166)


	//   ....[0]....
.L_2166:
        /*0090*/ 	.word	0x00002800


	//   ....[1]....
        /*0094*/ 	.word	0x00002840


	//   ....[2]....
        /*0098*/ 	.word	0x000028a0


	//   ....[3]....
        /*009c*/ 	.word	0x000028c0


	//   ....[4]....
        /*00a0*/ 	.word	0x00002960


	//   ....[5]....
        /*00a4*/ 	.word	0x00002990


	//   ....[6]....
        /*00a8*/ 	.word	0x000029c0


	//   ....[7]....
        /*00ac*/ 	.word	0x000029d0


	//   ....[8]....
        /*00b0*/ 	.word	0x00002a60


	//   ....[9]....
        /*00b4*/ 	.word	0x00002a90


	//   ....[10]....
        /*00b8*/ 	.word	0x00002ac0


	//   ....[11]....
        /*00bc*/ 	.word	0x00002ad0


	//   ....[12]....
        /*00c0*/ 	.word	0x00002b80


	//   ....[13]....
        /*00c4*/ 	.word	0x00002ba0


	//   ....[14]....
        /*00c8*/ 	.word	0x00002bc0


	//   ....[15]....
        /*00cc*/ 	.word	0x00002bd0


	//   ....[16]....
        /*00d0*/ 	.word	0x00002ca0


	//   ....[17]....
        /*00d4*/ 	.word	0x00002cd0


	//   ....[18]....
        /*00d8*/ 	.word	0x00002ce0


	//   ....[19]....
        /*00dc*/ 	.word	0x00002d00


	//   ....[20]....
        /*00e0*/ 	.word	0x00002eb0


	//   ....[21]....
        /*00e4*/ 	.word	0x00002ed0


	//   ....[22]....
        /*00e8*/ 	.word	0x00002ee0


	//   ....[23]....
        /*00ec*/ 	.word	0x00002ef0


	//----- nvinfo : EIATTR_EXIT_INSTR_OFFSETS
	.align		4
.L_2167:
        /*00f0*/ 	.byte	0x04, 0x1c
        /*00f2*/ 	.short	(.L_2169 - .L_2168)


	//   ....[0]....
.L_2168:
        /*00f4*/ 	.word	0x00000490


	//   ....[1]....
        /*00f8*/ 	.word	0x00003df0


	//----- nvinfo : EIATTR_MAX_THREADS
	.align		4
.L_2169:
        /*00fc*/ 	.byte	0x04, 0x05
        /*00fe*/ 	.short	(.L_2171 - .L_2170)
.L_2170:
        /*0100*/ 	.word	0x00000020
        /*0104*/ 	.word	0x00000001
        /*0108*/ 	.word	0x00000001


	//----- nvinfo : EIATTR_CRS_STACK_SIZE
	.align		4
.L_2171:
        /*010c*/ 	.byte	0x04, 0x1e
        /*010e*/ 	.short	(.L_2173 - .L_2172)
.L_2172:
        /*0110*/ 	.word	0x00000000


	//----- nvinfo : EIATTR_CBANK_PARAM_SIZE
	.align		4
.L_2173:
        /*0114*/ 	.byte	0x03, 0x19
        /*0116*/ 	.short	0x0118


	//----- nvinfo : EIATTR_PARAM_CBANK
	.align		4
        /*0118*/ 	.byte	0x04, 0x0a
        /*011a*/ 	.short	(.L_2175 - .L_2174)
	.align		4
.L_2174:
        /*011c*/ 	.word	index@(.nv.constant0._Z25selective_scan_fwd_kernelI32Selective_Scan_fwd_kernel_traitsILi32ELi8ELi1ELb1ELb1ELb0ELb1EN3c104HalfENS1_7complexIfEEEEv13SSMParamsBase)
        /*0120*/ 	.short	0x0210
        /*0122*/ 	.short	0x0118


	//----- nvinfo : EIATTR_SW_WAR
	.align		4
.L_2175:
        /*0124*/ 	.byte	0x04, 0x36
        /*0126*/ 	.short	(.L_2177 - .L_2176)
.L_2176:
        /*0128*/ 	.word	0x00000008
.L_2177:


//--------------------- .nv.info._Z25selective_scan_fwd_kernelI32Selective_Scan_fwd_kernel_traitsILi32ELi8ELi1ELb1ELb1ELb1ELb0EN3c104HalfENS1_7complexIfEEEEv13SSMParamsBase --------------------------
	.section	.nv.info._Z25selective_scan_fwd_kernelI32Selective_Scan_fwd_kernel_traitsILi32ELi8ELi1ELb1ELb1ELb1ELb0EN3c104HalfENS1_7complexIfEEEEv13SSMParamsBase,"",@"SHT_CUDA_INFO"
	.sectionflags	@""
	.align	4


	//----- nvinfo : EIATTR_CUDA_API_VERSION
	.align		4
        /*0000*/ 	.byte	0x04, 0x37
        /*0002*/ 	.short	(.L_2179 - .L_2178)
.L_2178:
        /*0004*/ 	.word	0x00000082


	//----- nvinfo : EIATTR_KPARAM_INFO
	.align		4
.L_2179:
        /*0008*/ 	.byte	0x04, 0x17
        /*000a*/ 	.short	(.L_2181 - .L_2180)
.L_2180:
        /*000c*/ 	.word	0x00000000
        /*0010*/ 	.short	0x0000
        /*0012*/ 	.short	0x0000
        /*0014*/ 	.byte	0x00, 0xf0, 0x61, 0x04


	//----- nvinfo : EIATTR_SPARSE_MMA_MASK
	.align		4
.L_2181:
        /*0018*/ 	.byte	0x03, 0x50
        /*001a*/ 	.short	0x0000


	//----- nvinfo : EIATTR_MAXREG_COUNT
	.align		4
        /*001c*/ 	.byte	0x03, 0x1b
        /*001e*/ 	.short	0x00ff


	//----- nvinfo : EIATTR_NUM_BARRIERS
	.align		4
        /*0020*/ 	.byte	0x02, 0x4c
        /*0022*/ 	.byte	0x01
	.zero		1


	//----- nvinfo : EIATTR_MERCURY_ISA_VERSION
	.align		4
        /*0024*/ 	.byte	0x03, 0x5f
        /*0026*/ 	.short	0x0101


	//----- nvinfo : EIATTR_COOP_GROUP_MASK_REGIDS
	.align		4
        /*0028*/ 	.byte	0x04, 0x29
        /*002a*/ 	.short	(.L_2183 - .L_2182)


	//   ....[0]....
.L_2182:
        /*002c*/ 	.word	0xffffffff


	//   ....[1]....
        /*0030*/ 	.word	0xffffffff


	//   ....[2]....
        /*0034*/ 	.word	0xffffffff


	//   ....[3]....
        /*0038*/ 	.word	0xffffffff


	//   ....[4]....
        /*003c*/ 	.word	0xffffffff


	//   ....[5]....
        /*0040*/ 	.word	0xffffffff


	//   ....[6]....
        /*0044*/ 	.word	0xffffffff


	//   ....[7]....
        /*0048*/ 	.word	0xffffffff


	//   ....[8]....
        /*004c*/ 	.word	0xffffffff


	//   ....[9]....
        /*0050*/ 	.word	0xffffffff


	//   ....[10]....
        /*0054*/ 	.word	0xffffffff


	//   ....[11]....
        /*0058*/ 	.word	0xffffffff


	//   ....[12]....
        /*005c*/ 	.word	0xffffffff


	//   ....[13]....
        /*0060*/ 	.word	0xffffffff


	//   ....[14]....
        /*0064*/ 	.word	0xffffffff


	//   ....[15]....
        /*0068*/ 	.word	0xffffffff


	//   ....[16]....
        /*006c*/ 	.word	0xffffffff


	//   ....[17]....
        /*0070*/ 	.word	0xffffffff


	//   ....[18]....
        /*0074*/ 	.word	0xffffffff


	//   ....[19]....
        /*0078*/ 	.word	0xffffffff


	//   ....[20]....
        /*007c*/ 	.word	0xffffffff


	//   ....[21]....
        /*0080*/ 	.word	0xffffffff


	//   ....[22]....
        /*0084*/ 	.word	0xffffffff


	//   ....[23]....
        /*0088*/ 	.word	0xffffffff


	//----- nvinfo : EIATTR_COOP_GROUP_INSTR_OFFSETS
	.align		4
.L_2183:
        /*008c*/ 	.byte	0x04, 0x28
        /*008e*/ 	.short	(.L_2185 - .L_2184)


	//   ....[0]....
.L_2184:
        /*0090*/ 	.word	0x00002860


	//   ....[1]....
        /*0094*/ 	.word	0x00002880


	//   ....[2]....
        /*0098*/ 	.word	0x00002930


	//   ....[3]....
        /*009c*/ 	.word	0x00002950


	//   ....[4]....
        /*00a0*/ 	.word	0x000029c0


	//   ....[5]....
        /*00a4*/ 	.word	0x000029e0


	//   ....[6]....
        /*00a8*/ 	.word	0x00002a40


	//   ....[7]....
        /*00ac*/ 	.word	0x00002a50


	//   ....[8]....
        /*00b0*/ 	.word	0x00002ac0


	//   ....[9]....
        /*00b4*/ 	.word	0x00002ae0


	//   ....[10]....
        /*00b8*/ 	.word	0x00002b40


	//   ....[11]....
        /*00bc*/ 	.word	0x00002b50


	//   ....[12]....
        /*00c0*/ 	.word	0x00002be0


	//   ....[13]....
        /*00c4*/ 	.word	0x00002c10


	//   ....[14]....
        /*00c8*/ 	.word	0x00002c50


	//   ....[15]....
        /*00cc*/ 	.word	0x00002c70


	//   ....[16]....
        /*00d0*/ 	.word	0x00002d50


	//   ....[17]....
        /*00d4*/ 	.word	0x00002d80


	//   ....[18]....
        /*00d8*/ 	.word	0x00002db0


	//   ....[19]....
        /*00dc*/ 	.word	0x00002dc0


	//   ....[20]....
        /*00e0*/ 	.word	0x00002e90


	//   ....[21]....
        /*00e4*/ 	.word	0x00002ec0


	//   ....[22]....
        /*00e8*/ 	.word	0x00002ef0


	//   ....[23]....
        /*00ec*/ 	.word	0x00002f00


	//----- nvinfo : EIATTR_EXIT_INSTR_OFFSETS
	.align		4
.L_2185:
        /*00f0*/ 	.byte	0x04, 0x1c
        /*00f2*/ 	.short	(.L_2187 - .L_2186)


	//   ....[0]....
.L_2186:
        /*00f4*/ 	.word	0x00000530


	//   ....[1]....
        /*00f8*/ 	.word	0x00003980


	//----- nvinfo : EIATTR_MAX_THREADS
	.align		4
.L_2187:
        /*00fc*/ 	.byte	0x04, 0x05
        /*00fe*/ 	.short	(.L_2189 - .L_2188)
.L_2188:
        /*0100*/ 	.word	0x00000020
        /*0104*/ 	.word	0x00000001
        /*0108*/ 	.word	0x00000001


	//----- nvinfo : EIATTR_CRS_STACK_SIZE
	.align		4
.L_2189:
        /*010c*/ 	.byte	0x04, 0x1e
        /*010e*/ 	.short	(.L_2191 - .L_2190)
.L_2190:
        /*0110*/ 	.word	0x00000000


	//----- nvinfo : EIATTR_CBANK_PARAM_SIZE
	.align		4
.L_2191:
        /*0114*/ 	.byte	0x03, 0x19
        /*0116*/ 	.short	0x0118


	//----- nvinfo : EIATTR_PARAM_CBANK
	.align		4
        /*0118*/ 	.byte	0x04, 0x0a
        /*011a*/ 	.short	(.L_2193 - .L_2192)
	.align		4
.L_2192:
        /*011c*/ 	.word	index@(.nv.constant0._Z25selective_scan_fwd_kernelI32Selective_Scan_fwd_kernel_traitsILi32ELi8ELi1ELb1ELb1ELb1ELb0EN3c104HalfENS1_7complexIfEEEEv13SSMParamsBase)
        /*0120*/ 	.short	0x0210
        /*0122*/ 	.short	0x0118


	//----- nvinfo : EIATTR_SW_WAR
	.align		4
.L_2193:
        /*0124*/ 	.byte	0x04, 0x36
        /*0126*/ 	.short	(.L_2195 - .L_2194)
.L_2194:
        /*0128*/ 	.word	0x00000008
.L_2195:


//--------------------- .nv.info._Z25selective_scan_fwd_kernelI32Selective_Scan_fwd_kernel_traitsILi32ELi8ELi1ELb1ELb1ELb1ELb1EN3c104HalfENS1_7complexIfEEEEv13SSMParamsBase --------------------------
	.section	.nv.info._Z25selective_scan_fwd_kernelI32Selective_Scan_fwd_kernel_traitsILi32ELi8ELi1ELb1ELb1ELb1ELb1EN3c104HalfENS1_7complexIfEEEEv13SSMParamsBase,"",@"SHT_CUDA_INFO"
	.sectionflags	@""
	.align	4


	//----- nvinfo : EIATTR_CUDA_API_VERSION
	.align		4
        /*0000*/ 	.byte	0x04, 0x37
        /*0002*/ 	.short	(.L_2197 - .L_2196)
.L_2196:
        /*0004*/ 	.word	0x00000082


	//----- nvinfo : EIATTR_KPARAM_INFO
	.align		4
.L_2197:
        /*0008*/ 	.byte	0x04, 0x17
        /*000a*/ 	.short	(.L_2199 - .L_2198)
.L_2198:
        /*000c*/ 	.word	0x00000000
        /*0010*/ 	.short	0x0000
        /*0012*/ 	.short	0x0000
        /*0014*/ 	.byte	0x00, 0xf0, 0x61, 0x04


	//----- nvinfo : EIATTR_SPARSE_MMA_MASK
	.align		4
.L_2199:
        /*0018*/ 	.byte	0x03, 0x50
        /*001a*/ 	.short	0x0000


	//----- nvinfo : EIATTR_MAXREG_COUNT
	.align		4
        /*001c*/ 	.byte	0x03, 0x1b
        /*001e*/ 	.short	0x00ff


	//----- nvinfo : EIATTR_NUM_BARRIERS
	.align		4
        /*0020*/ 	.byte	0x02, 0x4c
        /*0022*/ 	.byte	0x01
	.zero		1


	//----- nvinfo : EIATTR_MERCURY_ISA_VERSION
	.align		4
        /*0024*/ 	.byte	0x03, 0x5f
        /*0026*/ 	.short	0x0101


	//----- nvinfo : EIATTR_COOP_GROUP_MASK_REGIDS
	.align		4
        /*0028*/ 	.byte	0x04, 0x29
        /*002a*/ 	.short	(.L_2201 - .L_2200)


	//   ....[0]....
.L_2200:
        /*002c*/ 	.word	0xffffffff


	//   ....[1]....
        /*0030*/ 	.word	0xffffffff


	//   ....[2]....
        /*0034*/ 	.word	0xffffffff


	//   ....[3]....
        /*0038*/ 	.word	0xffffffff


	//   ....[4]....
        /*003c*/ 	.word	0xffffffff


	//   ....[5]....
        /*0040*/ 	.word	0xffffffff


	//   ....[6]....
        /*0044*/ 	.word	0xffffffff


	//   ....[7]....
        /*0048*/ 	.word	0xffffffff


	//   ....[8]....
        /*004c*/ 	.word	0xffffffff


	//   ....[9]....
        /*0050*/ 	.word	0xffffffff


	//   ....[10]....
        /*0054*/ 	.word	0xffffffff


	//   ....[11]....
        /*0058*/ 	.word	0xffffffff


	//   ....[12]....
        /*005c*/ 	.word	0xffffffff


	//   ....[13]....
        /*0060*/ 	.word	0xffffffff


	//   ....[14]....
        /*0064*/ 	.word	0xffffffff


	//   ....[15]....
        /*0068*/ 	.word	0xffffffff


	//   ....[16]....
        /*006c*/ 	.word	0xffffffff


	//   ....[17]....
        /*0070*/ 	.word	0xffffffff


	//   ....[18]....
        /*0074*/ 	.word	0xffffffff


	//   ....[19]....
        /*0078*/ 	.word	0xffffffff


	//   ....[20]....
        /*007c*/ 	.word	0xffffffff


	//   ....[21]....
        /*0080*/ 	.word	0xffffffff


	//   ....[22]....
        /*0084*/ 	.word	0xffffffff


	//   ....[23]....
        /*0088*/ 	.word	0xffffffff


	//----- nvinfo : EIATTR_COOP_GROUP_INSTR_OFFSETS
	.align		4
.L_2201:
        /*008c*/ 	.byte	0x04, 0x28
        /*008e*/ 	.short	(.L_2203 - .L_2202)


	//   ....[0]....
.L_2202:
        /*0090*/ 	.word	0x00002860


	//   ....[1]....
        /*0094*/ 	.word	0x00002880


	//   ....[2]....
        /*0098*/ 	.word	0x00002930


	//   ....[3]....
        /*009c*/ 	.word	0x00002950


	//   ....[4]....
        /*00a0*/ 	.word	0x000029c0


	//   ....[5]....
        /*00a4*/ 	.word	0x000029e0


	//   ....[6]....
        /*00a8*/ 	.word	0x00002a40


	//   ....[7]....
        /*00ac*/ 	.word	0x00002a50


	//   ....[8]....
        /*00b0*/ 	.word	0x00002ac0


	//   ....[9]....
        /*00b4*/ 	.word	0x00002ae0


	//   ....[10]....
        /*00b8*/ 	.word	0x00002b40


	//   ....[11]....
        /*00bc*/ 	.word	0x00002b50


	//   ....[12]....
        /*00c0*/ 	.word	0x00002be0


	//   ....[13]....
        /*00c4*/ 	.word	0x00002c10


	//   ....[14]....
        /*00c8*/ 	.word	0x00002c50


	//   ....[15]....
        /*00cc*/ 	.word	0x00002c70


	//   ....[16]....
        /*00d0*/ 	.word	0x00002d50


	//   ....[17]....
        /*00d4*/ 	.word	0x00002d80


	//   ....[18]....
        /*00d8*/ 	.word	0x00002db0


	//   ....[19]....
        /*00dc*/ 	.word	0x00002dc0


	//   ....[20]....
        /*00e0*/ 	.word	0x00002e90


	//   ....[21]....
        /*00e4*/ 	.word	0x00002ec0


	//   ....[22]....
        /*00e8*/ 	.word	0x00002ef0


	//   ....[23]....
        /*00ec*/ 	.word	0x00002f00


	//----- nvinfo : EIATTR_EXIT_INSTR_OFFSETS
	.align		4
.L_2203:
        /*00f0*/ 	.byte	0x04, 0x1c
        /*00f2*/ 	.short	(.L_2205 - .L_2204)


	//   ....[0]....
.L_2204:
        /*00f4*/ 	.word	0x00000530


	//   ....[1]....
        /*00f8*/ 	.word	0x00003f40


	//----- nvinfo : EIATTR_MAX_THREADS
	.align		4
.L_2205:
        /*00fc*/ 	.byte	0x04, 0x05
        /*00fe*/ 	.short	(.L_2207 - .L_2206)
.L_2206:
        /*0100*/ 	.word	0x00000020
        /*0104*/ 	.word	0x00000001
        /*0108*/ 	.word	0x00000001


	//----- nvinfo : EIATTR_CRS_STACK_SIZE
	.align		4
.L_2207:
        /*010c*/ 	.byte	0x04, 0x1e
        /*010e*/ 	.short	(.L_2209 - .L_2208)
.L_2208:
        /*0110*/ 	.word	0x00000000


	//----- nvinfo : EIATTR_CBANK_PARAM_SIZE
	.align		4
.L_2209:
        /*0114*/ 	.byte	0x03, 0x19
        /*0116*/ 	.short	0x0118


	//----- nvinfo : EIATTR_PARAM_CBANK
	.align		4
        /*0118*/ 	.byte	0x04, 0x0a
        /*011a*/ 	.short	(.L_2211 - .L_2210)
	.align		4
.L_2210:
        /*011c*/ 	.word	index@(.nv.constant0._Z25selective_scan_fwd_kernelI32Selective_Scan_fwd_kernel_traitsILi32ELi8ELi1ELb1ELb1ELb1ELb1EN3c104HalfENS1_7complexIfEEEEv13SSMParamsBase)
        /*0120*/ 	.short	0x0210
        /*0122*/ 	.short	0x0118


	//----- nvinfo : EIATTR_SW_WAR
	.align		4
.L_2211:
        /*0124*/ 	.byte	0x04, 0x36
        /*0126*/ 	.short	(.L_2213 - .L_2212)
.L_2212:
        /*0128*/ 	.word	0x00000008
.L_2213:


//--------------------- .nv.info._Z25selective_scan_fwd_kernelI32Selective_Scan_fwd_kernel_traitsILi32ELi4ELi1ELb0ELb0ELb0ELb0EN3c104HalfENS1_7complexIfEEEEv13SSMParamsBase --------------------------
	.section	.nv.info._Z25selective_scan_fwd_kernelI32Selective_Scan_fwd_kernel_traitsILi32ELi4ELi1ELb0ELb0ELb0ELb0EN3c104HalfENS1_7complexIfEEEEv13SSMParamsBase,"",@"SHT_CUDA_INFO"
	.sectionflags	@""
	.align	4


	//----- nvinfo : EIATTR_CUDA_API_VERSION
	.align		4
        /*0000*/ 	.byte	0x04, 0x37
        /*0002*/ 	.short	(.L_2215 - .L_2214)
.L_2214:
        /*0004*/ 	.word	0x00000082


	//----- nvinfo : EIATTR_KPARAM_INFO
	.align		4
.L_2215:
        /*0008*/ 	.byte	0x04, 0x17
        /*000a*/ 	.short	(.L_2217 - .L_2216)
.L_2216:
        /*000c*/ 	.word	0x00000000
        /*0010*/ 	.short	0x0000
        /*0012*/ 	.short	0x0000
        /*0014*/ 	.byte	0x00, 0xf0, 0x61, 0x04


	//----- nvinfo : EIATTR_SPARSE_MMA_MASK
	.align		4
.L_2217:
        /*0018*/ 	.byte	0x03, 0x50
        /*001a*/ 	.short	0x0000


	//----- nvinfo : EIATTR_MAXREG_COUNT
	.align		4
        /*001c*/ 	.byte	0x03, 0x1b
        /*001e*/ 	.short	0x00ff


	//----- nvinfo : EIATTR_NUM_BARRIERS
	.align		4
        /*0020*/ 	.byte	0x02, 0x4c
        /*0022*/ 	.byte	0x01
	.zero		1


	//----- nvinfo : EIATTR_MERCURY_ISA_VERSION
	.align		4
        /*0024*/ 	.byte	0x03, 0x5f
        /*0026*/ 	.short	0x0101


	//----- nvinfo : EIATTR_COOP_GROUP_MASK_REGIDS
	.align		4
        /*0028*/ 	.byte	0x04, 0x29
        /*002a*/ 	.short	(.L_2219 - .L_2218)


	//   ....[0]....
.L_2218:
        /*002c*/ 	.word	0xffffffff


	//   ....[1]....
        /*0030*/ 	.word	0xffffffff


	//   ....[2]....
        /*0034*/ 	.word	0xffffffff


	//   ....[3]....
        /*0038*/ 	.word	0xffffffff


	//   ....[4]....
        /*003c*/ 	.word	0xffffffff


	//   ....[5]....
        /*0040*/ 	.word	0xffffffff


	//   ....[6]....
        /*0044*/ 	.word	0xffffffff


	//   ....[7]....
        /*0048*/ 	.word	0xffffffff


	//   ....[8]....
        /*004c*/ 	.word	0xffffffff


	//   ....[9]....
        /*0050*/ 	.word	0xffffffff


	//   ....[10]....
        /*0054*/ 	.word	0xffffffff


	//   ....[11]....
        /*0058*/ 	.word	0xffffffff


	//   ....[12]....
        /*005c*/ 	.word	0xffffffff


	//   ....[13]....
        /*0060*/ 	.word	0xffffffff


	//   ....[14]....
        /*0064*/ 	.word	0xffffffff


	//   ....[15]....
        /*0068*/ 	.word	0xffffffff


	//   ....[16]....
        /*006c*/ 	.word	0xffffffff


	//   ....[17]....
        /*0070*/ 	.word	0xffffffff


	//   ....[18]....
        /*0074*/ 	.word	0xffffffff


	//   ....[19]....
        /*0078*/ 	.word	0xffffffff


	//   ....[20]....
        /*007c*/ 	.word	0xffffffff


	//   ....[21]....
        /*0080*/ 	.word	0xffffffff


	//   ....[22]....
        /*0084*/ 	.word	0xffffffff


	//   ....[23]....
        /*0088*/ 	.word	0xffffffff


	//   ....[24]....
        /*008c*/ 	.word	0xffffffff


	//   ....[25]....
        /*0090*/ 	.word	0xffffffff


	//   ....[26]....
        /*0094*/ 	.word	0xffffffff


	//----- nvinfo : EIATTR_COOP_GROUP_INSTR_OFFSETS
	.align		4
.L_2219:
        /*0098*/ 	.byte	0x04, 0x28
        /*009a*/ 	.short	(.L_2221 - .L_2220)


	//   ....[0]....
.L_2220:
        /*009c*/ 	.word	0x00000620


	//   ....[1]....
        /*00a0*/ 	.word	0x00000740


	//   ....[2]....
        /*00a4*/ 	.word	0x00001a10


	//   ....[3]....
        /*00a8*/ 	.word	0x00001a40


	//   ....[4]....
        /*00ac*/ 	.word	0x00001a80


	//   ....[5]....
        /*00b0*/ 	.word	0x00001a90


	//   ....[6]....
        /*00b4*/ 	.word	0x00001b10


	//   ....[7]....
        /*00b8*/ 	.word	0x00001b40


	//   ....[8]....
        /*00bc*/ 	.word	0x00001b80


	//   ....[9]....
        /*00c0*/ 	.word	0x00001b90


	//   ....[10]....
        /*00c4*/ 	.word	0x00001c20


	//   ....[11]....
        /*00c8*/ 	.word	0x00001c50


	//   ....[12]....
        /*00cc*/ 	.word	0x00001c70


	//   ....[13]....
        /*00d0*/ 	.word	0x00001c90


	//   ....[14]....
        /*00d4*/ 	.word	0x00001d30


	//   ....[15]....
        /*00d8*/ 	.word	0x00001d60


	//   ....[16]....
        /*00dc*/ 	.word	0x00001d80


	//   ....[17]....
        /*00e0*/ 	.word	0x00001d90


	//   ....[18]....
        /*00e4*/ 	.word	0x00001e40


	//   ....[19]....
        /*00e8*/ 	.word	0x00001e70


	//   ....[20]....
        /*00ec*/ 	.word	0x00001eb0


	//   ....[21]....
        /*00f0*/ 	.word	0x00001ec0


	//   ....[22]....
        /*00f4*/ 	.word	0x00001f70


	//   ....[23]....
        /*00f8*/ 	.word	0x00001fa0


	//   ....[24]....
        /*00fc*/ 	.word	0x00001ff0


	//   ....[25]....
        /*0100*/ 	.word	0x00002000


	//   ....[26]....
        /*0104*/ 	.word	0x000025b0


	//----- nvinfo : EIATTR_EXIT_INSTR_OFFSETS
	.align		4
.L_2221:
        /*0108*/ 	.byte	0x04, 0x1c
        /*010a*/ 	.short	(.L_2223 - .L_2222)


	//   ....[0]....
.L_2222:
        /*010c*/ 	.word	0x00000140


	//   ....[1]....
        /*0110*/ 	.word	0x00002970


	//----- nvinfo : EIATTR_MAX_THREADS
	.align		4
.L_2223:
        /*0114*/ 	.byte	0x04, 0x05
        /*0116*/ 	.short	(.L_2225 - .L_2224)
.L_2224:
        /*0118*/ 	.word	0x00000020
        /*011c*/ 	.word	0x00000001
        /*0120*/ 	.word	0x00000001


	//----- nvinfo : EIATTR_CRS_STACK_SIZE
	.align		4
.L_2225:
        /*0124*/ 	.byte	0x04, 0x1e
        /*0126*/ 	.short	(.L_2227 - .L_2226)
.L_2226:
        /*0128*/ 	.word	0x00000000


	//----- nvinfo : EIATTR_CBANK_PARAM_SIZE
	.align		4
.L_2227:
        /*012c*/ 	.byte	0x03, 0x19
        /*012e*/ 	.short	0x0118


	//----- nvinfo : EIATTR_PARAM_CBANK
	.align		4
        /*0130*/ 	.byte	0x04, 0x0a
        /*0132*/ 	.short	(.L_2229 - .L_2228)
	.align		4
.L_2228:
        /*0134*/ 	.word	index@(.nv.constant0._Z25selective_scan_fwd_kernelI32Selective_Scan_fwd_kernel_traitsILi32ELi4ELi1ELb0ELb0ELb0ELb0EN3c104HalfENS1_7complexIfEEEEv13SSMParamsBase)
        /*0138*/ 	.short	0x0210
        /*013a*/ 	.short	0x0118


	//----- nvinfo : EIATTR_SW_WAR
	.align		4
.L_2229:
        /*013c*/ 	.byte	0x04, 0x36
        /*013e*/ 	.short	(.L_2231 - .L_2230)
.L_2230:
        /*0140*/ 	.word	0x00000008
.L_2231:


//--------------------- .nv.info._Z25selective_scan_fwd_kernelI32Selective_Scan_fwd_kernel_traitsILi32ELi4ELi1ELb0ELb0ELb0ELb1EN3c104HalfENS1_7complexIfEEEEv13SSMParamsBase --------------------------
	.section	.nv.info._Z25selective_scan_fwd_kernelI32Selective_Scan_fwd_kernel_traitsILi32ELi4ELi1ELb0ELb0ELb0ELb1EN3c104HalfENS1_7complexIfEEEEv13SSMParamsBase,"",@"SHT_CUDA_INFO"
	.sectionflags	@""
	.align	4


	//----- nvinfo : EIATTR_CUDA_API_VERSION
	.align		4
        /*0000*/ 	.byte	0x04, 0x37
        /*0002*/ 	.short	(.L_2233 - .L_2232)
.L_2232:
        /*0004*/ 	.word	0x00000082


	//----- nvinfo : EIATTR_KPARAM_INFO
	.align		4
.L_2233:
        /*0008*/ 	.byte	0x04, 0x17
        /*000a*/ 	.short	(.L_2235 - .L_2234)
.L_2234:
        /*000c*/ 	.word	0x00000000
        /*0010*/ 	.short	0x0000
        /*0012*/ 	.short	0x0000
        /*0014*/ 	.byte	0x00, 0xf0, 0x61, 0x04


	//----- nvinfo : EIATTR_SPARSE_MMA_MASK
	.align		4
.L_2235:
        /*0018*/ 	.byte	0x03, 0x50
        /*001a*/ 	.short	0x0000


	//----- nvinfo : EIATTR_MAXREG_COUNT
	.align		4
        /*001c*/ 	.byte	0x03, 0x1b
        /*001e*/ 	.short	0x00ff


	//----- nvinfo : EIATTR_NUM_BARRIERS
	.align		4
        /*0020*/ 	.byte	0x02, 0x4c
        /*0022*/ 	.byte	0x01
	.zero		1


	//----- nvinfo : EIATTR_MERCURY_ISA_VERSION
	.align		4
        /*0024*/ 	.byte	0x03, 0x5f
        /*0026*/ 	.short	0x0101


	//----- nvinfo : EIATTR_COOP_GROUP_MASK_REGIDS
	.align		4
        /*0028*/ 	.byte	0x04, 0x29
        /*002a*/ 	.short	(.L_2237 - .L_2236)


	//   ....[0]....
.L_2236:
        /*002c*/ 	.word	0xffffffff


	//   ....[1]....
        /*0030*/ 	.word	0xffffffff


	//   ....[2]....
        /*0034*/ 	.word	0xffffffff


	//   ....[3]....
        /*0038*/ 	.word	0xffffffff


	//   ....[4]....
        /*003c*/ 	.word	0xffffffff


	//   ....[5]....
        /*0040*/ 	.word	0xffffffff


	//   ....[6]....
        /*0044*/ 	.word	0xffffffff


	//   ....[7]....
        /*0048*/ 	.word	0xffffffff


	//   ....[8]....
        /*004c*/ 	.word	0xffffffff


	//   ....[9]....
        /*0050*/ 	.word	0xffffffff


	//   ....[10]....
        /*0054*/ 	.word	0xffffffff


	//   ....[11]....
        /*0058*/ 	.word	0xffffffff


	//   ....[12]....
        /*005c*/ 	.word	0xffffffff


	//   ....[13]....
        /*0060*/ 	.word	0xffffffff


	//   ....[14]....
        /*0064*/ 	.word	0xffffffff


	//   ....[15]....
        /*0068*/ 	.word	0xffffffff


	//   ....[16]....
        /*006c*/ 	.word	0xffffffff


	//   ....[17]....
        /*0070*/ 	.word	0xffffffff


	//   ....[18]....
        /*0074*/ 	.word	0xffffffff


	//   ....[19]....
        /*0078*/ 	.word	0xffffffff


	//   ....[20]....
        /*007c*/ 	.word	0xffffffff


	//   ....[21]....
        /*0080*/ 	.word	0xffffffff


	//   ....[22]....
        /*0084*/ 	.word	0xffffffff


	//   ....[23]....
        /*0088*/ 	.word	0xffffffff


	//   ....[24]....
        /*008c*/ 	.word	0xffffffff


	//   ....[25]....
        /*0090*/ 	.word	0xffffffff


	//   ....[26]....
        /*0094*/ 	.word	0xffffffff


	//   ....[27]....
        /*0098*/ 	.word	0xffffffff


	//   ....[28]....
        /*009c*/ 	.word	0xffffffff


	//----- nvinfo : EIATTR_COOP_GROUP_INSTR_OFFSETS
	.align		4
.L_2237:
        /*00a0*/ 	.byte	0x04, 0x28
        /*00a2*/ 	.short	(.L_2239 - .L_2238)


	//   ....[0]....
.L_2238:
        /*00a4*/ 	.word	0x00000600


	//   ....[1]....
        /*00a8*/ 	.word	0x00000720


	//   ....[2]....
        /*00ac*/ 	.word	0x00001a20


	//   ....[3]....
        /*00b0*/ 	.word	0x00001a50


	//   ....[4]....
        /*00b4*/ 	.word	0x00001a90


	//   ....[5]....
        /*00b8*/ 	.word	0x00001aa0


	//   ....[6]....
        /*00bc*/ 	.word	0x00001b20


	//   ....[7]....
        /*00c0*/ 	.word	0x00001b50


	//   ....[8]....
        /*00c4*/ 	.word	0x00001b90


	//   ....[9]....
        /*00c8*/ 	.word	0x00001ba0


	//   ....[10]....
        /*00cc*/ 	.word	0x00001c30


	//   ....[11]....
        /*00d0*/ 	.word	0x00001c60


	//   ....[12]....
        /*00d4*/ 	.word	0x00001c80


	//   ....[13]....
        /*00d8*/ 	.word	0x00001ca0


	//   ....[14]....
        /*00dc*/ 	.word	0x00001d40


	//   ....[15]....
        /*00e0*/ 	.word	0x00001d60


	//   ....[16]....
        /*00e4*/ 	.word	0x00001d90


	//   ....[17]....
        /*00e8*/ 	.word	0x00001da0


	//   ....[18]....
        /*00ec*/ 	.word	0x00001e50


	//   ....[19]....
        /*00f0*/ 	.word	0x00001e80


	//   ....[20]....
        /*00f4*/ 	.word	0x00001ec0


	//   ....[21]....
        /*00f8*/ 	.word	0x00001ed0


	//   ....[22]....
        /*00fc*/ 	.word	0x00001f80


	//   ....[23]....
        /*0100*/ 	.word	0x00001fb0


	//   ....[24]....
        /*0104*/ 	.word	0x00002000


	//   ....[25]....
        /*0108*/ 	.word	0x00002010


	//   ....[26]....
        /*010c*/ 	.word	0x000025d0


	//   ....[27]....
        /*0110*/ 	.word	0x00002ba0


	//   ....[28]....
        /*0114*/ 	.word	0x00002dd0


	//----- nvinfo : EIATTR_EXIT_INSTR_OFFSETS
	.align		4
.L_2239:
        /*0118*/ 	.byte	0x04, 0x1c
        /*011a*/ 	.short	(.L_2241 - .L_2240)


	//   ....[0]....
.L_2240:
        /*011c*/ 	.word	0x00000150


	//   ....[1]....
        /*0120*/ 	.word	0x00003120


	//----- nvinfo : EIATTR_MAX_THREADS
	.align		4
.L_2241:
        /*0124*/ 	.byte	0x04, 0x05
        /*0126*/ 	.short	(.L_2243 - .L_2242)
.L_2242:
        /*0128*/ 	.word	0x00000020
        /*012c*/ 	.word	0x00000001
        /*0130*/ 	.word	0x00000001


	//----- nvinfo : EIATTR_CRS_STACK_SIZE
	.align		4
.L_2243:
        /*0134*/ 	.byte	0x04, 0x1e
        /*0136*/ 	.short	(.L_2245 - .L_2244)
.L_2244:
        /*0138*/ 	.word	0x00000000


	//----- nvinfo : EIATTR_CBANK_PARAM_SIZE
	.align		4
.L_2245:
        /*013c*/ 	.byte	0x03, 0x19
        /*013e*/ 	.short	0x0118


	//----- nvinfo : EIATTR_PARAM_CBANK
	.align		4
        /*0140*/ 	.byte	0x04, 0x0a
        /*0142*/ 	.short	(.L_2247 - .L_2246)
	.align		4
.L_2246:
        /*0144*/ 	.word	index@(.nv.constant0._Z25selective_scan_fwd_kernelI32Selective_Scan_fwd_kernel_traitsILi32ELi4ELi1ELb0ELb0ELb0ELb1EN3c104HalfENS1_7complexIfEEEEv13SSMParamsBase)
        /*0148*/ 	.short	0x0210
        /*014a*/ 	.short	0x0118


	//----- nvinfo : EIATTR_SW_WAR
	.align		4
.L_2247:
        /*014c*/ 	.byte	0x04, 0x36
        /*014e*/ 	.short	(.L_2249 - .L_2248)
.L_2248:
        /*0150*/ 	.word	0x00000008
.L_2249:


//--------------------- .nv.info._Z25selective_scan_fwd_kernelI32Selective_Scan_fwd_kernel_traitsILi32ELi4ELi1ELb0ELb0ELb1ELb0EN3c104HalfENS1_7complexIfEEEEv13SSMParamsBase --------------------------
	.section	.nv.info._Z25selective_scan_fwd_kernelI32Selective_Scan_fwd_kernel_traitsILi32ELi4ELi1ELb0ELb0ELb1ELb0EN3c104HalfENS1_7complexIfEEEEv13SSMParamsBase,"",@"SHT_CUDA_INFO"
	.sectionflags	@""
	.align	4


	//----- nvinfo : EIATTR_CUDA_API_VERSION
	.align		4
        /*0000*/ 	.byte	0x04, 0x37
        /*0002*/ 	.short	(.L_2251 - .L_2250)
.L_2250:
        /*0004*/ 	.word	0x00000082


	//----- nvinfo : EIATTR_KPARAM_INFO
	.align		4
.L_2251:
        /*0008*/ 	.byte	0x04, 0x17
        /*000a*/ 	.short	(.L_2253 - .L_2252)
.L_2252:
        /*000c*/ 	.word	0x00000000
        /*0010*/ 	.short	0x0000
        /*0012*/ 	.short	0x0000
        /*0014*/ 	.byte	0x00, 0xf0, 0x61, 0x04


	//----- nvinfo : EIATTR_SPARSE_MMA_MASK
	.align		4
.L_2253:
        /*0018*/ 	.byte	0x03, 0x50
        /*001a*/ 	.short	0x0000


	//----- nvinfo : EIATTR_MAXREG_COUNT
	.align		4
        /*001c*/ 	.byte	0x03, 0x1b
        /*001e*/ 	.short	0x00ff


	//----- nvinfo : EIATTR_NUM_BARRIERS
	.align		4
        /*0020*/ 	.byte	0x02, 0x4c
        /*0022*/ 	.byte	0x01
	.zero		1


	//----- nvinfo : EIATTR_MERCURY_ISA_VERSION
	.align		4
        /*0024*/ 	.byte	0x03, 0x5f
        /*0026*/ 	.short	0x0101


	//----- nvinfo : EIATTR_COOP_GROUP_MASK_REGIDS
	.align		4
        /*0028*/ 	.byte	0x04, 0x29
        /*002a*/ 	.short	(.L_2255 - .L_2254)


	//   ....[0]....
.L_2254:
        /*002c*/ 	.word	0xffffffff


	//   ....[1]....
        /*0030*/ 	.word	0xffffffff


	//   ....[2]....
        /*0034*/ 	.word	0xffffffff


	//   ....[3]....
        /*0038*/ 	.word	0xffffffff


	//   ....[4]....
        /*003c*/ 	.word	0xffffffff


	//   ....[5]....
        /*0040*/ 	.word	0xffffffff


	//   ....[6]....
        /*0044*/ 	.word	0xffffffff


	//   ....[7]....
        /*0048*/ 	.word	0xffffffff


	//   ....[8]....
        /*004c*/ 	.word	0xffffffff


	//   ....[9]....
        /*0050*/ 	.word	0xffffffff


	//   ....[10]....
        /*0054*/ 	.word	0xffffffff


	//   ....[11]....
        /*0058*/ 	.word	0xffffffff


	//   ....[12]....
        /*005c*/ 	.word	0xffffffff


	//   ....[13]....
        /*0060*/ 	.word	0xffffffff


	//   ....[14]....
        /*0064*/ 	.word	0xffffffff


	//   ....[15]....
        /*0068*/ 	.word	0xffffffff


	//   ....[16]....
        /*006c*/ 	.word	0xffffffff


	//   ....[17]....
        /*0070*/ 	.word	0xffffffff


	//   ....[18]....
        /*0074*/ 	.word	0xffffffff


	//   ....[19]....
        /*0078*/ 	.word	0xffffffff


	//   ....[20]....
        /*007c*/ 	.word	0xffffffff


	//   ....[21]....
        /*0080*/ 	.word	0xffffffff


	//   ....[22]....
        /*0084*/ 	.word	0xffffffff


	//   ....[23]....
        /*0088*/ 	.word	0xffffffff


	//   ....[24]....
        /*008c*/ 	.word	0xffffffff


	//   ....[25]....
        /*0090*/ 	.word	0xffffffff


	//   ....[26]....
        /*0094*/ 	.word	0xffffffff


	//   ....[27]....
        /*0098*/ 	.word	0xffffffff


	//----- nvinfo : EIATTR_COOP_GROUP_INSTR_OFFSETS
	.align		4
.L_2255:
        /*009c*/ 	.byte	0x04, 0x28
        /*009e*/ 	.short	(.L_2257 - .L_2256)


	//   ....[0]....
.L_2256:
        /*00a0*/ 	.word	0x00000950


	//   ....[1]....
        /*00a4*/ 	.word	0x00000a20


	//   ....[2]....
        /*00a8*/ 	.word	0x00001d60


	//   ....[3]....
        /*00ac*/ 	.word	0x00001d70


	//   ....[4]....
        /*00b0*/ 	.word	0x00001d80


	//   ....[5]....
        /*00b4*/ 	.word	0x00001d90


	//   ....[6]....
        /*00b8*/ 	.word	0x00001e30


	//   ....[7]....
        /*00bc*/ 	.word	0x00001e60


	//   ....[8]....
        /*00c0*/ 	.word	0x00001e80


	//   ....[9]....
        /*00c4*/ 	.word	0x00001e90


	//   ....[10]....
        /*00c8*/ 	.word	0x00001f50


	//   ....[11]....
        /*00cc*/ 	.word	0x00001f70


	//   ....[12]....
        /*00d0*/ 	.word	0x00001f80


	//   ....[13]....
        /*00d4*/ 	.word	0x00001f90


	//   ....[14]....
        /*00d8*/ 	.word	0x00002050


	//   ....[15]....
        /*00dc*/ 	.word	0x00002070


	//   ....[16]....
        /*00e0*/ 	.word	0x00002080


	//   ....[17]....
        /*00e4*/ 	.word	0x00002090


	//   ....[18]....
        /*00e8*/ 	.word	0x00002150


	//   ....[19]....
        /*00ec*/ 	.word	0x00002170


	//   ....[20]....
        /*00f0*/ 	.word	0x00002180


	//   ....[21]....
        /*00f4*/ 	.word	0x00002190


	//   ....[22]....
        /*00f8*/ 	.word	0x000025a0


	//   ....[23]....
        /*00fc*/ 	.word	0x00002700


	//   ....[24]....
        /*0100*/ 	.word	0x00002710


	//   ....[25]....
        /*0104*/ 	.word	0x00002720


	//   ....[26]....
        /*0108*/ 	.word	0x00002730


	//   ....[27]....
        /*010c*/ 	.word	0x00002e20


	//----- nvinfo : EIATTR_EXIT_INSTR_OFFSETS
	.align		4
.L_2257:
        /*0110*/ 	.byte	0x04, 0x1c
        /*0112*/ 	.short	(.L_2259 - .L_2258)


	//   ....[0]....
.L_2258:
        /*0114*/ 	.word	0x000002c0


	//   ....[1]....
        /*0118*/ 	.word	0x00003210


	//----- nvinfo : EIATTR_MAX_THREADS
	.align		4
.L_2259:
        /*011c*/ 	.byte	0x04, 0x05
        /*011e*/ 	.short	(.L_2261 - .L_2260)
.L_2260:
        /*0120*/ 	.word	0x00000020
        /*0124*/ 	.word	0x00000001
        /*0128*/ 	.word	0x00000001


	//----- nvinfo : EIATTR_CRS_STACK_SIZE
	.align		4
.L_2261:
        /*012c*/ 	.byte	0x04, 0x1e
        /*012e*/ 	.short	(.L_2263 - .L_2262)
.L_2262:
        /*0130*/ 	.word	0x00000000


	//----- nvinfo : EIATTR_CBANK_PARAM_SIZE
	.align		4
.L_2263:
        /*0134*/ 	.byte	0x03, 0x19
        /*0136*/ 	.short	0x0118


	//----- nvinfo : EIATTR_PARAM_CBANK
	.align		4
        /*0138*/ 	.byte	0x04, 0x0a
        /*013a*/ 	.short	(.L_2265 - .L_2264)
	.align		4
.L_2264:
        /*013c*/ 	.word	index@(.nv.constant0._Z25selective_scan_fwd_kernelI32Selective_Scan_fwd_kernel_traitsILi32ELi4ELi1ELb0ELb0ELb1ELb0EN3c104HalfENS1_7complexIfEEEEv13SSMParamsBase)
        /*0140*/ 	.short	0x0210
        /*0142*/ 	.short	0x0118


	//----- nvinfo : EIATTR_SW_WAR
	.align		4
.L_2265:
        /*0144*/ 	.byte	0x04, 0x36
        /*0146*/ 	.short	(.L_2267 - .L_2266)
.L_2266:
        /*0148*/ 	.word	0x00000008
.L_2267:


//--------------------- .nv.info._Z25selective_scan_fwd_kernelI32Selective_Scan_fwd_kernel_traitsILi32ELi4ELi1ELb0ELb0ELb1ELb1EN3c104HalfENS1_7complexIfEEEEv13SSMParamsBase --------------------------
	.section	.nv.info._Z25selective_scan_fwd_kernelI32Selective_Scan_fwd_kernel_traitsILi32ELi4ELi1ELb0ELb0ELb1ELb1EN3c104HalfENS1_7complexIfEEEEv13SSMParamsBase,"",@"SHT_CUDA_INFO"
	.sectionflags	@""
	.align	4


	//----- nvinfo : EIATTR_CUDA_API_VERSION
	.align		4
        /*0000*/ 	.byte	0x04, 0x37
        /*0002*/ 	.short	(.L_2269 - .L_2268)
.L_2268:
        /*0004*/ 	.word	0x00000082


	//----- nvinfo : EIATTR_KPARAM_INFO
	.align		4
.L_2269:
        /*0008*/ 	.byte	0x04, 0x17
        /*000a*/ 	.short	(.L_2271 - .L_2270)
.L_2270:
        /*000c*/ 	.word	0x00000000
        /*0010*/ 	.short	0x0000
        /*0012*/ 	.short	0x0000
        /*0014*/ 	.byte	0x00, 0xf0, 0x61, 0x04


	//----- nvinfo : EIATTR_SPARSE_MMA_MASK
	.align		4
.L_2271:
        /*0018*/ 	.byte	0x03, 0x50
        /*001a*/ 	.short	0x0000


	//----- nvinfo : EIATTR_MAXREG_COUNT
	.align		4
        /*001c*/ 	.byte	0x03, 0x1b
        /*001e*/ 	.short	0x00ff


	//----- nvinfo : EIATTR_NUM_BARRIERS
	.align		4
        /*0020*/ 	.byte	0x02, 0x4c
        /*0022*/ 	.byte	0x01
	.zero		1


	//----- nvinfo : EIATTR_MERCURY_ISA_VERSION
	.align		4
        /*0024*/ 	.byte	0x03, 0x5f
        /*0026*/ 	.short	0x0101


	//----- nvinfo : EIATTR_COOP_GROUP_MASK_REGIDS
	.align		4
        /*0028*/ 	.byte	0x04, 0x29
        /*002a*/ 	.short	(.L_2273 - .L_2272)


	//   ....[0]....
.L_2272:
        /*002c*/ 	.word	0xffffffff


	//   ....[1]....
        /*0030*/ 	.word	0xffffffff


	//   ....[2]....
        /*0034*/ 	.word	0xffffffff


	//   ....[3]....
        /*0038*/ 	.word	0xffffffff


	//   ....[4]....
        /*003c*/ 	.word	0xffffffff


	//   ....[5]....
        /*0040*/ 	.word	0xffffffff


	//   ....[6]....
        /*0044*/ 	.word	0xffffffff


	//   ....[7]....
        /*0048*/ 	.word	0xffffffff


	//   ....[8]....
        /*004c*/ 	.word	0xffffffff


	//   ....[9]....
        /*0050*/ 	.word	0xffffffff


	//   ....[10]....
        /*0054*/ 	.word	0xffffffff


	//   ....[11]....
        /*0058*/ 	.word	0xffffffff


	//   ....[12]....
        /*005c*/ 	.word	0xffffffff


	//   ....[13]....
        /*0060*/ 	.word	0xffffffff


	//   ....[14]....
        /*0064*/ 	.word	0xffffffff


	//   ....[15]....
        /*0068*/ 	.word	0xffffffff


	//   ....[16]....
        /*006c*/ 	.word	0xffffffff


	//   ....[17]....
        /*0070*/ 	.word	0xffffffff


	//   ....[18]....
        /*0074*/ 	.word	0xffffffff


	//   ....[19]....
        /*0078*/ 	.word	0xffffffff


	//   ....[20]....
        /*007c*/ 	.word	0xffffffff


	//   ....[21]....
        /*0080*/ 	.word	0xffffffff


	//   ....[22]....
        /*0084*/ 	.word	0xffffffff


	//   ....[23]....
        /*0088*/ 	.word	0xffffffff


	//   ....[24]....
        /*008c*/ 	.word	0xffffffff


	//   ....[25]....
        /*0090*/ 	.word	0xffffffff


	//   ....[26]....
        /*0094*/ 	.word	0xffffffff


	//   ....[27]....
        /*0098*/ 	.word	0xffffffff


	//   ....[28]....
        /*009c*/ 	.word	0xffffffff


	//   ....[29]....
        /*00a0*/ 	.word	0xffffffff


	//----- nvinfo : EIATTR_COOP_GROUP_INSTR_OFFSETS
	.align		4
.L_2273:
        /*00a4*/ 	.byte	0x04, 0x28
        /*00a6*/ 	.short	(.L_2275 - .L_2274)


	//   ....[0]....
.L_2274:
        /*00a8*/ 	.word	0x00000920


	//   ....[1]....
        /*00ac*/ 	.word	0x00000a00


	//   ....[2]....
        /*00b0*/ 	.word	0x00001d70


	//   ....[3]....
        /*00b4*/ 	.word	0x00001d80


	//   ....[4]....
        /*00b8*/ 	.word	0x00001d90


	//   ....[5]....
        /*00bc*/ 	.word	0x00001da0


	//   ....[6]....
        /*00c0*/ 	.word	0x00001e40


	//   ....[7]....
        /*00c4*/ 	.word	0x00001e70


	//   ....[8]....
        /*00c8*/ 	.word	0x00001e90


	//   ....[9]....
        /*00cc*/ 	.word	0x00001ea0


	//   ....[10]....
        /*00d0*/ 	.word	0x00001f60


	//   ....[11]....
        /*00d4*/ 	.word	0x00001f80


	//   ....[12]....
        /*00d8*/ 	.word	0x00001f90


	//   ....[13]....
        /*00dc*/ 	.word	0x00001fa0


	//   ....[14]....
        /*00e0*/ 	.word	0x00002060


	//   ....[15]....
        /*00e4*/ 	.word	0x00002080


	//   ....[16]....
        /*00e8*/ 	.word	0x00002090


	//   ....[17]....
        /*00ec*/ 	.word	0x000020a0


	//   ....[18]....
        /*00f0*/ 	.word	0x00002160


	//   ....[19]....
        /*00f4*/ 	.word	0x00002180


	//   ....[20]....
        /*00f8*/ 	.word	0x00002190


	//   ....[21]....
        /*00fc*/ 	.word	0x000021a0


	//   ....[22]....
        /*0100*/ 	.word	0x000025c0


	//   ....[23]....
        /*0104*/ 	.word	0x00002710


	//   ....[24]....
        /*0108*/ 	.word	0x00002720


	//   ....[25]....
        /*010c*/ 	.word	0x00002730


	//   ....[26]....
        /*0110*/ 	.word	0x00002740


	//   ....[27]....
        /*0114*/ 	.word	0x00002ec0


	//   ....[28]....
        /*0118*/ 	.word	0x000034b0


	//   ....[29]....
        /*011c*/ 	.word	0x000036d0


	//----- nvinfo : EIATTR_EXIT_INSTR_OFFSETS
	.align		4
.L_2275:
        /*0120*/ 	.byte	0x04, 0x1c
        /*0122*/ 	.short	(.L_2277 - .L_2276)


	//   ....[0]....
.L_2276:
        /*0124*/ 	.word	0x00000290


	//   ....[1]....
        /*0128*/ 	.word	0x00003a50


	//----- nvinfo : EIATTR_MAX_THREADS
	.align		4
.L_2277:
        /*012c*/ 	.byte	0x04, 0x05
        /*012e*/ 	.short	(.L_2279 - .L_2278)
.L_2278:
        /*0130*/ 	.word	0x00000020
        /*0134*/ 	.word	0x00000001
        /*0138*/ 	.word	0x00000001


	//----- nvinfo : EIATTR_CRS_STACK_SIZE
	.align		4
.L_2279:
        /*013c*/ 	.byte	0x04, 0x1e
        /*013e*/ 	.short	(.L_2281 - .L_2280)
.L_2280:
        /*0140*/ 	.word	0x00000000


	//----- nvinfo : EIATTR_CBANK_PARAM_SIZE
	.align		4
.L_2281:
        /*0144*/ 	.byte	0x03, 0x19
        /*0146*/ 	.short	0x0118


	//----- nvinfo : EIATTR_PARAM_CBANK
	.align		4
        /*0148*/ 	.byte	0x04, 0x0a
        /*014a*/ 	.short	(.L_2283 - .L_2282)
	.align		4
.L_2282:
        /*014c*/ 	.word	index@(.nv.constant0._Z25selective_scan_fwd_kernelI32Selective_Scan_fwd_kernel_traitsILi32ELi4ELi1ELb0ELb0ELb1ELb1EN3c104HalfENS1_7complexIfEEEEv13SSMParamsBase)
        /*0150*/ 	.short	0x0210
        /*0152*/ 	.short	0x0118


	//----- nvinfo : EIATTR_SW_WAR
	.align		4
.L_2283:
        /*0154*/ 	.byte	0x04, 0x36
        /*0156*/ 	.short	(.L_2285 - .L_2284)
.L_2284:
        /*0158*/ 	.word	0x00000008
.L_2285:


//--------------------- .nv.info._Z25selective_scan_fwd_kernelI32Selective_Scan_fwd_kernel_traitsILi32ELi4ELi1ELb0ELb1ELb0ELb0EN3c104HalfENS1_7complexIfEEEEv13SSMParamsBase --------------------------
	.section	.nv.info._Z25selective_scan_fwd_kernelI32Selective_Scan_fwd_kernel_traitsILi32ELi4ELi1ELb0ELb1ELb0ELb0EN3c104HalfENS1_7complexIfEEEEv13SSMParamsBase,"",@"SHT_CUDA_INFO"
	.sectionflags	@""
	.align	4


	//----- nvinfo : EIATTR_CUDA_API_VERSION
	.align		4
        /*0000*/ 	.byte	0x04, 0x37
        /*0002*/ 	.short	(.L_2287 - .L_2286)
.L_2286:
        /*0004*/ 	.word	0x00000082


	//----- nvinfo : EIATTR_KPARAM_INFO
	.align		4
.L_2287:
        /*0008*/ 	.byte	0x04, 0x17
        /*000a*/ 	.short	(.L_2289 - .L_2288)
.L_2288:
        /*000c*/ 	.word	0x00000000
        /*0010*/ 	.short	0x0000
        /*0012*/ 	.short	0x0000
        /*0014*/ 	.byte	0x00, 0xf0, 0x61, 0x04


	//----- nvinfo : EIATTR_SPARSE_MMA_MASK
	.align		4
.L_2289:
        /*0018*/ 	.byte	0x03, 0x50
        /*001a*/ 	.short	0x0000


	//----- nvinfo : EIATTR_MAXREG_COUNT
	.align		4
        /*001c*/ 	.byte	0x03, 0x1b
        /*001e*/ 	.short	0x00ff


	//----- nvinfo : EIATTR_NUM_BARRIERS
	.align		4
        /*0020*/ 	.byte	0x02, 0x4c
        /*0022*/ 	.byte	0x01
	.zero		1


	//----- nvinfo : EIATTR_MERCURY_ISA_VERSION
	.align		4
        /*0024*/ 	.byte	0x03, 0x5f
        /*0026*/ 	.short	0x0101


	//----- nvinfo : EIATTR_COOP_GROUP_MASK_REGIDS
	.align		4
        /*0028*/ 	.byte	0x04, 0x29
        /*002a*/ 	.short	(.L_2291 - .L_2290)


	//   ....[0]....
.L_2290:
        /*002c*/ 	.word	0xffffffff


	//   ....[1]....
        /*0030*/ 	.word	0xffffffff


	//   ....[2]....
        /*0034*/ 	.word	0xffffffff


	//   ....[3]....
        /*0038*/ 	.word	0xffffffff


	//   ....[4]....
        /*003c*/ 	.word	0xffffffff


	//   ....[5]....
        /*0040*/ 	.word	0xffffffff


	//   ....[6]....
        /*0044*/ 	.word	0xffffffff


	//   ....[7]....
        /*0048*/ 	.word	0xffffffff


	//   ....[8]....
        /*004c*/ 	.word	0xffffffff


	//   ....[9]....
        /*0050*/ 	.word	0xffffffff


	//   ....[10]....
        /*0054*/ 	.word	0xffffffff


	//   ....[11]....
        /*0058*/ 	.word	0xffffffff


	//   ....[12]....
        /*005c*/ 	.word	0xffffffff


	//   ....[13]....
        /*0060*/ 	.word	0xffffffff


	//   ....[14]....
        /*0064*/ 	.word	0xffffffff


	//   ....[15]....
        /*0068*/ 	.word	0xffffffff


	//   ....[16]....
        /*006c*/ 	.word	0xffffffff


	//   ....[17]....
        /*0070*/ 	.word	0xffffffff


	//   ....[18]....
        /*0074*/ 	.word	0xffffffff


	//   ....[19]....
        /*0078*/ 	.word	0xffffffff


	//   ....[20]....
        /*007c*/ 	.word	0xffffffff


	//   ....[21]....
        /*0080*/ 	.word	0xffffffff


	//   ....[22]....
        /*0084*/ 	.word	0xffffffff


	//   ....[23]....
        /*0088*/ 	.word	0xffffffff


	//   ....[24]....
        /*008c*/ 	.word	0xffffffff


	//   ....[25]....
        /*0090*/ 	.word	0xffffffff


	//   ....[26]....
        /*0094*/ 	.word	0xffffffff


	//   ....[27]....
        /*0098*/ 	.word	0xffffffff


	//----- nvinfo : EIATTR_COOP_GROUP_INSTR_OFFSETS
	.align		4
.L_2291:
        /*009c*/ 	.byte	0x04, 0x28
        /*009e*/ 	.short	(.L_2293 - .L_2292)


	//   ....[0]....
.L_2292:
        /*00a0*/ 	.word	0x00000a20


	//   ....[1]....
        /*00a4*/ 	.word	0x00000b20


	//   ....[2]....
        /*00a8*/ 	.word	0x00001c20


	//   ....[3]....
        /*00ac*/ 	.word	0x00002310


	//   ....[4]....
        /*00b0*/ 	.word	0x00002320


	//   ....[5]....
        /*00b4*/ 	.word	0x00002330


	//   ....[6]....
        /*00b8*/ 	.word	0x00002340


	//   ....[7]....
        /*00bc*/ 	.word	0x00002410


	//   ....[8]....
        /*00c0*/ 	.word	0x00002420


	//   ....[9]....
        /*00c4*/ 	.word	0x00002430


	//   ....[10]....
        /*00c8*/ 	.word	0x00002440


	//   ....[11]....
        /*00cc*/ 	.word	0x00002510


	//   ....[12]....
        /*00d0*/ 	.word	0x00002520


	//   ....[13]....
        /*00d4*/ 	.word	0x00002530


	//   ....[14]....
        /*00d8*/ 	.word	0x00002540


	//   ....[15]....
        /*00dc*/ 	.word	0x00002610


	//   ....[16]....
        /*00e0*/ 	.word	0x00002620


	//   ....[17]....
        /*00e4*/ 	.word	0x00002630


	//   ....[18]....
        /*00e8*/ 	.word	0x00002640


	//   ....[19]....
        /*00ec*/ 	.word	0x00002710


	//   ....[20]....
        /*00f0*/ 	.word	0x00002720


	//   ....[21]....
        /*00f4*/ 	.word	0x00002730


	//   ....[22]....
        /*00f8*/ 	.word	0x00002740


	//   ....[23]....
        /*00fc*/ 	.word	0x000028b0


	//   ....[24]....
        /*0100*/ 	.word	0x000028c0


	//   ....[25]....
        /*0104*/ 	.word	0x000028d0


	//   ....[26]....
        /*0108*/ 	.word	0x000028e0


	//   ....[27]....
        /*010c*/ 	.word	0x00002e50


	//----- nvinfo : EIATTR_EXIT_INSTR_OFFSETS
	.align		4
.L_2293:
        /*0110*/ 	.byte	0x04, 0x1c
        /*0112*/ 	.short	(.L_2295 - .L_2294)


	//   ....[0]....
.L_2294:
        /*0114*/ 	.word	0x000002b0


	//   ....[1]....
        /*0118*/ 	.word	0x00003240


	//----- nvinfo : EIATTR_MAX_THREADS
	.align		4
.L_2295:
        /*011c*/ 	.byte	0x04, 0x05
        /*011e*/ 	.short	(.L_2297 - .L_2296)
.L_2296:
        /*0120*/ 	.word	0x00000020
        /*0124*/ 	.word	0x00000001
        /*0128*/ 	.word	0x00000001


	//----- nvinfo : EIATTR_CRS_STACK_SIZE
	.align		4
.L_2297:
        /*012c*/ 	.byte	0x04, 0x1e
        /*012e*/ 	.short	(.L_2299 - .L_2298)
.L_2298:
        /*0130*/ 	.word	0x00000000


	//----- nvinfo : EIATTR_CBANK_PARAM_SIZE
	.align		4
.L_2299:
        /*0134*/ 	.byte	0x03, 0x19
        /*0136*/ 	.short	0x0118


	//----- nvinfo : EIATTR_PARAM_CBANK
	.align		4
        /*0138*/ 	.byte	0x04, 0x0a
        /*013a*/ 	.short	(.L_2301 - .L_2300)
	.align		4
.L_2300:
        /*013c*/ 	.word	index@(.nv.constant0._Z25selective_scan_fwd_kernelI32Selective_Scan_fwd_kernel_traitsILi32ELi4ELi1ELb0ELb1ELb0ELb0EN3c104HalfENS1_7complexIfEEEEv13SSMParamsBase)
        /*0140*/ 	.short	0x0210
        /*0142*/ 	.short	0x0118


	//----- nvinfo : EIATTR_SW_WAR
	.align		4
.L_2301:
        /*0144*/ 	.byte	0x04, 0x36
        /*0146*/ 	.short	(.L_2303 - .L_2302)
.L_2302:
        /*0148*/ 	.word	0x00000008
.L_2303:


//--------------------- .nv.info._Z25selective_scan_fwd_kernelI32Selective_Scan_fwd_kernel_traitsILi32ELi4ELi1ELb0ELb1ELb0ELb1EN3c104HalfENS1_7complexIfEEEEv13SSMParamsBase --------------------------
	.section	.nv.info._Z25selective_scan_fwd_kernelI32Selective_Scan_fwd_kernel_traitsILi32ELi4ELi1ELb0ELb1ELb0ELb1EN3c104HalfENS1_7complexIfEEEEv13SSMParamsBase,"",@"SHT_CUDA_INFO"
	.sectionflags	@""
	.align	4


	//----- nvinfo : EIATTR_CUDA_API_VERSION
	.align		4
        /*0000*/ 	.byte	0x04, 0x37
        /*0002*/ 	.short	(.L_2305 - .L_2304)
.L_2304:
        /*0004*/ 	.word	0x00000082


	//----- nvinfo : EIATTR_KPARAM_INFO
	.align		4
.L_2305:
        /*0008*/ 	.byte	0x04, 0x17
        /*000a*/ 	.short	(.L_2307 - .L_2306)
.L_2306:
        /*000c*/ 	.word	0x00000000
        /*0010*/ 	.short	0x0000
        /*0012*/ 	.short	0x0000
        /*0014*/ 	.byte	0x00, 0xf0, 0x61, 0x04


	//----- nvinfo : EIATTR_SPARSE_MMA_MASK
	.align		4
.L_2307:
        /*0018*/ 	.byte	0x03, 0x50
        /*001a*/ 	.short	0x0000


	//----- nvinfo : EIATTR_MAXREG_COUNT
	.align		4
        /*001c*/ 	.byte	0x03, 0x1b
        /*001e*/ 	.short	0x00ff


	//----- nvinfo : EIATTR_NUM_BARRIERS
	.align		4
        /*0020*/ 	.byte	0x02, 0x4c
        /*0022*/ 	.byte	0x01
	.zero		1


	//----- nvinfo : EIATTR_MERCURY_ISA_VERSION
	.align		4
        /*0024*/ 	.byte	0x03, 0x5f
        /*0026*/ 	.short	0x0101


	//----- nvinfo : EIATTR_COOP_GROUP_MASK_REGIDS
	.align		4
        /*0028*/ 	.byte	0x04, 0x29
        /*002a*/ 	.short	(.L_2309 - .L_2308)


	//   ....[0]....
.L_2308:
        /*002c*/ 	.word	0xffffffff


	//   ....[1]....
        /*0030*/ 	.word	0xffffffff


	//   ....[2]....
        /*0034*/ 	.word	0xffffffff


	//   ....[3]....
        /*0038*/ 	.word	0xffffffff


	//   ....[4]....
        /*003c*/ 	.word	0xffffffff


	//   ....[5]....
        /*0040*/ 	.word	0xffffffff


	//   ....[6]....
        /*0044*/ 	.word	0xffffffff


	//   ....[7]....
        /*0048*/ 	.word	0xffffffff


	//   ....[8]....
        /*004c*/ 	.word	0xffffffff


	//   ....[9]....
        /*0050*/ 	.word	0xffffffff


	//   ....[10]....
        /*0054*/ 	.word	0xffffffff


	//   ....[11]....
        /*0058*/ 	.word	0xffffffff


	//   ....[12]....
        /*005c*/ 	.word	0xffffffff


	//   ....[13]....
        /*0060*/ 	.word	0xffffffff


	//   ....[14]....
        /*0064*/ 	.word	0xffffffff


	//   ....[15]....
        /*0068*/ 	.word	0xffffffff


	//   ....[16]....
        /*006c*/ 	.word	0xffffffff


	//   ....[17]....
        /*0070*/ 	.word	0xffffffff


	//   ....[18]....
        /*0074*/ 	.word	0xffffffff


	//   ....[19]....
        /*0078*/ 	.word	0xffffffff


	//   ....[20]....
        /*007c*/ 	.word	0xffffffff


	//   ....[21]....
        /*0080*/ 	.word	0xffffffff


	//   ....[22]....
        /*0084*/ 	.word	0xffffffff


	//   ....[23]....
        /*0088*/ 	.word	0xffffffff


	//   ....[24]....
        /*008c*/ 	.word	0xffffffff


	//   ....[25]....
        /*0090*/ 	.word	0xffffffff


	//   ....[26]....
        /*0094*/ 	.word	0xffffffff


	//   ....[27]....
        /*0098*/ 	.word	0xffffffff


	//   ....[28]....
        /*009c*/ 	.word	0xffffffff


	//   ....[29]....
        /*00a0*/ 	.word	0xffffffff


	//----- nvinfo : EIATTR_COOP_GROUP_INSTR_OFFSETS
	.align		4
.L_2309:
        /*00a4*/ 	.byte	0x04, 0x28
        /*00a6*/ 	.short	(.L_2311 - .L_2310)


	//   ....[0]....
.L_2310:
        /*00a8*/ 	.word	0x00000950


	//   ....[1]....
        /*00ac*/ 	.word	0x00000a30


	//   ....[2]....
        /*00b0*/ 	.word	0x00001ba0


	//   ....[3]....
        /*00b4*/ 	.word	0x000022b0


	//   ....[4]....
        /*00b8*/ 	.word	0x000022c0


	//   ....[5]....
        /*00bc*/ 	.word	0x000022d0


	//   ....[6]....
        /*00c0*/ 	.word	0x000022e0


	//   ....[7]....
        /*00c4*/ 	.word	0x000023b0


	//   ....[8]....
        /*00c8*/ 	.word	0x000023c0


	//   ....[9]....
        /*00cc*/ 	.word	0x000023d0


	//   ....[10]....
        /*00d0*/ 	.word	0x000023e0


	//   ....[11]....
        /*00d4*/ 	.word	0x000024b0


	//   ....[12]....
        /*00d8*/ 	.word	0x000024c0


	//   ....[13]....
        /*00dc*/ 	.word	0x000024d0


	//   ....[14]....
        /*00e0*/ 	.word	0x000024e0


	//   ....[15]....
        /*00e4*/ 	.word	0x000025b0


	//   ....[16]....
        /*00e8*/ 	.word	0x000025c0


	//   ....[17]....
        /*00ec*/ 	.word	0x000025d0


	//   ....[18]....
        /*00f0*/ 	.word	0x000025e0


	//   ....[19]....
        /*00f4*/ 	.word	0x000026b0


	//   ....[20]....
        /*00f8*/ 	.word	0x000026c0


	//   ....[21]....
        /*00fc*/ 	.word	0x000026d0


	//   ....[22]....
        /*0100*/ 	.word	0x000026e0


	//   ....[23]....
        /*0104*/ 	.word	0x00002850


	//   ....[24]....
        /*0108*/ 	.word	0x00002860


	//   ....[25]....
        /*010c*/ 	.word	0x00002870


	//   ....[26]....
        /*0110*/ 	.word	0x00002880


	//   ....[27]....
        /*0114*/ 	.word	0x00002e00


	//   ....[28]....
        /*0118*/ 	.word	0x000033f0


	//   ....[29]....
        /*011c*/ 	.word	0x00003620


	//----- nvinfo : EIATTR_EXIT_INSTR_OFFSETS
	.align		4
.L_2311:
        /*0120*/ 	.byte	0x04, 0x1c
        /*0122*/ 	.short	(.L_2313 - .L_2312)


	//   ....[0]....
.L_2312:
        /*0124*/ 	.word	0x00000280


	//   ....[1]....
        /*0128*/ 	.word	0x00003990


	//----- nvinfo : EIATTR_MAX_THREADS
	.align		4
.L_2313:
        /*012c*/ 	.byte	0x04, 0x05
        /*012e*/ 	.short	(.L_2315 - .L_2314)
.L_2314:
        /*0130*/ 	.word	0x00000020
        /*0134*/ 	.word	0x00000001
        /*0138*/ 	.word	0x00000001


	//----- nvinfo : EIATTR_CRS_STACK_SIZE
	.align		4
.L_2315:
        /*013c*/ 	.byte	0x04, 0x1e
        /*013e*/ 	.short	(.L_2317 - .L_2316)
.L_2316:
        /*0140*/ 	.word	0x00000000


	//----- nvinfo : EIATTR_CBANK_PARAM_SIZE
	.align		4
.L_2317:
        /*0144*/ 	.byte	0x03, 0x19
        /*0146*/ 	.short	0x0118


	//----- nvinfo : EIATTR_PARAM_CBANK
	.align		4
        /*0148*/ 	.byte	0x04, 0x0a
        /*014a*/ 	.short	(.L_2319 - .L_2318)
	.align		4
.L_2318:
        /*014c*/ 	.word	index@(.nv.constant0._Z25selective_scan_fwd_kernelI32Selective_Scan_fwd_kernel_traitsILi32ELi4ELi1ELb0ELb1ELb0ELb1EN3c104HalfENS1_7complexIfEEEEv13SSMParamsBase)
        /*0150*/ 	.short	0x0210
        /*0152*/ 	.short	0x0118


	//----- nvinfo : EIATTR_SW_WAR
	.align		4
.L_2319:
        /*0154*/ 	.byte	0x04, 0x36
        /*0156*/ 	.short	(.L_2321 - .L_2320)
.L_2320:
        /*0158*/ 	.word	0x00000008
.L_2321:


//--------------------- .nv.info._Z25selective_scan_fwd_kernelI32Selective_Scan_fwd_kernel_traitsILi32ELi4ELi1ELb0ELb1ELb1ELb0EN3c104HalfENS1_7complexIfEEEEv13SSMParamsBase --------------------------
	.section	.nv.info._Z25selective_scan_fwd_kernelI32Selective_Scan_fwd_kernel_traitsILi32ELi4ELi1ELb0ELb1ELb1ELb0EN3c104HalfENS1_7complexIfEEEEv13SSMParamsBase,"",@"SHT_CUDA_INFO"
	.sectionflags	@""
	.align	4


	//----- nvinfo : EIATTR_CUDA_API_VERSION
	.align		4
        /*0000*/ 	.byte	0x04, 0x37
        /*0002*/ 	.short	(.L_2323 - .L_2322)
.L_2322:
        /*0004*/ 	.word	0x00000082


	//----- nvinfo : EIATTR_KPARAM_INFO
	.align		4
.L_2323:
        /*0008*/ 	.byte	0x04, 0x17
        /*000a*/ 	.short	(.L_2325 - .L_2324)
.L_2324:
        /*000c*/ 	.word	0x00000000
        /*0010*/ 	.short	0x0000
        /*0012*/ 	.short	0x0000
        /*0014*/ 	.byte	0x00, 0xf0, 0x61, 0x04


	//----- nvinfo : EIATTR_SPARSE_MMA_MASK
	.align		4
.L_2325:
        /*0018*/ 	.byte	0x03, 0x50
        /*001a*/ 	.short	0x0000


	//----- nvinfo : EIATTR_MAXREG_COUNT
	.align		4
        /*001c*/ 	.byte	0x03, 0x1b
        /*001e*/ 	.short	0x00ff


	//----- nvinfo : EIATTR_NUM_BARRIERS
	.align		4
        /*0020*/ 	.byte	0x02, 0x4c
        /*0022*/ 	.byte	0x01
	.zero		1


	//----- nvinfo : EIATTR_MERCURY_ISA_VERSION
	.align		4
        /*0024*/ 	.byte	0x03, 0x5f
        /*0026*/ 	.short	0x0101


	//----- nvinfo : EIATTR_COOP_GROUP_MASK_REGIDS
	.align		4
        /*0028*/ 	.byte	0x04, 0x29
        /*002a*/ 	.short	(.L_2327 - .L_2326)


	//   ....[0]....
.L_2326:
        /*002c*/ 	.word	0xffffffff


	//   ....[1]....
        /*0030*/ 	.word	0xffffffff


	//   ....[2]....
        /*0034*/ 	.word	0xffffffff


	//   ....[3]....
        /*0038*/ 	.word	0xffffffff


	//   ....[4]....
        /*003c*/ 	.word	0xffffffff


	//   ....[5]....
        /*0040*/ 	.word	0xffffffff


	//   ....[6]....
        /*0044*/ 	.word	0xffffffff


	//   ....[7]....
        /*0048*/ 	.word	0xffffffff


	//   ....[8]....
        /*004c*/ 	.word	0xffffffff


	//   ....[9]....
        /*0050*/ 	.word	0xffffffff


	//   ....[10]....
        /*0054*/ 	.word	0xffffffff


	//   ....[11]....
        /*0058*/ 	.word	0xffffffff


	//   ....[12]....
        /*005c*/ 	.word	0xffffffff


	//   ....[13]....
        /*0060*/ 	.word	0xffffffff


	//   ....[14]....
        /*0064*/ 	.word	0xffffffff


	//   ....[15]....
        /*0068*/ 	.word	0xffffffff


	//   ....[16]....
        /*006c*/ 	.word	0xffffffff


	//   ....[17]....
        /*0070*/ 	.word	0xffffffff


	//   ....[18]....
        /*0074*/ 	.word	0xffffffff


	//   ....[19]....
        /*0078*/ 	.word	0xffffffff


	//   ....[20]....
        /*007c*/ 	.word	0xffffffff


	//   ....[21]....
        /*0080*/ 	.word	0xffffffff


	//   ....[22]....
        /*0084*/ 	.word	0xffffffff


	//   ....[23]....
        /*0088*/ 	.word	0xffffffff


	//   ....[24]....
        /*008c*/ 	.word	0xffffffff


	//   ....[25]....
        /*0090*/ 	.word	0xffffffff


	//   ....[26]....
        /*0094*/ 	.word	0xffffffff


	//   ....[27]....
        /*0098*/ 	.word	0xffffffff


	//   ....[28]....
        /*009c*/ 	.word	0xffffffff


	//----- nvinfo : EIATTR_COOP_GROUP_INSTR_OFFSETS
	.align		4
.L_2327:
        /*00a0*/ 	.byte	0x04, 0x28
        /*00a2*/ 	.short	(.L_2329 - .L_2328)


	//   ....[0]....
.L_2328:
        /*00a4*/ 	.word	0x000009f0


	//   ....[1]....
        /*00a8*/ 	.word	0x00000ad0


	//   ....[2]....
        /*00ac*/ 	.word	0x00001c20


	//   ....[3]....
        /*00b0*/ 	.word	0x00002400


	//   ....[4]....
        /*00b4*/ 	.word	0x00002410


	//   ....[5]....
        /*00b8*/ 	.word	0x00002420


	//   ....[6]....
        /*00bc*/ 	.word	0x00002430


	//   ....[7]....
        /*00c0*/ 	.word	0x00002500


	//   ....[8]....
        /*00c4*/ 	.word	0x00002510


	//   ....[9]....
        /*00c8*/ 	.word	0x00002520


	//   ....[10]....
        /*00cc*/ 	.word	0x00002530


	//   ....[11]....
        /*00d0*/ 	.word	0x00002600


	//   ....[12]....
        /*00d4*/ 	.word	0x00002610


	//   ....[13]....
        /*00d8*/ 	.word	0x00002620


	//   ....[14]....
        /*00dc*/ 	.word	0x00002630


	//   ....[15]....
        /*00e0*/ 	.word	0x00002700


	//   ....[16]....
        /*00e4*/ 	.word	0x00002710


	//   ....[17]....
        /*00e8*/ 	.word	0x00002720


	//   ....[18]....
        /*00ec*/ 	.word	0x00002730


	//   ....[19]....
        /*00f0*/ 	.word	0x000028a0


	//   ....[20]....
        /*00f4*/ 	.word	0x000028c0


	//   ....[21]....
        /*00f8*/ 	.word	0x000028d0


	//   ....[22]....
        /*00fc*/ 	.word	0x000028e0


	//   ....[23]....
        /*0100*/ 	.word	0x000028f0


	//   ....[24]....
        /*0104*/ 	.word	0x00002b00


	//   ....[25]....
        /*0108*/ 	.word	0x00002b20


	//   ....[26]....
        /*010c*/ 	.word	0x00002b30


	//   ....[27]....
        /*0110*/ 	.word	0x00002b40


	//   ....[28]....
        /*0114*/ 	.word	0x00003150


	//----- nvinfo : EIATTR_EXIT_INSTR_OFFSETS
	.align		4
.L_2329:
        /*0118*/ 	.byte	0x04, 0x1c
        /*011a*/ 	.short	(.L_2331 - .L_2330)


	//   ....[0]....
.L_2330:
        /*011c*/ 	.word	0x00000370


	//   ....[1]....
        /*0120*/ 	.word	0x00003570


	//----- nvinfo : EIATTR_MAX_THREADS
	.align		4
.L_2331:
        /*0124*/ 	.byte	0x04, 0x05
        /*0126*/ 	.short	(.L_2333 - .L_2332)
.L_2332:
        /*0128*/ 	.word	0x00000020
        /*012c*/ 	.word	0x00000001
        /*0130*/ 	.word	0x00000001


	//----- nvinfo : EIATTR_CRS_STACK_SIZE
	.align		4
.L_2333:
        /*0134*/ 	.byte	0x04, 0x1e
        /*0136*/ 	.short	(.L_2335 - .L_2334)
.L_2334:
        /*0138*/ 	.word	0x00000000


	//----- nvinfo : EIATTR_CBANK_PARAM_SIZE
	.align		4
.L_2335:
        /*013c*/ 	.byte	0x03, 0x19
        /*013e*/ 	.short	0x0118


	//----- nvinfo : EIATTR_PARAM_CBANK
	.align		4
        /*0140*/ 	.byte	0x04, 0x0a
        /*0142*/ 	.short	(.L_2337 - .L_2336)
	.align		4
.L_2336:
        /*0144*/ 	.word	index@(.nv.constant0._Z25selective_scan_fwd_kernelI32Selective_Scan_fwd_kernel_traitsILi32ELi4ELi1ELb0ELb1ELb1ELb0EN3c104HalfENS1_7complexIfEEEEv13SSMParamsBase)
        /*0148*/ 	.short	0x0210
        /*014a*/ 	.short	0x0118


	//----- nvinfo : EIATTR_SW_WAR
	.align		4
.L_2337:
        /*014c*/ 	.byte	0x04, 0x36
        /*014e*/ 	.short	(.L_2339 - .L_2338)
.L_2338:
        /*0150*/ 	.word	0x00000008
.L_2339:


//--------------------- .nv.info._Z25selective_scan_fwd_kernelI32Selective_Scan_fwd_kernel_traitsILi32ELi4ELi1ELb0ELb1ELb1ELb1EN3c104HalfENS1_7complexIfEEEEv13SSMParamsBase --------------------------
	.section	.nv.info._Z25selective_scan_fwd_kernelI32Selective_Scan_fwd_kernel_traitsILi32ELi4ELi1ELb0ELb1ELb1ELb1EN3c104HalfENS1_7complexIfEEEEv13SSMParamsBase,"",@"SHT_CUDA_INFO"
	.sectionflags	@""
	.align	4


	//----- nvinfo : EIATTR_CUDA_API_VERSION
	.align		4
        /*0000*/ 	.byte	0x04, 0x37
        /*0002*/ 	.short	(.L_2341 - .L_2340)
.L_2340:
        /*0004*/ 	.word	0x00000082


	//----- nvinfo : EIATTR_KPARAM_INFO
	.align		4
.L_2341:
        /*0008*/ 	.byte	0x04, 0x17
        /*000a*/ 	.short	(.L_2343 - .L_2342)
.L_2342:
        /*000c*/ 	.word	0x00000000
        /*0010*/ 	.short	0x0000
        /*0012*/ 	.short	0x0000
        /*0014*/ 	.byte	0x00, 0xf0, 0x61, 0x04


	//----- nvinfo : EIATTR_SPARSE_MMA_MASK
	.align		4
.L_2343:
        /*0018*/ 	.byte	0x03, 0x50
        /*001a*/ 	.short	0x0000


	//----- nvinfo : EIATTR_MAXREG_COUNT
	.align		4
        /*001c*/ 	.byte	0x03, 0x1b
        /*001e*/ 	.short	0x00ff


	//----- nvinfo : EIATTR_NUM_BARRIERS
	.align		4
        /*0020*/ 	.byte	0x02, 0x4c
        /*0022*/ 	.byte	0x01
	.zero		1


	//----- nvinfo : EIATTR_MERCURY_ISA_VERSION
	.align		4
        /*0024*/ 	.byte	0x03, 0x5f
        /*0026*/ 	.short	0x0101


	//----- nvinfo : EIATTR_COOP_GROUP_MASK_REGIDS
	.align		4
        /*0028*/ 	.byte	0x04, 0x29
        /*002a*/ 	.short	(.L_2345 - .L_2344)


	//   ....[0]....
.L_2344:
        /*002c*/ 	.word	0xffffffff


	//   ....[1]....
        /*0030*/ 	.word	0xffffffff


	//   ....[2]....
        /*0034*/ 	.word	0xffffffff


	//   ....[3]....
        /*0038*/ 	.word	0xffffffff


	//   ....[4]....
        /*003c*/ 	.word	0xffffffff


	//   ....[5]....
        /*0040*/ 	.word	0xffffffff


	//   ....[6]....
        /*0044*/ 	.word	0xffffffff


	//   ....[7]....
        /*0048*/ 	.word	0xffffffff


	//   ....[8]....
        /*004c*/ 	.word	0xffffffff


	//   ....[9]....
        /*0050*/ 	.word	0xffffffff


	//   ....[10]....
        /*0054*/ 	.word	0xffffffff


	//   ....[11]....
        /*0058*/ 	.word	0xffffffff


	//   ....[12]....
        /*005c*/ 	.word	0xffffffff


	//   ....[13]....
        /*0060*/ 	.word	0xffffffff


	//   ....[14]....
        /*0064*/ 	.word	0xffffffff


	//   ....[15]....
        /*0068*/ 	.word	0xffffffff


	//   ....[16]....
        /*006c*/ 	.word	0xffffffff


	//   ....[17]....
        /*0070*/ 	.word	0xffffffff


	//   ....[18]....
        /*0074*/ 	.word	0xffffffff


	//   ....[19]....
        /*0078*/ 	.word	0xffffffff


	//   ....[20]....
        /*007c*/ 	.word	0xffffffff


	//   ....[21]....
        /*0080*/ 	.word	0xffffffff


	//   ....[22]....
        /*0084*/ 	.word	0xffffffff


	//   ....[23]....
        /*0088*/ 	.word	0xffffffff


	//   ....[24]....
        /*008c*/ 	.word	0xffffffff


	//   ....[25]....
        /*0090*/ 	.word	0xffffffff


	//   ....[26]....
        /*0094*/ 	.word	0xffffffff


	//   ....[27]....
        /*0098*/ 	.word	0xffffffff


	//   ....[28]....
        /*009c*/ 	.word	0xffffffff


	//   ....[29]....
        /*00a0*/ 	.word	0xffffffff


	//   ....[30]....
        /*00a4*/ 	.word	0xffffffff


	//----- nvinfo : EIATTR_COOP_GROUP_INSTR_OFFSETS
	.align		4
.L_2345:
        /*00a8*/ 	.byte	0x04, 0x28
        /*00aa*/ 	.short	(.L_2347 - .L_2346)


	//   ....[0]....
.L_2346:
        /*00ac*/ 	.word	0x000009f0


	//   ....[1]....
        /*00b0*/ 	.word	0x00000ad0


	//   ....[2]....
        /*00b4*/ 	.word	0x00001c20


	//   ....[3]....
        /*00b8*/ 	.word	0x00002400


	//   ....[4]....
        /*00bc*/ 	.word	0x00002410


	//   ....[5]....
        /*00c0*/ 	.word	0x00002420


	//   ....[6]....
        /*00c4*/ 	.word	0x00002430


	//   ....[7]....
        /*00c8*/ 	.word	0x00002500


	//   ....[8]....
        /*00cc*/ 	.word	0x00002510


	//   ....[9]....
        /*00d0*/ 	.word	0x00002520


	//   ....[10]....
        /*00d4*/ 	.word	0x00002530


	//   ....[11]....
        /*00d8*/ 	.word	0x00002600


	//   ....[12]....
        /*00dc*/ 	.word	0x00002610


	//   ....[13]....
        /*00e0*/ 	.word	0x00002620


	//   ....[14]....
        /*00e4*/ 	.word	0x00002630


	//   ....[15]....
        /*00e8*/ 	.word	0x00002700


	//   ....[16]....
        /*00ec*/ 	.word	0x00002710


	//   ....[17]....
        /*00f0*/ 	.word	0x00002720


	//   ....[18]....
        /*00f4*/ 	.word	0x00002730


	//   ....[19]....
        /*00f8*/ 	.word	0x000028a0


	//   ....[20]....
        /*00fc*/ 	.word	0x000028c0


	//   ....[21]....
        /*0100*/ 	.word	0x000028d0


	//   ....[22]....
        /*0104*/ 	.word	0x000028e0


	//   ....[23]....
        /*0108*/ 	.word	0x000028f0


	//   ....[24]....
        /*010c*/ 	.word	0x00002b00


	//   ....[25]....
        /*0110*/ 	.word	0x00002b20


	//   ....[26]....
        /*0114*/ 	.word	0x00002b30


	//   ....[27]....
        /*0118*/ 	.word	0x00002b40


	//   ....[28]....
        /*011c*/ 	.word	0x000031b0


	//   ....[29]....
        /*0120*/ 	.word	0x00003790


	//   ....[30]....
        /*0124*/ 	.word	0x000039b0


	//----- nvinfo : EIATTR_EXIT_INSTR_OFFSETS
	.align		4
.L_2347:
        /*0128*/ 	.byte	0x04, 0x1c
        /*012a*/ 	.short	(.L_2349 - .L_2348)


	//   ....[0]....
.L_2348:
        /*012c*/ 	.word	0x00000370


	//   ....[1]....
        /*0130*/ 	.word	0x00003d50


	//----- nvinfo : EIATTR_MAX_THREADS
	.align		4
.L_2349:
        /*0134*/ 	.byte	0x04, 0x05
        /*0136*/ 	.short	(.L_2351 - .L_2350)
.L_2350:
        /*0138*/ 	.word	0x00000020
        /*013c*/ 	.word	0x00000001
        /*0140*/ 	.word	0x00000001


	//----- nvinfo : EIATTR_CRS_STACK_SIZE
	.align		4
.L_2351:
        /*0144*/ 	.byte	0x04, 0x1e
        /*0146*/ 	.short	(.L_2353 - .L_2352)
.L_2352:
        /*0148*/ 	.word	0x00000000


	//----- nvinfo : EIATTR_CBANK_PARAM_SIZE
	.align		4
.L_2353:
        /*014c*/ 	.byte	0x03, 0x19
        /*014e*/ 	.short	0x0118


	//----- nvinfo : EIATTR_PARAM_CBANK
	.align		4
        /*0150*/ 	.byte	0x04, 0x0a
        /*0152*/ 	.short	(.L_2355 - .L_2354)
	.align		4
.L_2354:
        /*0154*/ 	.word	index@(.nv.constant0._Z25selective_scan_fwd_kernelI32Selective_Scan_fwd_kernel_traitsILi32ELi4ELi1ELb0ELb1ELb1ELb1EN3c104HalfENS1_7complexIfEEEEv13SSMParamsBase)
        /*0158*/ 	.short	0x0210
        /*015a*/ 	.short	0x0118


	//----- nvinfo : EIATTR_SW_WAR
	.align		4
.L_2355:
        /*015c*/ 	.byte	0x04, 0x36
        /*015e*/ 	.short	(.L_2357 - .L_2356)
.L_2356:
        /*0160*/ 	.word	0x00000008
.L_2357:


//--------------------- .nv.info._Z25selective_scan_fwd_kernelI32Selective_Scan_fwd_kernel_traitsILi32ELi4ELi1ELb1ELb0ELb0ELb0EN3c104HalfENS1_7complexIfEEEEv13SSMParamsBase --------------------------
	.section	.nv.info._Z25selective_scan_fwd_kernelI32Selective_Scan_fwd_kernel_traitsILi32ELi4ELi1ELb1ELb0ELb0ELb0EN3c104HalfENS1_7complexIfEEEEv13SSMParamsBase,"",@"SHT_CUDA_INFO"
	.sectionflags	@""
	.align	4


	//----- nvinfo : EIATTR_CUDA_API_VERSION
	.align		4
        /*0000*/ 	.byte	0x04, 0x37
        /*0002*/ 	.short	(.L_2359 - .L_2358)
.L_2358:
        /*0004*/ 	.word	0x00000082


	//----- nvinfo : EIATTR_KPARAM_INFO
	.align		4
.L_2359:
        /*0008*/ 	.byte	0x04, 0x17
        /*000a*/ 	.short	(.L_2361 - .L_2360)
.L_2360:
        /*000c*/ 	.word	0x00000000
        /*0010*/ 	.short	0x0000
        /*0012*/ 	.short	0x0000
        /*0014*/ 	.byte	0x00, 0xf0, 0x61, 0x04


	//----- nvinfo : EIATTR_SPARSE_MMA_MASK
	.align		4
.L_2361:
        /*0018*/ 	.byte	0x03, 0x50
        /*001a*/ 	.short	0x0000


	//----- nvinfo : EIATTR_MAXREG_COUNT
	.align		4
        /*001c*/ 	.byte	0x03, 0x1b
        /*001e*/ 	.short	0x00ff


	//----- nvinfo : EIATTR_NUM_BARRIERS
	.align		4
        /*0020*/ 	.byte	0x02, 0x4c
        /*0022*/ 	.byte	0x01
	.zero		1


	//----- nvinfo : EIATTR_MERCURY_ISA_VERSION
	.align		4
        /*0024*/ 	.byte	0x03, 0x5f
        /*0026*/ 	.short	0x0101


	//----- nvinfo : EIATTR_COOP_GROUP_MASK_REGIDS
	.align		4
        /*0028*/ 	.byte	0x04, 0x29
        /*002a*/ 	.short	(.L_2363 - .L_2362)


	//   ....[0]....
.L_2362:
        /*002c*/ 	.word	0xffffffff


	//   ....[1]....
        /*0030*/ 	.word	0xffffffff


	//   ....[2]....
        /*0034*/ 	.word	0xffffffff


	//   ....[3]....
        /*0038*/ 	.word	0xffffffff


	//   ....[4]....
        /*003c*/ 	.word	0xffffffff


	//   ....[5]....
        /*0040*/ 	.word	0xffffffff


	//   ....[6]....
        /*0044*/ 	.word	0xffffffff


	//   ....[7]....
        /*0048*/ 	.word	0xffffffff


	//   ....[8]....
        /*004c*/ 	.word	0xffffffff


	//   ....[9]....
        /*0050*/ 	.word	0xffffffff


	//   ....[10]....
        /*0054*/ 	.word	0xffffffff


	//   ....[11]....
        /*0058*/ 	.word	0xffffffff


	//   ....[12]....
        /*005c*/ 	.word	0xffffffff


	//   ....[13]....
        /*0060*/ 	.word	0xffffffff


	//   ....[14]....
        /*0064*/ 	.word	0xffffffff


	//   ....[15]....
        /*0068*/ 	.word	0xffffffff


	//   ....[16]....
        /*006c*/ 	.word	0xffffffff


	//   ....[17]....
        /*0070*/ 	.word	0xffffffff


	//   ....[18]....
        /*0074*/ 	.word	0xffffffff


	//   ....[19]....
        /*0078*/ 	.word	0xffffffff


	//   ....[20]....
        /*007c*/ 	.word	0xffffffff


	//   ....[21]....
        /*0080*/ 	.word	0xffffffff


	//   ....[22]....
        /*0084*/ 	.word	0xffffffff


	//   ....[23]....
        /*0088*/ 	.word	0xffffffff


	//----- nvinfo : EIATTR_COOP_GROUP_INSTR_OFFSETS
	.align		4
.L_2363:
        /*008c*/ 	.byte	0x04, 0x28
        /*008e*/ 	.short	(.L_2365 - .L_2364)


	//   ....[0]....
.L_2364:
        /*0090*/ 	.word	0x000016b0


	//   ....[1]....
        /*0094*/ 	.word	0x000016c0


	//   ....[2]....
        /*0098*/ 	.word	0x000016d0


	//   ....[3]....
        /*009c*/ 	.word	0x000016e0


	//   ....[4]....
        /*00a0*/ 	.word	0x000017a0


	//   ....[5]....
        /*00a4*/ 	.word	0x000017b0


	//   ....[6]....
        /*00a8*/ 	.word	0x000017c0


	//   ....[7]....
        /*00ac*/ 	.word	0x000017d0


	//   ....[8]....
        /*00b0*/ 	.word	0x000018a0


	//   ....[9]....
        /*00b4*/ 	.word	0x000018b0


	//   ....[10]....
        /*00b8*/ 	.word	0x000018c0


	//   ....[11]....
        /*00bc*/ 	.word	0x000018d0


	//   ....[12]....
        /*00c0*/ 	.word	0x000019a0


	//   ....[13]....
        /*00c4*/ 	.word	0x000019b0


	//   ....[14]....
        /*00c8*/ 	.word	0x000019c0


	//   ....[15]....
        /*00cc*/ 	.word	0x000019d0


	//   ....[16]....
        /*00d0*/ 	.word	0x00001aa0


	//   ....[17]....
        /*00d4*/ 	.word	0x00001ab0


	//   ....[18]....
        /*00d8*/ 	.word	0x00001ac0


	//   ....[19]....
        /*00dc*/ 	.word	0x00001ad0


	//   ....[20]....
        /*00e0*/ 	.word	0x00001c40


	//   ....[21]....
        /*00e4*/ 	.word	0x00001c60


	//   ....[22]....
        /*00e8*/ 	.word	0x00001c70


	//   ....[23]....
        /*00ec*/ 	.word	0x00001c80


	//----- nvinfo : EIATTR_EXIT_INSTR_OFFSETS
	.align		4
.L_2365:
        /*00f0*/ 	.byte	0x04, 0x1c
        /*00f2*/ 	.short	(.L_2367 - .L_2366)


	//   ....[0]....
.L_2366:
        /*00f4*/ 	.word	0x00000230


	//   ....[1]....
        /*00f8*/ 	.word	0x00002380


	//----- nvinfo : EIATTR_MAX_THREADS
	.align		4
.L_2367:
        /*00fc*/ 	.byte	0x04, 0x05
        /*00fe*/ 	.short	(.L_2369 - .L_2368)
.L_2368:
        /*0100*/ 	.word	0x00000020
        /*0104*/ 	.word	0x00000001
        /*0108*/ 	.word	0x00000001


	//----- nvinfo : EIATTR_CRS_STACK_SIZE
	.align		4
.L_2369:
        /*010c*/ 	.byte	0x04, 0x1e
        /*010e*/ 	.short	(.L_2371 - .L_2370)
.L_2370:
        /*0110*/ 	.word	0x00000000


	//----- nvinfo : EIATTR_CBANK_PARAM_SIZE
	.align		4
.L_2371:
        /*0114*/ 	.byte	0x03, 0x19
        /*0116*/ 	.short	0x0118


	//----- nvinfo : EIATTR_PARAM_CBANK
	.align		4
        /*0118*/ 	.byte	0x04, 0x0a
        /*011a*/ 	.short	(.L_2373 - .L_2372)
	.align		4
.L_2372:
        /*011c*/ 	.word	index@(.nv.constant0._Z25selective_scan_fwd_kernelI32Selective_Scan_fwd_kernel_traitsILi32ELi4ELi1ELb1ELb0ELb0ELb0EN3c104HalfENS1_7complexIfEEEEv13SSMParamsBase)
        /*0120*/ 	.short	0x0210
        /*0122*/ 	.short	0x0118


	//----- nvinfo : EIATTR_SW_WAR
	.align		4
.L_2373:
        /*0124*/ 	.byte	0x04, 0x36
        /*0126*/ 	.short	(.L_2375 - .L_2374)
.L_2374:
        /*0128*/ 	.word	0x00000008
.L_2375:


//--------------------- .nv.info._Z25selective_scan_fwd_kernelI32Selective_Scan_fwd_kernel_traitsILi32ELi4ELi1ELb1ELb0ELb0ELb1EN3c104HalfENS1_7complexIfEEEEv13SSMParamsBase --------------------------
	.section	.nv.info._Z25selective_scan_fwd_kernelI32Selective_Scan_fwd_kernel_traitsILi32ELi4ELi1ELb1ELb0ELb0ELb1EN3c104HalfENS1_7complexIfEEEEv13SSMParamsBase,"",@"SHT_CUDA_INFO"
	.sectionflags	@""
	.align	4


	//----- nvinfo : EIATTR_CUDA_API_VERSION
	.align		4
        /*0000*/ 	.byte	0x04, 0x37
        /*0002*/ 	.short	(.L_2377 - .L_2376)
.L_2376:
        /*0004*/ 	.word	0x00000082


	//----- nvinfo : EIATTR_KPARAM_INFO
	.align		4
.L_2377:
        /*0008*/ 	.byte	0x04, 0x17
        /*000a*/ 	.short	(.L_2379 - .L_2378)
.L_2378:
        /*000c*/ 	.word	0x00000000
        /*0010*/ 	.short	0x0000
        /*0012*/ 	.short	0x0000
        /*0014*/ 	.byte	0x00, 0xf0, 0x61, 0x04


	//----- nvinfo : EIATTR_SPARSE_MMA_MASK
	.align		4
.L_2379:
        /*0018*/ 	.byte	0x03, 0x50
        /*001a*/ 	.short	0x0000


	//----- nvinfo : EIATTR_MAXREG_COUNT
	.align		4
        /*001c*/ 	.byte	0x03, 0x1b
        /*001e*/ 	.short	0x00ff


	//----- nvinfo : EIATTR_NUM_BARRIERS
	.align		4
        /*0020*/ 	.byte	0x02, 0x4c
        /*0022*/ 	.byte	0x01
	.zero		1


	//----- nvinfo : EIATTR_MERCURY_ISA_VERSION
	.align		4
        /*0024*/ 	.byte	0x03, 0x5f
        /*0026*/ 	.short	0x0101


	//----- nvinfo : EIATTR_COOP_GROUP_MASK_REGIDS
	.align		4
        /*0028*/ 	.byte	0x04, 0x29
        /*002a*/ 	.short	(.L_2381 - .L_2380)


	//   ....[0]....
.L_2380:
        /*002c*/ 	.word	0xffffffff


	//   ....[1]....
        /*0030*/ 	.word	0xffffffff


	//   ....[2]....
        /*0034*/ 	.word	0xffffffff


	//   ....[3]....
        /*0038*/ 	.word	0xffffffff


	//   ....[4]....
        /*003c*/ 	.word	0xffffffff


	//   ....[5]....
        /*0040*/ 	.word	0xffffffff


	//   ....[6]....
        /*0044*/ 	.word	0xffffffff


	//   ....[7]....
        /*0048*/ 	.word	0xffffffff


	//   ....[8]....
        /*004c*/ 	.word	0xffffffff


	//   ....[9]....
        /*0050*/ 	.word	0xffffffff


	//   ....[10]....
        /*0054*/ 	.word	0xffffffff


	//   ....[11]....
        /*0058*/ 	.word	0xffffffff


	//   ....[12]....
        /*005c*/ 	.word	0xffffffff


	//   ....[13]....
        /*0060*/ 	.word	0xffffffff


	//   ....[14]....
        /*0064*/ 	.word	0xffffffff


	//   ....[15]....
        /*0068*/ 	.word	0xffffffff


	//   ....[16]....
        /*006c*/ 	.word	0xffffffff


	//   ....[17]....
        /*0070*/ 	.word	0xffffffff


	//   ....[18]....
        /*0074*/ 	.word	0xffffffff


	//   ....[19]....
        /*0078*/ 	.word	0xffffffff


	//   ....[20]....
        /*007c*/ 	.word	0xffffffff


	//   ....[21]....
        /*0080*/ 	.word	0xffffffff


	//   ....[22]....
        /*0084*/ 	.word	0xffffffff


	//   ....[23]....
        /*0088*/ 	.word	0xffffffff


	//----- nvinfo : EIATTR_COOP_GROUP_INSTR_OFFSETS
	.align		4
.L_2381:
        /*008c*/ 	.byte	0x04, 0x28
        /*008e*/ 	.short	(.L_2383 - .L_2382)


	//   ....[0]....
.L_2382:
        /*0090*/ 	.word	0x000016b0


	//   ....[1]....
        /*0094*/ 	.word	0x000016c0


	//   ....[2]....
        /*0098*/ 	.word	0x000016d0


	//   ....[3]....
        /*009c*/ 	.word	0x000016e0


	//   ....[4]....
        /*00a0*/ 	.word	0x000017a0


	//   ....[5]....
        /*00a4*/ 	.word	0x000017b0


	//   ....[6]....
        /*00a8*/ 	.word	0x000017c0


	//   ....[7]....
        /*00ac*/ 	.word	0x000017d0


	//   ....[8]....
        /*00b0*/ 	.word	0x000018a0


	//   ....[9]....
        /*00b4*/ 	.word	0x000018b0


	//   ....[10]....
        /*00b8*/ 	.word	0x000018c0


	//   ....[11]....
        /*00bc*/ 	.word	0x000018d0


	//   ....[12]....
        /*00c0*/ 	.word	0x000019a0


	//   ....[13]....
        /*00c4*/ 	.word	0x000019b0


	//   ....[14]....
        /*00c8*/ 	.word	0x000019c0


	//   ....[15]....
        /*00cc*/ 	.word	0x000019d0


	//   ....[16]....
        /*00d0*/ 	.word	0x00001aa0


	//   ....[17]....
        /*00d4*/ 	.word	0x00001ab0


	//   ....[18]....
        /*00d8*/ 	.word	0x00001ac0


	//   ....[19]....
        /*00dc*/ 	.word	0x00001ad0


	//   ....[20]....
        /*00e0*/ 	.word	0x00001c40


	//   ....[21]....
        /*00e4*/ 	.word	0x00001c60


	//   ....[22]....
        /*00e8*/ 	.word	0x00001c70


	//   ....[23]....
        /*00ec*/ 	.word	0x00001c80


	//----- nvinfo : EIATTR_EXIT_INSTR_OFFSETS
	.align		4
.L_2383:
        /*00f0*/ 	.byte	0x04, 0x1c
        /*00f2*/ 	.short	(.L_2385 - .L_2384)


	//   ....[0]....
.L_2384:
        /*00f4*/ 	.word	0x00000230


	//   ....[1]....
        /*00f8*/ 	.word	0x000027e0


	//----- nvinfo : EIATTR_MAX_THREADS
	.align		4
.L_2385:
        /*00fc*/ 	.byte	0x04, 0x05
        /*00fe*/ 	.short	(.L_2387 - .L_2386)
.L_2386:
        /*0100*/ 	.word	0x00000020
        /*0104*/ 	.word	0x00000001
        /*0108*/ 	.word	0x00000001


	//----- nvinfo : EIATTR_CRS_STACK_SIZE
	.align		4
.L_2387:
        /*010c*/ 	.byte	0x04, 0x1e
        /*010e*/ 	.short	(.L_2389 - .L_2388)
.L_2388:
        /*0110*/ 	.word	0x00000000


	//----- nvinfo : EIATTR_CBANK_PARAM_SIZE
	.align		4
.L_2389:
        /*0114*/ 	.byte	0x03, 0x19
        /*0116*/ 	.short	0x0118


	//----- nvinfo : EIATTR_PARAM_CBANK
	.align		4
        /*0118*/ 	.byte	0x04, 0x0a
        /*011a*/ 	.short	(.L_2391 - .L_2390)
	.align		4
.L_2390:
        /*011c*/ 	.word	index@(.nv.constant0._Z25selective_scan_fwd_kernelI32Selective_Scan_fwd_kernel_traitsILi32ELi4ELi1ELb1ELb0ELb0ELb1EN3c104HalfENS1_7complexIfEEEEv13SSMParamsBase)
        /*0120*/ 	.short	0x0210
        /*0122*/ 	.short	0x0118


	//----- nvinfo : EIATTR_SW_WAR
	.align		4
.L_2391:
        /*0124*/ 	.byte	0x04, 0x36
        /*0126*/ 	.short	(.L_2393 - .L_2392)
.L_2392:
        /*0128*/ 	.word	0x00000008
.L_2393:


//--------------------- .nv.info._Z25selective_scan_fwd_kernelI32Selective_Scan_fwd_kernel_traitsILi32ELi4ELi1ELb1ELb0ELb1ELb0EN3c104HalfENS1_7complexIfEEEEv13SSMParamsBase --------------------------
	.section	.nv.info._Z25selective_scan_fwd_kernelI32Selective_Scan_fwd_kernel_traitsILi32ELi4ELi1ELb1ELb0ELb1ELb0EN3c104HalfENS1_7complexIfEEEEv13SSMParamsBase,"",@"SHT_CUDA_INFO"
	.sectionflags	@""
	.align	4


	//----- nvinfo : EIATTR_CUDA_API_VERSION
	.align		4
        /*0000*/ 	.byte	0x04, 0x37
        /*0002*/ 	.short	(.L_2395 - .L_2394)
.L_2394:
        /*0004*/ 	.word	0x00000082


	//----- nvinfo : EIATTR_KPARAM_INFO
	.align		4
.L_2395:
        /*0008*/ 	.byte	0x04, 0x17
        /*000a*/ 	.short	(.L_2397 - .L_2396)
.L_2396:
        /*000c*/ 	.word	0x00000000
        /*0010*/ 	.short	0x0000
        /*0012*/ 	.short	0x0000
        /*0014*/ 	.byte	0x00, 0xf0, 0x61, 0x04


	//----- nvinfo : EIATTR_SPARSE_MMA_MASK
	.align		4
.L_2397:
        /*0018*/ 	.byte	0x03, 0x50
        /*001a*/ 	.short	0x0000


	//----- nvinfo : EIATTR_MAXREG_COUNT
	.align		4
        /*001c*/ 	.byte	0x03, 0x1b
        /*001e*/ 	.short	0x00ff


	//----- nvinfo : EIATTR_NUM_BARRIERS
	.align		4
        /*0020*/ 	.byte	0x02, 0x4c
        /*0022*/ 	.byte	0x01
	.zero		1


	//----- nvinfo : EIATTR_MERCURY_ISA_VERSION
	.align		4
        /*0024*/ 	.byte	0x03, 0x5f
        /*0026*/ 	.short	0x0101


	//----- nvinfo : EIATTR_COOP_GROUP_MASK_REGIDS
	.align		4
        /*0028*/ 	.byte	0x04, 0x29
        /*002a*/ 	.short	(.L_2399 - .L_2398)


	//   ....[0]....
.L_2398:
        /*002c*/ 	.word	0xffffffff


	//   ....[1]....
        /*0030*/ 	.word	0xffffffff


	//   ....[2]....
        /*0034*/ 	.word	0xffffffff


	//   ....[3]....
        /*0038*/ 	.word	0xffffffff


	//   ....[4]....
        /*003c*/ 	.word	0xffffffff


	//   ....[5]....
        /*0040*/ 	.word	0xffffffff


	//   ....[6]....
        /*0044*/ 	.word	0xffffffff


	//   ....[7]....
        /*0048*/ 	.word	0xffffffff


	//   ....[8]....
        /*004c*/ 	.word	0xffffffff


	//   ....[9]....
        /*0050*/ 	.word	0xffffffff


	//   ....[10]....
        /*0054*/ 	.word	0xffffffff


	//   ....[11]....
        /*0058*/ 	.word	0xffffffff


	//   ....[12]....
        /*005c*/ 	.word	0xffffffff


	//   ....[13]....
        /*0060*/ 	.word	0xffffffff


	//   ....[14]....
        /*0064*/ 	.word	0xffffffff


	//   ....[15]....
        /*0068*/ 	.word	0xffffffff


	//   ....[16]....
        /*006c*/ 	.word	0xffffffff


	//   ....[17]....
        /*0070*/ 	.word	0xffffffff


	//   ....[18]....
        /*0074*/ 	.word	0xffffffff


	//   ....[19]....
        /*0078*/ 	.word	0xffffffff


	//   ....[20]....
        /*007c*/ 	.word	0xffffffff


	//   ....[21]....
        /*0080*/ 	.word	0xffffffff


	//   ....[22]....
        /*0084*/ 	.word	0xffffffff


	//   ....[23]....
        /*0088*/ 	.word	0xffffffff


	//----- nvinfo : EIATTR_COOP_GROUP_INSTR_OFFSETS
	.align		4
.L_2399:
        /*008c*/ 	.byte	0x04, 0x28
        /*008e*/ 	.short	(.L_2401 - .L_2400)


	//   ....[0]....
.L_2400:
        /*0090*/ 	.word	0x00001870


	//   ....[1]....
        /*0094*/ 	.word	0x000018a0


	//   ....[2]....
        /*0098*/ 	.word	0x000018d0


	//   ....[3]....
        /*009c*/ 	.word	0x000018e0


	//   ....[4]....
        /*00a0*/ 	.word	0x00001970


	//   ....[5]....
        /*00a4*/ 	.word	0x00001990


	//   ....[6]....
        /*00a8*/ 	.word	0x000019c0


	//   ....[7]....
        /*00ac*/ 	.word	0x000019d0


	//   ....[8]....
        /*00b0*/ 	.word	0x00001a80


	//   ....[9]....
        /*00b4*/ 	.word	0x00001a90


	//   ....[10]....
        /*00b8*/ 	.word	0x00001ac0


	//   ....[11]....
        /*00bc*/ 	.word	0x00001ad0


	//   ....[12]....
        /*00c0*/ 	.word	0x00001b80


	//   ....[13]....
        /*00c4*/ 	.word	0x00001ba0


	//   ....[14]....
        /*00c8*/ 	.word	0x00001bc0


	//   ....[15]....
        /*00cc*/ 	.word	0x00001bd0


	//   ....[16]....
        /*00d0*/ 	.word	0x00001c90


	//   ....[17]....
        /*00d4*/ 	.word	0x00001cc0


	//   ....[18]....
        /*00d8*/ 	.word	0x00001cd0


	//   ....[19]....
        /*00dc*/ 	.word	0x00001ce0


	//   ....[20]....
        /*00e0*/ 	.word	0x00001e80


	//   ....[21]....
        /*00e4*/ 	.word	0x00001ea0


	//   ....[22]....
        /*00e8*/ 	.word	0x00001ec0


	//   ....[23]....
        /*00ec*/ 	.word	0x00001ee0


	//----- nvinfo : EIATTR_EXIT_INSTR_OFFSETS
	.align		4
.L_2401:
        /*00f0*/ 	.byte	0x04, 0x1c
        /*00f2*/ 	.short	(.L_2403 - .L_2402)


	//   ....[0]....
.L_2402:
        /*00f4*/ 	.word	0x00000450


	//   ....[1]....
        /*00f8*/ 	.word	0x000027c0


	//----- nvinfo : EIATTR_MAX_THREADS
	.align		4
.L_2403:
        /*00fc*/ 	.byte	0x04, 0x05
        /*00fe*/ 	.short	(.L_2405 - .L_2404)
.L_2404:
        /*0100*/ 	.word	0x00000020
        /*0104*/ 	.word	0x00000001
        /*0108*/ 	.word	0x00000001


	//----- nvinfo : EIATTR_CRS_STACK_SIZE
	.align		4
.L_2405:
        /*010c*/ 	.byte	0x04, 0x1e
        /*010e*/ 	.short	(.L_2407 - .L_2406)
.L_2406:
        /*0110*/ 	.word	0x00000000


	//----- nvinfo : EIATTR_CBANK_PARAM_SIZE
	.align		4
.L_2407:
        /*0114*/ 	.byte	0x03, 0x19
        /*0116*/ 	.short	0x0118


	//----- nvinfo : EIATTR_PARAM_CBANK
	.align		4
        /*0118*/ 	.byte	0x04, 0x0a
        /*011a*/ 	.short	(.L_2409 - .L_2408)
	.align		4
.L_2408:
        /*011c*/ 	.word	index@(.nv.constant0._Z25selective_scan_fwd_kernelI32Selective_Scan_fwd_kernel_traitsILi32ELi4ELi1ELb1ELb0ELb1ELb0EN3c104HalfENS1_7complexIfEEEEv13SSMParamsBase)
        /*0120*/ 	.short	0x0210
        /*0122*/ 	.short	0x0118


	//----- nvinfo : EIATTR_SW_WAR
	.align		4
.L_2409:
        /*0124*/ 	.byte	0x04, 0x36
        /*0126*/ 	.short	(.L_2411 - .L_2410)
.L_2410:
        /*0128*/ 	.word	0x00000008
.L_2411:


//--------------------- .nv.info._Z25selective_scan_fwd_kernelI32Selective_Scan_fwd_kernel_traitsILi32ELi4ELi1ELb1ELb0ELb1ELb1EN3c104HalfENS1_7complexIfEEEEv13SSMParamsBase --------------------------
	.section	.nv.info._Z25selective_scan_fwd_kernelI32Selective_Scan_fwd_kernel_traitsILi32ELi4ELi1ELb1ELb0ELb1ELb1EN3c104HalfENS1_7complexIfEEEEv13SSMParamsBase,"",@"SHT_CUDA_INFO"
	.sectionflags	@""
	.align	4


	//----- nvinfo : EIATTR_CUDA_API_VERSION
	.align		4
        /*0000*/ 	.byte	0x04, 0x37
        /*0002*/ 	.short	(.L_2413 - .L_2412)
.L_2412:
        /*0004*/ 	.word	0x00000082


	//----- nvinfo : EIATTR_KPARAM_INFO
	.align		4
.L_2413:
        /*0008*/ 	.byte	0x04, 0x17
        /*000a*/ 	.short	(.L_2415 - .L_2414)
.L_2414:
        /*000c*/ 	.word	0x00000000
        /*0010*/ 	.short	0x0000
        /*0012*/ 	.short	0x0000
        /*0014*/ 	.byte	0x00, 0xf0, 0x61, 0x04


	//----- nvinfo : EIATTR_SPARSE_MMA_MASK
	.align		4
.L_2415:
        /*0018*/ 	.byte	0x03, 0x50
        /*001a*/ 	.short	0x0000


	//----- nvinfo : EIATTR_MAXREG_COUNT
	.align		4
        /*001c*/ 	.byte	0x03, 0x1b
        /*001e*/ 	.short	0x00ff


	//----- nvinfo : EIATTR_NUM_BARRIERS
	.align		4
        /*0020*/ 	.byte	0x02, 0x4c
        /*0022*/ 	.byte	0x01
	.zero		1


	//----- nvinfo : EIATTR_MERCURY_ISA_VERSION
	.align		4
        /*0024*/ 	.byte	0x03, 0x5f
        /*0026*/ 	.short	0x0101


	//----- nvinfo : EIATTR_COOP_GROUP_MASK_REGIDS
	.align		4
        /*0028*/ 	.byte	0x04, 0x29
        /*002a*/ 	.short	(.L_2417 - .L_2416)


	//   ....[0]....
.L_2416:
        /*002c*/ 	.word	0xffffffff


	//   ....[1]....
        /*0030*/ 	.word	0xffffffff


	//   ....[2]....
        /*0034*/ 	.word	0xffffffff


	//   ....[3]....
        /*0038*/ 	.word	0xffffffff


	//   ....[4]....
        /*003c*/ 	.word	0xffffffff


	//   ....[5]....
        /*0040*/ 	.word	0xffffffff


	//   ....[6]....
        /*0044*/ 	.word	0xffffffff


	//   ....[7]....
        /*0048*/ 	.word	0xffffffff


	//   ....[8]....
        /*004c*/ 	.word	0xffffffff


	//   ....[9]....
        /*0050*/ 	.word	0xffffffff


	//   ....[10]....
        /*0054*/ 	.word	0xffffffff


	//   ....[11]....
        /*0058*/ 	.word	0xffffffff


	//   ....[12]....
        /*005c*/ 	.word	0xffffffff


	//   ....[13]....
        /*0060*/ 	.word	0xffffffff


	//   ....[14]....
        /*0064*/ 	.word	0xffffffff


	//   ....[15]....
        /*0068*/ 	.word	0xffffffff


	//   ....[16]....
        /*006c*/ 	.word	0xffffffff


	//   ....[17]....
        /*0070*/ 	.word	0xffffffff


	//   ....[18]....
        /*0074*/ 	.word	0xffffffff


	//   ....[19]....
        /*0078*/ 	.word	0xffffffff


	//   ....[20]....
        /*007c*/ 	.word	0xffffffff


	//   ....[21]....
        /*0080*/ 	.word	0xffffffff


	//   ....[22]....
        /*0084*/ 	.word	0xffffffff


	//   ....[23]....
        /*0088*/ 	.word	0xffffffff


	//----- nvinfo : EIATTR_COOP_GROUP_INSTR_OFFSETS
	.align		4
.L_2417:
        /*008c*/ 	.byte	0x04, 0x28
        /*008e*/ 	.short	(.L_2419 - .L_2418)


	//   ....[0]....
.L_2418:
        /*0090*/ 	.word	0x00001870


	//   ....[1]....
        /*0094*/ 	.word	0x000018a0


	//   ....[2]....
        /*0098*/ 	.word	0x000018d0


	//   ....[3]....
        /*009c*/ 	.word	0x000018e0


	//   ....[4]....
        /*00a0*/ 	.word	0x00001970


	//   ....[5]....
        /*00a4*/ 	.word	0x00001990


	//   ....[6]....
        /*00a8*/ 	.word	0x000019c0


	//   ....[7]....
        /*00ac*/ 	.word	0x000019d0


	//   ....[8]....
        /*00b0*/ 	.word	0x00001a80


	//   ....[9]....
        /*00b4*/ 	.word	0x00001a90


	//   ....[10]....
        /*00b8*/ 	.word	0x00001ac0


	//   ....[11]....
        /*00bc*/ 	.word	0x00001ad0


	//   ....[12]....
        /*00c0*/ 	.word	0x00001b80


	//   ....[13]....
        /*00c4*/ 	.word	0x00001ba0


	//   ....[14]....
        /*00c8*/ 	.word	0x00001bc0


	//   ....[15]....
        /*00cc*/ 	.word	0x00001bd0


	//   ....[16]....
        /*00d0*/ 	.word	0x00001c90


	//   ....[17]....
        /*00d4*/ 	.word	0x00001cc0


	//   ....[18]....
        /*00d8*/ 	.word	0x00001cd0


	//   ....[19]....
        /*00dc*/ 	.word	0x00001ce0


	//   ....[20]....
        /*00e0*/ 	.word	0x00001e80


	//   ....[21]....
        /*00e4*/ 	.word	0x00001ea0


	//   ....[22]....
        /*00e8*/ 	.word	0x00001ec0


	//   ....[23]....
        /*00ec*/ 	.word	0x00001ee0


	//----- nvinfo : EIATTR_EXIT_INSTR_OFFSETS
	.align		4
.L_2419:
        /*00f0*/ 	.byte	0x04, 0x1c
        /*00f2*/ 	.short	(.L_2421 - .L_2420)


	//   ....[0]....
.L_2420:
        /*00f4*/ 	.word	0x00000450


	//   ....[1]....
        /*00f8*/ 	.word	0x00002c30


	//----- nvinfo : EIATTR_MAX_THREADS
	.align		4
.L_2421:
        /*00fc*/ 	.byte	0x04, 0x05
        /*00fe*/ 	.short	(.L_2423 - .L_2422)
.L_2422:
        /*0100*/ 	.word	0x00000020
        /*0104*/ 	.word	0x00000001
        /*0108*/ 	.word	0x00000001


	//----- nvinfo : EIATTR_CRS_STACK_SIZE
	.align		4
.L_2423:
        /*010c*/ 	.byte	0x04, 0x1e
        /*010e*/ 	.short	(.L_2425 - .L_2424)
.L_2424:
        /*0110*/ 	.word	0x00000000


	//----- nvinfo : EIATTR_CBANK_PARAM_SIZE
	.align		4
.L_2425:
        /*0114*/ 	.byte	0x03, 0x19
        /*0116*/ 	.short	0x0118


	//----- nvinfo : EIATTR_PARAM_CBANK
	.align		4
        /*0118*/ 	.byte	0x04, 0x0a
        /*011a*/ 	.short	(.L_2427 - .L_2426)
	.align		4
.L_2426:
        /*011c*/ 	.word	index@(.nv.constant0._Z25selective_scan_fwd_kernelI32Selective_Scan_fwd_kernel_traitsILi32ELi4ELi1ELb1ELb0ELb1ELb1EN3c104HalfENS1_7complexIfEEEEv13SSMParamsBase)
        /*0120*/ 	.short	0x0210
        /*0122*/ 	.short	0x0118


	//----- nvinfo : EIATTR_SW_WAR
	.align		4
.L_2427:
        /*0124*/ 	.byte	0x04, 0x36
        /*0126*/ 	.short	(.L_2429 - .L_2428)
.L_2428:
        /*0128*/ 	.word	0x00000008
.L_2429:


//--------------------- .nv.info._Z25selective_scan_fwd_kernelI32Selective_Scan_fwd_kernel_traitsILi32ELi4ELi1ELb1ELb1ELb0ELb0EN3c104HalfENS1_7complexIfEEEEv13SSMParamsBase --------------------------
	.section	.nv.info._Z25selective_scan_fwd_kernelI32Selective_Scan_fwd_kernel_traitsILi32ELi4ELi1ELb1ELb1ELb0ELb0EN3c104HalfENS1_7complexIfEEEEv13SSMParamsBase,"",@"SHT_CUDA_INFO"
	.sectionflags	@""
	.align	4


	//----- nvinfo : EIATTR_CUDA_API_VERSION
	.align		4
        /*0000*/ 	.byte	0x04, 0x37
        /*0002*/ 	.short	(.L_2431 - .L_2430)
.L_2430:
        /*0004*/ 	.word	0x00000082


	//----- nvinfo : EIATTR_KPARAM_INFO
	.align		4
.L_2431:
        /*0008*/ 	.byte	0x04, 0x17
        /*000a*/ 	.short	(.L_2433 - .L_2432)
.L_2432:
        /*000c*/ 	.word	0x00000000
        /*0010*/ 	.short	0x0000
        /*0012*/ 	.short	0x0000
        /*0014*/ 	.byte	0x00, 0xf0, 0x61, 0x04


	//----- nvinfo : EIATTR_SPARSE_MMA_MASK
	.align		4
.L_2433:
        /*0018*/ 	.byte	0x03, 0x50
        /*001a*/ 	.short	0x0000


	//----- nvinfo : EIATTR_MAXREG_COUNT
	.align		4
        /*001c*/ 	.byte	0x03, 0x1b
        /*001e*/ 	.short	0x00ff


	//----- nvinfo : EIATTR_NUM_BARRIERS
	.align		4
        /*0020*/ 	.byte	0x02, 0x4c
        /*0022*/ 	.byte	0x01
	.zero		1


	//----- nvinfo : EIATTR_MERCURY_ISA_VERSION
	.align		4
        /*0024*/ 	.byte	0x03, 0x5f
        /*0026*/ 	.short	0x0101


	//----- nvinfo : EIATTR_COOP_GROUP_MASK_REGIDS
	.align		4
        /*0028*/ 	.byte	0x04, 0x29
        /*002a*/ 	.short	(.L_2435 - .L_2434)


	//   ....[0]....
.L_2434:
        /*002c*/ 	.word	0xffffffff


	//   ....[1]....
        /*0030*/ 	.word	0xffffffff


	//   ....[2]....
        /*0034*/ 	.word	0xffffffff


	//   ....[3]....
        /*0038*/ 	.word	0xffffffff


	//   ....[4]....
        /*003c*/ 	.word	0xffffffff


	//   ....[5]....
        /*0040*/ 	.word	0xffffffff


	//   ....[6]....
        /*0044*/ 	.word	0xffffffff


	//   ....[7]....
        /*0048*/ 	.word	0xffffffff


	//   ....[8]....
        /*004c*/ 	.word	0xffffffff


	//   ....[9]....
        /*0050*/ 	.word	0xffffffff


	//   ....[10]....
        /*0054*/ 	.word	0xffffffff


	//   ....[11]....
        /*0058*/ 	.word	0xffffffff


	//   ....[12]....
        /*005c*/ 	.word	0xffffffff


	//   ....[13]....
        /*0060*/ 	.word	0xffffffff


	//   ....[14]....
        /*0064*/ 	.word	0xffffffff


	//   ....[15]....
        /*0068*/ 	.word	0xffffffff


	//   ....[16]....
        /*006c*/ 	.word	0xffffffff


	//   ....[17]....
        /*0070*/ 	.word	0xffffffff


	//   ....[18]....
        /*0074*/ 	.word	0xffffffff


	//   ....[19]....
        /*0078*/ 	.word	0xffffffff


	//   ....[20]....
        /*007c*/ 	.word	0xffffffff


	//   ....[21]....
        /*0080*/ 	.word	0xffffffff


	//   ....[22]....
        /*0084*/ 	.word	0xffffffff


	//   ....[23]....
        /*0088*/ 	.word	0xffffffff


	//----- nvinfo : EIATTR_COOP_GROUP_INSTR_OFFSETS
	.align		4
.L_2435:
        /*008c*/ 	.byte	0x04, 0x28
        /*008e*/ 	.short	(.L_2437 - .L_2436)


	//   ....[0]....
.L_2436:
        /*0090*/ 	.word	0x00001920


	//   ....[1]....
        /*0094*/ 	.word	0x00001990


	//   ....[2]....
        /*0098*/ 	.word	0x000019f0


	//   ....[3]....
        /*009c*/ 	.word	0x00001a00


	//   ....[4]....
        /*00a0*/ 	.word	0x00001a70


	//   ....[5]....
        /*00a4*/ 	.word	0x00001a90


	//   ....[6]....
        /*00a8*/ 	.word	0x00001ae0


	//   ....[7]....
        /*00ac*/ 	.word	0x00001af0


	//   ....[8]....
        /*00b0*/ 	.word	0x00001b80


	//   ....[9]....
        /*00b4*/ 	.word	0x00001bb0


	//   ....[10]....
        /*00b8*/ 	.word	0x00001be0


	//   ....[11]....
        /*00bc*/ 	.word	0x00001bf0


	//   ....[12]....
        /*00c0*/ 	.word	0x00001c80


	//   ....[13]....
        /*00c4*/ 	.word	0x00001cb0


	//   ....[14]....
        /*00c8*/ 	.word	0x00001ce0


	//   ....[15]....
        /*00cc*/ 	.word	0x00001cf0


	//   ....[16]....
        /*00d0*/ 	.word	0x00001da0


	//   ....[17]....
        /*00d4*/ 	.word	0x00001de0


	//   ....[18]....
        /*00d8*/ 	.word	0x00001df0


	//   ....[19]....
        /*00dc*/ 	.word	0x00001e00


	//   ....[20]....
        /*00e0*/ 	.word	0x00001fa0


	//   ....[21]....
        /*00e4*/ 	.word	0x00001fc0


	//   ....[22]....
        /*00e8*/ 	.word	0x00001fd0


	//   ....[23]....
        /*00ec*/ 	.word	0x00001fe0


	//----- nvinfo : EIATTR_EXIT_INSTR_OFFSETS
	.align		4
.L_2437:
        /*00f0*/ 	.byte	0x04, 0x1c
        /*00f2*/ 	.short	(.L_2439 - .L_2438)


	//   ....[0]....
.L_2438:
        /*00f4*/ 	.word	0x00000450


	//   ....[1]....
        /*00f8*/ 	.word	0x00002720


	//----- nvinfo : EIATTR_MAX_THREADS
	.align		4
.L_2439:
        /*00fc*/ 	.byte	0x04, 0x05
        /*00fe*/ 	.short	(.L_2441 - .L_2440)
.L_2440:
        /*0100*/ 	.word	0x00000020
        /*0104*/ 	.word	0x00000001
        /*0108*/ 	.word	0x00000001


	//----- nvinfo : EIATTR_CRS_STACK_SIZE
	.align		4
.L_2441:
        /*010c*/ 	.byte	0x04, 0x1e
        /*010e*/ 	.short	(.L_2443 - .L_2442)
.L_2442:
        /*0110*/ 	.word	0x00000000


	//----- nvinfo : EIATTR_CBANK_PARAM_SIZE
	.align		4
.L_2443:
        /*0114*/ 	.byte	0x03, 0x19
        /*0116*/ 	.short	0x0118


	//----- nvinfo : EIATTR_PARAM_CBANK
	.align		4
        /*0118*/ 	.byte	0x04, 0x0a
        /*011a*/ 	.short	(.L_2445 - .L_2444)
	.align		4
.L_2444:
        /*011c*/ 	.word	index@(.nv.constant0._Z25selective_scan_fwd_kernelI32Selective_Scan_fwd_kernel_traitsILi32ELi4ELi1ELb1ELb1ELb0ELb0EN3c104HalfENS1_7complexIfEEEEv13SSMParamsBase)
        /*0120*/ 	.short	0x0210
        /*0122*/ 	.short	0x0118


	//----- nvinfo : EIATTR_SW_WAR
	.align		4
.L_2445:
        /*0124*/ 	.byte	0x04, 0x36
        /*0126*/ 	.short	(.L_2447 - .L_2446)
.L_2446:
        /*0128*/ 	.word	0x00000008
.L_2447:


//--------------------- .nv.info._Z25selective_scan_fwd_kernelI32Selective_Scan_fwd_kernel_traitsILi32ELi4ELi1ELb1ELb1ELb0ELb1EN3c104HalfENS1_7complexIfEEEEv13SSMParamsBase --------------------------
	.section	.nv.info._Z25selective_scan_fwd_kernelI32Selective_Scan_fwd_kernel_traitsILi32ELi4ELi1ELb1ELb1ELb0ELb1EN3c104HalfENS1_7complexIfEEEEv13SSMParamsBase,"",@"SHT_CUDA_INFO"
	.sectionflags	@""
	.align	4


	//----- nvinfo : EIATTR_CUDA_API_VERSION
	.align		4
        /*0000*/ 	.byte	0x04, 0x37
        /*0002*/ 	.short	(.L_2449 - .L_2448)
.L_2448:
        /*0004*/ 	.word	0x00000082


	//----- nvinfo : EIATTR_KPARAM_INFO
	.align		4
.L_2449:
        /*0008*/ 	.byte	0x04, 0x17
        /*000a*/ 	.short	(.L_2451 - .L_2450)
.L_2450:
        /*000c*/ 	.word	0x00000000
        /*0010*/ 	.short	0x0000
        /*0012*/ 	.short	0x0000
        /*0014*/ 	.byte	0x00, 0xf0, 0x61, 0x04


	//----- nvinfo : EIATTR_SPARSE_MMA_MASK
	.align		4
.L_2451:
        /*0018*/ 	.byte	0x03, 0x50
        /*001a*/ 	.short	0x0000


	//----- nvinfo : EIATTR_MAXREG_COUNT
	.align		4
        /*001c*/ 	.byte	0x03, 0x1b
        /*001e*/ 	.short	0x00ff


	//----- nvinfo : EIATTR_NUM_BARRIERS
	.align		4
        /*0020*/ 	.byte	0x02, 0x4c
        /*0022*/ 	.byte	0x01
	.zero		1


	//----- nvinfo : EIATTR_MERCURY_ISA_VERSION
	.align		4
        /*0024*/ 	.byte	0x03, 0x5f
        /*0026*/ 	.short	0x0101


	//----- nvinfo : EIATTR_COOP_GROUP_MASK_REGIDS
	.align		4
        /*0028*/ 	.byte	0x04, 0x29
        /*002a*/ 	.short	(.L_2453 - .L_2452)


	//   ....[0]....
.L_2452:
        /*002c*/ 	.word	0xffffffff


	//   ....[1]....
        /*0030*/ 	.word	0xffffffff


	//   ....[2]....
        /*0034*/ 	.word	0xffffffff


	//   ....[3]....
        /*0038*/ 	.word	0xffffffff


	//   ....[4]....
        /*003c*/ 	.word	0xffffffff


	//   ....[5]....
        /*0040*/ 	.word	0xffffffff


	//   ....[6]....
        /*0044*/ 	.word	0xffffffff


	//   ....[7]....
        /*0048*/ 	.word	0xffffffff


	//   ....[8]....
        /*004c*/ 	.word	0xffffffff


	//   ....[9]....
        /*0050*/ 	.word	0xffffffff


	//   ....[10]....
        /*0054*/ 	.word	0xffffffff


	//   ....[11]....
        /*0058*/ 	.word	0xffffffff


	//   ....[12]....
        /*005c*/ 	.word	0xffffffff


	//   ....[13]....
        /*0060*/ 	.word	0xffffffff


	//   ....[14]....
        /*0064*/ 	.word	0xffffffff


	//   ....[15]....
        /*0068*/ 	.word	0xffffffff


	//   ....[16]....
        /*006c*/ 	.word	0xffffffff


	//   ....[17]....
        /*0070*/ 	.word	0xffffffff


	//   ....[18]....
        /*0074*/ 	.word	0xffffffff


	//   ....[19]....
        /*0078*/ 	.word	0xffffffff


	//   ....[20]....
        /*007c*/ 	.word	0xffffffff


	//   ....[21]....
        /*0080*/ 	.word	0xffffffff


	//   ....[22]....
        /*0084*/ 	.word	0xffffffff


	//   ....[23]....
        /*0088*/ 	.word	0xffffffff


	//----- nvinfo : EIATTR_COOP_GROUP_INSTR_OFFSETS
	.align		4
.L_2453:
        /*008c*/ 	.byte	0x04, 0x28
        /*008e*/ 	.short	(.L_2455 - .L_2454)


	//   ....[0]....
.L_2454:
        /*0090*/ 	.word	0x00001920


	//   ....[1]....
        /*0094*/ 	.word	0x00001990


	//   ....[2]....
        /*0098*/ 	.word	0x000019f0


	//   ....[3]....
        /*009c*/ 	.word	0x00001a00


	//   ....[4]....
        /*00a0*/ 	.word	0x00001a70


	//   ....[5]....
        /*00a4*/ 	.word	0x00001a90


	//   ....[6]....
        /*00a8*/ 	.word	0x00001ae0


	//   ....[7]....
        /*00ac*/ 	.word	0x00001af0


	//   ....[8]....
        /*00b0*/ 	.word	0x00001b80


	//   ....[9]....
        /*00b4*/ 	.word	0x00001bb0


	//   ....[10]....
        /*00b8*/ 	.word	0x00001be0


	//   ....[11]....
        /*00bc*/ 	.word	0x00001bf0


	//   ....[12]....
        /*00c0*/ 	.word	0x00001c80


	//   ....[13]....
        /*00c4*/ 	.word	0x00001cb0


	//   ....[14]....
        /*00c8*/ 	.word	0x00001ce0


	//   ....[15]....
        /*00cc*/ 	.word	0x00001cf0


	//   ....[16]....
        /*00d0*/ 	.word	0x00001da0


	//   ....[17]....
        /*00d4*/ 	.word	0x00001de0


	//   ....[18]....
        /*00d8*/ 	.word	0x00001df0


	//   ....[19]....
        /*00dc*/ 	.word	0x00001e00


	//   ....[20]....
        /*00e0*/ 	.word	0x00001fa0


	//   ....[21]....
        /*00e4*/ 	.word	0x00001fc0


	//   ....[22]....
        /*00e8*/ 	.word	0x00001fd0


	//   ....[23]....
        /*00ec*/ 	.word	0x00001fe0


	//----- nvinfo : EIATTR_EXIT_INSTR_OFFSETS
	.align		4
.L_2455:
        /*00f0*/ 	.byte	0x04, 0x1c
        /*00f2*/ 	.short	(.L_2457 - .L_2456)


	//   ....[0]....
.L_2456:
        /*00f4*/ 	.word	0x00000450


	//   ....[1]....
        /*00f8*/ 	.word	0x00002b90


	//----- nvinfo : EIATTR_MAX_THREADS
	.align		4
.L_2457:
        /*00fc*/ 	.byte	0x04, 0x05
        /*00fe*/ 	.short	(.L_2459 - .L_2458)
.L_2458:
        /*0100*/ 	.word	0x00000020
        /*0104*/ 	.word	0x00000001
        /*0108*/ 	.word	0x00000001


	//----- nvinfo : EIATTR_CRS_STACK_SIZE
	.align		4
.L_2459:
        /*010c*/ 	.byte	0x04, 0x1e
        /*010e*/ 	.short	(.L_2461 - .L_2460)
.L_2460:
        /*0110*/ 	.word	0x00000000


	//----- nvinfo : EIATTR_CBANK_PARAM_SIZE
	.align		4
.L_2461:
        /*0114*/ 	.byte	0x03, 0x19
        /*0116*/ 	.short	0x0118


	//----- nvinfo : EIATTR_PARAM_CBANK
	.align		4
        /*0118*/ 	.byte	0x04, 0x0a
        /*011a*/ 	.short	(.L_2463 - .L_2462)
	.align		4
.L_2462:
        /*011c*/ 	.word	index@(.nv.constant0._Z25selective_scan_fwd_kernelI32Selective_Scan_fwd_kernel_traitsILi32ELi4ELi1ELb1ELb1ELb0ELb1EN3c104HalfENS1_7complexIfEEEEv13SSMParamsBase)
        /*0120*/ 	.short	0x0210
        /*0122*/ 	.short	0x0118


	//----- nvinfo : EIATTR_SW_WAR
	.align		4
.L_2463:
        /*0124*/ 	.byte	0x04, 0x36
        /*0126*/ 	.short	(.L_2465 - .L_2464)
.L_2464:
        /*0128*/ 	.word	0x00000008
.L_2465:


//--------------------- .nv.info._Z25selective_scan_fwd_kernelI32Selective_Scan_fwd_kernel_traitsILi32ELi4ELi1ELb1ELb1ELb1ELb0EN3c104HalfENS1_7complexIfEEEEv13SSMParamsBase --------------------------
	.section	.nv.info._Z25selective_scan_fwd_kernelI32Selective_Scan_fwd_kernel_traitsILi32ELi4ELi1ELb1ELb1ELb1ELb0EN3c104HalfENS1_7complexIfEEEEv13SSMParamsBase,"",@"SHT_CUDA_INFO"
	.sectionflags	@""
	.align	4


	//----- nvinfo : EIATTR_CUDA_API_VERSION
	.align		4
        /*0000*/ 	.byte	0x04, 0x37
        /*0002*/ 	.short	(.L_2467 - .L_2466)
.L_2466:
        /*0004*/ 	.word	0x00000082


	//----- nvinfo : EIATTR_KPARAM_INFO
	.align		4
.L_2467:
        /*0008*/ 	.byte	0x04, 0x17
        /*000a*/ 	.short	(.L_2469 - .L_2468)
.L_2468:
        /*000c*/ 	.word	0x00000000
        /*0010*/ 	.short	0x0000
        /*0012*/ 	.short	0x0000
        /*0014*/ 	.byte	0x00, 0xf0, 0x61, 0x04


	//----- nvinfo : EIATTR_SPARSE_MMA_MASK
	.align		4
.L_2469:
        /*0018*/ 	.byte	0x03, 0x50
        /*001a*/ 	.short	0x0000


	//----- nvinfo : EIATTR_MAXREG_COUNT
	.align		4
        /*001c*/ 	.byte	0x03, 0x1b
        /*001e*/ 	.short	0x00ff


	//----- nvinfo : EIATTR_NUM_BARRIERS
	.align		4
        /*0020*/ 	.byte	0x02, 0x4c
        /*0022*/ 	.byte	0x01
	.zero		1


	//----- nvinfo : EIATTR_MERCURY_ISA_VERSION
	.align		4
        /*0024*/ 	.byte	0x03, 0x5f
        /*0026*/ 	.short	0x0101


	//----- nvinfo : EIATTR_COOP_GROUP_MASK_REGIDS
	.align		4
        /*0028*/ 	.byte	0x04, 0x29
        /*002a*/ 	.short	(.L_2471 - .L_2470)


	//   ....[0]....
.L_2470:
        /*002c*/ 	.word	0xffffffff


	//   ....[1]....
        /*0030*/ 	.word	0xffffffff


	//   ....[2]....
        /*0034*/ 	.word	0xffffffff


	//   ....[3]....
        /*0038*/ 	.word	0xffffffff


	//   ....[4]....
        /*003c*/ 	.word	0xffffffff


	//   ....[5]....
        /*0040*/ 	.word	0xffffffff


	//   ....[6]....
        /*0044*/ 	.word	0xffffffff


	//   ....[7]....
        /*0048*/ 	.word	0xffffffff


	//   ....[8]....
        /*004c*/ 	.word	0xffffffff


	//   ....[9]....
        /*0050*/ 	.word	0xffffffff


	//   ....[10]....
        /*0054*/ 	.word	0xffffffff


	//   ....[11]....
        /*0058*/ 	.word	0xffffffff


	//   ....[12]....
        /*005c*/ 	.word	0xffffffff


	//   ....[13]....
        /*0060*/ 	.word	0xffffffff


	//   ....[14]....
        /*0064*/ 	.word	0xffffffff


	//   ....[15]....
        /*0068*/ 	.word	0xffffffff


	//   ....[16]....
        /*006c*/ 	.word	0xffffffff


	//   ....[17]....
        /*0070*/ 	.word	0xffffffff


	//   ....[18]....
        /*0074*/ 	.word	0xffffffff


	//   ....[19]....
        /*0078*/ 	.word	0xffffffff


	//   ....[20]....
        /*007c*/ 	.word	0xffffffff


	//   ....[21]....
        /*0080*/ 	.word	0xffffffff


	//   ....[22]....
        /*0084*/ 	.word	0xffffffff


	//   ....[23]....
        /*0088*/ 	.word	0xffffffff


	//----- nvinfo : EIATTR_COOP_GROUP_INSTR_OFFSETS
	.align		4
.L_2471:
        /*008c*/ 	.byte	0x04, 0x28
        /*008e*/ 	.short	(.L_2473 - .L_2472)


	//   ....[0]....
.L_2472:
        /*0090*/ 	.word	0x000019f0


	//   ....[1]....
        /*0094*/ 	.word	0x00001a20


	//   ....[2]....
        /*0098*/ 	.word	0x00001a50


	//   ....[3]....
        /*009c*/ 	.word	0x00001a60


	//   ....[4]....
        /*00a0*/ 	.word	0x00001ad0


	//   ....[5]....
        /*00a4*/ 	.word	0x00001b00


	//   ....[6]....
        /*00a8*/ 	.word	0x00001b40


	//   ....[7]....
        /*00ac*/ 	.word	0x00001b50


	//   ....[8]....
        /*00b0*/ 	.word	0x00001be0


	//   ....[9]....
        /*00b4*/ 	.word	0x00001c10


	//   ....[10]....
        /*00b8*/ 	.word	0x00001c40


	//   ....[11]....
        /*00bc*/ 	.word	0x00001c50


	//   ....[12]....
        /*00c0*/ 	.word	0x00001ce0


	//   ....[13]....
        /*00c4*/ 	.word	0x00001d10


	//   ....[14]....
        /*00c8*/ 	.word	0x00001d40


	//   ....[15]....
        /*00cc*/ 	.word	0x00001d50


	//   ....[16]....
        /*00d0*/ 	.word	0x00001e10


	//   ....[17]....
        /*00d4*/ 	.word	0x00001e40


	//   ....[18]....
        /*00d8*/ 	.word	0x00001e50


	//   ....[19]....
        /*00dc*/ 	.word	0x00001e60


	//   ....[20]....
        /*00e0*/ 	.word	0x00002000


	//   ....[21]....
        /*00e4*/ 	.word	0x00002020


	//   ....[22]....
        /*00e8*/ 	.word	0x00002030


	//   ....[23]....
        /*00ec*/ 	.word	0x00002040


	//----- nvinfo : EIATTR_EXIT_INSTR_OFFSETS
	.align		4
.L_2473:
        /*00f0*/ 	.byte	0x04, 0x1c
        /*00f2*/ 	.short	(.L_2475 - .L_2474)


	//   ....[0]....
.L_2474:
        /*00f4*/ 	.word	0x00000530


	//   ....[1]....
        /*00f8*/ 	.word	0x00002860


	//----- nvinfo : EIATTR_MAX_THREADS
	.align		4
.L_2475:
        /*00fc*/ 	.byte	0x04, 0x05
        /*00fe*/ 	.short	(.L_2477 - .L_2476)
.L_2476:
        /*0100*/ 	.word	0x00000020
        /*0104*/ 	.word	0x00000001
        /*0108*/ 	.word	0x00000001


	//----- nvinfo : EIATTR_CRS_STACK_SIZE
	.align		4
.L_2477:
        /*010c*/ 	.byte	0x04, 0x1e
        /*010e*/ 	.short	(.L_2479 - .L_2478)
.L_2478:
        /*0110*/ 	.word	0x00000000


	//----- nvinfo : EIATTR_CBANK_PARAM_SIZE
	.align		4
.L_2479:
        /*0114*/ 	.byte	0x03, 0x19
        /*0116*/ 	.short	0x0118


	//----- nvinfo : EIATTR_PARAM_CBANK
	.align		4
        /*0118*/ 	.byte	0x04, 0x0a
        /*011a*/ 	.short	(.L_2481 - .L_2480)
	.align		4
.L_2480:
        /*011c*/ 	.word	index@(.nv.constant0._Z25selective_scan_fwd_kernelI32Selective_Scan_fwd_kernel_traitsILi32ELi4ELi1ELb1ELb1ELb1ELb0EN3c104HalfENS1_7complexIfEEEEv13SSMParamsBase)
        /*0120*/ 	.short	0x0210
        /*0122*/ 	.short	0x0118


	//----- nvinfo : EIATTR_SW_WAR
	.align		4
.L_2481:
        /*0124*/ 	.byte	0x04, 0x36
        /*0126*/ 	.short	(.L_2483 - .L_2482)
.L_2482:
        /*0128*/ 	.word	0x00000008
.L_2483:


//--------------------- .nv.info._Z25selective_scan_fwd_kernelI32Selective_Scan_fwd_kernel_traitsILi32ELi4ELi1ELb1ELb1ELb1ELb1EN3c104HalfENS1_7complexIfEEEEv13SSMParamsBase --------------------------
	.section	.nv.info._Z25selective_scan_fwd_kernelI32Selective_Scan_fwd_kernel_traitsILi32ELi4ELi1ELb1ELb1ELb1ELb1EN3c104HalfENS1_7complexIfEEEEv13SSMParamsBase,"",@"SHT_CUDA_INFO"
	.sectionflags	@""
	.align	4


	//----- nvinfo : EIATTR_CUDA_API_VERSION
	.align		4
        /*0000*/ 	.byte	0x04, 0x37
        /*0002*/ 	.short	(.L_2485 - .L_2484)
.L_2484:
        /*0004*/ 	.word	0x00000082


	//----- nvinfo : EIATTR_KPARAM_INFO
	.align		4
.L_2485:
        /*0008*/ 	.byte	0x04, 0x17
        /*000a*/ 	.short	(.L_2487 - .L_2486)
.L_2486:
        /*000c*/ 	.word	0x00000000
        /*0010*/ 	.short	0x0000
        /*0012*/ 	.short	0x0000
        /*0014*/ 	.byte	0x00, 0xf0, 0x61, 0x04


	//----- nvinfo : EIATTR_SPARSE_MMA_MASK
	.align		4
.L_2487:
        /*0018*/ 	.byte	0x03, 0x50
        /*001a*/ 	.short	0x0000


	//----- nvinfo : EIATTR_MAXREG_COUNT
	.align		4
        /*001c*/ 	.byte	0x03, 0x1b
        /*001e*/ 	.short	0x00ff


	//----- nvinfo : EIATTR_NUM_BARRIERS
	.align		4
        /*0020*/ 	.byte	0x02, 0x4c
        /*0022*/ 	.byte	0x01
	.zero		1


	//----- nvinfo : EIATTR_MERCURY_ISA_VERSION
	.align		4
        /*0024*/ 	.byte	0x03, 0x5f
        /*0026*/ 	.short	0x0101


	//----- nvinfo : EIATTR_COOP_GROUP_MASK_REGIDS
	.align		4
        /*0028*/ 	.byte	0x04, 0x29
        /*002a*/ 	.short	(.L_2489 - .L_2488)


	//   ....[0]....
.L_2488:
        /*002c*/ 	.word	0xffffffff


	//   ....[1]....
        /*0030*/ 	.word	0xffffffff


	//   ....[2]....
        /*0034*/ 	.word	0xffffffff


	//   ....[3]....
        /*0038*/ 	.word	0xffffffff


	//   ....[4]....
        /*003c*/ 	.word	0xffffffff


	//   ....[5]....
        /*0040*/ 	.word	0xffffffff


	//   ....[6]....
        /*0044*/ 	.word	0xffffffff


	//   ....[7]....
        /*0048*/ 	.word	0xffffffff


	//   ....[8]....
        /*004c*/ 	.word	0xffffffff


	//   ....[9]....
        /*0050*/ 	.word	0xffffffff


	//   ....[10]....
        /*0054*/ 	.word	0xffffffff


	//   ....[11]....
        /*0058*/ 	.word	0xffffffff


	//   ....[12]....
        /*005c*/ 	.word	0xffffffff


	//   ....[13]....
        /*0060*/ 	.word	0xffffffff


	//   ....[14]....
        /*0064*/ 	.word	0xffffffff


	//   ....[15]....
        /*0068*/ 	.word	0xffffffff


	//   ....[16]....
        /*006c*/ 	.word	0xffffffff


	//   ....[17]....
        /*0070*/ 	.word	0xffffffff


	//   ....[18]....
        /*0074*/ 	.word	0xffffffff


	//   ....[19]....
        /*0078*/ 	.word	0xffffffff


	//   ....[20]....
        /*007c*/ 	.word	0xffffffff


	//   ....[21]....
        /*0080*/ 	.word	0xffffffff


	//   ....[22]....
        /*0084*/ 	.word	0xffffffff


	//   ....[23]....
        /*0088*/ 	.word	0xffffffff


	//----- nvinfo : EIATTR_COOP_GROUP_INSTR_OFFSETS
	.align		4
.L_2489:
        /*008c*/ 	.byte	0x04, 0x28
        /*008e*/ 	.short	(.L_2491 - .L_2490)


	//   ....[0]....
.L_2490:
        /*0090*/ 	.word	0x000019f0


	//   ....[1]....
        /*0094*/ 	.word	0x00001a20


	//   ....[2]....
        /*0098*/ 	.word	0x00001a50


	//   ....[3]....
        /*009c*/ 	.word	0x00001a60


	//   ....[4]....
        /*00a0*/ 	.word	0x00001ad0


	//   ....[5]....
        /*00a4*/ 	.word	0x00001b00


	//   ....[6]....
        /*00a8*/ 	.word	0x00001b40


	//   ....[7]....
        /*00ac*/ 	.word	0x00001b50


	//   ....[8]....
        /*00b0*/ 	.word	0x00001be0


	//   ....[9]....
        /*00b4*/ 	.word	0x00001c10


	//   ....[10]....
        /*00b8*/ 	.word	0x00001c40


	//   ....[11]....
        /*00bc*/ 	.word	0x00001c50


	//   ....[12]....
        /*00c0*/ 	.word	0x00001ce0


	//   ....[13]....
        /*00c4*/ 	.word	0x00001d10


	//   ....[14]....
        /*00c8*/ 	.word	0x00001d40


	//   ....[15]....
        /*00cc*/ 	.word	0x00001d50


	//   ....[16]....
        /*00d0*/ 	.word	0x00001e10


	//   ....[17]....
        /*00d4*/ 	.word	0x00001e40


	//   ....[18]....
        /*00d8*/ 	.word	0x00001e50


	//   ....[19]....
        /*00dc*/ 	.word	0x00001e60


	//   ....[20]....
        /*00e0*/ 	.word	0x00002000


	//   ....[21]....
        /*00e4*/ 	.word	0x00002020


	//   ....[22]....
        /*00e8*/ 	.word	0x00002030


	//   ....[23]....
        /*00ec*/ 	.word	0x00002040


	//----- nvinfo : EIATTR_EXIT_INSTR_OFFSETS
	.align		4
.L_2491:
        /*00f0*/ 	.byte	0x04, 0x1c
        /*00f2*/ 	.short	(.L_2493 - .L_2492)


	//   ....[0]....
.L_2492:
        /*00f4*/ 	.word	0x00000530


	//   ....[1]....
        /*00f8*/ 	.word	0x00002cd0


	//----- nvinfo : EIATTR_MAX_THREADS
	.align		4
.L_2493:
        /*00fc*/ 	.byte	0x04, 0x05
        /*00fe*/ 	.short	(.L_2495 - .L_2494)
.L_2494:
        /*0100*/ 	.word	0x00000020
        /*0104*/ 	.word	0x00000001
        /*0108*/ 	.word	0x00000001


	//----- nvinfo : EIATTR_CRS_STACK_SIZE
	.align		4
.L_2495:
        /*010c*/ 	.byte	0x04, 0x1e
        /*010e*/ 	.short	(.L_2497 - .L_2496)
.L_2496:
        /*0110*/ 	.word	0x00000000


	//----- nvinfo : EIATTR_CBANK_PARAM_SIZE
	.align		4
.L_2497:
        /*0114*/ 	.byte	0x03, 0x19
        /*0116*/ 	.short	0x0118


	//----- nvinfo : EIATTR_PARAM_CBANK
	.align		4
        /*0118*/ 	.byte	0x04, 0x0a
        /*011a*/ 	.short	(.L_2499 - .L_2498)
	.align		4
.L_2498:
        /*011c*/ 	.word	index@(.nv.constant0._Z25selective_scan_fwd_kernelI32Selective_Scan_fwd_kernel_traitsILi32ELi4ELi1ELb1ELb1ELb1ELb1EN3c104HalfENS1_7complexIfEEEEv13SSMParamsBase)
        /*0120*/ 	.short	0x0210
        /*0122*/ 	.short	0x0118


	//----- nvinfo : EIATTR_SW_WAR
	.align		4
.L_2499:
        /*0124*/ 	.byte	0x04, 0x36
        /*0126*/ 	.short	(.L_2501 - .L_2500)
.L_2500:
        /*0128*/ 	.word	0x00000008
.L_2501:


//--------------------- .nv.info._Z25selective_scan_fwd_kernelI32Selective_Scan_fwd_kernel_traitsILi128ELi16ELi1ELb0ELb0ELb0ELb0EN3c104HalfEfEEv13SSMParamsBase --------------------------
	.section	.nv.info._Z25selective_scan_fwd_kernelI32Selective_Scan_fwd_kernel_traitsILi128ELi16ELi1ELb0ELb0ELb0ELb0EN3c104HalfEfEEv13SSMParamsBase,"",@"SHT_CUDA_INFO"
	.sectionflags	@""
	.align	4


	//----- nvinfo : EIATTR_CUDA_API_VERSION
	.align		4
        /*0000*/ 	.byte	0x04, 0x37
        /*0002*/ 	.short	(.L_2503 - .L_2502)
.L_2502:
        /*0004*/ 	.word	0x00000082


	//----- nvinfo : EIATTR_KPARAM_INFO
	.align		4
.L_2503:
        /*0008*/ 	.byte	0x04, 0x17
        /*000a*/ 	.short	(.L_2505 - .L_2504)
.L_2504:
        /*000c*/ 	.word	0x00000000
        /*0010*/ 	.short	0x0000
        /*0012*/ 	.short	0x0000
        /*0014*/ 	.byte	0x00, 0xf0, 0x61, 0x04


	//----- nvinfo : EIATTR_SPARSE_MMA_MASK
	.align		4
.L_2505:
        /*0018*/ 	.byte	0x03, 0x50
        /*001a*/ 	.short	0x0000


	//----- nvinfo : EIATTR_MAXREG_COUNT
	.align		4
        /*001c*/ 	.byte	0x03, 0x1b
        /*001e*/ 	.short	0x00a8


	//----- nvinfo : EIATTR_NUM_BARRIERS
	.align		4
        /*0020*/ 	.byte	0x02, 0x4c
        /*0022*/ 	.byte	0x01
	.zero		1


	//----- nvinfo : EIATTR_MERCURY_ISA_VERSION
	.align		4
        /*0024*/ 	.byte	0x03, 0x5f
        /*0026*/ 	.short	0x0101


	//----- nvinfo : EIATTR_COOP_GROUP_MASK_REGIDS
	.align		4
        /*0028*/ 	.byte	0x04, 0x29
        /*002a*/ 	.short	(.L_2507 - .L_2506)


	//   ....[0]....
.L_2506:
        /*002c*/ 	.word	0xffffffff


	//   ....[1]....
        /*0030*/ 	.word	0xffffffff


	//   ....[2]....
        /*0034*/ 	.word	0xffffffff


	//   ....[3]....
        /*0038*/ 	.word	0xffffffff


	//   ....[4]....
        /*003c*/ 	.word	0xffffffff


	//   ....[5]....
        /*0040*/ 	.word	0xffffffff


	//   ....[6]....
        /*0044*/ 	.word	0xffffffff


	//   ....[7]....
        /*0048*/ 	.word	0xffffffff


	//   ....[8]....
        /*004c*/ 	.word	0xffffffff


	//   ....[9]....
        /*0050*/ 	.word	0xffffffff


	//   ....[10]....
        /*0054*/ 	.word	0xffffffff


	//   ....[11]....
        /*0058*/ 	.word	0xffffffff


	//   ....[12]....
        /*005c*/ 	.word	0xffffffff


	//   ....[13]....
        /*0060*/ 	.word	0xffffffff


	//   ....[14]....
        /*0064*/ 	.word	0xffffffff


	//----- nvinfo : EIATTR_COOP_GROUP_INSTR_OFFSETS
	.align		4
.L_2507:
        /*0068*/ 	.byte	0x04, 0x28
        /*006a*/ 	.short	(.L_2509 - .L_2508)


	//   ....[0]....
.L_2508:
        /*006c*/ 	.word	0x000010b0


	//   ....[1]....
        /*0070*/ 	.word	0x000014a0


	//   ....[2]....
        /*0074*/ 	.word	0x00004820


	//   ....[3]....
        /*0078*/ 	.word	0x00004840


	//   ....[4]....
        /*007c*/ 	.word	0x00004920


	//   ....[5]....
        /*0080*/ 	.word	0x00004930


	//   ....[6]....
        /*0084*/ 	.word	0x00004970


	//   ....[7]....
        /*0088*/ 	.word	0x00004980


	//   ....[8]....
        /*008c*/ 	.word	0x000049c0


	//   ....[9]....
        /*0090*/ 	.word	0x000049d0


	//   ....[10]....
        /*0094*/ 	.word	0x00004a10


	//   ....[11]....
        /*0098*/ 	.word	0x00004a20


	//   ....[12]....
        /*009c*/ 	.word	0x00004af0


	//   ....[13]....
        /*00a0*/ 	.word	0x00004b00


	//   ....[14]....
        /*00a4*/ 	.word	0x00005350


	//----- nvinfo : EIATTR_EXIT_INSTR_OFFSETS
	.align		4
.L_2509:
        /*00a8*/ 	.byte	0x04, 0x1c
        /*00aa*/ 	.short	(.L_2511 - .L_2510)


	//   ....[0]....
.L_2510:
        /*00ac*/ 	.word	0x00000310


	//   ....[1]....
        /*00b0*/ 	.word	0x00005980


	//----- nvinfo : EIATTR_MAX_THREADS
	.align		4
.L_2511:
        /*00b4*/ 	.byte	0x04, 0x05
        /*00b6*/ 	.short	(.L_2513 - .L_2512)
.L_2512:
        /*00b8*/ 	.word	0x00000080
        /*00bc*/ 	.word	0x00000001
        /*00c0*/ 	.word	0x00000001


	//----- nvinfo : EIATTR_CRS_STACK_SIZE
	.align		4
.L_2513:
        /*00c4*/ 	.byte	0x04, 0x1e
        /*00c6*/ 	.short	(.L_2515 - .L_2514)
.L_2514:
        /*00c8*/ 	.word	0x00000000


	//----- nvinfo : EIATTR_CBANK_PARAM_SIZE
	.align		4
.L_2515:
        /*00cc*/ 	.byte	0x03, 0x19
        /*00ce*/ 	.short	0x0118


	//----- nvinfo : EIATTR_PARAM_CBANK
	.align		4
        /*00d0*/ 	.byte	0x04, 0x0a
        /*00d2*/ 	.short	(.L_2517 - .L_2516)
	.align		4
.L_2516:
        /*00d4*/ 	.word	index@(.nv.constant0._Z25selective_scan_fwd_kernelI32Selective_Scan_fwd_kernel_traitsILi128ELi16ELi1ELb0ELb0ELb0ELb0EN3c104HalfEfEEv13SSMParamsBase)
        /*00d8*/ 	.short	0x0210
        /*00da*/ 	.short	0x0118


	//----- nvinfo : EIATTR_SW_WAR
	.align		4
.L_2517:
        /*00dc*/ 	.byte	0x04, 0x36
        /*00de*/ 	.short	(.L_2519 - .L_2518)
.L_2518:
        /*00e0*/ 	.word	0x00000008
.L_2519:


//--------------------- .nv.info._Z25selective_scan_fwd_kernelI32Selective_Scan_fwd_kernel_traitsILi128ELi16ELi1ELb0ELb0ELb0ELb1EN3c104HalfEfEEv13SSMParamsBase --------------------------
	.section	.nv.info._Z25selective_scan_fwd_kernelI32Selective_Scan_fwd_kernel_traitsILi128ELi16ELi1ELb0ELb0ELb0ELb1EN3c104HalfEfEEv13SSMParamsBase,"",@"SHT_CUDA_INFO"
	.sectionflags	@""
	.align	4


	//----- nvinfo : EIATTR_CUDA_API_VERSION
	.align		4
        /*0000*/ 	.byte	0x04, 0x37
        /*0002*/ 	.short	(.L_2521 - .L_2520)
.L_2520:
        /*0004*/ 	.word	0x00000082


	//----- nvinfo : EIATTR_KPARAM_INFO
	.align		4
.L_2521:
        /*0008*/ 	.byte	0x04, 0x17
        /*000a*/ 	.short	(.L_2523 - .L_2522)
.L_2522:
        /*000c*/ 	.word	0x00000000
        /*0010*/ 	.short	0x0000
        /*0012*/ 	.short	0x0000
        /*0014*/ 	.byte	0x00, 0xf0, 0x61, 0x04


	//----- nvinfo : EIATTR_SPARSE_MMA_MASK
	.align		4
.L_2523:
        /*0018*/ 	.byte	0x03, 0x50
        /*001a*/ 	.short	0x0000


	//----- nvinfo : EIATTR_MAXREG_COUNT
	.align		4
        /*001c*/ 	.byte	0x03, 0x1b
        /*001e*/ 	.short	0x00a8


	//----- nvinfo : EIATTR_NUM_BARRIERS
	.align		4
        /*0020*/ 	.byte	0x02, 0x4c
        /*0022*/ 	.byte	0x01
	.zero		1


	//----- nvinfo : EIATTR_MERCURY_ISA_VERSION
	.align		4
        /*0024*/ 	.byte	0x03, 0x5f
        /*0026*/ 	.short	0x0101


	//----- nvinfo : EIATTR_INT_WARP_WIDE_INSTR_OFFSETS
	.align		4
        /*0028*/ 	.byte	0x04, 0x31
        /*002a*/ 	.short	(.L_2525 - .L_2524)


	//   ....[0]....
.L_2524:
        /*002c*/ 	.word	0x00004500


	//----- nvinfo : EIATTR_COOP_GROUP_MASK_REGIDS
	.align		4
.L_2525:
        /*0030*/ 	.byte	0x04, 0x29
        /*0032*/ 	.short	(.L_2527 - .L_2526)


	//   ....[0]....
.L_2526:
        /*0034*/ 	.word	0xffffffff


	//   ....[1]....
        /*0038*/ 	.word	0xffffffff


	//   ....[2]....
        /*003c*/ 	.word	0xffffffff


	//   ....[3]....
        /*0040*/ 	.word	0xffffffff


	//   ....[4]....
        /*0044*/ 	.word	0xffffffff


	//   ....[5]....
        /*0048*/ 	.word	0xffffffff


	//   ....[6]....
        /*004c*/ 	.word	0xffffffff


	//   ....[7]....
        /*0050*/ 	.word	0xffffffff


	//   ....[8]....
        /*0054*/ 	.word	0xffffffff


	//   ....[9]....
        /*0058*/ 	.word	0xffffffff


	//   ....[10]....
        /*005c*/ 	.word	0xffffffff


	//   ....[11]....
        /*0060*/ 	.word	0xffffffff


	//   ....[12]....
        /*0064*/ 	.word	0xffffffff


	//   ....[13]....
        /*0068*/ 	.word	0xffffffff


	//   ....[14]....
        /*006c*/ 	.word	0xffffffff


	//   ....[15]....
        /*0070*/ 	.word	0xffffffff


	//   ....[16]....
        /*0074*/ 	.word	0xffffffff


	//----- nvinfo : EIATTR_COOP_GROUP_INSTR_OFFSETS
	.align		4
.L_2527:
        /*0078*/ 	.byte	0x04, 0x28
        /*007a*/ 	.short	(.L_2529 - .L_2528)


	//   ....[0]....
.L_2528:
        /*007c*/ 	.word	0x000012e0


	//   ....[1]....
        /*0080*/ 	.word	0x00001780


	//   ....[2]....
        /*0084*/ 	.word	0x00004bf0


	//   ....[3]....
        /*0088*/ 	.word	0x00004c00


	//   ....[4]....
        /*008c*/ 	.word	0x00004c50


	//   ....[5]....
        /*0090*/ 	.word	0x00004c60


	//   ....[6]....
        /*0094*/ 	.word	0x00004ca0


	//   ....[7]....
        /*0098*/ 	.word	0x00004cb0


	//   ....[8]....
        /*009c*/ 	.word	0x00004cf0


	//   ....[9]....
        /*00a0*/ 	.word	0x00004d00


	//   ....[10]....
        /*00a4*/ 	.word	0x00004d40


	//   ....[11]....
        /*00a8*/ 	.word	0x00004d50


	//   ....[12]....
        /*00ac*/ 	.word	0x00004e00


	//   ....[13]....
        /*00b0*/ 	.word	0x00004e10


	//   ....[14]....
        /*00b4*/ 	.word	0x00005710


	//   ....[15]....
        /*00b8*/ 	.word	0x00006370


	//   ....[16]....
        /*00bc*/ 	.word	0x00006db0


	//----- nvinfo : EIATTR_EXIT_INSTR_OFFSETS
	.align		4
.L_2529:
        /*00c0*/ 	.byte	0x04, 0x1c
        /*00c2*/ 	.short	(.L_2531 - .L_2530)


	//   ....[0]....
.L_2530:
        /*00c4*/ 	.word	0x00000310


	//   ....[1]....
        /*00c8*/ 	.word	0x00007390


	//----- nvinfo : EIATTR_MAX_THREADS
	.align		4
.L_2531:
        /*00cc*/ 	.byte	0x04, 0x05
        /*00ce*/ 	.short	(.L_2533 - .L_2532)
.L_2532:
        /*00d0*/ 	.word	0x00000080
        /*00d4*/ 	.word	0x00000001
        /*00d8*/ 	.word	0x00000001


	//----- nvinfo : EIATTR_CRS_STACK_SIZE
	.align		4
.L_2533:
        /*00dc*/ 	.byte	0x04, 0x1e
        /*00de*/ 	.short	(.L_2535 - .L_2534)
.L_2534:
        /*00e0*/ 	.word	0x00000000


	//----- nvinfo : EIATTR_CBANK_PARAM_SIZE
	.align		4
.L_2535:
        /*00e4*/ 	.byte	0x03, 0x19
        /*00e6*/ 	.short	0x0118


	//----- nvinfo : EIATTR_PARAM_CBANK
	.align		4
        /*00e8*/ 	.byte	0x04, 0x0a
        /*00ea*/ 	.short	(.L_2537 - .L_2536)
	.align		4
.L_2536:
        /*00ec*/ 	.word	index@(.nv.constant0._Z25selective_scan_fwd_kernelI32Selective_Scan_fwd_kernel_traitsILi128ELi16ELi1ELb0ELb0ELb0ELb1EN3c104HalfEfEEv13SSMParamsBase)
        /*00f0*/ 	.short	0x0210
        /*00f2*/ 	.short	0x0118


	//----- nvinfo : EIATTR_SW_WAR
	.align		4
.L_2537:
        /*00f4*/ 	.byte	0x04, 0x36
        /*00f6*/ 	.short	(.L_2539 - .L_2538)
.L_2538:
        /*00f8*/ 	.word	0x00000008
.L_2539:


//--------------------- .nv.info._Z25selective_scan_fwd_kernelI32Selective_Scan_fwd_kernel_traitsILi128ELi16ELi1ELb0ELb0ELb1ELb0EN3c104HalfEfEEv13SSMParamsBase --------------------------
	.section	.nv.info._Z25selective_scan_fwd_kernelI32Selective_Scan_fwd_kernel_traitsILi128ELi16ELi1ELb0ELb0ELb1ELb0EN3c104HalfEfEEv13SSMParamsBase,"",@"SHT_CUDA_INFO"
	.sectionflags	@""
	.align	4


	//----- nvinfo : EIATTR_CUDA_API_VERSION
	.align		4
        /*0000*/ 	.byte	0x04, 0x37
        /*0002*/ 	.short	(.L_2541 - .L_2540)
.L_2540:
        /*0004*/ 	.word	0x00000082


	//----- nvinfo : EIATTR_KPARAM_INFO
	.align		4
.L_2541:
        /*0008*/ 	.byte	0x04, 0x17
        /*000a*/ 	.short	(.L_2543 - .L_2542)
.L_2542:
        /*000c*/ 	.word	0x00000000
        /*0010*/ 	.short	0x0000
        /*0012*/ 	.short	0x0000
        /*0014*/ 	.byte	0x00, 0xf0, 0x61, 0x04


	//----- nvinfo : EIATTR_SPARSE_MMA_MASK
	.align		4
.L_2543:
        /*0018*/ 	.byte	0x03, 0x50
        /*001a*/ 	.short	0x0000


	//----- nvinfo : EIATTR_MAXREG_COUNT
	.align		4
        /*001c*/ 	.byte	0x03, 0x1b
        /*001e*/ 	.short	0x00a8


	//----- nvinfo : EIATTR_NUM_BARRIERS
	.align		4
        /*0020*/ 	.byte	0x02, 0x4c
        /*0022*/ 	.byte	0x01
	.zero		1


	//----- nvinfo : EIATTR_MERCURY_ISA_VERSION
	.align		4
        /*0024*/ 	.byte	0x03, 0x5f
        /*0026*/ 	.short	0x0101


	//----- nvinfo : EIATTR_COOP_GROUP_MASK_REGIDS
	.align		4
        /*0028*/ 	.byte	0x04, 0x29
        /*002a*/ 	.short	(.L_2545 - .L_2544)


	//   ....[0]....
.L_2544:
        /*002c*/ 	.word	0xffffffff


	//   ....[1]....
        /*0030*/ 	.word	0xffffffff


	//   ....[2]....
        /*0034*/ 	.word	0xffffffff


	//   ....[3]....
        /*0038*/ 	.word	0xffffffff


	//   ....[4]....
        /*003c*/ 	.word	0xffffffff


	//   ....[5]....
        /*0040*/ 	.word	0xffffffff


	//   ....[6]....
        /*0044*/ 	.word	0xffffffff


	//   ....[7]....
        /*0048*/ 	.word	0xffffffff


	//   ....[8]....
        /*004c*/ 	.word	0xffffffff


	//   ....[9]....
        /*0050*/ 	.word	0xffffffff


	//   ....[10]....
        /*0054*/ 	.word	0xffffffff


	//   ....[11]....
        /*0058*/ 	.word	0xffffffff


	//   ....[12]....
        /*005c*/ 	.word	0xffffffff


	//   ....[13]....
        /*0060*/ 	.word	0xffffffff


	//   ....[14]....
        /*0064*/ 	.word	0xffffffff


	//   ....[15]....
        /*0068*/ 	.word	0xffffffff


	//----- nvinfo : EIATTR_COOP_GROUP_INSTR_OFFSETS
	.align		4
.L_2545:
        /*006c*/ 	.byte	0x04, 0x28
        /*006e*/ 	.short	(.L_2547 - .L_2546)


	//   ....[0]....
.L_2546:
        /*0070*/ 	.word	0x00001270


	//   ....[1]....
        /*0074*/ 	.word	0x00001820


	//   ....[2]....
        /*0078*/ 	.word	0x00004fb0


	//   ....[3]....
        /*007c*/ 	.word	0x00004fc0


	//   ....[4]....
        /*0080*/ 	.word	0x00005010


	//   ....[5]....
        /*0084*/ 	.word	0x00005020


	//   ....[6]....
        /*0088*/ 	.word	0x000050a0


	//   ....[7]....
        /*008c*/ 	.word	0x000050c0


	//   ....[8]....
        /*0090*/ 	.word	0x00005180


	//   ....[9]....
        /*0094*/ 	.word	0x00005190


	//   ....[10]....
        /*0098*/ 	.word	0x000051f0


	//   ....[11]....
        /*009c*/ 	.word	0x00005200


	//   ....[12]....
        /*00a0*/ 	.word	0x00005360


	//   ....[13]....
        /*00a4*/ 	.word	0x00005540


	//   ....[14]....
        /*00a8*/ 	.word	0x00005550


	//   ....[15]....
        /*00ac*/ 	.word	0x00005f40


	//----- nvinfo : EIATTR_EXIT_INSTR_OFFSETS
	.align		4
.L_2547:
        /*00b0*/ 	.byte	0x04, 0x1c
        /*00b2*/ 	.short	(.L_2549 - .L_2548)


	//   ....[0]....
.L_2548:
        /*00b4*/ 	.word	0x000004a0


	//   ....[1]....
        /*00b8*/ 	.word	0x00006690


	//----- nvinfo : EIATTR_MAX_THREADS
	.align		4
.L_2549:
        /*00bc*/ 	.byte	0x04, 0x05
        /*00be*/ 	.short	(.L_2551 - .L_2550)
.L_2550:
        /*00c0*/ 	.word	0x00000080
        /*00c4*/ 	.word	0x00000001
        /*00c8*/ 	.word	0x00000001


	//----- nvinfo : EIATTR_CRS_STACK_SIZE
	.align		4
.L_2551:
        /*00cc*/ 	.byte	0x04, 0x1e
        /*00ce*/ 	.short	(.L_2553 - .L_2552)
.L_2552:
        /*00d0*/ 	.word	0x00000000


	//----- nvinfo : EIATTR_CBANK_PARAM_SIZE
	.align		4
.L_2553:
        /*00d4*/ 	.byte	0x03, 0x19
        /*00d6*/ 	.short	0x0118


	//----- nvinfo : EIATTR_PARAM_CBANK
	.align		4
        /*00d8*/ 	.byte	0x04, 0x0a
        /*00da*/ 	.short	(.L_2555 - .L_2554)
	.align		4
.L_2554:
        /*00dc*/ 	.word	index@(.nv.constant0._Z25selective_scan_fwd_kernelI32Selective_Scan_fwd_kernel_traitsILi128ELi16ELi1ELb0ELb0ELb1ELb0EN3c104HalfEfEEv13SSMParamsBase)
        /*00e0*/ 	.short	0x0210
        /*00e2*/ 	.short	0x0118


	//----- nvinfo : EIATTR_SW_WAR
	.align		4
.L_2555:
        /*00e4*/ 	.byte	0x04, 0x36
        /*00e6*/ 	.short	(.L_2557 - .L_2556)
.L_2556:
        /*00e8*/ 	.word	0x00000008
.L_2557:


//--------------------- .nv.info._Z25selective_scan_fwd_kernelI32Selective_Scan_fwd_kernel_traitsILi128ELi16ELi1ELb0ELb0ELb1ELb1EN3c104HalfEfEEv13SSMParamsBase --------------------------
	.section	.nv.info._Z25selective_scan_fwd_kernelI32Selective_Scan_fwd_kernel_traitsILi128ELi16ELi1ELb0ELb0ELb1ELb1EN3c104HalfEfEEv13SSMParamsBase,"",@"SHT_CUDA_INFO"
	.sectionflags	@""
	.align	4


	//----- nvinfo : EIATTR_CUDA_API_VERSION
	.align		4
        /*0000*/ 	.byte	0x04, 0x37
        /*0002*/ 	.short	(.L_2559 - .L_2558)
.L_2558:
        /*0004*/ 	.word	0x00000082


	//----- nvinfo : EIATTR_KPARAM_INFO
	.align		4
.L_2559:
        /*0008*/ 	.byte	0x04, 0x17
        /*000a*/ 	.short	(.L_2561 - .L_2560)
.L_2560:
        /*000c*/ 	.word	0x00000000
        /*0010*/ 	.short	0x0000
        /*0012*/ 	.short	0x0000
        /*0014*/ 	.byte	0x00, 0xf0, 0x61, 0x04


	//----- nvinfo : EIATTR_SPARSE_MMA_MASK
	.align		4
.L_2561:
        /*0018*/ 	.byte	0x03, 0x50
        /*001a*/ 	.short	0x0000


	//----- nvinfo : EIATTR_MAXREG_COUNT
	.align		4
        /*001c*/ 	.byte	0x03, 0x1b
        /*001e*/ 	.short	0x00a8


	//----- nvinfo : EIATTR_NUM_BARRIERS
	.align		4
        /*0020*/ 	.byte	0x02, 0x4c
        /*0022*/ 	.byte	0x01
	.zero		1


	//----- nvinfo : EIATTR_MERCURY_ISA_VERSION
	.align		4
        /*0024*/ 	.byte	0x03, 0x5f
        /*0026*/ 	.short	0x0101


	//----- nvinfo : EIATTR_COOP_GROUP_MASK_REGIDS
	.align		4
        /*0028*/ 	.byte	0x04, 0x29
        /*002a*/ 	.short	(.L_2563 - .L_2562)


	//   ....[0]....
.L_2562:
        /*002c*/ 	.word	0xffffffff


	//   ....[1]....
        /*0030*/ 	.word	0xffffffff


	//   ....[2]....
        /*0034*/ 	.word	0xffffffff


	//   ....[3]....
        /*0038*/ 	.word	0xffffffff


	//   ....[4]....
        /*003c*/ 	.word	0xffffffff


	//   ....[5]....
        /*0040*/ 	.word	0xffffffff


	//   ....[6]....
        /*0044*/ 	.word	0xffffffff


	//   ....[7]....
        /*0048*/ 	.word	0xffffffff


	//   ....[8]....
        /*004c*/ 	.word	0xffffffff


	//   ....[9]....
        /*0050*/ 	.word	0xffffffff


	//   ....[10]....
        /*0054*/ 	.word	0xffffffff


	//   ....[11]....
        /*0058*/ 	.word	0xffffffff


	//   ....[12]....
        /*005c*/ 	.word	0xffffffff


	//   ....[13]....
        /*0060*/ 	.word	0xffffffff


	//   ....[14]....
        /*0064*/ 	.word	0xffffffff


	//   ....[15]....
        /*0068*/ 	.word	0xffffffff


	//   ....[16]....
        /*006c*/ 	.word	0xffffffff


	//   ....[17]....
        /*0070*/ 	.word	0xffffffff


	//----- nvinfo : EIATTR_COOP_GROUP_INSTR_OFFSETS
	.align		4
.L_2563:
        /*0074*/ 	.byte	0x04, 0x28
        /*0076*/ 	.short	(.L_2565 - .L_2564)


	//   ....[0]....
.L_2564:
        /*0078*/ 	.word	0x00001260


	//   ....[1]....
        /*007c*/ 	.word	0x00001810


	//   ....[2]....
        /*0080*/ 	.word	0x00004fc0


	//   ....[3]....
        /*0084*/ 	.word	0x00004fe0


	//   ....[4]....
        /*0088*/ 	.word	0x00005050


	//   ....[5]....
        /*008c*/ 	.word	0x00005080


	//   ....[6]....
        /*0090*/ 	.word	0x00005120


	//   ....[7]....
        /*0094*/ 	.word	0x00005140


	//   ....[8]....
        /*0098*/ 	.word	0x00005170


	//   ....[9]....
        /*009c*/ 	.word	0x00005190


	//   ....[10]....
        /*00a0*/ 	.word	0x000051d0


	//   ....[11]....
        /*00a4*/ 	.word	0x000051f0


	//   ....[12]....
        /*00a8*/ 	.word	0x000053b0


	//   ....[13]....
        /*00ac*/ 	.word	0x00005560


	//   ....[14]....
        /*00b0*/ 	.word	0x00005570


	//   ....[15]....
        /*00b4*/ 	.word	0x00006050


	//   ....[16]....
        /*00b8*/ 	.word	0x00006c00


	//   ....[17]....
        /*00bc*/ 	.word	0x00007630


	//----- nvinfo : EIATTR_EXIT_INSTR_OFFSETS
	.align		4
.L_2565:
        /*00c0*/ 	.byte	0x04, 0x1c
        /*00c2*/ 	.short	(.L_2567 - .L_2566)


	//   ....[0]....
.L_2566:
        /*00c4*/ 	.word	0x000004b0


	//   ....[1]....
        /*00c8*/ 	.word	0x00007c40


	//----- nvinfo : EIATTR_MAX_THREADS
	.align		4
.L_2567:
        /*00cc*/ 	.byte	0x04, 0x05
        /*00ce*/ 	.short	(.L_2569 - .L_2568)
.L_2568:
        /*00d0*/ 	.word	0x00000080
        /*00d4*/ 	.word	0x00000001
        /*00d8*/ 	.word	0x00000001


	//----- nvinfo : EIATTR_CRS_STACK_SIZE
	.align		4
.L_2569:
        /*00dc*/ 	.byte	0x04, 0x1e
        /*00de*/ 	.short	(.L_2571 - .L_2570)
.L_2570:
        /*00e0*/ 	.word	0x00000000


	//----- nvinfo : EIATTR_CBANK_PARAM_SIZE
	.align		4
.L_2571:
        /*00e4*/ 	.byte	0x03, 0x19
        /*00e6*/ 	.short	0x0118


	//----- nvinfo : EIATTR_PARAM_CBANK
	.align		4
        /*00e8*/ 	.byte	0x04, 0x0a
        /*00ea*/ 	.short	(.L_2573 - .L_2572)
	.align		4
.L_2572:
        /*00ec*/ 	.word	index@(.nv.constant0._Z25selective_scan_fwd_kernelI32Selective_Scan_fwd_kernel_traitsILi128ELi16ELi1ELb0ELb0ELb1ELb1EN3c104HalfEfEEv13SSMParamsBase)
        /*00f0*/ 	.short	0x0210
        /*00f2*/ 	.short	0x0118


	//----- nvinfo : EIATTR_SW_WAR
	.align		4
.L_2573:
        /*00f4*/ 	.byte	0x04, 0x36
        /*00f6*/ 	.short	(.L_2575 - .L_2574)
.L_2574:
        /*00f8*/ 	.word	0x00000008
.L_2575:


//--------------------- .nv.info._Z25selective_scan_fwd_kernelI32Selective_Scan_fwd_kernel_traitsILi128ELi16ELi1ELb0ELb1ELb0ELb0EN3c104HalfEfEEv13SSMParamsBase --------------------------
	.section	.nv.info._Z25selective_scan_fwd_kernelI32Selective_Scan_fwd_kernel_traitsILi128ELi16ELi1ELb0ELb1ELb0ELb0EN3c104HalfEfEEv13SSMParamsBase,"",@"SHT_CUDA_INFO"
	.sectionflags	@""
	.align	4


	//----- nvinfo : EIATTR_CUDA_API_VERSION
	.align		4
        /*0000*/ 	.byte	0x04, 0x37
        /*0002*/ 	.short	(.L_2577 - .L_2576)
.L_2576:
        /*0004*/ 	.word	0x00000082


	//----- nvinfo : EIATTR_KPARAM_INFO
	.align		4
.L_2577:
        /*0008*/ 	.byte	0x04, 0x17
        /*000a*/ 	.short	(.L_2579 - .L_2578)
.L_2578:
        /*000c*/ 	.word	0x00000000
        /*0010*/ 	.short	0x0000
        /*0012*/ 	.short	0x0000
        /*0014*/ 	.byte	0x00, 0xf0, 0x61, 0x04


	//----- nvinfo : EIATTR_SPARSE_MMA_MASK
	.align		4
.L_2579:
        /*0018*/ 	.byte	0x03, 0x50
        /*001a*/ 	.short	0x0000


	//----- nvinfo : EIATTR_MAXREG_COUNT
	.align		4
        /*001c*/ 	.byte	0x03, 0x1b
        /*001e*/ 	.short	0x00a8


	//----- nvinfo : EIATTR_NUM_BARRIERS
	.align		4
        /*0020*/ 	.byte	0x02, 0x4c
        /*0022*/ 	.byte	0x01
	.zero		1


	//----- nvinfo : EIATTR_MERCURY_ISA_VERSION
	.align		4
        /*0024*/ 	.byte	0x03, 0x5f
        /*0026*/ 	.short	0x0101


	//----- nvinfo : EIATTR_COOP_GROUP_MASK_REGIDS
	.align		4
        /*0028*/ 	.byte	0x04, 0x29
        /*002a*/ 	.short	(.L_2581 - .L_2580)


	//   ....[0]....
.L_2580:
        /*002c*/ 	.word	0xffffffff


	//   ....[1]....
        /*0030*/ 	.word	0xffffffff


	//   ....[2]....
        /*0034*/ 	.word	0xffffffff


	//   ....[3]....
        /*0038*/ 	.word	0xffffffff


	//   ....[4]....
        /*003c*/ 	.word	0xffffffff


	//   ....[5]....
        /*0040*/ 	.word	0xffffffff


	//   ....[6]....
        /*0044*/ 	.word	0xffffffff


	//   ....[7]....
        /*0048*/ 	.word	0xffffffff


	//   ....[8]....
        /*004c*/ 	.word	0xffffffff


	//   ....[9]....
        /*0050*/ 	.word	0xffffffff


	//   ....[10]....
        /*0054*/ 	.word	0xffffffff


	//   ....[11]....
        /*0058*/ 	.word	0xffffffff


	//   ....[12]....
        /*005c*/ 	.word	0xffffffff


	//   ....[13]....
        /*0060*/ 	.word	0xffffffff


	//   ....[14]....
        /*0064*/ 	.word	0xffffffff


	//   ....[15]....
        /*0068*/ 	.word	0xffffffff


	//----- nvinfo : EIATTR_COOP_GROUP_INSTR_OFFSETS
	.align		4
.L_2581:
        /*006c*/ 	.byte	0x04, 0x28
        /*006e*/ 	.short	(.L_2583 - .L_2582)


	//   ....[0]....
.L_2582:
        /*0070*/ 	.word	0x000014f0


	//   ....[1]....
        /*0074*/ 	.word	0x00001940


	//   ....[2]....
        /*0078*/ 	.word	0x00004980


	//   ....[3]....
        /*007c*/ 	.word	0x000053d0


	//   ....[4]....
        /*0080*/ 	.word	0x000053e0


	//   ....[5]....
        /*0084*/ 	.word	0x00005490


	//   ....[6]....
        /*0088*/ 	.word	0x000054a0


	//   ....[7]....
        /*008c*/ 	.word	0x00005540


	//   ....[8]....
        /*0090*/ 	.word	0x00005550


	//   ....[9]....
        /*0094*/ 	.word	0x00005590


	//   ....[10]....
        /*0098*/ 	.word	0x000055a0


	//   ....[11]....
        /*009c*/ 	.word	0x000055e0


	//   ....[12]....
        /*00a0*/ 	.word	0x000055f0


	//   ....[13]....
        /*00a4*/ 	.word	0x000056d0


	//   ....[14]....
        /*00a8*/ 	.word	0x000056e0


	//   ....[15]....
        /*00ac*/ 	.word	0x00005eb0


	//----- nvinfo : EIATTR_EXIT_INSTR_OFFSETS
	.align		4
.L_2583:
        /*00b0*/ 	.byte	0x04, 0x1c
        /*00b2*/ 	.short	(.L_2585 - .L_2584)


	//   ....[0]....
.L_2584:
        /*00b4*/ 	.word	0x00000510


	//   ....[1]....
        /*00b8*/ 	.word	0x000065c0


	//----- nvinfo : EIATTR_MAX_THREADS
	.align		4
.L_2585:
        /*00bc*/ 	.byte	0x04, 0x05
        /*00be*/ 	.short	(.L_2587 - .L_2586)
.L_2586:
        /*00c0*/ 	.word	0x00000080
        /*00c4*/ 	.word	0x00000001
        /*00c8*/ 	.word	0x00000001


	//----- nvinfo : EIATTR_CRS_STACK_SIZE
	.align		4
.L_2587:
        /*00cc*/ 	.byte	0x04, 0x1e
        /*00ce*/ 	.short	(.L_2589 - .L_2588)
.L_2588:
        /*00d0*/ 	.word	0x00000000


	//----- nvinfo : EIATTR_CBANK_PARAM_SIZE
	.align		4
.L_2589:
        /*00d4*/ 	.byte	0x03, 0x19
        /*00d6*/ 	.short	0x0118


	//----- nvinfo : EIATTR_PARAM_CBANK
	.align		4
        /*00d8*/ 	.byte	0x04, 0x0a
        /*00da*/ 	.short	(.L_2591 - .L_2590)
	.align		4
.L_2590:
        /*00dc*/ 	.word	index@(.nv.constant0._Z25selective_scan_fwd_kernelI32Selective_Scan_fwd_kernel_traitsILi128ELi16ELi1ELb0ELb1ELb0ELb0EN3c104HalfEfEEv13SSMParamsBase)
        /*00e0*/ 	.short	0x0210
        /*00e2*/ 	.short	0x0118


	//----- nvinfo : EIATTR_SW_WAR
	.align		4
.L_2591:
        /*00e4*/ 	.byte	0x04, 0x36
        /*00e6*/ 	.short	(.L_2593 - .L_2592)
.L_2592:
        /*00e8*/ 	.word	0x00000008
.L_2593:


//--------------------- .nv.info._Z25selective_scan_fwd_kernelI32Selective_Scan_fwd_kernel_traitsILi128ELi16ELi1ELb0ELb1ELb0ELb1EN3c104HalfEfEEv13SSMParamsBase --------------------------
	.section	.nv.info._Z25selective_scan_fwd_kernelI32Selective_Scan_fwd_kernel_traitsILi128ELi16ELi1ELb0ELb1ELb0ELb1EN3c104HalfEfEEv13SSMParamsBase,"",@"SHT_CUDA_INFO"
	.sectionflags	@""
	.align	4


	//----- nvinfo : EIATTR_CUDA_API_VERSION
	.align		4
        /*0000*/ 	.byte	0x04, 0x37
        /*0002*/ 	.short	(.L_2595 - .L_2594)
.L_2594:
        /*0004*/ 	.word	0x00000082


	//----- nvinfo : EIATTR_KPARAM_INFO
	.align		4
.L_2595:
        /*0008*/ 	.byte	0x04, 0x17
        /*000a*/ 	.short	(.L_2597 - .L_2596)
.L_2596:
        /*000c*/ 	.word	0x00000000
        /*0010*/ 	.short	0x0000
        /*0012*/ 	.short	0x0000
        /*0014*/ 	.byte	0x00, 0xf0, 0x61, 0x04


	//----- nvinfo : EIATTR_SPARSE_MMA_MASK
	.align		4
.L_2597:
        /*0018*/ 	.byte	0x03, 0x50
        /*001a*/ 	.short	0x0000


	//----- nvinfo : EIATTR_MAXREG_COUNT
	.align		4
        /*001c*/ 	.byte	0x03, 0x1b
        /*001e*/ 	.short	0x00a8


	//----- nvinfo : EIATTR_NUM_BARRIERS
	.align		4
        /*0020*/ 	.byte	0x02, 0x4c
        /*0022*/ 	.byte	0x01
	.zero		1


	//----- nvinfo : EIATTR_MERCURY_ISA_VERSION
	.align		4
        /*0024*/ 	.byte	0x03, 0x5f
        /*0026*/ 	.short	0x0101


	//----- nvinfo : EIATTR_COOP_GROUP_MASK_REGIDS
	.align		4
        /*0028*/ 	.byte	0x04, 0x29
        /*002a*/ 	.short	(.L_2599 - .L_2598)


	//   ....[0]....
.L_2598:
        /*002c*/ 	.word	0xffffffff


	//   ....[1]....
        /*0030*/ 	.word	0xffffffff


	//   ....[2]....
        /*0034*/ 	.word	0xffffffff


	//   ....[3]....
        /*0038*/ 	.word	0xffffffff


	//   ....[4]....
        /*003c*/ 	.word	0xffffffff


	//   ....[5]....
        /*0040*/ 	.word	0xffffffff


	//   ....[6]....
        /*0044*/ 	.word	0xffffffff


	//   ....[7]....
        /*0048*/ 	.word	0xffffffff


	//   ....[8]....
        /*004c*/ 	.word	0xffffffff


	//   ....[9]....
        /*0050*/ 	.word	0xffffffff


	//   ....[10]....
        /*0054*/ 	.word	0xffffffff


	//   ....[11]....
        /*0058*/ 	.word	0xffffffff


	//   ....[12]....
        /*005c*/ 	.word	0xffffffff


	//   ....[13]....
        /*0060*/ 	.word	0xffffffff


	//   ....[14]....
        /*0064*/ 	.word	0xffffffff


	//   ....[15]....
        /*0068*/ 	.word	0xffffffff


	//   ....[16]....
        /*006c*/ 	.word	0xffffffff


	//   ....[17]....
        /*0070*/ 	.word	0xffffffff


	//----- nvinfo : EIATTR_COOP_GROUP_INSTR_OFFSETS
	.align		4
.L_2599:
        /*0074*/ 	.byte	0x04, 0x28
        /*0076*/ 	.short	(.L_2601 - .L_2600)


	//   ....[0]....
.L_2600:
        /*0078*/ 	.word	0x000014f0


	//   ....[1]....
        /*007c*/ 	.word	0x00001940


	//   ....[2]....
        /*0080*/ 	.word	0x00004980


	//   ....[3]....
        /*0084*/ 	.word	0x000053d0


	//   ....[4]....
        /*0088*/ 	.word	0x000053e0


	//   ....[5]....
        /*008c*/ 	.word	0x00005490


	//   ....[6]....
        /*0090*/ 	.word	0x000054a0


	//   ....[7]....
        /*0094*/ 	.word	0x00005540


	//   ....[8]....
        /*0098*/ 	.word	0x00005550


	//   ....[9]....
        /*009c*/ 	.word	0x00005590


	//   ....[10]....
        /*00a0*/ 	.word	0x000055a0


	//   ....[11]....
        /*00a4*/ 	.word	0x000055e0


	//   ....[12]....
        /*00a8*/ 	.word	0x000055f0


	//   ....[13]....
        /*00ac*/ 	.word	0x000056d0


	//   ....[14]....
        /*00b0*/ 	.word	0x000056e0


	//   ....[15]....
        /*00b4*/ 	.word	0x00005f90


	//   ....[16]....
        /*00b8*/ 	.word	0x00006b90


	//   ....[17]....
        /*00bc*/ 	.word	0x000075d0


	//----- nvinfo : EIATTR_EXIT_INSTR_OFFSETS
	.align		4
.L_2601:
        /*00c0*/ 	.byte	0x04, 0x1c
        /*00c2*/ 	.short	(.L_2603 - .L_2602)


	//   ....[0]....
.L_2602:
        /*00c4*/ 	.word	0x00000510


	//   ....[1]....
        /*00c8*/ 	.word	0x00007bc0


	//----- nvinfo : EIATTR_MAX_THREADS
	.align		4
.L_2603:
        /*00cc*/ 	.byte	0x04, 0x05
        /*00ce*/ 	.short	(.L_2605 - .L_2604)
.L_2604:
        /*00d0*/ 	.word	0x00000080
        /*00d4*/ 	.word	0x00000001
        /*00d8*/ 	.word	0x00000001


	//----- nvinfo : EIATTR_CRS_STACK_SIZE
	.align		4
.L_2605:
        /*00dc*/ 	.byte	0x04, 0x1e
        /*00de*/ 	.short	(.L_2607 - .L_2606)
.L_2606:
        /*00e0*/ 	.word	0x00000000


	//----- nvinfo : EIATTR_CBANK_PARAM_SIZE
	.align		4
.L_2607:
        /*00e4*/ 	.byte	0x03, 0x19
        /*00e6*/ 	.short	0x0118


	//----- nvinfo : EIATTR_PARAM_CBANK
	.align		4
        /*00e8*/ 	.byte	0x04, 0x0a
        /*00ea*/ 	.short	(.L_2609 - .L_2608)
	.align		4
.L_2608:
        /*00ec*/ 	.word	index@(.nv.constant0._Z25selective_scan_fwd_kernelI32Selective_Scan_fwd_kernel_traitsILi128ELi16ELi1ELb0ELb1ELb0ELb1EN3c104HalfEfEEv13SSMParamsBase)
        /*00f0*/ 	.short	0x0210
        /*00f2*/ 	.short	0x0118


	//----- nvinfo : EIATTR_SW_WAR
	.align		4
.L_2609:
        /*00f4*/ 	.byte	0x04, 0x36
        /*00f6*/ 	.short	(.L_2611 - .L_2610)
.L_2610:
        /*00f8*/ 	.word	0x00000008
.L_2611:


//--------------------- .nv.info._Z25selective_scan_fwd_kernelI32Selective_Scan_fwd_kernel_traitsILi128ELi16ELi1ELb0ELb1ELb1ELb0EN3c104HalfEfEEv13SSMParamsBase --------------------------
	.section	.nv.info._Z25selective_scan_fwd_kernelI32Selective_Scan_fwd_kernel_traitsILi128ELi16ELi1ELb0ELb1ELb1ELb0EN3c104HalfEfEEv13SSMParamsBase,"",@"SHT_CUDA_INFO"
	.sectionflags	@""
	.align	4


	//----- nvinfo : EIATTR_CUDA_API_VERSION
	.align		4
        /*0000*/ 	.byte	0x04, 0x37
        /*0002*/ 	.short	(.L_2613 - .L_2612)
.L_2612:
        /*0004*/ 	.word	0x00000082


	//----- nvinfo : EIATTR_KPARAM_INFO
	.align		4
.L_2613:
        /*0008*/ 	.byte	0x04, 0x17
        /*000a*/ 	.short	(.L_2615 - .L_2614)
.L_2614:
        /*000c*/ 	.word	0x00000000
        /*0010*/ 	.short	0x0000
        /*0012*/ 	.short	0x0000
        /*0014*/ 	.byte	0x00, 0xf0, 0x61, 0x04


	//----- nvinfo : EIATTR_SPARSE_MMA_MASK
	.align		4
.L_2615:
        /*0018*/ 	.byte	0x03, 0x50
        /*001a*/ 	.short	0x0000


	//----- nvinfo : EIATTR_MAXREG_COUNT
	.align		4
        /*001c*/ 	.byte	0x03, 0x1b
        /*001e*/ 	.short	0x00a8


	//----- nvinfo : EIATTR_NUM_BARRIERS
	.align		4
        /*0020*/ 	.byte	0x02, 0x4c
        /*0022*/ 	.byte	0x01
	.zero		1


	//----- nvinfo : EIATTR_MERCURY_ISA_VERSION
	.align		4
        /*0024*/ 	.byte	0x03, 0x5f
        /*0026*/ 	.short	0x0101


	//----- nvinfo : EIATTR_INT_WARP_WIDE_INSTR_OFFSETS
	.align		4
        /*0028*/ 	.byte	0x04, 0x31
        /*002a*/ 	.short	(.L_2617 - .L_2616)


	//   ....[0]....
.L_2616:
        /*002c*/ 	.word	0x00005980


	//----- nvinfo : EIATTR_COOP_GROUP_MASK_REGIDS
	.align		4
.L_2617:
        /*0030*/ 	.byte	0x04, 0x29
        /*0032*/ 	.short	(.L_2619 - .L_2618)


	//   ....[0]....
.L_2618:
        /*0034*/ 	.word	0xffffffff


	//   ....[1]....
        /*0038*/ 	.word	0xffffffff


	//   ....[2]....
        /*003c*/ 	.word	0xffffffff


	//   ....[3]....
        /*0040*/ 	.word	0xffffffff


	//   ....[4]....
        /*0044*/ 	.word	0xffffffff


	//   ....[5]....
        /*0048*/ 	.word	0xffffffff


	//   ....[6]....
        /*004c*/ 	.word	0xffffffff


	//   ....[7]....
        /*0050*/ 	.word	0xffffffff


	//   ....[8]....
        /*0054*/ 	.word	0xffffffff


	//   ....[9]....
        /*0058*/ 	.word	0xffffffff


	//   ....[10]....
        /*005c*/ 	.word	0xffffffff


	//   ....[11]....
        /*0060*/ 	.word	0xffffffff


	//   ....[12]....
        /*0064*/ 	.word	0xffffffff


	//   ....[13]....
        /*0068*/ 	.word	0xffffffff


	//   ....[14]....
        /*006c*/ 	.word	0xffffffff


	//   ....[15]....
        /*0070*/ 	.word	0xffffffff


	//   ....[16]....
        /*0074*/ 	.word	0xffffffff


	//----- nvinfo : EIATTR_COOP_GROUP_INSTR_OFFSETS
	.align		4
.L_2619:
        /*0078*/ 	.byte	0x04, 0x28
        /*007a*/ 	.short	(.L_2621 - .L_2620)


	//   ....[0]....
.L_2620:
        /*007c*/ 	.word	0x00001190


	//   ....[1]....
        /*0080*/ 	.word	0x000015a0


	//   ....[2]....
        /*0084*/ 	.word	0x000047a0


	//   ....[3]....
        /*0088*/ 	.word	0x000054b0


	//   ....[4]....
        /*008c*/ 	.word	0x000054c0


	//   ....[5]....
        /*0090*/ 	.word	0x000054f0


	//   ....[6]....
        /*0094*/ 	.word	0x00005520


	//   ....[7]....
        /*0098*/ 	.word	0x00005540


	//   ....[8]....
        /*009c*/ 	.word	0x00005570


	//   ....[9]....
        /*00a0*/ 	.word	0x000055d0


	//   ....[10]....
        /*00a4*/ 	.word	0x000055f0


	//   ....[11]....
        /*00a8*/ 	.word	0x000056e0


	//   ....[12]....
        /*00ac*/ 	.word	0x00005710


	//   ....[13]....
        /*00b0*/ 	.word	0x00005b30


	//   ....[14]....
        /*00b4*/ 	.word	0x00005ca0


	//   ....[15]....
        /*00b8*/ 	.word	0x00005cb0


	//   ....[16]....
        /*00bc*/ 	.word	0x000065d0


	//----- nvinfo : EIATTR_EXIT_INSTR_OFFSETS
	.align		4
.L_2621:
        /*00c0*/ 	.byte	0x04, 0x1c
        /*00c2*/ 	.short	(.L_2623 - .L_2622)


	//   ....[0]....
.L_2622:
        /*00c4*/ 	.word	0x00000460


	//   ....[1]....
        /*00c8*/ 	.word	0x00006c40


	//----- nvinfo : EIATTR_MAX_THREADS
	.align		4
.L_2623:
        /*00cc*/ 	.byte	0x04, 0x05
        /*00ce*/ 	.short	(.L_2625 - .L_2624)
.L_2624:
        /*00d0*/ 	.word	0x00000080
        /*00d4*/ 	.word	0x00000001
        /*00d8*/ 	.word	0x00000001


	//----- nvinfo : EIATTR_CRS_STACK_SIZE
	.align		4
.L_2625:
        /*00dc*/ 	.byte	0x04, 0x1e
        /*00de*/ 	.short	(.L_2627 - .L_2626)
.L_2626:
        /*00e0*/ 	.word	0x00000000


	//----- nvinfo : EIATTR_CBANK_PARAM_SIZE
	.align		4
.L_2627:
        /*00e4*/ 	.byte	0x03, 0x19
        /*00e6*/ 	.short	0x0118


	//----- nvinfo : EIATTR_PARAM_CBANK
	.align		4
        /*00e8*/ 	.byte	0x04, 0x0a
        /*00ea*/ 	.short	(.L_2629 - .L_2628)
	.align		4
.L_2628:
        /*00ec*/ 	.word	index@(.nv.constant0._Z25selective_scan_fwd_kernelI32Selective_Scan_fwd_kernel_traitsILi128ELi16ELi1ELb0ELb1ELb1ELb0EN3c104HalfEfEEv13SSMParamsBase)
        /*00f0*/ 	.short	0x0210
        /*00f2*/ 	.short	0x0118


	//----- nvinfo : EIATTR_SW_WAR
	.align		4
.L_2629:
        /*00f4*/ 	.byte	0x04, 0x36
        /*00f6*/ 	.short	(.L_2631 - .L_2630)
.L_2630:
        /*00f8*/ 	.word	0x00000008
.L_2631:


//--------------------- .nv.info._Z25selective_scan_fwd_kernelI32Selective_Scan_fwd_kernel_traitsILi128ELi16ELi1ELb0ELb1ELb1ELb1EN3c104HalfEfEEv13SSMParamsBase --------------------------
	.section	.nv.info._Z25selective_scan_fwd_kernelI32Selective_Scan_fwd_kernel_traitsILi128ELi16ELi1ELb0ELb1ELb1ELb1EN3c104HalfEfEEv13SSMParamsBase,"",@"SHT_CUDA_INFO"
	.sectionflags	@""
	.align	4


	//----- nvinfo : EIATTR_CUDA_API_VERSION
	.align		4
        /*0000*/ 	.byte	0x04, 0x37
        /*0002*/ 	.short	(.L_2633 - .L_2632)
.L_2632:
        /*0004*/ 	.word	0x00000082


	//----- nvinfo : EIATTR_KPARAM_INFO
	.align		4
.L_2633:
        /*0008*/ 	.byte	0x04, 0x17
        /*000a*/ 	.short	(.L_2635 - .L_2634)
.L_2634:
        /*000c*/ 	.word	0x00000000
        /*0010*/ 	.short	0x0000
        /*0012*/ 	.short	0x0000
        /*0014*/ 	.byte	0x00, 0xf0, 0x61, 0x04


	//----- nvinfo : EIATTR_SPARSE_MMA_MASK
	.align		4
.L_2635:
        /*0018*/ 	.byte	0x03, 0x50
        /*001a*/ 	.short	0x0000


	//----- nvinfo : EIATTR_MAXREG_COUNT
	.align		4
        /*001c*/ 	.byte	0x03, 0x1b
        /*001e*/ 	.short	0x00a8


	//----- nvinfo : EIATTR_NUM_BARRIERS
	.align		4
        /*0020*/ 	.byte	0x02, 0x4c
        /*0022*/ 	.byte	0x01
	.zero		1


	//----- nvinfo : EIATTR_MERCURY_ISA_VERSION
	.align		4
        /*0024*/ 	.byte	0x03, 0x5f
        /*0026*/ 	.short	0x0101


	//----- nvinfo : EIATTR_INT_WARP_WIDE_INSTR_OFFSETS
	.align		4
        /*0028*/ 	.byte	0x04, 0x31
        /*002a*/ 	.short	(.L_2637 - .L_2636)


	//   ....[0]....
.L_2636:
        /*002c*/ 	.word	0x00005920


	//----- nvinfo : EIATTR_COOP_GROUP_MASK_REGIDS
	.align		4
.L_2637:
        /*0030*/ 	.byte	0x04, 0x29
        /*0032*/ 	.short	(.L_2639 - .L_2638)


	//   ....[0]....
.L_2638:
        /*0034*/ 	.word	0xffffffff


	//   ....[1]....
        /*0038*/ 	.word	0xffffffff


	//   ....[2]....
        /*003c*/ 	.word	0xffffffff


	//   ....[3]....
        /*0040*/ 	.word	0xffffffff


	//   ....[4]....
        /*0044*/ 	.word	0xffffffff


	//   ....[5]....
        /*0048*/ 	.word	0xffffffff


	//   ....[6]....
        /*004c*/ 	.word	0xffffffff


	//   ....[7]....
        /*0050*/ 	.word	0xffffffff


	//   ....[8]....
        /*0054*/ 	.word	0xffffffff


	//   ....[9]....
        /*0058*/ 	.word	0xffffffff


	//   ....[10]....
        /*005c*/ 	.word	0xffffffff


	//   ....[11]....
        /*0060*/ 	.word	0xffffffff


	//   ....[12]....
        /*0064*/ 	.word	0xffffffff


	//   ....[13]....
        /*0068*/ 	.word	0xffffffff


	//   ....[14]....
        /*006c*/ 	.word	0xffffffff


	//   ....[15]....
        /*0070*/ 	.word	0xffffffff


	//   ....[16]....
        /*0074*/ 	.word	0xffffffff


	//   ....[17]....
        /*0078*/ 	.word	0xffffffff


	//   ....[18]....
        /*007c*/ 	.word	0xffffffff


	//----- nvinfo : EIATTR_COOP_GROUP_INSTR_OFFSETS
	.align		4
.L_2639:
        /*0080*/ 	.byte	0x04, 0x28
        /*0082*/ 	.short	(.L_2641 - .L_2640)


	//   ....[0]....
.L_2640:
        /*0084*/ 	.word	0x000011b0


	//   ....[1]....
        /*0088*/ 	.word	0x00001600


	//   ....[2]....
        /*008c*/ 	.word	0x00004860


	//   ....[3]....
        /*0090*/ 	.word	0x00005530


	//   ....[4]....
        /*0094*/ 	.word	0x00005540


	//   ....[5]....
        /*0098*/ 	.word	0x00005580


	//   ....[6]....
        /*009c*/ 	.word	0x00005590


	//   ....[7]....
        /*00a0*/ 	.word	0x000055d0


	//   ....[8]....
        /*00a4*/ 	.word	0x000055e0


	//   ....[9]....
        /*00a8*/ 	.word	0x00005670


	//   ....[10]....
        /*00ac*/ 	.word	0x00005680


	//   ....[11]....
        /*00b0*/ 	.word	0x000056f0


	//   ....[12]....
        /*00b4*/ 	.word	0x00005700


	//   ....[13]....
        /*00b8*/ 	.word	0x00005b20


	//   ....[14]....
        /*00bc*/ 	.word	0x00005c80


	//   ....[15]....
        /*00c0*/ 	.word	0x00005c90


	//   ....[16]....
        /*00c4*/ 	.word	0x00006650


	//   ....[17]....
        /*00c8*/ 	.word	0x000072a0


	//   ....[18]....
        /*00cc*/ 	.word	0x00007f30


	//----- nvinfo : EIATTR_EXIT_INSTR_OFFSETS
	.align		4
.L_2641:
        /*00d0*/ 	.byte	0x04, 0x1c
        /*00d2*/ 	.short	(.L_2643 - .L_2642)


	//   ....[0]....
.L_2642:
        /*00d4*/ 	.word	0x000004a0


	//   ....[1]....
        /*00d8*/ 	.word	0x00008550


	//----- nvinfo : EIATTR_MAX_THREADS
	.align		4
.L_2643:
        /*00dc*/ 	.byte	0x04, 0x05
        /*00de*/ 	.short	(.L_2645 - .L_2644)
.L_2644:
        /*00e0*/ 	.word	0x00000080
        /*00e4*/ 	.word	0x00000001
        /*00e8*/ 	.word	0x00000001


	//----- nvinfo : EIATTR_CRS_STACK_SIZE
	.align		4
.L_2645:
        /*00ec*/ 	.byte	0x04, 0x1e
        /*00ee*/ 	.short	(.L_2647 - .L_2646)
.L_2646:
        /*00f0*/ 	.word	0x00000000


	//----- nvinfo : EIATTR_CBANK_PARAM_SIZE
	.align		4
.L_2647:
        /*00f4*/ 	.byte	0x03, 0x19
        /*00f6*/ 	.short	0x0118


	//----- nvinfo : EIATTR_PARAM_CBANK
	.align		4
        /*00f8*/ 	.byte	0x04, 0x0a
        /*00fa*/ 	.short	(.L_2649 - .L_2648)
	.align		4
.L_2648:
        /*00fc*/ 	.word	index@(.nv.constant0._Z25selective_scan_fwd_kernelI32Selective_Scan_fwd_kernel_traitsILi128ELi16ELi1ELb0ELb1ELb1ELb1EN3c104HalfEfEEv13SSMParamsBase)
        /*0100*/ 	.short	0x0210
        /*0102*/ 	.short	0x0118


	//----- nvinfo : EIATTR_SW_WAR
	.align		4
.L_2649:
        /*0104*/ 	.byte	0x04, 0x36
        /*0106*/ 	.short	(.L_2651 - .L_2650)
.L_2650:
        /*0108*/ 	.word	0x00000008
.L_2651:


//--------------------- .nv.info._Z25selective_scan_fwd_kernelI32Selective_Scan_fwd_kernel_traitsILi128ELi16ELi1ELb1ELb0ELb0ELb0EN3c104HalfEfEEv13SSMParamsBase --------------------------
	.section	.nv.info._Z25selective_scan_fwd_kernelI32Selective_Scan_fwd_kernel_traitsILi128ELi16ELi1ELb1ELb0ELb0ELb0EN3c104HalfEfEEv13SSMParamsBase,"",@"SHT_CUDA_INFO"
	.sectionflags	@""
	.align	4


	//----- nvinfo : EIATTR_CUDA_API_VERSION
	.align		4
        /*0000*/ 	.byte	0x04, 0x37
        /*0002*/ 	.short	(.L_2653 - .L_2652)
.L_2652:
        /*0004*/ 	.word	0x00000082


	//----- nvinfo : EIATTR_KPARAM_INFO
	.align		4
.L_2653:
        /*0008*/ 	.byte	0x04, 0x17
        /*000a*/ 	.short	(.L_2655 - .L_2654)
.L_2654:
        /*000c*/ 	.word	0x00000000
        /*0010*/ 	.short	0x0000
        /*0012*/ 	.short	0x0000
        /*0014*/ 	.byte	0x00, 0xf0, 0x61, 0x04


	//----- nvinfo : EIATTR_SPARSE_MMA_MASK
	.align		4
.L_2655:
        /*0018*/ 	.byte	0x03, 0x50
        /*001a*/ 	.short	0x0000


	//----- nvinfo : EIATTR_MAXREG_COUNT
	.align		4
        /*001c*/ 	.byte	0x03, 0x1b
        /*001e*/ 	.short	0x00a8


	//----- nvinfo : EIATTR_NUM_BARRIERS
	.align		4
        /*0020*/ 	.byte	0x02, 0x4c
        /*0022*/ 	.byte	0x01
	.zero		1


	//----- nvinfo : EIATTR_MERCURY_ISA_VERSION
	.align		4
        /*0024*/ 	.byte	0x03, 0x5f
        /*0026*/ 	.short	0x0101


	//----- nvinfo : EIATTR_COOP_GROUP_MASK_REGIDS
	.align		4
        /*0028*/ 	.byte	0x04, 0x29
        /*002a*/ 	.short	(.L_2657 - .L_2656)


	//   ....[0]....
.L_2656:
        /*002c*/ 	.word	0xffffffff


	//   ....[1]....
        /*0030*/ 	.word	0xffffffff


	//   ....[2]....
        /*0034*/ 	.word	0xffffffff


	//   ....[3]....
        /*0038*/ 	.word	0xffffffff


	//   ....[4]....
        /*003c*/ 	.word	0xffffffff


	//   ....[5]....
        /*0040*/ 	.word	0xffffffff


	//   ....[6]....
        /*0044*/ 	.word	0xffffffff


	//   ....[7]....
        /*0048*/ 	.word	0xffffffff


	//   ....[8]....
        /*004c*/ 	.word	0xffffffff


	//   ....[9]....
        /*0050*/ 	.word	0xffffffff


	//   ....[10]....
        /*0054*/ 	.word	0xffffffff


	//   ....[11]....
        /*0058*/ 	.word	0xffffffff


	//   ....[12]....
        /*005c*/ 	.word	0xffffffff


	//   ....[13]....
        /*0060*/ 	.word	0xffffffff


	//   ....[14]....
        /*0064*/ 	.word	0xffffffff


	//----- nvinfo : EIATTR_COOP_GROUP_INSTR_OFFSETS
	.align		4
.L_2657:
        /*0068*/ 	.byte	0x04, 0x28
        /*006a*/ 	.short	(.L_2659 - .L_2658)


	//   ....[0]....
.L_2658:
        /*006c*/ 	.word	0x000005d0


	//   ....[1]....
        /*0070*/ 	.word	0x00000680


	//   ....[2]....
        /*0074*/ 	.word	0x000035d0


	//   ....[3]....
        /*0078*/ 	.word	0x00003600


	//   ....[4]....
        /*007c*/ 	.word	0x00003690


	//   ....[5]....
        /*0080*/ 	.word	0x000036a0


	//   ....[6]....
        /*0084*/ 	.word	0x00003700


	//   ....[7]....
        /*0088*/ 	.word	0x00003710


	//   ....[8]....
        /*008c*/ 	.word	0x00003750


	//   ....[9]....
        /*0090*/ 	.word	0x00003760


	//   ....[10]....
        /*0094*/ 	.word	0x000037a0


	//   ....[11]....
        /*0098*/ 	.word	0x000037b0


	//   ....[12]....
        /*009c*/ 	.word	0x000038c0


	//   ....[13]....
        /*00a0*/ 	.word	0x000038d0


	//   ....[14]....
        /*00a4*/ 	.word	0x00003f50


	//----- nvinfo : EIATTR_EXIT_INSTR_OFFSETS
	.align		4
.L_2659:
        /*00a8*/ 	.byte	0x04, 0x1c
        /*00aa*/ 	.short	(.L_2661 - .L_2660)


	//   ....[0]....
.L_2660:
        /*00ac*/ 	.word	0x00000280


	//   ....[1]....
        /*00b0*/ 	.word	0x000040e0


	//----- nvinfo : EIATTR_MAX_THREADS
	.align		4
.L_2661:
        /*00b4*/ 	.byte	0x04, 0x05
        /*00b6*/ 	.short	(.L_2663 - .L_2662)
.L_2662:
        /*00b8*/ 	.word	0x00000080
        /*00bc*/ 	.word	0x00000001
        /*00c0*/ 	.word	0x00000001


	//----- nvinfo : EIATTR_CRS_STACK_SIZE
	.align		4
.L_2663:
        /*00c4*/ 	.byte	0x04, 0x1e
        /*00c6*/ 	.short	(.L_2665 - .L_2664)
.L_2664:
        /*00c8*/ 	.word	0x00000000


	//----- nvinfo : EIATTR_CBANK_PARAM_SIZE
	.align		4
.L_2665:
        /*00cc*/ 	.byte	0x03, 0x19
        /*00ce*/ 	.short	0x0118


	//----- nvinfo : EIATTR_PARAM_CBANK
	.align		4
        /*00d0*/ 	.byte	0x04, 0x0a
        /*00d2*/ 	.short	(.L_2667 - .L_2666)
	.align		4
.L_2666:
        /*00d4*/ 	.word	index@(.nv.constant0._Z25selective_scan_fwd_kernelI32Selective_Scan_fwd_kernel_traitsILi128ELi16ELi1ELb1ELb0ELb0ELb0EN3c104HalfEfEEv13SSMParamsBase)
        /*00d8*/ 	.short	0x0210
        /*00da*/ 	.short	0x0118


	//----- nvinfo : EIATTR_SW_WAR
	.align		4
.L_2667:
        /*00dc*/ 	.byte	0x04, 0x36
        /*00de*/ 	.short	(.L_2669 - .L_2668)
.L_2668:
        /*00e0*/ 	.word	0x00000008
.L_2669:


//--------------------- .nv.info._Z25selective_scan_fwd_kernelI32Selective_Scan_fwd_kernel_traitsILi128ELi16ELi1ELb1ELb0ELb0ELb1EN3c104HalfEfEEv13SSMParamsBase --------------------------
	.section	.nv.info._Z25selective_scan_fwd_kernelI32Selective_Scan_fwd_kernel_traitsILi128ELi16ELi1ELb1ELb0ELb0ELb1EN3c104HalfEfEEv13SSMParamsBase,"",@"SHT_CUDA_INFO"
	.sectionflags	@""
	.align	4


	//----- nvinfo : EIATTR_CUDA_API_VERSION
	.align		4
        /*0000*/ 	.byte	0x04, 0x37
        /*0002*/ 	.short	(.L_2671 - .L_2670)
.L_2670:
        /*0004*/ 	.word	0x00000082


	//----- nvinfo : EIATTR_KPARAM_INFO
	.align		4
.L_2671:
        /*0008*/ 	.byte	0x04, 0x17
        /*000a*/ 	.short	(.L_2673 - .L_2672)
.L_2672:
        /*000c*/ 	.word	0x00000000
        /*0010*/ 	.short	0x0000
        /*0012*/ 	.short	0x0000
        /*0014*/ 	.byte	0x00, 0xf0, 0x61, 0x04


	//----- nvinfo : EIATTR_SPARSE_MMA_MASK
	.align		4
.L_2673:
        /*0018*/ 	.byte	0x03, 0x50
        /*001a*/ 	.short	0x0000


	//----- nvinfo : EIATTR_MAXREG_COUNT
	.align		4
        /*001c*/ 	.byte	0x03, 0x1b
        /*001e*/ 	.short	0x00a8


	//----- nvinfo : EIATTR_NUM_BARRIERS
	.align		4
        /*0020*/ 	.byte	0x02, 0x4c
        /*0022*/ 	.byte	0x01
	.zero		1


	//----- nvinfo : EIATTR_MERCURY_ISA_VERSION
	.align		4
        /*0024*/ 	.byte	0x03, 0x5f
        /*0026*/ 	.short	0x0101


	//----- nvinfo : EIATTR_COOP_GROUP_MASK_REGIDS
	.align		4
        /*0028*/ 	.byte	0x04, 0x29
        /*002a*/ 	.short	(.L_2675 - .L_2674)


	//   ....[0]....
.L_2674:
        /*002c*/ 	.word	0xffffffff


	//   ....[1]....
        /*0030*/ 	.word	0xffffffff


	//   ....[2]....
        /*0034*/ 	.word	0xffffffff


	//   ....[3]....
        /*0038*/ 	.word	0xffffffff


	//   ....[4]....
        /*003c*/ 	.word	0xffffffff


	//   ....[5]....
        /*0040*/ 	.word	0xffffffff


	//   ....[6]....
        /*0044*/ 	.word	0xffffffff


	//   ....[7]....
        /*0048*/ 	.word	0xffffffff


	//   ....[8]....
        /*004c*/ 	.word	0xffffffff


	//   ....[9]....
        /*0050*/ 	.word	0xffffffff


	//   ....[10]....
        /*0054*/ 	.word	0xffffffff


	//   ....[11]....
        /*0058*/ 	.word	0xffffffff


	//   ....[12]....
        /*005c*/ 	.word	0xffffffff


	//   ....[13]....
        /*0060*/ 	.word	0xffffffff


	//   ....[14]....
        /*0064*/ 	.word	0xffffffff


	//   ....[15]....
        /*0068*/ 	.word	0xffffffff


	//   ....[16]....
        /*006c*/ 	.word	0xffffffff


	//----- nvinfo : EIATTR_COOP_GROUP_INSTR_OFFSETS
	.align		4
.L_2675:
        /*0070*/ 	.byte	0x04, 0x28
        /*0072*/ 	.short	(.L_2677 - .L_2676)


	//   ....[0]....
.L_2676:
        /*0074*/ 	.word	0x00000600


	//   ....[1]....
        /*0078*/ 	.word	0x000006b0


	//   ....[2]....
        /*007c*/ 	.word	0x000035e0


	//   ....[3]....
        /*0080*/ 	.word	0x00003600


	//   ....[4]....
        /*0084*/ 	.word	0x000036b0


	//   ....[5]....
        /*0088*/ 	.word	0x000036c0


	//   ....[6]....
        /*008c*/ 	.word	0x000037a0


	//   ....[7]....
        /*0090*/ 	.word	0x000037d0


	//   ....[8]....
        /*0094*/ 	.word	0x00003820


	//   ....[9]....
        /*0098*/ 	.word	0x00003840


	//   ....[10]....
        /*009c*/ 	.word	0x00003870


	//   ....[11]....
        /*00a0*/ 	.word	0x00003890


	//   ....[12]....
        /*00a4*/ 	.word	0x000038d0


	//   ....[13]....
        /*00a8*/ 	.word	0x00003900


	//   ....[14]....
        /*00ac*/ 	.word	0x00003fa0


	//   ....[15]....
        /*00b0*/ 	.word	0x00004240


	//   ....[16]....
        /*00b4*/ 	.word	0x00004a80


	//----- nvinfo : EIATTR_EXIT_INSTR_OFFSETS
	.align		4
.L_2677:
        /*00b8*/ 	.byte	0x04, 0x1c
        /*00ba*/ 	.short	(.L_2679 - .L_2678)


	//   ....[0]....
.L_2678:
        /*00bc*/ 	.word	0x00000280


	//   ....[1]....
        /*00c0*/ 	.word	0x00004b70


	//----- nvinfo : EIATTR_MAX_THREADS
	.align		4
.L_2679:
        /*00c4*/ 	.byte	0x04, 0x05
        /*00c6*/ 	.short	(.L_2681 - .L_2680)
.L_2680:
        /*00c8*/ 	.word	0x00000080
        /*00cc*/ 	.word	0x00000001
        /*00d0*/ 	.word	0x00000001


	//----- nvinfo : EIATTR_CRS_STACK_SIZE
	.align		4
.L_2681:
        /*00d4*/ 	.byte	0x04, 0x1e
        /*00d6*/ 	.short	(.L_2683 - .L_2682)
.L_2682:
        /*00d8*/ 	.word	0x00000000


	//----- nvinfo : EIATTR_CBANK_PARAM_SIZE
	.align		4
.L_2683:
        /*00dc*/ 	.byte	0x03, 0x19
        /*00de*/ 	.short	0x0118


	//----- nvinfo : EIATTR_PARAM_CBANK
	.align		4
        /*00e0*/ 	.byte	0x04, 0x0a
        /*00e2*/ 	.short	(.L_2685 - .L_2684)
	.align		4
.L_2684:
        /*00e4*/ 	.word	index@(.nv.constant0._Z25selective_scan_fwd_kernelI32Selective_Scan_fwd_kernel_traitsILi128ELi16ELi1ELb1ELb0ELb0ELb1EN3c104HalfEfEEv13SSMParamsBase)
        /*00e8*/ 	.short	0x0210
        /*00ea*/ 	.short	0x0118


	//----- nvinfo : EIATTR_SW_WAR
	.align		4
.L_2685:
        /*00ec*/ 	.byte	0x04, 0x36
        /*00ee*/ 	.short	(.L_2687 - .L_2686)
.L_2686:
        /*00f0*/ 	.word	0x00000008
.L_2687:


//--------------------- .nv.info._Z25selective_scan_fwd_kernelI32Selective_Scan_fwd_kernel_traitsILi128ELi16ELi1ELb1ELb0ELb1ELb0EN3c104HalfEfEEv13SSMParamsBase --------------------------
	.section	.nv.info._Z25selective_scan_fwd_kernelI32Selective_Scan_fwd_kernel_traitsILi128ELi16ELi1ELb1ELb0ELb1ELb0EN3c104HalfEfEEv13SSMParamsBase,"",@"SHT_CUDA_INFO"
	.sectionflags	@""
	.align	4


	//----- nvinfo : EIATTR_CUDA_API_VERSION
	.align		4
        /*0000*/ 	.byte	0x04, 0x37
        /*0002*/ 	.short	(.L_2689 - .L_2688)
.L_2688:
        /*0004*/ 	.word	0x00000082


	//----- nvinfo : EIATTR_KPARAM_INFO
	.align		4
.L_2689:
        /*0008*/ 	.byte	0x04, 0x17
        /*000a*/ 	.short	(.L_2691 - .L_2690)
.L_2690:
        /*000c*/ 	.word	0x00000000
        /*0010*/ 	.short	0x0000
        /*0012*/ 	.short	0x0000
        /*0014*/ 	.byte	0x00, 0xf0, 0x61, 0x04


	//----- nvinfo : EIATTR_SPARSE_MMA_MASK
	.align		4
.L_2691:
        /*0018*/ 	.byte	0x03, 0x50
        /*001a*/ 	.short	0x0000


	//----- nvinfo : EIATTR_MAXREG_COUNT
	.align		4
        /*001c*/ 	.byte	0x03, 0x1b
        /*001e*/ 	.short	0x00a8


	//----- nvinfo : EIATTR_NUM_BARRIERS
	.align		4
        /*0020*/ 	.byte	0x02, 0x4c
        /*0022*/ 	.byte	0x01
	.zero		1


	//----- nvinfo : EIATTR_MERCURY_ISA_VERSION
	.align		4
        /*0024*/ 	.byte	0x03, 0x5f
        /*0026*/ 	.short	0x0101


	//----- nvinfo : EIATTR_COOP_GROUP_MASK_REGIDS
	.align		4
        /*0028*/ 	.byte	0x04, 0x29
        /*002a*/ 	.short	(.L_2693 - .L_2692)


	//   ....[0]....
.L_2692:
        /*002c*/ 	.word	0xffffffff


	//   ....[1]....
        /*0030*/ 	.word	0xffffffff


	//   ....[2]....
        /*0034*/ 	.word	0xffffffff


	//   ....[3]....
        /*0038*/ 	.word	0xffffffff


	//   ....[4]....
        /*003c*/ 	.word	0xffffffff


	//   ....[5]....
        /*0040*/ 	.word	0xffffffff


	//   ....[6]....
        /*0044*/ 	.word	0xffffffff


	//   ....[7]....
        /*0048*/ 	.word	0xffffffff


	//   ....[8]....
        /*004c*/ 	.word	0xffffffff


	//   ....[9]....
        /*0050*/ 	.word	0xffffffff


	//   ....[10]....
        /*0054*/ 	.word	0xffffffff


	//   ....[11]....
        /*0058*/ 	.word	0xffffffff


	//   ....[12]....
        /*005c*/ 	.word	0xffffffff


	//   ....[13]....
        /*0060*/ 	.word	0xffffffff


	//   ....[14]....
        /*0064*/ 	.word	0xffffffff


	//   ....[15]....
        /*0068*/ 	.word	0xffffffff


	//----- nvinfo : EIATTR_COOP_GROUP_INSTR_OFFSETS
	.align		4
.L_2693:
        /*006c*/ 	.byte	0x04, 0x28
        /*006e*/ 	.short	(.L_2695 - .L_2694)


	//   ....[0]....
.L_2694:
        /*0070*/ 	.word	0x000007a0


	//   ....[1]....
        /*0074*/ 	.word	0x00000860


	//   ....[2]....
        /*0078*/ 	.word	0x00003870


	//   ....[3]....
        /*007c*/ 	.word	0x00003890


	//   ....[4]....
        /*0080*/ 	.word	0x00003910


	//   ....[5]....
        /*0084*/ 	.word	0x00003930


	//   ....[6]....
        /*0088*/ 	.word	0x00003940


	//   ....[7]....
        /*008c*/ 	.word	0x000039f0


	//   ....[8]....
        /*0090*/ 	.word	0x00003a10


	//   ....[9]....
        /*0094*/ 	.word	0x00003a40


	//   ....[10]....
        /*0098*/ 	.word	0x00003a60


	//   ....[11]....
        /*009c*/ 	.word	0x00003a90


	//   ....[12]....
        /*00a0*/ 	.word	0x00003ab0


	//   ....[13]....
        /*00a4*/ 	.word	0x00003b40


	//   ....[14]....
        /*00a8*/ 	.word	0x00003bb0


	//   ....[15]....
        /*00ac*/ 	.word	0x00004460


	//----- nvinfo : EIATTR_EXIT_INSTR_OFFSETS
	.align		4
.L_2695:
        /*00b0*/ 	.byte	0x04, 0x1c
        /*00b2*/ 	.short	(.L_2697 - .L_2696)


	//   ....[0]....
.L_2696:
        /*00b4*/ 	.word	0x00000340


	//   ....[1]....
        /*00b8*/ 	.word	0x000045d0


	//----- nvinfo : EIATTR_MAX_THREADS
	.align		4
.L_2697:
        /*00bc*/ 	.byte	0x04, 0x05
        /*00be*/ 	.short	(.L_2699 - .L_2698)
.L_2698:
        /*00c0*/ 	.word	0x00000080
        /*00c4*/ 	.word	0x00000001
        /*00c8*/ 	.word	0x00000001


	//----- nvinfo : EIATTR_CRS_STACK_SIZE
	.align		4
.L_2699:
        /*00cc*/ 	.byte	0x04, 0x1e
        /*00ce*/ 	.short	(.L_2701 - .L_2700)
.L_2700:
        /*00d0*/ 	.word	0x00000000


	//----- nvinfo : EIATTR_CBANK_PARAM_SIZE
	.align		4
.L_2701:
        /*00d4*/ 	.byte	0x03, 0x19
        /*00d6*/ 	.short	0x0118


	//----- nvinfo : EIATTR_PARAM_CBANK
	.align		4
        /*00d8*/ 	.byte	0x04, 0x0a
        /*00da*/ 	.short	(.L_2703 - .L_2702)
	.align		4
.L_2702:
        /*00dc*/ 	.word	index@(.nv.constant0._Z25selective_scan_fwd_kernelI32Selective_Scan_fwd_kernel_traitsILi128ELi16ELi1ELb1ELb0ELb1ELb0EN3c104HalfEfEEv13SSMParamsBase)
        /*00e0*/ 	.short	0x0210
        /*00e2*/ 	.short	0x0118


	//----- nvinfo : EIATTR_SW_WAR
	.align		4
.L_2703:
        /*00e4*/ 	.byte	0x04, 0x36
        /*00e6*/ 	.short	(.L_2705 - .L_2704)
.L_2704:
        /*00e8*/ 	.word	0x00000008
.L_2705:


//--------------------- .nv.info._Z25selective_scan_fwd_kernelI32Selective_Scan_fwd_kernel_traitsILi128ELi16ELi1ELb1ELb0ELb1ELb1EN3c104HalfEfEEv13SSMParamsBase --------------------------
	.section	.nv.info._Z25selective_scan_fwd_kernelI32Selective_Scan_fwd_kernel_traitsILi128ELi16ELi1ELb1ELb0ELb1ELb1EN3c104HalfEfEEv13SSMParamsBase,"",@"SHT_CUDA_INFO"
	.sectionflags	@""
	.align	4


	//----- nvinfo : EIATTR_CUDA_API_VERSION
	.align		4
        /*0000*/ 	.byte	0x04, 0x37
        /*0002*/ 	.short	(.L_2707 - .L_2706)
.L_2706:
        /*0004*/ 	.word	0x00000082


	//----- nvinfo : EIATTR_KPARAM_INFO
	.align		4
.L_2707:
        /*0008*/ 	.byte	0x04, 0x17
        /*000a*/ 	.short	(.L_2709 - .L_2708)
.L_2708:
        /*000c*/ 	.word	0x00000000
        /*0010*/ 	.short	0x0000
        /*0012*/ 	.short	0x0000
        /*0014*/ 	.byte	0x00, 0xf0, 0x61, 0x04


	//----- nvinfo : EIATTR_SPARSE_MMA_MASK
	.align		4
.L_2709:
        /*0018*/ 	.byte	0x03, 0x50
        /*001a*/ 	.short	0x0000


	//----- nvinfo : EIATTR_MAXREG_COUNT
	.align		4
        /*001c*/ 	.byte	0x03, 0x1b
        /*001e*/ 	.short	0x00a8


	//----- nvinfo : EIATTR_NUM_BARRIERS
	.align		4
        /*0020*/ 	.byte	0x02, 0x4c
        /*0022*/ 	.byte	0x01
	.zero		1


	//----- nvinfo : EIATTR_MERCURY_ISA_VERSION
	.align		4
        /*0024*/ 	.byte	0x03, 0x5f
        /*0026*/ 	.short	0x0101


	//----- nvinfo : EIATTR_COOP_GROUP_MASK_REGIDS
	.align		4
        /*0028*/ 	.byte	0x04, 0x29
        /*002a*/ 	.short	(.L_2711 - .L_2710)


	//   ....[0]....
.L_2710:
        /*002c*/ 	.word	0xffffffff


	//   ....[1]....
        /*0030*/ 	.word	0xffffffff


	//   ....[2]....
        /*0034*/ 	.word	0xffffffff


	//   ....[3]....
        /*0038*/ 	.word	0xffffffff


	//   ....[4]....
        /*003c*/ 	.word	0xffffffff


	//   ....[5]....
        /*0040*/ 	.word	0xffffffff


	//   ....[6]....
        /*0044*/ 	.word	0xffffffff


	//   ....[7]....
        /*0048*/ 	.word	0xffffffff


	//   ....[8]....
        /*004c*/ 	.word	0xffffffff


	//   ....[9]....
        /*0050*/ 	.word	0xffffffff


	//   ....[10]....
        /*0054*/ 	.word	0xffffffff


	//   ....[11]....
        /*0058*/ 	.word	0xffffffff


	//   ....[12]....
        /*005c*/ 	.word	0xffffffff


	//   ....[13]....
        /*0060*/ 	.word	0xffffffff


	//   ....[14]....
        /*0064*/ 	.word	0xffffffff


	//   ....[15]....
        /*0068*/ 	.word	0xffffffff


	//   ....[16]....
        /*006c*/ 	.word	0xffffffff


	//   ....[17]....
        /*0070*/ 	.word	0xffffffff


	//----- nvinfo : EIATTR_COOP_GROUP_INSTR_OFFSETS
	.align		4
.L_2711:
        /*0074*/ 	.byte	0x04, 0x28
        /*0076*/ 	.short	(.L_2713 - .L_2712)


	//   ....[0]....
.L_2712:
        /*0078*/ 	.word	0x00000730


	//   ....[1]....
        /*007c*/ 	.word	0x000007e0


	//   ....[2]....
        /*0080*/ 	.word	0x00003830


	//   ....[3]....
        /*0084*/ 	.word	0x00003840


	//   ....[4]....
        /*0088*/ 	.word	0x000038a0


	//   ....[5]....
        /*008c*/ 	.word	0x000038f0


	//   ....[6]....
        /*0090*/ 	.word	0x00003900


	//   ....[7]....
        /*0094*/ 	.word	0x00003940


	//   ....[8]....
        /*0098*/ 	.word	0x00003950


	//   ....[9]....
        /*009c*/ 	.word	0x00003990


	//   ....[10]....
        /*00a0*/ 	.word	0x000039a0


	//   ....[11]....
        /*00a4*/ 	.word	0x000039e0


	//   ....[12]....
        /*00a8*/ 	.word	0x000039f0


	//   ....[13]....
        /*00ac*/ 	.word	0x00003b10


	//   ....[14]....
        /*00b0*/ 	.word	0x00003b20


	//   ....[15]....
        /*00b4*/ 	.word	0x000043e0


	//   ....[16]....
        /*00b8*/ 	.word	0x00004670


	//   ....[17]....
        /*00bc*/ 	.word	0x00004ec0


	//----- nvinfo : EIATTR_EXIT_INSTR_OFFSETS
	.align		4
.L_2713:
        /*00c0*/ 	.byte	0x04, 0x1c
        /*00c2*/ 	.short	(.L_2715 - .L_2714)


	//   ....[0]....
.L_2714:
        /*00c4*/ 	.word	0x00000330


	//   ....[1]....
        /*00c8*/ 	.word	0x00004fb0


	//----- nvinfo : EIATTR_MAX_THREADS
	.align		4
.L_2715:
        /*00cc*/ 	.byte	0x04, 0x05
        /*00ce*/ 	.short	(.L_2717 - .L_2716)
.L_2716:
        /*00d0*/ 	.word	0x00000080
        /*00d4*/ 	.word	0x00000001
        /*00d8*/ 	.word	0x00000001


	//----- nvinfo : EIATTR_CRS_STACK_SIZE
	.align		4
.L_2717:
        /*00dc*/ 	.byte	0x04, 0x1e
        /*00de*/ 	.short	(.L_2719 - .L_2718)
.L_2718:
        /*00e0*/ 	.word	0x00000000


	//----- nvinfo : EIATTR_CBANK_PARAM_SIZE
	.align		4
.L_2719:
        /*00e4*/ 	.byte	0x03, 0x19
        /*00e6*/ 	.short	0x0118


	//----- nvinfo : EIATTR_PARAM_CBANK
	.align		4
        /*00e8*/ 	.byte	0x04, 0x0a
        /*00ea*/ 	.short	(.L_2721 - .L_2720)
	.align		4
.L_2720:
        /*00ec*/ 	.word	index@(.nv.constant0._Z25selective_scan_fwd_kernelI32Selective_Scan_fwd_kernel_traitsILi128ELi16ELi1ELb1ELb0ELb1ELb1EN3c104HalfEfEEv13SSMParamsBase)
        /*00f0*/ 	.short	0x0210
        /*00f2*/ 	.short	0x0118


	//----- nvinfo : EIATTR_SW_WAR
	.align		4
.L_2721:
        /*00f4*/ 	.byte	0x04, 0x36
        /*00f6*/ 	.short	(.L_2723 - .L_2722)
.L_2722:
        /*00f8*/ 	.word	0x00000008
.L_2723:


//--------------------- .nv.info._Z25selective_scan_fwd_kernelI32Selective_Scan_fwd_kernel_traitsILi128ELi16ELi1ELb1ELb1ELb0ELb0EN3c104HalfEfEEv13SSMParamsBase --------------------------
	.section	.nv.info._Z25selective_scan_fwd_kernelI32Selective_Scan_fwd_kernel_traitsILi128ELi16ELi1ELb1ELb1ELb0ELb0EN3c104HalfEfEEv13SSMParamsBase,"",@"SHT_CUDA_INFO"
	.sectionflags	@""
	.align	4


	//----- nvinfo : EIATTR_CUDA_API_VERSION
	.align		4
        /*0000*/ 	.byte	0x04, 0x37
        /*0002*/ 	.short	(.L_2725 - .L_2724)
.L_2724:
        /*0004*/ 	.word	0x00000082


	//----- nvinfo : EIATTR_KPARAM_INFO
	.align		4
.L_2725:
        /*0008*/ 	.byte	0x04, 0x17
        /*000a*/ 	.short	(.L_2727 - .L_2726)
.L_2726:
        /*000c*/ 	.word	0x00000000
        /*0010*/ 	.short	0x0000
        /*0012*/ 	.short	0x0000
        /*0014*/ 	.byte	0x00, 0xf0, 0x61, 0x04


	//----- nvinfo : EIATTR_SPARSE_MMA_MASK
	.align		4
.L_2727:
        /*0018*/ 	.byte	0x03, 0x50
        /*001a*/ 	.short	0x0000


	//----- nvinfo : EIATTR_MAXREG_COUNT
	.align		4
        /*001c*/ 	.byte	0x03, 0x1b
        /*001e*/ 	.short	0x00a8


	//----- nvinfo : EIATTR_NUM_BARRIERS
	.align		4
        /*0020*/ 	.byte	0x02, 0x4c
        /*0022*/ 	.byte	0x01
	.zero		1


	//----- nvinfo : EIATTR_MERCURY_ISA_VERSION
	.align		4
        /*0024*/ 	.byte	0x03, 0x5f
        /*0026*/ 	.short	0x0101


	//----- nvinfo : EIATTR_COOP_GROUP_MASK_REGIDS
	.align		4
        /*0028*/ 	.byte	0x04, 0x29
        /*002a*/ 	.short	(.L_2729 - .L_2728)


	//   ....[0]....
.L_2728:
        /*002c*/ 	.word	0xffffffff


	//   ....[1]....
        /*0030*/ 	.word	0xffffffff


	//   ....[2]....
        /*0034*/ 	.word	0xffffffff


	//   ....[3]....
        /*0038*/ 	.word	0xffffffff


	//   ....[4]....
        /*003c*/ 	.word	0xffffffff


	//   ....[5]....
        /*0040*/ 	.word	0xffffffff


	//   ....[6]....
        /*0044*/ 	.word	0xffffffff


	//   ....[7]....
        /*0048*/ 	.word	0xffffffff


	//   ....[8]....
        /*004c*/ 	.word	0xffffffff


	//   ....[9]....
        /*0050*/ 	.word	0xffffffff


	//   ....[10]....
        /*0054*/ 	.word	0xffffffff


	//   ....[11]....
        /*0058*/ 	.word	0xffffffff


	//   ....[12]....
        /*005c*/ 	.word	0xffffffff


	//   ....[13]....
        /*0060*/ 	.word	0xffffffff


	//   ....[14]....
        /*0064*/ 	.word	0xffffffff


	//   ....[15]....
        /*0068*/ 	.word	0xffffffff


	//----- nvinfo : EIATTR_COOP_GROUP_INSTR_OFFSETS
	.align		4
.L_2729:
        /*006c*/ 	.byte	0x04, 0x28
        /*006e*/ 	.short	(.L_2731 - .L_2730)


	//   ....[0]....
.L_2730:
        /*0070*/ 	.word	0x000007b0


	//   ....[1]....
        /*0074*/ 	.word	0x00000850


	//   ....[2]....
        /*0078*/ 	.word	0x00003570


	//   ....[3]....
        /*007c*/ 	.word	0x00003ac0


	//   ....[4]....
        /*0080*/ 	.word	0x00003ae0


	//   ....[5]....
        /*0084*/ 	.word	0x00003b50


	//   ....[6]....
        /*0088*/ 	.word	0x00003b60


	//   ....[7]....
        /*008c*/ 	.word	0x00003c00


	//   ....[8]....
        /*0090*/ 	.word	0x00003c20


	//   ....[9]....
        /*0094*/ 	.word	0x00003c50


	//   ....[10]....
        /*0098*/ 	.word	0x00003c70


	//   ....[11]....
        /*009c*/ 	.word	0x00003ca0


	//   ....[12]....
        /*00a0*/ 	.word	0x00003cc0


	//   ....[13]....
        /*00a4*/ 	.word	0x00003d50


	//   ....[14]....
        /*00a8*/ 	.word	0x00003db0


	//   ....[15]....
        /*00ac*/ 	.word	0x00004460


	//----- nvinfo : EIATTR_EXIT_INSTR_OFFSETS
	.align		4
.L_2731:
        /*00b0*/ 	.byte	0x04, 0x1c
        /*00b2*/ 	.short	(.L_2733 - .L_2732)


	//   ....[0]....
.L_2732:
        /*00b4*/ 	.word	0x00000340


	//   ....[1]....
        /*00b8*/ 	.word	0x000045d0


	//----- nvinfo : EIATTR_MAX_THREADS
	.align		4
.L_2733:
        /*00bc*/ 	.byte	0x04, 0x05
        /*00be*/ 	.short	(.L_2735 - .L_2734)
.L_2734:
        /*00c0*/ 	.word	0x00000080
        /*00c4*/ 	.word	0x00000001
        /*00c8*/ 	.word	0x00000001


	//----- nvinfo : EIATTR_CRS_STACK_SIZE
	.align		4
.L_2735:
        /*00cc*/ 	.byte	0x04, 0x1e
        /*00ce*/ 	.short	(.L_2737 - .L_2736)
.L_2736:
        /*00d0*/ 	.word	0x00000000


	//----- nvinfo : EIATTR_CBANK_PARAM_SIZE
	.align		4
.L_2737:
        /*00d4*/ 	.byte	0x03, 0x19
        /*00d6*/ 	.short	0x0118


	//----- nvinfo : EIATTR_PARAM_CBANK
	.align		4
        /*00d8*/ 	.byte	0x04, 0x0a
        /*00da*/ 	.short	(.L_2739 - .L_2738)
	.align		4
.L_2738:
        /*00dc*/ 	.word	index@(.nv.constant0._Z25selective_scan_fwd_kernelI32Selective_Scan_fwd_kernel_traitsILi128ELi16ELi1ELb1ELb1ELb0ELb0EN3c104HalfEfEEv13SSMParamsBase)
        /*00e0*/ 	.short	0x0210
        /*00e2*/ 	.short	0x0118


	//----- nvinfo : EIATTR_SW_WAR
	.align		4
.L_2739:
        /*00e4*/ 	.byte	0x04, 0x36
        /*00e6*/ 	.short	(.L_2741 - .L_2740)
.L_2740:
        /*00e8*/ 	.word	0x00000008
.L_2741:


//--------------------- .nv.info._Z25selective_scan_fwd_kernelI32Selective_Scan_fwd_kernel_traitsILi128ELi16ELi1ELb1ELb1ELb0ELb1EN3c104HalfEfEEv13SSMParamsBase --------------------------
	.section	.nv.info._Z25selective_scan_fwd_kernelI32Selective_Scan_fwd_kernel_traitsILi128ELi16ELi1ELb1ELb1ELb0ELb1EN3c104HalfEfEEv13SSMParamsBase,"",@"SHT_CUDA_INFO"
	.sectionflags	@""
	.align	4


	//----- nvinfo : EIATTR_CUDA_API_VERSION
	.align		4
        /*0000*/ 	.byte	0x04, 0x37
        /*0002*/ 	.short	(.L_2743 - .L_2742)
.L_2742:
        /*0004*/ 	.word	0x00000082


	//----- nvinfo : EIATTR_KPARAM_INFO
	.align		4
.L_2743:
        /*0008*/ 	.byte	0x04, 0x17
        /*000a*/ 	.short	(.L_2745 - .L_2744)
.L_2744:
        /*000c*/ 	.word	0x00000000
        /*0010*/ 	.short	0x0000
        /*0012*/ 	.short	0x0000
        /*0014*/ 	.byte	0x00, 0xf0, 0x61, 0x04


	//----- nvinfo : EIATTR_SPARSE_MMA_MASK
	.align		4
.L_2745:
        /*0018*/ 	.byte	0x03, 0x50
        /*001a*/ 	.short	0x0000


	//----- nvinfo : EIATTR_MAXREG_COUNT
	.align		4
        /*001c*/ 	.byte	0x03, 0x1b
        /*001e*/ 	.short	0x00a8


	//----- nvinfo : EIATTR_NUM_BARRIERS
	.align		4
        /*0020*/ 	.byte	0x02, 0x4c
        /*0022*/ 	.byte	0x01
	.zero		1


	//----- nvinfo : EIATTR_MERCURY_ISA_VERSION
	.align		4
        /*0024*/ 	.byte	0x03, 0x5f
        /*0026*/ 	.short	0x0101


	//----- nvinfo : EIATTR_COOP_GROUP_MASK_REGIDS
	.align		4
        /*0028*/ 	.byte	0x04, 0x29
        /*002a*/ 	.short	(.L_2747 - .L_2746)


	//   ....[0]....
.L_2746:
        /*002c*/ 	.word	0xffffffff


	//   ....[1]....
        /*0030*/ 	.word	0xffffffff


	//   ....[2]....
        /*0034*/ 	.word	0xffffffff


	//   ....[3]....
        /*0038*/ 	.word	0xffffffff


	//   ....[4]....
        /*003c*/ 	.word	0xffffffff


	//   ....[5]....
        /*0040*/ 	.word	0xffffffff


	//   ....[6]....
        /*0044*/ 	.word	0xffffffff


	//   ....[7]....
        /*0048*/ 	.word	0xffffffff


	//   ....[8]....
        /*004c*/ 	.word	0xffffffff


	//   ....[9]....
        /*0050*/ 	.word	0xffffffff


	//   ....[10]....
        /*0054*/ 	.word	0xffffffff


	//   ....[11]....
        /*0058*/ 	.word	0xffffffff


	//   ....[12]....
        /*005c*/ 	.word	0xffffffff


	//   ....[13]....
        /*0060*/ 	.word	0xffffffff


	//   ....[14]....
        /*0064*/ 	.word	0xffffffff


	//   ....[15]....
        /*0068*/ 	.word	0xffffffff


	//   ....[16]....
        /*006c*/ 	.word	0xffffffff


	//   ....[17]....
        /*0070*/ 	.word	0xffffffff


	//----- nvinfo : EIATTR_COOP_GROUP_INSTR_OFFSETS
	.align		4
.L_2747:
        /*0074*/ 	.byte	0x04, 0x28
        /*0076*/ 	.short	(.L_2749 - .L_2748)


	//   ....[0]....
.L_2748:
        /*0078*/ 	.word	0x00000730


	//   ....[1]....
        /*007c*/ 	.word	0x000007d0


	//   ....[2]....
        /*0080*/ 	.word	0x000034b0


	//   ....[3]....
        /*0084*/ 	.word	0x00003a40


	//   ....[4]....
        /*0088*/ 	.word	0x00003a50


	//   ....[5]....
        /*008c*/ 	.word	0x00003ac0


	//   ....[6]....
        /*0090*/ 	.word	0x00003ad0


	//   ....[7]....
        /*0094*/ 	.word	0x00003b10


	//   ....[8]....
        /*0098*/ 	.word	0x00003b20


	//   ....[9]....
        /*009c*/ 	.word	0x00003b60


	//   ....[10]....
        /*00a0*/ 	.word	0x00003b70


	//   ....[11]....
        /*00a4*/ 	.word	0x00003bc0


	//   ....[12]....
        /*00a8*/ 	.word	0x00003bd0


	//   ....[13]....
        /*00ac*/ 	.word	0x00003d10


	//   ....[14]....
        /*00b0*/ 	.word	0x00003d20


	//   ....[15]....
        /*00b4*/ 	.word	0x000043e0


	//   ....[16]....
        /*00b8*/ 	.word	0x00004670


	//   ....[17]....
        /*00bc*/ 	.word	0x00004ea0


	//----- nvinfo : EIATTR_EXIT_INSTR_OFFSETS
	.align		4
.L_2749:
        /*00c0*/ 	.byte	0x04, 0x1c
        /*00c2*/ 	.short	(.L_2751 - .L_2750)


	//   ....[0]....
.L_2750:
        /*00c4*/ 	.word	0x00000330


	//   ....[1]....
        /*00c8*/ 	.word	0x00004fb0


	//----- nvinfo : EIATTR_MAX_THREADS
	.align		4
.L_2751:
        /*00cc*/ 	.byte	0x04, 0x05
        /*00ce*/ 	.short	(.L_2753 - .L_2752)
.L_2752:
        /*00d0*/ 	.word	0x00000080
        /*00d4*/ 	.word	0x00000001
        /*00d8*/ 	.word	0x00000001


	//----- nvinfo : EIATTR_CRS_STACK_SIZE
	.align		4
.L_2753:
        /*00dc*/ 	.byte	0x04, 0x1e
        /*00de*/ 	.short	(.L_2755 - .L_2754)
.L_2754:
        /*00e0*/ 	.word	0x00000000


	//----- nvinfo : EIATTR_CBANK_PARAM_SIZE
	.align		4
.L_2755:
        /*00e4*/ 	.byte	0x03, 0x19
        /*00e6*/ 	.short	0x0118


	//----- nvinfo : EIATTR_PARAM_CBANK
	.align		4
        /*00e8*/ 	.byte	0x04, 0x0a
        /*00ea*/ 	.short	(.L_2757 - .L_2756)
	.align		4
.L_2756:
        /*00ec*/ 	.word	index@(.nv.constant0._Z25selective_scan_fwd_kernelI32Selective_Scan_fwd_kernel_traitsILi128ELi16ELi1ELb1ELb1ELb0ELb1EN3c104HalfEfEEv13SSMParamsBase)
        /*00f0*/ 	.short	0x0210
        /*00f2*/ 	.short	0x0118


	//----- nvinfo : EIATTR_SW_WAR
	.align		4
.L_2757:
        /*00f4*/ 	.byte	0x04, 0x36
        /*00f6*/ 	.short	(.L_2759 - .L_2758)
.L_2758:
        /*00f8*/ 	.word	0x00000008
.L_2759:


//--------------------- .nv.info._Z25selective_scan_fwd_kernelI32Selective_Scan_fwd_kernel_traitsILi128ELi16ELi1ELb1ELb1ELb1ELb0EN3c104HalfEfEEv13SSMParamsBase --------------------------
	.section	.nv.info._Z25selective_scan_fwd_kernelI32Selective_Scan_fwd_kernel_traitsILi128ELi16ELi1ELb1ELb1ELb1ELb0EN3c104HalfEfEEv13SSMParamsBase,"",@"SHT_CUDA_INFO"
	.sectionflags	@""
	.align	4


	//----- nvinfo : EIATTR_CUDA_API_VERSION
	.align		4
        /*0000*/ 	.byte	0x04, 0x37
        /*0002*/ 	.short	(.L_2761 - .L_2760)
.L_2760:
        /*0004*/ 	.word	0x00000082


	//----- nvinfo : EIATTR_KPARAM_INFO
	.align		4
.L_2761:
        /*0008*/ 	.byte	0x04, 0x17
        /*000a*/ 	.short	(.L_2763 - .L_2762)
.L_2762:
        /*000c*/ 	.word	0x00000000
        /*0010*/ 	.short	0x0000
        /*0012*/ 	.short	0x0000
        /*0014*/ 	.byte	0x00, 0xf0, 0x61, 0x04


	//----- nvinfo : EIATTR_SPARSE_MMA_MASK
	.align		4
.L_2763:
        /*0018*/ 	.byte	0x03, 0x50
        /*001a*/ 	.short	0x0000


	//----- nvinfo : EIATTR_MAXREG_COUNT
	.align		4
        /*001c*/ 	.byte	0x03, 0x1b
        /*001e*/ 	.short	0x00a8


	//----- nvinfo : EIATTR_NUM_BARRIERS
	.align		4
        /*0020*/ 	.byte	0x02, 0x4c
        /*0022*/ 	.byte	0x01
	.zero		1


	//----- nvinfo : EIATTR_MERCURY_ISA_VERSION
	.align		4
        /*0024*/ 	.byte	0x03, 0x5f
        /*0026*/ 	.short	0x0101


	//----- nvinfo : EIATTR_COOP_GROUP_MASK_REGIDS
	.align		4
        /*0028*/ 	.byte	0x04, 0x29
        /*002a*/ 	.short	(.L_2765 - .L_2764)


	//   ....[0]....
.L_2764:
        /*002c*/ 	.word	0xffffffff


	//   ....[1]....
        /*0030*/ 	.word	0xffffffff


	//   ....[2]....
        /*0034*/ 	.word	0xffffffff


	//   ....[3]....
        /*0038*/ 	.word	0xffffffff


	//   ....[4]....
        /*003c*/ 	.word	0xffffffff


	//   ....[5]....
        /*0040*/ 	.word	0xffffffff


	//   ....[6]....
        /*0044*/ 	.word	0xffffffff


	//   ....[7]....
        /*0048*/ 	.word	0xffffffff


	//   ....[8]....
        /*004c*/ 	.word	0xffffffff


	//   ....[9]....
        /*0050*/ 	.word	0xffffffff


	//   ....[10]....
        /*0054*/ 	.word	0xffffffff


	//   ....[11]....
        /*0058*/ 	.word	0xffffffff


	//   ....[12]....
        /*005c*/ 	.word	0xffffffff


	//   ....[13]....
        /*0060*/ 	.word	0xffffffff


	//   ....[14]....
        /*0064*/ 	.word	0xffffffff


	//   ....[15]....
        /*0068*/ 	.word	0xffffffff


	//   ....[16]....
        /*006c*/ 	.word	0xffffffff


	//----- nvinfo : EIATTR_COOP_GROUP_INSTR_OFFSETS
	.align		4
.L_2765:
        /*0070*/ 	.byte	0x04, 0x28
        /*0072*/ 	.short	(.L_2767 - .L_2766)


	//   ....[0]....
.L_2766:
        /*0074*/ 	.word	0x00000850


	//   ....[1]....
        /*0078*/ 	.word	0x000008f0


	//   ....[2]....
        /*007c*/ 	.word	0x00003500


	//   ....[3]....
        /*0080*/ 	.word	0x00003ba0


	//   ....[4]....
        /*0084*/ 	.word	0x00003bb0


	//   ....[5]....
        /*0088*/ 	.word	0x00003be0


	//   ....[6]....
        /*008c*/ 	.word	0x00003c00


	//   ....[7]....
        /*0090*/ 	.word	0x00003c30


	//   ....[8]....
        /*0094*/ 	.word	0x00003c50


	//   ....[9]....
        /*0098*/ 	.word	0x00003c80


	//   ....[10]....
        /*009c*/ 	.word	0x00003ca0


	//   ....[11]....
        /*00a0*/ 	.word	0x00003cd0


	//   ....[12]....
        /*00a4*/ 	.word	0x00003cf0


	//   ....[13]....
        /*00a8*/ 	.word	0x00003d30


	//   ....[14]....
        /*00ac*/ 	.word	0x00003da0


	//   ....[15]....
        /*00b0*/ 	.word	0x00003dc0


	//   ....[16]....
        /*00b4*/ 	.word	0x00004620


	//----- nvinfo : EIATTR_EXIT_INSTR_OFFSETS
	.align		4
.L_2767:
        /*00b8*/ 	.byte	0x04, 0x1c
        /*00ba*/ 	.short	(.L_2769 - .L_2768)


	//   ....[0]....
.L_2768:
        /*00bc*/ 	.word	0x00000400


	//   ....[1]....
        /*00c0*/ 	.word	0x000047b0


	//----- nvinfo : EIATTR_MAX_THREADS
	.align		4
.L_2769:
        /*00c4*/ 	.byte	0x04, 0x05
        /*00c6*/ 	.short	(.L_2771 - .L_2770)
.L_2770:
        /*00c8*/ 	.word	0x00000080
        /*00cc*/ 	.word	0x00000001
        /*00d0*/ 	.word	0x00000001


	//----- nvinfo : EIATTR_CRS_STACK_SIZE
	.align		4
.L_2771:
        /*00d4*/ 	.byte	0x04, 0x1e
        /*00d6*/ 	.short	(.L_2773 - .L_2772)
.L_2772:
        /*00d8*/ 	.word	0x00000000


	//----- nvinfo : EIATTR_CBANK_PARAM_SIZE
	.align		4
.L_2773:
        /*00dc*/ 	.byte	0x03, 0x19
        /*00de*/ 	.short	0x0118


	//----- nvinfo : EIATTR_PARAM_CBANK
	.align		4
        /*00e0*/ 	.byte	0x04, 0x0a
        /*00e2*/ 	.short	(.L_2775 - .L_2774)
	.align		4
.L_2774:
        /*00e4*/ 	.word	index@(.nv.constant0._Z25selective_scan_fwd_kernelI32Selective_Scan_fwd_kernel_traitsILi128ELi16ELi1ELb1ELb1ELb1ELb0EN3c104HalfEfEEv13SSMParamsBase)
        /*00e8*/ 	.short	0x0210
        /*00ea*/ 	.short	0x0118


	//----- nvinfo : EIATTR_SW_WAR
	.align		4
.L_2775:
        /*00ec*/ 	.byte	0x04, 0x36
        /*00ee*/ 	.short	(.L_2777 - .L_2776)
.L_2776:
        /*00f0*/ 	.word	0x00000008
.L_2777:


//--------------------- .nv.info._Z25selective_scan_fwd_kernelI32Selective_Scan_fwd_kernel_traitsILi128ELi16ELi1ELb1ELb1ELb1ELb1EN3c104HalfEfEEv13SSMParamsBase --------------------------
	.section	.nv.info._Z25selective_scan_fwd_kernelI32Selective_Scan_fwd_kernel_traitsILi128ELi16ELi1ELb1ELb1ELb1ELb1EN3c104HalfEfEEv13SSMParamsBase,"",@"SHT_CUDA_INFO"
	.sectionflags	@""
	.align	4


	//----- nvinfo : EIATTR_CUDA_API_VERSION
	.align		4
        /*0000*/ 	.byte	0x04, 0x37
        /*0002*/ 	.short	(.L_2779 - .L_2778)
.L_2778:
        /*0004*/ 	.word	0x00000082


	//----- nvinfo : EIATTR_KPARAM_INFO
	.align		4
.L_2779:
        /*0008*/ 	.byte	0x04, 0x17
        /*000a*/ 	.short	(.L_2781 - .L_2780)
.L_2780:
        /*000c*/ 	.word	0x00000000
        /*0010*/ 	.short	0x0000
        /*0012*/ 	.short	0x0000
        /*0014*/ 	.byte	0x00, 0xf0, 0x61, 0x04


	//----- nvinfo : EIATTR_SPARSE_MMA_MASK
	.align		4
.L_2781:
        /*0018*/ 	.byte	0x03, 0x50
        /*001a*/ 	.short	0x0000


	//----- nvinfo : EIATTR_MAXREG_COUNT
	.align		4
        /*001c*/ 	.byte	0x03, 0x1b
        /*001e*/ 	.short	0x00a8


	//----- nvinfo : EIATTR_NUM_BARRIERS
	.align		4
        /*0020*/ 	.byte	0x02, 0x4c
        /*0022*/ 	.byte	0x01
	.zero		1


	//----- nvinfo : EIATTR_MERCURY_ISA_VERSION
	.align		4
        /*0024*/ 	.byte	0x03, 0x5f
        /*0026*/ 	.short	0x0101


	//----- nvinfo : EIATTR_COOP_GROUP_MASK_REGIDS
	.align		4
        /*0028*/ 	.byte	0x04, 0x29
        /*002a*/ 	.short	(.L_2783 - .L_2782)


	//   ....[0]....
.L_2782:
        /*002c*/ 	.word	0xffffffff


	//   ....[1]....
        /*0030*/ 	.word	0xffffffff


	//   ....[2]....
        /*0034*/ 	.word	0xffffffff


	//   ....[3]....
        /*0038*/ 	.word	0xffffffff


	//   ....[4]....
        /*003c*/ 	.word	0xffffffff


	//   ....[5]....
        /*0040*/ 	.word	0xffffffff


	//   ....[6]....
        /*0044*/ 	.word	0xffffffff


	//   ....[7]....
        /*0048*/ 	.word	0xffffffff


	//   ....[8]....
        /*004c*/ 	.word	0xffffffff


	//   ....[9]....
        /*0050*/ 	.word	0xffffffff


	//   ....[10]....
        /*0054*/ 	.word	0xffffffff


	//   ....[11]....
        /*0058*/ 	.word	0xffffffff


	//   ....[12]....
        /*005c*/ 	.word	0xffffffff


	//   ....[13]....
        /*0060*/ 	.word	0xffffffff


	//   ....[14]....
        /*0064*/ 	.word	0xffffffff


	//   ....[15]....
        /*0068*/ 	.word	0xffffffff


	//   ....[16]....
        /*006c*/ 	.word	0xffffffff


	//   ....[17]....
        /*0070*/ 	.word	0xffffffff


	//   ....[18]....
        /*0074*/ 	.word	0xffffffff


	//----- nvinfo : EIATTR_COOP_GROUP_INSTR_OFFSETS
	.align		4
.L_2783:
        /*0078*/ 	.byte	0x04, 0x28
        /*007a*/ 	.short	(.L_2785 - .L_2784)


	//   ....[0]....
.L_2784:
        /*007c*/ 	.word	0x00000880


	//   ....[1]....
        /*0080*/ 	.word	0x00000920


	//   ....[2]....
        /*0084*/ 	.word	0x000034e0


	//   ....[3]....
        /*0088*/ 	.word	0x00003bc0


	//   ....[4]....
        /*008c*/ 	.word	0x00003be0


	//   ....[5]....
        /*0090*/ 	.word	0x00003c10


	//   ....[6]....
        /*0094*/ 	.word	0x00003c30


	//   ....[7]....
        /*0098*/ 	.word	0x00003c60


	//   ....[8]....
        /*009c*/ 	.word	0x00003c80


	//   ....[9]....
        /*00a0*/ 	.word	0x00003cb0


	//   ....[10]....
        /*00a4*/ 	.word	0x00003cd0


	//   ....[11]....
        /*00a8*/ 	.word	0x00003d00


	//   ....[12]....
        /*00ac*/ 	.word	0x00003d20


	//   ....[13]....
        /*00b0*/ 	.word	0x00003d60


	//   ....[14]....
        /*00b4*/ 	.word	0x00003dd0


	//   ....[15]....
        /*00b8*/ 	.word	0x00003df0


	//   ....[16]....
        /*00bc*/ 	.word	0x00004630


	//   ....[17]....
        /*00c0*/ 	.word	0x000048e0


	//   ....[18]....
        /*00c4*/ 	.word	0x00005140


	//----- nvinfo : EIATTR_EXIT_INSTR_OFFSETS
	.align		4
.L_2785:
        /*00c8*/ 	.byte	0x04, 0x1c
        /*00ca*/ 	.short	(.L_2787 - .L_2786)


	//   ....[0]....
.L_2786:
        /*00cc*/ 	.word	0x000003f0


	//   ....[1]....
        /*00d0*/ 	.word	0x00005220


	//----- nvinfo : EIATTR_MAX_THREADS
	.align		4
.L_2787:
        /*00d4*/ 	.byte	0x04, 0x05
        /*00d6*/ 	.short	(.L_2789 - .L_2788)
.L_2788:
        /*00d8*/ 	.word	0x00000080
        /*00dc*/ 	.word	0x00000001
        /*00e0*/ 	.word	0x00000001


	//----- nvinfo : EIATTR_CRS_STACK_SIZE
	.align		4
.L_2789:
        /*00e4*/ 	.byte	0x04, 0x1e
        /*00e6*/ 	.short	(.L_2791 - .L_2790)
.L_2790:
        /*00e8*/ 	.word	0x00000000


	//----- nvinfo : EIATTR_CBANK_PARAM_SIZE
	.align		4
.L_2791:
        /*00ec*/ 	.byte	0x03, 0x19
        /*00ee*/ 	.short	0x0118


	//----- nvinfo : EIATTR_PARAM_CBANK
	.align		4
        /*00f0*/ 	.byte	0x04, 0x0a
        /*00f2*/ 	.short	(.L_2793 - .L_2792)
	.align		4
.L_2792:
        /*00f4*/ 	.word	index@(.nv.constant0._Z25selective_scan_fwd_kernelI32Selective_Scan_fwd_kernel_traitsILi128ELi16ELi1ELb1ELb1ELb1ELb1EN3c104HalfEfEEv13SSMParamsBase)
        /*00f8*/ 	.short	0x0210
        /*00fa*/ 	.short	0x0118


	//----- nvinfo : EIATTR_SW_WAR
	.align		4
.L_2793:
        /*00fc*/ 	.byte	0x04, 0x36
        /*00fe*/ 	.short	(.L_2795 - .L_2794)
.L_2794:
        /*0100*/ 	.word	0x00000008
.L_2795:


//--------------------- .nv.info._Z25selective_scan_fwd_kernelI32Selective_Scan_fwd_kernel_traitsILi64ELi16ELi1ELb0ELb0ELb0ELb0EN3c104HalfEfEEv13SSMParamsBase --------------------------
	.section	.nv.info._Z25selective_scan_fwd_kernelI32Selective_Scan_fwd_kernel_traitsILi64ELi16ELi1ELb0ELb0ELb0ELb0EN3c104HalfEfEEv13SSMParamsBase,"",@"SHT_CUDA_INFO"
	.sectionflags	@""
	.align	4


	//----- nvinfo : EIATTR_CUDA_API_VERSION
	.align		4
        /*0000*/ 	.byte	0x04, 0x37
        /*0002*/ 	.short	(.L_2797 - .L_2796)
.L_2796:
        /*0004*/ 	.word	0x00000082


	//----- nvinfo : EIATTR_KPARAM_INFO
	.align		4
.L_2797:
        /*0008*/ 	.byte	0x04, 0x17
        /*000a*/ 	.short	(.L_2799 - .L_2798)
.L_2798:
        /*000c*/ 	.word	0x00000000
        /*0010*/ 	.short	0x0000
        /*0012*/ 	.short	0x0000
        /*0014*/ 	.byte	0x00, 0xf0, 0x61, 0x04


	//----- nvinfo : EIATTR_SPARSE_MMA_MASK
	.align		4
.L_2799:
        /*0018*/ 	.byte	0x03, 0x50
        /*001a*/ 	.short	0x0000


	//----- nvinfo : EIATTR_MAXREG_COUNT
	.align		4
        /*001c*/ 	.byte	0x03, 0x1b
        /*001e*/ 	.short	0x00a8


	//----- nvinfo : EIATTR_NUM_BARRIERS
	.align		4
        /*0020*/ 	.byte	0x02, 0x4c
        /*0022*/ 	.byte	0x01
	.zero		1


	//----- nvinfo : EIATTR_MERCURY_ISA_VERSION
	.align		4
        /*0024*/ 	.byte	0x03, 0x5f
        /*0026*/ 	.short	0x0101


	//----- nvinfo : EIATTR_COOP_GROUP_MASK_REGIDS
	.align		4
        /*0028*/ 	.byte	0x04, 0x29
        /*002a*/ 	.short	(.L_2801 - .L_2800)


	//   ....[0]....
.L_2800:
        /*002c*/ 	.word	0xffffffff


	//   ....[1]....
        /*0030*/ 	.word	0xffffffff


	//   ....[2]....
        /*0034*/ 	.word	0xffffffff


	//   ....[3]....
        /*0038*/ 	.word	0xffffffff


	//   ....[4]....
        /*003c*/ 	.word	0xffffffff


	//   ....[5]....
        /*0040*/ 	.word	0xffffffff


	//   ....[6]....
        /*0044*/ 	.word	0xffffffff


	//   ....[7]....
        /*0048*/ 	.word	0xffffffff


	//   ....[8]....
        /*004c*/ 	.word	0xffffffff


	//   ....[9]....
        /*0050*/ 	.word	0xffffffff


	//   ....[10]....
        /*0054*/ 	.word	0xffffffff


	//   ....[11]....
        /*0058*/ 	.word	0xffffffff


	//   ....[12]....
        /*005c*/ 	.word	0xffffffff


	//   ....[13]....
        /*0060*/ 	.word	0xffffffff


	//   ....[14]....
        /*0064*/ 	.word	0xffffffff


	//----- nvinfo : EIATTR_COOP_GROUP_INSTR_OFFSETS
	.align		4
.L_2801:
        /*0068*/ 	.byte	0x04, 0x28
        /*006a*/ 	.short	(.L_2803 - .L_2802)


	//   ....[0]....
.L_2802:
        /*006c*/ 	.word	0x000010a0


	//   ....[1]....
        /*0070*/ 	.word	0x00001490


	//   ....[2]....
        /*0074*/ 	.word	0x00004880


	//   ....[3]....
        /*0078*/ 	.word	0x000048a0


	//   ....[4]....
        /*007c*/ 	.word	0x00004930


	//   ....[5]....
        /*0080*/ 	.word	0x00004950


	//   ....[6]....
        /*0084*/ 	.word	0x00004980


	//   ....[7]....
        /*0088*/ 	.word	0x000049a0


	//   ....[8]....
        /*008c*/ 	.word	0x000049f0


	//   ....[9]....
        /*0090*/ 	.word	0x00004a20


	//   ....[10]....
        /*0094*/ 	.word	0x00004a60


	//   ....[11]....
        /*0098*/ 	.word	0x00004a80


	//   ....[12]....
        /*009c*/ 	.word	0x00004ab0


	//   ....[13]....
        /*00a0*/ 	.word	0x00004b20


	//   ....[14]....
        /*00a4*/ 	.word	0x000052b0


	//----- nvinfo : EIATTR_EXIT_INSTR_OFFSETS
	.align		4
.L_2803:
        /*00a8*/ 	.byte	0x04, 0x1c
        /*00aa*/ 	.short	(.L_2805 - .L_2804)


	//   ....[0]....
.L_2804:
        /*00ac*/ 	.word	0x00000300


	//   ....[1]....
        /*00b0*/ 	.word	0x000058b0


	//----- nvinfo : EIATTR_MAX_THREADS
	.align		4
.L_2805:
        /*00b4*/ 	.byte	0x04, 0x05
        /*00b6*/ 	.short	(.L_2807 - .L_2806)
.L_2806:
        /*00b8*/ 	.word	0x00000040
        /*00bc*/ 	.word	0x00000001
        /*00c0*/ 	.word	0x00000001


	//----- nvinfo : EIATTR_CRS_STACK_SIZE
	.align		4
.L_2807:
        /*00c4*/ 	.byte	0x04, 0x1e
        /*00c6*/ 	.short	(.L_2809 - .L_2808)
.L_2808:
        /*00c8*/ 	.word	0x00000000


	//----- nvinfo : EIATTR_CBANK_PARAM_SIZE
	.align		4
.L_2809:
        /*00cc*/ 	.byte	0x03, 0x19
        /*00ce*/ 	.short	0x0118


	//----- nvinfo : EIATTR_PARAM_CBANK
	.align		4
        /*00d0*/ 	.byte	0x04, 0x0a
        /*00d2*/ 	.short	(.L_2811 - .L_2810)
	.align		4
.L_2810:
        /*00d4*/ 	.word	index@(.nv.constant0._Z25selective_scan_fwd_kernelI32Selective_Scan_fwd_kernel_traitsILi64ELi16ELi1ELb0ELb0ELb0ELb0EN3c104HalfEfEEv13SSMParamsBase)
        /*00d8*/ 	.short	0x0210
        /*00da*/ 	.short	0x0118


	//----- nvinfo : EIATTR_SW_WAR
	.align		4
.L_2811:
        /*00dc*/ 	.byte	0x04, 0x36
        /*00de*/ 	.short	(.L_2813 - .L_2812)
.L_2812:
        /*00e0*/ 	.word	0x00000008
.L_2813:


//--------------------- .nv.info._Z25selective_scan_fwd_kernelI32Selective_Scan_fwd_kernel_traitsILi64ELi16ELi1ELb0ELb0ELb0ELb1EN3c104HalfEfEEv13SSMParamsBase --------------------------
	.section	.nv.info._Z25selective_scan_fwd_kernelI32Selective_Scan_fwd_kernel_traitsILi64ELi16ELi1ELb0ELb0ELb0ELb1EN3c104HalfEfEEv13SSMParamsBase,"",@"SHT_CUDA_INFO"
	.sectionflags	@""
	.align	4


	//----- nvinfo : EIATTR_CUDA_API_VERSION
	.align		4
        /*0000*/ 	.byte	0x04, 0x37
        /*0002*/ 	.short	(.L_2815 - .L_2814)
.L_2814:
        /*0004*/ 	.word	0x00000082


	//----- nvinfo : EIATTR_KPARAM_INFO
	.align		4
.L_2815:
        /*0008*/ 	.byte	0x04, 0x17
        /*000a*/ 	.short	(.L_2817 - .L_2816)
.L_2816:
        /*000c*/ 	.word	0x00000000
        /*0010*/ 	.short	0x0000
        /*0012*/ 	.short	0x0000
        /*0014*/ 	.byte	0x00, 0xf0, 0x61, 0x04


	//----- nvinfo : EIATTR_SPARSE_MMA_MASK
	.align		4
.L_2817:
        /*0018*/ 	.byte	0x03, 0x50
        /*001a*/ 	.short	0x0000


	//----- nvinfo : EIATTR_MAXREG_COUNT
	.align		4
        /*001c*/ 	.byte	0x03, 0x1b
        /*001e*/ 	.short	0x00a8


	//----- nvinfo : EIATTR_NUM_BARRIERS
	.align		4
        /*0020*/ 	.byte	0x02, 0x4c
        /*0022*/ 	.byte	0x01
	.zero		1


	//----- nvinfo : EIATTR_MERCURY_ISA_VERSION
	.align		4
        /*0024*/ 	.byte	0x03, 0x5f
        /*0026*/ 	.short	0x0101


	//----- nvinfo : EIATTR_COOP_GROUP_MASK_REGIDS
	.align		4
        /*0028*/ 	.byte	0x04, 0x29
        /*002a*/ 	.short	(.L_2819 - .L_2818)


	//   ....[0]....
.L_2818:
        /*002c*/ 	.word	0xffffffff


	//   ....[1]....
        /*0030*/ 	.word	0xffffffff


	//   ....[2]....
        /*0034*/ 	.word	0xffffffff


	//   ....[3]....
        /*0038*/ 	.word	0xffffffff


	//   ....[4]....
        /*003c*/ 	.word	0xffffffff


	//   ....[5]....
        /*0040*/ 	.word	0xffffffff


	//   ....[6]....
        /*0044*/ 	.word	0xffffffff


	//   ....[7]....
        /*0048*/ 	.word	0xffffffff


	//   ....[8]....
        /*004c*/ 	.word	0xffffffff


	//   ....[9]....
        /*0050*/ 	.word	0xffffffff


	//   ....[10]....
        /*0054*/ 	.word	0xffffffff


	//   ....[11]....
        /*0058*/ 	.word	0xffffffff


	//   ....[12]....
        /*005c*/ 	.word	0xffffffff


	//   ....[13]....
        /*0060*/ 	.word	0xffffffff


	//   ....[14]....
        /*0064*/ 	.word	0xffffffff


	//   ....[15]....
        /*0068*/ 	.word	0xffffffff


	//   ....[16]....
        /*006c*/ 	.word	0xffffffff


	//----- nvinfo : EIATTR_COOP_GROUP_INSTR_OFFSETS
	.align		4
.L_2819:
        /*0070*/ 	.byte	0x04, 0x28
        /*0072*/ 	.short	(.L_2821 - .L_2820)


	//   ....[0]....
.L_2820:
        /*0074*/ 	.word	0x00001290


	//   ....[1]....
        /*0078*/ 	.word	0x00001750


	//   ....[2]....
        /*007c*/ 	.word	0x00004b40


	//   ....[3]....
        /*0080*/ 	.word	0x00004b60


	//   ....[4]....
        /*0084*/ 	.word	0x00004bf0


	//   ....[5]....
        /*0088*/ 	.word	0x00004c10


	//   ....[6]....
        /*008c*/ 	.word	0x00004c40


	//   ....[7]....
        /*0090*/ 	.word	0x00004c60


	//   ....[8]....
        /*0094*/ 	.word	0x00004cb0


	//   ....[9]....
        /*0098*/ 	.word	0x00004ce0


	//   ....[10]....
        /*009c*/ 	.word	0x00004d20


	//   ....[11]....
        /*00a0*/ 	.word	0x00004d40


	//   ....[12]....
        /*00a4*/ 	.word	0x00004d70


	//   ....[13]....
        /*00a8*/ 	.word	0x00004dd0


	//   ....[14]....
        /*00ac*/ 	.word	0x00005620


	//   ....[15]....
        /*00b0*/ 	.word	0x00006260


	//   ....[16]....
        /*00b4*/ 	.word	0x00006ca0


	//----- nvinfo : EIATTR_EXIT_INSTR_OFFSETS
	.align		4
.L_2821:
        /*00b8*/ 	.byte	0x04, 0x1c
        /*00ba*/ 	.short	(.L_2823 - .L_2822)


	//   ....[0]....
.L_2822:
        /*00bc*/ 	.word	0x00000330


	//   ....[1]....
        /*00c0*/ 	.word	0x00007280


	//----- nvinfo : EIATTR_MAX_THREADS
	.align		4
.L_2823:
        /*00c4*/ 	.byte	0x04, 0x05
        /*00c6*/ 	.short	(.L_2825 - .L_2824)
.L_2824:
        /*00c8*/ 	.word	0x00000040
        /*00cc*/ 	.word	0x00000001
        /*00d0*/ 	.word	0x00000001


	//----- nvinfo : EIATTR_CRS_STACK_SIZE
	.align		4
.L_2825:
        /*00d4*/ 	.byte	0x04, 0x1e
        /*00d6*/ 	.short	(.L_2827 - .L_2826)
.L_2826:
        /*00d8*/ 	.word	0x00000000


	//----- nvinfo : EIATTR_CBANK_PARAM_SIZE
	.align		4
.L_2827:
        /*00dc*/ 	.byte	0x03, 0x19
        /*00de*/ 	.short	0x0118


	//----- nvinfo : EIATTR_PARAM_CBANK
	.align		4
        /*00e0*/ 	.byte	0x04, 0x0a
        /*00e2*/ 	.short	(.L_2829 - .L_2828)
	.align		4
.L_2828:
        /*00e4*/ 	.word	index@(.nv.constant0._Z25selective_scan_fwd_kernelI32Selective_Scan_fwd_kernel_traitsILi64ELi16ELi1ELb0ELb0ELb0ELb1EN3c104HalfEfEEv13SSMParamsBase)
        /*00e8*/ 	.short	0x0210
        /*00ea*/ 	.short	0x0118


	//----- nvinfo : EIATTR_SW_WAR
	.align		4
.L_2829:
        /*00ec*/ 	.byte	0x04, 0x36
        /*00ee*/ 	.short	(.L_2831 - .L_2830)
.L_2830:
        /*00f0*/ 	.word	0x00000008
.L_2831:


//--------------------- .nv.info._Z25selective_scan_fwd_kernelI32Selective_Scan_fwd_kernel_traitsILi64ELi16ELi1ELb0ELb0ELb1ELb0EN3c104HalfEfEEv13SSMParamsBase --------------------------
	.section	.nv.info._Z25selective_scan_fwd_kernelI32Selective_Scan_fwd_kernel_traitsILi64ELi16ELi1ELb0ELb0ELb1ELb0EN3c104HalfEfEEv13SSMParamsBase,"",@"SHT_CUDA_INFO"
	.sectionflags	@""
	.align	4


	//----- nvinfo : EIATTR_CUDA_API_VERSION
	.align		4
        /*0000*/ 	.byte	0x04, 0x37
        /*0002*/ 	.short	(.L_2833 - .L_2832)
.L_2832:
        /*0004*/ 	.word	0x00000082


	//----- nvinfo : EIATTR_KPARAM_INFO
	.align		4
.L_2833:
        /*0008*/ 	.byte	0x04, 0x17
        /*000a*/ 	.short	(.L_2835 - .L_2834)
.L_2834:
        /*000c*/ 	.word	0x00000000
        /*0010*/ 	.short	0x0000
        /*0012*/ 	.short	0x0000
        /*0014*/ 	.byte	0x00, 0xf0, 0x61, 0x04


	//----- nvinfo : EIATTR_SPARSE_MMA_MASK
	.align		4
.L_2835:
        /*0018*/ 	.byte	0x03, 0x50
        /*001a*/ 	.short	0x0000


	//----- nvinfo : EIATTR_MAXREG_COUNT
	.align		4
        /*001c*/ 	.byte	0x03, 0x1b
        /*001e*/ 	.short	0x00a8


	//----- nvinfo : EIATTR_NUM_BARRIERS
	.align		4
        /*0020*/ 	.byte	0x02, 0x4c
        /*0022*/ 	.byte	0x01
	.zero		1


	//----- nvinfo : EIATTR_MERCURY_ISA_VERSION
	.align		4
        /*0024*/ 	.byte	0x03, 0x5f
        /*0026*/ 	.short	0x0101


	//----- nvinfo : EIATTR_COOP_GROUP_MASK_REGIDS
	.align		4
        /*0028*/ 	.byte	0x04, 0x29
        /*002a*/ 	.short	(.L_2837 - .L_2836)


	//   ....[0]....
.L_2836:
        /*002c*/ 	.word	0xffffffff


	//   ....[1]....
        /*0030*/ 	.word	0xffffffff


	//   ....[2]....
        /*0034*/ 	.word	0xffffffff


	//   ....[3]....
        /*0038*/ 	.word	0xffffffff


	//   ....[4]....
        /*003c*/ 	.word	0xffffffff


	//   ....[5]....
        /*0040*/ 	.word	0xffffffff


	//   ....[6]....
        /*0044*/ 	.word	0xffffffff


	//   ....[7]....
        /*0048*/ 	.word	0xffffffff


	//   ....[8]....
        /*004c*/ 	.word	0xffffffff


	//   ....[9]....
        /*0050*/ 	.word	0xffffffff


	//   ....[10]....
        /*0054*/ 	.word	0xffffffff


	//   ....[11]....
        /*0058*/ 	.word	0xffffffff


	//   ....[12]....
        /*005c*/ 	.word	0xffffffff


	//   ....[13]....
        /*0060*/ 	.word	0xffffffff


	//   ....[14]....
        /*0064*/ 	.word	0xffffffff


	//   ....[15]....
        /*0068*/ 	.word	0xffffffff


	//----- nvinfo : EIATTR_COOP_GROUP_INSTR_OFFSETS
	.align		4
.L_2837:
        /*006c*/ 	.byte	0x04, 0x28
        /*006e*/ 	.short	(.L_2839 - .L_2838)


	//   ....[0]....
.L_2838:
        /*0070*/ 	.word	0x00001210


	//   ....[1]....
        /*0074*/ 	.word	0x000017c0


	//   ....[2]....
        /*0078*/ 	.word	0x00004f50


	//   ....[3]....
        /*007c*/ 	.word	0x00004f70


	//   ....[4]....
        /*0080*/ 	.word	0x00005010


	//   ....[5]....
        /*0084*/ 	.word	0x00005020


	//   ....[6]....
        /*0088*/ 	.word	0x000050c0


	//   ....[7]....
        /*008c*/ 	.word	0x000050d0


	//   ....[8]....
        /*0090*/ 	.word	0x00005110


	//   ....[9]....
        /*0094*/ 	.word	0x00005120


	//   ....[10]....
        /*0098*/ 	.word	0x00005180


	//   ....[11]....
        /*009c*/ 	.word	0x00005190


	//   ....[12]....
        /*00a0*/ 	.word	0x00005330


	//   ....[13]....
        /*00a4*/ 	.word	0x000054b0


	//   ....[14]....
        /*00a8*/ 	.word	0x000054c0


	//   ....[15]....
        /*00ac*/ 	.word	0x00005e40


	//----- nvinfo : EIATTR_EXIT_INSTR_OFFSETS
	.align		4
.L_2839:
        /*00b0*/ 	.byte	0x04, 0x1c
        /*00b2*/ 	.short	(.L_2841 - .L_2840)


	//   ....[0]....
.L_2840:
        /*00b4*/ 	.word	0x00000420


	//   ....[1]....
        /*00b8*/ 	.word	0x000065a0


	//----- nvinfo : EIATTR_MAX_THREADS
	.align		4
.L_2841:
        /*00bc*/ 	.byte	0x04, 0x05
        /*00be*/ 	.short	(.L_2843 - .L_2842)
.L_2842:
        /*00c0*/ 	.word	0x00000040
        /*00c4*/ 	.word	0x00000001
        /*00c8*/ 	.word	0x00000001


	//----- nvinfo : EIATTR_CRS_STACK_SIZE
	.align		4
.L_2843:
        /*00cc*/ 	.byte	0x04, 0x1e
        /*00ce*/ 	.short	(.L_2845 - .L_2844)
.L_2844:
        /*00d0*/ 	.word	0x00000000


	//----- nvinfo : EIATTR_CBANK_PARAM_SIZE
	.align		4
.L_2845:
        /*00d4*/ 	.byte	0x03, 0x19
        /*00d6*/ 	.short	0x0118


	//----- nvinfo : EIATTR_PARAM_CBANK
	.align		4
        /*00d8*/ 	.byte	0x04, 0x0a
        /*00da*/ 	.short	(.L_2847 - .L_2846)
	.align		4
.L_2846:
        /*00dc*/ 	.word	index@(.nv.constant0._Z25selective_scan_fwd_kernelI32Selective_Scan_fwd_kernel_traitsILi64ELi16ELi1ELb0ELb0ELb1ELb0EN3c104HalfEfEEv13SSMParamsBase)
        /*00e0*/ 	.short	0x0210
        /*00e2*/ 	.short	0x0118


	//----- nvinfo : EIATTR_SW_WAR
	.align		4
.L_2847:
        /*00e4*/ 	.byte	0x04, 0x36
        /*00e6*/ 	.short	(.L_2849 - .L_2848)
.L_2848:
        /*00e8*/ 	.word	0x00000008
.L_2849:


//--------------------- .nv.info._Z25selective_scan_fwd_kernelI32Selective_Scan_fwd_kernel_traitsILi64ELi16ELi1ELb0ELb0ELb1ELb1EN3c104HalfEfEEv13SSMParamsBase --------------------------
	.section	.nv.info._Z25selective_scan_fwd_kernelI32Selective_Scan_fwd_kernel_traitsILi64ELi16ELi1ELb0ELb0ELb1ELb1EN3c104HalfEfEEv13SSMParamsBase,"",@"SHT_CUDA_INFO"
	.sectionflags	@""
	.align	4


	//----- nvinfo : EIATTR_CUDA_API_VERSION
	.align		4
        /*0000*/ 	.byte	0x04, 0x37
        /*0002*/ 	.short	(.L_2851 - .L_2850)
.L_2850:
        /*0004*/ 	.word	0x00000082


	//----- nvinfo : EIATTR_KPARAM_INFO
	.align		4
.L_2851:
        /*0008*/ 	.byte	0x04, 0x17
        /*000a*/ 	.short	(.L_2853 - .L_2852)
.L_2852:
        /*000c*/ 	.word	0x00000000
        /*0010*/ 	.short	0x0000
        /*0012*/ 	.short	0x0000
        /*0014*/ 	.byte	0x00, 0xf0, 0x61, 0x04


	//----- nvinfo : EIATTR_SPARSE_MMA_MASK
	.align		4
.L_2853:
        /*0018*/ 	.byte	0x03, 0x50
        /*001a*/ 	.short	0x0000


	//----- nvinfo : EIATTR_MAXREG_COUNT
	.align		4
        /*001c*/ 	.byte	0x03, 0x1b
        /*001e*/ 	.short	0x00a8


	//----- nvinfo : EIATTR_NUM_BARRIERS
	.align		4
        /*0020*/ 	.byte	0x02, 0x4c
        /*0022*/ 	.byte	0x01
	.zero		1


	//----- nvinfo : EIATTR_MERCURY_ISA_VERSION
	.align		4
        /*0024*/ 	.byte	0x03, 0x5f
        /*0026*/ 	.short	0x0101


	//----- nvinfo : EIATTR_COOP_GROUP_MASK_REGIDS
	.align		4
        /*0028*/ 	.byte	0x04, 0x29
        /*002a*/ 	.short	(.L_2855 - .L_2854)


	//   ....[0]....
.L_2854:
        /*002c*/ 	.word	0xffffffff


	//   ....[1]....
        /*0030*/ 	.word	0xffffffff


	//   ....[2]....
        /*0034*/ 	.word	0xffffffff


	//   ....[3]....
        /*0038*/ 	.word	0xffffffff


	//   ....[4]....
        /*003c*/ 	.word	0xffffffff


	//   ....[5]....
        /*0040*/ 	.word	0xffffffff


	//   ....[6]....
        /*0044*/ 	.word	0xffffffff


	//   ....[7]....
        /*0048*/ 	.word	0xffffffff


	//   ....[8]....
        /*004c*/ 	.word	0xffffffff


	//   ....[9]....
        /*0050*/ 	.word	0xffffffff


	//   ....[10]....
        /*0054*/ 	.word	0xffffffff


	//   ....[11]....
        /*0058*/ 	.word	0xffffffff


	//   ....[12]....
        /*005c*/ 	.word	0xffffffff


	//   ....[13]....
        /*0060*/ 	.word	0xffffffff


	//   ....[14]....
        /*0064*/ 	.word	0xffffffff


	//   ....[15]....
        /*0068*/ 	.word	0xffffffff


	//   ....[16]....
        /*006c*/ 	.word	0xffffffff


	//   ....[17]....
        /*0070*/ 	.word	0xffffffff


	//----- nvinfo : EIATTR_COOP_GROUP_INSTR_OFFSETS
	.align		4
.L_2855:
        /*0074*/ 	.byte	0x04, 0x28
        /*0076*/ 	.short	(.L_2857 - .L_2856)


	//   ....[0]....
.L_2856:
        /*0078*/ 	.word	0x00001300


	//   ....[1]....
        /*007c*/ 	.word	0x00001810


	//   ....[2]....
        /*0080*/ 	.word	0x00004fc0


	//   ....[3]....
        /*0084*/ 	.word	0x00004fd0


	//   ....[4]....
        /*0088*/ 	.word	0x000050b0


	//   ....[5]....
        /*008c*/ 	.word	0x000050c0


	//   ....[6]....
        /*0090*/ 	.word	0x00005100


	//   ....[7]....
        /*0094*/ 	.word	0x00005110


	//   ....[8]....
        /*0098*/ 	.word	0x00005150


	//   ....[9]....
        /*009c*/ 	.word	0x00005160


	//   ....[10]....
        /*00a0*/ 	.word	0x000051c0


	//   ....[11]....
        /*00a4*/ 	.word	0x000051d0


	//   ....[12]....
        /*00a8*/ 	.word	0x00005380


	//   ....[13]....
        /*00ac*/ 	.word	0x00005500


	//   ....[14]....
        /*00b0*/ 	.word	0x00005510


	//   ....[15]....
        /*00b4*/ 	.word	0x00005f60


	//   ....[16]....
        /*00b8*/ 	.word	0x00006b40


	//   ....[17]....
        /*00bc*/ 	.word	0x00007570


	//----- nvinfo : EIATTR_EXIT_INSTR_OFFSETS
	.align		4
.L_2857:
        /*00c0*/ 	.byte	0x04, 0x1c
        /*00c2*/ 	.short	(.L_2859 - .L_2858)


	//   ....[0]....
.L_2858:
        /*00c4*/ 	.word	0x000004b0


	//   ....[1]....
        /*00c8*/ 	.word	0x00007b70


	//----- nvinfo : EIATTR_MAX_THREADS
	.align		4
.L_2859:
        /*00cc*/ 	.byte	0x04, 0x05
        /*00ce*/ 	.short	(.L_2861 - .L_2860)
.L_2860:
        /*00d0*/ 	.word	0x00000040
        /*00d4*/ 	.word	0x00000001
        /*00d8*/ 	.word	0x00000001


	//----- nvinfo : EIATTR_CRS_STACK_SIZE
	.align		4
.L_2861:
        /*00dc*/ 	.byte	0x04, 0x1e
        /*00de*/ 	.short	(.L_2863 - .L_2862)
.L_2862:
        /*00e0*/ 	.word	0x00000000


	//----- nvinfo : EIATTR_CBANK_PARAM_SIZE
	.align		4
.L_2863:
        /*00e4*/ 	.byte	0x03, 0x19
        /*00e6*/ 	.short	0x0118


	//----- nvinfo : EIATTR_PARAM_CBANK
	.align		4
        /*00e8*/ 	.byte	0x04, 0x0a
        /*00ea*/ 	.short	(.L_2865 - .L_2864)
	.align		4
.L_2864:
        /*00ec*/ 	.word	index@(.nv.constant0._Z25selective_scan_fwd_kernelI32Selective_Scan_fwd_kernel_traitsILi64ELi16ELi1ELb0ELb0ELb1ELb1EN3c104HalfEfEEv13SSMParamsBase)
        /*00f0*/ 	.short	0x0210
        /*00f2*/ 	.short	0x0118


	//----- nvinfo : EIATTR_SW_WAR
	.align		4
.L_2865:
        /*00f4*/ 	.byte	0x04, 0x36
        /*00f6*/ 	.short	(.L_2867 - .L_2866)
.L_2866:
        /*00f8*/ 	.word	0x00000008
.L_2867:


//--------------------- .nv.info._Z25selective_scan_fwd_kernelI32Selective_Scan_fwd_kernel_traitsILi64ELi16ELi1ELb0ELb1ELb0ELb0EN3c104HalfEfEEv13SSMParamsBase --------------------------
	.section	.nv.info._Z25selective_scan_fwd_kernelI32Selective_Scan_fwd_kernel_traitsILi64ELi16ELi1ELb0ELb1ELb0ELb0EN3c104HalfEfEEv13SSMParamsBase,"",@"SHT_CUDA_INFO"
	.sectionflags	@""
	.align	4


	//----- nvinfo : EIATTR_CUDA_API_VERSION
	.align		4
        /*0000*/ 	.byte	0x04, 0x37
        /*0002*/ 	.short	(.L_2869 - .L_2868)
.L_2868:
        /*0004*/ 	.word	0x00000082


	//----- nvinfo : EIATTR_KPARAM_INFO
	.align		4
.L_2869:
        /*0008*/ 	.byte	0x04, 0x17
        /*000a*/ 	.short	(.L_2871 - .L_2870)
.L_2870:
        /*000c*/ 	.word	0x00000000
        /*0010*/ 	.short	0x0000
        /*0012*/ 	.short	0x0000
        /*0014*/ 	.byte	0x00, 0xf0, 0x61, 0x04


	//----- nvinfo : EIATTR_SPARSE_MMA_MASK
	.align		4
.L_2871:
        /*0018*/ 	.byte	0x03, 0x50
        /*001a*/ 	.short	0x0000


	//----- nvinfo : EIATTR_MAXREG_COUNT
	.align		4
        /*001c*/ 	.byte	0x03, 0x1b
        /*001e*/ 	.short	0x00a8


	//----- nvinfo : EIATTR_NUM_BARRIERS
	.align		4
        /*0020*/ 	.byte	0x02, 0x4c
        /*0022*/ 	.byte	0x01
	.zero		1


	//----- nvinfo : EIATTR_MERCURY_ISA_VERSION
	.align		4
        /*0024*/ 	.byte	0x03, 0x5f
        /*0026*/ 	.short	0x0101


	//----- nvinfo : EIATTR_COOP_GROUP_MASK_REGIDS
	.align		4
        /*0028*/ 	.byte	0x04, 0x29
        /*002a*/ 	.short	(.L_2873 - .L_2872)


	//   ....[0]....
.L_2872:
        /*002c*/ 	.word	0xffffffff


	//   ....[1]....
        /*0030*/ 	.word	0xffffffff


	//   ....[2]....
        /*0034*/ 	.word	0xffffffff


	//   ....[3]....
        /*0038*/ 	.word	0xffffffff


	//   ....[4]....
        /*003c*/ 	.word	0xffffffff


	//   ....[5]....
        /*0040*/ 	.word	0xffffffff


	//   ....[6]....
        /*0044*/ 	.word	0xffffffff


	//   ....[7]....
        /*0048*/ 	.word	0xffffffff


	//   ....[8]....
        /*004c*/ 	.word	0xffffffff


	//   ....[9]....
        /*0050*/ 	.word	0xffffffff


	//   ....[10]....
        /*0054*/ 	.word	0xffffffff


	//   ....[11]....
        /*0058*/ 	.word	0xffffffff


	//   ....[12]....
        /*005c*/ 	.word	0xffffffff


	//   ....[13]....
        /*0060*/ 	.word	0xffffffff


	//   ....[14]....
        /*0064*/ 	.word	0xffffffff


	//   ....[15]....
        /*0068*/ 	.word	0xffffffff


	//----- nvinfo : EIATTR_COOP_GROUP_INSTR_OFFSETS
	.align		4
.L_2873:
        /*006c*/ 	.byte	0x04, 0x28
        /*006e*/ 	.short	(.L_2875 - .L_2874)


	//   ....[0]....
.L_2874:
        /*0070*/ 	.word	0x000014f0


	//   ....[1]....
        /*0074*/ 	.word	0x00001940


	//   ....[2]....
        /*0078*/ 	.word	0x00004960


	//   ....[3]....
        /*007c*/ 	.word	0x000053d0


	//   ....[4]....
        /*0080*/ 	.word	0x000053e0


	//   ....[5]....
        /*0084*/ 	.word	0x00005490


	//   ....[6]....
        /*0088*/ 	.word	0x000054a0


	//   ....[7]....
        /*008c*/ 	.word	0x00005540


	//   ....[8]....
        /*0090*/ 	.word	0x00005550


	//   ....[9]....
        /*0094*/ 	.word	0x00005590


	//   ....[10]....
        /*0098*/ 	.word	0x000055a0


	//   ....[11]....
        /*009c*/ 	.word	0x000055e0


	//   ....[12]....
        /*00a0*/ 	.word	0x000055f0


	//   ....[13]....
        /*00a4*/ 	.word	0x000056b0


	//   ....[14]....
        /*00a8*/ 	.word	0x000056d0


	//   ....[15]....
        /*00ac*/ 	.word	0x00005e20


	//----- nvinfo : EIATTR_EXIT_INSTR_OFFSETS
	.align		4
.L_2875:
        /*00b0*/ 	.byte	0x04, 0x1c
        /*00b2*/ 	.short	(.L_2877 - .L_2876)


	//   ....[0]....
.L_2876:
        /*00b4*/ 	.word	0x00000510


	//   ....[1]....
        /*00b8*/ 	.word	0x00006530


	//----- nvinfo : EIATTR_MAX_THREADS
	.align		4
.L_2877:
        /*00bc*/ 	.byte	0x04, 0x05
        /*00be*/ 	.short	(.L_2879 - .L_2878)
.L_2878:
        /*00c0*/ 	.word	0x00000040
        /*00c4*/ 	.word	0x00000001
        /*00c8*/ 	.word	0x00000001


	//----- nvinfo : EIATTR_CRS_STACK_SIZE
	.align		4
.L_2879:
        /*00cc*/ 	.byte	0x04, 0x1e
        /*00ce*/ 	.short	(.L_2881 - .L_2880)
.L_2880:
        /*00d0*/ 	.word	0x00000000


	//----- nvinfo : EIATTR_CBANK_PARAM_SIZE
	.align		4
.L_2881:
        /*00d4*/ 	.byte	0x03, 0x19
        /*00d6*/ 	.short	0x0118


	//----- nvinfo : EIATTR_PARAM_CBANK
	.align		4
        /*00d8*/ 	.byte	0x04, 0x0a
        /*00da*/ 	.short	(.L_2883 - .L_2882)
	.align		4
.L_2882:
        /*00dc*/ 	.word	index@(.nv.constant0._Z25selective_scan_fwd_kernelI32Selective_Scan_fwd_kernel_traitsILi64ELi16ELi1ELb0ELb1ELb0ELb0EN3c104HalfEfEEv13SSMParamsBase)
        /*00e0*/ 	.short	0x0210
        /*00e2*/ 	.short	0x0118


	//----- nvinfo : EIATTR_SW_WAR
	.align		4
.L_2883:
        /*00e4*/ 	.byte	0x04, 0x36
        /*00e6*/ 	.short	(.L_2885 - .L_2884)
.L_2884:
        /*00e8*/ 	.word	0x00000008
.L_2885:


//--------------------- .nv.info._Z25selective_scan_fwd_kernelI32Selective_Scan_fwd_kernel_traitsILi64ELi16ELi1ELb0ELb1ELb0ELb1EN3c104HalfEfEEv13SSMParamsBase --------------------------
	.section	.nv.info._Z25selective_scan_fwd_kernelI32Selective_Scan_fwd_kernel_traitsILi64ELi16ELi1ELb0ELb1ELb0ELb1EN3c104HalfEfEEv13SSMParamsBase,"",@"SHT_CUDA_INFO"
	.sectionflags	@""
	.align	4


	//----- nvinfo : EIATTR_CUDA_API_VERSION
	.align		4
        /*0000*/ 	.byte	0x04, 0x37
        /*0002*/ 	.short	(.L_2887 - .L_2886)
.L_2886:
        /*0004*/ 	.word	0x00000082


	//----- nvinfo : EIATTR_KPARAM_INFO
	.align		4
.L_2887:
        /*0008*/ 	.byte	0x04, 0x17
        /*000a*/ 	.short	(.L_2889 - .L_2888)
.L_2888:
        /*000c*/ 	.word	0x00000000
        /*0010*/ 	.short	0x0000
        /*0012*/ 	.short	0x0000
        /*0014*/ 	.byte	0x00, 0xf0, 0x61, 0x04


	//----- nvinfo : EIATTR_SPARSE_MMA_MASK
	.align		4
.L_2889:
        /*0018*/ 	.byte	0x03, 0x50
        /*001a*/ 	.short	0x0000


	//----- nvinfo : EIATTR_MAXREG_COUNT
	.align		4
        /*001c*/ 	.byte	0x03, 0x1b
        /*001e*/ 	.short	0x00a8


	//----- nvinfo : EIATTR_NUM_BARRIERS
	.align		4
        /*0020*/ 	.byte	0x02, 0x4c
        /*0022*/ 	.byte	0x01
	.zero		1


	//----- nvinfo : EIATTR_MERCURY_ISA_VERSION
	.align		4
        /*0024*/ 	.byte	0x03, 0x5f
        /*0026*/ 	.short	0x0101


	//----- nvinfo : EIATTR_COOP_GROUP_MASK_REGIDS
	.align		4
        /*0028*/ 	.byte	0x04, 0x29
        /*002a*/ 	.short	(.L_2891 - .L_2890)


	//   ....[0]....
.L_2890:
        /*002c*/ 	.word	0xffffffff


	//   ....[1]....
        /*0030*/ 	.word	0xffffffff


	//   ....[2]....
        /*0034*/ 	.word	0xffffffff


	//   ....[3]....
        /*0038*/ 	.word	0xffffffff


	//   ....[4]....
        /*003c*/ 	.word	0xffffffff


	//   ....[5]....
        /*0040*/ 	.word	0xffffffff


	//   ....[6]....
        /*0044*/ 	.word	0xffffffff


	//   ....[7]....
        /*0048*/ 	.word	0xffffffff


	//   ....[8]....
        /*004c*/ 	.word	0xffffffff


	//   ....[9]....
        /*0050*/ 	.word	0xffffffff


	//   ....[10]....
        /*0054*/ 	.word	0xffffffff


	//   ....[11]....
        /*0058*/ 	.word	0xffffffff


	//   ....[12]....
        /*005c*/ 	.word	0xffffffff


	//   ....[13]....
        /*0060*/ 	.word	0xffffffff


	//   ....[14]....
        /*0064*/ 	.word	0xffffffff


	//   ....[15]....
        /*0068*/ 	.word	0xffffffff


	//   ....[16]....
        /*006c*/ 	.word	0xffffffff


	//   ....[17]....
        /*0070*/ 	.word	0xffffffff


	//----- nvinfo : EIATTR_COOP_GROUP_INSTR_OFFSETS
	.align		4
.L_2891:
        /*0074*/ 	.byte	0x04, 0x28
        /*0076*/ 	.short	(.L_2893 - .L_2892)


	//   ....[0]....
.L_2892:
        /*0078*/ 	.word	0x000014f0


	//   ....[1]....
        /*007c*/ 	.word	0x00001940


	//   ....[2]....
        /*0080*/ 	.word	0x00004960


	//   ....[3]....
        /*0084*/ 	.word	0x000053d0


	//   ....[4]....
        /*0088*/ 	.word	0x000053e0


	//   ....[5]....
        /*008c*/ 	.word	0x00005490


	//   ....[6]....
        /*0090*/ 	.word	0x000054a0


	//   ....[7]....
        /*0094*/ 	.word	0x00005540


	//   ....[8]....
        /*0098*/ 	.word	0x00005550


	//   ....[9]....
        /*009c*/ 	.word	0x00005590


	//   ....[10]....
        /*00a0*/ 	.word	0x000055a0


	//   ....[11]....
        /*00a4*/ 	.word	0x000055e0


	//   ....[12]....
        /*00a8*/ 	.word	0x000055f0


	//   ....[13]....
        /*00ac*/ 	.word	0x000056b0


	//   ....[14]....
        /*00b0*/ 	.word	0x000056d0


	//   ....[15]....
        /*00b4*/ 	.word	0x00005f00


	//   ....[16]....
        /*00b8*/ 	.word	0x00006b10


	//   ....[17]....
        /*00bc*/ 	.word	0x00007550


	//----- nvinfo : EIATTR_EXIT_INSTR_OFFSETS
	.align		4
.L_2893:
        /*00c0*/ 	.byte	0x04, 0x1c
        /*00c2*/ 	.short	(.L_2895 - .L_2894)


	//   ....[0]....
.L_2894:
        /*00c4*/ 	.word	0x00000510


	//   ....[1]....
        /*00c8*/ 	.word	0x00007b40


	//----- nvinfo : EIATTR_MAX_THREADS
	.align		4
.L_2895:
        /*00cc*/ 	.byte	0x04, 0x05
        /*00ce*/ 	.short	(.L_2897 - .L_2896)
.L_2896:
        /*00d0*/ 	.word	0x00000040
        /*00d4*/ 	.word	0x00000001
        /*00d8*/ 	.word	0x00000001


	//----- nvinfo : EIATTR_CRS_STACK_SIZE
	.align		4
.L_2897:
        /*00dc*/ 	.byte	0x04, 0x1e
        /*00de*/ 	.short	(.L_2899 - .L_2898)
.L_2898:
        /*00e0*/ 	.word	0x00000000


	//----- nvinfo : EIATTR_CBANK_PARAM_SIZE
	.align		4
.L_2899:
        /*00e4*/ 	.byte	0x03, 0x19
        /*00e6*/ 	.short	0x0118


	//----- nvinfo : EIATTR_PARAM_CBANK
	.align		4
        /*00e8*/ 	.byte	0x04, 0x0a
        /*00ea*/ 	.short	(.L_2901 - .L_2900)
	.align		4
.L_2900:
        /*00ec*/ 	.word	index@(.nv.constant0._Z25selective_scan_fwd_kernelI32Selective_Scan_fwd_kernel_traitsILi64ELi16ELi1ELb0ELb1ELb0ELb1EN3c104HalfEfEEv13SSMParamsBase)
        /*00f0*/ 	.short	0x0210
        /*00f2*/ 	.short	0x0118


	//----- nvinfo : EIATTR_SW_WAR
	.align		4
.L_2901:
        /*00f4*/ 	.byte	0x04, 0x36
        /*00f6*/ 	.short	(.L_2903 - .L_2902)
.L_2902:
        /*00f8*/ 	.word	0x00000008
.L_2903:


//--------------------- .nv.info._Z25selective_scan_fwd_kernelI32Selective_Scan_fwd_kernel_traitsILi64ELi16ELi1ELb0ELb1ELb1ELb0EN3c104HalfEfEEv13SSMParamsBase --------------------------
	.section	.nv.info._Z25selective_scan_fwd_kernelI32Selective_Scan_fwd_kernel_traitsILi64ELi16ELi1ELb0ELb1ELb1ELb0EN3c104HalfEfEEv13SSMParamsBase,"",@"SHT_CUDA_INFO"
	.sectionflags	@""
	.align	4


	//----- nvinfo : EIATTR_CUDA_API_VERSION
	.align		4
        /*0000*/ 	.byte	0x04, 0x37
        /*0002*/ 	.short	(.L_2905 - .L_2904)
.L_2904:
        /*0004*/ 	.word	0x00000082


	//----- nvinfo : EIATTR_KPARAM_INFO
	.align		4
.L_2905:
        /*0008*/ 	.byte	0x04, 0x17
        /*000a*/ 	.short	(.L_2907 - .L_2906)
.L_2906:
        /*000c*/ 	.word	0x00000000
        /*0010*/ 	.short	0x0000
        /*0012*/ 	.short	0x0000
        /*0014*/ 	.byte	0x00, 0xf0, 0x61, 0x04


	//----- nvinfo : EIATTR_SPARSE_MMA_MASK
	.align		4
.L_2907:
        /*0018*/ 	.byte	0x03, 0x50
        /*001a*/ 	.short	0x0000


	//----- nvinfo : EIATTR_MAXREG_COUNT
	.align		4
        /*001c*/ 	.byte	0x03, 0x1b
        /*001e*/ 	.short	0x00a8


	//----- nvinfo : EIATTR_NUM_BARRIERS
	.align		4
        /*0020*/ 	.byte	0x02, 0x4c
        /*0022*/ 	.byte	0x01
	.zero		1


	//----- nvinfo : EIATTR_MERCURY_ISA_VERSION
	.align		4
        /*0024*/ 	.byte	0x03, 0x5f
        /*0026*/ 	.short	0x0101


	//----- nvinfo : EIATTR_INT_WARP_WIDE_INSTR_OFFSETS
	.align		4
        /*0028*/ 	.byte	0x04, 0x31
        /*002a*/ 	.short	(.L_2909 - .L_2908)


	//   ....[0]....
.L_2908:
        /*002c*/ 	.word	0x00005920


	//----- nvinfo : EIATTR_COOP_GROUP_MASK_REGIDS
	.align		4
.L_2909:
        /*0030*/ 	.byte	0x04, 0x29
        /*0032*/ 	.short	(.L_2911 - .L_2910)


	//   ....[0]....
.L_2910:
        /*0034*/ 	.word	0xffffffff


	//   ....[1]....
        /*0038*/ 	.word	0xffffffff


	//   ....[2]....
        /*003c*/ 	.word	0xffffffff


	//   ....[3]....
        /*0040*/ 	.word	0xffffffff


	//   ....[4]....
        /*0044*/ 	.word	0xffffffff


	//   ....[5]....
        /*0048*/ 	.word	0xffffffff


	//   ....[6]....
        /*004c*/ 	.word	0xffffffff


	//   ....[7]....
        /*0050*/ 	.word	0xffffffff


	//   ....[8]....
        /*0054*/ 	.word	0xffffffff


	//   ....[9]....
        /*0058*/ 	.word	0xffffffff


	//   ....[10]....
        /*005c*/ 	.word	0xffffffff


	//   ....[11]....
        /*0060*/ 	.word	0xffffffff


	//   ....[12]....
        /*0064*/ 	.word	0xffffffff


	//   ....[13]....
        /*0068*/ 	.word	0xffffffff


	//   ....[14]....
        /*006c*/ 	.word	0xffffffff


	//   ....[15]....
        /*0070*/ 	.word	0xffffffff


	//   ....[16]....
        /*0074*/ 	.word	0xffffffff


	//----- nvinfo : EIATTR_COOP_GROUP_INSTR_OFFSETS
	.align		4
.L_2911:
        /*0078*/ 	.byte	0x04, 0x28
        /*007a*/ 	.short	(.L_2913 - .L_2912)


	//   ....[0]....
.L_2912:
        /*007c*/ 	.word	0x00001180


	//   ....[1]....
        /*0080*/ 	.word	0x00001570


	//   ....[2]....
        /*0084*/ 	.word	0x000047b0


	//   ....[3]....
        /*0088*/ 	.word	0x00005480


	//   ....[4]....
        /*008c*/ 	.word	0x00005490


	//   ....[5]....
        /*0090*/ 	.word	0x000054c0


	//   ....[6]....
        /*0094*/ 	.word	0x000054f0


	//   ....[7]....
        /*0098*/ 	.word	0x00005510


	//   ....[8]....
        /*009c*/ 	.word	0x00005540


	//   ....[9]....
        /*00a0*/ 	.word	0x000055a0


	//   ....[10]....
        /*00a4*/ 	.word	0x000055c0


	//   ....[11]....
        /*00a8*/ 	.word	0x000056e0


	//   ....[12]....
        /*00ac*/ 	.word	0x00005710


	//   ....[13]....
        /*00b0*/ 	.word	0x00005b00


	//   ....[14]....
        /*00b4*/ 	.word	0x00005c50


	//   ....[15]....
        /*00b8*/ 	.word	0x00005c70


	//   ....[16]....
        /*00bc*/ 	.word	0x00006510


	//----- nvinfo : EIATTR_EXIT_INSTR_OFFSETS
	.align		4
.L_2913:
        /*00c0*/ 	.byte	0x04, 0x1c
        /*00c2*/ 	.short	(.L_2915 - .L_2914)


	//   ....[0]....
.L_2914:
        /*00c4*/ 	.word	0x00000450


	//   ....[1]....
        /*00c8*/ 	.word	0x00006b50


	//----- nvinfo : EIATTR_MAX_THREADS
	.align		4
.L_2915:
        /*00cc*/ 	.byte	0x04, 0x05
        /*00ce*/ 	.short	(.L_2917 - .L_2916)
.L_2916:
        /*00d0*/ 	.word	0x00000040
        /*00d4*/ 	.word	0x00000001
        /*00d8*/ 	.word	0x00000001


	//----- nvinfo : EIATTR_CRS_STACK_SIZE
	.align		4
.L_2917:
        /*00dc*/ 	.byte	0x04, 0x1e
        /*00de*/ 	.short	(.L_2919 - .L_2918)
.L_2918:
        /*00e0*/ 	.word	0x00000000


	//----- nvinfo : EIATTR_CBANK_PARAM_SIZE
	.align		4
.L_2919:
        /*00e4*/ 	.byte	0x03, 0x19
        /*00e6*/ 	.short	0x0118


	//----- nvinfo : EIATTR_PARAM_CBANK
	.align		4
        /*00e8*/ 	.byte	0x04, 0x0a
        /*00ea*/ 	.short	(.L_2921 - .L_2920)
	.align		4
.L_2920:
        /*00ec*/ 	.word	index@(.nv.constant0._Z25selective_scan_fwd_kernelI32Selective_Scan_fwd_kernel_traitsILi64ELi16ELi1ELb0ELb1ELb1ELb0EN3c104HalfEfEEv13SSMParamsBase)
        /*00f0*/ 	.short	0x0210
        /*00f2*/ 	.short	0x0118


	//----- nvinfo : EIATTR_SW_WAR
	.align		4
.L_2921:
        /*00f4*/ 	.byte	0x04, 0x36
        /*00f6*/ 	.short	(.L_2923 - .L_2922)
.L_2922:
        /*00f8*/ 	.word	0x00000008
.L_2923:


//--------------------- .nv.info._Z25selective_scan_fwd_kernelI32Selective_Scan_fwd_kernel_traitsILi64ELi16ELi1ELb0ELb1ELb1ELb1EN3c104HalfEfEEv13SSMParamsBase --------------------------
	.section	.nv.info._Z25selective_scan_fwd_kernelI32Selective_Scan_fwd_kernel_traitsILi64ELi16ELi1ELb0ELb1ELb1ELb1EN3c104HalfEfEEv13SSMParamsBase,"",@"SHT_CUDA_INFO"
	.sectionflags	@""
	.align	4


	//----- nvinfo : EIATTR_CUDA_API_VERSION
	.align		4
        /*0000*/ 	.byte	0x04, 0x37
        /*0002*/ 	.short	(.L_2925 - .L_2924)
.L_2924:
        /*0004*/ 	.word	0x00000082


	//----- nvinfo : EIATTR_KPARAM_INFO
	.align		4
.L_2925:
        /*0008*/ 	.byte	0x04, 0x17
        /*000a*/ 	.short	(.L_2927 - .L_2926)
.L_2926:
        /*000c*/ 	.word	0x00000000
        /*0010*/ 	.short	0x0000
        /*0012*/ 	.short	0x0000
        /*0014*/ 	.byte	0x00, 0xf0, 0x61, 0x04


	//----- nvinfo : EIATTR_SPARSE_MMA_MASK
	.align		4
.L_2927:
        /*0018*/ 	.byte	0x03, 0x50
        /*001a*/ 	.short	0x0000


	//----- nvinfo : EIATTR_MAXREG_COUNT
	.align		4
        /*001c*/ 	.byte	0x03, 0x1b
        /*001e*/ 	.short	0x00a8


	//----- nvinfo : EIATTR_NUM_BARRIERS
	.align		4
        /*0020*/ 	.byte	0x02, 0x4c
        /*0022*/ 	.byte	0x01
	.zero		1


	//----- nvinfo : EIATTR_MERCURY_ISA_VERSION
	.align		4
        /*0024*/ 	.byte	0x03, 0x5f
        /*0026*/ 	.short	0x0101


	//----- nvinfo : EIATTR_INT_WARP_WIDE_INSTR_OFFSETS
	.align		4
        /*0028*/ 	.byte	0x04, 0x31
        /*002a*/ 	.short	(.L_2929 - .L_2928)


	//   ....[0]....
.L_2928:
        /*002c*/ 	.word	0x00005940


	//----- nvinfo : EIATTR_COOP_GROUP_MASK_REGIDS
	.align		4
.L_2929:
        /*0030*/ 	.byte	0x04, 0x29
        /*0032*/ 	.short	(.L_2931 - .L_2930)


	//   ....[0]....
.L_2930:
        /*0034*/ 	.word	0xffffffff


	//   ....[1]....
        /*0038*/ 	.word	0xffffffff


	//   ....[2]....
        /*003c*/ 	.word	0xffffffff


	//   ....[3]....
        /*0040*/ 	.word	0xffffffff


	//   ....[4]....
        /*0044*/ 	.word	0xffffffff


	//   ....[5]....
        /*0048*/ 	.word	0xffffffff


	//   ....[6]....
        /*004c*/ 	.word	0xffffffff


	//   ....[7]....
        /*0050*/ 	.word	0xffffffff


	//   ....[8]....
        /*0054*/ 	.word	0xffffffff


	//   ....[9]....
        /*0058*/ 	.word	0xffffffff


	//   ....[10]....
        /*005c*/ 	.word	0xffffffff


	//   ....[11]....
        /*0060*/ 	.word	0xffffffff


	//   ....[12]....
        /*0064*/ 	.word	0xffffffff


	//   ....[13]....
        /*0068*/ 	.word	0xffffffff


	//   ....[14]....
        /*006c*/ 	.word	0xffffffff


	//   ....[15]....
        /*0070*/ 	.word	0xffffffff


	//   ....[16]....
        /*0074*/ 	.word	0xffffffff


	//   ....[17]....
        /*0078*/ 	.word	0xffffffff


	//   ....[18]....
        /*007c*/ 	.word	0xffffffff


	//----- nvinfo : EIATTR_COOP_GROUP_INSTR_OFFSETS
	.align		4
.L_2931:
        /*0080*/ 	.byte	0x04, 0x28
        /*0082*/ 	.short	(.L_2933 - .L_2932)


	//   ....[0]....
.L_2932:
        /*0084*/ 	.word	0x00001190


	//   ....[1]....
        /*0088*/ 	.word	0x000015f0


	//   ....[2]....
        /*008c*/ 	.word	0x00004810


	//   ....[3]....
        /*0090*/ 	.word	0x00005520


	//   ....[4]....
        /*0094*/ 	.word	0x00005530


	//   ....[5]....
        /*0098*/ 	.word	0x00005570


	//   ....[6]....
        /*009c*/ 	.word	0x00005580


	//   ....[7]....
        /*00a0*/ 	.word	0x000055c0


	//   ....[8]....
        /*00a4*/ 	.word	0x000055d0


	//   ....[9]....
        /*00a8*/ 	.word	0x00005620


	//   ....[10]....
        /*00ac*/ 	.word	0x00005630


	//   ....[11]....
        /*00b0*/ 	.word	0x000056d0


	//   ....[12]....
        /*00b4*/ 	.word	0x000056e0


	//   ....[13]....
        /*00b8*/ 	.word	0x00005a90


	//   ....[14]....
        /*00bc*/ 	.word	0x00005c00


	//   ....[15]....
        /*00c0*/ 	.word	0x00005c10


	//   ....[16]....
        /*00c4*/ 	.word	0x00006570


	//   ....[17]....
        /*00c8*/ 	.word	0x000071f0


	//   ....[18]....
        /*00cc*/ 	.word	0x00007e50


	//----- nvinfo : EIATTR_EXIT_INSTR_OFFSETS
	.align		4
.L_2933:
        /*00d0*/ 	.byte	0x04, 0x1c
        /*00d2*/ 	.short	(.L_2935 - .L_2934)


	//   ....[0]....
.L_2934:
        /*00d4*/ 	.word	0x000004a0


	//   ....[1]....
        /*00d8*/ 	.word	0x00008470


	//----- nvinfo : EIATTR_MAX_THREADS
	.align		4
.L_2935:
        /*00dc*/ 	.byte	0x04, 0x05
        /*00de*/ 	.short	(.L_2937 - .L_2936)
.L_2936:
        /*00e0*/ 	.word	0x00000040
        /*00e4*/ 	.word	0x00000001
        /*00e8*/ 	.word	0x00000001


	//----- nvinfo : EIATTR_CRS_STACK_SIZE
	.align		4
.L_2937:
        /*00ec*/ 	.byte	0x04, 0x1e
        /*00ee*/ 	.short	(.L_2939 - .L_2938)
.L_2938:
        /*00f0*/ 	.word	0x00000000


	//----- nvinfo : EIATTR_CBANK_PARAM_SIZE
	.align		4
.L_2939:
        /*00f4*/ 	.byte	0x03, 0x19
        /*00f6*/ 	.short	0x0118


	//----- nvinfo : EIATTR_PARAM_CBANK
	.align		4
        /*00f8*/ 	.byte	0x04, 0x0a
        /*00fa*/ 	.short	(.L_2941 - .L_2940)
	.align		4
.L_2940:
        /*00fc*/ 	.word	index@(.nv.constant0._Z25selective_scan_fwd_kernelI32Selective_Scan_fwd_kernel_traitsILi64ELi16ELi1ELb0ELb1ELb1ELb1EN3c104HalfEfEEv13SSMParamsBase)
        /*0100*/ 	.short	0x0210
        /*0102*/ 	.short	0x0118


	//----- nvinfo : EIATTR_SW_WAR
	.align		4
.L_2941:
        /*0104*/ 	.byte	0x04, 0x36
        /*0106*/ 	.short	(.L_2943 - .L_2942)
.L_2942:
        /*0108*/ 	.word	0x00000008
.L_2943:


//--------------------- .nv.info._Z25selective_scan_fwd_kernelI32Selective_Scan_fwd_kernel_traitsILi64ELi16ELi1ELb1ELb0ELb0ELb0EN3c104HalfEfEEv13SSMParamsBase --------------------------
	.section	.nv.info._Z25selective_scan_fwd_kernelI32Selective_Scan_fwd_kernel_traitsILi64ELi16ELi1ELb1ELb0ELb0ELb0EN3c104HalfEfEEv13SSMParamsBase,"",@"SHT_CUDA_INFO"
	.sectionflags	@""
	.align	4


	//----- nvinfo : EIATTR_CUDA_API_VERSION
	.align		4
        /*0000*/ 	.byte	0x04, 0x37
        /*0002*/ 	.short	(.L_2945 - .L_2944)
.L_2944:
        /*0004*/ 	.word	0x00000082


	//----- nvinfo : EIATTR_KPARAM_INFO
	.align		4
.L_2945:
        /*0008*/ 	.byte	0x04, 0x17
        /*000a*/ 	.short	(.L_2947 - .L_2946)
.L_2946:
        /*000c*/ 	.word	0x00000000
        /*0010*/ 	.short	0x0000
        /*0012*/ 	.short	0x0000
        /*0014*/ 	.byte	0x00, 0xf0, 0x61, 0x04


	//----- nvinfo : EIATTR_SPARSE_MMA_MASK
	.align		4
.L_2947:
        /*0018*/ 	.byte	0x03, 0x50
        /*001a*/ 	.short	0x0000


	//----- nvinfo : EIATTR_MAXREG_COUNT
	.align		4
        /*001c*/ 	.byte	0x03, 0x1b
        /*001e*/ 	.short	0x00a8


	//----- nvinfo : EIATTR_NUM_BARRIERS
	.align		4
        /*0020*/ 	.byte	0x02, 0x4c
        /*0022*/ 	.byte	0x01
	.zero		1


	//----- nvinfo : EIATTR_MERCURY_ISA_VERSION
	.align		4
        /*0024*/ 	.byte	0x03, 0x5f
        /*0026*/ 	.short	0x0101


	//----- nvinfo : EIATTR_COOP_GROUP_MASK_REGIDS
	.align		4
        /*0028*/ 	.byte	0x04, 0x29
        /*002a*/ 	.short	(.L_2949 - .L_2948)


	//   ....[0]....
.L_2948:
        /*002c*/ 	.word	0xffffffff


	//   ....[1]....
        /*0030*/ 	.word	0xffffffff


	//   ....[2]....
        /*0034*/ 	.word	0xffffffff


	//   ....[3]....
        /*0038*/ 	.word	0xffffffff


	//   ....[4]....
        /*003c*/ 	.word	0xffffffff


	//   ....[5]....
        /*0040*/ 	.word	0xffffffff


	//   ....[6]....
        /*0044*/ 	.word	0xffffffff


	//   ....[7]....
        /*0048*/ 	.word	0xffffffff


	//   ....[8]....
        /*004c*/ 	.word	0xffffffff


	//   ....[9]....
        /*0050*/ 	.word	0xffffffff


	//   ....[10]....
        /*0054*/ 	.word	0xffffffff


	//   ....[11]....
        /*0058*/ 	.word	0xffffffff


	//   ....[12]....
        /*005c*/ 	.word	0xffffffff


	//   ....[13]....
        /*0060*/ 	.word	0xffffffff


	//   ....[14]....
        /*0064*/ 	.word	0xffffffff


	//----- nvinfo : EIATTR_COOP_GROUP_INSTR_OFFSETS
	.align		4
.L_2949:
        /*0068*/ 	.byte	0x04, 0x28
        /*006a*/ 	.short	(.L_2951 - .L_2950)


	//   ....[0]....
.L_2950:
        /*006c*/ 	.word	0x000005d0


	//   ....[1]....
        /*0070*/ 	.word	0x00000680


	//   ....[2]....
        /*0074*/ 	.word	0x000035d0


	//   ....[3]....
        /*0078*/ 	.word	0x00003600


	//   ....[4]....
        /*007c*/ 	.word	0x000036d0


	//   ....[5]....
        /*0080*/ 	.word	0x00003710


	//   ....[6]....
        /*0084*/ 	.word	0x00003780


	//   ....[7]....
        /*0088*/ 	.word	0x000037a0


	//   ....[8]....
        /*008c*/ 	.word	0x000037d0


	//   ....[9]....
        /*0090*/ 	.word	0x000037f0


	//   ....[10]....
        /*0094*/ 	.word	0x00003820


	//   ....[11]....
        /*0098*/ 	.word	0x00003840


	//   ....[12]....
        /*009c*/ 	.word	0x00003880


	//   ....[13]....
        /*00a0*/ 	.word	0x000038b0


	//   ....[14]....
        /*00a4*/ 	.word	0x00003ec0


	//----- nvinfo : EIATTR_EXIT_INSTR_OFFSETS
	.align		4
.L_2951:
        /*00a8*/ 	.byte	0x04, 0x1c
        /*00aa*/ 	.short	(.L_2953 - .L_2952)


	//   ....[0]....
.L_2952:
        /*00ac*/ 	.word	0x00000280


	//   ....[1]....
        /*00b0*/ 	.word	0x00004050


	//----- nvinfo : EIATTR_MAX_THREADS
	.align		4
.L_2953:
        /*00b4*/ 	.byte	0x04, 0x05
        /*00b6*/ 	.short	(.L_2955 - .L_2954)
.L_2954:
        /*00b8*/ 	.word	0x00000040
        /*00bc*/ 	.word	0x00000001
        /*00c0*/ 	.word	0x00000001


	//----- nvinfo : EIATTR_CRS_STACK_SIZE
	.align		4
.L_2955:
        /*00c4*/ 	.byte	0x04, 0x1e
        /*00c6*/ 	.short	(.L_2957 - .L_2956)
.L_2956:
        /*00c8*/ 	.word	0x00000000


	//----- nvinfo : EIATTR_CBANK_PARAM_SIZE
	.align		4
.L_2957:
        /*00cc*/ 	.byte	0x03, 0x19
        /*00ce*/ 	.short	0x0118


	//----- nvinfo : EIATTR_PARAM_CBANK
	.align		4
        /*00d0*/ 	.byte	0x04, 0x0a
        /*00d2*/ 	.short	(.L_2959 - .L_2958)
	.align		4
.L_2958:
        /*00d4*/ 	.word	index@(.nv.constant0._Z25selective_scan_fwd_kernelI32Selective_Scan_fwd_kernel_traitsILi64ELi16ELi1ELb1ELb0ELb0ELb0EN3c104HalfEfEEv13SSMParamsBase)
        /*00d8*/ 	.short	0x0210
        /*00da*/ 	.short	0x0118


	//----- nvinfo : EIATTR_SW_WAR
	.align		4
.L_2959:
        /*00dc*/ 	.byte	0x04, 0x36
        /*00de*/ 	.short	(.L_2961 - .L_2960)
.L_2960:
        /*00e0*/ 	.word	0x00000008
.L_2961:


//--------------------- .nv.info._Z25selective_scan_fwd_kernelI32Selective_Scan_fwd_kernel_traitsILi64ELi16ELi1ELb1ELb0ELb0ELb1EN3c104HalfEfEEv13SSMParamsBase --------------------------
	.section	.nv.info._Z25selective_scan_fwd_kernelI32Selective_Scan_fwd_kernel_traitsILi64ELi16ELi1ELb1ELb0ELb0ELb1EN3c104HalfEfEEv13SSMParamsBase,"",@"SHT_CUDA_INFO"
	.sectionflags	@""
	.align	4


	//----- nvinfo : EIATTR_CUDA_API_VERSION
	.align		4
        /*0000*/ 	.byte	0x04, 0x37
        /*0002*/ 	.short	(.L_2963 - .L_2962)
.L_2962:
        /*0004*/ 	.word	0x00000082


	//----- nvinfo : EIATTR_KPARAM_INFO
	.align		4
.L_2963:
        /*0008*/ 	.byte	0x04, 0x17
        /*000a*/ 	.short	(.L_2965 - .L_2964)
.L_2964:
        /*000c*/ 	.word	0x00000000
        /*0010*/ 	.short	0x0000
        /*0012*/ 	.short	0x0000
        /*0014*/ 	.byte	0x00, 0xf0, 0x61, 0x04


	//----- nvinfo : EIATTR_SPARSE_MMA_MASK
	.align		4
.L_2965:
        /*0018*/ 	.byte	0x03, 0x50
        /*001a*/ 	.short	0x0000


	//----- nvinfo : EIATTR_MAXREG_COUNT
	.align		4
        /*001c*/ 	.byte	0x03, 0x1b
        /*001e*/ 	.short	0x00a8


	//----- nvinfo : EIATTR_NUM_BARRIERS
	.align		4
        /*0020*/ 	.byte	0x02, 0x4c
        /*0022*/ 	.byte	0x01
	.zero		1


	//----- nvinfo : EIATTR_MERCURY_ISA_VERSION
	.align		4
        /*0024*/ 	.byte	0x03, 0x5f
        /*0026*/ 	.short	0x0101


	//----- nvinfo : EIATTR_COOP_GROUP_MASK_REGIDS
	.align		4
        /*0028*/ 	.byte	0x04, 0x29
        /*002a*/ 	.short	(.L_2967 - .L_2966)


	//   ....[0]....
.L_2966:
        /*002c*/ 	.word	0xffffffff


	//   ....[1]....
        /*0030*/ 	.word	0xffffffff


	//   ....[2]....
        /*0034*/ 	.word	0xffffffff


	//   ....[3]....
        /*0038*/ 	.word	0xffffffff


	//   ....[4]....
        /*003c*/ 	.word	0xffffffff


	//   ....[5]....
        /*0040*/ 	.word	0xffffffff


	//   ....[6]....
        /*0044*/ 	.word	0xffffffff


	//   ....[7]....
        /*0048*/ 	.word	0xffffffff


	//   ....[8]....
        /*004c*/ 	.word	0xffffffff


	//   ....[9]....
        /*0050*/ 	.word	0xffffffff


	//   ....[10]....
        /*0054*/ 	.word	0xffffffff


	//   ....[11]....
        /*0058*/ 	.word	0xffffffff


	//   ....[12]....
        /*005c*/ 	.word	0xffffffff


	//   ....[13]....
        /*0060*/ 	.word	0xffffffff


	//   ....[14]....
        /*0064*/ 	.word	0xffffffff


	//   ....[15]....
        /*0068*/ 	.word	0xffffffff


	//   ....[16]....
        /*006c*/ 	.word	0xffffffff


	//----- nvinfo : EIATTR_COOP_GROUP_INSTR_OFFSETS
	.align		4
.L_2967:
        /*0070*/ 	.byte	0x04, 0x28
        /*0072*/ 	.short	(.L_2969 - .L_2968)


	//   ....[0]....
.L_2968:
        /*0074*/ 	.word	0x000005d0


	//   ....[1]....
        /*0078*/ 	.word	0x00000680


	//   ....[2]....
        /*007c*/ 	.word	0x000035d0


	//   ....[3]....
        /*0080*/ 	.word	0x00003600


	//   ....[4]....
        /*0084*/ 	.word	0x000036d0


	//   ....[5]....
        /*0088*/ 	.word	0x00003710


	//   ....[6]....
        /*008c*/ 	.word	0x00003780


	//   ....[7]....
        /*0090*/ 	.word	0x000037a0


	//   ....[8]....
        /*0094*/ 	.word	0x000037d0


	//   ....[9]....
        /*0098*/ 	.word	0x000037f0


	//   ....[10]....
        /*009c*/ 	.word	0x00003820


	//   ....[11]....
        /*00a0*/ 	.word	0x00003840


	//   ....[12]....
        /*00a4*/ 	.word	0x00003880


	//   ....[13]....
        /*00a8*/ 	.word	0x000038b0


	//   ....[14]....
        /*00ac*/ 	.word	0x00003ee0


	//   ....[15]....
        /*00b0*/ 	.word	0x00004180


	//   ....[16]....
        /*00b4*/ 	.word	0x000049c0


	//----- nvinfo : EIATTR_EXIT_INSTR_OFFSETS
	.align		4
.L_2969:
        /*00b8*/ 	.byte	0x04, 0x1c
        /*00ba*/ 	.short	(.L_2971 - .L_2970)


	//   ....[0]....
.L_2970:
        /*00bc*/ 	.word	0x00000280


	//   ....[1]....
        /*00c0*/ 	.word	0x00004ab0


	//----- nvinfo : EIATTR_MAX_THREADS
	.align		4
.L_2971:
        /*00c4*/ 	.byte	0x04, 0x05
        /*00c6*/ 	.short	(.L_2973 - .L_2972)
.L_2972:
        /*00c8*/ 	.word	0x00000040
        /*00cc*/ 	.word	0x00000001
        /*00d0*/ 	.word	0x00000001


	//----- nvinfo : EIATTR_CRS_STACK_SIZE
	.align		4
.L_2973:
        /*00d4*/ 	.byte	0x04, 0x1e
        /*00d6*/ 	.short	(.L_2975 - .L_2974)
.L_2974:
        /*00d8*/ 	.word	0x00000000


	//----- nvinfo : EIATTR_CBANK_PARAM_SIZE
	.align		4
.L_2975:
        /*00dc*/ 	.byte	0x03, 0x19
        /*00de*/ 	.short	0x0118


	//----- nvinfo : EIATTR_PARAM_CBANK
	.align		4
        /*00e0*/ 	.byte	0x04, 0x0a
        /*00e2*/ 	.short	(.L_2977 - .L_2976)
	.align		4
.L_2976:
        /*00e4*/ 	.word	index@(.nv.constant0._Z25selective_scan_fwd_kernelI32Selective_Scan_fwd_kernel_traitsILi64ELi16ELi1ELb1ELb0ELb0ELb1EN3c104HalfEfEEv13SSMParamsBase)
        /*00e8*/ 	.short	0x0210
        /*00ea*/ 	.short	0x0118


	//----- nvinfo : EIATTR_SW_WAR
	.align		4
.L_2977:
        /*00ec*/ 	.byte	0x04, 0x36
        /*00ee*/ 	.short	(.L_2979 - .L_2978)
.L_2978:
        /*00f0*/ 	.word	0x00000008
.L_2979:


//--------------------- .nv.info._Z25selective_scan_fwd_kernelI32Selective_Scan_fwd_kernel_traitsILi64ELi16ELi1ELb1ELb0ELb1ELb0EN3c104HalfEfEEv13SSMParamsBase --------------------------
	.section	.nv.info._Z25selective_scan_fwd_kernelI32Selective_Scan_fwd_kernel_traitsILi64ELi16ELi1ELb1ELb0ELb1ELb0EN3c104HalfEfEEv13SSMParamsBase,"",@"SHT_CUDA_INFO"
	.sectionflags	@""
	.align	4


	//----- nvinfo : EIATTR_CUDA_API_VERSION
	.align		4
        /*0000*/ 	.byte	0x04, 0x37
        /*0002*/ 	.short	(.L_2981 - .L_2980)
.L_2980:
        /*0004*/ 	.word	0x00000082


	//----- nvinfo : EIATTR_KPARAM_INFO
	.align		4
.L_2981:
        /*0008*/ 	.byte	0x04, 0x17
        /*000a*/ 	.short	(.L_2983 - .L_2982)
.L_2982:
        /*000c*/ 	.word	0x00000000
        /*0010*/ 	.short	0x0000
        /*0012*/ 	.short	0x0000
        /*0014*/ 	.byte	0x00, 0xf0, 0x61, 0x04


	//----- nvinfo : EIATTR_SPARSE_MMA_MASK
	.align		4
.L_2983:
        /*0018*/ 	.byte	0x03, 0x50
        /*001a*/ 	.short	0x0000


	//----- nvinfo : EIATTR_MAXREG_COUNT
	.align		4
        /*001c*/ 	.byte	0x03, 0x1b
        /*001e*/ 	.short	0x00a8


	//----- nvinfo : EIATTR_NUM_BARRIERS
	.align		4
        /*0020*/ 	.byte	0x02, 0x4c
        /*0022*/ 	.byte	0x01
	.zero		1


	//----- nvinfo : EIATTR_MERCURY_ISA_VERSION
	.align		4
        /*0024*/ 	.byte	0x03, 0x5f
        /*0026*/ 	.short	0x0101


	//----- nvinfo : EIATTR_COOP_GROUP_MASK_REGIDS
	.align		4
        /*0028*/ 	.byte	0x04, 0x29
        /*002a*/ 	.short	(.L_2985 - .L_2984)


	//   ....[0]....
.L_2984:
        /*002c*/ 	.word	0xffffffff


	//   ....[1]....
        /*0030*/ 	.word	0xffffffff


	//   ....[2]....
        /*0034*/ 	.word	0xffffffff


	//   ....[3]....
        /*0038*/ 	.word	0xffffffff


	//   ....[4]....
        /*003c*/ 	.word	0xffffffff


	//   ....[5]....
        /*0040*/ 	.word	0xffffffff


	//   ....[6]....
        /*0044*/ 	.word	0xffffffff


	//   ....[7]....
        /*0048*/ 	.word	0xffffffff


	//   ....[8]....
        /*004c*/ 	.word	0xffffffff


	//   ....[9]....
        /*0050*/ 	.word	0xffffffff


	//   ....[10]....
        /*0054*/ 	.word	0xffffffff


	//   ....[11]....
        /*0058*/ 	.word	0xffffffff


	//   ....[12]....
        /*005c*/ 	.word	0xffffffff


	//   ....[13]....
        /*0060*/ 	.word	0xffffffff


	//   ....[14]....
        /*0064*/ 	.word	0xffffffff


	//   ....[15]....
        /*0068*/ 	.word	0xffffffff


	//----- nvinfo : EIATTR_COOP_GROUP_INSTR_OFFSETS
	.align		4
.L_2985:
        /*006c*/ 	.byte	0x04, 0x28
        /*006e*/ 	.short	(.L_2987 - .L_2986)


	//   ....[0]....
.L_2986:
        /*0070*/ 	.word	0x00000750


	//   ....[1]....
        /*0074*/ 	.word	0x00000800


	//   ....[2]....
        /*0078*/ 	.word	0x00003850


	//   ....[3]....
        /*007c*/ 	.word	0x00003870


	//   ....[4]....
        /*0080*/ 	.word	0x00003880


	//   ....[5]....
        /*0084*/ 	.word	0x00003930


	//   ....[6]....
        /*0088*/ 	.word	0x00003960


	//   ....[7]....
        /*008c*/ 	.word	0x00003980


	//   ....[8]....
        /*0090*/ 	.word	0x000039b0


	//   ....[9]....
        /*0094*/ 	.word	0x000039d0


	//   ....[10]....
        /*0098*/ 	.word	0x00003a00


	//   ....[11]....
        /*009c*/ 	.word	0x00003a20


	//   ....[12]....
        /*00a0*/ 	.word	0x00003a50


	//   ....[13]....
        /*00a4*/ 	.word	0x00003ad0


	//   ....[14]....
        /*00a8*/ 	.word	0x00003b40


	//   ....[15]....
        /*00ac*/ 	.word	0x00004370


	//----- nvinfo : EIATTR_EXIT_INSTR_OFFSETS
	.align		4
.L_2987:
        /*00b0*/ 	.byte	0x04, 0x1c
        /*00b2*/ 	.short	(.L_2989 - .L_2988)


	//   ....[0]....
.L_2988:
        /*00b4*/ 	.word	0x00000340


	//   ....[1]....
        /*00b8*/ 	.word	0x000044e0


	//----- nvinfo : EIATTR_MAX_THREADS
	.align		4
.L_2989:
        /*00bc*/ 	.byte	0x04, 0x05
        /*00be*/ 	.short	(.L_2991 - .L_2990)
.L_2990:
        /*00c0*/ 	.word	0x00000040
        /*00c4*/ 	.word	0x00000001
        /*00c8*/ 	.word	0x00000001


	//----- nvinfo : EIATTR_CRS_STACK_SIZE
	.align		4
.L_2991:
        /*00cc*/ 	.byte	0x04, 0x1e
        /*00ce*/ 	.short	(.L_2993 - .L_2992)
.L_2992:
        /*00d0*/ 	.word	0x00000000


	//----- nvinfo : EIATTR_CBANK_PARAM_SIZE
	.align		4
.L_2993:
        /*00d4*/ 	.byte	0x03, 0x19
        /*00d6*/ 	.short	0x0118


	//----- nvinfo : EIATTR_PARAM_CBANK
	.align		4
        /*00d8*/ 	.byte	0x04, 0x0a
        /*00da*/ 	.short	(.L_2995 - .L_2994)
	.align		4
.L_2994:
        /*00dc*/ 	.word	index@(.nv.constant0._Z25selective_scan_fwd_kernelI32Selective_Scan_fwd_kernel_traitsILi64ELi16ELi1ELb1ELb0ELb1ELb0EN3c104HalfEfEEv13SSMParamsBase)
        /*00e0*/ 	.short	0x0210
        /*00e2*/ 	.short	0x0118


	//----- nvinfo : EIATTR_SW_WAR
	.align		4
.L_2995:
        /*00e4*/ 	.byte	0x04, 0x36
        /*00e6*/ 	.short	(.L_2997 - .L_2996)
.L_2996:
        /*00e8*/ 	.word	0x00000008
.L_2997:


//--------------------- .nv.info._Z25selective_scan_fwd_kernelI32Selective_Scan_fwd_kernel_traitsILi64ELi16ELi1ELb1ELb0ELb1ELb1EN3c104HalfEfEEv13SSMParamsBase --------------------------
	.section	.nv.info._Z25selective_scan_fwd_kernelI32Selective_Scan_fwd_kernel_traitsILi64ELi16ELi1ELb1ELb0ELb1ELb1EN3c104HalfEfEEv13SSMParamsBase,"",@"SHT_CUDA_INFO"
	.sectionflags	@""
	.align	4


	//----- nvinfo : EIATTR_CUDA_API_VERSION
	.align		4
        /*0000*/ 	.byte	0x04, 0x37
        /*0002*/ 	.short	(.L_2999 - .L_2998)
.L_2998:
        /*0004*/ 	.word	0x00000082


	//----- nvinfo : EIATTR_KPARAM_INFO
	.align		4
.L_2999:
        /*0008*/ 	.byte	0x04, 0x17
        /*000a*/ 	.short	(.L_3001 - .L_3000)
.L_3000:
        /*000c*/ 	.word	0x00000000
        /*0010*/ 	.short	0x0000
        /*0012*/ 	.short	0x0000
        /*0014*/ 	.byte	0x00, 0xf0, 0x61, 0x04


	//----- nvinfo : EIATTR_SPARSE_MMA_MASK
	.align		4
.L_3001:
        /*0018*/ 	.byte	0x03, 0x50
        /*001a*/ 	.short	0x0000


	//----- nvinfo : EIATTR_MAXREG_COUNT
	.align		4
        /*001c*/ 	.byte	0x03, 0x1b
        /*001e*/ 	.short	0x00a8


	//----- nvinfo : EIATTR_NUM_BARRIERS
	.align		4
        /*0020*/ 	.byte	0x02, 0x4c
        /*0022*/ 	.byte	0x01
	.zero		1


	//----- nvinfo : EIATTR_MERCURY_ISA_VERSION
	.align		4
        /*0024*/ 	.byte	0x03, 0x5f
        /*0026*/ 	.short	0x0101


	//----- nvinfo : EIATTR_COOP_GROUP_MASK_REGIDS
	.align		4
        /*0028*/ 	.byte	0x04, 0x29
        /*002a*/ 	.short	(.L_3003 - .L_3002)


	//   ....[0]....
.L_3002:
        /*002c*/ 	.word	0xffffffff


	//   ....[1]....
        /*0030*/ 	.word	0xffffffff


	//   ....[2]....
        /*0034*/ 	.word	0xffffffff


	//   ....[3]....
        /*0038*/ 	.word	0xffffffff


	//   ....[4]....
        /*003c*/ 	.word	0xffffffff


	//   ....[5]....
        /*0040*/ 	.word	0xffffffff


	//   ....[6]....
        /*0044*/ 	.word	0xffffffff


	//   ....[7]....
        /*0048*/ 	.word	0xffffffff


	//   ....[8]....
        /*004c*/ 	.word	0xffffffff


	//   ....[9]....
        /*0050*/ 	.word	0xffffffff


	//   ....[10]....
        /*0054*/ 	.word	0xffffffff


	//   ....[11]....
        /*0058*/ 	.word	0xffffffff


	//   ....[12]....
        /*005c*/ 	.word	0xffffffff


	//   ....[13]....
        /*0060*/ 	.word	0xffffffff


	//   ....[14]....
        /*0064*/ 	.word	0xffffffff


	//   ....[15]....
        /*0068*/ 	.word	0xffffffff


	//   ....[16]....
        /*006c*/ 	.word	0xffffffff


	//   ....[17]....
        /*0070*/ 	.word	0xffffffff


	//----- nvinfo : EIATTR_COOP_GROUP_INSTR_OFFSETS
	.align		4
.L_3003:
        /*0074*/ 	.byte	0x04, 0x28
        /*0076*/ 	.short	(.L_3005 - .L_3004)


	//   ....[0]....
.L_3004:
        /*0078*/ 	.word	0x000006f0


	//   ....[1]....
        /*007c*/ 	.word	0x000007a0


	//   ....[2]....
        /*0080*/ 	.word	0x00003820


	//   ....[3]....
        /*0084*/ 	.word	0x00003830


	//   ....[4]....
        /*0088*/ 	.word	0x00003840


	//   ....[5]....
        /*008c*/ 	.word	0x00003930


	//   ....[6]....
        /*0090*/ 	.word	0x00003940


	//   ....[7]....
        /*0094*/ 	.word	0x00003970


	//   ....[8]....
        /*0098*/ 	.word	0x00003990


	//   ....[9]....
        /*009c*/ 	.word	0x000039c0


	//   ....[10]....
        /*00a0*/ 	.word	0x000039e0


	//   ....[11]....
        /*00a4*/ 	.word	0x00003a10


	//   ....[12]....
        /*00a8*/ 	.word	0x00003a30


	//   ....[13]....
        /*00ac*/ 	.word	0x00003aa0


	//   ....[14]....
        /*00b0*/ 	.word	0x00003b00


	//   ....[15]....
        /*00b4*/ 	.word	0x00004310


	//   ....[16]....
        /*00b8*/ 	.word	0x000045a0


	//   ....[17]....
        /*00bc*/ 	.word	0x00004e00


	//----- nvinfo : EIATTR_EXIT_INSTR_OFFSETS
	.align		4
.L_3005:
        /*00c0*/ 	.byte	0x04, 0x1c
        /*00c2*/ 	.short	(.L_3007 - .L_3006)


	//   ....[0]....
.L_3006:
        /*00c4*/ 	.word	0x00000340


	//   ....[1]....
        /*00c8*/ 	.word	0x00004ee0


	//----- nvinfo : EIATTR_MAX_THREADS
	.align		4
.L_3007:
        /*00cc*/ 	.byte	0x04, 0x05
        /*00ce*/ 	.short	(.L_3009 - .L_3008)
.L_3008:
        /*00d0*/ 	.word	0x00000040
        /*00d4*/ 	.word	0x00000001
        /*00d8*/ 	.word	0x00000001


	//----- nvinfo : EIATTR_CRS_STACK_SIZE
	.align		4
.L_3009:
        /*00dc*/ 	.byte	0x04, 0x1e
        /*00de*/ 	.short	(.L_3011 - .L_3010)
.L_3010:
        /*00e0*/ 	.word	0x00000000


	//----- nvinfo : EIATTR_CBANK_PARAM_SIZE
	.align		4
.L_3011:
        /*00e4*/ 	.byte	0x03, 0x19
        /*00e6*/ 	.short	0x0118


	//----- nvinfo : EIATTR_PARAM_CBANK
	.align		4
        /*00e8*/ 	.byte	0x04, 0x0a
        /*00ea*/ 	.short	(.L_3013 - .L_3012)
	.align		4
.L_3012:
        /*00ec*/ 	.word	index@(.nv.constant0._Z25selective_scan_fwd_kernelI32Selective_Scan_fwd_kernel_traitsILi64ELi16ELi1ELb1ELb0ELb1ELb1EN3c104HalfEfEEv13SSMParamsBase)
        /*00f0*/ 	.short	0x0210
        /*00f2*/ 	.short	0x0118


	//----- nvinfo : EIATTR_SW_WAR
	.align		4
.L_3013:
        /*00f4*/ 	.byte	0x04, 0x36
        /*00f6*/ 	.short	(.L_3015 - .L_3014)
.L_3014:
        /*00f8*/ 	.word	0x00000008
.L_3015:


//--------------------- .nv.info._Z25selective_scan_fwd_kernelI32Selective_Scan_fwd_kernel_traitsILi64ELi16ELi1ELb1ELb1ELb0ELb0EN3c104HalfEfEEv13SSMParamsBase --------------------------
	.section	.nv.info._Z25selective_scan_fwd_kernelI32Selective_Scan_fwd_kernel_traitsILi64ELi16ELi1ELb1ELb1ELb0ELb0EN3c104HalfEfEEv13SSMParamsBase,"",@"SHT_CUDA_INFO"
	.sectionflags	@""
	.align	4


	//----- nvinfo : EIATTR_CUDA_API_VERSION
	.align		4
        /*0000*/ 	.byte	0x04, 0x37
        /*0002*/ 	.short	(.L_3017 - .L_3016)
.L_3016:
        /*0004*/ 	.word	0x00000082


	//----- nvinfo : EIATTR_KPARAM_INFO
	.align		4
.L_3017:
        /*0008*/ 	.byte	0x04, 0x17
        /*000a*/ 	.short	(.L_3019 - .L_3018)
.L_3018:
        /*000c*/ 	.word	0x00000000
        /*0010*/ 	.short	0x0000
        /*0012*/ 	.short	0x0000
        /*0014*/ 	.byte	0x00, 0xf0, 0x61, 0x04


	//----- nvinfo : EIATTR_SPARSE_MMA_MASK
	.align		4
.L_3019:
        /*0018*/ 	.byte	0x03, 0x50
        /*001a*/ 	.short	0x0000


	//----- nvinfo : EIATTR_MAXREG_COUNT
	.align		4
        /*001c*/ 	.byte	0x03, 0x1b
        /*001e*/ 	.short	0x00a8


	//----- nvinfo : EIATTR_NUM_BARRIERS
	.align		4
        /*0020*/ 	.byte	0x02, 0x4c
        /*0022*/ 	.byte	0x01
	.zero		1


	//----- nvinfo : EIATTR_MERCURY_ISA_VERSION
	.align		4
        /*0024*/ 	.byte	0x03, 0x5f
        /*0026*/ 	.short	0x0101


	//----- nvinfo : EIATTR_COOP_GROUP_MASK_REGIDS
	.align		4
        /*0028*/ 	.byte	0x04, 0x29
        /*002a*/ 	.short	(.L_3021 - .L_3020)


	//   ....[0]....
.L_3020:
        /*002c*/ 	.word	0xffffffff


	//   ....[1]....
        /*0030*/ 	.word	0xffffffff


	//   ....[2]....
        /*0034*/ 	.word	0xffffffff


	//   ....[3]....
        /*0038*/ 	.word	0xffffffff


	//   ....[4]....
        /*003c*/ 	.word	0xffffffff


	//   ....[5]....
        /*0040*/ 	.word	0xffffffff


	//   ....[6]....
        /*0044*/ 	.word	0xffffffff


	//   ....[7]....
        /*0048*/ 	.word	0xffffffff


	//   ....[8]....
        /*004c*/ 	.word	0xffffffff


	//   ....[9]....
        /*0050*/ 	.word	0xffffffff


	//   ....[10]....
        /*0054*/ 	.word	0xffffffff


	//   ....[11]....
        /*0058*/ 	.word	0xffffffff


	//   ....[12]....
        /*005c*/ 	.word	0xffffffff


	//   ....[13]....
        /*0060*/ 	.word	0xffffffff


	//   ....[14]....
        /*0064*/ 	.word	0xffffffff


	//   ....[15]....
        /*0068*/ 	.word	0xffffffff


	//----- nvinfo : EIATTR_COOP_GROUP_INSTR_OFFSETS
	.align		4
.L_3021:
        /*006c*/ 	.byte	0x04, 0x28
        /*006e*/ 	.short	(.L_3023 - .L_3022)


	//   ....[0]....
.L_3022:
        /*0070*/ 	.word	0x00000750


	//   ....[1]....
        /*0074*/ 	.word	0x000007f0


	//   ....[2]....
        /*0078*/ 	.word	0x000034f0


	//   ....[3]....
        /*007c*/ 	.word	0x00003a80


	//   ....[4]....
        /*0080*/ 	.word	0x00003a90


	//   ....[5]....
        /*0084*/ 	.word	0x00003b30


	//   ....[6]....
        /*0088*/ 	.word	0x00003b70


	//   ....[7]....
        /*008c*/ 	.word	0x00003ba0


	//   ....[8]....
        /*0090*/ 	.word	0x00003bc0


	//   ....[9]....
        /*0094*/ 	.word	0x00003bf0


	//   ....[10]....
        /*0098*/ 	.word	0x00003c10


	//   ....[11]....
        /*009c*/ 	.word	0x00003c40


	//   ....[12]....
        /*00a0*/ 	.word	0x00003c60


	//   ....[13]....
        /*00a4*/ 	.word	0x00003cf0


	//   ....[14]....
        /*00a8*/ 	.word	0x00003d40


	//   ....[15]....
        /*00ac*/ 	.word	0x00004370


	//----- nvinfo : EIATTR_EXIT_INSTR_OFFSETS
	.align		4
.L_3023:
        /*00b0*/ 	.byte	0x04, 0x1c
        /*00b2*/ 	.short	(.L_3025 - .L_3024)


	//   ....[0]....
.L_3024:
        /*00b4*/ 	.word	0x00000340


	//   ....[1]....
        /*00b8*/ 	.word	0x000044e0


	//----- nvinfo : EIATTR_MAX_THREADS
	.align		4
.L_3025:
        /*00bc*/ 	.byte	0x04, 0x05
        /*00be*/ 	.short	(.L_3027 - .L_3026)
.L_3026:
        /*00c0*/ 	.word	0x00000040
        /*00c4*/ 	.word	0x00000001
        /*00c8*/ 	.word	0x00000001


	//----- nvinfo : EIATTR_CRS_STACK_SIZE
	.align		4
.L_3027:
        /*00cc*/ 	.byte	0x04, 0x1e
        /*00ce*/ 	.short	(.L_3029 - .L_3028)
.L_3028:
        /*00d0*/ 	.word	0x00000000


	//----- nvinfo : EIATTR_CBANK_PARAM_SIZE
	.align		4
.L_3029:
        /*00d4*/ 	.byte	0x03, 0x19
        /*00d6*/ 	.short	0x0118


	//----- nvinfo : EIATTR_PARAM_CBANK
	.align		4
        /*00d8*/ 	.byte	0x04, 0x0a
        /*00da*/ 	.short	(.L_3031 - .L_3030)
	.align		4
.L_3030:
        /*00dc*/ 	.word	index@(.nv.constant0._Z25selective_scan_fwd_kernelI32Selective_Scan_fwd_kernel_traitsILi64ELi16ELi1ELb1ELb1ELb0ELb0EN3c104HalfEfEEv13SSMParamsBase)
        /*00e0*/ 	.short	0x0210
        /*00e2*/ 	.short	0x0118


	//----- nvinfo : EIATTR_SW_WAR
	.align		4
.L_3031:
        /*00e4*/ 	.byte	0x04, 0x36
        /*00e6*/ 	.short	(.L_3033 - .L_3032)
.L_3032:
        /*00e8*/ 	.word	0x00000008
.L_3033:


//--------------------- .nv.info._Z25selective_scan_fwd_kernelI32Selective_Scan_fwd_kernel_traitsILi64ELi16ELi1ELb1ELb1ELb0ELb1EN3c104HalfEfEEv13SSMParamsBase --------------------------
	.section	.nv.info._Z25selective_scan_fwd_kernelI32Selective_Scan_fwd_kernel_traitsILi64ELi16ELi1ELb1ELb1ELb0ELb1EN3c104HalfEfEEv13SSMParamsBase,"",@"SHT_CUDA_INFO"
	.sectionflags	@""
	.align	4


	//----- nvinfo : EIATTR_CUDA_API_VERSION
	.align		4
        /*0000*/ 	.byte	0x04, 0x37
        /*0002*/ 	.short	(.L_3035 - .L_3034)
.L_3034:
        /*0004*/ 	.word	0x00000082


	//----- nvinfo : EIATTR_KPARAM_INFO
	.align		4
.L_3035:
        /*0008*/ 	.byte	0x04, 0x17
        /*000a*/ 	.short	(.L_3037 - .L_3036)
.L_3036:
        /*000c*/ 	.word	0x00000000
        /*0010*/ 	.short	0x0000
        /*0012*/ 	.short	0x0000
        /*0014*/ 	.byte	0x00, 0xf0, 0x61, 0x04


	//----- nvinfo : EIATTR_SPARSE_MMA_MASK
	.align		4
.L_3037:
        /*0018*/ 	.byte	0x03, 0x50
        /*001a*/ 	.short	0x0000


	//----- nvinfo : EIATTR_MAXREG_COUNT
	.align		4
        /*001c*/ 	.byte	0x03, 0x1b
        /*001e*/ 	.short	0x00a8


	//----- nvinfo : EIATTR_NUM_BARRIERS
	.align		4
        /*0020*/ 	.byte	0x02, 0x4c
        /*0022*/ 	.byte	0x01
	.zero		1


	//----- nvinfo : EIATTR_MERCURY_ISA_VERSION
	.align		4
        /*0024*/ 	.byte	0x03, 0x5f
        /*0026*/ 	.short	0x0101


	//----- nvinfo : EIATTR_COOP_GROUP_MASK_REGIDS
	.align		4
        /*0028*/ 	.byte	0x04, 0x29
        /*002a*/ 	.short	(.L_3039 - .L_3038)


	//   ....[0]....
.L_3038:
        /*002c*/ 	.word	0xffffffff


	//   ....[1]....
        /*0030*/ 	.word	0xffffffff


	//   ....[2]....
        /*0034*/ 	.word	0xffffffff


	//   ....[3]....
        /*0038*/ 	.word	0xffffffff


	//   ....[4]....
        /*003c*/ 	.word	0xffffffff


	//   ....[5]....
        /*0040*/ 	.word	0xffffffff


	//   ....[6]....
        /*0044*/ 	.word	0xffffffff


	//   ....[7]....
        /*0048*/ 	.word	0xffffffff


	//   ....[8]....
        /*004c*/ 	.word	0xffffffff


	//   ....[9]....
        /*0050*/ 	.word	0xffffffff


	//   ....[10]....
        /*0054*/ 	.word	0xffffffff


	//   ....[11]....
        /*0058*/ 	.word	0xffffffff


	//   ....[12]....
        /*005c*/ 	.word	0xffffffff


	//   ....[13]....
        /*0060*/ 	.word	0xffffffff


	//   ....[14]....
        /*0064*/ 	.word	0xffffffff


	//   ....[15]....
        /*0068*/ 	.word	0xffffffff


	//   ....[16]....
        /*006c*/ 	.word	0xffffffff


	//   ....[17]....
        /*0070*/ 	.word	0xffffffff


	//----- nvinfo : EIATTR_COOP_GROUP_INSTR_OFFSETS
	.align		4
.L_3039:
        /*0074*/ 	.byte	0x04, 0x28
        /*0076*/ 	.short	(.L_3041 - .L_3040)


	//   ....[0]....
.L_3040:
        /*0078*/ 	.word	0x000006f0


	//   ....[1]....
        /*007c*/ 	.word	0x00000790


	//   ....[2]....
        /*0080*/ 	.word	0x00003380


	//   ....[3]....
        /*0084*/ 	.word	0x000039e0


	//   ....[4]....
        /*0088*/ 	.word	0x000039f0


	//   ....[5]....
        /*008c*/ 	.word	0x00003a90


	//   ....[6]....
        /*0090*/ 	.word	0x00003aa0


	//   ....[7]....
        /*0094*/ 	.word	0x00003ae0


	//   ....[8]....
        /*0098*/ 	.word	0x00003af0


	//   ....[9]....
        /*009c*/ 	.word	0x00003b30


	//   ....[10]....
        /*00a0*/ 	.word	0x00003b40


	//   ....[11]....
        /*00a4*/ 	.word	0x00003b90


	//   ....[12]....
        /*00a8*/ 	.word	0x00003ba0


	//   ....[13]....
        /*00ac*/ 	.word	0x00003cb0


	//   ....[14]....
        /*00b0*/ 	.word	0x00003cd0


	//   ....[15]....
        /*00b4*/ 	.word	0x00004310


	//   ....[16]....
        /*00b8*/ 	.word	0x000045a0


	//   ....[17]....
        /*00bc*/ 	.word	0x00004e00


	//----- nvinfo : EIATTR_EXIT_INSTR_OFFSETS
	.align		4
.L_3041:
        /*00c0*/ 	.byte	0x04, 0x1c
        /*00c2*/ 	.short	(.L_3043 - .L_3042)


	//   ....[0]....
.L_3042:
        /*00c4*/ 	.word	0x00000340


	//   ....[1]....
        /*00c8*/ 	.word	0x00004ee0


	//----- nvinfo : EIATTR_MAX_THREADS
	.align		4
.L_3043:
        /*00cc*/ 	.byte	0x04, 0x05
        /*00ce*/ 	.short	(.L_3045 - .L_3044)
.L_3044:
        /*00d0*/ 	.word	0x00000040
        /*00d4*/ 	.word	0x00000001
        /*00d8*/ 	.word	0x00000001


	//----- nvinfo : EIATTR_CRS_STACK_SIZE
	.align		4
.L_3045:
        /*00dc*/ 	.byte	0x04, 0x1e
        /*00de*/ 	.short	(.L_3047 - .L_3046)
.L_3046:
        /*00e0*/ 	.word	0x00000000


	//----- nvinfo : EIATTR_CBANK_PARAM_SIZE
	.align		4
.L_3047:
        /*00e4*/ 	.byte	0x03, 0x19
        /*00e6*/ 	.short	0x0118


	//----- nvinfo : EIATTR_PARAM_CBANK
	.align		4
        /*00e8*/ 	.byte	0x04, 0x0a
        /*00ea*/ 	.short	(.L_3049 - .L_3048)
	.align		4
.L_3048:
        /*00ec*/ 	.word	index@(.nv.constant0._Z25selective_scan_fwd_kernelI32Selective_Scan_fwd_kernel_traitsILi64ELi16ELi1ELb1ELb1ELb0ELb1EN3c104HalfEfEEv13SSMParamsBase)
        /*00f0*/ 	.short	0x0210
        /*00f2*/ 	.short	0x0118


	//----- nvinfo : EIATTR_SW_WAR
	.align		4
.L_3049:
        /*00f4*/ 	.byte	0x04, 0x36
        /*00f6*/ 	.short	(.L_3051 - .L_3050)
.L_3050:
        /*00f8*/ 	.word	0x00000008
.L_3051:


//--------------------- .nv.info._Z25selective_scan_fwd_kernelI32Selective_Scan_fwd_kernel_traitsILi64ELi16ELi1ELb1ELb1ELb1ELb0EN3c104HalfEfEEv13SSMParamsBase --------------------------
	.section	.nv.info._Z25selective_scan_fwd_kernelI32Selective_Scan_fwd_kernel_traitsILi64ELi16ELi1ELb1ELb1ELb1ELb0EN3c104HalfEfEEv13SSMParamsBase,"",@"SHT_CUDA_INFO"
	.sectionflags	@""
	.align	4


	//----- nvinfo : EIATTR_CUDA_API_VERSION
	.align		4
        /*0000*/ 	.byte	0x04, 0x37
        /*0002*/ 	.short	(.L_3053 - .L_3052)
.L_3052:
        /*0004*/ 	.word	0x00000082


	//----- nvinfo : EIATTR_KPARAM_INFO
	.align		4
.L_3053:
        /*0008*/ 	.byte	0x04, 0x17
        /*000a*/ 	.short	(.L_3055 - .L_3054)
.L_3054:
        /*000c*/ 	.word	0x00000000
        /*0010*/ 	.short	0x0000
        /*0012*/ 	.short	0x0000
        /*0014*/ 	.byte	0x00, 0xf0, 0x61, 0x04


	//----- nvinfo : EIATTR_SPARSE_MMA_MASK
	.align		4
.L_3055:
        /*0018*/ 	.byte	0x03, 0x50
        /*001a*/ 	.short	0x0000


	//----- nvinfo : EIATTR_MAXREG_COUNT
	.align		4
        /*001c*/ 	.byte	0x03, 0x1b
        /*001e*/ 	.short	0x00a8


	//----- nvinfo : EIATTR_NUM_BARRIERS
	.align		4
        /*0020*/ 	.byte	0x02, 0x4c
        /*0022*/ 	.byte	0x01
	.zero		1


	//----- nvinfo : EIATTR_MERCURY_ISA_VERSION
	.align		4
        /*0024*/ 	.byte	0x03, 0x5f
        /*0026*/ 	.short	0x0101


	//----- nvinfo : EIATTR_COOP_GROUP_MASK_REGIDS
	.align		4
        /*0028*/ 	.byte	0x04, 0x29
        /*002a*/ 	.short	(.L_3057 - .L_3056)


	//   ....[0]....
.L_3056:
        /*002c*/ 	.word	0xffffffff


	//   ....[1]....
        /*0030*/ 	.word	0xffffffff


	//   ....[2]....
        /*0034*/ 	.word	0xffffffff


	//   ....[3]....
        /*0038*/ 	.word	0xffffffff


	//   ....[4]....
        /*003c*/ 	.word	0xffffffff


	//   ....[5]....
        /*0040*/ 	.word	0xffffffff


	//   ....[6]....
        /*0044*/ 	.word	0xffffffff


	//   ....[7]....
        /*0048*/ 	.word	0xffffffff


	//   ....[8]....
        /*004c*/ 	.word	0xffffffff


	//   ....[9]....
        /*0050*/ 	.word	0xffffffff


	//   ....[10]....
        /*0054*/ 	.word	0xffffffff


	//   ....[11]....
        /*0058*/ 	.word	0xffffffff


	//   ....[12]....
        /*005c*/ 	.word	0xffffffff


	//   ....[13]....
        /*0060*/ 	.word	0xffffffff


	//   ....[14]....
        /*0064*/ 	.word	0xffffffff


	//   ....[15]....
        /*0068*/ 	.word	0xffffffff


	//   ....[16]....
        /*006c*/ 	.word	0xffffffff


	//----- nvinfo : EIATTR_COOP_GROUP_INSTR_OFFSETS
	.align		4
.L_3057:
        /*0070*/ 	.byte	0x04, 0x28
        /*0072*/ 	.short	(.L_3059 - .L_3058)


	//   ....[0]....
.L_3058:
        /*0074*/ 	.word	0x00000850


	//   ....[1]....
        /*0078*/ 	.word	0x000008f0


	//   ....[2]....
        /*007c*/ 	.word	0x00003520


	//   ....[3]....
        /*0080*/ 	.word	0x00003bc0


	//   ....[4]....
        /*0084*/ 	.word	0x00003bd0


	//   ....[5]....
        /*0088*/ 	.word	0x00003c10


	//   ....[6]....
        /*008c*/ 	.word	0x00003c20


	//   ....[7]....
        /*0090*/ 	.word	0x00003c50


	//   ....[8]....
        /*0094*/ 	.word	0x00003c70


	//   ....[9]....
        /*0098*/ 	.word	0x00003ca0


	//   ....[10]....
        /*009c*/ 	.word	0x00003cc0


	//   ....[11]....
        /*00a0*/ 	.word	0x00003cf0


	//   ....[12]....
        /*00a4*/ 	.word	0x00003d10


	//   ....[13]....
        /*00a8*/ 	.word	0x00003d50


	//   ....[14]....
        /*00ac*/ 	.word	0x00003e30


	//   ....[15]....
        /*00b0*/ 	.word	0x00003e40


	//   ....[16]....
        /*00b4*/ 	.word	0x00004590


	//----- nvinfo : EIATTR_EXIT_INSTR_OFFSETS
	.align		4
.L_3059:
        /*00b8*/ 	.byte	0x04, 0x1c
        /*00ba*/ 	.short	(.L_3061 - .L_3060)


	//   ....[0]....
.L_3060:
        /*00bc*/ 	.word	0x00000400


	//   ....[1]....
        /*00c0*/ 	.word	0x00004720


	//----- nvinfo : EIATTR_MAX_THREADS
	.align		4
.L_3061:
        /*00c4*/ 	.byte	0x04, 0x05
        /*00c6*/ 	.short	(.L_3063 - .L_3062)
.L_3062:
        /*00c8*/ 	.word	0x00000040
        /*00cc*/ 	.word	0x00000001
        /*00d0*/ 	.word	0x00000001


	//----- nvinfo : EIATTR_CRS_STACK_SIZE
	.align		4
.L_3063:
        /*00d4*/ 	.byte	0x04, 0x1e
        /*00d6*/ 	.short	(.L_3065 - .L_3064)
.L_3064:
        /*00d8*/ 	.word	0x00000000


	//----- nvinfo : EIATTR_CBANK_PARAM_SIZE
	.align		4
.L_3065:
        /*00dc*/ 	.byte	0x03, 0x19
        /*00de*/ 	.short	0x0118


	//----- nvinfo : EIATTR_PARAM_CBANK
	.align		4
        /*00e0*/ 	.byte	0x04, 0x0a
        /*00e2*/ 	.short	(.L_3067 - .L_3066)
	.align		4
.L_3066:
        /*00e4*/ 	.word	index@(.nv.constant0._Z25selective_scan_fwd_kernelI32Selective_Scan_fwd_kernel_traitsILi64ELi16ELi1ELb1ELb1ELb1ELb0EN3c104HalfEfEEv13SSMParamsBase)
        /*00e8*/ 	.short	0x0210
        /*00ea*/ 	.short	0x0118


	//----- nvinfo : EIATTR_SW_WAR
	.align		4
.L_3067:
        /*00ec*/ 	.byte	0x04, 0x36
        /*00ee*/ 	.short	(.L_3069 - .L_3068)
.L_3068:
        /*00f0*/ 	.word	0x00000008
.L_3069:


//--------------------- .nv.info._Z25selective_scan_fwd_kernelI32Selective_Scan_fwd_kernel_traitsILi64ELi16ELi1ELb1ELb1ELb1ELb1EN3c104HalfEfEEv13SSMParamsBase --------------------------
	.section	.nv.info._Z25selective_scan_fwd_kernelI32Selective_Scan_fwd_kernel_traitsILi64ELi16ELi1ELb1ELb1ELb1ELb1EN3c104HalfEfEEv13SSMParamsBase,"",@"SHT_CUDA_INFO"
	.sectionflags	@""
	.align	4


	//----- nvinfo : EIATTR_CUDA_API_VERSION
	.align		4
        /*0000*/ 	.byte	0x04, 0x37
        /*0002*/ 	.short	(.L_3071 - .L_3070)
.L_3070:
        /*0004*/ 	.word	0x00000082


	//----- nvinfo : EIATTR_KPARAM_INFO
	.align		4
.L_3071:
        /*0008*/ 	.byte	0x04, 0x17
        /*000a*/ 	.short	(.L_3073 - .L_3072)
.L_3072:
        /*000c*/ 	.word	0x00000000
        /*0010*/ 	.short	0x0000
        /*0012*/ 	.short	0x0000
        /*0014*/ 	.byte	0x00, 0xf0, 0x61, 0x04


	//----- nvinfo : EIATTR_SPARSE_MMA_MASK
	.align		4
.L_3073:
        /*0018*/ 	.byte	0x03, 0x50
        /*001a*/ 	.short	0x0000


	//----- nvinfo : EIATTR_MAXREG_COUNT
	.align		4
        /*001c*/ 	.byte	0x03, 0x1b
        /*001e*/ 	.short	0x00a8


	//----- nvinfo : EIATTR_NUM_BARRIERS
	.align		4
        /*0020*/ 	.byte	0x02, 0x4c
        /*0022*/ 	.byte	0x01
	.zero		1


	//----- nvinfo : EIATTR_MERCURY_ISA_VERSION
	.align		4
        /*0024*/ 	.byte	0x03, 0x5f
        /*0026*/ 	.short	0x0101


	//----- nvinfo : EIATTR_COOP_GROUP_MASK_REGIDS
	.align		4
        /*0028*/ 	.byte	0x04, 0x29
        /*002a*/ 	.short	(.L_3075 - .L_3074)


	//   ....[0]....
.L_3074:
        /*002c*/ 	.word	0xffffffff


	//   ....[1]....
        /*0030*/ 	.word	0xffffffff


	//   ....[2]....
        /*0034*/ 	.word	0xffffffff


	//   ....[3]....
        /*0038*/ 	.word	0xffffffff


	//   ....[4]....
        /*003c*/ 	.word	0xffffffff


	//   ....[5]....
        /*0040*/ 	.word	0xffffffff


	//   ....[6]....
        /*0044*/ 	.word	0xffffffff


	//   ....[7]....
        /*0048*/ 	.word	0xffffffff


	//   ....[8]....
        /*004c*/ 	.word	0xffffffff


	//   ....[9]....
        /*0050*/ 	.word	0xffffffff


	//   ....[10]....
        /*0054*/ 	.word	0xffffffff


	//   ....[11]....
        /*0058*/ 	.word	0xffffffff


	//   ....[12]....
        /*005c*/ 	.word	0xffffffff


	//   ....[13]....
        /*0060*/ 	.word	0xffffffff


	//   ....[14]....
        /*0064*/ 	.word	0xffffffff


	//   ....[15]....
        /*0068*/ 	.word	0xffffffff


	//   ....[16]....
        /*006c*/ 	.word	0xffffffff


	//   ....[17]....
        /*0070*/ 	.word	0xffffffff


	//   ....[18]....
        /*0074*/ 	.word	0xffffffff


	//----- nvinfo : EIATTR_COOP_GROUP_INSTR_OFFSETS
	.align		4
.L_3075:
        /*0078*/ 	.byte	0x04, 0x28
        /*007a*/ 	.short	(.L_3077 - .L_3076)


	//   ....[0]....
.L_3076:
        /*007c*/ 	.word	0x00000870


	//   ....[1]....
        /*0080*/ 	.word	0x00000910


	//   ....[2]....
        /*0084*/ 	.word	0x000034f0


	//   ....[3]....
        /*0088*/ 	.word	0x00003bd0


	//   ....[4]....
        /*008c*/ 	.word	0x00003bf0


	//   ....[5]....
        /*0090*/ 	.word	0x00003c20


	//   ....[6]....
        /*0094*/ 	.word	0x00003c40


	//   ....[7]....
        /*0098*/ 	.word	0x00003c70


	//   ....[8]....
        /*009c*/ 	.word	0x00003c90


	//   ....[9]....
        /*00a0*/ 	.word	0x00003cc0


	//   ....[10]....
        /*00a4*/ 	.word	0x00003ce0


	//   ....[11]....
        /*00a8*/ 	.word	0x00003d10


	//   ....[12]....
        /*00ac*/ 	.word	0x00003d30


	//   ....[13]....
        /*00b0*/ 	.word	0x00003d70


	//   ....[14]....
        /*00b4*/ 	.word	0x00003e50


	//   ....[15]....
        /*00b8*/ 	.word	0x00003e60


	//   ....[16]....
        /*00bc*/ 	.word	0x00004590


	//   ....[17]....
        /*00c0*/ 	.word	0x00004840


	//   ....[18]....
        /*00c4*/ 	.word	0x00005060


	//----- nvinfo : EIATTR_EXIT_INSTR_OFFSETS
	.align		4
.L_3077:
        /*00c8*/ 	.byte	0x04, 0x1c
        /*00ca*/ 	.short	(.L_3079 - .L_3078)


	//   ....[0]....
.L_3078:
        /*00cc*/ 	.word	0x00000400


	//   ....[1]....
        /*00d0*/ 	.word	0x00005180


	//----- nvinfo : EIATTR_MAX_THREADS
	.align		4
.L_3079:
        /*00d4*/ 	.byte	0x04, 0x05
        /*00d6*/ 	.short	(.L_3081 - .L_3080)
.L_3080:
        /*00d8*/ 	.word	0x00000040
        /*00dc*/ 	.word	0x00000001
        /*00e0*/ 	.word	0x00000001


	//----- nvinfo : EIATTR_CRS_STACK_SIZE
	.align		4
.L_3081:
        /*00e4*/ 	.byte	0x04, 0x1e
        /*00e6*/ 	.short	(.L_3083 - .L_3082)
.L_3082:
        /*00e8*/ 	.word	0x00000000


	//----- nvinfo : EIATTR_CBANK_PARAM_SIZE
	.align		4
.L_3083:
        /*00ec*/ 	.byte	0x03, 0x19
        /*00ee*/ 	.short	0x0118


	//----- nvinfo : EIATTR_PARAM_CBANK
	.align		4
        /*00f0*/ 	.byte	0x04, 0x0a
        /*00f2*/ 	.short	(.L_3085 - .L_3084)
	.align		4
.L_3084:
        /*00f4*/ 	.word	index@(.nv.constant0._Z25selective_scan_fwd_kernelI32Selective_Scan_fwd_kernel_traitsILi64ELi16ELi1ELb1ELb1ELb1ELb1EN3c104HalfEfEEv13SSMParamsBase)
        /*00f8*/ 	.short	0x0210
        /*00fa*/ 	.short	0x0118


	//----- nvinfo : EIATTR_SW_WAR
	.align		4
.L_3085:
        /*00fc*/ 	.byte	0x04, 0x36
        /*00fe*/ 	.short	(.L_3087 - .L_3086)
.L_3086:
        /*0100*/ 	.word	0x00000008
.L_3087:


//--------------------- .nv.info._Z25selective_scan_fwd_kernelI32Selective_Scan_fwd_kernel_traitsILi32ELi16ELi1ELb0ELb0ELb0ELb0EN3c104HalfEfEEv13SSMParamsBase --------------------------
	.section	.nv.info._Z25selective_scan_fwd_kernelI32Selective_Scan_fwd_kernel_traitsILi32ELi16ELi1ELb0ELb0ELb0ELb0EN3c104HalfEfEEv13SSMParamsBase,"",@"SHT_CUDA_INFO"
	.sectionflags	@""
	.align	4


	//----- nvinfo : EIATTR_CUDA_API_VERSION
	.align		4
        /*0000*/ 	.byte	0x04, 0x37
        /*0002*/ 	.short	(.L_3089 - .L_3088)
.L_3088:
        /*0004*/ 	.word	0x00000082


	//----- nvinfo : EIATTR_KPARAM_INFO
	.align		4
.L_3089:
        /*0008*/ 	.byte	0x04, 0x17
        /*000a*/ 	.short	(.L_3091 - .L_3090)
.L_3090:
        /*000c*/ 	.word	0x00000000
        /*0010*/ 	.short	0x0000
        /*0012*/ 	.short	0x0000
        /*0014*/ 	.byte	0x00, 0xf0, 0x61, 0x04


	//----- nvinfo : EIATTR_SPARSE_MMA_MASK
	.align		4
.L_3091:
        /*0018*/ 	.byte	0x03, 0x50
        /*001a*/ 	.short	0x0000


	//----- nvinfo : EIATTR_MAXREG_COUNT
	.align		4
        /*001c*/ 	.byte	0x03, 0x1b
        /*001e*/ 	.short	0x00ff


	//----- nvinfo : EIATTR_NUM_BARRIERS
	.align		4
        /*0020*/ 	.byte	0x02, 0x4c
        /*0022*/ 	.byte	0x01
	.zero		1


	//----- nvinfo : EIATTR_MERCURY_ISA_VERSION
	.align		4
        /*0024*/ 	.byte	0x03, 0x5f
        /*0026*/ 	.short	0x0101


	//----- nvinfo : EIATTR_COOP_GROUP_MASK_REGIDS
	.align		4
        /*0028*/ 	.byte	0x04, 0x29
        /*002a*/ 	.short	(.L_3093 - .L_3092)


	//   ....[0]....
.L_3092:
        /*002c*/ 	.word	0xffffffff


	//   ....[1]....
        /*0030*/ 	.word	0xffffffff


	//   ....[2]....
        /*0034*/ 	.word	0xffffffff


	//   ....[3]....
        /*0038*/ 	.word	0xffffffff


	//   ....[4]....
        /*003c*/ 	.word	0xffffffff


	//   ....[5]....
        /*0040*/ 	.word	0xffffffff


	//   ....[6]....
        /*0044*/ 	.word	0xffffffff


	//   ....[7]....
        /*0048*/ 	.word	0xffffffff


	//   ....[8]....
        /*004c*/ 	.word	0xffffffff


	//   ....[9]....
        /*0050*/ 	.word	0xffffffff


	//   ....[10]....
        /*0054*/ 	.word	0xffffffff


	//   ....[11]....
        /*0058*/ 	.word	0xffffffff


	//   ....[12]....
        /*005c*/ 	.word	0xffffffff


	//   ....[13]....
        /*0060*/ 	.word	0xffffffff


	//   ....[14]....
        /*0064*/ 	.word	0xffffffff


	//----- nvinfo : EIATTR_COOP_GROUP_INSTR_OFFSETS
	.align		4
.L_3093:
        /*0068*/ 	.byte	0x04, 0x28
        /*006a*/ 	.short	(.L_3095 - .L_3094)


	//   ....[0]....
.L_3094:
        /*006c*/ 	.word	0x00000f60


	//   ....[1]....
        /*0070*/ 	.word	0x000013c0


	//   ....[2]....
        /*0074*/ 	.word	0x00004780


	//   ....[3]....
        /*0078*/ 	.word	0x00004790


	//   ....[4]....
        /*007c*/ 	.word	0x000047d0


	//   ....[5]....
        /*0080*/ 	.word	0x000047e0


	//   ....[6]....
        /*0084*/ 	.word	0x00004820


	//   ....[7]....
        /*0088*/ 	.word	0x00004830


	//   ....[8]....
        /*008c*/ 	.word	0x00004880


	//   ....[9]....
        /*0090*/ 	.word	0x00004890


	//   ....[10]....
        /*0094*/ 	.word	0x00004900


	//   ....[11]....
        /*0098*/ 	.word	0x00004910


	//   ....[12]....
        /*009c*/ 	.word	0x000049f0


	//   ....[13]....
        /*00a0*/ 	.word	0x00004a00


	//   ....[14]....
        /*00a4*/ 	.word	0x00005000


	//----- nvinfo : EIATTR_EXIT_INSTR_OFFSETS
	.align		4
.L_3095:
        /*00a8*/ 	.byte	0x04, 0x1c
        /*00aa*/ 	.short	(.L_3097 - .L_3096)


	//   ....[0]....
.L_3096:
        /*00ac*/ 	.word	0x00000150


	//   ....[1]....
        /*00b0*/ 	.word	0x000055e0


	//----- nvinfo : EIATTR_MAX_THREADS
	.align		4
.L_3097:
        /*00b4*/ 	.byte	0x04, 0x05
        /*00b6*/ 	.short	(.L_3099 - .L_3098)
.L_3098:
        /*00b8*/ 	.word	0x00000020
        /*00bc*/ 	.word	0x00000001
        /*00c0*/ 	.word	0x00000001


	//----- nvinfo : EIATTR_CRS_STACK_SIZE
	.align		4
.L_3099:
        /*00c4*/ 	.byte	0x04, 0x1e
        /*00c6*/ 	.short	(.L_3101 - .L_3100)
.L_3100:
        /*00c8*/ 	.word	0x00000000


	//----- nvinfo : EIATTR_CBANK_PARAM_SIZE
	.align		4
.L_3101:
        /*00cc*/ 	.byte	0x03, 0x19
        /*00ce*/ 	.short	0x0118


	//----- nvinfo : EIATTR_PARAM_CBANK
	.align		4
        /*00d0*/ 	.byte	0x04, 0x0a
        /*00d2*/ 	.short	(.L_3103 - .L_3102)
	.align		4
.L_3102:
        /*00d4*/ 	.word	index@(.nv.constant0._Z25selective_scan_fwd_kernelI32Selective_Scan_fwd_kernel_traitsILi32ELi16ELi1ELb0ELb0ELb0ELb0EN3c104HalfEfEEv13SSMParamsBase)
        /*00d8*/ 	.short	0x0210
        /*00da*/ 	.short	0x0118


	//----- nvinfo : EIATTR_SW_WAR
	.align		4
.L_3103:
        /*00dc*/ 	.byte	0x04, 0x36
        /*00de*/ 	.short	(.L_3105 - .L_3104)
.L_3104:
        /*00e0*/ 	.word	0x00000008
.L_3105:


//--------------------- .nv.info._Z25selective_scan_fwd_kernelI32Selective_Scan_fwd_kernel_traitsILi32ELi16ELi1ELb0ELb0ELb0ELb1EN3c104HalfEfEEv13SSMParamsBase --------------------------
	.section	.nv.info._Z25selective_scan_fwd_kernelI32Selective_Scan_fwd_kernel_traitsILi32ELi16ELi1ELb0ELb0ELb0ELb1EN3c104HalfEfEEv13SSMParamsBase,"",@"SHT_CUDA_INFO"
	.sectionflags	@""
	.align	4


	//----- nvinfo : EIATTR_CUDA_API_VERSION
	.align		4
        /*0000*/ 	.byte	0x04, 0x37
        /*0002*/ 	.short	(.L_3107 - .L_3106)
.L_3106:
        /*0004*/ 	.word	0x00000082


	//----- nvinfo : EIATTR_KPARAM_INFO
	.align		4
.L_3107:
        /*0008*/ 	.byte	0x04, 0x17
        /*000a*/ 	.short	(.L_3109 - .L_3108)
.L_3108:
        /*000c*/ 	.word	0x00000000
        /*0010*/ 	.short	0x0000
        /*0012*/ 	.short	0x0000
        /*0014*/ 	.byte	0x00, 0xf0, 0x61, 0x04


	//----- nvinfo : EIATTR_SPARSE_MMA_MASK
	.align		4
.L_3109:
        /*0018*/ 	.byte	0x03, 0x50
        /*001a*/ 	.short	0x0000


	//----- nvinfo : EIATTR_MAXREG_COUNT
	.align		4
        /*001c*/ 	.byte	0x03, 0x1b
        /*001e*/ 	.short	0x00ff


	//----- nvinfo : EIATTR_NUM_BARRIERS
	.align		4
        /*0020*/ 	.byte	0x02, 0x4c
        /*0022*/ 	.byte	0x01
	.zero		1


	//----- nvinfo : EIATTR_MERCURY_ISA_VERSION
	.align		4
        /*0024*/ 	.byte	0x03, 0x5f
        /*0026*/ 	.short	0x0101


	//----- nvinfo : EIATTR_COOP_GROUP_MASK_REGIDS
	.align		4
        /*0028*/ 	.byte	0x04, 0x29
        /*002a*/ 	.short	(.L_3111 - .L_3110)


	//   ....[0]....
.L_3110:
        /*002c*/ 	.word	0xffffffff


	//   ....[1]....
        /*0030*/ 	.word	0xffffffff


	//   ....[2]....
        /*0034*/ 	.word	0xffffffff


	//   ....[3]....
        /*0038*/ 	.word	0xffffffff


	//   ....[4]....
        /*003c*/ 	.word	0xffffffff


	//   ....[5]....
        /*0040*/ 	.word	0xffffffff


	//   ....[6]....
        /*0044*/ 	.word	0xffffffff


	//   ....[7]....
        /*0048*/ 	.word	0xffffffff


	//   ....[8]....
        /*004c*/ 	.word	0xffffffff


	//   ....[9]....
        /*0050*/ 	.word	0xffffffff


	//   ....[10]....
        /*0054*/ 	.word	0xffffffff


	//   ....[11]....
        /*0058*/ 	.word	0xffffffff


	//   ....[12]....
        /*005c*/ 	.word	0xffffffff


	//   ....[13]....
        /*0060*/ 	.word	0xffffffff


	//   ....[14]....
        /*0064*/ 	.word	0xffffffff


	//   ....[15]....
        /*0068*/ 	.word	0xffffffff


	//   ....[16]....
        /*006c*/ 	.word	0xffffffff


	//----- nvinfo : EIATTR_COOP_GROUP_INSTR_OFFSETS
	.align		4
.L_3111:
        /*0070*/ 	.byte	0x04, 0x28
        /*0072*/ 	.short	(.L_3113 - .L_3112)


	//   ....[0]....
.L_3112:
        /*0074*/ 	.word	0x00000f60


	//   ....[1]....
        /*0078*/ 	.word	0x000013c0


	//   ....[2]....
        /*007c*/ 	.word	0x00004780


	//   ....[3]....
        /*0080*/ 	.word	0x00004790


	//   ....[4]....
        /*0084*/ 	.word	0x000047d0


	//   ....[5]....
        /*0088*/ 	.word	0x000047e0


	//   ....[6]....
        /*008c*/ 	.word	0x00004820


	//   ....[7]....
        /*0090*/ 	.word	0x00004830


	//   ....[8]....
        /*0094*/ 	.word	0x00004880


	//   ....[9]....
        /*0098*/ 	.word	0x00004890


	//   ....[10]....
        /*009c*/ 	.word	0x00004900


	//   ....[11]....
        /*00a0*/ 	.word	0x00004910


	//   ....[12]....
        /*00a4*/ 	.word	0x000049f0


	//   ....[13]....
        /*00a8*/ 	.word	0x00004a00


	//   ....[14]....
        /*00ac*/ 	.word	0x00005050


	//   ....[15]....
        /*00b0*/ 	.word	0x00005b60


	//   ....[16]....
        /*00b4*/ 	.word	0x00006590


	//----- nvinfo : EIATTR_EXIT_INSTR_OFFSETS
	.align		4
.L_3113:
        /*00b8*/ 	.byte	0x04, 0x1c
        /*00ba*/ 	.short	(.L_3115 - .L_3114)


	//   ....[0]....
.L_3114:
        /*00bc*/ 	.word	0x00000150


	//   ....[1]....
        /*00c0*/ 	.word	0x00006b30


	//----- nvinfo : EIATTR_MAX_THREADS
	.align		4
.L_3115:
        /*00c4*/ 	.byte	0x04, 0x05
        /*00c6*/ 	.short	(.L_3117 - .L_3116)
.L_3116:
        /*00c8*/ 	.word	0x00000020
        /*00cc*/ 	.word	0x00000001
        /*00d0*/ 	.word	0x00000001


	//----- nvinfo : EIATTR_CRS_STACK_SIZE
	.align		4
.L_3117:
        /*00d4*/ 	.byte	0x04, 0x1e
        /*00d6*/ 	.short	(.L_3119 - .L_3118)
.L_3118:
        /*00d8*/ 	.word	0x00000000


	//----- nvinfo : EIATTR_CBANK_PARAM_SIZE
	.align		4
.L_3119:
        /*00dc*/ 	.byte	0x03, 0x19
        /*00de*/ 	.short	0x0118


	//----- nvinfo : EIATTR_PARAM_CBANK
	.align		4
        /*00e0*/ 	.byte	0x04, 0x0a
        /*00e2*/ 	.short	(.L_3121 - .L_3120)
	.align		4
.L_3120:
        /*00e4*/ 	.word	index@(.nv.constant0._Z25selective_scan_fwd_kernelI32Selective_Scan_fwd_kernel_traitsILi32ELi16ELi1ELb0ELb0ELb0ELb1EN3c104HalfEfEEv13SSMParamsBase)
        /*00e8*/ 	.short	0x0210
        /*00ea*/ 	.short	0x0118


	//----- nvinfo : EIATTR_SW_WAR
	.align		4
.L_3121:
        /*00ec*/ 	.byte	0x04, 0x36
        /*00ee*/ 	.short	(.L_3123 - .L_3122)
.L_3122:
        /*00f0*/ 	.word	0x00000008
.L_3123:


//--------------------- .nv.info._Z25selective_scan_fwd_kernelI32Selective_Scan_fwd_kernel_traitsILi32ELi16ELi1ELb0ELb0ELb1ELb0EN3c104HalfEfEEv13SSMParamsBase --------------------------
	.section	.nv.info._Z25selective_scan_fwd_kernelI32Selective_Scan_fwd_kernel_traitsILi32ELi16ELi1ELb0ELb0ELb1ELb0EN3c104HalfEfEEv13SSMParamsBase,"",@"SHT_CUDA_INFO"
	.sectionflags	@""
	.align	4


	//----- nvinfo : EIATTR_CUDA_API_VERSION
	.align		4
        /*0000*/ 	.byte	0x04, 0x37
        /*0002*/ 	.short	(.L_3125 - .L_3124)
.L_3124:
        /*0004*/ 	.word	0x00000082


	//----- nvinfo : EIATTR_KPARAM_INFO
	.align		4
.L_3125:
        /*0008*/ 	.byte	0x04, 0x17
        /*000a*/ 	.short	(.L_3127 - .L_3126)
.L_3126:
        /*000c*/ 	.word	0x00000000
        /*0010*/ 	.short	0x0000
        /*0012*/ 	.short	0x0000
        /*0014*/ 	.byte	0x00, 0xf0, 0x61, 0x04


	//----- nvinfo : EIATTR_SPARSE_MMA_MASK
	.align		4
.L_3127:
        /*0018*/ 	.byte	0x03, 0x50
        /*001a*/ 	.short	0x0000


	//----- nvinfo : EIATTR_MAXREG_COUNT
	.align		4
        /*001c*/ 	.byte	0x03, 0x1b
        /*001e*/ 	.short	0x00ff


	//----- nvinfo : EIATTR_NUM_BARRIERS
	.align		4
        /*0020*/ 	.byte	0x02, 0x4c
        /*0022*/ 	.byte	0x01
	.zero		1


	//----- nvinfo : EIATTR_MERCURY_ISA_VERSION
	.align		4
        /*0024*/ 	.byte	0x03, 0x5f
        /*0026*/ 	.short	0x0101


	//----- nvinfo : EIATTR_COOP_GROUP_MASK_REGIDS
	.align		4
        /*0028*/ 	.byte	0x04, 0x29
        /*002a*/ 	.short	(.L_3129 - .L_3128)


	//   ....[0]....
.L_3128:
        /*002c*/ 	.word	0xffffffff


	//   ....[1]....
        /*0030*/ 	.word	0xffffffff


	//   ....[2]....
        /*0034*/ 	.word	0xffffffff


	//   ....[3]....
        /*0038*/ 	.word	0xffffffff


	//   ....[4]....
        /*003c*/ 	.word	0xffffffff


	//   ....[5]....
        /*0040*/ 	.word	0xffffffff


	//   ....[6]....
        /*0044*/ 	.word	0xffffffff


	//   ....[7]....
        /*0048*/ 	.word	0xffffffff


	//   ....[8]....
        /*004c*/ 	.word	0xffffffff


	//   ....[9]....
        /*0050*/ 	.word	0xffffffff


	//   ....[10]....
        /*0054*/ 	.word	0xffffffff


	//   ....[11]....
        /*0058*/ 	.word	0xffffffff


	//   ....[12]....
        /*005c*/ 	.word	0xffffffff


	//   ....[13]....
        /*0060*/ 	.word	0xffffffff


	//   ....[14]....
        /*0064*/ 	.word	0xffffffff


	//   ....[15]....
        /*0068*/ 	.word	0xffffffff


	//----- nvinfo : EIATTR_COOP_GROUP_INSTR_OFFSETS
	.align		4
.L_3129:
        /*006c*/ 	.byte	0x04, 0x28
        /*006e*/ 	.short	(.L_3131 - .L_3130)


	//   ....[0]....
.L_3130:
        /*0070*/ 	.word	0x00000f80


	//   ....[1]....
        /*0074*/ 	.word	0x00001430


	//   ....[2]....
        /*0078*/ 	.word	0x00004c80


	//   ....[3]....
        /*007c*/ 	.word	0x00004d70


	//   ....[4]....
        /*0080*/ 	.word	0x00004d80


	//   ....[5]....
        /*0084*/ 	.word	0x00004e00


	//   ....[6]....
        /*0088*/ 	.word	0x00004e10


	//   ....[7]....
        /*008c*/ 	.word	0x00004ea0


	//   ....[8]....
        /*0090*/ 	.word	0x00004eb0


	//   ....[9]....
        /*0094*/ 	.word	0x00004f40


	//   ....[10]....
        /*0098*/ 	.word	0x00004f50


	//   ....[11]....
        /*009c*/ 	.word	0x00004fb0


	//   ....[12]....
        /*00a0*/ 	.word	0x00004fc0


	//   ....[13]....
        /*00a4*/ 	.word	0x000050b0


	//   ....[14]....
        /*00a8*/ 	.word	0x000050c0


	//   ....[15]....
        /*00ac*/ 	.word	0x00005870


	//----- nvinfo : EIATTR_EXIT_INSTR_OFFSETS
	.align		4
.L_3131:
        /*00b0*/ 	.byte	0x04, 0x1c
        /*00b2*/ 	.short	(.L_3133 - .L_3132)


	//   ....[0]....
.L_3132:
        /*00b4*/ 	.word	0x000002c0


	//   ....[1]....
        /*00b8*/ 	.word	0x00005e50


	//----- nvinfo : EIATTR_MAX_THREADS
	.align		4
.L_3133:
        /*00bc*/ 	.byte	0x04, 0x05
        /*00be*/ 	.short	(.L_3135 - .L_3134)
.L_3134:
        /*00c0*/ 	.word	0x00000020
        /*00c4*/ 	.word	0x00000001
        /*00c8*/ 	.word	0x00000001


	//----- nvinfo : EIATTR_CRS_STACK_SIZE
	.align		4
.L_3135:
        /*00cc*/ 	.byte	0x04, 0x1e
        /*00ce*/ 	.short	(.L_3137 - .L_3136)
.L_3136:
        /*00d0*/ 	.word	0x00000000


	//----- nvinfo : EIATTR_CBANK_PARAM_SIZE
	.align		4
.L_3137:
        /*00d4*/ 	.byte	0x03, 0x19
        /*00d6*/ 	.short	0x0118


	//----- nvinfo : EIATTR_PARAM_CBANK
	.align		4
        /*00d8*/ 	.byte	0x04, 0x0a
        /*00da*/ 	.short	(.L_3139 - .L_3138)
	.align		4
.L_3138:
        /*00dc*/ 	.word	index@(.nv.constant0._Z25selective_scan_fwd_kernelI32Selective_Scan_fwd_kernel_traitsILi32ELi16ELi1ELb0ELb0ELb1ELb0EN3c104HalfEfEEv13SSMParamsBase)
        /*00e0*/ 	.short	0x0210
        /*00e2*/ 	.short	0x0118


	//----- nvinfo : EIATTR_SW_WAR
	.align		4
.L_3139:
        /*00e4*/ 	.byte	0x04, 0x36
        /*00e6*/ 	.short	(.L_3141 - .L_3140)
.L_3140:
        /*00e8*/ 	.word	0x00000008
.L_3141:


//--------------------- .nv.info._Z25selective_scan_fwd_kernelI32Selective_Scan_fwd_kernel_traitsILi32ELi16ELi1ELb0ELb0ELb1ELb1EN3c104HalfEfEEv13SSMParamsBase --------------------------
	.section	.nv.info._Z25selective_scan_fwd_kernelI32Selective_Scan_fwd_kernel_traitsILi32ELi16ELi1ELb0ELb0ELb1ELb1EN3c104HalfEfEEv13SSMParamsBase,"",@"SHT_CUDA_INFO"
	.sectionflags	@""
	.align	4


	//----- nvinfo : EIATTR_CUDA_API_VERSION
	.align		4
        /*0000*/ 	.byte	0x04, 0x37
        /*0002*/ 	.short	(.L_3143 - .L_3142)
.L_3142:
        /*0004*/ 	.word	0x00000082


	//----- nvinfo : EIATTR_KPARAM_INFO
	.align		4
.L_3143:
        /*0008*/ 	.byte	0x04, 0x17
        /*000a*/ 	.short	(.L_3145 - .L_3144)
.L_3144:
        /*000c*/ 	.word	0x00000000
        /*0010*/ 	.short	0x0000
        /*0012*/ 	.short	0x0000
        /*0014*/ 	.byte	0x00, 0xf0, 0x61, 0x04


	//----- nvinfo : EIATTR_SPARSE_MMA_MASK
	.align		4
.L_3145:
        /*0018*/ 	.byte	0x03, 0x50
        /*001a*/ 	.short	0x0000


	//----- nvinfo : EIATTR_MAXREG_COUNT
	.align		4
        /*001c*/ 	.byte	0x03, 0x1b
        /*001e*/ 	.short	0x00ff


	//----- nvinfo : EIATTR_NUM_BARRIERS
	.align		4
        /*0020*/ 	.byte	0x02, 0x4c
        /*0022*/ 	.byte	0x01
	.zero		1


	//----- nvinfo : EIATTR_MERCURY_ISA_VERSION
	.align		4
        /*0024*/ 	.byte	0x03, 0x5f
        /*0026*/ 	.short	0x0101


	//----- nvinfo : EIATTR_COOP_GROUP_MASK_REGIDS
	.align		4
        /*0028*/ 	.byte	0x04, 0x29
        /*002a*/ 	.short	(.L_3147 - .L_3146)


	//   ....[0]....
.L_3146:
        /*002c*/ 	.word	0xffffffff


	//   ....[1]....
        /*0030*/ 	.word	0xffffffff


	//   ....[2]....
        /*0034*/ 	.word	0xffffffff


	//   ....[3]....
        /*0038*/ 	.word	0xffffffff


	//   ....[4]....
        /*003c*/ 	.word	0xffffffff


	//   ....[5]....
        /*0040*/ 	.word	0xffffffff


	//   ....[6]....
        /*0044*/ 	.word	0xffffffff


	//   ....[7]....
        /*0048*/ 	.word	0xffffffff


	//   ....[8]....
        /*004c*/ 	.word	0xffffffff


	//   ....[9]....
        /*0050*/ 	.word	0xffffffff


	//   ....[10]....
        /*0054*/ 	.word	0xffffffff


	//   ....[11]....
        /*0058*/ 	.word	0xffffffff


	//   ....[12]....
        /*005c*/ 	.word	0xffffffff


	//   ....[13]....
        /*0060*/ 	.word	0xffffffff


	//   ....[14]....
        /*0064*/ 	.word	0xffffffff


	//   ....[15]....
        /*0068*/ 	.word	0xffffffff


	//   ....[16]....
        /*006c*/ 	.word	0xffffffff


	//   ....[17]....
        /*0070*/ 	.word	0xffffffff


	//----- nvinfo : EIATTR_COOP_GROUP_INSTR_OFFSETS
	.align		4
.L_3147:
        /*0074*/ 	.byte	0x04, 0x28
        /*0076*/ 	.short	(.L_3149 - .L_3148)


	//   ....[0]....
.L_3148:
        /*0078*/ 	.word	0x00000f80


	//   ....[1]....
        /*007c*/ 	.word	0x00001430


	//   ....[2]....
        /*0080*/ 	.word	0x00004c80


	//   ....[3]....
        /*0084*/ 	.word	0x00004d70


	//   ....[4]....
        /*0088*/ 	.word	0x00004d80


	//   ....[5]....
        /*008c*/ 	.word	0x00004e00


	//   ....[6]....
        /*0090*/ 	.word	0x00004e10


	//   ....[7]....
        /*0094*/ 	.word	0x00004ea0


	//   ....[8]....
        /*0098*/ 	.word	0x00004eb0


	//   ....[9]....
        /*009c*/ 	.word	0x00004f40


	//   ....[10]....
        /*00a0*/ 	.word	0x00004f50


	//   ....[11]....
        /*00a4*/ 	.word	0x00004fb0


	//   ....[12]....
        /*00a8*/ 	.word	0x00004fc0


	//   ....[13]....
        /*00ac*/ 	.word	0x000050b0


	//   ....[14]....
        /*00b0*/ 	.word	0x000050c0


	//   ....[15]....
        /*00b4*/ 	.word	0x000058d0


	//   ....[16]....
        /*00b8*/ 	.word	0x000063b0


	//   ....[17]....
        /*00bc*/ 	.word	0x00006de0


	//----- nvinfo : EIATTR_EXIT_INSTR_OFFSETS
	.align		4
.L_3149:
        /*00c0*/ 	.byte	0x04, 0x1c
        /*00c2*/ 	.short	(.L_3151 - .L_3150)


	//   ....[0]....
.L_3150:
        /*00c4*/ 	.word	0x000002c0


	//   ....[1]....
        /*00c8*/ 	.word	0x000073c0


	//----- nvinfo : EIATTR_MAX_THREADS
	.align		4
.L_3151:
        /*00cc*/ 	.byte	0x04, 0x05
        /*00ce*/ 	.short	(.L_3153 - .L_3152)
.L_3152:
        /*00d0*/ 	.word	0x00000020
        /*00d4*/ 	.word	0x00000001
        /*00d8*/ 	.word	0x00000001


	//----- nvinfo : EIATTR_CRS_STACK_SIZE
	.align		4
.L_3153:
        /*00dc*/ 	.byte	0x04, 0x1e
        /*00de*/ 	.short	(.L_3155 - .L_3154)
.L_3154:
        /*00e0*/ 	.word	0x00000000


	//----- nvinfo : EIATTR_CBANK_PARAM_SIZE
	.align		4
.L_3155:
        /*00e4*/ 	.byte	0x03, 0x19
        /*00e6*/ 	.short	0x0118


	//----- nvinfo : EIATTR_PARAM_CBANK
	.align		4
        /*00e8*/ 	.byte	0x04, 0x0a
        /*00ea*/ 	.short	(.L_3157 - .L_3156)
	.align		4
.L_3156:
        /*00ec*/ 	.word	index@(.nv.constant0._Z25selective_scan_fwd_kernelI32Selective_Scan_fwd_kernel_traitsILi32ELi16ELi1ELb0ELb0ELb1ELb1EN3c104HalfEfEEv13SSMParamsBase)
        /*00f0*/ 	.short	0x0210
        /*00f2*/ 	.short	0x0118


	//----- nvinfo : EIATTR_SW_WAR
	.align		4
.L_3157:
        /*00f4*/ 	.byte	0x04, 0x36
        /*00f6*/ 	.short	(.L_3159 - .L_3158)
.L_3158:
        /*00f8*/ 	.word	0x00000008
.L_3159:


//--------------------- .nv.info._Z25selective_scan_fwd_kernelI32Selective_Scan_fwd_kernel_traitsILi32ELi16ELi1ELb0ELb1ELb0ELb0EN3c104HalfEfEEv13SSMParamsBase --------------------------
	.section	.nv.info._Z25selective_scan_fwd_kernelI32Selective_Scan_fwd_kernel_traitsILi32ELi16ELi1ELb0ELb1ELb0ELb0EN3c104HalfEfEEv13SSMParamsBase,"",@"SHT_CUDA_INFO"
	.sectionflags	@""
	.align	4


	//----- nvinfo : EIATTR_CUDA_API_VERSION
	.align		4
        /*0000*/ 	.byte	0x04, 0x37
        /*0002*/ 	.short	(.L_3161 - .L_3160)
.L_3160:
        /*0004*/ 	.word	0x00000082


	//----- nvinfo : EIATTR_KPARAM_INFO
	.align		4
.L_3161:
        /*0008*/ 	.byte	0x04, 0x17
        /*000a*/ 	.short	(.L_3163 - .L_3162)
.L_3162:
        /*000c*/ 	.word	0x00000000
        /*0010*/ 	.short	0x0000
        /*0012*/ 	.short	0x0000
        /*0014*/ 	.byte	0x00, 0xf0, 0x61, 0x04


	//----- nvinfo : EIATTR_SPARSE_MMA_MASK
	.align		4
.L_3163:
        /*0018*/ 	.byte	0x03, 0x50
        /*001a*/ 	.short	0x0000


	//----- nvinfo : EIATTR_MAXREG_COUNT
	.align		4
        /*001c*/ 	.byte	0x03, 0x1b
        /*001e*/ 	.short	0x00ff


	//----- nvinfo : EIATTR_NUM_BARRIERS
	.align		4
        /*0020*/ 	.byte	0x02, 0x4c
        /*0022*/ 	.byte	0x01
	.zero		1


	//----- nvinfo : EIATTR_MERCURY_ISA_VERSION
	.align		4
        /*0024*/ 	.byte	0x03, 0x5f
        /*0026*/ 	.short	0x0101


	//----- nvinfo : EIATTR_COOP_GROUP_MASK_REGIDS
	.align		4
        /*0028*/ 	.byte	0x04, 0x29
        /*002a*/ 	.short	(.L_3165 - .L_3164)


	//   ....[0]....
.L_3164:
        /*002c*/ 	.word	0xffffffff


	//   ....[1]....
        /*0030*/ 	.word	0xffffffff


	//   ....[2]....
        /*0034*/ 	.word	0xffffffff


	//   ....[3]....
        /*0038*/ 	.word	0xffffffff


	//   ....[4]....
        /*003c*/ 	.word	0xffffffff


	//   ....[5]....
        /*0040*/ 	.word	0xffffffff


	//   ....[6]....
        /*0044*/ 	.word	0xffffffff


	//   ....[7]....
        /*0048*/ 	.word	0xffffffff


	//   ....[8]....
        /*004c*/ 	.word	0xffffffff


	//   ....[9]....
        /*0050*/ 	.word	0xffffffff


	//   ....[10]....
        /*0054*/ 	.word	0xffffffff


	//   ....[11]....
        /*0058*/ 	.word	0xffffffff


	//   ....[12]....
        /*005c*/ 	.word	0xffffffff


	//   ....[13]....
        /*0060*/ 	.word	0xffffffff


	//   ....[14]....
        /*0064*/ 	.word	0xffffffff


	//   ....[15]....
        /*0068*/ 	.word	0xffffffff


	//----- nvinfo : EIATTR_COOP_GROUP_INSTR_OFFSETS
	.align		4
.L_3165:
        /*006c*/ 	.byte	0x04, 0x28
        /*006e*/ 	.short	(.L_3167 - .L_3166)


	//   ....[0]....
.L_3166:
        /*0070*/ 	.word	0x00001180


	//   ....[1]....
        /*0074*/ 	.word	0x000015b0


	//   ....[2]....
        /*0078*/ 	.word	0x000045e0


	//   ....[3]....
        /*007c*/ 	.word	0x00005080


	//   ....[4]....
        /*0080*/ 	.word	0x00005090


	//   ....[5]....
        /*0084*/ 	.word	0x000050d0


	//   ....[6]....
        /*0088*/ 	.word	0x000050e0


	//   ....[7]....
        /*008c*/ 	.word	0x00005120


	//   ....[8]....
        /*0090*/ 	.word	0x00005130


	//   ....[9]....
        /*0094*/ 	.word	0x00005180


	//   ....[10]....
        /*0098*/ 	.word	0x00005190


	//   ....[11]....
        /*009c*/ 	.word	0x000051f0


	//   ....[12]....
        /*00a0*/ 	.word	0x00005200


	//   ....[13]....
        /*00a4*/ 	.word	0x000052f0


	//   ....[14]....
        /*00a8*/ 	.word	0x00005300


	//   ....[15]....
        /*00ac*/ 	.word	0x000058a0


	//----- nvinfo : EIATTR_EXIT_INSTR_OFFSETS
	.align		4
.L_3167:
        /*00b0*/ 	.byte	0x04, 0x1c
        /*00b2*/ 	.short	(.L_3169 - .L_3168)


	//   ....[0]....
.L_3168:
        /*00b4*/ 	.word	0x00000310


	//   ....[1]....
        /*00b8*/ 	.word	0x00005ea0


	//----- nvinfo : EIATTR_MAX_THREADS
	.align		4
.L_3169:
        /*00bc*/ 	.byte	0x04, 0x05
        /*00be*/ 	.short	(.L_3171 - .L_3170)
.L_3170:
        /*00c0*/ 	.word	0x00000020
        /*00c4*/ 	.word	0x00000001
        /*00c8*/ 	.word	0x00000001


	//----- nvinfo : EIATTR_CRS_STACK_SIZE
	.align		4
.L_3171:
        /*00cc*/ 	.byte	0x04, 0x1e
        /*00ce*/ 	.short	(.L_3173 - .L_3172)
.L_3172:
        /*00d0*/ 	.word	0x00000000


	//----- nvinfo : EIATTR_CBANK_PARAM_SIZE
	.align		4
.L_3173:
        /*00d4*/ 	.byte	0x03, 0x19
        /*00d6*/ 	.short	0x0118


	//----- nvinfo : EIATTR_PARAM_CBANK
	.align		4
        /*00d8*/ 	.byte	0x04, 0x0a
        /*00da*/ 	.short	(.L_3175 - .L_3174)
	.align		4
.L_3174:
        /*00dc*/ 	.word	index@(.nv.constant0._Z25selective_scan_fwd_kernelI32Selective_Scan_fwd_kernel_traitsILi32ELi16ELi1ELb0ELb1ELb0ELb0EN3c104HalfEfEEv13SSMParamsBase)
        /*00e0*/ 	.short	0x0210
        /*00e2*/ 	.short	0x0118


	//----- nvinfo : EIATTR_SW_WAR
	.align		4
.L_3175:
        /*00e4*/ 	.byte	0x04, 0x36
        /*00e6*/ 	.short	(.L_3177 - .L_3176)
.L_3176:
        /*00e8*/ 	.word	0x00000008
.L_3177:


//--------------------- .nv.info._Z25selective_scan_fwd_kernelI32Selective_Scan_fwd_kernel_traitsILi32ELi16ELi1ELb0ELb1ELb0ELb1EN3c104HalfEfEEv13SSMParamsBase --------------------------
	.section	.nv.info._Z25selective_scan_fwd_kernelI32Selective_Scan_fwd_kernel_traitsILi32ELi16ELi1ELb0ELb1ELb0ELb1EN3c104HalfEfEEv13SSMParamsBase,"",@"SHT_CUDA_INFO"
	.sectionflags	@""
	.align	4


	//----- nvinfo : EIATTR_CUDA_API_VERSION
	.align		4
        /*0000*/ 	.byte	0x04, 0x37
        /*0002*/ 	.short	(.L_3179 - .L_3178)
.L_3178:
        /*0004*/ 	.word	0x00000082


	//----- nvinfo : EIATTR_KPARAM_INFO
	.align		4
.L_3179:
        /*0008*/ 	.byte	0x04, 0x17
        /*000a*/ 	.short	(.L_3181 - .L_3180)
.L_3180:
        /*000c*/ 	.word	0x00000000
        /*0010*/ 	.short	0x0000
        /*0012*/ 	.short	0x0000
        /*0014*/ 	.byte	0x00, 0xf0, 0x61, 0x04


	//----- nvinfo : EIATTR_SPARSE_MMA_MASK
	.align		4
.L_3181:
        /*0018*/ 	.byte	0x03, 0x50
        /*001a*/ 	.short	0x0000


	//----- nvinfo : EIATTR_MAXREG_COUNT
	.align		4
        /*001c*/ 	.byte	0x03, 0x1b
        /*001e*/ 	.short	0x00ff


	//----- nvinfo : EIATTR_NUM_BARRIERS
	.align		4
        /*0020*/ 	.byte	0x02, 0x4c
        /*0022*/ 	.byte	0x01
	.zero		1


	//----- nvinfo : EIATTR_MERCURY_ISA_VERSION
	.align		4
        /*0024*/ 	.byte	0x03, 0x5f
        /*0026*/ 	.short	0x0101


	//----- nvinfo : EIATTR_COOP_GROUP_MASK_REGIDS
	.align		4
        /*0028*/ 	.byte	0x04, 0x29
        /*002a*/ 	.short	(.L_3183 - .L_3182)


	//   ....[0]....
.L_3182:
        /*002c*/ 	.word	0xffffffff


	//   ....[1]....
        /*0030*/ 	.word	0xffffffff


	//   ....[2]....
        /*0034*/ 	.word	0xffffffff


	//   ....[3]....
        /*0038*/ 	.word	0xffffffff


	//   ....[4]....
        /*003c*/ 	.word	0xffffffff


	//   ....[5]....
        /*0040*/ 	.word	0xffffffff


	//   ....[6]....
        /*0044*/ 	.word	0xffffffff


	//   ....[7]....
        /*0048*/ 	.word	0xffffffff


	//   ....[8]....
        /*004c*/ 	.word	0xffffffff


	//   ....[9]....
        /*0050*/ 	.word	0xffffffff


	//   ....[10]....
        /*0054*/ 	.word	0xffffffff


	//   ....[11]....
        /*0058*/ 	.word	0xffffffff


	//   ....[12]....
        /*005c*/ 	.word	0xffffffff


	//   ....[13]....
        /*0060*/ 	.word	0xffffffff


	//   ....[14]....
        /*0064*/ 	.word	0xffffffff


	//   ....[15]....
        /*0068*/ 	.word	0xffffffff


	//   ....[16]....
        /*006c*/ 	.word	0xffffffff


	//   ....[17]....
        /*0070*/ 	.word	0xffffffff


	//----- nvinfo : EIATTR_COOP_GROUP_INSTR_OFFSETS
	.align		4
.L_3183:
        /*0074*/ 	.byte	0x04, 0x28
        /*0076*/ 	.short	(.L_3185 - .L_3184)


	//   ....[0]....
.L_3184:
        /*0078*/ 	.word	0x00001180


	//   ....[1]....
        /*007c*/ 	.word	0x000015b0


	//   ....[2]....
        /*0080*/ 	.word	0x000045e0


	//   ....[3]....
        /*0084*/ 	.word	0x00005080


	//   ....[4]....
        /*0088*/ 	.word	0x00005090


	//   ....[5]....
        /*008c*/ 	.word	0x000050d0


	//   ....[6]....
        /*0090*/ 	.word	0x000050e0


	//   ....[7]....
        /*0094*/ 	.word	0x00005120


	//   ....[8]....
        /*0098*/ 	.word	0x00005130


	//   ....[9]....
        /*009c*/ 	.word	0x00005180


	//   ....[10]....
        /*00a0*/ 	.word	0x00005190


	//   ....[11]....
        /*00a4*/ 	.word	0x00005200


	//   ....[12]....
        /*00a8*/ 	.word	0x00005210


	//   ....[13]....
        /*00ac*/ 	.word	0x000052f0


	//   ....[14]....
        /*00b0*/ 	.word	0x00005300


	//   ....[15]....
        /*00b4*/ 	.word	0x00005920


	//   ....[16]....
        /*00b8*/ 	.word	0x000063f0


	//   ....[17]....
        /*00bc*/ 	.word	0x00006e20


	//----- nvinfo : EIATTR_EXIT_INSTR_OFFSETS
	.align		4
.L_3185:
        /*00c0*/ 	.byte	0x04, 0x1c
        /*00c2*/ 	.short	(.L_3187 - .L_3186)


	//   ....[0]....
.L_3186:
        /*00c4*/ 	.word	0x00000310


	//   ....[1]....
        /*00c8*/ 	.word	0x000073e0


	//----- nvinfo : EIATTR_MAX_THREADS
	.align		4
.L_3187:
        /*00cc*/ 	.byte	0x04, 0x05
        /*00ce*/ 	.short	(.L_3189 - .L_3188)
.L_3188:
        /*00d0*/ 	.word	0x00000020
        /*00d4*/ 	.word	0x00000001
        /*00d8*/ 	.word	0x00000001


	//----- nvinfo : EIATTR_CRS_STACK_SIZE
	.align		4
.L_3189:
        /*00dc*/ 	.byte	0x04, 0x1e
        /*00de*/ 	.short	(.L_3191 - .L_3190)
.L_3190:
        /*00e0*/ 	.word	0x00000000


	//----- nvinfo : EIATTR_CBANK_PARAM_SIZE
	.align		4
.L_3191:
        /*00e4*/ 	.byte	0x03, 0x19
        /*00e6*/ 	.short	0x0118


	//----- nvinfo : EIATTR_PARAM_CBANK
	.align		4
        /*00e8*/ 	.byte	0x04, 0x0a
        /*00ea*/ 	.short	(.L_3193 - .L_3192)
	.align		4
.L_3192:
        /*00ec*/ 	.word	index@(.nv.constant0._Z25selective_scan_fwd_kernelI32Selective_Scan_fwd_kernel_traitsILi32ELi16ELi1ELb0ELb1ELb0ELb1EN3c104HalfEfEEv13SSMParamsBase)
        /*00f0*/ 	.short	0x0210
        /*00f2*/ 	.short	0x0118


	//----- nvinfo : EIATTR_SW_WAR
	.align		4
.L_3193:
        /*00f4*/ 	.byte	0x04, 0x36
        /*00f6*/ 	.short	(.L_3195 - .L_3194)
.L_3194:
        /*00f8*/ 	.word	0x00000008
.L_3195:


//--------------------- .nv.info._Z25selective_scan_fwd_kernelI32Selective_Scan_fwd_kernel_traitsILi32ELi16ELi1ELb0ELb1ELb1ELb0EN3c104HalfEfEEv13SSMParamsBase --------------------------
	.section	.nv.info._Z25selective_scan_fwd_kernelI32Selective_Scan_fwd_kernel_traitsILi32ELi16ELi1ELb0ELb1ELb1ELb0EN3c104HalfEfEEv13SSMParamsBase,"",@"SHT_CUDA_INFO"
	.sectionflags	@""
	.align	4


	//----- nvinfo : EIATTR_CUDA_API_VERSION
	.align		4
        /*0000*/ 	.byte	0x04, 0x37
        /*0002*/ 	.short	(.L_3197 - .L_3196)
.L_3196:
        /*0004*/ 	.word	0x00000082


	//----- nvinfo : EIATTR_KPARAM_INFO
	.align		4
.L_3197:
        /*0008*/ 	.byte	0x04, 0x17
        /*000a*/ 	.short	(.L_3199 - .L_3198)
.L_3198:
        /*000c*/ 	.word	0x00000000
        /*0010*/ 	.short	0x0000
        /*0012*/ 	.short	0x0000
        /*0014*/ 	.byte	0x00, 0xf0, 0x61, 0x04


	//----- nvinfo : EIATTR_SPARSE_MMA_MASK
	.align		4
.L_3199:
        /*0018*/ 	.byte	0x03, 0x50
        /*001a*/ 	.short	0x0000


	//----- nvinfo : EIATTR_MAXREG_COUNT
	.align		4
        /*001c*/ 	.byte	0x03, 0x1b
        /*001e*/ 	.short	0x00ff


	//----- nvinfo : EIATTR_NUM_BARRIERS
	.align		4
        /*0020*/ 	.byte	0x02, 0x4c
        /*0022*/ 	.byte	0x01
	.zero		1


	//----- nvinfo : EIATTR_MERCURY_ISA_VERSION
	.align		4
        /*0024*/ 	.byte	0x03, 0x5f
        /*0026*/ 	.short	0x0101


	//----- nvinfo : EIATTR_COOP_GROUP_MASK_REGIDS
	.align		4
        /*0028*/ 	.byte	0x04, 0x29
        /*002a*/ 	.short	(.L_3201 - .L_3200)


	//   ....[0]....
.L_3200:
        /*002c*/ 	.word	0xffffffff


	//   ....[1]....
        /*0030*/ 	.word	0xffffffff


	//   ....[2]....
        /*0034*/ 	.word	0xffffffff


	//   ....[3]....
        /*0038*/ 	.word	0xffffffff


	//   ....[4]....
        /*003c*/ 	.word	0xffffffff


	//   ....[5]....
        /*0040*/ 	.word	0xffffffff


	//   ....[6]....
        /*0044*/ 	.word	0xffffffff


	//   ....[7]....
        /*0048*/ 	.word	0xffffffff


	//   ....[8]....
        /*004c*/ 	.word	0xffffffff


	//   ....[9]....
        /*0050*/ 	.word	0xffffffff


	//   ....[10]....
        /*0054*/ 	.word	0xffffffff


	//   ....[11]....
        /*0058*/ 	.word	0xffffffff


	//   ....[12]....
        /*005c*/ 	.word	0xffffffff


	//   ....[13]....
        /*0060*/ 	.word	0xffffffff


	//   ....[14]....
        /*0064*/ 	.word	0xffffffff


	//   ....[15]....
        /*0068*/ 	.word	0xffffffff


	//   ....[16]....
        /*006c*/ 	.word	0xffffffff


	//----- nvinfo : EIATTR_COOP_GROUP_INSTR_OFFSETS
	.align		4
.L_3201:
        /*0070*/ 	.byte	0x04, 0x28
        /*0072*/ 	.short	(.L_3203 - .L_3202)


	//   ....[0]....
.L_3202:
        /*0074*/ 	.word	0x000010b0


	//   ....[1]....
        /*0078*/ 	.word	0x00001500


	//   ....[2]....
        /*007c*/ 	.word	0x00004600


	//   ....[3]....
        /*0080*/ 	.word	0x000053d0


	//   ....[4]....
        /*0084*/ 	.word	0x000053e0


	//   ....[5]....
        /*0088*/ 	.word	0x00005460


	//   ....[6]....
        /*008c*/ 	.word	0x00005470


	//   ....[7]....
        /*0090*/ 	.word	0x00005550


	//   ....[8]....
        /*0094*/ 	.word	0x00005570


	//   ....[9]....
        /*0098*/ 	.word	0x00005600


	//   ....[10]....
        /*009c*/ 	.word	0x00005610


	//   ....[11]....
        /*00a0*/ 	.word	0x000058f0


	//   ....[12]....
        /*00a4*/ 	.word	0x00005920


	//   ....[13]....
        /*00a8*/ 	.word	0x000059a0


	//   ....[14]....
        /*00ac*/ 	.word	0x00005b90


	//   ....[15]....
        /*00b0*/ 	.word	0x00005ba0


	//   ....[16]....
        /*00b4*/ 	.word	0x000062c0


	//----- nvinfo : EIATTR_EXIT_INSTR_OFFSETS
	.align		4
.L_3203:
        /*00b8*/ 	.byte	0x04, 0x1c
        /*00ba*/ 	.short	(.L_3205 - .L_3204)


	//   ....[0]....
.L_3204:
        /*00bc*/ 	.word	0x00000330


	//   ....[1]....
        /*00c0*/ 	.word	0x000068e0


	//----- nvinfo : EIATTR_MAX_THREADS
	.align		4
.L_3205:
        /*00c4*/ 	.byte	0x04, 0x05
        /*00c6*/ 	.short	(.L_3207 - .L_3206)
.L_3206:
        /*00c8*/ 	.word	0x00000020
        /*00cc*/ 	.word	0x00000001
        /*00d0*/ 	.word	0x00000001


	//----- nvinfo : EIATTR_CRS_STACK_SIZE
	.align		4
.L_3207:
        /*00d4*/ 	.byte	0x04, 0x1e
        /*00d6*/ 	.short	(.L_3209 - .L_3208)
.L_3208:
        /*00d8*/ 	.word	0x00000000


	//----- nvinfo : EIATTR_CBANK_PARAM_SIZE
	.align		4
.L_3209:
        /*00dc*/ 	.byte	0x03, 0x19
        /*00de*/ 	.short	0x0118


	//----- nvinfo : EIATTR_PARAM_CBANK
	.align		4
        /*00e0*/ 	.byte	0x04, 0x0a
        /*00e2*/ 	.short	(.L_3211 - .L_3210)
	.align		4
.L_3210:
        /*00e4*/ 	.word	index@(.nv.constant0._Z25selective_scan_fwd_kernelI32Selective_Scan_fwd_kernel_traitsILi32ELi16ELi1ELb0ELb1ELb1ELb0EN3c104HalfEfEEv13SSMParamsBase)
        /*00e8*/ 	.short	0x0210
        /*00ea*/ 	.short	0x0118


	//----- nvinfo : EIATTR_SW_WAR
	.align		4
.L_3211:
        /*00ec*/ 	.byte	0x04, 0x36
        /*00ee*/ 	.short	(.L_3213 - .L_3212)
.L_3212:
        /*00f0*/ 	.word	0x00000008
.L_3213:


//--------------------- .nv.info._Z25selective_scan_fwd_kernelI32Selective_Scan_fwd_kernel_traitsILi32ELi16ELi1ELb0ELb1ELb1ELb1EN3c104HalfEfEEv13SSMParamsBase --------------------------
	.section	.nv.info._Z25selective_scan_fwd_kernelI32Selective_Scan_fwd_kernel_traitsILi32ELi16ELi1ELb0ELb1ELb1ELb1EN3c104HalfEfEEv13SSMParamsBase,"",@"SHT_CUDA_INFO"
	.sectionflags	@""
	.align	4


	//----- nvinfo : EIATTR_CUDA_API_VERSION
	.align		4
        /*0000*/ 	.byte	0x04, 0x37
        /*0002*/ 	.short	(.L_3215 - .L_3214)
.L_3214:
        /*0004*/ 	.word	0x00000082


	//----- nvinfo : EIATTR_KPARAM_INFO
	.align		4
.L_3215:
        /*0008*/ 	.byte	0x04, 0x17
        /*000a*/ 	.short	(.L_3217 - .L_3216)
.L_3216:
        /*000c*/ 	.word	0x00000000
        /*0010*/ 	.short	0x0000
        /*0012*/ 	.short	0x0000
        /*0014*/ 	.byte	0x00, 0xf0, 0x61, 0x04


	//----- nvinfo : EIATTR_SPARSE_MMA_MASK
	.align		4
.L_3217:
        /*0018*/ 	.byte	0x03, 0x50
        /*001a*/ 	.short	0x0000


	//----- nvinfo : EIATTR_MAXREG_COUNT
	.align		4
        /*001c*/ 	.byte	0x03, 0x1b
        /*001e*/ 	.short	0x00ff


	//----- nvinfo : EIATTR_NUM_BARRIERS
	.align		4
        /*0020*/ 	.byte	0x02, 0x4c
        /*0022*/ 	.byte	0x01
	.zero		1


	//----- nvinfo : EIATTR_MERCURY_ISA_VERSION
	.align		4
        /*0024*/ 	.byte	0x03, 0x5f
        /*0026*/ 	.short	0x0101


	//----- nvinfo : EIATTR_COOP_GROUP_MASK_REGIDS
	.align		4
        /*0028*/ 	.byte	0x04, 0x29
        /*002a*/ 	.short	(.L_3219 - .L_3218)


	//   ....[0]....
.L_3218:
        /*002c*/ 	.word	0xffffffff


	//   ....[1]....
        /*0030*/ 	.word	0xffffffff


	//   ....[2]....
        /*0034*/ 	.word	0xffffffff


	//   ....[3]....
        /*0038*/ 	.word	0xffffffff


	//   ....[4]....
        /*003c*/ 	.word	0xffffffff


	//   ....[5]....
        /*0040*/ 	.word	0xffffffff


	//   ....[6]....
        /*0044*/ 	.word	0xffffffff


	//   ....[7]....
        /*0048*/ 	.word	0xffffffff


	//   ....[8]....
        /*004c*/ 	.word	0xffffffff


	//   ....[9]....
        /*0050*/ 	.word	0xffffffff


	//   ....[10]....
        /*0054*/ 	.word	0xffffffff


	//   ....[11]....
        /*0058*/ 	.word	0xffffffff


	//   ....[12]....
        /*005c*/ 	.word	0xffffffff


	//   ....[13]....
        /*0060*/ 	.word	0xffffffff


	//   ....[14]....
        /*0064*/ 	.word	0xffffffff


	//   ....[15]....
        /*0068*/ 	.word	0xffffffff


	//   ....[16]....
        /*006c*/ 	.word	0xffffffff


	//   ....[17]....
        /*0070*/ 	.word	0xffffffff


	//   ....[18]....
        /*0074*/ 	.word	0xffffffff


	//----- nvinfo : EIATTR_COOP_GROUP_INSTR_OFFSETS
	.align		4
.L_3219:
        /*0078*/ 	.byte	0x04, 0x28
        /*007a*/ 	.short	(.L_3221 - .L_3220)


	//   ....[0]....
.L_3220:
        /*007c*/ 	.word	0x000010c0


	//   ....[1]....
        /*0080*/ 	.word	0x00001510


	//   ....[2]....
        /*0084*/ 	.word	0x00004640


	//   ....[3]....
        /*0088*/ 	.word	0x00005410


	//   ....[4]....
        /*008c*/ 	.word	0x00005420


	//   ....[5]....
        /*0090*/ 	.word	0x00005490


	//   ....[6]....
        /*0094*/ 	.word	0x000054a0


	//   ....[7]....
        /*0098*/ 	.word	0x00005590


	//   ....[8]....
        /*009c*/ 	.word	0x000055b0


	//   ....[9]....
        /*00a0*/ 	.word	0x00005650


	//   ....[10]....
        /*00a4*/ 	.word	0x00005660


	//   ....[11]....
        /*00a8*/ 	.word	0x00005930


	//   ....[12]....
        /*00ac*/ 	.word	0x00005960


	//   ....[13]....
        /*00b0*/ 	.word	0x000059e0


	//   ....[14]....
        /*00b4*/ 	.word	0x00005bd0


	//   ....[15]....
        /*00b8*/ 	.word	0x00005be0


	//   ....[16]....
        /*00bc*/ 	.word	0x000063a0


	//   ....[17]....
        /*00c0*/ 	.word	0x00006e90


	//   ....[18]....
        /*00c4*/ 	.word	0x000078b0


	//----- nvinfo : EIATTR_EXIT_INSTR_OFFSETS
	.align		4
.L_3221:
        /*00c8*/ 	.byte	0x04, 0x1c
        /*00ca*/ 	.short	(.L_3223 - .L_3222)


	//   ....[0]....
.L_3222:
        /*00cc*/ 	.word	0x00000330


	//   ....[1]....
        /*00d0*/ 	.word	0x00007e90


	//----- nvinfo : EIATTR_MAX_THREADS
	.align		4
.L_3223:
        /*00d4*/ 	.byte	0x04, 0x05
        /*00d6*/ 	.short	(.L_3225 - .L_3224)
.L_3224:
        /*00d8*/ 	.word	0x00000020
        /*00dc*/ 	.word	0x00000001
        /*00e0*/ 	.word	0x00000001


	//----- nvinfo : EIATTR_CRS_STACK_SIZE
	.align		4
.L_3225:
        /*00e4*/ 	.byte	0x04, 0x1e
        /*00e6*/ 	.short	(.L_3227 - .L_3226)
.L_3226:
        /*00e8*/ 	.word	0x00000000


	//----- nvinfo : EIATTR_CBANK_PARAM_SIZE
	.align		4
.L_3227:
        /*00ec*/ 	.byte	0x03, 0x19
        /*00ee*/ 	.short	0x0118


	//----- nvinfo : EIATTR_PARAM_CBANK
	.align		4
        /*00f0*/ 	.byte	0x04, 0x0a
        /*00f2*/ 	.short	(.L_3229 - .L_3228)
	.align		4
.L_3228:
        /*00f4*/ 	.word	index@(.nv.constant0._Z25selective_scan_fwd_kernelI32Selective_Scan_fwd_kernel_traitsILi32ELi16ELi1ELb0ELb1ELb1ELb1EN3c104HalfEfEEv13SSMParamsBase)
        /*00f8*/ 	.short	0x0210
        /*00fa*/ 	.short	0x0118


	//----- nvinfo : EIATTR_SW_WAR
	.align		4
.L_3229:
        /*00fc*/ 	.byte	0x04, 0x36
        /*00fe*/ 	.short	(.L_3231 - .L_3230)
.L_3230:
        /*0100*/ 	.word	0x00000008
.L_3231:


//--------------------- .nv.info._Z25selective_scan_fwd_kernelI32Selective_Scan_fwd_kernel_traitsILi32ELi16ELi1ELb1ELb0ELb0ELb0EN3c104HalfEfEEv13SSMParamsBase --------------------------
	.section	.nv.info._Z25selective_scan_fwd_kernelI32Selective_Scan_fwd_kernel_traitsILi32ELi16ELi1ELb1ELb0ELb0ELb0EN3c104HalfEfEEv13SSMParamsBase,"",@"SHT_CUDA_INFO"
	.sectionflags	@""
	.align	4


	//----- nvinfo : EIATTR_CUDA_API_VERSION
	.align		4
        /*0000*/ 	.byte	0x04, 0x37
        /*0002*/ 	.short	(.L_3233 - .L_3232)
.L_3232:
        /*0004*/ 	.word	0x00000082


	//----- nvinfo : EIATTR_KPARAM_INFO
	.align		4
.L_3233:
        /*0008*/ 	.byte	0x04, 0x17
        /*000a*/ 	.short	(.L_3235 - .L_3234)
.L_3234:
        /*000c*/ 	.word	0x00000000
        /*0010*/ 	.short	0x0000
        /*0012*/ 	.short	0x0000
        /*0014*/ 	.byte	0x00, 0xf0, 0x61, 0x04


	//----- nvinfo : EIATTR_SPARSE_MMA_MASK
	.align		4
.L_3235:
        /*0018*/ 	.byte	0x03, 0x50
        /*001a*/ 	.short	0x0000


	//----- nvinfo : EIATTR_MAXREG_COUNT
	.align		4
        /*001c*/ 	.byte	0x03, 0x1b
        /*001e*/ 	.short	0x00ff


	//----- nvinfo : EIATTR_NUM_BARRIERS
	.align		4
        /*0020*/ 	.byte	0x02, 0x4c
        /*0022*/ 	.byte	0x01
	.zero		1


	//----- nvinfo : EIATTR_MERCURY_ISA_VERSION
	.align		4
        /*0024*/ 	.byte	0x03, 0x5f
        /*0026*/ 	.short	0x0101


	//----- nvinfo : EIATTR_COOP_GROUP_MASK_REGIDS
	.align		4
        /*0028*/ 	.byte	0x04, 0x29
        /*002a*/ 	.short	(.L_3237 - .L_3236)


	//   ....[0]....
.L_3236:
        /*002c*/ 	.word	0xffffffff


	//   ....[1]....
        /*0030*/ 	.word	0xffffffff


	//   ....[2]....
        /*0034*/ 	.word	0xffffffff


	//   ....[3]....
        /*0038*/ 	.word	0xffffffff


	//   ....[4]....
        /*003c*/ 	.word	0xffffffff


	//   ....[5]....
        /*0040*/ 	.word	0xffffffff


	//   ....[6]....
        /*0044*/ 	.word	0xffffffff


	//   ....[7]....
        /*0048*/ 	.word	0xffffffff


	//   ....[8]....
        /*004c*/ 	.word	0xffffffff


	//   ....[9]....
        /*0050*/ 	.word	0xffffffff


	//   ....[10]....
        /*0054*/ 	.word	0xffffffff


	//   ....[11]....
        /*0058*/ 	.word	0xffffffff


	//   ....[12]....
        /*005c*/ 	.word	0xffffffff


	//   ....[13]....
        /*0060*/ 	.word	0xffffffff


	//   ....[14]....
        /*0064*/ 	.word	0xffffffff


	//----- nvinfo : EIATTR_COOP_GROUP_INSTR_OFFSETS
	.align		4
.L_3237:
        /*0068*/ 	.byte	0x04, 0x28
        /*006a*/ 	.short	(.L_3239 - .L_3238)


	//   ....[0]....
.L_3238:
        /*006c*/ 	.word	0x00000460


	//   ....[1]....
        /*0070*/ 	.word	0x00000500


	//   ....[2]....
        /*0074*/ 	.word	0x00003600


	//   ....[3]....
        /*0078*/ 	.word	0x00003610


	//   ....[4]....
        /*007c*/ 	.word	0x00003640


	//   ....[5]....
        /*0080*/ 	.word	0x00003650


	//   ....[6]....
        /*0084*/ 	.word	0x00003690


	//   ....[7]....
        /*0088*/ 	.word	0x000036a0


	//   ....[8]....
        /*008c*/ 	.word	0x000036e0


	//   ....[9]....
        /*0090*/ 	.word	0x000036f0


	//   ....[10]....
        /*0094*/ 	.word	0x00003760


	//   ....[11]....
        /*0098*/ 	.word	0x00003770


	//   ....[12]....
        /*009c*/ 	.word	0x00003810


	//   ....[13]....
        /*00a0*/ 	.word	0x00003830


	//   ....[14]....
        /*00a4*/ 	.word	0x00003d60


	//----- nvinfo : EIATTR_EXIT_INSTR_OFFSETS
	.align		4
.L_3239:
        /*00a8*/ 	.byte	0x04, 0x1c
        /*00aa*/ 	.short	(.L_3241 - .L_3240)


	//   ....[0]....
.L_3240:
        /*00ac*/ 	.word	0x00000170


	//   ....[1]....
        /*00b0*/ 	.word	0x00003e50


	//----- nvinfo : EIATTR_MAX_THREADS
	.align		4
.L_3241:
        /*00b4*/ 	.byte	0x04, 0x05
        /*00b6*/ 	.short	(.L_3243 - .L_3242)
.L_3242:
        /*00b8*/ 	.word	0x00000020
        /*00bc*/ 	.word	0x00000001
        /*00c0*/ 	.word	0x00000001


	//----- nvinfo : EIATTR_CRS_STACK_SIZE
	.align		4
.L_3243:
        /*00c4*/ 	.byte	0x04, 0x1e
        /*00c6*/ 	.short	(.L_3245 - .L_3244)
.L_3244:
        /*00c8*/ 	.word	0x00000000


	//----- nvinfo : EIATTR_CBANK_PARAM_SIZE
	.align		4
.L_3245:
        /*00cc*/ 	.byte	0x03, 0x19
        /*00ce*/ 	.short	0x0118


	//----- nvinfo : EIATTR_PARAM_CBANK
	.align		4
        /*00d0*/ 	.byte	0x04, 0x0a
        /*00d2*/ 	.short	(.L_3247 - .L_3246)
	.align		4
.L_3246:
        /*00d4*/ 	.word	index@(.nv.constant0._Z25selective_scan_fwd_kernelI32Selective_Scan_fwd_kernel_traitsILi32ELi16ELi1ELb1ELb0ELb0ELb0EN3c104HalfEfEEv13SSMParamsBase)
        /*00d8*/ 	.short	0x0210
        /*00da*/ 	.short	0x0118


	//----- nvinfo : EIATTR_SW_WAR
	.align		4
.L_3247:
        /*00dc*/ 	.byte	0x04, 0x36
        /*00de*/ 	.short	(.L_3249 - .L_3248)
.L_3248:
        /*00e0*/ 	.word	0x00000008
.L_3249:


//--------------------- .nv.info._Z25selective_scan_fwd_kernelI32Selective_Scan_fwd_kernel_traitsILi32ELi16ELi1ELb1ELb0ELb0ELb1EN3c104HalfEfEEv13SSMParamsBase --------------------------
	.section	.nv.info._Z25selective_scan_fwd_kernelI32Selective_Scan_fwd_kernel_traitsILi32ELi16ELi1ELb1ELb0ELb0ELb1EN3c104HalfEfEEv13SSMParamsBase,"",@"SHT_CUDA_INFO"
	.sectionflags	@""
	.align	4


	//----- nvinfo : EIATTR_CUDA_API_VERSION
	.align		4
        /*0000*/ 	.byte	0x04, 0x37
        /*0002*/ 	.short	(.L_3251 - .L_3250)
.L_3250:
        /*0004*/ 	.word	0x00000082


	//----- nvinfo : EIATTR_KPARAM_INFO
	.align		4
.L_3251:
        /*0008*/ 	.byte	0x04, 0x17
        /*000a*/ 	.short	(.L_3253 - .L_3252)
.L_3252:
        /*000c*/ 	.word	0x00000000
        /*0010*/ 	.short	0x0000
        /*0012*/ 	.short	0x0000
        /*0014*/ 	.byte	0x00, 0xf0, 0x61, 0x04


	//----- nvinfo : EIATTR_SPARSE_MMA_MASK
	.align		4
.L_3253:
        /*0018*/ 	.byte	0x03, 0x50
        /*001a*/ 	.short	0x0000


	//----- nvinfo : EIATTR_MAXREG_COUNT
	.align		4
        /*001c*/ 	.byte	0x03, 0x1b
        /*001e*/ 	.short	0x00ff


	//----- nvinfo : EIATTR_NUM_BARRIERS
	.align		4
        /*0020*/ 	.byte	0x02, 0x4c
        /*0022*/ 	.byte	0x01
	.zero		1


	//----- nvinfo : EIATTR_MERCURY_ISA_VERSION
	.align		4
        /*0024*/ 	.byte	0x03, 0x5f
        /*0026*/ 	.short	0x0101


	//----- nvinfo : EIATTR_COOP_GROUP_MASK_REGIDS
	.align		4
        /*0028*/ 	.byte	0x04, 0x29
        /*002a*/ 	.short	(.L_3255 - .L_3254)


	//   ....[0]....
.L_3254:
        /*002c*/ 	.word	0xffffffff


	//   ....[1]....
        /*0030*/ 	.word	0xffffffff


	//   ....[2]....
        /*0034*/ 	.word	0xffffffff


	//   ....[3]....
        /*0038*/ 	.word	0xffffffff


	//   ....[4]....
        /*003c*/ 	.word	0xffffffff


	//   ....[5]....
        /*0040*/ 	.word	0xffffffff


	//   ....[6]....
        /*0044*/ 	.word	0xffffffff


	//   ....[7]....
        /*0048*/ 	.word	0xffffffff


	//   ....[8]....
        /*004c*/ 	.word	0xffffffff


	//   ....[9]....
        /*0050*/ 	.word	0xffffffff


	//   ....[10]....
        /*0054*/ 	.word	0xffffffff


	//   ....[11]....
        /*0058*/ 	.word	0xffffffff


	//   ....[12]....
        /*005c*/ 	.word	0xffffffff


	//   ....[13]....
        /*0060*/ 	.word	0xffffffff


	//   ....[14]....
        /*0064*/ 	.word	0xffffffff


	//   ....[15]....
        /*0068*/ 	.word	0xffffffff


	//   ....[16]....
        /*006c*/ 	.word	0xffffffff


	//----- nvinfo : EIATTR_COOP_GROUP_INSTR_OFFSETS
	.align		4
.L_3255:
        /*0070*/ 	.byte	0x04, 0x28
        /*0072*/ 	.short	(.L_3257 - .L_3256)


	//   ....[0]....
.L_3256:
        /*0074*/ 	.word	0x000004a0


	//   ....[1]....
        /*0078*/ 	.word	0x00000550


	//   ....[2]....
        /*007c*/ 	.word	0x00003650


	//   ....[3]....
        /*0080*/ 	.word	0x00003660


	//   ....[4]....
        /*0084*/ 	.word	0x00003690


	//   ....[5]....
        /*0088*/ 	.word	0x000036a0


	//   ....[6]....
        /*008c*/ 	.word	0x000036e0


	//   ....[7]....
        /*0090*/ 	.word	0x000036f0


	//   ....[8]....
        /*0094*/ 	.word	0x00003730


	//   ....[9]....
        /*0098*/ 	.word	0x00003740


	//   ....[10]....
        /*009c*/ 	.word	0x000037b0


	//   ....[11]....
        /*00a0*/ 	.word	0x000037c0


	//   ....[12]....
        /*00a4*/ 	.word	0x00003860


	//   ....[13]....
        /*00a8*/ 	.word	0x00003880


	//   ....[14]....
        /*00ac*/ 	.word	0x00003d90


	//   ....[15]....
        /*00b0*/ 	.word	0x00003ff0


	//   ....[16]....
        /*00b4*/ 	.word	0x00004810


	//----- nvinfo : EIATTR_EXIT_INSTR_OFFSETS
	.align		4
.L_3257:
        /*00b8*/ 	.byte	0x04, 0x1c
        /*00ba*/ 	.short	(.L_3259 - .L_3258)


	//   ....[0]....
.L_3258:
        /*00bc*/ 	.word	0x00000180


	//   ....[1]....
        /*00c0*/ 	.word	0x000048e0


	//----- nvinfo : EIATTR_MAX_THREADS
	.align		4
.L_3259:
        /*00c4*/ 	.byte	0x04, 0x05
        /*00c6*/ 	.short	(.L_3261 - .L_3260)
.L_3260:
        /*00c8*/ 	.word	0x00000020
        /*00cc*/ 	.word	0x00000001
        /*00d0*/ 	.word	0x00000001


	//----- nvinfo : EIATTR_CRS_STACK_SIZE
	.align		4
.L_3261:
        /*00d4*/ 	.byte	0x04, 0x1e
        /*00d6*/ 	.short	(.L_3263 - .L_3262)
.L_3262:
        /*00d8*/ 	.word	0x00000000


	//----- nvinfo : EIATTR_CBANK_PARAM_SIZE
	.align		4
.L_3263:
        /*00dc*/ 	.byte	0x03, 0x19
        /*00de*/ 	.short	0x0118


	//----- nvinfo : EIATTR_PARAM_CBANK
	.align		4
        /*00e0*/ 	.byte	0x04, 0x0a
        /*00e2*/ 	.short	(.L_3265 - .L_3264)
	.align		4
.L_3264:
        /*00e4*/ 	.word	index@(.nv.constant0._Z25selective_scan_fwd_kernelI32Selective_Scan_fwd_kernel_traitsILi32ELi16ELi1ELb1ELb0ELb0ELb1EN3c104HalfEfEEv13SSMParamsBase)
        /*00e8*/ 	.short	0x0210
        /*00ea*/ 	.short	0x0118


	//----- nvinfo : EIATTR_SW_WAR
	.align		4
.L_3265:
        /*00ec*/ 	.byte	0x04, 0x36
        /*00ee*/ 	.short	(.L_3267 - .L_3266)
.L_3266:
        /*00f0*/ 	.word	0x00000008
.L_3267:


//--------------------- .nv.info._Z25selective_scan_fwd_kernelI32Selective_Scan_fwd_kernel_traitsILi32ELi16ELi1ELb1ELb0ELb1ELb0EN3c104HalfEfEEv13SSMParamsBase --------------------------
	.section	.nv.info._Z25selective_scan_fwd_kernelI32Selective_Scan_fwd_kernel_traitsILi32ELi16ELi1ELb1ELb0ELb1ELb0EN3c104HalfEfEEv13SSMParamsBase,"",@"SHT_CUDA_INFO"
	.sectionflags	@""
	.align	4


	//----- nvinfo : EIATTR_CUDA_API_VERSION
	.align		4
        /*0000*/ 	.byte	0x04, 0x37
        /*0002*/ 	.short	(.L_3269 - .L_3268)
.L_3268:
        /*0004*/ 	.word	0x00000082


	//----- nvinfo : EIATTR_KPARAM_INFO
	.align		4
.L_3269:
        /*0008*/ 	.byte	0x04, 0x17
        /*000a*/ 	.short	(.L_3271 - .L_3270)
.L_3270:
        /*000c*/ 	.word	0x00000000
        /*0010*/ 	.short	0x0000
        /*0012*/ 	.short	0x0000
        /*0014*/ 	.byte	0x00, 0xf0, 0x61, 0x04


	//----- nvinfo : EIATTR_SPARSE_MMA_MASK
	.align		4
.L_3271:
        /*0018*/ 	.byte	0x03, 0x50
        /*001a*/ 	.short	0x0000


	//----- nvinfo : EIATTR_MAXREG_COUNT
	.align		4
        /*001c*/ 	.byte	0x03, 0x1b
        /*001e*/ 	.short	0x00ff


	//----- nvinfo : EIATTR_NUM_BARRIERS
	.align		4
        /*0020*/ 	.byte	0x02, 0x4c
        /*0022*/ 	.byte	0x01
	.zero		1


	//----- nvinfo : EIATTR_MERCURY_ISA_VERSION
	.align		4
        /*0024*/ 	.byte	0x03, 0x5f
        /*0026*/ 	.short	0x0101


	//----- nvinfo : EIATTR_COOP_GROUP_MASK_REGIDS
	.align		4
        /*0028*/ 	.byte	0x04, 0x29
        /*002a*/ 	.short	(.L_3273 - .L_3272)


	//   ....[0]....
.L_3272:
        /*002c*/ 	.word	0xffffffff


	//   ....[1]....
        /*0030*/ 	.word	0xffffffff


	//   ....[2]....
        /*0034*/ 	.word	0xffffffff


	//   ....[3]....
        /*0038*/ 	.word	0xffffffff


	//   ....[4]....
        /*003c*/ 	.word	0xffffffff


	//   ....[5]....
        /*0040*/ 	.word	0xffffffff


	//   ....[6]....
        /*0044*/ 	.word	0xffffffff


	//   ....[7]....
        /*0048*/ 	.word	0xffffffff


	//   ....[8]....
        /*004c*/ 	.word	0xffffffff


	//   ....[9]....
        /*0050*/ 	.word	0xffffffff


	//   ....[10]....
        /*0054*/ 	.word	0xffffffff


	//   ....[11]....
        /*0058*/ 	.word	0xffffffff


	//   ....[12]....
        /*005c*/ 	.word	0xffffffff


	//   ....[13]....
        /*0060*/ 	.word	0xffffffff


	//   ....[14]....
        /*0064*/ 	.word	0xffffffff


	//   ....[15]....
        /*0068*/ 	.word	0xffffffff


	//----- nvinfo : EIATTR_COOP_GROUP_INSTR_OFFSETS
	.align		4
.L_3273:
        /*006c*/ 	.byte	0x04, 0x28
        /*006e*/ 	.short	(.L_3275 - .L_3274)


	//   ....[0]....
.L_3274:
        /*0070*/ 	.word	0x00000720


	//   ....[1]....
        /*0074*/ 	.word	0x000007d0


	//   ....[2]....
        /*0078*/ 	.word	0x00003660


	//   ....[3]....
        /*007c*/ 	.word	0x000038d0


	//   ....[4]....
        /*0080*/ 	.word	0x000038e0


	//   ....[5]....
        /*0084*/ 	.word	0x00003910


	//   ....[6]....
        /*0088*/ 	.word	0x00003930


	//   ....[7]....
        /*008c*/ 	.word	0x00003960


	//   ....[8]....
        /*0090*/ 	.word	0x00003980


	//   ....[9]....
        /*0094*/ 	.word	0x000039b0


	//   ....[10]....
        /*0098*/ 	.word	0x000039d0


	//   ....[11]....
        /*009c*/ 	.word	0x00003a50


	//   ....[12]....
        /*00a0*/ 	.word	0x00003a70


	//   ....[13]....
        /*00a4*/ 	.word	0x00003aa0


	//   ....[14]....
        /*00a8*/ 	.word	0x00003b00


	//   ....[15]....
        /*00ac*/ 	.word	0x00004220


	//----- nvinfo : EIATTR_EXIT_INSTR_OFFSETS
	.align		4
.L_3275:
        /*00b0*/ 	.byte	0x04, 0x1c
        /*00b2*/ 	.short	(.L_3277 - .L_3276)


	//   ....[0]....
.L_3276:
        /*00b4*/ 	.word	0x00000350


	//   ....[1]....
        /*00b8*/ 	.word	0x00004370


	//----- nvinfo : EIATTR_MAX_THREADS
	.align		4
.L_3277:
        /*00bc*/ 	.byte	0x04, 0x05
        /*00be*/ 	.short	(.L_3279 - .L_3278)
.L_3278:
        /*00c0*/ 	.word	0x00000020
        /*00c4*/ 	.word	0x00000001
        /*00c8*/ 	.word	0x00000001


	//----- nvinfo : EIATTR_CRS_STACK_SIZE
	.align		4
.L_3279:
        /*00cc*/ 	.byte	0x04, 0x1e
        /*00ce*/ 	.short	(.L_3281 - .L_3280)
.L_3280:
        /*00d0*/ 	.word	0x00000000


	//----- nvinfo : EIATTR_CBANK_PARAM_SIZE
	.align		4
.L_3281:
        /*00d4*/ 	.byte	0x03, 0x19
        /*00d6*/ 	.short	0x0118


	//----- nvinfo : EIATTR_PARAM_CBANK
	.align		4
        /*00d8*/ 	.byte	0x04, 0x0a
        /*00da*/ 	.short	(.L_3283 - .L_3282)
	.align		4
.L_3282:
        /*00dc*/ 	.word	index@(.nv.constant0._Z25selective_scan_fwd_kernelI32Selective_Scan_fwd_kernel_traitsILi32ELi16ELi1ELb1ELb0ELb1ELb0EN3c104HalfEfEEv13SSMParamsBase)
        /*00e0*/ 	.short	0x0210
        /*00e2*/ 	.short	0x0118


	//----- nvinfo : EIATTR_SW_WAR
	.align		4
.L_3283:
        /*00e4*/ 	.byte	0x04, 0x36
        /*00e6*/ 	.short	(.L_3285 - .L_3284)
.L_3284:
        /*00e8*/ 	.word	0x00000008
.L_3285:


//--------------------- .nv.info._Z25selective_scan_fwd_kernelI32Selective_Scan_fwd_kernel_traitsILi32ELi16ELi1ELb1ELb0ELb1ELb1EN3c104HalfEfEEv13SSMParamsBase --------------------------
	.section	.nv.info._Z25selective_scan_fwd_kernelI32Selective_Scan_fwd_kernel_traitsILi32ELi16ELi1ELb1ELb0ELb1ELb1EN3c104HalfEfEEv13SSMParamsBase,"",@"SHT_CUDA_INFO"
	.sectionflags	@""
	.align	4


	//----- nvinfo : EIATTR_CUDA_API_VERSION
	.align		4
        /*0000*/ 	.byte	0x04, 0x37
        /*0002*/ 	.short	(.L_3287 - .L_3286)
.L_3286:
        /*0004*/ 	.word	0x00000082


	//----- nvinfo : EIATTR_KPARAM_INFO
	.align		4
.L_3287:
        /*0008*/ 	.byte	0x04, 0x17
        /*000a*/ 	.short	(.L_3289 - .L_3288)
.L_3288:
        /*000c*/ 	.word	0x00000000
        /*0010*/ 	.short	0x0000
        /*0012*/ 	.short	0x0000
        /*0014*/ 	.byte	0x00, 0xf0, 0x61, 0x04


	//----- nvinfo : EIATTR_SPARSE_MMA_MASK
	.align		4
.L_3289:
        /*0018*/ 	.byte	0x03, 0x50
        /*001a*/ 	.short	0x0000


	//----- nvinfo : EIATTR_MAXREG_COUNT
	.align		4
        /*001c*/ 	.byte	0x03, 0x1b
        /*001e*/ 	.short	0x00ff


	//----- nvinfo : EIATTR_NUM_BARRIERS
	.align		4
        /*0020*/ 	.byte	0x02, 0x4c
        /*0022*/ 	.byte	0x01
	.zero		1


	//----- nvinfo : EIATTR_MERCURY_ISA_VERSION
	.align		4
        /*0024*/ 	.byte	0x03, 0x5f
        /*0026*/ 	.short	0x0101


	//----- nvinfo : EIATTR_COOP_GROUP_MASK_REGIDS
	.align		4
        /*0028*/ 	.byte	0x04, 0x29
        /*002a*/ 	.short	(.L_3291 - .L_3290)


	//   ....[0]....
.L_3290:
        /*002c*/ 	.word	0xffffffff


	//   ....[1]....
        /*0030*/ 	.word	0xffffffff


	//   ....[2]....
        /*0034*/ 	.word	0xffffffff


	//   ....[3]....
        /*0038*/ 	.word	0xffffffff


	//   ....[4]....
        /*003c*/ 	.word	0xffffffff


	//   ....[5]....
        /*0040*/ 	.word	0xffffffff


	//   ....[6]....
        /*0044*/ 	.word	0xffffffff


	//   ....[7]....
        /*0048*/ 	.word	0xffffffff


	//   ....[8]....
        /*004c*/ 	.word	0xffffffff


	//   ....[9]....
        /*0050*/ 	.word	0xffffffff


	//   ....[10]....
        /*0054*/ 	.word	0xffffffff


	//   ....[11]....
        /*0058*/ 	.word	0xffffffff


	//   ....[12]....
        /*005c*/ 	.word	0xffffffff


	//   ....[13]....
        /*0060*/ 	.word	0xffffffff


	//   ....[14]....
        /*0064*/ 	.word	0xffffffff


	//   ....[15]....
        /*0068*/ 	.word	0xffffffff


	//   ....[16]....
        /*006c*/ 	.word	0xffffffff


	//   ....[17]....
        /*0070*/ 	.word	0xffffffff


	//----- nvinfo : EIATTR_COOP_GROUP_INSTR_OFFSETS
	.align		4
.L_3291:
        /*0074*/ 	.byte	0x04, 0x28
        /*0076*/ 	.short	(.L_3293 - .L_3292)


	//   ....[0]....
.L_3292:
        /*0078*/ 	.word	0x000006e0


	//   ....[1]....
        /*007c*/ 	.word	0x00000790


	//   ....[2]....
        /*0080*/ 	.word	0x000036c0


	//   ....[3]....
        /*0084*/ 	.word	0x00003880


	//   ....[4]....
        /*0088*/ 	.word	0x000038a0


	//   ....[5]....
        /*008c*/ 	.word	0x000038d0


	//   ....[6]....
        /*0090*/ 	.word	0x000038f0


	//   ....[7]....
        /*0094*/ 	.word	0x00003920


	//   ....[8]....
        /*0098*/ 	.word	0x00003940


	//   ....[9]....
        /*009c*/ 	.word	0x00003970


	//   ....[10]....
        /*00a0*/ 	.word	0x00003990


	//   ....[11]....
        /*00a4*/ 	.word	0x00003a10


	//   ....[12]....
        /*00a8*/ 	.word	0x00003a30


	//   ....[13]....
        /*00ac*/ 	.word	0x00003a60


	//   ....[14]....
        /*00b0*/ 	.word	0x00003ac0


	//   ....[15]....
        /*00b4*/ 	.word	0x000041a0


	//   ....[16]....
        /*00b8*/ 	.word	0x00004430


	//   ....[17]....
        /*00bc*/ 	.word	0x00004cc0


	//----- nvinfo : EIATTR_EXIT_INSTR_OFFSETS
	.align		4
.L_3293:
        /*00c0*/ 	.byte	0x04, 0x1c
        /*00c2*/ 	.short	(.L_3295 - .L_3294)


	//   ....[0]....
.L_3294:
        /*00c4*/ 	.word	0x00000360


	//   ....[1]....
        /*00c8*/ 	.word	0x00004d70


	//----- nvinfo : EIATTR_MAX_THREADS
	.align		4
.L_3295:
        /*00cc*/ 	.byte	0x04, 0x05
        /*00ce*/ 	.short	(.L_3297 - .L_3296)
.L_3296:
        /*00d0*/ 	.word	0x00000020
        /*00d4*/ 	.word	0x00000001
        /*00d8*/ 	.word	0x00000001


	//----- nvinfo : EIATTR_CRS_STACK_SIZE
	.align		4
.L_3297:
        /*00dc*/ 	.byte	0x04, 0x1e
        /*00de*/ 	.short	(.L_3299 - .L_3298)
.L_3298:
        /*00e0*/ 	.word	0x00000000


	//----- nvinfo : EIATTR_CBANK_PARAM_SIZE
	.align		4
.L_3299:
        /*00e4*/ 	.byte	0x03, 0x19
        /*00e6*/ 	.short	0x0118


	//----- nvinfo : EIATTR_PARAM_CBANK
	.align		4
        /*00e8*/ 	.byte	0x04, 0x0a
        /*00ea*/ 	.short	(.L_3301 - .L_3300)
	.align		4
.L_3300:
        /*00ec*/ 	.word	index@(.nv.constant0._Z25selective_scan_fwd_kernelI32Selective_Scan_fwd_kernel_traitsILi32ELi16ELi1ELb1ELb0ELb1ELb1EN3c104HalfEfEEv13SSMParamsBase)
        /*00f0*/ 	.short	0x0210
        /*00f2*/ 	.short	0x0118


	//----- nvinfo : EIATTR_SW_WAR
	.align		4
.L_3301:
        /*00f4*/ 	.byte	0x04, 0x36
        /*00f6*/ 	.short	(.L_3303 - .L_3302)
.L_3302:
        /*00f8*/ 	.word	0x00000008
.L_3303:


//--------------------- .nv.info._Z25selective_scan_fwd_kernelI32Selective_Scan_fwd_kernel_traitsILi32ELi16ELi1ELb1ELb1ELb0ELb0EN3c104HalfEfEEv13SSMParamsBase --------------------------
	.section	.nv.info._Z25selective_scan_fwd_kernelI32Selective_Scan_fwd_kernel_traitsILi32ELi16ELi1ELb1ELb1ELb0ELb0EN3c104HalfEfEEv13SSMParamsBase,"",@"SHT_CUDA_INFO"
	.sectionflags	@""
	.align	4


	//----- nvinfo : EIATTR_CUDA_API_VERSION
	.align		4
        /*0000*/ 	.byte	0x04, 0x37
        /*0002*/ 	.short	(.L_3305 - .L_3304)
.L_3304:
        /*0004*/ 	.word	0x00000082


	//----- nvinfo : EIATTR_KPARAM_INFO
	.align		4
.L_3305:
        /*0008*/ 	.byte	0x04, 0x17
        /*000a*/ 	.short	(.L_3307 - .L_3306)
.L_3306:
        /*000c*/ 	.word	0x00000000
        /*0010*/ 	.short	0x0000
        /*0012*/ 	.short	0x0000
        /*0014*/ 	.byte	0x00, 0xf0, 0x61, 0x04


	//----- nvinfo : EIATTR_SPARSE_MMA_MASK
	.align		4
.L_3307:
        /*0018*/ 	.byte	0x03, 0x50
        /*001a*/ 	.short	0x0000


	//----- nvinfo : EIATTR_MAXREG_COUNT
	.align		4
        /*001c*/ 	.byte	0x03, 0x1b
        /*001e*/ 	.short	0x00ff


	//----- nvinfo : EIATTR_NUM_BARRIERS
	.align		4
        /*0020*/ 	.byte	0x02, 0x4c
        /*0022*/ 	.byte	0x01
	.zero		1


	//----- nvinfo : EIATTR_MERCURY_ISA_VERSION
	.align		4
        /*0024*/ 	.byte	0x03, 0x5f
        /*0026*/ 	.short	0x0101


	//----- nvinfo : EIATTR_COOP_GROUP_MASK_REGIDS
	.align		4
        /*0028*/ 	.byte	0x04, 0x29
        /*002a*/ 	.short	(.L_3309 - .L_3308)


	//   ....[0]....
.L_3308:
        /*002c*/ 	.word	0xffffffff


	//   ....[1]....
        /*0030*/ 	.word	0xffffffff


	//   ....[2]....
        /*0034*/ 	.word	0xffffffff


	//   ....[3]....
        /*0038*/ 	.word	0xffffffff


	//   ....[4]....
        /*003c*/ 	.word	0xffffffff


	//   ....[5]....
        /*0040*/ 	.word	0xffffffff


	//   ....[6]....
        /*0044*/ 	.word	0xffffffff


	//   ....[7]....
        /*0048*/ 	.word	0xffffffff


	//   ....[8]....
        /*004c*/ 	.word	0xffffffff


	//   ....[9]....
        /*0050*/ 	.word	0xffffffff


	//   ....[10]....
        /*0054*/ 	.word	0xffffffff


	//   ....[11]....
        /*0058*/ 	.word	0xffffffff


	//   ....[12]....
        /*005c*/ 	.word	0xffffffff


	//   ....[13]....
        /*0060*/ 	.word	0xffffffff


	//   ....[14]....
        /*0064*/ 	.word	0xffffffff


	//   ....[15]....
        /*0068*/ 	.word	0xffffffff


	//----- nvinfo : EIATTR_COOP_GROUP_INSTR_OFFSETS
	.align		4
.L_3309:
        /*006c*/ 	.byte	0x04, 0x28
        /*006e*/ 	.short	(.L_3311 - .L_3310)


	//   ....[0]....
.L_3310:
        /*0070*/ 	.word	0x000006e0


	//   ....[1]....
        /*0074*/ 	.word	0x00000770


	//   ....[2]....
        /*0078*/ 	.word	0x00003400


	//   ....[3]....
        /*007c*/ 	.word	0x00003a40


	//   ....[4]....
        /*0080*/ 	.word	0x00003a50


	//   ....[5]....
        /*0084*/ 	.word	0x00003a80


	//   ....[6]....
        /*0088*/ 	.word	0x00003aa0


	//   ....[7]....
        /*008c*/ 	.word	0x00003ad0


	//   ....[8]....
        /*0090*/ 	.word	0x00003af0


	//   ....[9]....
        /*0094*/ 	.word	0x00003b30


	//   ....[10]....
        /*0098*/ 	.word	0x00003b60


	//   ....[11]....
        /*009c*/ 	.word	0x00003bf0


	//   ....[12]....
        /*00a0*/ 	.word	0x00003c10


	//   ....[13]....
        /*00a4*/ 	.word	0x00003c40


	//   ....[14]....
        /*00a8*/ 	.word	0x00003c80


	//   ....[15]....
        /*00ac*/ 	.word	0x000041d0


	//----- nvinfo : EIATTR_EXIT_INSTR_OFFSETS
	.align		4
.L_3311:
        /*00b0*/ 	.byte	0x04, 0x1c
        /*00b2*/ 	.short	(.L_3313 - .L_3312)


	//   ....[0]....
.L_3312:
        /*00b4*/ 	.word	0x00000350


	//   ....[1]....
        /*00b8*/ 	.word	0x00004320


	//----- nvinfo : EIATTR_MAX_THREADS
	.align		4
.L_3313:
        /*00bc*/ 	.byte	0x04, 0x05
        /*00be*/ 	.short	(.L_3315 - .L_3314)
.L_3314:
        /*00c0*/ 	.word	0x00000020
        /*00c4*/ 	.word	0x00000001
        /*00c8*/ 	.word	0x00000001


	//----- nvinfo : EIATTR_CRS_STACK_SIZE
	.align		4
.L_3315:
        /*00cc*/ 	.byte	0x04, 0x1e
        /*00ce*/ 	.short	(.L_3317 - .L_3316)
.L_3316:
        /*00d0*/ 	.word	0x00000000


	//----- nvinfo : EIATTR_CBANK_PARAM_SIZE
	.align		4
.L_3317:
        /*00d4*/ 	.byte	0x03, 0x19
        /*00d6*/ 	.short	0x0118


	//----- nvinfo : EIATTR_PARAM_CBANK
	.align		4
        /*00d8*/ 	.byte	0x04, 0x0a
        /*00da*/ 	.short	(.L_3319 - .L_3318)
	.align		4
.L_3318:
        /*00dc*/ 	.word	index@(.nv.constant0._Z25selective_scan_fwd_kernelI32Selective_Scan_fwd_kernel_traitsILi32ELi16ELi1ELb1ELb1ELb0ELb0EN3c104HalfEfEEv13SSMParamsBase)
        /*00e0*/ 	.short	0x0210
        /*00e2*/ 	.short	0x0118


	//----- nvinfo : EIATTR_SW_WAR
	.align		4
.L_3319:
        /*00e4*/ 	.byte	0x04, 0x36
        /*00e6*/ 	.short	(.L_3321 - .L_3320)
.L_3320:
        /*00e8*/ 	.word	0x00000008
.L_3321:


//--------------------- .nv.info._Z25selective_scan_fwd_kernelI32Selective_Scan_fwd_kernel_traitsILi32ELi16ELi1ELb1ELb1ELb0ELb1EN3c104HalfEfEEv13SSMParamsBase --------------------------
	.section	.nv.info._Z25selective_scan_fwd_kernelI32Selective_Scan_fwd_kernel_traitsILi32ELi16ELi1ELb1ELb1ELb0ELb1EN3c104HalfEfEEv13SSMParamsBase,"",@"SHT_CUDA_INFO"
	.sectionflags	@""
	.align	4


	//----- nvinfo : EIATTR_CUDA_API_VERSION
	.align		4
        /*0000*/ 	.byte	0x04, 0x37
        /*0002*/ 	.short	(.L_3323 - .L_3322)
.L_3322:
        /*0004*/ 	.word	0x00000082


	//----- nvinfo : EIATTR_KPARAM_INFO
	.align		4
.L_3323:
        /*0008*/ 	.byte	0x04, 0x17
        /*000a*/ 	.short	(.L_3325 - .L_3324)
.L_3324:
        /*000c*/ 	.word	0x00000000
        /*0010*/ 	.short	0x0000
        /*0012*/ 	.short	0x0000
        /*0014*/ 	.byte	0x00, 0xf0, 0x61, 0x04


	//----- nvinfo : EIATTR_SPARSE_MMA_MASK
	.align		4
.L_3325:
        /*0018*/ 	.byte	0x03, 0x50
        /*001a*/ 	.short	0x0000


	//----- nvinfo : EIATTR_MAXREG_COUNT
	.align		4
        /*001c*/ 	.byte	0x03, 0x1b
        /*001e*/ 	.short	0x00ff


	//----- nvinfo : EIATTR_NUM_BARRIERS
	.align		4
        /*0020*/ 	.byte	0x02, 0x4c
        /*0022*/ 	.byte	0x01
	.zero		1


	//----- nvinfo : EIATTR_MERCURY_ISA_VERSION
	.align		4
        /*0024*/ 	.byte	0x03, 0x5f
        /*0026*/ 	.short	0x0101


	//----- nvinfo : EIATTR_COOP_GROUP_MASK_REGIDS
	.align		4
        /*0028*/ 	.byte	0x04, 0x29
        /*002a*/ 	.short	(.L_3327 - .L_3326)


	//   ....[0]....
.L_3326:
        /*002c*/ 	.word	0xffffffff


	//   ....[1]....
        /*0030*/ 	.word	0xffffffff


	//   ....[2]....
        /*0034*/ 	.word	0xffffffff


	//   ....[3]....
        /*0038*/ 	.word	0xffffffff


	//   ....[4]....
        /*003c*/ 	.word	0xffffffff


	//   ....[5]....
        /*0040*/ 	.word	0xffffffff


	//   ....[6]....
        /*0044*/ 	.word	0xffffffff


	//   ....[7]....
        /*0048*/ 	.word	0xffffffff


	//   ....[8]....
        /*004c*/ 	.word	0xffffffff


	//   ....[9]....
        /*0050*/ 	.word	0xffffffff


	//   ....[10]....
        /*0054*/ 	.word	0xffffffff


	//   ....[11]....
        /*0058*/ 	.word	0xffffffff


	//   ....[12]....
        /*005c*/ 	.word	0xffffffff


	//   ....[13]....
        /*0060*/ 	.word	0xffffffff


	//   ....[14]....
        /*0064*/ 	.word	0xffffffff


	//   ....[15]....
        /*0068*/ 	.word	0xffffffff


	//   ....[16]....
        /*006c*/ 	.word	0xffffffff


	//   ....[17]....
        /*0070*/ 	.word	0xffffffff


	//----- nvinfo : EIATTR_COOP_GROUP_INSTR_OFFSETS
	.align		4
.L_3327:
        /*0074*/ 	.byte	0x04, 0x28
        /*0076*/ 	.short	(.L_3329 - .L_3328)


	//   ....[0]....
.L_3328:
        /*0078*/ 	.word	0x000006e0


	//   ....[1]....
        /*007c*/ 	.word	0x00000780


	//   ....[2]....
        /*0080*/ 	.word	0x00003430


	//   ....[3]....
        /*0084*/ 	.word	0x00003a10


	//   ....[4]....
        /*0088*/ 	.word	0x00003a20


	//   ....[5]....
        /*008c*/ 	.word	0x00003a60


	//   ....[6]....
        /*0090*/ 	.word	0x00003a70


	//   ....[7]....
        /*0094*/ 	.word	0x00003ab0


	//   ....[8]....
        /*0098*/ 	.word	0x00003ac0


	//   ....[9]....
        /*009c*/ 	.word	0x00003b00


	//   ....[10]....
        /*00a0*/ 	.word	0x00003b10


	//   ....[11]....
        /*00a4*/ 	.word	0x00003b80


	//   ....[12]....
        /*00a8*/ 	.word	0x00003b90


	//   ....[13]....
        /*00ac*/ 	.word	0x00003c90


	//   ....[14]....
        /*00b0*/ 	.word	0x00003cb0


	//   ....[15]....
        /*00b4*/ 	.word	0x000041a0


	//   ....[16]....
        /*00b8*/ 	.word	0x00004430


	//   ....[17]....
        /*00bc*/ 	.word	0x00004cc0


	//----- nvinfo : EIATTR_EXIT_INSTR_OFFSETS
	.align		4
.L_3329:
        /*00c0*/ 	.byte	0x04, 0x1c
        /*00c2*/ 	.short	(.L_3331 - .L_3330)


	//   ....[0]....
.L_3330:
        /*00c4*/ 	.word	0x00000360


	//   ....[1]....
        /*00c8*/ 	.word	0x00004d70


	//----- nvinfo : EIATTR_MAX_THREADS
	.align		4
.L_3331:
        /*00cc*/ 	.byte	0x04, 0x05
        /*00ce*/ 	.short	(.L_3333 - .L_3332)
.L_3332:
        /*00d0*/ 	.word	0x00000020
        /*00d4*/ 	.word	0x00000001
        /*00d8*/ 	.word	0x00000001


	//----- nvinfo : EIATTR_CRS_STACK_SIZE
	.align		4
.L_3333:
        /*00dc*/ 	.byte	0x04, 0x1e
        /*00de*/ 	.short	(.L_3335 - .L_3334)
.L_3334:
        /*00e0*/ 	.word	0x00000000


	//----- nvinfo : EIATTR_CBANK_PARAM_SIZE
	.align		4
.L_3335:
        /*00e4*/ 	.byte	0x03, 0x19
        /*00e6*/ 	.short	0x0118


	//----- nvinfo : EIATTR_PARAM_CBANK
	.align		4
        /*00e8*/ 	.byte	0x04, 0x0a
        /*00ea*/ 	.short	(.L_3337 - .L_3336)
	.align		4
.L_3336:
        /*00ec*/ 	.word	index@(.nv.constant0._Z25selective_scan_fwd_kernelI32Selective_Scan_fwd_kernel_traitsILi32ELi16ELi1ELb1ELb1ELb0ELb1EN3c104HalfEfEEv13SSMParamsBase)
        /*00f0*/ 	.short	0x0210
        /*00f2*/ 	.short	0x0118


	//----- nvinfo : EIATTR_SW_WAR
	.align		4
.L_3337:
        /*00f4*/ 	.byte	0x04, 0x36
        /*00f6*/ 	.short	(.L_3339 - .L_3338)
.L_3338:
        /*00f8*/ 	.word	0x00000008
.L_3339:


//--------------------- .nv.info._Z25selective_scan_fwd_kernelI32Selective_Scan_fwd_kernel_traitsILi32ELi16ELi1ELb1ELb1ELb1ELb0EN3c104HalfEfEEv13SSMParamsBase --------------------------
	.section	.nv.info._Z25selective_scan_fwd_kernelI32Selective_Scan_fwd_kernel_traitsILi32ELi16ELi1ELb1ELb1ELb1ELb0EN3c104HalfEfEEv13SSMParamsBase,"",@"SHT_CUDA_INFO"
	.sectionflags	@""
	.align	4


	//----- nvinfo : EIATTR_CUDA_API_VERSION
	.align		4
        /*0000*/ 	.byte	0x04, 0x37
        /*0002*/ 	.short	(.L_3341 - .L_3340)
.L_3340:
        /*0004*/ 	.word	0x00000082


	//----- nvinfo : EIATTR_KPARAM_INFO
	.align		4
.L_3341:
        /*0008*/ 	.byte	0x04, 0x17
        /*000a*/ 	.short	(.L_3343 - .L_3342)
.L_3342:
        /*000c*/ 	.word	0x00000000
        /*0010*/ 	.short	0x0000
        /*0012*/ 	.short	0x0000
        /*0014*/ 	.byte	0x00, 0xf0, 0x61, 0x04


	//----- nvinfo : EIATTR_SPARSE_MMA_MASK
	.align		4
.L_3343:
        /*0018*/ 	.byte	0x03, 0x50
        /*001a*/ 	.short	0x0000


	//----- nvinfo : EIATTR_MAXREG_COUNT
	.align		4
        /*001c*/ 	.byte	0x03, 0x1b
        /*001e*/ 	.short	0x00ff


	//----- nvinfo : EIATTR_NUM_BARRIERS
	.align		4
        /*0020*/ 	.byte	0x02, 0x4c
        /*0022*/ 	.byte	0x01
	.zero		1


	//----- nvinfo : EIATTR_MERCURY_ISA_VERSION
	.align		4
        /*0024*/ 	.byte	0x03, 0x5f
        /*0026*/ 	.short	0x0101


	//----- nvinfo : EIATTR_COOP_GROUP_MASK_REGIDS
	.align		4
        /*0028*/ 	.byte	0x04, 0x29
        /*002a*/ 	.short	(.L_3345 - .L_3344)


	//   ....[0]....
.L_3344:
        /*002c*/ 	.word	0xffffffff


	//   ....[1]....
        /*0030*/ 	.word	0xffffffff


	//   ....[2]....
        /*0034*/ 	.word	0xffffffff


	//   ....[3]....
        /*0038*/ 	.word	0xffffffff


	//   ....[4]....
        /*003c*/ 	.word	0xffffffff


	//   ....[5]....
        /*0040*/ 	.word	0xffffffff


	//   ....[6]....
        /*0044*/ 	.word	0xffffffff


	//   ....[7]....
        /*0048*/ 	.word	0xffffffff


	//   ....[8]....
        /*004c*/ 	.word	0xffffffff


	//   ....[9]....
        /*0050*/ 	.word	0xffffffff


	//   ....[10]....
        /*0054*/ 	.word	0xffffffff


	//   ....[11]....
        /*0058*/ 	.word	0xffffffff


	//   ....[12]....
        /*005c*/ 	.word	0xffffffff


	//   ....[13]....
        /*0060*/ 	.word	0xffffffff


	//   ....[14]....
        /*0064*/ 	.word	0xffffffff


	//   ....[15]....
        /*0068*/ 	.word	0xffffffff


	//   ....[16]....
        /*006c*/ 	.word	0xffffffff


	//----- nvinfo : EIATTR_COOP_GROUP_INSTR_OFFSETS
	.align		4
.L_3345:
        /*0070*/ 	.byte	0x04, 0x28
        /*0072*/ 	.short	(.L_3347 - .L_3346)


	//   ....[0]....
.L_3346:
        /*0074*/ 	.word	0x00000850


	//   ....[1]....
        /*0078*/ 	.word	0x000008f0


	//   ....[2]....
        /*007c*/ 	.word	0x000034e0


	//   ....[3]....
        /*0080*/ 	.word	0x00003b80


	//   ....[4]....
        /*0084*/ 	.word	0x00003b90


	//   ....[5]....
        /*0088*/ 	.word	0x00003bc0


	//   ....[6]....
        /*008c*/ 	.word	0x00003be0


	//   ....[7]....
        /*0090*/ 	.word	0x00003c10


	//   ....[8]....
        /*0094*/ 	.word	0x00003c30


	//   ....[9]....
        /*0098*/ 	.word	0x00003cb0


	//   ....[10]....
        /*009c*/ 	.word	0x00003ce0


	//   ....[11]....
        /*00a0*/ 	.word	0x00003d40


	//   ....[12]....
        /*00a4*/ 	.word	0x00003d50


	//   ....[13]....
        /*00a8*/ 	.word	0x00003d70


	//   ....[14]....
        /*00ac*/ 	.word	0x00003e10


	//   ....[15]....
        /*00b0*/ 	.word	0x00003e20


	//   ....[16]....
        /*00b4*/ 	.word	0x00004470


	//----- nvinfo : EIATTR_EXIT_INSTR_OFFSETS
	.align		4
.L_3347:
        /*00b8*/ 	.byte	0x04, 0x1c
        /*00ba*/ 	.short	(.L_3349 - .L_3348)


	//   ....[0]....
.L_3348:
        /*00bc*/ 	.word	0x00000440


	//   ....[1]....
        /*00c0*/ 	.word	0x000045e0


	//----- nvinfo : EIATTR_MAX_THREADS
	.align		4
.L_3349:
        /*00c4*/ 	.byte	0x04, 0x05
        /*00c6*/ 	.short	(.L_3351 - .L_3350)
.L_3350:
        /*00c8*/ 	.word	0x00000020
        /*00cc*/ 	.word	0x00000001
        /*00d0*/ 	.word	0x00000001


	//----- nvinfo : EIATTR_CRS_STACK_SIZE
	.align		4
.L_3351:
        /*00d4*/ 	.byte	0x04, 0x1e
        /*00d6*/ 	.short	(.L_3353 - .L_3352)
.L_3352:
        /*00d8*/ 	.word	0x00000000


	//----- nvinfo : EIATTR_CBANK_PARAM_SIZE
	.align		4
.L_3353:
        /*00dc*/ 	.byte	0x03, 0x19
        /*00de*/ 	.short	0x0118


	//----- nvinfo : EIATTR_PARAM_CBANK
	.align		4
        /*00e0*/ 	.byte	0x04, 0x0a
        /*00e2*/ 	.short	(.L_3355 - .L_3354)
	.align		4
.L_3354:
        /*00e4*/ 	.word	index@(.nv.constant0._Z25selective_scan_fwd_kernelI32Selective_Scan_fwd_kernel_traitsILi32ELi16ELi1ELb1ELb1ELb1ELb0EN3c104HalfEfEEv13SSMParamsBase)
        /*00e8*/ 	.short	0x0210
        /*00ea*/ 	.short	0x0118


	//----- nvinfo : EIATTR_SW_WAR
	.align		4
.L_3355:
        /*00ec*/ 	.byte	0x04, 0x36
        /*00ee*/ 	.short	(.L_3357 - .L_3356)
.L_3356:
        /*00f0*/ 	.word	0x00000008
.L_3357:


//--------------------- .nv.info._Z25selective_scan_fwd_kernelI32Selective_Scan_fwd_kernel_traitsILi32ELi16ELi1ELb1ELb1ELb1ELb1EN3c104HalfEfEEv13SSMParamsBase --------------------------
	.section	.nv.info._Z25selective_scan_fwd_kernelI32Selective_Scan_fwd_kernel_traitsILi32ELi16ELi1ELb1ELb1ELb1ELb1EN3c104HalfEfEEv13SSMParamsBase,"",@"SHT_CUDA_INFO"
	.sectionflags	@""
	.align	4


	//----- nvinfo : EIATTR_CUDA_API_VERSION
	.align		4
        /*0000*/ 	.byte	0x04, 0x37
        /*0002*/ 	.short	(.L_3359 - .L_3358)
.L_3358:
        /*0004*/ 	.word	0x00000082


	//----- nvinfo : EIATTR_KPARAM_INFO
	.align		4
.L_3359:
        /*0008*/ 	.byte	0x04, 0x17
        /*000a*/ 	.short	(.L_3361 - .L_3360)
.L_3360:
        /*000c*/ 	.word	0x00000000
        /*0010*/ 	.short	0x0000
        /*0012*/ 	.short	0x0000
        /*0014*/ 	.byte	0x00, 0xf0, 0x61, 0x04


	//----- nvinfo : EIATTR_SPARSE_MMA_MASK
	.align		4
.L_3361:
        /*0018*/ 	.byte	0x03, 0x50
        /*001a*/ 	.short	0x0000


	//----- nvinfo : EIATTR_MAXREG_COUNT
	.align		4
        /*001c*/ 	.byte	0x03, 0x1b
        /*001e*/ 	.short	0x00ff


	//----- nvinfo : EIATTR_NUM_BARRIERS
	.align		4
        /*0020*/ 	.byte	0x02, 0x4c
        /*0022*/ 	.byte	0x01
	.zero		1


	//----- nvinfo : EIATTR_MERCURY_ISA_VERSION
	.align		4
        /*0024*/ 	.byte	0x03, 0x5f
        /*0026*/ 	.short	0x0101


	//----- nvinfo : EIATTR_COOP_GROUP_MASK_REGIDS
	.align		4
        /*0028*/ 	.byte	0x04, 0x29
        /*002a*/ 	.short	(.L_3363 - .L_3362)


	//   ....[0]....
.L_3362:
        /*002c*/ 	.word	0xffffffff


	//   ....[1]....
        /*0030*/ 	.word	0xffffffff


	//   ....[2]....
        /*0034*/ 	.word	0xffffffff


	//   ....[3]....
        /*0038*/ 	.word	0xffffffff


	//   ....[4]....
        /*003c*/ 	.word	0xffffffff


	//   ....[5]....
        /*0040*/ 	.word	0xffffffff


	//   ....[6]....
        /*0044*/ 	.word	0xffffffff


	//   ....[7]....
        /*0048*/ 	.word	0xffffffff


	//   ....[8]....
        /*004c*/ 	.word	0xffffffff


	//   ....[9]....
        /*0050*/ 	.word	0xffffffff


	//   ....[10]....
        /*0054*/ 	.word	0xffffffff


	//   ....[11]....
        /*0058*/ 	.word	0xffffffff


	//   ....[12]....
        /*005c*/ 	.word	0xffffffff


	//   ....[13]....
        /*0060*/ 	.word	0xffffffff


	//   ....[14]....
        /*0064*/ 	.word	0xffffffff


	//   ....[15]....
        /*0068*/ 	.word	0xffffffff


	//   ....[16]....
        /*006c*/ 	.word	0xffffffff


	//   ....[17]....
        /*0070*/ 	.word	0xffffffff


	//   ....[18]....
        /*0074*/ 	.word	0xffffffff


	//----- nvinfo : EIATTR_COOP_GROUP_INSTR_OFFSETS
	.align		4
.L_3363:
        /*0078*/ 	.byte	0x04, 0x28
        /*007a*/ 	.short	(.L_3365 - .L_3364)


	//   ....[0]....
.L_3364:
        /*007c*/ 	.word	0x00000850


	//   ....[1]....
        /*0080*/ 	.word	0x000008f0


	//   ....[2]....
        /*0084*/ 	.word	0x000034e0


	//   ....[3]....
        /*0088*/ 	.word	0x00003b80


	//   ....[4]....
        /*008c*/ 	.word	0x00003b90


	//   ....[5]....
        /*0090*/ 	.word	0x00003bc0


	//   ....[6]....
        /*0094*/ 	.word	0x00003be0


	//   ....[7]....
        /*0098*/ 	.word	0x00003c10


	//   ....[8]....
        /*009c*/ 	.word	0x00003c30


	//   ....[9]....
        /*00a0*/ 	.word	0x00003cb0


	//   ....[10]....
        /*00a4*/ 	.word	0x00003ce0


	//   ....[11]....
        /*00a8*/ 	.word	0x00003d40


	//   ....[12]....
        /*00ac*/ 	.word	0x00003d50


	//   ....[13]....
        /*00b0*/ 	.word	0x00003d70


	//   ....[14]....
        /*00b4*/ 	.word	0x00003e10


	//   ....[15]....
        /*00b8*/ 	.word	0x00003e20


	//   ....[16]....
        /*00bc*/ 	.word	0x00004430


	//   ....[17]....
        /*00c0*/ 	.word	0x000046e0


	//   ....[18]....
        /*00c4*/ 	.word	0x00004fa0


	//----- nvinfo : EIATTR_EXIT_INSTR_OFFSETS
	.align		4
.L_3365:
        /*00c8*/ 	.byte	0x04, 0x1c
        /*00ca*/ 	.short	(.L_3367 - .L_3366)


	//   ....[0]....
.L_3366:
        /*00cc*/ 	.word	0x00000440


	//   ....[1]....
        /*00d0*/ 	.word	0x00005020


	//----- nvinfo : EIATTR_MAX_THREADS
	.align		4
.L_3367:
        /*00d4*/ 	.byte	0x04, 0x05
        /*00d6*/ 	.short	(.L_3369 - .L_3368)
.L_3368:
        /*00d8*/ 	.word	0x00000020
        /*00dc*/ 	.word	0x00000001
        /*00e0*/ 	.word	0x00000001


	//----- nvinfo : EIATTR_CRS_STACK_SIZE
	.align		4
.L_3369:
        /*00e4*/ 	.byte	0x04, 0x1e
        /*00e6*/ 	.short	(.L_3371 - .L_3370)
.L_3370:
        /*00e8*/ 	.word	0x00000000


	//----- nvinfo : EIATTR_CBANK_PARAM_SIZE
	.align		4
.L_3371:
        /*00ec*/ 	.byte	0x03, 0x19
        /*00ee*/ 	.short	0x0118


	//----- nvinfo : EIATTR_PARAM_CBANK
	.align		4
        /*00f0*/ 	.byte	0x04, 0x0a
        /*00f2*/ 	.short	(.L_3373 - .L_3372)
	.align		4
.L_3372:
        /*00f4*/ 	.word	index@(.nv.constant0._Z25selective_scan_fwd_kernelI32Selective_Scan_fwd_kernel_traitsILi32ELi16ELi1ELb1ELb1ELb1ELb1EN3c104HalfEfEEv13SSMParamsBase)
        /*00f8*/ 	.short	0x0210
        /*00fa*/ 	.short	0x0118


	//----- nvinfo : EIATTR_SW_WAR
	.align		4
.L_3373:
        /*00fc*/ 	.byte	0x04, 0x36
        /*00fe*/ 	.short	(.L_3375 - .L_3374)
.L_3374:
        /*0100*/ 	.word	0x00000008
.L_3375:


//--------------------- .nv.info._Z25selective_scan_fwd_kernelI32Selective_Scan_fwd_kernel_traitsILi32ELi8ELi1ELb0ELb0ELb0ELb0EN3c104HalfEfEEv13SSMParamsBase --------------------------
	.section	.nv.info._Z25selective_scan_fwd_kernelI32Selective_Scan_fwd_kernel_traitsILi32ELi8ELi1ELb0ELb0ELb0ELb0EN3c104HalfEfEEv13SSMParamsBase,"",@"SHT_CUDA_INFO"
	.sectionflags	@""
	.align	4


	//----- nvinfo : EIATTR_CUDA_API_VERSION
	.align		4
        /*0000*/ 	.byte	0x04, 0x37
        /*0002*/ 	.short	(.L_3377 - .L_3376)
.L_3376:
        /*0004*/ 	.word	0x00000082


	//----- nvinfo : EIATTR_KPARAM_INFO
	.align		4
.L_3377:
        /*0008*/ 	.byte	0x04, 0x17
        /*000a*/ 	.short	(.L_3379 - .L_3378)
.L_3378:
        /*000c*/ 	.word	0x00000000
        /*0010*/ 	.short	0x0000
        /*0012*/ 	.short	0x0000
        /*0014*/ 	.byte	0x00, 0xf0, 0x61, 0x04


	//----- nvinfo : EIATTR_SPARSE_MMA_MASK
	.align		4
.L_3379:
        /*0018*/ 	.byte	0x03, 0x50
        /*001a*/ 	.short	0x0000


	//----- nvinfo : EIATTR_MAXREG_COUNT
	.align		4
        /*001c*/ 	.byte	0x03, 0x1b
        /*001e*/ 	.short	0x00ff


	//----- nvinfo : EIATTR_NUM_BARRIERS
	.align		4
        /*0020*/ 	.byte	0x02, 0x4c
        /*0022*/ 	.byte	0x01
	.zero		1


	//----- nvinfo : EIATTR_MERCURY_ISA_VERSION
	.align		4
        /*0024*/ 	.byte	0x03, 0x5f
        /*0026*/ 	.short	0x0101


	//----- nvinfo : EIATTR_COOP_GROUP_MASK_REGIDS
	.align		4
        /*0028*/ 	.byte	0x04, 0x29
        /*002a*/ 	.short	(.L_3381 - .L_3380)


	//   ....[0]....
.L_3380:
        /*002c*/ 	.word	0xffffffff


	//   ....[1]....
        /*0030*/ 	.word	0xffffffff


	//   ....[2]....
        /*0034*/ 	.word	0xffffffff


	//   ....[3]....
        /*0038*/ 	.word	0xffffffff


	//   ....[4]....
        /*003c*/ 	.word	0xffffffff


	//   ....[5]....
        /*0040*/ 	.word	0xffffffff


	//   ....[6]....
        /*0044*/ 	.word	0xffffffff


	//   ....[7]....
        /*0048*/ 	.word	0xffffffff


	//   ....[8]....
        /*004c*/ 	.word	0xffffffff


	//   ....[9]....
        /*0050*/ 	.word	0xffffffff


	//   ....[10]....
        /*0054*/ 	.word	0xffffffff


	//   ....[11]....
        /*0058*/ 	.word	0xffffffff


	//   ....[12]....
        /*005c*/ 	.word	0xffffffff


	//   ....[13]....
        /*0060*/ 	.word	0xffffffff


	//   ....[14]....
        /*0064*/ 	.word	0xffffffff


	//----- nvinfo : EIATTR_COOP_GROUP_INSTR_OFFSETS
	.align		4
.L_3381:
        /*0068*/ 	.byte	0x04, 0x28
        /*006a*/ 	.short	(.L_3383 - .L_3382)


	//   ....[0]....
.L_3382:
        /*006c*/ 	.word	0x00000970


	//   ....[1]....
        /*0070*/ 	.word	0x00000be0


	//   ....[2]....
        /*0074*/ 	.word	0x00002810


	//   ....[3]....
        /*0078*/ 	.word	0x00002820


	//   ....[4]....
        /*007c*/ 	.word	0x000028a0


	//   ....[5]....
        /*0080*/ 	.word	0x000028b0


	//   ....[6]....
        /*0084*/ 	.word	0x000028f0


	//   ....[7]....
        /*0088*/ 	.word	0x00002900


	//   ....[8]....
        /*008c*/ 	.word	0x00002940


	//   ....[9]....
        /*0090*/ 	.word	0x00002950


	//   ....[10]....
        /*0094*/ 	.word	0x00002990


	//   ....[11]....
        /*0098*/ 	.word	0x000029a0


	//   ....[12]....
        /*009c*/ 	.word	0x00002a90


	//   ....[13]....
        /*00a0*/ 	.word	0x00002aa0


	//   ....[14]....
        /*00a4*/ 	.word	0x00002eb0


	//----- nvinfo : EIATTR_EXIT_INSTR_OFFSETS
	.align		4
.L_3383:
        /*00a8*/ 	.byte	0x04, 0x1c
        /*00aa*/ 	.short	(.L_3385 - .L_3384)


	//   ....[0]....
.L_3384:
        /*00ac*/ 	.word	0x00000150


	//   ....[1]....
        /*00b0*/ 	.word	0x00003310


	//----- nvinfo : EIATTR_MAX_THREADS
	.align		4
.L_3385:
        /*00b4*/ 	.byte	0x04, 0x05
        /*00b6*/ 	.short	(.L_3387 - .L_3386)
.L_3386:
        /*00b8*/ 	.word	0x00000020
        /*00bc*/ 	.word	0x00000001
        /*00c0*/ 	.word	0x00000001


	//----- nvinfo : EIATTR_CRS_STACK_SIZE
	.align		4
.L_3387:
        /*00c4*/ 	.byte	0x04, 0x1e
        /*00c6*/ 	.short	(.L_3389 - .L_3388)
.L_3388:
        /*00c8*/ 	.word	0x00000000


	//----- nvinfo : EIATTR_CBANK_PARAM_SIZE
	.align		4
.L_3389:
        /*00cc*/ 	.byte	0x03, 0x19
        /*00ce*/ 	.short	0x0118


	//----- nvinfo : EIATTR_PARAM_CBANK
	.align		4
        /*00d0*/ 	.byte	0x04, 0x0a
        /*00d2*/ 	.short	(.L_3391 - .L_3390)
	.align		4
.L_3390:
        /*00d4*/ 	.word	index@(.nv.constant0._Z25selective_scan_fwd_kernelI32Selective_Scan_fwd_kernel_traitsILi32ELi8ELi1ELb0ELb0ELb0ELb0EN3c104HalfEfEEv13SSMParamsBase)
        /*00d8*/ 	.short	0x0210
        /*00da*/ 	.short	0x0118


	//----- nvinfo : EIATTR_SW_WAR
	.align		4
.L_3391:
        /*00dc*/ 	.byte	0x04, 0x36
        /*00de*/ 	.short	(.L_3393 - .L_3392)
.L_3392:
        /*00e0*/ 	.word	0x00000008
.L_3393:


//--------------------- .nv.info._Z25selective_scan_fwd_kernelI32Selective_Scan_fwd_kernel_traitsILi32ELi8ELi1ELb0ELb0ELb0ELb1EN3c104HalfEfEEv13SSMParamsBase --------------------------
	.section	.nv.info._Z25selective_scan_fwd_kernelI32Selective_Scan_fwd_kernel_traitsILi32ELi8ELi1ELb0ELb0ELb0ELb1EN3c104HalfEfEEv13SSMParamsBase,"",@"SHT_CUDA_INFO"
	.sectionflags	@""
	.align	4


	//----- nvinfo : EIATTR_CUDA_API_VERSION
	.align		4
        /*0000*/ 	.byte	0x04, 0x37
        /*0002*/ 	.short	(.L_3395 - .L_3394)
.L_3394:
        /*0004*/ 	.word	0x00000082


	//----- nvinfo : EIATTR_KPARAM_INFO
	.align		4
.L_3395:
        /*0008*/ 	.byte	0x04, 0x17
        /*000a*/ 	.short	(.L_3397 - .L_3396)
.L_3396:
        /*000c*/ 	.word	0x00000000
        /*0010*/ 	.short	0x0000
        /*0012*/ 	.short	0x0000
        /*0014*/ 	.byte	0x00, 0xf0, 0x61, 0x04


	//----- nvinfo : EIATTR_SPARSE_MMA_MASK
	.align		4
.L_3397:
        /*0018*/ 	.byte	0x03, 0x50
        /*001a*/ 	.short	0x0000


	//----- nvinfo : EIATTR_MAXREG_COUNT
	.align		4
        /*001c*/ 	.byte	0x03, 0x1b
        /*001e*/ 	.short	0x00ff


	//----- nvinfo : EIATTR_NUM_BARRIERS
	.align		4
        /*0020*/ 	.byte	0x02, 0x4c
        /*0022*/ 	.byte	0x01
	.zero		1


	//----- nvinfo : EIATTR_MERCURY_ISA_VERSION
	.align		4
        /*0024*/ 	.byte	0x03, 0x5f
        /*0026*/ 	.short	0x0101


	//----- nvinfo : EIATTR_COOP_GROUP_MASK_REGIDS
	.align		4
        /*0028*/ 	.byte	0x04, 0x29
        /*002a*/ 	.short	(.L_3399 - .L_3398)


	//   ....[0]....
.L_3398:
        /*002c*/ 	.word	0xffffffff


	//   ....[1]....
        /*0030*/ 	.word	0xffffffff


	//   ....[2]....
        /*0034*/ 	.word	0xffffffff


	//   ....[3]....
        /*0038*/ 	.word	0xffffffff


	//   ....[4]....
        /*003c*/ 	.word	0xffffffff


	//   ....[5]....
        /*0040*/ 	.word	0xffffffff


	//   ....[6]....
        /*0044*/ 	.word	0xffffffff


	//   ....[7]....
        /*0048*/ 	.word	0xffffffff


	//   ....[8]....
        /*004c*/ 	.word	0xffffffff


	//   ....[9]....
        /*0050*/ 	.word	0xffffffff


	//   ....[10]....
        /*0054*/ 	.word	0xffffffff


	//   ....[11]....
        /*0058*/ 	.word	0xffffffff


	//   ....[12]....
        /*005c*/ 	.word	0xffffffff


	//   ....[13]....
        /*0060*/ 	.word	0xffffffff


	//   ....[14]....
        /*0064*/ 	.word	0xffffffff


	//   ....[15]....
        /*0068*/ 	.word	0xffffffff


	//   ....[16]....
        /*006c*/ 	.word	0xffffffff


	//----- nvinfo : EIATTR_COOP_GROUP_INSTR_OFFSETS
	.align		4
.L_3399:
        /*0070*/ 	.byte	0x04, 0x28
        /*0072*/ 	.short	(.L_3401 - .L_3400)


	//   ....[0]....
.L_3400:
        /*0074*/ 	.word	0x00000960


	//   ....[1]....
        /*0078*/ 	.word	0x00000be0


	//   ....[2]....
        /*007c*/ 	.word	0x00002810


	//   ....[3]....
        /*0080*/ 	.word	0x00002820


	//   ....[4]....
        /*0084*/ 	.word	0x000028a0


	//   ....[5]....
        /*0088*/ 	.word	0x000028b0


	//   ....[6]....
        /*008c*/ 	.word	0x000028f0


	//   ....[7]....
        /*0090*/ 	.word	0x00002900


	//   ....[8]....
        /*0094*/ 	.word	0x00002940


	//   ....[9]....
        /*0098*/ 	.word	0x00002950


	//   ....[10]....
        /*009c*/ 	.word	0x00002990


	//   ....[11]....
        /*00a0*/ 	.word	0x000029a0


	//   ....[12]....
        /*00a4*/ 	.word	0x00002a90


	//   ....[13]....
        /*00a8*/ 	.word	0x00002aa0


	//   ....[14]....
        /*00ac*/ 	.word	0x00002ee0


	//   ....[15]....
        /*00b0*/ 	.word	0x00003650


	//   ....[16]....
        /*00b4*/ 	.word	0x00003b80


	//----- nvinfo : EIATTR_EXIT_INSTR_OFFSETS
	.align		4
.L_3401:
        /*00b8*/ 	.byte	0x04, 0x1c
        /*00ba*/ 	.short	(.L_3403 - .L_3402)


	//   ....[0]....
.L_3402:
        /*00bc*/ 	.word	0x00000150


	//   ....[1]....
        /*00c0*/ 	.word	0x00003f90


	//----- nvinfo : EIATTR_MAX_THREADS
	.align		4
.L_3403:
        /*00c4*/ 	.byte	0x04, 0x05
        /*00c6*/ 	.short	(.L_3405 - .L_3404)
.L_3404:
        /*00c8*/ 	.word	0x00000020
        /*00cc*/ 	.word	0x00000001
        /*00d0*/ 	.word	0x00000001


	//----- nvinfo : EIATTR_CRS_STACK_SIZE
	.align		4
.L_3405:
        /*00d4*/ 	.byte	0x04, 0x1e
        /*00d6*/ 	.short	(.L_3407 - .L_3406)
.L_3406:
        /*00d8*/ 	.word	0x00000000


	//----- nvinfo : EIATTR_CBANK_PARAM_SIZE
	.align		4
.L_3407:
        /*00dc*/ 	.byte	0x03, 0x19
        /*00de*/ 	.short	0x0118


	//----- nvinfo : EIATTR_PARAM_CBANK
	.align		4
        /*00e0*/ 	.byte	0x04, 0x0a
        /*00e2*/ 	.short	(.L_3409 - .L_3408)
	.align		4
.L_3408:
        /*00e4*/ 	.word	index@(.nv.constant0._Z25selective_scan_fwd_kernelI32Selective_Scan_fwd_kernel_traitsILi32ELi8ELi1ELb0ELb0ELb0ELb1EN3c104HalfEfEEv13SSMParamsBase)
        /*00e8*/ 	.short	0x0210
        /*00ea*/ 	.short	0x0118


	//----- nvinfo : EIATTR_SW_WAR
	.align		4
.L_3409:
        /*00ec*/ 	.byte	0x04, 0x36
        /*00ee*/ 	.short	(.L_3411 - .L_3410)
.L_3410:
        /*00f0*/ 	.word	0x00000008
.L_3411:


//--------------------- .nv.info._Z25selective_scan_fwd_kernelI32Selective_Scan_fwd_kernel_traitsILi32ELi8ELi1ELb0ELb0ELb1ELb0EN3c104HalfEfEEv13SSMParamsBase --------------------------
	.section	.nv.info._Z25selective_scan_fwd_kernelI32Selective_Scan_fwd_kernel_traitsILi32ELi8ELi1ELb0ELb0ELb1ELb0EN3c104HalfEfEEv13SSMParamsBase,"",@"SHT_CUDA_INFO"
	.sectionflags	@""
	.align	4


	//----- nvinfo : EIATTR_CUDA_API_VERSION
	.align		4
        /*0000*/ 	.byte	0x04, 0x37
        /*0002*/ 	.short	(.L_3413 - .L_3412)
.L_3412:
        /*0004*/ 	.word	0x00000082


	//----- nvinfo : EIATTR_KPARAM_INFO
	.align		4
.L_3413:
        /*0008*/ 	.byte	0x04, 0x17
        /*000a*/ 	.short	(.L_3415 - .L_3414)
.L_3414:
        /*000c*/ 	.word	0x00000000
        /*0010*/ 	.short	0x0000
        /*0012*/ 	.short	0x0000
        /*0014*/ 	.byte	0x00, 0xf0, 0x61, 0x04


	//----- nvinfo : EIATTR_SPARSE_MMA_MASK
	.align		4
.L_3415:
        /*0018*/ 	.byte	0x03, 0x50
        /*001a*/ 	.short	0x0000


	//----- nvinfo : EIATTR_MAXREG_COUNT
	.align		4
        /*001c*/ 	.byte	0x03, 0x1b
        /*001e*/ 	.short	0x00ff


	//----- nvinfo : EIATTR_NUM_BARRIERS
	.align		4
        /*0020*/ 	.byte	0x02, 0x4c
        /*0022*/ 	.byte	0x01
	.zero		1


	//----- nvinfo : EIATTR_MERCURY_ISA_VERSION
	.align		4
        /*0024*/ 	.byte	0x03, 0x5f
        /*0026*/ 	.short	0x0101


	//----- nvinfo : EIATTR_COOP_GROUP_MASK_REGIDS
	.align		4
        /*0028*/ 	.byte	0x04, 0x29
        /*002a*/ 	.short	(.L_3417 - .L_3416)


	//   ....[0]....
.L_3416:
        /*002c*/ 	.word	0xffffffff


	//   ....[1]....
        /*0030*/ 	.word	0xffffffff


	//   ....[2]....
        /*0034*/ 	.word	0xffffffff


	//   ....[3]....
        /*0038*/ 	.word	0xffffffff


	//   ....[4]....
        /*003c*/ 	.word	0xffffffff


	//   ....[5]....
        /*0040*/ 	.word	0xffffffff


	//   ....[6]....
        /*0044*/ 	.word	0xffffffff


	//   ....[7]....
        /*0048*/ 	.word	0xffffffff


	//   ....[8]....
        /*004c*/ 	.word	0xffffffff


	//   ....[9]....
        /*0050*/ 	.word	0xffffffff


	//   ....[10]....
        /*0054*/ 	.word	0xffffffff


	//   ....[11]....
        /*0058*/ 	.word	0xffffffff


	//   ....[12]....
        /*005c*/ 	.word	0xffffffff


	//   ....[13]....
        /*0060*/ 	.word	0xffffffff


	//   ....[14]....
        /*0064*/ 	.word	0xffffffff


	//   ....[15]....
        /*0068*/ 	.word	0xffffffff


	//----- nvinfo : EIATTR_COOP_GROUP_INSTR_OFFSETS
	.align		4
.L_3417:
        /*006c*/ 	.byte	0x04, 0x28
        /*006e*/ 	.short	(.L_3419 - .L_3418)


	//   ....[0]....
.L_3418:
        /*0070*/ 	.word	0x00000bd0


	//   ....[1]....
        /*0074*/ 	.word	0x00000e10


	//   ....[2]....
        /*0078*/ 	.word	0x000028a0


	//   ....[3]....
        /*007c*/ 	.word	0x00002c80


	//   ....[4]....
        /*0080*/ 	.word	0x00002c90


	//   ....[5]....
        /*0084*/ 	.word	0x00002cd0


	//   ....[6]....
        /*0088*/ 	.word	0x00002ce0


	//   ....[7]....
        /*008c*/ 	.word	0x00002d20


	//   ....[8]....
        /*0090*/ 	.word	0x00002d30


	//   ....[9]....
        /*0094*/ 	.word	0x00002d70


	//   ....[10]....
        /*0098*/ 	.word	0x00002d80


	//   ....[11]....
        /*009c*/ 	.word	0x00002e10


	//   ....[12]....
        /*00a0*/ 	.word	0x00002e20


	//   ....[13]....
        /*00a4*/ 	.word	0x00002ef0


	//   ....[14]....
        /*00a8*/ 	.word	0x00002f00


	//   ....[15]....
        /*00ac*/ 	.word	0x000033c0


	//----- nvinfo : EIATTR_EXIT_INSTR_OFFSETS
	.align		4
.L_3419:
        /*00b0*/ 	.byte	0x04, 0x1c
        /*00b2*/ 	.short	(.L_3421 - .L_3420)


	//   ....[0]....
.L_3420:
        /*00b4*/ 	.word	0x000002c0


	//   ....[1]....
        /*00b8*/ 	.word	0x00003820


	//----- nvinfo : EIATTR_MAX_THREADS
	.align		4
.L_3421:
        /*00bc*/ 	.byte	0x04, 0x05
        /*00be*/ 	.short	(.L_3423 - .L_3422)
.L_3422:
        /*00c0*/ 	.word	0x00000020
        /*00c4*/ 	.word	0x00000001
        /*00c8*/ 	.word	0x00000001


	//----- nvinfo : EIATTR_CRS_STACK_SIZE
	.align		4
.L_3423:
        /*00cc*/ 	.byte	0x04, 0x1e
        /*00ce*/ 	.short	(.L_3425 - .L_3424)
.L_3424:
        /*00d0*/ 	.word	0x00000000


	//----- nvinfo : EIATTR_CBANK_PARAM_SIZE
	.align		4
.L_3425:
        /*00d4*/ 	.byte	0x03, 0x19
        /*00d6*/ 	.short	0x0118


	//----- nvinfo : EIATTR_PARAM_CBANK
	.align		4
        /*00d8*/ 	.byte	0x04, 0x0a
        /*00da*/ 	.short	(.L_3427 - .L_3426)
	.align		4
.L_3426:
        /*00dc*/ 	.word	index@(.nv.constant0._Z25selective_scan_fwd_kernelI32Selective_Scan_fwd_kernel_traitsILi32ELi8ELi1ELb0ELb0ELb1ELb0EN3c104HalfEfEEv13SSMParamsBase)
        /*00e0*/ 	.short	0x0210
        /*00e2*/ 	.short	0x0118


	//----- nvinfo : EIATTR_SW_WAR
	.align		4
.L_3427:
        /*00e4*/ 	.byte	0x04, 0x36
        /*00e6*/ 	.short	(.L_3429 - .L_3428)
.L_3428:
        /*00e8*/ 	.word	0x00000008
.L_3429:


//--------------------- .nv.info._Z25selective_scan_fwd_kernelI32Selective_Scan_fwd_kernel_traitsILi32ELi8ELi1ELb0ELb0ELb1ELb1EN3c104HalfEfEEv13SSMParamsBase --------------------------
	.section	.nv.info._Z25selective_scan_fwd_kernelI32Selective_Scan_fwd_kernel_traitsILi32ELi8ELi1ELb0ELb0ELb1ELb1EN3c104HalfEfEEv13SSMParamsBase,"",@"SHT_CUDA_INFO"
	.sectionflags	@""
	.align	4


	//----- nvinfo : EIATTR_CUDA_API_VERSION
	.align		4
        /*0000*/ 	.byte	0x04, 0x37
        /*0002*/ 	.short	(.L_3431 - .L_3430)
.L_3430:
        /*0004*/ 	.word	0x00000082


	//----- nvinfo : EIATTR_KPARAM_INFO
	.align		4
.L_3431:
        /*0008*/ 	.byte	0x04, 0x17
        /*000a*/ 	.short	(.L_3433 - .L_3432)
.L_3432:
        /*000c*/ 	.word	0x00000000
        /*0010*/ 	.short	0x0000
        /*0012*/ 	.short	0x0000
        /*0014*/ 	.byte	0x00, 0xf0, 0x61, 0x04


	//----- nvinfo : EIATTR_SPARSE_MMA_MASK
	.align		4
.L_3433:
        /*0018*/ 	.byte	0x03, 0x50
        /*001a*/ 	.short	0x0000


	//----- nvinfo : EIATTR_MAXREG_COUNT
	.align		4
        /*001c*/ 	.byte	0x03, 0x1b
        /*001e*/ 	.short	0x00ff


	//----- nvinfo : EIATTR_NUM_BARRIERS
	.align		4
        /*0020*/ 	.byte	0x02, 0x4c
        /*0022*/ 	.byte	0x01
	.zero		1


	//----- nvinfo : EIATTR_MERCURY_ISA_VERSION
	.align		4
        /*0024*/ 	.byte	0x03, 0x5f
        /*0026*/ 	.short	0x0101


	//----- nvinfo : EIATTR_COOP_GROUP_MASK_REGIDS
	.align		4
        /*0028*/ 	.byte	0x04, 0x29
        /*002a*/ 	.short	(.L_3435 - .L_3434)


	//   ....[0]....
.L_3434:
        /*002c*/ 	.word	0xffffffff


	//   ....[1]....
        /*0030*/ 	.word	0xffffffff


	//   ....[2]....
        /*0034*/ 	.word	0xffffffff


	//   ....[3]....
        /*0038*/ 	.word	0xffffffff


	//   ....[4]....
        /*003c*/ 	.word	0xffffffff


	//   ....[5]....
        /*0040*/ 	.word	0xffffffff


	//   ....[6]....
        /*0044*/ 	.word	0xffffffff


	//   ....[7]....
        /*0048*/ 	.word	0xffffffff


	//   ....[8]....
        /*004c*/ 	.word	0xffffffff


	//   ....[9]....
        /*0050*/ 	.word	0xffffffff


	//   ....[10]....
        /*0054*/ 	.word	0xffffffff


	//   ....[11]....
        /*0058*/ 	.word	0xffffffff


	//   ....[12]....
        /*005c*/ 	.word	0xffffffff


	//   ....[13]....
        /*0060*/ 	.word	0xffffffff


	//   ....[14]....
        /*0064*/ 	.word	0xffffffff


	//   ....[15]....
        /*0068*/ 	.word	0xffffffff


	//   ....[16]....
        /*006c*/ 	.word	0xffffffff


	//   ....[17]....
        /*0070*/ 	.word	0xffffffff


	//----- nvinfo : EIATTR_COOP_GROUP_INSTR_OFFSETS
	.align		4
.L_3435:
        /*0074*/ 	.byte	0x04, 0x28
        /*0076*/ 	.short	(.L_3437 - .L_3436)


	//   ....[0]....
.L_3436:
        /*0078*/ 	.word	0x00000bd0


	//   ....[1]....
        /*007c*/ 	.word	0x00000e10


	//   ....[2]....
        /*0080*/ 	.word	0x00002890


	//   ....[3]....
        /*0084*/ 	.word	0x00002c90


	//   ....[4]....
        /*0088*/ 	.word	0x00002ca0


	//   ....[5]....
        /*008c*/ 	.word	0x00002ce0


	//   ....[6]....
        /*0090*/ 	.word	0x00002cf0


	//   ....[7]....
        /*0094*/ 	.word	0x00002d30


	//   ....[8]....
        /*0098*/ 	.word	0x00002d40


	//   ....[9]....
        /*009c*/ 	.word	0x00002d80


	//   ....[10]....
        /*00a0*/ 	.word	0x00002d90


	//   ....[11]....
        /*00a4*/ 	.word	0x00002e00


	//   ....[12]....
        /*00a8*/ 	.word	0x00002e10


	//   ....[13]....
        /*00ac*/ 	.word	0x00002ef0


	//   ....[14]....
        /*00b0*/ 	.word	0x00002f00


	//   ....[15]....
        /*00b4*/ 	.word	0x000033f0


	//   ....[16]....
        /*00b8*/ 	.word	0x00003b30


	//   ....[17]....
        /*00bc*/ 	.word	0x00004070


	//----- nvinfo : EIATTR_EXIT_INSTR_OFFSETS
	.align		4
.L_3437:
        /*00c0*/ 	.byte	0x04, 0x1c
        /*00c2*/ 	.short	(.L_3439 - .L_3438)


	//   ....[0]....
.L_3438:
        /*00c4*/ 	.word	0x000002c0


	//   ....[1]....
        /*00c8*/ 	.word	0x000044a0


	//----- nvinfo : EIATTR_MAX_THREADS
	.align		4
.L_3439:
        /*00cc*/ 	.byte	0x04, 0x05
        /*00ce*/ 	.short	(.L_3441 - .L_3440)
.L_3440:
        /*00d0*/ 	.word	0x00000020
        /*00d4*/ 	.word	0x00000001
        /*00d8*/ 	.word	0x00000001


	//----- nvinfo : EIATTR_CRS_STACK_SIZE
	.align		4
.L_3441:
        /*00dc*/ 	.byte	0x04, 0x1e
        /*00de*/ 	.short	(.L_3443 - .L_3442)
.L_3442:
        /*00e0*/ 	.word	0x00000000


	//----- nvinfo : EIATTR_CBANK_PARAM_SIZE
	.align		4
.L_3443:
        /*00e4*/ 	.byte	0x03, 0x19
        /*00e6*/ 	.short	0x0118


	//----- nvinfo : EIATTR_PARAM_CBANK
	.align		4
        /*00e8*/ 	.byte	0x04, 0x0a
        /*00ea*/ 	.short	(.L_3445 - .L_3444)
	.align		4
.L_3444:
        /*00ec*/ 	.word	index@(.nv.constant0._Z25selective_scan_fwd_kernelI32Selective_Scan_fwd_kernel_traitsILi32ELi8ELi1ELb0ELb0ELb1ELb1EN3c104HalfEfEEv13SSMParamsBase)
        /*00f0*/ 	.short	0x0210
        /*00f2*/ 	.short	0x0118


	//----- nvinfo : EIATTR_SW_WAR
	.align		4
.L_3445:
        /*00f4*/ 	.byte	0x04, 0x36
        /*00f6*/ 	.short	(.L_3447 - .L_3446)
.L_3446:
        /*00f8*/ 	.word	0x00000008
.L_3447:


//--------------------- .nv.info._Z25selective_scan_fwd_kernelI32Selective_Scan_fwd_kernel_traitsILi32ELi8ELi1ELb0ELb1ELb0ELb0EN3c104HalfEfEEv13SSMParamsBase --------------------------
	.section	.nv.info._Z25selective_scan_fwd_kernelI32Selective_Scan_fwd_kernel_traitsILi32ELi8ELi1ELb0ELb1ELb0ELb0EN3c104HalfEfEEv13SSMParamsBase,"",@"SHT_CUDA_INFO"
	.sectionflags	@""
	.align	4


	//----- nvinfo : EIATTR_CUDA_API_VERSION
	.align		4
        /*0000*/ 	.byte	0x04, 0x37
        /*0002*/ 	.short	(.L_3449 - .L_3448)
.L_3448:
        /*0004*/ 	.word	0x00000082


	//----- nvinfo : EIATTR_KPARAM_INFO
	.align		4
.L_3449:
        /*0008*/ 	.byte	0x04, 0x17
        /*000a*/ 	.short	(.L_3451 - .L_3450)
.L_3450:
        /*000c*/ 	.word	0x00000000
        /*0010*/ 	.short	0x0000
        /*0012*/ 	.short	0x0000
        /*0014*/ 	.byte	0x00, 0xf0, 0x61, 0x04


	//----- nvinfo : EIATTR_SPARSE_MMA_MASK
	.align		4
.L_3451:
        /*0018*/ 	.byte	0x03, 0x50
        /*001a*/ 	.short	0x0000


	//----- nvinfo : EIATTR_MAXREG_COUNT
	.align		4
        /*001c*/ 	.byte	0x03, 0x1b
        /*001e*/ 	.short	0x00ff


	//----- nvinfo : EIATTR_NUM_BARRIERS
	.align		4
        /*0020*/ 	.byte	0x02, 0x4c
        /*0022*/ 	.byte	0x01
	.zero		1


	//----- nvinfo : EIATTR_MERCURY_ISA_VERSION
	.align		4
        /*0024*/ 	.byte	0x03, 0x5f
        /*0026*/ 	.short	0x0101


	//----- nvinfo : EIATTR_COOP_GROUP_MASK_REGIDS
	.align		4
        /*0028*/ 	.byte	0x04, 0x29
        /*002a*/ 	.short	(.L_3453 - .L_3452)


	//   ....[0]....
.L_3452:
        /*002c*/ 	.word	0xffffffff


	//   ....[1]....
        /*0030*/ 	.word	0xffffffff


	//   ....[2]....
        /*0034*/ 	.word	0xffffffff


	//   ....[3]....
        /*0038*/ 	.word	0xffffffff


	//   ....[4]....
        /*003c*/ 	.word	0xffffffff


	//   ....[5]....
        /*0040*/ 	.word	0xffffffff


	//   ....[6]....
        /*0044*/ 	.word	0xffffffff


	//   ....[7]....
        /*0048*/ 	.word	0xffffffff


	//   ....[8]....
        /*004c*/ 	.word	0xffffffff


	//   ....[9]....
        /*0050*/ 	.word	0xffffffff


	//   ....[10]....
        /*0054*/ 	.word	0xffffffff


	//   ....[11]....
        /*0058*/ 	.word	0xffffffff


	//   ....[12]....
        /*005c*/ 	.word	0xffffffff


	//   ....[13]....
        /*0060*/ 	.word	0xffffffff


	//   ....[14]....
        /*0064*/ 	.word	0xffffffff


	//   ....[15]....
        /*0068*/ 	.word	0xffffffff


	//----- nvinfo : EIATTR_COOP_GROUP_INSTR_OFFSETS
	.align		4
.L_3453:
        /*006c*/ 	.byte	0x04, 0x28
        /*006e*/ 	.short	(.L_3455 - .L_3454)


	//   ....[0]....
.L_3454:
        /*0070*/ 	.word	0x00000cc0


	//   ....[1]....
        /*0074*/ 	.word	0x00000eb0


	//   ....[2]....
        /*0078*/ 	.word	0x00002820


	//   ....[3]....
        /*007c*/ 	.word	0x00002d80


	//   ....[4]....
        /*0080*/ 	.word	0x00002d90


	//   ....[5]....
        /*0084*/ 	.word	0x00002dd0


	//   ....[6]....
        /*0088*/ 	.word	0x00002de0


	//   ....[7]....
        /*008c*/ 	.word	0x00002e20


	//   ....[8]....
        /*0090*/ 	.word	0x00002e30


	//   ....[9]....
        /*0094*/ 	.word	0x00002e70


	//   ....[10]....
        /*0098*/ 	.word	0x00002e80


	//   ....[11]....
        /*009c*/ 	.word	0x00002ef0


	//   ....[12]....
        /*00a0*/ 	.word	0x00002f00


	//   ....[13]....
        /*00a4*/ 	.word	0x00002fe0


	//   ....[14]....
        /*00a8*/ 	.word	0x00002ff0


	//   ....[15]....
        /*00ac*/ 	.word	0x000033c0


	//----- nvinfo : EIATTR_EXIT_INSTR_OFFSETS
	.align		4
.L_3455:
        /*00b0*/ 	.byte	0x04, 0x1c
        /*00b2*/ 	.short	(.L_3457 - .L_3456)


	//   ....[0]....
.L_3456:
        /*00b4*/ 	.word	0x000002b0


	//   ....[1]....
        /*00b8*/ 	.word	0x00003810


	//----- nvinfo : EIATTR_MAX_THREADS
	.align		4
.L_3457:
        /*00bc*/ 	.byte	0x04, 0x05
        /*00be*/ 	.short	(.L_3459 - .L_3458)
.L_3458:
        /*00c0*/ 	.word	0x00000020
        /*00c4*/ 	.word	0x00000001
        /*00c8*/ 	.word	0x00000001


	//----- nvinfo : EIATTR_CRS_STACK_SIZE
	.align		4
.L_3459:
        /*00cc*/ 	.byte	0x04, 0x1e
        /*00ce*/ 	.short	(.L_3461 - .L_3460)
.L_3460:
        /*00d0*/ 	.word	0x00000000


	//----- nvinfo : EIATTR_CBANK_PARAM_SIZE
	.align		4
.L_3461:
        /*00d4*/ 	.byte	0x03, 0x19
        /*00d6*/ 	.short	0x0118


	//----- nvinfo : EIATTR_PARAM_CBANK
	.align		4
        /*00d8*/ 	.byte	0x04, 0x0a
        /*00da*/ 	.short	(.L_3463 - .L_3462)
	.align		4
.L_3462:
        /*00dc*/ 	.word	index@(.nv.constant0._Z25selective_scan_fwd_kernelI32Selective_Scan_fwd_kernel_traitsILi32ELi8ELi1ELb0ELb1ELb0ELb0EN3c104HalfEfEEv13SSMParamsBase)
        /*00e0*/ 	.short	0x0210
        /*00e2*/ 	.short	0x0118


	//----- nvinfo : EIATTR_SW_WAR
	.align		4
.L_3463:
        /*00e4*/ 	.byte	0x04, 0x36
        /*00e6*/ 	.short	(.L_3465 - .L_3464)
.L_3464:
        /*00e8*/ 	.word	0x00000008
.L_3465:


//--------------------- .nv.info._Z25selective_scan_fwd_kernelI32Selective_Scan_fwd_kernel_traitsILi32ELi8ELi1ELb0ELb1ELb0ELb1EN3c104HalfEfEEv13SSMParamsBase --------------------------
	.section	.nv.info._Z25selective_scan_fwd_kernelI32Selective_Scan_fwd_kernel_traitsILi32ELi8ELi1ELb0ELb1ELb0ELb1EN3c104HalfEfEEv13SSMParamsBase,"",@"SHT_CUDA_INFO"
	.sectionflags	@""
	.align	4


	//----- nvinfo : EIATTR_CUDA_API_VERSION
	.align		4
        /*0000*/ 	.byte	0x04, 0x37
        /*0002*/ 	.short	(.L_3467 - .L_3466)
.L_3466:
        /*0004*/ 	.word	0x00000082


	//----- nvinfo : EIATTR_KPARAM_INFO
	.align		4
.L_3467:
        /*0008*/ 	.byte	0x04, 0x17
        /*000a*/ 	.short	(.L_3469 - .L_3468)
.L_3468:
        /*000c*/ 	.word	0x00000000
        /*0010*/ 	.short	0x0000
        /*0012*/ 	.short	0x0000
        /*0014*/ 	.byte	0x00, 0xf0, 0x61, 0x04


	//----- nvinfo : EIATTR_SPARSE_MMA_MASK
	.align		4
.L_3469:
        /*0018*/ 	.byte	0x03, 0x50
        /*001a*/ 	.short	0x0000


	//----- nvinfo : EIATTR_MAXREG_COUNT
	.align		4
        /*001c*/ 	.byte	0x03, 0x1b
        /*001e*/ 	.short	0x00ff


	//----- nvinfo : EIATTR_NUM_BARRIERS
	.align		4
        /*0020*/ 	.byte	0x02, 0x4c
        /*0022*/ 	.byte	0x01
	.zero		1


	//----- nvinfo : EIATTR_MERCURY_ISA_VERSION
	.align		4
        /*0024*/ 	.byte	0x03, 0x5f
        /*0026*/ 	.short	0x0101


	//----- nvinfo : EIATTR_COOP_GROUP_MASK_REGIDS
	.align		4
        /*0028*/ 	.byte	0x04, 0x29
        /*002a*/ 	.short	(.L_3471 - .L_3470)


	//   ....[0]....
.L_3470:
        /*002c*/ 	.word	0xffffffff


	//   ....[1]....
        /*0030*/ 	.word	0xffffffff


	//   ....[2]....
        /*0034*/ 	.word	0xffffffff


	//   ....[3]....
        /*0038*/ 	.word	0xffffffff


	//   ....[4]....
        /*003c*/ 	.word	0xffffffff


	//   ....[5]....
        /*0040*/ 	.word	0xffffffff


	//   ....[6]....
        /*0044*/ 	.word	0xffffffff


	//   ....[7]....
        /*0048*/ 	.word	0xffffffff


	//   ....[8]....
        /*004c*/ 	.word	0xffffffff


	//   ....[9]....
        /*0050*/ 	.word	0xffffffff


	//   ....[10]....
        /*0054*/ 	.word	0xffffffff


	//   ....[11]....
        /*0058*/ 	.word	0xffffffff


	//   ....[12]....
        /*005c*/ 	.word	0xffffffff


	//   ....[13]....
        /*0060*/ 	.word	0xffffffff


	//   ....[14]....
        /*0064*/ 	.word	0xffffffff


	//   ....[15]....
        /*0068*/ 	.word	0xffffffff


	//   ....[16]....
        /*006c*/ 	.word	0xffffffff


	//   ....[17]....
        /*0070*/ 	.word	0xffffffff


	//----- nvinfo : EIATTR_COOP_GROUP_INSTR_OFFSETS
	.align		4
.L_3471:
        /*0074*/ 	.byte	0x04, 0x28
        /*0076*/ 	.short	(.L_3473 - .L_3472)


	//   ....[0]....
.L_3472:
        /*0078*/ 	.word	0x00000ce0


	//   ....[1]....
        /*007c*/ 	.word	0x00000ed0


	//   ....[2]....
        /*0080*/ 	.word	0x00002830


	//   ....[3]....
        /*0084*/ 	.word	0x00002da0


	//   ....[4]....
        /*0088*/ 	.word	0x00002db0


	//   ....[5]....
        /*008c*/ 	.word	0x00002df0


	//   ....[6]....
        /*0090*/ 	.word	0x00002e00


	//   ....[7]....
        /*0094*/ 	.word	0x00002e40


	//   ....[8]....
        /*0098*/ 	.word	0x00002e50


	//   ....[9]....
        /*009c*/ 	.word	0x00002e90


	//   ....[10]....
        /*00a0*/ 	.word	0x00002ea0


	//   ....[11]....
        /*00a4*/ 	.word	0x00002f10


	//   ....[12]....
        /*00a8*/ 	.word	0x00002f20


	//   ....[13]....
        /*00ac*/ 	.word	0x00003000


	//   ....[14]....
        /*00b0*/ 	.word	0x00003010


	//   ....[15]....
        /*00b4*/ 	.word	0x000033f0


	//   ....[16]....
        /*00b8*/ 	.word	0x00003b50


	//   ....[17]....
        /*00bc*/ 	.word	0x00004090


	//----- nvinfo : EIATTR_EXIT_INSTR_OFFSETS
	.align		4
.L_3473:
        /*00c0*/ 	.byte	0x04, 0x1c
        /*00c2*/ 	.short	(.L_3475 - .L_3474)


	//   ....[0]....
.L_3474:
        /*00c4*/ 	.word	0x000002b0


	//   ....[1]....
        /*00c8*/ 	.word	0x000044c0


	//----- nvinfo : EIATTR_MAX_THREADS
	.align		4
.L_3475:
        /*00cc*/ 	.byte	0x04, 0x05
        /*00ce*/ 	.short	(.L_3477 - .L_3476)
.L_3476:
        /*00d0*/ 	.word	0x00000020
        /*00d4*/ 	.word	0x00000001
        /*00d8*/ 	.word	0x00000001


	//----- nvinfo : EIATTR_CRS_STACK_SIZE
	.align		4
.L_3477:
        /*00dc*/ 	.byte	0x04, 0x1e
        /*00de*/ 	.short	(.L_3479 - .L_3478)
.L_3478:
        /*00e0*/ 	.word	0x00000000


	//----- nvinfo : EIATTR_CBANK_PARAM_SIZE
	.align		4
.L_3479:
        /*00e4*/ 	.byte	0x03, 0x19
        /*00e6*/ 	.short	0x0118


	//----- nvinfo : EIATTR_PARAM_CBANK
	.align		4
        /*00e8*/ 	.byte	0x04, 0x0a
        /*00ea*/ 	.short	(.L_3481 - .L_3480)
	.align		4
.L_3480:
        /*00ec*/ 	.word	index@(.nv.constant0._Z25selective_scan_fwd_kernelI32Selective_Scan_fwd_kernel_traitsILi32ELi8ELi1ELb0ELb1ELb0ELb1EN3c104HalfEfEEv13SSMParamsBase)
        /*00f0*/ 	.short	0x0210
        /*00f2*/ 	.short	0x0118


	//----- nvinfo : EIATTR_SW_WAR
	.align		4
.L_3481:
        /*00f4*/ 	.byte	0x04, 0x36
        /*00f6*/ 	.short	(.L_3483 - .L_3482)
.L_3482:
        /*00f8*/ 	.word	0x00000008
.L_3483:


//--------------------- .nv.info._Z25selective_scan_fwd_kernelI32Selective_Scan_fwd_kernel_traitsILi32ELi8ELi1ELb0ELb1ELb1ELb0EN3c104HalfEfEEv13SSMParamsBase --------------------------
	.section	.nv.info._Z25selective_scan_fwd_kernelI32Selective_Scan_fwd_kernel_traitsILi32ELi8ELi1ELb0ELb1ELb1ELb0EN3c104HalfEfEEv13SSMParamsBase,"",@"SHT_CUDA_INFO"
	.sectionflags	@""
	.align	4


	//----- nvinfo : EIATTR_CUDA_API_VERSION
	.align		4
        /*0000*/ 	.byte	0x04, 0x37
        /*0002*/ 	.short	(.L_3485 - .L_3484)
.L_3484:
        /*0004*/ 	.word	0x00000082


	//----- nvinfo : EIATTR_KPARAM_INFO
	.align		4
.L_3485:
        /*0008*/ 	.byte	0x04, 0x17
        /*000a*/ 	.short	(.L_3487 - .L_3486)
.L_3486:
        /*000c*/ 	.word	0x00000000
        /*0010*/ 	.short	0x0000
        /*0012*/ 	.short	0x0000
        /*0014*/ 	.byte	0x00, 0xf0, 0x61, 0x04


	//----- nvinfo : EIATTR_SPARSE_MMA_MASK
	.align		4
.L_3487:
        /*0018*/ 	.byte	0x03, 0x50
        /*001a*/ 	.short	0x0000


	//----- nvinfo : EIATTR_MAXREG_COUNT
	.align		4
        /*001c*/ 	.byte	0x03, 0x1b
        /*001e*/ 	.short	0x00ff


	//----- nvinfo : EIATTR_NUM_BARRIERS
	.align		4
        /*0020*/ 	.byte	0x02, 0x4c
        /*0022*/ 	.byte	0x01
	.zero		1


	//----- nvinfo : EIATTR_MERCURY_ISA_VERSION
	.align		4
        /*0024*/ 	.byte	0x03, 0x5f
        /*0026*/ 	.short	0x0101


	//----- nvinfo : EIATTR_COOP_GROUP_MASK_REGIDS
	.align		4
        /*0028*/ 	.byte	0x04, 0x29
        /*002a*/ 	.short	(.L_3489 - .L_3488)


	//   ....[0]....
.L_3488:
        /*002c*/ 	.word	0xffffffff


	//   ....[1]....
        /*0030*/ 	.word	0xffffffff


	//   ....[2]....
        /*0034*/ 	.word	0xffffffff


	//   ....[3]....
        /*0038*/ 	.word	0xffffffff


	//   ....[4]....
        /*003c*/ 	.word	0xffffffff


	//   ....[5]....
        /*0040*/ 	.word	0xffffffff


	//   ....[6]....
        /*0044*/ 	.word	0xffffffff


	//   ....[7]....
        /*0048*/ 	.word	0xffffffff


	//   ....[8]....
        /*004c*/ 	.word	0xffffffff


	//   ....[9]....
        /*0050*/ 	.word	0xffffffff


	//   ....[10]....
        /*0054*/ 	.word	0xffffffff


	//   ....[11]....
        /*0058*/ 	.word	0xffffffff


	//   ....[12]....
        /*005c*/ 	.word	0xffffffff


	//   ....[13]....
        /*0060*/ 	.word	0xffffffff


	//   ....[14]....
        /*0064*/ 	.word	0xffffffff


	//   ....[15]....
        /*0068*/ 	.word	0xffffffff


	//   ....[16]....
        /*006c*/ 	.word	0xffffffff


	//----- nvinfo : EIATTR_COOP_GROUP_INSTR_OFFSETS
	.align		4
.L_3489:
        /*0070*/ 	.byte	0x04, 0x28
        /*0072*/ 	.short	(.L_3491 - .L_3490)


	//   ....[0]....
.L_3490:
        /*0074*/ 	.word	0x00000d30


	//   ....[1]....
        /*0078*/ 	.word	0x00000f50


	//   ....[2]....
        /*007c*/ 	.word	0x00002970


	//   ....[3]....
        /*0080*/ 	.word	0x00002f50


	//   ....[4]....
        /*0084*/ 	.word	0x00002f60


	//   ....[5]....
        /*0088*/ 	.word	0x00002fa0


	//   ....[6]....
        /*008c*/ 	.word	0x00002fb0


	//   ....[7]....
        /*0090*/ 	.word	0x00003000


	//   ....[8]....
        /*0094*/ 	.word	0x00003010


	//   ....[9]....
        /*0098*/ 	.word	0x000030c0


	//   ....[10]....
        /*009c*/ 	.word	0x000031d0


	//   ....[11]....
        /*00a0*/ 	.word	0x00003270


	//   ....[12]....
        /*00a4*/ 	.word	0x00003290


	//   ....[13]....
        /*00a8*/ 	.word	0x00003310


	//   ....[14]....
        /*00ac*/ 	.word	0x00003470


	//   ....[15]....
        /*00b0*/ 	.word	0x00003480


	//   ....[16]....
        /*00b4*/ 	.word	0x000038d0


	//----- nvinfo : EIATTR_EXIT_INSTR_OFFSETS
	.align		4
.L_3491:
        /*00b8*/ 	.byte	0x04, 0x1c
        /*00ba*/ 	.short	(.L_3493 - .L_3492)


	//   ....[0]....
.L_3492:
        /*00bc*/ 	.word	0x000002f0


	//   ....[1]....
        /*00c0*/ 	.word	0x00003d40


	//----- nvinfo : EIATTR_MAX_THREADS
	.align		4
.L_3493:
        /*00c4*/ 	.byte	0x04, 0x05
        /*00c6*/ 	.short	(.L_3495 - .L_3494)
.L_3494:
        /*00c8*/ 	.word	0x00000020
        /*00cc*/ 	.word	0x00000001
        /*00d0*/ 	.word	0x00000001


	//----- nvinfo : EIATTR_CRS_STACK_SIZE
	.align		4
.L_3495:
        /*00d4*/ 	.byte	0x04, 0x1e
        /*00d6*/ 	.short	(.L_3497 - .L_3496)
.L_3496:
        /*00d8*/ 	.word	0x00000000


	//----- nvinfo : EIATTR_CBANK_PARAM_SIZE
	.align		4
.L_3497:
        /*00dc*/ 	.byte	0x03, 0x19
        /*00de*/ 	.short	0x0118


	//----- nvinfo : EIATTR_PARAM_CBANK
	.align		4
        /*00e0*/ 	.byte	0x04, 0x0a
        /*00e2*/ 	.short	(.L_3499 - .L_3498)
	.align		4
.L_3498:
        /*00e4*/ 	.word	index@(.nv.constant0._Z25selective_scan_fwd_kernelI32Selective_Scan_fwd_kernel_traitsILi32ELi8ELi1ELb0ELb1ELb1ELb0EN3c104HalfEfEEv13SSMParamsBase)
        /*00e8*/ 	.short	0x0210
        /*00ea*/ 	.short	0x0118


	//----- nvinfo : EIATTR_SW_WAR
	.align		4
.L_3499:
        /*00ec*/ 	.byte	0x04, 0x36
        /*00ee*/ 	.short	(.L_3501 - .L_3500)
.L_3500:
        /*00f0*/ 	.word	0x00000008
.L_3501:


//--------------------- .nv.info._Z25selective_scan_fwd_kernelI32Selective_Scan_fwd_kernel_traitsILi32ELi8ELi1ELb0ELb1ELb1ELb1EN3c104HalfEfEEv13SSMParamsBase --------------------------
	.section	.nv.info._Z25selective_scan_fwd_kernelI32Selective_Scan_fwd_kernel_traitsILi32ELi8ELi1ELb0ELb1ELb1ELb1EN3c104HalfEfEEv13SSMParamsBase,"",@"SHT_CUDA_INFO"
	.sectionflags	@""
	.align	4


	//----- nvinfo : EIATTR_CUDA_API_VERSION
	.align		4
        /*0000*/ 	.byte	0x04, 0x37
        /*0002*/ 	.short	(.L_3503 - .L_3502)
.L_3502:
        /*0004*/ 	.word	0x00000082


	//----- nvinfo : EIATTR_KPARAM_INFO
	.align		4
.L_3503:
        /*0008*/ 	.byte	0x04, 0x17
        /*000a*/ 	.short	(.L_3505 - .L_3504)
.L_3504:
        /*000c*/ 	.word	0x00000000
        /*0010*/ 	.short	0x0000
        /*0012*/ 	.short	0x0000
        /*0014*/ 	.byte	0x00, 0xf0, 0x61, 0x04


	//----- nvinfo : EIATTR_SPARSE_MMA_MASK
	.align		4
.L_3505:
        /*0018*/ 	.byte	0x03, 0x50
        /*001a*/ 	.short	0x0000


	//----- nvinfo : EIATTR_MAXREG_COUNT
	.align		4
        /*001c*/ 	.byte	0x03, 0x1b
        /*001e*/ 	.short	0x00ff


	//----- nvinfo : EIATTR_NUM_BARRIERS
	.align		4
        /*0020*/ 	.byte	0x02, 0x4c
        /*0022*/ 	.byte	0x01
	.zero		1


	//----- nvinfo : EIATTR_MERCURY_ISA_VERSION
	.align		4
        /*0024*/ 	.byte	0x03, 0x5f
        /*0026*/ 	.short	0x0101


	//----- nvinfo : EIATTR_COOP_GROUP_MASK_REGIDS
	.align		4
        /*0028*/ 	.byte	0x04, 0x29
        /*002a*/ 	.short	(.L_3507 - .L_3506)


	//   ....[0]....
.L_3506:
        /*002c*/ 	.word	0xffffffff


	//   ....[1]....
        /*0030*/ 	.word	0xffffffff


	//   ....[2]....
        /*0034*/ 	.word	0xffffffff


	//   ....[3]....
        /*0038*/ 	.word	0xffffffff


	//   ....[4]....
        /*003c*/ 	.word	0xffffffff


	//   ....[5]....
        /*0040*/ 	.word	0xffffffff


	//   ....[6]....
        /*0044*/ 	.word	0xffffffff


	//   ....[7]....
        /*0048*/ 	.word	0xffffffff


	//   ....[8]....
        /*004c*/ 	.word	0xffffffff


	//   ....[9]....
        /*0050*/ 	.word	0xffffffff


	//   ....[10]....
        /*0054*/ 	.word	0xffffffff


	//   ....[11]....
        /*0058*/ 	.word	0xffffffff


	//   ....[12]....
        /*005c*/ 	.word	0xffffffff


	//   ....[13]....
        /*0060*/ 	.word	0xffffffff


	//   ....[14]....
        /*0064*/ 	.word	0xffffffff


	//   ....[15]....
        /*0068*/ 	.word	0xffffffff


	//   ....[16]....
        /*006c*/ 	.word	0xffffffff


	//   ....[17]....
        /*0070*/ 	.word	0xffffffff


	//   ....[18]....
        /*0074*/ 	.word	0xffffffff


	//----- nvinfo : EIATTR_COOP_GROUP_INSTR_OFFSETS
	.align		4
.L_3507:
        /*0078*/ 	.byte	0x04, 0x28
        /*007a*/ 	.short	(.L_3509 - .L_3508)


	//   ....[0]....
.L_3508:
        /*007c*/ 	.word	0x00000d50


	//   ....[1]....
        /*0080*/ 	.word	0x00000f40


	//   ....[2]....
        /*0084*/ 	.word	0x00002970


	//   ....[3]....
        /*0088*/ 	.word	0x00002f40


	//   ....[4]....
        /*008c*/ 	.word	0x00002f50


	//   ....[5]....
        /*0090*/ 	.word	0x00002f90


	//   ....[6]....
        /*0094*/ 	.word	0x00002fa0


	//   ....[7]....
        /*0098*/ 	.word	0x00002ff0


	//   ....[8]....
        /*009c*/ 	.word	0x00003000


	//   ....[9]....
        /*00a0*/ 	.word	0x00003080


	//   ....[10]....
        /*00a4*/ 	.word	0x00003090


	//   ....[11]....
        /*00a8*/ 	.word	0x00003260


	//   ....[12]....
        /*00ac*/ 	.word	0x00003280


	//   ....[13]....
        /*00b0*/ 	.word	0x00003310


	//   ....[14]....
        /*00b4*/ 	.word	0x00003460


	//   ....[15]....
        /*00b8*/ 	.word	0x00003470


	//   ....[16]....
        /*00bc*/ 	.word	0x000038d0


	//   ....[17]....
        /*00c0*/ 	.word	0x00004030


	//   ....[18]....
        /*00c4*/ 	.word	0x00004570


	//----- nvinfo : EIATTR_EXIT_INSTR_OFFSETS
	.align		4
.L_3509:
        /*00c8*/ 	.byte	0x04, 0x1c
        /*00ca*/ 	.short	(.L_3511 - .L_3510)


	//   ....[0]....
.L_3510:
        /*00cc*/ 	.word	0x000002e0


	//   ....[1]....
        /*00d0*/ 	.word	0x000049c0


	//----- nvinfo : EIATTR_MAX_THREADS
	.align		4
.L_3511:
        /*00d4*/ 	.byte	0x04, 0x05
        /*00d6*/ 	.short	(.L_3513 - .L_3512)
.L_3512:
        /*00d8*/ 	.word	0x00000020
        /*00dc*/ 	.word	0x00000001
        /*00e0*/ 	.word	0x00000001


	//----- nvinfo : EIATTR_CRS_STACK_SIZE
	.align		4
.L_3513:
        /*00e4*/ 	.byte	0x04, 0x1e
        /*00e6*/ 	.short	(.L_3515 - .L_3514)
.L_3514:
        /*00e8*/ 	.word	0x00000000


	//----- nvinfo : EIATTR_CBANK_PARAM_SIZE
	.align		4
.L_3515:
        /*00ec*/ 	.byte	0x03, 0x19
        /*00ee*/ 	.short	0x0118


	//----- nvinfo : EIATTR_PARAM_CBANK
	.align		4
        /*00f0*/ 	.byte	0x04, 0x0a
        /*00f2*/ 	.short	(.L_3517 - .L_3516)
	.align		4
.L_3516:
        /*00f4*/ 	.word	index@(.nv.constant0._Z25selective_scan_fwd_kernelI32Selective_Scan_fwd_kernel_traitsILi32ELi8ELi1ELb0ELb1ELb1ELb1EN3c104HalfEfEEv13SSMParamsBase)
        /*00f8*/ 	.short	0x0210
        /*00fa*/ 	.short	0x0118


	//----- nvinfo : EIATTR_SW_WAR
	.align		4
.L_3517:
        /*00fc*/ 	.byte	0x04, 0x36
        /*00fe*/ 	.short	(.L_3519 - .L_3518)
.L_3518:
        /*0100*/ 	.word	0x00000008
.L_3519:


//--------------------- .nv.info._Z25selective_scan_fwd_kernelI32Selective_Scan_fwd_kernel_traitsILi32ELi8ELi1ELb1ELb0ELb0ELb0EN3c104HalfEfEEv13SSMParamsBase --------------------------
	.section	.nv.info._Z25selective_scan_fwd_kernelI32Selective_Scan_fwd_kernel_traitsILi32ELi8ELi1ELb1ELb0ELb0ELb0EN3c104HalfEfEEv13SSMParamsBase,"",@"SHT_CUDA_INFO"
	.sectionflags	@""
	.align	4


	//----- nvinfo : EIATTR_CUDA_API_VERSION
	.align		4
        /*0000*/ 	.byte	0x04, 0x37
        /*0002*/ 	.short	(.L_3521 - .L_3520)
.L_3520:
        /*0004*/ 	.word	0x00000082


	//----- nvinfo : EIATTR_KPARAM_INFO
	.align		4
.L_3521:
        /*0008*/ 	.byte	0x04, 0x17
        /*000a*/ 	.short	(.L_3523 - .L_3522)
.L_3522:
        /*000c*/ 	.word	0x00000000
        /*0010*/ 	.short	0x0000
        /*0012*/ 	.short	0x0000
        /*0014*/ 	.byte	0x00, 0xf0, 0x61, 0x04


	//----- nvinfo : EIATTR_SPARSE_MMA_MASK
	.align		4
.L_3523:
        /*0018*/ 	.byte	0x03, 0x50
        /*001a*/ 	.short	0x0000


	//----- nvinfo : EIATTR_MAXREG_COUNT
	.align		4
        /*001c*/ 	.byte	0x03, 0x1b
        /*001e*/ 	.short	0x00ff


	//----- nvinfo : EIATTR_NUM_BARRIERS
	.align		4
        /*0020*/ 	.byte	0x02, 0x4c
        /*0022*/ 	.byte	0x01
	.zero		1


	//----- nvinfo : EIATTR_MERCURY_ISA_VERSION
	.align		4
        /*0024*/ 	.byte	0x03, 0x5f
        /*0026*/ 	.short	0x0101


	//----- nvinfo : EIATTR_COOP_GROUP_MASK_REGIDS
	.align		4
        /*0028*/ 	.byte	0x04, 0x29
        /*002a*/ 	.short	(.L_3525 - .L_3524)


	//   ....[0]....
.L_3524:
        /*002c*/ 	.word	0xffffffff


	//   ....[1]....
        /*0030*/ 	.word	0xffffffff


	//   ....[2]....
        /*0034*/ 	.word	0xffffffff


	//   ....[3]....
        /*0038*/ 	.word	0xffffffff


	//   ....[4]....
        /*003c*/ 	.word	0xffffffff


	//   ....[5]....
        /*0040*/ 	.word	0xffffffff


	//   ....[6]....
        /*0044*/ 	.word	0xffffffff


	//   ....[7]....
        /*0048*/ 	.word	0xffffffff


	//   ....[8]....
        /*004c*/ 	.word	0xffffffff


	//   ....[9]....
        /*0050*/ 	.word	0xffffffff


	//   ....[10]....
        /*0054*/ 	.word	0xffffffff


	//   ....[11]....
        /*0058*/ 	.word	0xffffffff


	//----- nvinfo : EIATTR_COOP_GROUP_INSTR_OFFSETS
	.align		4
.L_3525:
        /*005c*/ 	.byte	0x04, 0x28
        /*005e*/ 	.short	(.L_3527 - .L_3526)


	//   ....[0]....
.L_3526:
        /*0060*/ 	.word	0x00001ee0


	//   ....[1]....
        /*0064*/ 	.word	0x00001ef0


	//   ....[2]....
        /*0068*/ 	.word	0x00001f20


	//   ....[3]....
        /*006c*/ 	.word	0x00001f30


	//   ....[4]....
        /*0070*/ 	.word	0x00001f70


	//   ....[5]....
        /*0074*/ 	.word	0x00001f80


	//   ....[6]....
        /*0078*/ 	.word	0x00001fc0


	//   ....[7]....
        /*007c*/ 	.word	0x00001fd0


	//   ....[8]....
        /*0080*/ 	.word	0x00002040


	//   ....[9]....
        /*0084*/ 	.word	0x00002050


	//   ....[10]....
        /*0088*/ 	.word	0x000020e0


	//   ....[11]....
        /*008c*/ 	.word	0x000020f0


	//----- nvinfo : EIATTR_EXIT_INSTR_OFFSETS
	.align		4
.L_3527:
        /*0090*/ 	.byte	0x04, 0x1c
        /*0092*/ 	.short	(.L_3529 - .L_3528)


	//   ....[0]....
.L_3528:
        /*0094*/ 	.word	0x00000180


	//   ....[1]....
        /*0098*/ 	.word	0x00002580


	//----- nvinfo : EIATTR_MAX_THREADS
	.align		4
.L_3529:
        /*009c*/ 	.byte	0x04, 0x05
        /*009e*/ 	.short	(.L_3531 - .L_3530)
.L_3530:
        /*00a0*/ 	.word	0x00000020
        /*00a4*/ 	.word	0x00000001
        /*00a8*/ 	.word	0x00000001


	//----- nvinfo : EIATTR_CRS_STACK_SIZE
	.align		4
.L_3531:
        /*00ac*/ 	.byte	0x04, 0x1e
        /*00ae*/ 	.short	(.L_3533 - .L_3532)
.L_3532:
        /*00b0*/ 	.word	0x00000000


	//----- nvinfo : EIATTR_CBANK_PARAM_SIZE
	.align		4
.L_3533:
        /*00b4*/ 	.byte	0x03, 0x19
        /*00b6*/ 	.short	0x0118


	//----- nvinfo : EIATTR_PARAM_CBANK
	.align		4
        /*00b8*/ 	.byte	0x04, 0x0a
        /*00ba*/ 	.short	(.L_3535 - .L_3534)
	.align		4
.L_3534:
        /*00bc*/ 	.word	index@(.nv.constant0._Z25selective_scan_fwd_kernelI32Selective_Scan_fwd_kernel_traitsILi32ELi8ELi1ELb1ELb0ELb0ELb0EN3c104HalfEfEEv13SSMParamsBase)
        /*00c0*/ 	.short	0x0210
        /*00c2*/ 	.short	0x0118


	//----- nvinfo : EIATTR_SW_WAR
	.align		4
.L_3535:
        /*00c4*/ 	.byte	0x04, 0x36
        /*00c6*/ 	.short	(.L_3537 - .L_3536)
.L_3536:
        /*00c8*/ 	.word	0x00000008
.L_3537:


//--------------------- .nv.info._Z25selective_scan_fwd_kernelI32Selective_Scan_fwd_kernel_traitsILi32ELi8ELi1ELb1ELb0ELb0ELb1EN3c104HalfEfEEv13SSMParamsBase --------------------------
	.section	.nv.info._Z25selective_scan_fwd_kernelI32Selective_Scan_fwd_kernel_traitsILi32ELi8ELi1ELb1ELb0ELb0ELb1EN3c104HalfEfEEv13SSMParamsBase,"",@"SHT_CUDA_INFO"
	.sectionflags	@""
	.align	4


	//----- nvinfo : EIATTR_CUDA_API_VERSION
	.align		4
        /*0000*/ 	.byte	0x04, 0x37
        /*0002*/ 	.short	(.L_3539 - .L_3538)
.L_3538:
        /*0004*/ 	.word	0x00000082


	//----- nvinfo : EIATTR_KPARAM_INFO
	.align		4
.L_3539:
        /*0008*/ 	.byte	0x04, 0x17
        /*000a*/ 	.short	(.L_3541 - .L_3540)
.L_3540:
        /*000c*/ 	.word	0x00000000
        /*0010*/ 	.short	0x0000
        /*0012*/ 	.short	0x0000
        /*0014*/ 	.byte	0x00, 0xf0, 0x61, 0x04


	//----- nvinfo : EIATTR_SPARSE_MMA_MASK
	.align		4
.L_3541:
        /*0018*/ 	.byte	0x03, 0x50
        /*001a*/ 	.short	0x0000


	//----- nvinfo : EIATTR_MAXREG_COUNT
	.align		4
        /*001c*/ 	.byte	0x03, 0x1b
        /*001e*/ 	.short	0x00ff


	//----- nvinfo : EIATTR_NUM_BARRIERS
	.align		4
        /*0020*/ 	.byte	0x02, 0x4c
        /*0022*/ 	.byte	0x01
	.zero		1


	//----- nvinfo : EIATTR_MERCURY_ISA_VERSION
	.align		4
        /*0024*/ 	.byte	0x03, 0x5f
        /*0026*/ 	.short	0x0101


	//----- nvinfo : EIATTR_COOP_GROUP_MASK_REGIDS
	.align		4
        /*0028*/ 	.byte	0x04, 0x29
        /*002a*/ 	.short	(.L_3543 - .L_3542)


	//   ....[0]....
.L_3542:
        /*002c*/ 	.word	0xffffffff


	//   ....[1]....
        /*0030*/ 	.word	0xffffffff


	//   ....[2]....
        /*0034*/ 	.word	0xffffffff


	//   ....[3]....
        /*0038*/ 	.word	0xffffffff


	//   ....[4]....
        /*003c*/ 	.word	0xffffffff


	//   ....[5]....
        /*0040*/ 	.word	0xffffffff


	//   ....[6]....
        /*0044*/ 	.word	0xffffffff


	//   ....[7]....
        /*0048*/ 	.word	0xffffffff


	//   ....[8]....
        /*004c*/ 	.word	0xffffffff


	//   ....[9]....
        /*0050*/ 	.word	0xffffffff


	//   ....[10]....
        /*0054*/ 	.word	0xffffffff


	//   ....[11]....
        /*0058*/ 	.word	0xffffffff


	//----- nvinfo : EIATTR_COOP_GROUP_INSTR_OFFSETS
	.align		4
.L_3543:
        /*005c*/ 	.byte	0x04, 0x28
        /*005e*/ 	.short	(.L_3545 - .L_3544)


	//   ....[0]....
.L_3544:
        /*0060*/ 	.word	0x00001ee0


	//   ....[1]....
        /*0064*/ 	.word	0x00001ef0


	//   ....[2]....
        /*0068*/ 	.word	0x00001f20


	//   ....[3]....
        /*006c*/ 	.word	0x00001f30


	//   ....[4]....
        /*0070*/ 	.word	0x00001f70


	//   ....[5]....
        /*0074*/ 	.word	0x00001f80


	//   ....[6]....
        /*0078*/ 	.word	0x00001fc0


	//   ....[7]....
        /*007c*/ 	.word	0x00001fd0


	//   ....[8]....
        /*0080*/ 	.word	0x00002040


	//   ....[9]....
        /*0084*/ 	.word	0x00002050


	//   ....[10]....
        /*0088*/ 	.word	0x000020e0


	//   ....[11]....
        /*008c*/ 	.word	0x000020f0


	//----- nvinfo : EIATTR_EXIT_INSTR_OFFSETS
	.align		4
.L_3545:
        /*0090*/ 	.byte	0x04, 0x1c
        /*0092*/ 	.short	(.L_3547 - .L_3546)


	//   ....[0]....
.L_3546:
        /*0094*/ 	.word	0x00000180


	//   ....[1]....
        /*0098*/ 	.word	0x00002b60


	//----- nvinfo : EIATTR_MAX_THREADS
	.align		4
.L_3547:
        /*009c*/ 	.byte	0x04, 0x05
        /*009e*/ 	.short	(.L_3549 - .L_3548)
.L_3548:
        /*00a0*/ 	.word	0x00000020
        /*00a4*/ 	.word	0x00000001
        /*00a8*/ 	.word	0x00000001


	//----- nvinfo : EIATTR_CRS_STACK_SIZE
	.align		4
.L_3549:
        /*00ac*/ 	.byte	0x04, 0x1e
        /*00ae*/ 	.short	(.L_3551 - .L_3550)
.L_3550:
        /*00b0*/ 	.word	0x00000000


	//----- nvinfo : EIATTR_CBANK_PARAM_SIZE
	.align		4
.L_3551:
        /*00b4*/ 	.byte	0x03, 0x19
        /*00b6*/ 	.short	0x0118


	//----- nvinfo : EIATTR_PARAM_CBANK
	.align		4
        /*00b8*/ 	.byte	0x04, 0x0a
        /*00ba*/ 	.short	(.L_3553 - .L_3552)
	.align		4
.L_3552:
        /*00bc*/ 	.word	index@(.nv.constant0._Z25selective_scan_fwd_kernelI32Selective_Scan_fwd_kernel_traitsILi32ELi8ELi1ELb1ELb0ELb0ELb1EN3c104HalfEfEEv13SSMParamsBase)
        /*00c0*/ 	.short	0x0210
        /*00c2*/ 	.short	0x0118


	//----- nvinfo : EIATTR_SW_WAR
	.align		4
.L_3553:
        /*00c4*/ 	.byte	0x04, 0x36
        /*00c6*/ 	.short	(.L_3555 - .L_3554)
.L_3554:
        /*00c8*/ 	.word	0x00000008
.L_3555:


//--------------------- .nv.info._Z25selective_scan_fwd_kernelI32Selective_Scan_fwd_kernel_traitsILi32ELi8ELi1ELb1ELb0ELb1ELb0EN3c104HalfEfEEv13SSMParamsBase --------------------------
	.section	.nv.info._Z25selective_scan_fwd_kernelI32Selective_Scan_fwd_kernel_traitsILi32ELi8ELi1ELb1ELb0ELb1ELb0EN3c104HalfEfEEv13SSMParamsBase,"",@"SHT_CUDA_INFO"
	.sectionflags	@""
	.align	4


	//----- nvinfo : EIATTR_CUDA_API_VERSION
	.align		4
        /*0000*/ 	.byte	0x04, 0x37
        /*0002*/ 	.short	(.L_3557 - .L_3556)
.L_3556:
        /*0004*/ 	.word	0x00000082


	//----- nvinfo : EIATTR_KPARAM_INFO
	.align		4
.L_3557:
        /*0008*/ 	.byte	0x04, 0x17
        /*000a*/ 	.short	(.L_3559 - .L_3558)
.L_3558:
        /*000c*/ 	.word	0x00000000
        /*0010*/ 	.short	0x0000
        /*0012*/ 	.short	0x0000
        /*0014*/ 	.byte	0x00, 0xf0, 0x61, 0x04


	//----- nvinfo : EIATTR_SPARSE_MMA_MASK
	.align		4
.L_3559:
        /*0018*/ 	.byte	0x03, 0x50
        /*001a*/ 	.short	0x0000


	//----- nvinfo : EIATTR_MAXREG_COUNT
	.align		4
        /*001c*/ 	.byte	0x03, 0x1b
        /*001e*/ 	.short	0x00ff


	//----- nvinfo : EIATTR_NUM_BARRIERS
	.align		4
        /*0020*/ 	.byte	0x02, 0x4c
        /*0022*/ 	.byte	0x01
	.zero		1


	//----- nvinfo : EIATTR_MERCURY_ISA_VERSION
	.align		4
        /*0024*/ 	.byte	0x03, 0x5f
        /*0026*/ 	.short	0x0101


	//----- nvinfo : EIATTR_COOP_GROUP_MASK_REGIDS
	.align		4
        /*0028*/ 	.byte	0x04, 0x29
        /*002a*/ 	.short	(.L_3561 - .L_3560)


	//   ....[0]....
.L_3560:
        /*002c*/ 	.word	0xffffffff


	//   ....[1]....
        /*0030*/ 	.word	0xffffffff


	//   ....[2]....
        /*0034*/ 	.word	0xffffffff


	//   ....[3]....
        /*0038*/ 	.word	0xffffffff


	//   ....[4]....
        /*003c*/ 	.word	0xffffffff


	//   ....[5]....
        /*0040*/ 	.word	0xffffffff


	//   ....[6]....
        /*0044*/ 	.word	0xffffffff


	//   ....[7]....
        /*0048*/ 	.word	0xffffffff


	//   ....[8]....
        /*004c*/ 	.word	0xffffffff


	//   ....[9]....
        /*0050*/ 	.word	0xffffffff


	//   ....[10]....
        /*0054*/ 	.word	0xffffffff


	//   ....[11]....
        /*0058*/ 	.word	0xffffffff


	//----- nvinfo : EIATTR_COOP_GROUP_INSTR_OFFSETS
	.align		4
.L_3561:
        /*005c*/ 	.byte	0x04, 0x28
        /*005e*/ 	.short	(.L_3563 - .L_3562)


	//   ....[0]....
.L_3562:
        /*0060*/ 	.word	0x00002110


	//   ....[1]....
        /*0064*/ 	.word	0x00002120


	//   ....[2]....
        /*0068*/ 	.word	0x00002150


	//   ....[3]....
        /*006c*/ 	.word	0x00002160


	//   ....[4]....
        /*0070*/ 	.word	0x000021a0


	//   ....[5]....
        /*0074*/ 	.word	0x000021b0


	//   ....[6]....
        /*0078*/ 	.word	0x00002200


	//   ....[7]....
        /*007c*/ 	.word	0x00002210


	//   ....[8]....
        /*0080*/ 	.word	0x00002270


	//   ....[9]....
        /*0084*/ 	.word	0x00002280


	//   ....[10]....
        /*0088*/ 	.word	0x00002340


	//   ....[11]....
        /*008c*/ 	.word	0x00002350


	//----- nvinfo : EIATTR_EXIT_INSTR_OFFSETS
	.align		4
.L_3563:
        /*0090*/ 	.byte	0x04, 0x1c
        /*0092*/ 	.short	(.L_3565 - .L_3564)


	//   ....[0]....
.L_3564:
        /*0094*/ 	.word	0x00000470


	//   ....[1]....
        /*0098*/ 	.word	0x000028e0


	//----- nvinfo : EIATTR_MAX_THREADS
	.align		4
.L_3565:
        /*009c*/ 	.byte	0x04, 0x05
        /*009e*/ 	.short	(.L_3567 - .L_3566)
.L_3566:
        /*00a0*/ 	.word	0x00000020
        /*00a4*/ 	.word	0x00000001
        /*00a8*/ 	.word	0x00000001


	//----- nvinfo : EIATTR_CRS_STACK_SIZE
	.align		4
.L_3567:
        /*00ac*/ 	.byte	0x04, 0x1e
        /*00ae*/ 	.short	(.L_3569 - .L_3568)
.L_3568:
        /*00b0*/ 	.word	0x00000000


	//----- nvinfo : EIATTR_CBANK_PARAM_SIZE
	.align		4
.L_3569:
        /*00b4*/ 	.byte	0x03, 0x19
        /*00b6*/ 	.short	0x0118


	//----- nvinfo : EIATTR_PARAM_CBANK
	.align		4
        /*00b8*/ 	.byte	0x04, 0x0a
        /*00ba*/ 	.short	(.L_3571 - .L_3570)
	.align		4
.L_3570:
        /*00bc*/ 	.word	index@(.nv.constant0._Z25selective_scan_fwd_kernelI32Selective_Scan_fwd_kernel_traitsILi32ELi8ELi1ELb1ELb0ELb1ELb0EN3c104HalfEfEEv13SSMParamsBase)
        /*00c0*/ 	.short	0x0210
        /*00c2*/ 	.short	0x0118


	//----- nvinfo : EIATTR_SW_WAR
	.align		4
.L_3571:
        /*00c4*/ 	.byte	0x04, 0x36
        /*00c6*/ 	.short	(.L_3573 - .L_3572)
.L_3572:
        /*00c8*/ 	.word	0x00000008
.L_3573:


//--------------------- .nv.info._Z25selective_scan_fwd_kernelI32Selective_Scan_fwd_kernel_traitsILi32ELi8ELi1ELb1ELb0ELb1ELb1EN3c104HalfEfEEv13SSMParamsBase --------------------------
	.section	.nv.info._Z25selective_scan_fwd_kernelI32Selective_Scan_fwd_kernel_traitsILi32ELi8ELi1ELb1ELb0ELb1ELb1EN3c104HalfEfEEv13SSMParamsBase,"",@"SHT_CUDA_INFO"
	.sectionflags	@""
	.align	4


	//----- nvinfo : EIATTR_CUDA_API_VERSION
	.align		4
        /*0000*/ 	.byte	0x04, 0x37
        /*0002*/ 	.short	(.L_3575 - .L_3574)
.L_3574:
        /*0004*/ 	.word	0x00000082


	//----- nvinfo : EIATTR_KPARAM_INFO
	.align		4
.L_3575:
        /*0008*/ 	.byte	0x04, 0x17
        /*000a*/ 	.short	(.L_3577 - .L_3576)
.L_3576:
        /*000c*/ 	.word	0x00000000
        /*0010*/ 	.short	0x0000
        /*0012*/ 	.short	0x0000
        /*0014*/ 	.byte	0x00, 0xf0, 0x61, 0x04


	//----- nvinfo : EIATTR_SPARSE_MMA_MASK
	.align		4
.L_3577:
        /*0018*/ 	.byte	0x03, 0x50
        /*001a*/ 	.short	0x0000


	//----- nvinfo : EIATTR_MAXREG_COUNT
	.align		4
        /*001c*/ 	.byte	0x03, 0x1b
        /*001e*/ 	.short	0x00ff


	//----- nvinfo : EIATTR_NUM_BARRIERS
	.align		4
        /*0020*/ 	.byte	0x02, 0x4c
        /*0022*/ 	.byte	0x01
	.zero		1


	//----- nvinfo : EIATTR_MERCURY_ISA_VERSION
	.align		4
        /*0024*/ 	.byte	0x03, 0x5f
        /*0026*/ 	.short	0x0101


	//----- nvinfo : EIATTR_COOP_GROUP_MASK_REGIDS
	.align		4
        /*0028*/ 	.byte	0x04, 0x29
        /*002a*/ 	.short	(.L_3579 - .L_3578)


	//   ....[0]....
.L_3578:
        /*002c*/ 	.word	0xffffffff


	//   ....[1]....
        /*0030*/ 	.word	0xffffffff


	//   ....[2]....
        /*0034*/ 	.word	0xffffffff


	//   ....[3]....
        /*0038*/ 	.word	0xffffffff


	//   ....[4]....
        /*003c*/ 	.word	0xffffffff


	//   ....[5]....
        /*0040*/ 	.word	0xffffffff


	//   ....[6]....
        /*0044*/ 	.word	0xffffffff


	//   ....[7]....
        /*0048*/ 	.word	0xffffffff


	//   ....[8]....
        /*004c*/ 	.word	0xffffffff


	//   ....[9]....
        /*0050*/ 	.word	0xffffffff


	//   ....[10]....
        /*0054*/ 	.word	0xffffffff


	//   ....[11]....
        /*0058*/ 	.word	0xffffffff


	//----- nvinfo : EIATTR_COOP_GROUP_INSTR_OFFSETS
	.align		4
.L_3579:
        /*005c*/ 	.byte	0x04, 0x28
        /*005e*/ 	.short	(.L_3581 - .L_3580)


	//   ....[0]....
.L_3580:
        /*0060*/ 	.word	0x00002110


	//   ....[1]....
        /*0064*/ 	.word	0x00002120


	//   ....[2]....
        /*0068*/ 	.word	0x00002150


	//   ....[3]....
        /*006c*/ 	.word	0x00002160


	//   ....[4]....
        /*0070*/ 	.word	0x000021a0


	//   ....[5]....
        /*0074*/ 	.word	0x000021b0


	//   ....[6]....
        /*0078*/ 	.word	0x00002200


	//   ....[7]....
        /*007c*/ 	.word	0x00002210


	//   ....[8]....
        /*0080*/ 	.word	0x00002270


	//   ....[9]....
        /*0084*/ 	.word	0x00002280


	//   ....[10]....
        /*0088*/ 	.word	0x00002340


	//   ....[11]....
        /*008c*/ 	.word	0x00002350


	//----- nvinfo : EIATTR_EXIT_INSTR_OFFSETS
	.align		4
.L_3581:
        /*0090*/ 	.byte	0x04, 0x1c
        /*0092*/ 	.short	(.L_3583 - .L_3582)


	//   ....[0]....
.L_3582:
        /*0094*/ 	.word	0x00000470


	//   ....[1]....
        /*0098*/ 	.word	0x00002ed0


	//----- nvinfo : EIATTR_MAX_THREADS
	.align		4
.L_3583:
        /*009c*/ 	.byte	0x04, 0x05
        /*009e*/ 	.short	(.L_3585 - .L_3584)
.L_3584:
        /*00a0*/ 	.word	0x00000020
        /*00a4*/ 	.word	0x00000001
        /*00a8*/ 	.word	0x00000001


	//----- nvinfo : EIATTR_CRS_STACK_SIZE
	.align		4
.L_3585:
        /*00ac*/ 	.byte	0x04, 0x1e
        /*00ae*/ 	.short	(.L_3587 - .L_3586)
.L_3586:
        /*00b0*/ 	.word	0x00000000


	//----- nvinfo : EIATTR_CBANK_PARAM_SIZE
	.align		4
.L_3587:
        /*00b4*/ 	.byte	0x03, 0x19
        /*00b6*/ 	.short	0x0118


	//----- nvinfo : EIATTR_PARAM_CBANK
	.align		4
        /*00b8*/ 	.byte	0x04, 0x0a
        /*00ba*/ 	.short	(.L_3589 - .L_3588)
	.align		4
.L_3588:
        /*00bc*/ 	.word	index@(.nv.constant0._Z25selective_scan_fwd_kernelI32Selective_Scan_fwd_kernel_traitsILi32ELi8ELi1ELb1ELb0ELb1ELb1EN3c104HalfEfEEv13SSMParamsBase)
        /*00c0*/ 	.short	0x0210
        /*00c2*/ 	.short	0x0118


	//----- nvinfo : EIATTR_SW_WAR
	.align		4
.L_3589:
        /*00c4*/ 	.byte	0x04, 0x36
        /*00c6*/ 	.short	(.L_3591 - .L_3590)
.L_3590:
        /*00c8*/ 	.word	0x00000008
.L_3591:


//--------------------- .nv.info._Z25selective_scan_fwd_kernelI32Selective_Scan_fwd_kernel_traitsILi32ELi8ELi1ELb1ELb1ELb0ELb0EN3c104HalfEfEEv13SSMParamsBase --------------------------
	.section	.nv.info._Z25selective_scan_fwd_kernelI32Selective_Scan_fwd_kernel_traitsILi32ELi8ELi1ELb1ELb1ELb0ELb0EN3c104HalfEfEEv13SSMParamsBase,"",@"SHT_CUDA_INFO"
	.sectionflags	@""
	.align	4


	//----- nvinfo : EIATTR_CUDA_API_VERSION
	.align		4
        /*0000*/ 	.byte	0x04, 0x37
        /*0002*/ 	.short	(.L_3593 - .L_3592)
.L_3592:
        /*0004*/ 	.word	0x00000082


	//----- nvinfo : EIATTR_KPARAM_INFO
	.align		4
.L_3593:
        /*0008*/ 	.byte	0x04, 0x17
        /*000a*/ 	.short	(.L_3595 - .L_3594)
.L_3594:
        /*000c*/ 	.word	0x00000000
        /*0010*/ 	.short	0x0000
        /*0012*/ 	.short	0x0000
        /*0014*/ 	.byte	0x00, 0xf0, 0x61, 0x04


	//----- nvinfo : EIATTR_SPARSE_MMA_MASK
	.align		4
.L_3595:
        /*0018*/ 	.byte	0x03, 0x50
        /*001a*/ 	.short	0x0000


	//----- nvinfo : EIATTR_MAXREG_COUNT
	.align		4
        /*001c*/ 	.byte	0x03, 0x1b
        /*001e*/ 	.short	0x00ff


	//----- nvinfo : EIATTR_NUM_BARRIERS
	.align		4
        /*0020*/ 	.byte	0x02, 0x4c
        /*0022*/ 	.byte	0x01
	.zero		1


	//----- nvinfo : EIATTR_MERCURY_ISA_VERSION
	.align		4
        /*0024*/ 	.byte	0x03, 0x5f
        /*0026*/ 	.short	0x0101


	//----- nvinfo : EIATTR_COOP_GROUP_MASK_REGIDS
	.align		4
        /*0028*/ 	.byte	0x04, 0x29
        /*002a*/ 	.short	(.L_3597 - .L_3596)


	//   ....[0]....
.L_3596:
        /*002c*/ 	.word	0xffffffff


	//   ....[1]....
        /*0030*/ 	.word	0xffffffff


	//   ....[2]....
        /*0034*/ 	.word	0xffffffff


	//   ....[3]....
        /*0038*/ 	.word	0xffffffff


	//   ....[4]....
        /*003c*/ 	.word	0xffffffff


	//   ....[5]....
        /*0040*/ 	.word	0xffffffff


	//   ....[6]....
        /*0044*/ 	.word	0xffffffff


	//   ....[7]....
        /*0048*/ 	.word	0xffffffff


	//   ....[8]....
        /*004c*/ 	.word	0xffffffff


	//   ....[9]....
        /*0050*/ 	.word	0xffffffff


	//   ....[10]....
        /*0054*/ 	.word	0xffffffff


	//   ....[11]....
        /*0058*/ 	.word	0xffffffff


	//----- nvinfo : EIATTR_COOP_GROUP_INSTR_OFFSETS
	.align		4
.L_3597:
        /*005c*/ 	.byte	0x04, 0x28
        /*005e*/ 	.short	(.L_3599 - .L_3598)


	//   ....[0]....
.L_3598:
        /*0060*/ 	.word	0x00002220


	//   ....[1]....
        /*0064*/ 	.word	0x00002230


	//   ....[2]....
        /*0068*/ 	.word	0x00002260


	//   ....[3]....
        /*006c*/ 	.word	0x00002280


	//   ....[4]....
        /*0070*/ 	.word	0x000022b0


	//   ....[5]....
        /*0074*/ 	.word	0x000022d0


	//   ....[6]....
        /*0078*/ 	.word	0x00002310


	//   ....[7]....
        /*007c*/ 	.word	0x00002340


	//   ....[8]....
        /*0080*/ 	.word	0x00002380


	//   ....[9]....
        /*0084*/ 	.word	0x000023a0


	//   ....[10]....
        /*0088*/ 	.word	0x000023d0


	//   ....[11]....
        /*008c*/ 	.word	0x00002410


	//----- nvinfo : EIATTR_EXIT_INSTR_OFFSETS
	.align		4
.L_3599:
        /*0090*/ 	.byte	0x04, 0x1c
        /*0092*/ 	.short	(.L_3601 - .L_3600)


	//   ....[0]....
.L_3600:
        /*0094*/ 	.word	0x00000480


	//   ....[1]....
        /*0098*/ 	.word	0x000028b0


	//----- nvinfo : EIATTR_MAX_THREADS
	.align		4
.L_3601:
        /*009c*/ 	.byte	0x04, 0x05
        /*009e*/ 	.short	(.L_3603 - .L_3602)
.L_3602:
        /*00a0*/ 	.word	0x00000020
        /*00a4*/ 	.word	0x00000001
        /*00a8*/ 	.word	0x00000001


	//----- nvinfo : EIATTR_CRS_STACK_SIZE
	.align		4
.L_3603:
        /*00ac*/ 	.byte	0x04, 0x1e
        /*00ae*/ 	.short	(.L_3605 - .L_3604)
.L_3604:
        /*00b0*/ 	.word	0x00000000


	//----- nvinfo : EIATTR_CBANK_PARAM_SIZE
	.align		4
.L_3605:
        /*00b4*/ 	.byte	0x03, 0x19
        /*00b6*/ 	.short	0x0118


	//----- nvinfo : EIATTR_PARAM_CBANK
	.align		4
        /*00b8*/ 	.byte	0x04, 0x0a
        /*00ba*/ 	.short	(.L_3607 - .L_3606)
	.align		4
.L_3606:
        /*00bc*/ 	.word	index@(.nv.constant0._Z25selective_scan_fwd_kernelI32Selective_Scan_fwd_kernel_traitsILi32ELi8ELi1ELb1ELb1ELb0ELb0EN3c104HalfEfEEv13SSMParamsBase)
        /*00c0*/ 	.short	0x0210
        /*00c2*/ 	.short	0x0118


	//----- nvinfo : EIATTR_SW_WAR
	.align		4
.L_3607:
        /*00c4*/ 	.byte	0x04, 0x36
        /*00c6*/ 	.short	(.L_3609 - .L_3608)
.L_3608:
        /*00c8*/ 	.word	0x00000008
.L_3609:


//--------------------- .nv.info._Z25selective_scan_fwd_kernelI32Selective_Scan_fwd_kernel_traitsILi32ELi8ELi1ELb1ELb1ELb0ELb1EN3c104HalfEfEEv13SSMParamsBase --------------------------
	.section	.nv.info._Z25selective_scan_fwd_kernelI32Selective_Scan_fwd_kernel_traitsILi32ELi8ELi1ELb1ELb1ELb0ELb1EN3c104HalfEfEEv13SSMParamsBase,"",@"SHT_CUDA_INFO"
	.sectionflags	@""
	.align	4


	//----- nvinfo : EIATTR_CUDA_API_VERSION
	.align		4
        /*0000*/ 	.byte	0x04, 0x37
        /*0002*/ 	.short	(.L_3611 - .L_3610)
.L_3610:
        /*0004*/ 	.word	0x00000082


	//----- nvinfo : EIATTR_KPARAM_INFO
	.align		4
.L_3611:
        /*0008*/ 	.byte	0x04, 0x17
        /*000a*/ 	.short	(.L_3613 - .L_3612)
.L_3612:
        /*000c*/ 	.word	0x00000000
        /*0010*/ 	.short	0x0000
        /*0012*/ 	.short	0x0000
        /*0014*/ 	.byte	0x00, 0xf0, 0x61, 0x04


	//----- nvinfo : EIATTR_SPARSE_MMA_MASK
	.align		4
.L_3613:
        /*0018*/ 	.byte	0x03, 0x50
        /*001a*/ 	.short	0x0000


	//----- nvinfo : EIATTR_MAXREG_COUNT
	.align		4
        /*001c*/ 	.byte	0x03, 0x1b
        /*001e*/ 	.short	0x00ff


	//----- nvinfo : EIATTR_NUM_BARRIERS
	.align		4
        /*0020*/ 	.byte	0x02, 0x4c
        /*0022*/ 	.byte	0x01
	.zero		1


	//----- nvinfo : EIATTR_MERCURY_ISA_VERSION
	.align		4
        /*0024*/ 	.byte	0x03, 0x5f
        /*0026*/ 	.short	0x0101


	//----- nvinfo : EIATTR_COOP_GROUP_MASK_REGIDS
	.align		4
        /*0028*/ 	.byte	0x04, 0x29
        /*002a*/ 	.short	(.L_3615 - .L_3614)


	//   ....[0]....
.L_3614:
        /*002c*/ 	.word	0xffffffff


	//   ....[1]....
        /*0030*/ 	.word	0xffffffff


	//   ....[2]....
        /*0034*/ 	.word	0xffffffff


	//   ....[3]....
        /*0038*/ 	.word	0xffffffff


	//   ....[4]....
        /*003c*/ 	.word	0xffffffff


	//   ....[5]....
        /*0040*/ 	.word	0xffffffff


	//   ....[6]....
        /*0044*/ 	.word	0xffffffff


	//   ....[7]....
        /*0048*/ 	.word	0xffffffff


	//   ....[8]....
        /*004c*/ 	.word	0xffffffff


	//   ....[9]....
        /*0050*/ 	.word	0xffffffff


	//   ....[10]....
        /*0054*/ 	.word	0xffffffff


	//   ....[11]....
        /*0058*/ 	.word	0xffffffff


	//----- nvinfo : EIATTR_COOP_GROUP_INSTR_OFFSETS
	.align		4
.L_3615:
        /*005c*/ 	.byte	0x04, 0x28
        /*005e*/ 	.short	(.L_3617 - .L_3616)


	//   ....[0]....
.L_3616:
        /*0060*/ 	.word	0x00002220


	//   ....[1]....
        /*0064*/ 	.word	0x00002230


	//   ....[2]....
        /*0068*/ 	.word	0x00002260


	//   ....[3]....
        /*006c*/ 	.word	0x00002280


	//   ....[4]....
        /*0070*/ 	.word	0x000022b0


	//   ....[5]....
        /*0074*/ 	.word	0x000022d0


	//   ....[6]....
        /*0078*/ 	.word	0x00002310


	//   ....[7]....
        /*007c*/ 	.word	0x00002340


	//   ....[8]....
        /*0080*/ 	.word	0x00002380


	//   ....[9]....
        /*0084*/ 	.word	0x000023a0


	//   ....[10]....
        /*0088*/ 	.word	0x000023d0


	//   ....[11]....
        /*008c*/ 	.word	0x00002410


	//----- nvinfo : EIATTR_EXIT_INSTR_OFFSETS
	.align		4
.L_3617:
        /*0090*/ 	.byte	0x04, 0x1c
        /*0092*/ 	.short	(.L_3619 - .L_3618)


	//   ....[0]....
.L_3618:
        /*0094*/ 	.word	0x00000480


	//   ....[1]....
        /*0098*/ 	.word	0x00002e90


	//----- nvinfo : EIATTR_MAX_THREADS
	.align		4
.L_3619:
        /*009c*/ 	.byte	0x04, 0x05
        /*009e*/ 	.short	(.L_3621 - .L_3620)
.L_3620:
        /*00a0*/ 	.word	0x00000020
        /*00a4*/ 	.word	0x00000001
        /*00a8*/ 	.word	0x00000001


	//----- nvinfo : EIATTR_CRS_STACK_SIZE
	.align		4
.L_3621:
        /*00ac*/ 	.byte	0x04, 0x1e
        /*00ae*/ 	.short	(.L_3623 - .L_3622)
.L_3622:
        /*00b0*/ 	.word	0x00000000


	//----- nvinfo : EIATTR_CBANK_PARAM_SIZE
	.align		4
.L_3623:
        /*00b4*/ 	.byte	0x03, 0x19
        /*00b6*/ 	.short	0x0118


	//----- nvinfo : EIATTR_PARAM_CBANK
	.align		4
        /*00b8*/ 	.byte	0x04, 0x0a
        /*00ba*/ 	.short	(.L_3625 - .L_3624)
	.align		4
.L_3624:
        /*00bc*/ 	.word	index@(.nv.constant0._Z25selective_scan_fwd_kernelI32Selective_Scan_fwd_kernel_traitsILi32ELi8ELi1ELb1ELb1ELb0ELb1EN3c104HalfEfEEv13SSMParamsBase)
        /*00c0*/ 	.short	0x0210
        /*00c2*/ 	.short	0x0118


	//----- nvinfo : EIATTR_SW_WAR
	.align		4
.L_3625:
        /*00c4*/ 	.byte	0x04, 0x36
        /*00c6*/ 	.short	(.L_3627 - .L_3626)
.L_3626:
        /*00c8*/ 	.word	0x00000008
.L_3627:


//--------------------- .nv.info._Z25selective_scan_fwd_kernelI32Selective_Scan_fwd_kernel_traitsILi32ELi8ELi1ELb1ELb1ELb1ELb0EN3c104HalfEfEEv13SSMParamsBase --------------------------
	.section	.nv.info._Z25selective_scan_fwd_kernelI32Selective_Scan_fwd_kernel_traitsILi32ELi8ELi1ELb1ELb1ELb1ELb0EN3c104HalfEfEEv13SSMParamsBase,"",@"SHT_CUDA_INFO"
	.sectionflags	@""
	.align	4


	//----- nvinfo : EIATTR_CUDA_API_VERSION
	.align		4
        /*0000*/ 	.byte	0x04, 0x37
        /*0002*/ 	.short	(.L_3629 - .L_3628)
.L_3628:
        /*0004*/ 	.word	0x00000082


	//----- nvinfo : EIATTR_KPARAM_INFO
	.align		4
.L_3629:
        /*0008*/ 	.byte	0x04, 0x17
        /*000a*/ 	.short	(.L_3631 - .L_3630)
.L_3630:
        /*000c*/ 	.word	0x00000000
        /*0010*/ 	.short	0x0000
        /*0012*/ 	.short	0x0000
        /*0014*/ 	.byte	0x00, 0xf0, 0x61, 0x04


	//----- nvinfo : EIATTR_SPARSE_MMA_MASK
	.align		4
.L_3631:
        /*0018*/ 	.byte	0x03, 0x50
        /*001a*/ 	.short	0x0000


	//----- nvinfo : EIATTR_MAXREG_COUNT
	.align		4
        /*001c*/ 	.byte	0x03, 0x1b
        /*001e*/ 	.short	0x00ff


	//----- nvinfo : EIATTR_NUM_BARRIERS
	.align		4
        /*0020*/ 	.byte	0x02, 0x4c
        /*0022*/ 	.byte	0x01
	.zero		1


	//----- nvinfo : EIATTR_MERCURY_ISA_VERSION
	.align		4
        /*0024*/ 	.byte	0x03, 0x5f
        /*0026*/ 	.short	0x0101


	//----- nvinfo : EIATTR_COOP_GROUP_MASK_REGIDS
	.align		4
        /*0028*/ 	.byte	0x04, 0x29
        /*002a*/ 	.short	(.L_3633 - .L_3632)


	//   ....[0]....
.L_3632:
        /*002c*/ 	.word	0xffffffff


	//   ....[1]....
        /*0030*/ 	.word	0xffffffff


	//   ....[2]....
        /*0034*/ 	.word	0xffffffff


	//   ....[3]....
        /*0038*/ 	.word	0xffffffff


	//   ....[4]....
        /*003c*/ 	.word	0xffffffff


	//   ....[5]....
        /*0040*/ 	.word	0xffffffff


	//   ....[6]....
        /*0044*/ 	.word	0xffffffff


	//   ....[7]....
        /*0048*/ 	.word	0xffffffff


	//   ....[8]....
        /*004c*/ 	.word	0xffffffff


	//   ....[9]....
        /*0050*/ 	.word	0xffffffff


	//   ....[10]....
        /*0054*/ 	.word	0xffffffff


	//   ....[11]....
        /*0058*/ 	.word	0xffffffff


	//----- nvinfo : EIATTR_COOP_GROUP_INSTR_OFFSETS
	.align		4
.L_3633:
        /*005c*/ 	.byte	0x04, 0x28
        /*005e*/ 	.short	(.L_3635 - .L_3634)


	//   ....[0]....
.L_3634:
        /*0060*/ 	.word	0x00002280


	//   ....[1]....
        /*0064*/ 	.word	0x00002290


	//   ....[2]....
        /*0068*/ 	.word	0x000022c0


	//   ....[3]....
        /*006c*/ 	.word	0x000022e0


	//   ....[4]....
        /*0070*/ 	.word	0x00002310


	//   ....[5]....
        /*0074*/ 	.word	0x00002330


	//   ....[6]....
        /*0078*/ 	.word	0x00002370


	//   ....[7]....
        /*007c*/ 	.word	0x000023a0


	//   ....[8]....
        /*0080*/ 	.word	0x000023e0


	//   ....[9]....
        /*0084*/ 	.word	0x00002400


	//   ....[10]....
        /*0088*/ 	.word	0x00002430


	//   ....[11]....
        /*008c*/ 	.word	0x00002470


	//----- nvinfo : EIATTR_EXIT_INSTR_OFFSETS
	.align		4
.L_3635:
        /*0090*/ 	.byte	0x04, 0x1c
        /*0092*/ 	.short	(.L_3637 - .L_3636)


	//   ....[0]....
.L_3636:
        /*0094*/ 	.word	0x000004d0


	//   ....[1]....
        /*0098*/ 	.word	0x000029b0


	//----- nvinfo : EIATTR_MAX_THREADS
	.align		4
.L_3637:
        /*009c*/ 	.byte	0x04, 0x05
        /*009e*/ 	.short	(.L_3639 - .L_3638)
.L_3638:
        /*00a0*/ 	.word	0x00000020
        /*00a4*/ 	.word	0x00000001
        /*00a8*/ 	.word	0x00000001


	//----- nvinfo : EIATTR_CRS_STACK_SIZE
	.align		4
.L_3639:
        /*00ac*/ 	.byte	0x04, 0x1e
        /*00ae*/ 	.short	(.L_3641 - .L_3640)
.L_3640:
        /*00b0*/ 	.word	0x00000000


	//----- nvinfo : EIATTR_CBANK_PARAM_SIZE
	.align		4
.L_3641:
        /*00b4*/ 	.byte	0x03, 0x19
        /*00b6*/ 	.short	0x0118


	//----- nvinfo : EIATTR_PARAM_CBANK
	.align		4
        /*00b8*/ 	.byte	0x04, 0x0a
        /*00ba*/ 	.short	(.L_3643 - .L_3642)
	.align		4
.L_3642:
        /*00bc*/ 	.word	index@(.nv.constant0._Z25selective_scan_fwd_kernelI32Selective_Scan_fwd_kernel_traitsILi32ELi8ELi1ELb1ELb1ELb1ELb0EN3c104HalfEfEEv13SSMParamsBase)
        /*00c0*/ 	.short	0x0210
        /*00c2*/ 	.short	0x0118


	//----- nvinfo : EIATTR_SW_WAR
	.align		4
.L_3643:
        /*00c4*/ 	.byte	0x04, 0x36
        /*00c6*/ 	.short	(.L_3645 - .L_3644)
.L_3644:
        /*00c8*/ 	.word	0x00000008
.L_3645:


//--------------------- .nv.info._Z25selective_scan_fwd_kernelI32Selective_Scan_fwd_kernel_traitsILi32ELi8ELi1ELb1ELb1ELb1ELb1EN3c104HalfEfEEv13SSMParamsBase --------------------------
	.section	.nv.info._Z25selective_scan_fwd_kernelI32Selective_Scan_fwd_kernel_traitsILi32ELi8ELi1ELb1ELb1ELb1ELb1EN3c104HalfEfEEv13SSMParamsBase,"",@"SHT_CUDA_INFO"
	.sectionflags	@""
	.align	4


	//----- nvinfo : EIATTR_CUDA_API_VERSION
	.align		4
        /*0000*/ 	.byte	0x04, 0x37
        /*0002*/ 	.short	(.L_3647 - .L_3646)
.L_3646:
        /*0004*/ 	.word	0x00000082


	//----- nvinfo : EIATTR_KPARAM_INFO
	.align		4
.L_3647:
        /*0008*/ 	.byte	0x04, 0x17
        /*000a*/ 	.short	(.L_3649 - .L_3648)
.L_3648:
        /*000c*/ 	.word	0x00000000
        /*0010*/ 	.short	0x0000
        /*0012*/ 	.short	0x0000
        /*0014*/ 	.byte	0x00, 0xf0, 0x61, 0x04


	//----- nvinfo : EIATTR_SPARSE_MMA_MASK
	.align		4
.L_3649:
        /*0018*/ 	.byte	0x03, 0x50
        /*001a*/ 	.short	0x0000


	//----- nvinfo : EIATTR_MAXREG_COUNT
	.align		4
        /*001c*/ 	.byte	0x03, 0x1b
        /*001e*/ 	.short	0x00ff


	//----- nvinfo : EIATTR_NUM_BARRIERS
	.align		4
        /*0020*/ 	.byte	0x02, 0x4c
        /*0022*/ 	.byte	0x01
	.zero		1


	//----- nvinfo : EIATTR_MERCURY_ISA_VERSION
	.align		4
        /*0024*/ 	.byte	0x03, 0x5f
        /*0026*/ 	.short	0x0101


	//----- nvinfo : EIATTR_COOP_GROUP_MASK_REGIDS
	.align		4
        /*0028*/ 	.byte	0x04, 0x29
        /*002a*/ 	.short	(.L_3651 - .L_3650)


	//   ....[0]....
.L_3650:
        /*002c*/ 	.word	0xffffffff


	//   ....[1]....
        /*0030*/ 	.word	0xffffffff


	//   ....[2]....
        /*0034*/ 	.word	0xffffffff


	//   ....[3]....
        /*0038*/ 	.word	0xffffffff


	//   ....[4]....
        /*003c*/ 	.word	0xffffffff


	//   ....[5]....
        /*0040*/ 	.word	0xffffffff


	//   ....[6]....
        /*0044*/ 	.word	0xffffffff


	//   ....[7]....
        /*0048*/ 	.word	0xffffffff


	//   ....[8]....
        /*004c*/ 	.word	0xffffffff


	//   ....[9]....
        /*0050*/ 	.word	0xffffffff


	//   ....[10]....
        /*0054*/ 	.word	0xffffffff


	//   ....[11]....
        /*0058*/ 	.word	0xffffffff


	//----- nvinfo : EIATTR_COOP_GROUP_INSTR_OFFSETS
	.align		4
.L_3651:
        /*005c*/ 	.byte	0x04, 0x28
        /*005e*/ 	.short	(.L_3653 - .L_3652)


	//   ....[0]....
.L_3652:
        /*0060*/ 	.word	0x00002270


	//   ....[1]....
        /*0064*/ 	.word	0x00002280


	//   ....[2]....
        /*0068*/ 	.word	0x000022b0


	//   ....[3]....
        /*006c*/ 	.word	0x000022d0


	//   ....[4]....
        /*0070*/ 	.word	0x00002300


	//   ....[5]....
        /*0074*/ 	.word	0x00002320


	//   ....[6]....
        /*0078*/ 	.word	0x00002360


	//   ....[7]....
        /*007c*/ 	.word	0x00002390


	//   ....[8]....
        /*0080*/ 	.word	0x000023d0


	//   ....[9]....
        /*0084*/ 	.word	0x000023f0


	//   ....[10]....
        /*0088*/ 	.word	0x00002420


	//   ....[11]....
        /*008c*/ 	.word	0x00002460


	//----- nvinfo : EIATTR_EXIT_INSTR_OFFSETS
	.align		4
.L_3653:
        /*0090*/ 	.byte	0x04, 0x1c
        /*0092*/ 	.short	(.L_3655 - .L_3654)


	//   ....[0]....
.L_3654:
        /*0094*/ 	.word	0x000004c0


	//   ....[1]....
        /*0098*/ 	.word	0x00002f80


	//----- nvinfo : EIATTR_MAX_THREADS
	.align		4
.L_3655:
        /*009c*/ 	.byte	0x04, 0x05
        /*009e*/ 	.short	(.L_3657 - .L_3656)
.L_3656:
        /*00a0*/ 	.word	0x00000020
        /*00a4*/ 	.word	0x00000001
        /*00a8*/ 	.word	0x00000001


	//----- nvinfo : EIATTR_CRS_STACK_SIZE
	.align		4
.L_3657:
        /*00ac*/ 	.byte	0x04, 0x1e
        /*00ae*/ 	.short	(.L_3659 - .L_3658)
.L_3658:
        /*00b0*/ 	.word	0x00000000


	//----- nvinfo : EIATTR_CBANK_PARAM_SIZE
	.align		4
.L_3659:
        /*00b4*/ 	.byte	0x03, 0x19
        /*00b6*/ 	.short	0x0118


	//----- nvinfo : EIATTR_PARAM_CBANK
	.align		4
        /*00b8*/ 	.byte	0x04, 0x0a
        /*00ba*/ 	.short	(.L_3661 - .L_3660)
	.align		4
.L_3660:
        /*00bc*/ 	.word	index@(.nv.constant0._Z25selective_scan_fwd_kernelI32Selective_Scan_fwd_kernel_traitsILi32ELi8ELi1ELb1ELb1ELb1ELb1EN3c104HalfEfEEv13SSMParamsBase)
        /*00c0*/ 	.short	0x0210
        /*00c2*/ 	.short	0x0118


	//----- nvinfo : EIATTR_SW_WAR
	.align		4
.L_3661:
        /*00c4*/ 	.byte	0x04, 0x36
        /*00c6*/ 	.short	(.L_3663 - .L_3662)
.L_3662:
        /*00c8*/ 	.word	0x00000008
.L_3663:


//--------------------- .nv.info._Z25selective_scan_fwd_kernelI32Selective_Scan_fwd_kernel_traitsILi32ELi4ELi1ELb0ELb0ELb0ELb0EN3c104HalfEfEEv13SSMParamsBase --------------------------
	.section	.nv.info._Z25selective_scan_fwd_kernelI32Selective_Scan_fwd_kernel_traitsILi32ELi4ELi1ELb0ELb0ELb0ELb0EN3c104HalfEfEEv13SSMParamsBase,"",@"SHT_CUDA_INFO"
	.sectionflags	@""
	.align	4


	//----- nvinfo : EIATTR_CUDA_API_VERSION
	.align		4
        /*0000*/ 	.byte	0x04, 0x37
        /*0002*/ 	.short	(.L_3665 - .L_3664)
.L_3664:
        /*0004*/ 	.word	0x00000082


	//----- nvinfo : EIATTR_KPARAM_INFO
	.align		4
.L_3665:
        /*0008*/ 	.byte	0x04, 0x17
        /*000a*/ 	.short	(.L_3667 - .L_3666)
.L_3666:
        /*000c*/ 	.word	0x00000000
        /*0010*/ 	.short	0x0000
        /*0012*/ 	.short	0x0000
        /*0014*/ 	.byte	0x00, 0xf0, 0x61, 0x04


	//----- nvinfo : EIATTR_SPARSE_MMA_MASK
	.align		4
.L_3667:
        /*0018*/ 	.byte	0x03, 0x50
        /*001a*/ 	.short	0x0000


	//----- nvinfo : EIATTR_MAXREG_COUNT
	.align		4
        /*001c*/ 	.byte	0x03, 0x1b
        /*001e*/ 	.short	0x00ff


	//----- nvinfo : EIATTR_NUM_BARRIERS
	.align		4
        /*0020*/ 	.byte	0x02, 0x4c
        /*0022*/ 	.byte	0x01
	.zero		1


	//----- nvinfo : EIATTR_MERCURY_ISA_VERSION
	.align		4
        /*0024*/ 	.byte	0x03, 0x5f
        /*0026*/ 	.short	0x0101


	//----- nvinfo : EIATTR_COOP_GROUP_MASK_REGIDS
	.align		4
        /*0028*/ 	.byte	0x04, 0x29
        /*002a*/ 	.short	(.L_3669 - .L_3668)


	//   ....[0]....
.L_3668:
        /*002c*/ 	.word	0xffffffff


	//   ....[1]....
        /*0030*/ 	.word	0xffffffff


	//   ....[2]....
        /*0034*/ 	.word	0xffffffff


	//   ....[3]....
        /*0038*/ 	.word	0xffffffff


	//   ....[4]....
        /*003c*/ 	.word	0xffffffff


	//   ....[5]....
        /*0040*/ 	.word	0xffffffff


	//   ....[6]....
        /*0044*/ 	.word	0xffffffff


	//   ....[7]....
        /*0048*/ 	.word	0xffffffff


	//   ....[8]....
        /*004c*/ 	.word	0xffffffff


	//   ....[9]....
        /*0050*/ 	.word	0xffffffff


	//   ....[10]....
        /*0054*/ 	.word	0xffffffff


	//   ....[11]....
        /*0058*/ 	.word	0xffffffff


	//   ....[12]....
        /*005c*/ 	.word	0xffffffff


	//   ....[13]....
        /*0060*/ 	.word	0xffffffff


	//   ....[14]....
        /*0064*/ 	.word	0xffffffff


	//----- nvinfo : EIATTR_COOP_GROUP_INSTR_OFFSETS
	.align		4
.L_3669:
        /*0068*/ 	.byte	0x04, 0x28
        /*006a*/ 	.short	(.L_3671 - .L_3670)


	//   ....[0]....
.L_3670:
        /*006c*/ 	.word	0x00000640


	//   ....[1]....
        /*0070*/ 	.word	0x00000790


	//   ....[2]....
        /*0074*/ 	.word	0x00001720


	//   ....[3]....
        /*0078*/ 	.word	0x00001730


	//   ....[4]....
        /*007c*/ 	.word	0x00001760


	//   ....[5]....
        /*0080*/ 	.word	0x00001770


	//   ....[6]....
        /*0084*/ 	.word	0x000017b0


	//   ....[7]....
        /*0088*/ 	.word	0x000017c0


	//   ....[8]....
        /*008c*/ 	.word	0x00001800


	//   ....[9]....
        /*0090*/ 	.word	0x00001810


	//   ....[10]....
        /*0094*/ 	.word	0x00001860


	//   ....[11]....
        /*0098*/ 	.word	0x00001870


	//   ....[12]....
        /*009c*/ 	.word	0x00001930


	//   ....[13]....
        /*00a0*/ 	.word	0x00001940


	//   ....[14]....
        /*00a4*/ 	.word	0x00001be0


	//----- nvinfo : EIATTR_EXIT_INSTR_OFFSETS
	.align		4
.L_3671:
        /*00a8*/ 	.byte	0x04, 0x1c
        /*00aa*/ 	.short	(.L_3673 - .L_3672)


	//   ....[0]....
.L_3672:
        /*00ac*/ 	.word	0x00000150


	//   ....[1]....
        /*00b0*/ 	.word	0x00001f90


	//----- nvinfo : EIATTR_MAX_THREADS
	.align		4
.L_3673:
        /*00b4*/ 	.byte	0x04, 0x05
        /*00b6*/ 	.short	(.L_3675 - .L_3674)
.L_3674:
        /*00b8*/ 	.word	0x00000020
        /*00bc*/ 	.word	0x00000001
        /*00c0*/ 	.word	0x00000001


	//----- nvinfo : EIATTR_CRS_STACK_SIZE
	.align		4
.L_3675:
        /*00c4*/ 	.byte	0x04, 0x1e
        /*00c6*/ 	.short	(.L_3677 - .L_3676)
.L_3676:
        /*00c8*/ 	.word	0x00000000


	//----- nvinfo : EIATTR_CBANK_PARAM_SIZE
	.align		4
.L_3677:
        /*00cc*/ 	.byte	0x03, 0x19
        /*00ce*/ 	.short	0x0118


	//----- nvinfo : EIATTR_PARAM_CBANK
	.align		4
        /*00d0*/ 	.byte	0x04, 0x0a
        /*00d2*/ 	.short	(.L_3679 - .L_3678)
	.align		4
.L_3678:
        /*00d4*/ 	.word	index@(.nv.constant0._Z25selective_scan_fwd_kernelI32Selective_Scan_fwd_kernel_traitsILi32ELi4ELi1ELb0ELb0ELb0ELb0EN3c104HalfEfEEv13SSMParamsBase)
        /*00d8*/ 	.short	0x0210
        /*00da*/ 	.short	0x0118


	//----- nvinfo : EIATTR_SW_WAR
	.align		4
.L_3679:
        /*00dc*/ 	.byte	0x04, 0x36
        /*00de*/ 	.short	(.L_3681 - .L_3680)
.L_3680:
        /*00e0*/ 	.word	0x00000008
.L_3681:


//--------------------- .nv.info._Z25selective_scan_fwd_kernelI32Selective_Scan_fwd_kernel_traitsILi32ELi4ELi1ELb0ELb0ELb0ELb1EN3c104HalfEfEEv13SSMParamsBase --------------------------
	.section	.nv.info._Z25selective_scan_fwd_kernelI32Selective_Scan_fwd_kernel_traitsILi32ELi4ELi1ELb0ELb0ELb0ELb1EN3c104HalfEfEEv13SSMParamsBase,"",@"SHT_CUDA_INFO"
	.sectionflags	@""
	.align	4


	//----- nvinfo : EIATTR_CUDA_API_VERSION
	.align		4
        /*0000*/ 	.byte	0x04, 0x37
        /*0002*/ 	.short	(.L_3683 - .L_3682)
.L_3682:
        /*0004*/ 	.word	0x00000082


	//----- nvinfo : EIATTR_KPARAM_INFO
	.align		4
.L_3683:
        /*0008*/ 	.byte	0x04, 0x17
        /*000a*/ 	.short	(.L_3685 - .L_3684)
.L_3684:
        /*000c*/ 	.word	0x00000000
        /*0010*/ 	.short	0x0000
        /*0012*/ 	.short	0x0000
        /*0014*/ 	.byte	0x00, 0xf0, 0x61, 0x04


	//----- nvinfo : EIATTR_SPARSE_MMA_MASK
	.align		4
.L_3685:
        /*0018*/ 	.byte	0x03, 0x50
        /*001a*/ 	.short	0x0000


	//----- nvinfo : EIATTR_MAXREG_COUNT
	.align		4
        /*001c*/ 	.byte	0x03, 0x1b
        /*001e*/ 	.short	0x00ff


	//----- nvinfo : EIATTR_NUM_BARRIERS
	.align		4
        /*0020*/ 	.byte	0x02, 0x4c
        /*0022*/ 	.byte	0x01
	.zero		1


	//----- nvinfo : EIATTR_MERCURY_ISA_VERSION
	.align		4
        /*0024*/ 	.byte	0x03, 0x5f
        /*0026*/ 	.short	0x0101


	//----- nvinfo : EIATTR_COOP_GROUP_MASK_REGIDS
	.align		4
        /*0028*/ 	.byte	0x04, 0x29
        /*002a*/ 	.short	(.L_3687 - .L_3686)


	//   ....[0]....
.L_3686:
        /*002c*/ 	.word	0xffffffff


	//   ....[1]....
        /*0030*/ 	.word	0xffffffff


	//   ....[2]....
        /*0034*/ 	.word	0xffffffff


	//   ....[3]....
        /*0038*/ 	.word	0xffffffff


	//   ....[4]....
        /*003c*/ 	.word	0xffffffff


	//   ....[5]....
        /*0040*/ 	.word	0xffffffff


	//   ....[6]....
        /*0044*/ 	.word	0xffffffff


	//   ....[7]....
        /*0048*/ 	.word	0xffffffff


	//   ....[8]....
        /*004c*/ 	.word	0xffffffff


	//   ....[9]....
        /*0050*/ 	.word	0xffffffff


	//   ....[10]....
        /*0054*/ 	.word	0xffffffff


	//   ....[11]....
        /*0058*/ 	.word	0xffffffff


	//   ....[12]....
        /*005c*/ 	.word	0xffffffff


	//   ....[13]....
        /*0060*/ 	.word	0xffffffff


	//   ....[14]....
        /*0064*/ 	.word	0xffffffff


	//   ....[15]....
        /*0068*/ 	.word	0xffffffff


	//   ....[16]....
        /*006c*/ 	.word	0xffffffff


	//----- nvinfo : EIATTR_COOP_GROUP_INSTR_OFFSETS
	.align		4
.L_3687:
        /*0070*/ 	.byte	0x04, 0x28
        /*0072*/ 	.short	(.L_3689 - .L_3688)


	//   ....[0]....
.L_3688:
        /*0074*/ 	.word	0x00000640


	//   ....[1]....
        /*0078*/ 	.word	0x00000790


	//   ....[2]....
        /*007c*/ 	.word	0x00001720


	//   ....[3]....
        /*0080*/ 	.word	0x00001730


	//   ....[4]....
        /*0084*/ 	.word	0x00001760


	//   ....[5]....
        /*0088*/ 	.word	0x00001770


	//   ....[6]....
        /*008c*/ 	.word	0x000017b0


	//   ....[7]....
        /*0090*/ 	.word	0x000017c0


	//   ....[8]....
        /*0094*/ 	.word	0x00001800


	//   ....[9]....
        /*0098*/ 	.word	0x00001810


	//   ....[10]....
        /*009c*/ 	.word	0x00001860


	//   ....[11]....
        /*00a0*/ 	.word	0x00001870


	//   ....[12]....
        /*00a4*/ 	.word	0x00001930


	//   ....[13]....
        /*00a8*/ 	.word	0x00001940


	//   ....[14]....
        /*00ac*/ 	.word	0x00001bf0


	//   ....[15]....
        /*00b0*/ 	.word	0x000021d0


	//   ....[16]....
        /*00b4*/ 	.word	0x00002400


	//----- nvinfo : EIATTR_EXIT_INSTR_OFFSETS
	.align		4
.L_3689:
        /*00b8*/ 	.byte	0x04, 0x1c
        /*00ba*/ 	.short	(.L_3691 - .L_3690)


	//   ....[0]....
.L_3690:
        /*00bc*/ 	.word	0x00000150


	//   ....[1]....
        /*00c0*/ 	.word	0x00002750


	//----- nvinfo : EIATTR_MAX_THREADS
	.align		4
.L_3691:
        /*00c4*/ 	.byte	0x04, 0x05
        /*00c6*/ 	.short	(.L_3693 - .L_3692)
.L_3692:
        /*00c8*/ 	.word	0x00000020
        /*00cc*/ 	.word	0x00000001
        /*00d0*/ 	.word	0x00000001


	//----- nvinfo : EIATTR_CRS_STACK_SIZE
	.align		4
.L_3693:
        /*00d4*/ 	.byte	0x04, 0x1e
        /*00d6*/ 	.short	(.L_3695 - .L_3694)
.L_3694:
        /*00d8*/ 	.word	0x00000000


	//----- nvinfo : EIATTR_CBANK_PARAM_SIZE
	.align		4
.L_3695:
        /*00dc*/ 	.byte	0x03, 0x19
        /*00de*/ 	.short	0x0118


	//----- nvinfo : EIATTR_PARAM_CBANK
	.align		4
        /*00e0*/ 	.byte	0x04, 0x0a
        /*00e2*/ 	.short	(.L_3697 - .L_3696)
	.align		4
.L_3696:
        /*00e4*/ 	.word	index@(.nv.constant0._Z25selective_scan_fwd_kernelI32Selective_Scan_fwd_kernel_traitsILi32ELi4ELi1ELb0ELb0ELb0ELb1EN3c104HalfEfEEv13SSMParamsBase)
        /*00e8*/ 	.short	0x0210
        /*00ea*/ 	.short	0x0118


	//----- nvinfo : EIATTR_SW_WAR
	.align		4
.L_3697:
        /*00ec*/ 	.byte	0x04, 0x36
        /*00ee*/ 	.short	(.L_3699 - .L_3698)
.L_3698:
        /*00f0*/ 	.word	0x00000008
.L_3699:


//--------------------- .nv.info._Z25selective_scan_fwd_kernelI32Selective_Scan_fwd_kernel_traitsILi32ELi4ELi1ELb0ELb0ELb1ELb0EN3c104HalfEfEEv13SSMParamsBase --------------------------
	.section	.nv.info._Z25selective_scan_fwd_kernelI32Selective_Scan_fwd_kernel_traitsILi32ELi4ELi1ELb0ELb0ELb1ELb0EN3c104HalfEfEEv13SSMParamsBase,"",@"SHT_CUDA_INFO"
	.sectionflags	@""
	.align	4


	//----- nvinfo : EIATTR_CUDA_API_VERSION
	.align		4
        /*0000*/ 	.byte	0x04, 0x37
        /*0002*/ 	.short	(.L_3701 - .L_3700)
.L_3700:
        /*0004*/ 	.word	0x00000082


	//----- nvinfo : EIATTR_KPARAM_INFO
	.align		4
.L_3701:
        /*0008*/ 	.byte	0x04, 0x17
        /*000a*/ 	.short	(.L_3703 - .L_3702)
.L_3702:
        /*000c*/ 	.word	0x00000000
        /*0010*/ 	.short	0x0000
        /*0012*/ 	.short	0x0000
        /*0014*/ 	.byte	0x00, 0xf0, 0x61, 0x04


	//----- nvinfo : EIATTR_SPARSE_MMA_MASK
	.align		4
.L_3703:
        /*0018*/ 	.byte	0x03, 0x50
        /*001a*/ 	.short	0x0000


	//----- nvinfo : EIATTR_MAXREG_COUNT
	.align		4
        /*001c*/ 	.byte	0x03, 0x1b
        /*001e*/ 	.short	0x00ff


	//----- nvinfo : EIATTR_NUM_BARRIERS
	.align		4
        /*0020*/ 	.byte	0x02, 0x4c
        /*0022*/ 	.byte	0x01
	.zero		1


	//----- nvinfo : EIATTR_MERCURY_ISA_VERSION
	.align		4
        /*0024*/ 	.byte	0x03, 0x5f
        /*0026*/ 	.short	0x0101


	//----- nvinfo : EIATTR_COOP_GROUP_MASK_REGIDS
	.align		4
        /*0028*/ 	.byte	0x04, 0x29
        /*002a*/ 	.short	(.L_3705 - .L_3704)


	//   ....[0]....
.L_3704:
        /*002c*/ 	.word	0xffffffff


	//   ....[1]....
        /*0030*/ 	.word	0xffffffff


	//   ....[2]....
        /*0034*/ 	.word	0xffffffff


	//   ....[3]....
        /*0038*/ 	.word	0xffffffff


	//   ....[4]....
        /*003c*/ 	.word	0xffffffff


	//   ....[5]....
        /*0040*/ 	.word	0xffffffff


	//   ....[6]....
        /*0044*/ 	.word	0xffffffff


	//   ....[7]....
        /*0048*/ 	.word	0xffffffff


	//   ....[8]....
        /*004c*/ 	.word	0xffffffff


	//   ....[9]....
        /*0050*/ 	.word	0xffffffff


	//   ....[10]....
        /*0054*/ 	.word	0xffffffff


	//   ....[11]....
        /*0058*/ 	.word	0xffffffff


	//   ....[12]....
        /*005c*/ 	.word	0xffffffff


	//   ....[13]....
        /*0060*/ 	.word	0xffffffff


	//   ....[14]....
        /*0064*/ 	.word	0xffffffff


	//   ....[15]....
        /*0068*/ 	.word	0xffffffff


	//----- nvinfo : EIATTR_COOP_GROUP_INSTR_OFFSETS
	.align		4
.L_3705:
        /*006c*/ 	.byte	0x04, 0x28
        /*006e*/ 	.short	(.L_3707 - .L_3706)


	//   ....[0]....
.L_3706:
        /*0070*/ 	.word	0x00000970


	//   ....[1]....
        /*0074*/ 	.word	0x00000a40


	//   ....[2]....
        /*0078*/ 	.word	0x000018b0


	//   ....[3]....
        /*007c*/ 	.word	0x00001ae0


	//   ....[4]....
        /*0080*/ 	.word	0x00001af0


	//   ....[5]....
        /*0084*/ 	.word	0x00001b20


	//   ....[6]....
        /*0088*/ 	.word	0x00001b40


	//   ....[7]....
        /*008c*/ 	.word	0x00001b70


	//   ....[8]....
        /*0090*/ 	.word	0x00001b90


	//   ....[9]....
        /*0094*/ 	.word	0x00001bc0


	//   ....[10]....
        /*0098*/ 	.word	0x00001be0


	//   ....[11]....
        /*009c*/ 	.word	0x00001c10


	//   ....[12]....
        /*00a0*/ 	.word	0x00001c30


	//   ....[13]....
        /*00a4*/ 	.word	0x00001c60


	//   ....[14]....
        /*00a8*/ 	.word	0x00001cb0


	//   ....[15]....
        /*00ac*/ 	.word	0x00001fa0


	//----- nvinfo : EIATTR_EXIT_INSTR_OFFSETS
	.align		4
.L_3707:
        /*00b0*/ 	.byte	0x04, 0x1c
        /*00b2*/ 	.short	(.L_3709 - .L_3708)


	//   ....[0]....
.L_3708:
        /*00b4*/ 	.word	0x000002e0


	//   ....[1]....
        /*00b8*/ 	.word	0x00002350


	//----- nvinfo : EIATTR_MAX_THREADS
	.align		4
.L_3709:
        /*00bc*/ 	.byte	0x04, 0x05
        /*00be*/ 	.short	(.L_3711 - .L_3710)
.L_3710:
        /*00c0*/ 	.word	0x00000020
        /*00c4*/ 	.word	0x00000001
        /*00c8*/ 	.word	0x00000001


	//----- nvinfo : EIATTR_CRS_STACK_SIZE
	.align		4
.L_3711:
        /*00cc*/ 	.byte	0x04, 0x1e
        /*00ce*/ 	.short	(.L_3713 - .L_3712)
.L_3712:
        /*00d0*/ 	.word	0x00000000


	//----- nvinfo : EIATTR_CBANK_PARAM_SIZE
	.align		4
.L_3713:
        /*00d4*/ 	.byte	0x03, 0x19
        /*00d6*/ 	.short	0x0118


	//----- nvinfo : EIATTR_PARAM_CBANK
	.align		4
        /*00d8*/ 	.byte	0x04, 0x0a
        /*00da*/ 	.short	(.L_3715 - .L_3714)
	.align		4
.L_3714:
        /*00dc*/ 	.word	index@(.nv.constant0._Z25selective_scan_fwd_kernelI32Selective_Scan_fwd_kernel_traitsILi32ELi4ELi1ELb0ELb0ELb1ELb0EN3c104HalfEfEEv13SSMParamsBase)
        /*00e0*/ 	.short	0x0210
        /*00e2*/ 	.short	0x0118


	//----- nvinfo : EIATTR_SW_WAR
	.align		4
.L_3715:
        /*00e4*/ 	.byte	0x04, 0x36
        /*00e6*/ 	.short	(.L_3717 - .L_3716)
.L_3716:
        /*00e8*/ 	.word	0x00000008
.L_3717:


//--------------------- .nv.info._Z25selective_scan_fwd_kernelI32Selective_Scan_fwd_kernel_traitsILi32ELi4ELi1ELb0ELb0ELb1ELb1EN3c104HalfEfEEv13SSMParamsBase --------------------------
	.section	.nv.info._Z25selective_scan_fwd_kernelI32Selective_Scan_fwd_kernel_traitsILi32ELi4ELi1ELb0ELb0ELb1ELb1EN3c104HalfEfEEv13SSMParamsBase,"",@"SHT_CUDA_INFO"
	.sectionflags	@""
	.align	4


	//----- nvinfo : EIATTR_CUDA_API_VERSION
	.align		4
        /*0000*/ 	.byte	0x04, 0x37
        /*0002*/ 	.short	(.L_3719 - .L_3718)
.L_3718:
        /*0004*/ 	.word	0x00000082


	//----- nvinfo : EIATTR_KPARAM_INFO
	.align		4
.L_3719:
        /*0008*/ 	.byte	0x04, 0x17
        /*000a*/ 	.short	(.L_3721 - .L_3720)
.L_3720:
        /*000c*/ 	.word	0x00000000
        /*0010*/ 	.short	0x0000
        /*0012*/ 	.short	0x0000
        /*0014*/ 	.byte	0x00, 0xf0, 0x61, 0x04


	//----- nvinfo : EIATTR_SPARSE_MMA_MASK
	.align		4
.L_3721:
        /*0018*/ 	.byte	0x03, 0x50
        /*001a*/ 	.short	0x0000


	//----- nvinfo : EIATTR_MAXREG_COUNT
	.align		4
        /*001c*/ 	.byte	0x03, 0x1b
        /*001e*/ 	.short	0x00ff


	//----- nvinfo : EIATTR_NUM_BARRIERS
	.align		4
        /*0020*/ 	.byte	0x02, 0x4c
        /*0022*/ 	.byte	0x01
	.zero		1


	//----- nvinfo : EIATTR_MERCURY_ISA_VERSION
	.align		4
        /*0024*/ 	.byte	0x03, 0x5f
        /*0026*/ 	.short	0x0101


	//----- nvinfo : EIATTR_COOP_GROUP_MASK_REGIDS
	.align		4
        /*0028*/ 	.byte	0x04, 0x29
        /*002a*/ 	.short	(.L_3723 - .L_3722)


	//   ....[0]....
.L_3722:
        /*002c*/ 	.word	0xffffffff


	//   ....[1]....
        /*0030*/ 	.word	0xffffffff


	//   ....[2]....
        /*0034*/ 	.word	0xffffffff


	//   ....[3]....
        /*0038*/ 	.word	0xffffffff


	//   ....[4]....
        /*003c*/ 	.word	0xffffffff


	//   ....[5]....
        /*0040*/ 	.word	0xffffffff


	//   ....[6]....
        /*0044*/ 	.word	0xffffffff


	//   ....[7]....
        /*0048*/ 	.word	0xffffffff


	//   ....[8]....
        /*004c*/ 	.word	0xffffffff


	//   ....[9]....
        /*0050*/ 	.word	0xffffffff


	//   ....[10]....
        /*0054*/ 	.word	0xffffffff


	//   ....[11]....
        /*0058*/ 	.word	0xffffffff


	//   ....[12]....
        /*005c*/ 	.word	0xffffffff


	//   ....[13]....
        /*0060*/ 	.word	0xffffffff


	//   ....[14]....
        /*0064*/ 	.word	0xffffffff


	//   ....[15]....
        /*0068*/ 	.word	0xffffffff


	//   ....[16]....
        /*006c*/ 	.word	0xffffffff


	//   ....[17]....
        /*0070*/ 	.word	0xffffffff


	//----- nvinfo : EIATTR_COOP_GROUP_INSTR_OFFSETS
	.align		4
.L_3723:
        /*0074*/ 	.byte	0x04, 0x28
        /*0076*/ 	.short	(.L_3725 - .L_3724)


	//   ....[0]....
.L_3724:
        /*0078*/ 	.word	0x00000970


	//   ....[1]....
        /*007c*/ 	.word	0x00000a40


	//   ....[2]....
        /*0080*/ 	.word	0x00001980


	//   ....[3]....
        /*0084*/ 	.word	0x00001a20


	//   ....[4]....
        /*0088*/ 	.word	0x00001a30


	//   ....[5]....
        /*008c*/ 	.word	0x00001a70


	//   ....[6]....
        /*0090*/ 	.word	0x00001a80


	//   ....[7]....
        /*0094*/ 	.word	0x00001ac0


	//   ....[8]....
        /*0098*/ 	.word	0x00001ad0


	//   ....[9]....
        /*009c*/ 	.word	0x00001b20


	//   ....[10]....
        /*00a0*/ 	.word	0x00001b30


	//   ....[11]....
        /*00a4*/ 	.word	0x00001b90


	//   ....[12]....
        /*00a8*/ 	.word	0x00001ba0


	//   ....[13]....
        /*00ac*/ 	.word	0x00001c90


	//   ....[14]....
        /*00b0*/ 	.word	0x00001ca0


	//   ....[15]....
        /*00b4*/ 	.word	0x00001f90


	//   ....[16]....
        /*00b8*/ 	.word	0x00002550


	//   ....[17]....
        /*00bc*/ 	.word	0x00002780


	//----- nvinfo : EIATTR_EXIT_INSTR_OFFSETS
	.align		4
.L_3725:
        /*00c0*/ 	.byte	0x04, 0x1c
        /*00c2*/ 	.short	(.L_3727 - .L_3726)


	//   ....[0]....
.L_3726:
        /*00c4*/ 	.word	0x000002e0


	//   ....[1]....
        /*00c8*/ 	.word	0x00002af0


	//----- nvinfo : EIATTR_MAX_THREADS
	.align		4
.L_3727:
        /*00cc*/ 	.byte	0x04, 0x05
        /*00ce*/ 	.short	(.L_3729 - .L_3728)
.L_3728:
        /*00d0*/ 	.word	0x00000020
        /*00d4*/ 	.word	0x00000001
        /*00d8*/ 	.word	0x00000001


	//----- nvinfo : EIATTR_CRS_STACK_SIZE
	.align		4
.L_3729:
        /*00dc*/ 	.byte	0x04, 0x1e
        /*00de*/ 	.short	(.L_3731 - .L_3730)
.L_3730:
        /*00e0*/ 	.word	0x00000000


	//----- nvinfo : EIATTR_CBANK_PARAM_SIZE
	.align		4
.L_3731:
        /*00e4*/ 	.byte	0x03, 0x19
        /*00e6*/ 	.short	0x0118


	//----- nvinfo : EIATTR_PARAM_CBANK
	.align		4
        /*00e8*/ 	.byte	0x04, 0x0a
        /*00ea*/ 	.short	(.L_3733 - .L_3732)
	.align		4
.L_3732:
        /*00ec*/ 	.word	index@(.nv.constant0._Z25selective_scan_fwd_kernelI32Selective_Scan_fwd_kernel_traitsILi32ELi4ELi1ELb0ELb0ELb1ELb1EN3c104HalfEfEEv13SSMParamsBase)
        /*00f0*/ 	.short	0x0210
        /*00f2*/ 	.short	0x0118


	//----- nvinfo : EIATTR_SW_WAR
	.align		4
.L_3733:
        /*00f4*/ 	.byte	0x04, 0x36
        /*00f6*/ 	.short	(.L_3735 - .L_3734)
.L_3734:
        /*00f8*/ 	.word	0x00000008
.L_3735:


//--------------------- .nv.info._Z25selective_scan_fwd_kernelI32Selective_Scan_fwd_kernel_traitsILi32ELi4ELi1ELb0ELb1ELb0ELb0EN3c104HalfEfEEv13SSMParamsBase --------------------------
	.section	.nv.info._Z25selective_scan_fwd_kernelI32Selective_Scan_fwd_kernel_traitsILi32ELi4ELi1ELb0ELb1ELb0ELb0EN3c104HalfEfEEv13SSMParamsBase,"",@"SHT_CUDA_INFO"
	.sectionflags	@""
	.align	4


	//----- nvinfo : EIATTR_CUDA_API_VERSION
	.align		4
        /*0000*/ 	.byte	0x04, 0x37
        /*0002*/ 	.short	(.L_3737 - .L_3736)
.L_3736:
        /*0004*/ 	.word	0x00000082


	//----- nvinfo : EIATTR_KPARAM_INFO
	.align		4
.L_3737:
        /*0008*/ 	.byte	0x04, 0x17
        /*000a*/ 	.short	(.L_3739 - .L_3738)
.L_3738:
        /*000c*/ 	.word	0x00000000
        /*0010*/ 	.short	0x0000
        /*0012*/ 	.short	0x0000
        /*0014*/ 	.byte	0x00, 0xf0, 0x61, 0x04


	//----- nvinfo : EIATTR_SPARSE_MMA_MASK
	.align		4
.L_3739:
        /*0018*/ 	.byte	0x03, 0x50
        /*001a*/ 	.short	0x0000


	//----- nvinfo : EIATTR_MAXREG_COUNT
	.align		4
        /*001c*/ 	.byte	0x03, 0x1b
        /*001e*/ 	.short	0x00ff


	//----- nvinfo : EIATTR_NUM_BARRIERS
	.align		4
        /*0020*/ 	.byte	0x02, 0x4c
        /*0022*/ 	.byte	0x01
	.zero		1


	//----- nvinfo : EIATTR_MERCURY_ISA_VERSION
	.align		4
        /*0024*/ 	.byte	0x03, 0x5f
        /*0026*/ 	.short	0x0101


	//----- nvinfo : EIATTR_COOP_GROUP_MASK_REGIDS
	.align		4
        /*0028*/ 	.byte	0x04, 0x29
        /*002a*/ 	.short	(.L_3741 - .L_3740)


	//   ....[0]....
.L_3740:
        /*002c*/ 	.word	0xffffffff


	//   ....[1]....
        /*0030*/ 	.word	0xffffffff


	//   ....[2]....
        /*0034*/ 	.word	0xffffffff


	//   ....[3]....
        /*0038*/ 	.word	0xffffffff


	//   ....[4]....
        /*003c*/ 	.word	0xffffffff


	//   ....[5]....
        /*0040*/ 	.word	0xffffffff


	//   ....[6]....
        /*0044*/ 	.word	0xffffffff


	//   ....[7]....
        /*0048*/ 	.word	0xffffffff


	//   ....[8]....
        /*004c*/ 	.word	0xffffffff


	//   ....[9]....
        /*0050*/ 	.word	0xffffffff


	//   ....[10]....
        /*0054*/ 	.word	0xffffffff


	//   ....[11]....
        /*0058*/ 	.word	0xffffffff


	//   ....[12]....
        /*005c*/ 	.word	0xffffffff


	//   ....[13]....
        /*0060*/ 	.word	0xffffffff


	//   ....[14]....
        /*0064*/ 	.word	0xffffffff


	//   ....[15]....
        /*0068*/ 	.word	0xffffffff


	//----- nvinfo : EIATTR_COOP_GROUP_INSTR_OFFSETS
	.align		4
.L_3741:
        /*006c*/ 	.byte	0x04, 0x28
        /*006e*/ 	.short	(.L_3743 - .L_3742)


	//   ....[0]....
.L_3742:
        /*0070*/ 	.word	0x00000970


	//   ....[1]....
        /*0074*/ 	.word	0x00000a40


	//   ....[2]....
        /*0078*/ 	.word	0x00001880


	//   ....[3]....
        /*007c*/ 	.word	0x00001b40


	//   ....[4]....
        /*0080*/ 	.word	0x00001b50


	//   ....[5]....
        /*0084*/ 	.word	0x00001b80


	//   ....[6]....
        /*0088*/ 	.word	0x00001ba0


	//   ....[7]....
        /*008c*/ 	.word	0x00001bd0


	//   ....[8]....
        /*0090*/ 	.word	0x00001bf0


	//   ....[9]....
        /*0094*/ 	.word	0x00001c30


	//   ....[10]....
        /*0098*/ 	.word	0x00001c60


	//   ....[11]....
        /*009c*/ 	.word	0x00001ca0


	//   ....[12]....
        /*00a0*/ 	.word	0x00001cc0


	//   ....[13]....
        /*00a4*/ 	.word	0x00001cf0


	//   ....[14]....
        /*00a8*/ 	.word	0x00001d30


	//   ....[15]....
        /*00ac*/ 	.word	0x00001fa0


	//----- nvinfo : EIATTR_EXIT_INSTR_OFFSETS
	.align		4
.L_3743:
        /*00b0*/ 	.byte	0x04, 0x1c
        /*00b2*/ 	.short	(.L_3745 - .L_3744)


	//   ....[0]....
.L_3744:
        /*00b4*/ 	.word	0x000002e0


	//   ....[1]....
        /*00b8*/ 	.word	0x00002350


	//----- nvinfo : EIATTR_MAX_THREADS
	.align		4
.L_3745:
        /*00bc*/ 	.byte	0x04, 0x05
        /*00be*/ 	.short	(.L_3747 - .L_3746)
.L_3746:
        /*00c0*/ 	.word	0x00000020
        /*00c4*/ 	.word	0x00000001
        /*00c8*/ 	.word	0x00000001


	//----- nvinfo : EIATTR_CRS_STACK_SIZE
	.align		4
.L_3747:
        /*00cc*/ 	.byte	0x04, 0x1e
        /*00ce*/ 	.short	(.L_3749 - .L_3748)
.L_3748:
        /*00d0*/ 	.word	0x00000000


	//----- nvinfo : EIATTR_CBANK_PARAM_SIZE
	.align		4
.L_3749:
        /*00d4*/ 	.byte	0x03, 0x19
        /*00d6*/ 	.short	0x0118


	//----- nvinfo : EIATTR_PARAM_CBANK
	.align		4
        /*00d8*/ 	.byte	0x04, 0x0a
        /*00da*/ 	.short	(.L_3751 - .L_3750)
	.align		4
.L_3750:
        /*00dc*/ 	.word	index@(.nv.constant0._Z25selective_scan_fwd_kernelI32Selective_Scan_fwd_kernel_traitsILi32ELi4ELi1ELb0ELb1ELb0ELb0EN3c104HalfEfEEv13SSMParamsBase)
        /*00e0*/ 	.short	0x0210
        /*00e2*/ 	.short	0x0118


	//----- nvinfo : EIATTR_SW_WAR
	.align		4
.L_3751:
        /*00e4*/ 	.byte	0x04, 0x36
        /*00e6*/ 	.short	(.L_3753 - .L_3752)
.L_3752:
        /*00e8*/ 	.word	0x00000008
.L_3753:


//--------------------- .nv.info._Z25selective_scan_fwd_kernelI32Selective_Scan_fwd_kernel_traitsILi32ELi4ELi1ELb0ELb1ELb0ELb1EN3c104HalfEfEEv13SSMParamsBase --------------------------
	.section	.nv.info._Z25selective_scan_fwd_kernelI32Selective_Scan_fwd_kernel_traitsILi32ELi4ELi1ELb0ELb1ELb0ELb1EN3c104HalfEfEEv13SSMParamsBase,"",@"SHT_CUDA_INFO"
	.sectionflags	@""
	.align	4


	//----- nvinfo : EIATTR_CUDA_API_VERSION
	.align		4
        /*0000*/ 	.byte	0x04, 0x37
        /*0002*/ 	.short	(.L_3755 - .L_3754)
.L_3754:
        /*0004*/ 	.word	0x00000082


	//----- nvinfo : EIATTR_KPARAM_INFO
	.align		4
.L_3755:
        /*0008*/ 	.byte	0x04, 0x17
        /*000a*/ 	.short	(.L_3757 - .L_3756)
.L_3756:
        /*000c*/ 	.word	0x00000000
        /*0010*/ 	.short	0x0000
        /*0012*/ 	.short	0x0000
        /*0014*/ 	.byte	0x00, 0xf0, 0x61, 0x04


	//----- nvinfo : EIATTR_SPARSE_MMA_MASK
	.align		4
.L_3757:
        /*0018*/ 	.byte	0x03, 0x50
        /*001a*/ 	.short	0x0000


	//----- nvinfo : EIATTR_MAXREG_COUNT
	.align		4
        /*001c*/ 	.byte	0x03, 0x1b
        /*001e*/ 	.short	0x00ff


	//----- nvinfo : EIATTR_NUM_BARRIERS
	.align		4
        /*0020*/ 	.byte	0x02, 0x4c
        /*0022*/ 	.byte	0x01
	.zero		1


	//----- nvinfo : EIATTR_MERCURY_ISA_VERSION
	.align		4
        /*0024*/ 	.byte	0x03, 0x5f
        /*0026*/ 	.short	0x0101


	//----- nvinfo : EIATTR_COOP_GROUP_MASK_REGIDS
	.align		4
        /*0028*/ 	.byte	0x04, 0x29
        /*002a*/ 	.short	(.L_3759 - .L_3758)


	//   ....[0]....
.L_3758:
        /*002c*/ 	.word	0xffffffff


	//   ....[1]....
        /*0030*/ 	.word	0xffffffff


	//   ....[2]....
        /*0034*/ 	.word	0xffffffff


	//   ....[3]....
        /*0038*/ 	.word	0xffffffff


	//   ....[4]....
        /*003c*/ 	.word	0xffffffff


	//   ....[5]....
        /*0040*/ 	.word	0xffffffff


	//   ....[6]....
        /*0044*/ 	.word	0xffffffff


	//   ....[7]....
        /*0048*/ 	.word	0xffffffff


	//   ....[8]....
        /*004c*/ 	.word	0xffffffff


	//   ....[9]....
        /*0050*/ 	.word	0xffffffff


	//   ....[10]....
        /*0054*/ 	.word	0xffffffff


	//   ....[11]....
        /*0058*/ 	.word	0xffffffff


	//   ....[12]....
        /*005c*/ 	.word	0xffffffff


	//   ....[13]....
        /*0060*/ 	.word	0xffffffff


	//   ....[14]....
        /*0064*/ 	.word	0xffffffff


	//   ....[15]....
        /*0068*/ 	.word	0xffffffff


	//   ....[16]....
        /*006c*/ 	.word	0xffffffff


	//   ....[17]....
        /*0070*/ 	.word	0xffffffff


	//----- nvinfo : EIATTR_COOP_GROUP_INSTR_OFFSETS
	.align		4
.L_3759:
        /*0074*/ 	.byte	0x04, 0x28
        /*0076*/ 	.short	(.L_3761 - .L_3760)


	//   ....[0]....
.L_3760:
        /*0078*/ 	.word	0x00000970


	//   ....[1]....
        /*007c*/ 	.word	0x00000a40


	//   ....[2]....
        /*0080*/ 	.word	0x00001830


	//   ....[3]....
        /*0084*/ 	.word	0x00001b10


	//   ....[4]....
        /*0088*/ 	.word	0x00001b30


	//   ....[5]....
        /*008c*/ 	.word	0x00001b60


	//   ....[6]....
        /*0090*/ 	.word	0x00001b80


	//   ....[7]....
        /*0094*/ 	.word	0x00001bb0


	//   ....[8]....
        /*0098*/ 	.word	0x00001bd0


	//   ....[9]....
        /*009c*/ 	.word	0x00001c10


	//   ....[10]....
        /*00a0*/ 	.word	0x00001c40


	//   ....[11]....
        /*00a4*/ 	.word	0x00001c80


	//   ....[12]....
        /*00a8*/ 	.word	0x00001ca0


	//   ....[13]....
        /*00ac*/ 	.word	0x00001cd0


	//   ....[14]....
        /*00b0*/ 	.word	0x00001d10


	//   ....[15]....
        /*00b4*/ 	.word	0x00001fa0


	//   ....[16]....
        /*00b8*/ 	.word	0x00002550


	//   ....[17]....
        /*00bc*/ 	.word	0x00002780


	//----- nvinfo : EIATTR_EXIT_INSTR_OFFSETS
	.align		4
.L_3761:
        /*00c0*/ 	.byte	0x04, 0x1c
        /*00c2*/ 	.short	(.L_3763 - .L_3762)


	//   ....[0]....
.L_3762:
        /*00c4*/ 	.word	0x000002e0


	//   ....[1]....
        /*00c8*/ 	.word	0x00002af0


	//----- nvinfo : EIATTR_MAX_THREADS
	.align		4
.L_3763:
        /*00cc*/ 	.byte	0x04, 0x05
        /*00ce*/ 	.short	(.L_3765 - .L_3764)
.L_3764:
        /*00d0*/ 	.word	0x00000020
        /*00d4*/ 	.word	0x00000001
        /*00d8*/ 	.word	0x00000001


	//----- nvinfo : EIATTR_CRS_STACK_SIZE
	.align		4
.L_3765:
        /*00dc*/ 	.byte	0x04, 0x1e
        /*00de*/ 	.short	(.L_3767 - .L_3766)
.L_3766:
        /*00e0*/ 	.word	0x00000000


	//----- nvinfo : EIATTR_CBANK_PARAM_SIZE
	.align		4
.L_3767:
        /*00e4*/ 	.byte	0x03, 0x19
        /*00e6*/ 	.short	0x0118


	//----- nvinfo : EIATTR_PARAM_CBANK
	.align		4
        /*00e8*/ 	.byte	0x04, 0x0a
        /*00ea*/ 	.short	(.L_3769 - .L_3768)
	.align		4
.L_3768:
        /*00ec*/ 	.word	index@(.nv.constant0._Z25selective_scan_fwd_kernelI32Selective_Scan_fwd_kernel_traitsILi32ELi4ELi1ELb0ELb1ELb0ELb1EN3c104HalfEfEEv13SSMParamsBase)
        /*00f0*/ 	.short	0x0210
        /*00f2*/ 	.short	0x0118


	//----- nvinfo : EIATTR_SW_WAR
	.align		4
.L_3769:
        /*00f4*/ 	.byte	0x04, 0x36
        /*00f6*/ 	.short	(.L_3771 - .L_3770)
.L_3770:
        /*00f8*/ 	.word	0x00000008
.L_3771:


//--------------------- .nv.info._Z25selective_scan_fwd_kernelI32Selective_Scan_fwd_kernel_traitsILi32ELi4ELi1ELb0ELb1ELb1ELb0EN3c104HalfEfEEv13SSMParamsBase --------------------------
	.section	.nv.info._Z25selective_scan_fwd_kernelI32Selective_Scan_fwd_kernel_traitsILi32ELi4ELi1ELb0ELb1ELb1ELb0EN3c104HalfEfEEv13SSMParamsBase,"",@"SHT_CUDA_INFO"
	.sectionflags	@""
	.align	4


	//----- nvinfo : EIATTR_CUDA_API_VERSION
	.align		4
        /*0000*/ 	.byte	0x04, 0x37
        /*0002*/ 	.short	(.L_3773 - .L_3772)
.L_3772:
        /*0004*/ 	.word	0x00000082


	//----- nvinfo : EIATTR_KPARAM_INFO
	.align		4
.L_3773:
        /*0008*/ 	.byte	0x04, 0x17
        /*000a*/ 	.short	(.L_3775 - .L_3774)
.L_3774:
        /*000c*/ 	.word	0x00000000
        /*0010*/ 	.short	0x0000
        /*0012*/ 	.short	0x0000
        /*0014*/ 	.byte	0x00, 0xf0, 0x61, 0x04


	//----- nvinfo : EIATTR_SPARSE_MMA_MASK
	.align		4
.L_3775:
        /*0018*/ 	.byte	0x03, 0x50
        /*001a*/ 	.short	0x0000


	//----- nvinfo : EIATTR_MAXREG_COUNT
	.align		4
        /*001c*/ 	.byte	0x03, 0x1b
        /*001e*/ 	.short	0x00ff


	//----- nvinfo : EIATTR_NUM_BARRIERS
	.align		4
        /*0020*/ 	.byte	0x02, 0x4c
        /*0022*/ 	.byte	0x01
	.zero		1


	//----- nvinfo : EIATTR_MERCURY_ISA_VERSION
	.align		4
        /*0024*/ 	.byte	0x03, 0x5f
        /*0026*/ 	.short	0x0101


	//----- nvinfo : EIATTR_COOP_GROUP_MASK_REGIDS
	.align		4
        /*0028*/ 	.byte	0x04, 0x29
        /*002a*/ 	.short	(.L_3777 - .L_3776)


	//   ....[0]....
.L_3776:
        /*002c*/ 	.word	0xffffffff


	//   ....[1]....
        /*0030*/ 	.word	0xffffffff


	//   ....[2]....
        /*0034*/ 	.word	0xffffffff


	//   ....[3]....
        /*0038*/ 	.word	0xffffffff


	//   ....[4]....
        /*003c*/ 	.word	0xffffffff


	//   ....[5]....
        /*0040*/ 	.word	0xffffffff


	//   ....[6]....
        /*0044*/ 	.word	0xffffffff


	//   ....[7]....
        /*0048*/ 	.word	0xffffffff


	//   ....[8]....
        /*004c*/ 	.word	0xffffffff


	//   ....[9]....
        /*0050*/ 	.word	0xffffffff


	//   ....[10]....
        /*0054*/ 	.word	0xffffffff


	//   ....[11]....
        /*0058*/ 	.word	0xffffffff


	//   ....[12]....
        /*005c*/ 	.word	0xffffffff


	//   ....[13]....
        /*0060*/ 	.word	0xffffffff


	//   ....[14]....
        /*0064*/ 	.word	0xffffffff


	//   ....[15]....
        /*0068*/ 	.word	0xffffffff


	//   ....[16]....
        /*006c*/ 	.word	0xffffffff


	//----- nvinfo : EIATTR_COOP_GROUP_INSTR_OFFSETS
	.align		4
.L_3777:
        /*0070*/ 	.byte	0x04, 0x28
        /*0072*/ 	.short	(.L_3779 - .L_3778)


	//   ....[0]....
.L_3778:
        /*0074*/ 	.word	0x00000a10


	//   ....[1]....
        /*0078*/ 	.word	0x00000ae0


	//   ....[2]....
        /*007c*/ 	.word	0x00001970


	//   ....[3]....
        /*0080*/ 	.word	0x00001c10


	//   ....[4]....
        /*0084*/ 	.word	0x00001c20


	//   ....[5]....
        /*0088*/ 	.word	0x00001c60


	//   ....[6]....
        /*008c*/ 	.word	0x00001c70


	//   ....[7]....
        /*0090*/ 	.word	0x00001cb0


	//   ....[8]....
        /*0094*/ 	.word	0x00001cc0


	//   ....[9]....
        /*0098*/ 	.word	0x00001d00


	//   ....[10]....
        /*009c*/ 	.word	0x00001d10


	//   ....[11]....
        /*00a0*/ 	.word	0x00001d80


	//   ....[12]....
        /*00a4*/ 	.word	0x00001d90


	//   ....[13]....
        /*00a8*/ 	.word	0x00001e30


	//   ....[14]....
        /*00ac*/ 	.word	0x00001eb0


	//   ....[15]....
        /*00b0*/ 	.word	0x00001ec0


	//   ....[16]....
        /*00b4*/ 	.word	0x00002160


	//----- nvinfo : EIATTR_EXIT_INSTR_OFFSETS
	.align		4
.L_3779:
        /*00b8*/ 	.byte	0x04, 0x1c
        /*00ba*/ 	.short	(.L_3781 - .L_3780)


	//   ....[0]....
.L_3780:
        /*00bc*/ 	.word	0x00000370


	//   ....[1]....
        /*00c0*/ 	.word	0x00002530


	//----- nvinfo : EIATTR_MAX_THREADS
	.align		4
.L_3781:
        /*00c4*/ 	.byte	0x04, 0x05
        /*00c6*/ 	.short	(.L_3783 - .L_3782)
.L_3782:
        /*00c8*/ 	.word	0x00000020
        /*00cc*/ 	.word	0x00000001
        /*00d0*/ 	.word	0x00000001


	//----- nvinfo : EIATTR_CRS_STACK_SIZE
	.align		4
.L_3783:
        /*00d4*/ 	.byte	0x04, 0x1e
        /*00d6*/ 	.short	(.L_3785 - .L_3784)
.L_3784:
        /*00d8*/ 	.word	0x00000000


	//----- nvinfo : EIATTR_CBANK_PARAM_SIZE
	.align		4
.L_3785:
        /*00dc*/ 	.byte	0x03, 0x19
        /*00de*/ 	.short	0x0118


	//----- nvinfo : EIATTR_PARAM_CBANK
	.align		4
        /*00e0*/ 	.byte	0x04, 0x0a
        /*00e2*/ 	.short	(.L_3787 - .L_3786)
	.align		4
.L_3786:
        /*00e4*/ 	.word	index@(.nv.constant0._Z25selective_scan_fwd_kernelI32Selective_Scan_fwd_kernel_traitsILi32ELi4ELi1ELb0ELb1ELb1ELb0EN3c104HalfEfEEv13SSMParamsBase)
        /*00e8*/ 	.short	0x0210
        /*00ea*/ 	.short	0x0118


	//----- nvinfo : EIATTR_SW_WAR
	.align		4
.L_3787:
        /*00ec*/ 	.byte	0x04, 0x36
        /*00ee*/ 	.short	(.L_3789 - .L_3788)
.L_3788:
        /*00f0*/ 	.word	0x00000008
.L_3789:


//--------------------- .nv.info._Z25selective_scan_fwd_kernelI32Selective_Scan_fwd_kernel_traitsILi32ELi4ELi1ELb0ELb1ELb1ELb1EN3c104HalfEfEEv13SSMParamsBase --------------------------
	.section	.nv.info._Z25selective_scan_fwd_kernelI32Selective_Scan_fwd_kernel_traitsILi32ELi4ELi1ELb0ELb1ELb1ELb1EN3c104HalfEfEEv13SSMParamsBase,"",@"SHT_CUDA_INFO"
	.sectionflags	@""
	.align	4


	//----- nvinfo : EIATTR_CUDA_API_VERSION
	.align		4
        /*0000*/ 	.byte	0x04, 0x37
        /*0002*/ 	.short	(.L_3791 - .L_3790)
.L_3790:
        /*0004*/ 	.word	0x00000082


	//----- nvinfo : EIATTR_KPARAM_INFO
	.align		4
.L_3791:
        /*0008*/ 	.byte	0x04, 0x17
        /*000a*/ 	.short	(.L_3793 - .L_3792)
.L_3792:
        /*000c*/ 	.word	0x00000000
        /*0010*/ 	.short	0x0000
        /*0012*/ 	.short	0x0000
        /*0014*/ 	.byte	0x00, 0xf0, 0x61, 0x04


	//----- nvinfo : EIATTR_SPARSE_MMA_MASK
	.align		4
.L_3793:
        /*0018*/ 	.byte	0x03, 0x50
        /*001a*/ 	.short	0x0000


	//----- nvinfo : EIATTR_MAXREG_COUNT
	.align		4
        /*001c*/ 	.byte	0x03, 0x1b
        /*001e*/ 	.short	0x00ff


	//----- nvinfo : EIATTR_NUM_BARRIERS
	.align		4
        /*0020*/ 	.byte	0x02, 0x4c
        /*0022*/ 	.byte	0x01
	.zero		1


	//----- nvinfo : EIATTR_MERCURY_ISA_VERSION
	.align		4
        /*0024*/ 	.byte	0x03, 0x5f
        /*0026*/ 	.short	0x0101


	//----- nvinfo : EIATTR_COOP_GROUP_MASK_REGIDS
	.align		4
        /*0028*/ 	.byte	0x04, 0x29
        /*002a*/ 	.short	(.L_3795 - .L_3794)


	//   ....[0]....
.L_3794:
        /*002c*/ 	.word	0xffffffff


	//   ....[1]....
        /*0030*/ 	.word	0xffffffff


	//   ....[2]....
        /*0034*/ 	.word	0xffffffff


	//   ....[3]....
        /*0038*/ 	.word	0xffffffff


	//   ....[4]....
        /*003c*/ 	.word	0xffffffff


	//   ....[5]....
        /*0040*/ 	.word	0xffffffff


	//   ....[6]....
        /*0044*/ 	.word	0xffffffff


	//   ....[7]....
        /*0048*/ 	.word	0xffffffff


	//   ....[8]....
        /*004c*/ 	.word	0xffffffff


	//   ....[9]....
        /*0050*/ 	.word	0xffffffff


	//   ....[10]....
        /*0054*/ 	.word	0xffffffff


	//   ....[11]....
        /*0058*/ 	.word	0xffffffff


	//   ....[12]....
        /*005c*/ 	.word	0xffffffff


	//   ....[13]....
        /*0060*/ 	.word	0xffffffff


	//   ....[14]....
        /*0064*/ 	.word	0xffffffff


	//   ....[15]....
        /*0068*/ 	.word	0xffffffff


	//   ....[16]....
        /*006c*/ 	.word	0xffffffff


	//   ....[17]....
        /*0070*/ 	.word	0xffffffff


	//   ....[18]....
        /*0074*/ 	.word	0xffffffff


	//----- nvinfo : EIATTR_COOP_GROUP_INSTR_OFFSETS
	.align		4
.L_3795:
        /*0078*/ 	.byte	0x04, 0x28
        /*007a*/ 	.short	(.L_3797 - .L_3796)


	//   ....[0]....
.L_3796:
        /*007c*/ 	.word	0x00000a00


	//   ....[1]....
        /*0080*/ 	.word	0x00000ad0


	//   ....[2]....
        /*0084*/ 	.word	0x00001900


	//   ....[3]....
        /*0088*/ 	.word	0x00001c10


	//   ....[4]....
        /*008c*/ 	.word	0x00001c30


	//   ....[5]....
        /*0090*/ 	.word	0x00001cb0


	//   ....[6]....
        /*0094*/ 	.word	0x00001cc0


	//   ....[7]....
        /*0098*/ 	.word	0x00001cf0


	//   ....[8]....
        /*009c*/ 	.word	0x00001d10


	//   ....[9]....
        /*00a0*/ 	.word	0x00001d50


	//   ....[10]....
        /*00a4*/ 	.word	0x00001d70


	//   ....[11]....
        /*00a8*/ 	.word	0x00001db0


	//   ....[12]....
        /*00ac*/ 	.word	0x00001dd0


	//   ....[13]....
        /*00b0*/ 	.word	0x00001e10


	//   ....[14]....
        /*00b4*/ 	.word	0x00001e90


	//   ....[15]....
        /*00b8*/ 	.word	0x00001ea0


	//   ....[16]....
        /*00bc*/ 	.word	0x00002170


	//   ....[17]....
        /*00c0*/ 	.word	0x00002720


	//   ....[18]....
        /*00c4*/ 	.word	0x00002950


	//----- nvinfo : EIATTR_EXIT_INSTR_OFFSETS
	.align		4
.L_3797:
        /*00c8*/ 	.byte	0x04, 0x1c
        /*00ca*/ 	.short	(.L_3799 - .L_3798)


	//   ....[0]....
.L_3798:
        /*00cc*/ 	.word	0x00000370


	//   ....[1]....
        /*00d0*/ 	.word	0x00002cd0


	//----- nvinfo : EIATTR_MAX_THREADS
	.align		4
.L_3799:
        /*00d4*/ 	.byte	0x04, 0x05
        /*00d6*/ 	.short	(.L_3801 - .L_3800)
.L_3800:
        /*00d8*/ 	.word	0x00000020
        /*00dc*/ 	.word	0x00000001
        /*00e0*/ 	.word	0x00000001


	//----- nvinfo : EIATTR_CRS_STACK_SIZE
	.align		4
.L_3801:
        /*00e4*/ 	.byte	0x04, 0x1e
        /*00e6*/ 	.short	(.L_3803 - .L_3802)
.L_3802:
        /*00e8*/ 	.word	0x00000000


	//----- nvinfo : EIATTR_CBANK_PARAM_SIZE
	.align		4
.L_3803:
        /*00ec*/ 	.byte	0x03, 0x19
        /*00ee*/ 	.short	0x0118


	//----- nvinfo : EIATTR_PARAM_CBANK
	.align		4
        /*00f0*/ 	.byte	0x04, 0x0a
        /*00f2*/ 	.short	(.L_3805 - .L_3804)
	.align		4
.L_3804:
        /*00f4*/ 	.word	index@(.nv.constant0._Z25selective_scan_fwd_kernelI32Selective_Scan_fwd_kernel_traitsILi32ELi4ELi1ELb0ELb1ELb1ELb1EN3c104HalfEfEEv13SSMParamsBase)
        /*00f8*/ 	.short	0x0210
        /*00fa*/ 	.short	0x0118


	//----- nvinfo : EIATTR_SW_WAR
	.align		4
.L_3805:
        /*00fc*/ 	.byte	0x04, 0x36
        /*00fe*/ 	.short	(.L_3807 - .L_3806)
.L_3806:
        /*0100*/ 	.word	0x00000008
.L_3807:


//--------------------- .nv.info._Z25selective_scan_fwd_kernelI32Selective_Scan_fwd_kernel_traitsILi32ELi4ELi1ELb1ELb0ELb0ELb0EN3c104HalfEfEEv13SSMParamsBase --------------------------
	.section	.nv.info._Z25selective_scan_fwd_kernelI32Selective_Scan_fwd_kernel_traitsILi32ELi4ELi1ELb1ELb0ELb0ELb0EN3c104HalfEfEEv13SSMParamsBase,"",@"SHT_CUDA_INFO"
	.sectionflags	@""
	.align	4


	//----- nvinfo : EIATTR_CUDA_API_VERSION
	.align		4
        /*0000*/ 	.byte	0x04, 0x37
        /*0002*/ 	.short	(.L_3809 - .L_3808)
.L_3808:
        /*0004*/ 	.word	0x00000082


	//----- nvinfo : EIATTR_KPARAM_INFO
	.align		4
.L_3809:
        /*0008*/ 	.byte	0x04, 0x17
        /*000a*/ 	.short	(.L_3811 - .L_3810)
.L_3810:
        /*000c*/ 	.word	0x00000000
        /*0010*/ 	.short	0x0000
        /*0012*/ 	.short	0x0000
        /*0014*/ 	.byte	0x00, 0xf0, 0x61, 0x04


	//----- nvinfo : EIATTR_SPARSE_MMA_MASK
	.align		4
.L_3811:
        /*0018*/ 	.byte	0x03, 0x50
        /*001a*/ 	.short	0x0000


	//----- nvinfo : EIATTR_MAXREG_COUNT
	.align		4
        /*001c*/ 	.byte	0x03, 0x1b
        /*001e*/ 	.short	0x00ff


	//----- nvinfo : EIATTR_NUM_BARRIERS
	.align		4
        /*0020*/ 	.byte	0x02, 0x4c
        /*0022*/ 	.byte	0x01
	.zero		1


	//----- nvinfo : EIATTR_MERCURY_ISA_VERSION
	.align		4
        /*0024*/ 	.byte	0x03, 0x5f
        /*0026*/ 	.short	0x0101


	//----- nvinfo : EIATTR_COOP_GROUP_MASK_REGIDS
	.align		4
        /*0028*/ 	.byte	0x04, 0x29
        /*002a*/ 	.short	(.L_3813 - .L_3812)


	//   ....[0]....
.L_3812:
        /*002c*/ 	.word	0xffffffff


	//   ....[1]....
        /*0030*/ 	.word	0xffffffff


	//   ....[2]....
        /*0034*/ 	.word	0xffffffff


	//   ....[3]....
        /*0038*/ 	.word	0xffffffff


	//   ....[4]....
        /*003c*/ 	.word	0xffffffff


	//   ....[5]....
        /*0040*/ 	.word	0xffffffff


	//   ....[6]....
        /*0044*/ 	.word	0xffffffff


	//   ....[7]....
        /*0048*/ 	.word	0xffffffff


	//   ....[8]....
        /*004c*/ 	.word	0xffffffff


	//   ....[9]....
        /*0050*/ 	.word	0xffffffff


	//   ....[10]....
        /*0054*/ 	.word	0xffffffff


	//   ....[11]....
        /*0058*/ 	.word	0xffffffff


	//----- nvinfo : EIATTR_COOP_GROUP_INSTR_OFFSETS
	.align		4
.L_3813:
        /*005c*/ 	.byte	0x04, 0x28
        /*005e*/ 	.short	(.L_3815 - .L_3814)


	//   ....[0]....
.L_3814:
        /*0060*/ 	.word	0x000013c0


	//   ....[1]....
        /*0064*/ 	.word	0x000013d0


	//   ....[2]....
        /*0068*/ 	.word	0x00001400


	//   ....[3]....
        /*006c*/ 	.word	0x00001410


	//   ....[4]....
        /*0070*/ 	.word	0x00001450


	//   ....[5]....
        /*0074*/ 	.word	0x00001460


	//   ....[6]....
        /*0078*/ 	.word	0x000014a0


	//   ....[7]....
        /*007c*/ 	.word	0x000014b0


	//   ....[8]....
        /*0080*/ 	.word	0x00001520


	//   ....[9]....
        /*0084*/ 	.word	0x00001530


	//   ....[10]....
        /*0088*/ 	.word	0x000015c0


	//   ....[11]....
        /*008c*/ 	.word	0x000015d0


	//----- nvinfo : EIATTR_EXIT_INSTR_OFFSETS
	.align		4
.L_3815:
        /*0090*/ 	.byte	0x04, 0x1c
        /*0092*/ 	.short	(.L_3817 - .L_3816)


	//   ....[0]....
.L_3816:
        /*0094*/ 	.word	0x000001e0


	//   ....[1]....
        /*0098*/ 	.word	0x00001a20


	//----- nvinfo : EIATTR_MAX_THREADS
	.align		4
.L_3817:
        /*009c*/ 	.byte	0x04, 0x05
        /*009e*/ 	.short	(.L_3819 - .L_3818)
.L_3818:
        /*00a0*/ 	.word	0x00000020
        /*00a4*/ 	.word	0x00000001
        /*00a8*/ 	.word	0x00000001


	//----- nvinfo : EIATTR_CRS_STACK_SIZE
	.align		4
.L_3819:
        /*00ac*/ 	.byte	0x04, 0x1e
        /*00ae*/ 	.short	(.L_3821 - .L_3820)
.L_3820:
        /*00b0*/ 	.word	0x00000000


	//----- nvinfo : EIATTR_CBANK_PARAM_SIZE
	.align		4
.L_3821:
        /*00b4*/ 	.byte	0x03, 0x19
        /*00b6*/ 	.short	0x0118


	//----- nvinfo : EIATTR_PARAM_CBANK
	.align		4
        /*00b8*/ 	.byte	0x04, 0x0a
        /*00ba*/ 	.short	(.L_3823 - .L_3822)
	.align		4
.L_3822:
        /*00bc*/ 	.word	index@(.nv.constant0._Z25selective_scan_fwd_kernelI32Selective_Scan_fwd_kernel_traitsILi32ELi4ELi1ELb1ELb0ELb0ELb0EN3c104HalfEfEEv13SSMParamsBase)
        /*00c0*/ 	.short	0x0210
        /*00c2*/ 	.short	0x0118


	//----- nvinfo : EIATTR_SW_WAR
	.align		4
.L_3823:
        /*00c4*/ 	.byte	0x04, 0x36
        /*00c6*/ 	.short	(.L_3825 - .L_3824)
.L_3824:
        /*00c8*/ 	.word	0x00000008
.L_3825:


//--------------------- .nv.info._Z25selective_scan_fwd_kernelI32Selective_Scan_fwd_kernel_traitsILi32ELi4ELi1ELb1ELb0ELb0ELb1EN3c104HalfEfEEv13SSMParamsBase --------------------------
	.section	.nv.info._Z25selective_scan_fwd_kernelI32Selective_Scan_fwd_kernel_traitsILi32ELi4ELi1ELb1ELb0ELb0ELb1EN3c104HalfEfEEv13SSMParamsBase,"",@"SHT_CUDA_INFO"
	.sectionflags	@""
	.align	4


	//----- nvinfo : EIATTR_CUDA_API_VERSION
	.align		4
        /*0000*/ 	.byte	0x04, 0x37
        /*0002*/ 	.short	(.L_3827 - .L_3826)
.L_3826:
        /*0004*/ 	.word	0x00000082


	//----- nvinfo : EIATTR_KPARAM_INFO
	.align		4
.L_3827:
        /*0008*/ 	.byte	0x04, 0x17
        /*000a*/ 	.short	(.L_3829 - .L_3828)
.L_3828:
        /*000c*/ 	.word	0x00000000
        /*0010*/ 	.short	0x0000
        /*0012*/ 	.short	0x0000
        /*0014*/ 	.byte	0x00, 0xf0, 0x61, 0x04


	//----- nvinfo : EIATTR_SPARSE_MMA_MASK
	.align		4
.L_3829:
        /*0018*/ 	.byte	0x03, 0x50
        /*001a*/ 	.short	0x0000


	//----- nvinfo : EIATTR_MAXREG_COUNT
	.align		4
        /*001c*/ 	.byte	0x03, 0x1b
        /*001e*/ 	.short	0x00ff


	//----- nvinfo : EIATTR_NUM_BARRIERS
	.align		4
        /*0020*/ 	.byte	0x02, 0x4c
        /*0022*/ 	.byte	0x01
	.zero		1


	//----- nvinfo : EIATTR_MERCURY_ISA_VERSION
	.align		4
        /*0024*/ 	.byte	0x03, 0x5f
        /*0026*/ 	.short	0x0101


	//----- nvinfo : EIATTR_COOP_GROUP_MASK_REGIDS
	.align		4
        /*0028*/ 	.byte	0x04, 0x29
        /*002a*/ 	.short	(.L_3831 - .L_3830)


	//   ....[0]....
.L_3830:
        /*002c*/ 	.word	0xffffffff


	//   ....[1]....
        /*0030*/ 	.word	0xffffffff


	//   ....[2]....
        /*0034*/ 	.word	0xffffffff


	//   ....[3]....
        /*0038*/ 	.word	0xffffffff


	//   ....[4]....
        /*003c*/ 	.word	0xffffffff


	//   ....[5]....
        /*0040*/ 	.word	0xffffffff


	//   ....[6]....
        /*0044*/ 	.word	0xffffffff


	//   ....[7]....
        /*0048*/ 	.word	0xffffffff


	//   ....[8]....
        /*004c*/ 	.word	0xffffffff


	//   ....[9]....
        /*0050*/ 	.word	0xffffffff


	//   ....[10]....
        /*0054*/ 	.word	0xffffffff


	//   ....[11]....
        /*0058*/ 	.word	0xffffffff


	//----- nvinfo : EIATTR_COOP_GROUP_INSTR_OFFSETS
	.align		4
.L_3831:
        /*005c*/ 	.byte	0x04, 0x28
        /*005e*/ 	.short	(.L_3833 - .L_3832)


	//   ....[0]....
.L_3832:
        /*0060*/ 	.word	0x000013c0


	//   ....[1]....
        /*0064*/ 	.word	0x000013d0


	//   ....[2]....
        /*0068*/ 	.word	0x00001400


	//   ....[3]....
        /*006c*/ 	.word	0x00001410


	//   ....[4]....
        /*0070*/ 	.word	0x00001450


	//   ....[5]....
        /*0074*/ 	.word	0x00001460


	//   ....[6]....
        /*0078*/ 	.word	0x000014a0


	//   ....[7]....
        /*007c*/ 	.word	0x000014b0


	//   ....[8]....
        /*0080*/ 	.word	0x00001520


	//   ....[9]....
        /*0084*/ 	.word	0x00001530


	//   ....[10]....
        /*0088*/ 	.word	0x000015c0


	//   ....[11]....
        /*008c*/ 	.word	0x000015d0


	//----- nvinfo : EIATTR_EXIT_INSTR_OFFSETS
	.align		4
.L_3833:
        /*0090*/ 	.byte	0x04, 0x1c
        /*0092*/ 	.short	(.L_3835 - .L_3834)


	//   ....[0]....
.L_3834:
        /*0094*/ 	.word	0x000001e0


	//   ....[1]....
        /*0098*/ 	.word	0x00001ed0


	//----- nvinfo : EIATTR_MAX_THREADS
	.align		4
.L_3835:
        /*009c*/ 	.byte	0x04, 0x05
        /*009e*/ 	.short	(.L_3837 - .L_3836)
.L_3836:
        /*00a0*/ 	.word	0x00000020
        /*00a4*/ 	.word	0x00000001
        /*00a8*/ 	.word	0x00000001


	//----- nvinfo : EIATTR_CRS_STACK_SIZE
	.align		4
.L_3837:
        /*00ac*/ 	.byte	0x04, 0x1e
        /*00ae*/ 	.short	(.L_3839 - .L_3838)
.L_3838:
        /*00b0*/ 	.word	0x00000000


	//----- nvinfo : EIATTR_CBANK_PARAM_SIZE
	.align		4
.L_3839:
        /*00b4*/ 	.byte	0x03, 0x19
        /*00b6*/ 	.short	0x0118


	//----- nvinfo : EIATTR_PARAM_CBANK
	.align		4
        /*00b8*/ 	.byte	0x04, 0x0a
        /*00ba*/ 	.short	(.L_3841 - .L_3840)
	.align		4
.L_3840:
        /*00bc*/ 	.word	index@(.nv.constant0._Z25selective_scan_fwd_kernelI32Selective_Scan_fwd_kernel_traitsILi32ELi4ELi1ELb1ELb0ELb0ELb1EN3c104HalfEfEEv13SSMParamsBase)
        /*00c0*/ 	.short	0x0210
        /*00c2*/ 	.short	0x0118


	//----- nvinfo : EIATTR_SW_WAR
	.align		4
.L_3841:
        /*00c4*/ 	.byte	0x04, 0x36
        /*00c6*/ 	.short	(.L_3843 - .L_3842)
.L_3842:
        /*00c8*/ 	.word	0x00000008
.L_3843:


//--------------------- .nv.info._Z25selective_scan_fwd_kernelI32Selective_Scan_fwd_kernel_traitsILi32ELi4ELi1ELb1ELb0ELb1ELb0EN3c104HalfEfEEv13SSMParamsBase --------------------------
	.section	.nv.info._Z25selective_scan_fwd_kernelI32Selective_Scan_fwd_kernel_traitsILi32ELi4ELi1ELb1ELb0ELb1ELb0EN3c104HalfEfEEv13SSMParamsBase,"",@"SHT_CUDA_INFO"
	.sectionflags	@""
	.align	4


	//----- nvinfo : EIATTR_CUDA_API_VERSION
	.align		4
        /*0000*/ 	.byte	0x04, 0x37
        /*0002*/ 	.short	(.L_3845 - .L_3844)
.L_3844:
        /*0004*/ 	.word	0x00000082


	//----- nvinfo : EIATTR_KPARAM_INFO
	.align		4
.L_3845:
        /*0008*/ 	.byte	0x04, 0x17
        /*000a*/ 	.short	(.L_3847 - .L_3846)
.L_3846:
        /*000c*/ 	.word	0x00000000
        /*0010*/ 	.short	0x0000
        /*0012*/ 	.short	0x0000
        /*0014*/ 	.byte	0x00, 0xf0, 0x61, 0x04


	//----- nvinfo : EIATTR_SPARSE_MMA_MASK
	.align		4
.L_3847:
        /*0018*/ 	.byte	0x03, 0x50
        /*001a*/ 	.short	0x0000


	//----- nvinfo : EIATTR_MAXREG_COUNT
	.align		4
        /*001c*/ 	.byte	0x03, 0x1b
        /*001e*/ 	.short	0x00ff


	//----- nvinfo : EIATTR_NUM_BARRIERS
	.align		4
        /*0020*/ 	.byte	0x02, 0x4c
        /*0022*/ 	.byte	0x01
	.zero		1


	//----- nvinfo : EIATTR_MERCURY_ISA_VERSION
	.align		4
        /*0024*/ 	.byte	0x03, 0x5f
        /*0026*/ 	.short	0x0101


	//----- nvinfo : EIATTR_COOP_GROUP_MASK_REGIDS
	.align		4
        /*0028*/ 	.byte	0x04, 0x29
        /*002a*/ 	.short	(.L_3849 - .L_3848)


	//   ....[0]....
.L_3848:
        /*002c*/ 	.word	0xffffffff


	//   ....[1]....
        /*0030*/ 	.word	0xffffffff


	//   ....[2]....
        /*0034*/ 	.word	0xffffffff


	//   ....[3]....
        /*0038*/ 	.word	0xffffffff


	//   ....[4]....
        /*003c*/ 	.word	0xffffffff


	//   ....[5]....
        /*0040*/ 	.word	0xffffffff


	//   ....[6]....
        /*0044*/ 	.word	0xffffffff


	//   ....[7]....
        /*0048*/ 	.word	0xffffffff


	//   ....[8]....
        /*004c*/ 	.word	0xffffffff


	//   ....[9]....
        /*0050*/ 	.word	0xffffffff


	//   ....[10]....
        /*0054*/ 	.word	0xffffffff


	//   ....[11]....
        /*0058*/ 	.word	0xffffffff


	//----- nvinfo : EIATTR_COOP_GROUP_INSTR_OFFSETS
	.align		4
.L_3849:
        /*005c*/ 	.byte	0x04, 0x28
        /*005e*/ 	.short	(.L_3851 - .L_3850)


	//   ....[0]....
.L_3850:
        /*0060*/ 	.word	0x00001660


	//   ....[1]....
        /*0064*/ 	.word	0x00001670


	//   ....[2]....
        /*0068*/ 	.word	0x000016a0


	//   ....[3]....
        /*006c*/ 	.word	0x000016c0


	//   ....[4]....
        /*0070*/ 	.word	0x000016f0


	//   ....[5]....
        /*0074*/ 	.word	0x00001710


	//   ....[6]....
        /*0078*/ 	.word	0x00001750


	//   ....[7]....
        /*007c*/ 	.word	0x00001780


	//   ....[8]....
        /*0080*/ 	.word	0x000017c0


	//   ....[9]....
        /*0084*/ 	.word	0x000017e0


	//   ....[10]....
        /*0088*/ 	.word	0x00001810


	//   ....[11]....
        /*008c*/ 	.word	0x00001860


	//----- nvinfo : EIATTR_EXIT_INSTR_OFFSETS
	.align		4
.L_3851:
        /*0090*/ 	.byte	0x04, 0x1c
        /*0092*/ 	.short	(.L_3853 - .L_3852)


	//   ....[0]....
.L_3852:
        /*0094*/ 	.word	0x000003e0


	//   ....[1]....
        /*0098*/ 	.word	0x00001cd0


	//----- nvinfo : EIATTR_MAX_THREADS
	.align		4
.L_3853:
        /*009c*/ 	.byte	0x04, 0x05
        /*009e*/ 	.short	(.L_3855 - .L_3854)
.L_3854:
        /*00a0*/ 	.word	0x00000020
        /*00a4*/ 	.word	0x00000001
        /*00a8*/ 	.word	0x00000001


	//----- nvinfo : EIATTR_CRS_STACK_SIZE
	.align		4
.L_3855:
        /*00ac*/ 	.byte	0x04, 0x1e
        /*00ae*/ 	.short	(.L_3857 - .L_3856)
.L_3856:
        /*00b0*/ 	.word	0x00000000


	//----- nvinfo : EIATTR_CBANK_PARAM_SIZE
	.align		4
.L_3857:
        /*00b4*/ 	.byte	0x03, 0x19
        /*00b6*/ 	.short	0x0118


	//----- nvinfo : EIATTR_PARAM_CBANK
	.align		4
        /*00b8*/ 	.byte	0x04, 0x0a
        /*00ba*/ 	.short	(.L_3859 - .L_3858)
	.align		4
.L_3858:
        /*00bc*/ 	.word	index@(.nv.constant0._Z25selective_scan_fwd_kernelI32Selective_Scan_fwd_kernel_traitsILi32ELi4ELi1ELb1ELb0ELb1ELb0EN3c104HalfEfEEv13SSMParamsBase)
        /*00c0*/ 	.short	0x0210
        /*00c2*/ 	.short	0x0118


	//----- nvinfo : EIATTR_SW_WAR
	.align		4
.L_3859:
        /*00c4*/ 	.byte	0x04, 0x36
        /*00c6*/ 	.short	(.L_3861 - .L_3860)
.L_3860:
        /*00c8*/ 	.word	0x00000008
.L_3861:


//--------------------- .nv.info._Z25selective_scan_fwd_kernelI32Selective_Scan_fwd_kernel_traitsILi32ELi4ELi1ELb1ELb0ELb1ELb1EN3c104HalfEfEEv13SSMParamsBase --------------------------
	.section	.nv.info._Z25selective_scan_fwd_kernelI32Selective_Scan_fwd_kernel_traitsILi32ELi4ELi1ELb1ELb0ELb1ELb1EN3c104HalfEfEEv13SSMParamsBase,"",@"SHT_CUDA_INFO"
	.sectionflags	@""
	.align	4


	//----- nvinfo : EIATTR_CUDA_API_VERSION
	.align		4
        /*0000*/ 	.byte	0x04, 0x37
        /*0002*/ 	.short	(.L_3863 - .L_3862)
.L_3862:
        /*0004*/ 	.word	0x00000082


	//----- nvinfo : EIATTR_KPARAM_INFO
	.align		4
.L_3863:
        /*0008*/ 	.byte	0x04, 0x17
        /*000a*/ 	.short	(.L_3865 - .L_3864)
.L_3864:
        /*000c*/ 	.word	0x00000000
        /*0010*/ 	.short	0x0000
        /*0012*/ 	.short	0x0000
        /*0014*/ 	.byte	0x00, 0xf0, 0x61, 0x04


	//----- nvinfo : EIATTR_SPARSE_MMA_MASK
	.align		4
.L_3865:
        /*0018*/ 	.byte	0x03, 0x50
        /*001a*/ 	.short	0x0000


	//----- nvinfo : EIATTR_MAXREG_COUNT
	.align		4
        /*001c*/ 	.byte	0x03, 0x1b
        /*001e*/ 	.short	0x00ff


	//----- nvinfo : EIATTR_NUM_BARRIERS
	.align		4
        /*0020*/ 	.byte	0x02, 0x4c
        /*0022*/ 	.byte	0x01
	.zero		1


	//----- nvinfo : EIATTR_MERCURY_ISA_VERSION
	.align		4
        /*0024*/ 	.byte	0x03, 0x5f
        /*0026*/ 	.short	0x0101


	//----- nvinfo : EIATTR_COOP_GROUP_MASK_REGIDS
	.align		4
        /*0028*/ 	.byte	0x04, 0x29
        /*002a*/ 	.short	(.L_3867 - .L_3866)


	//   ....[0]....
.L_3866:
        /*002c*/ 	.word	0xffffffff


	//   ....[1]....
        /*0030*/ 	.word	0xffffffff


	//   ....[2]....
        /*0034*/ 	.word	0xffffffff


	//   ....[3]....
        /*0038*/ 	.word	0xffffffff


	//   ....[4]....
        /*003c*/ 	.word	0xffffffff


	//   ....[5]....
        /*0040*/ 	.word	0xffffffff


	//   ....[6]....
        /*0044*/ 	.word	0xffffffff


	//   ....[7]....
        /*0048*/ 	.word	0xffffffff


	//   ....[8]....
        /*004c*/ 	.word	0xffffffff


	//   ....[9]....
        /*0050*/ 	.word	0xffffffff


	//   ....[10]....
        /*0054*/ 	.word	0xffffffff


	//   ....[11]....
        /*0058*/ 	.word	0xffffffff


	//----- nvinfo : EIATTR_COOP_GROUP_INSTR_OFFSETS
	.align		4
.L_3867:
        /*005c*/ 	.byte	0x04, 0x28
        /*005e*/ 	.short	(.L_3869 - .L_3868)


	//   ....[0]....
.L_3868:
        /*0060*/ 	.word	0x00001660


	//   ....[1]....
        /*0064*/ 	.word	0x00001670


	//   ....[2]....
        /*0068*/ 	.word	0x000016a0


	//   ....[3]....
        /*006c*/ 	.word	0x000016c0


	//   ....[4]....
        /*0070*/ 	.word	0x000016f0


	//   ....[5]....
        /*0074*/ 	.word	0x00001710


	//   ....[6]....
        /*0078*/ 	.word	0x00001750


	//   ....[7]....
        /*007c*/ 	.word	0x00001780


	//   ....[8]....
        /*0080*/ 	.word	0x000017c0


	//   ....[9]....
        /*0084*/ 	.word	0x000017e0


	//   ....[10]....
        /*0088*/ 	.word	0x00001810


	//   ....[11]....
        /*008c*/ 	.word	0x00001860


	//----- nvinfo : EIATTR_EXIT_INSTR_OFFSETS
	.align		4
.L_3869:
        /*0090*/ 	.byte	0x04, 0x1c
        /*0092*/ 	.short	(.L_3871 - .L_3870)


	//   ....[0]....
.L_3870:
        /*0094*/ 	.word	0x000003e0


	//   ....[1]....
        /*0098*/ 	.word	0x000020f0


	//----- nvinfo : EIATTR_MAX_THREADS
	.align		4
.L_3871:
        /*009c*/ 	.byte	0x04, 0x05
        /*009e*/ 	.short	(.L_3873 - .L_3872)
.L_3872:
        /*00a0*/ 	.word	0x00000020
        /*00a4*/ 	.word	0x00000001
        /*00a8*/ 	.word	0x00000001


	//----- nvinfo : EIATTR_CRS_STACK_SIZE
	.align		4
.L_3873:
        /*00ac*/ 	.byte	0x04, 0x1e
        /*00ae*/ 	.short	(.L_3875 - .L_3874)
.L_3874:
        /*00b0*/ 	.word	0x00000000


	//----- nvinfo : EIATTR_CBANK_PARAM_SIZE
	.align		4
.L_3875:
        /*00b4*/ 	.byte	0x03, 0x19
        /*00b6*/ 	.short	0x0118


	//----- nvinfo : EIATTR_PARAM_CBANK
	.align		4
        /*00b8*/ 	.byte	0x04, 0x0a
        /*00ba*/ 	.short	(.L_3877 - .L_3876)
	.align		4
.L_3876:
        /*00bc*/ 	.word	index@(.nv.constant0._Z25selective_scan_fwd_kernelI32Selective_Scan_fwd_kernel_traitsILi32ELi4ELi1ELb1ELb0ELb1ELb1EN3c104HalfEfEEv13SSMParamsBase)
        /*00c0*/ 	.short	0x0210
        /*00c2*/ 	.short	0x0118


	//----- nvinfo : EIATTR_SW_WAR
	.align		4
.L_3877:
        /*00c4*/ 	.byte	0x04, 0x36
        /*00c6*/ 	.short	(.L_3879 - .L_3878)
.L_3878:
        /*00c8*/ 	.word	0x00000008
.L_3879:


//--------------------- .nv.info._Z25selective_scan_fwd_kernelI32Selective_Scan_fwd_kernel_traitsILi32ELi4ELi1ELb1ELb1ELb0ELb0EN3c104HalfEfEEv13SSMParamsBase --------------------------
	.section	.nv.info._Z25selective_scan_fwd_kernelI32Selective_Scan_fwd_kernel_traitsILi32ELi4ELi1ELb1ELb1ELb0ELb0EN3c104HalfEfEEv13SSMParamsBase,"",@"SHT_CUDA_INFO"
	.sectionflags	@""
	.align	4


	//----- nvinfo : EIATTR_CUDA_API_VERSION
	.align		4
        /*0000*/ 	.byte	0x04, 0x37
        /*0002*/ 	.short	(.L_3881 - .L_3880)
.L_3880:
        /*0004*/ 	.word	0x00000082


	//----- nvinfo : EIATTR_KPARAM_INFO
	.align		4
.L_3881:
        /*0008*/ 	.byte	0x04, 0x17
        /*000a*/ 	.short	(.L_3883 - .L_3882)
.L_3882:
        /*000c*/ 	.word	0x00000000
        /*0010*/ 	.short	0x0000
        /*0012*/ 	.short	0x0000
        /*0014*/ 	.byte	0x00, 0xf0, 0x61, 0x04


	//----- nvinfo : EIATTR_SPARSE_MMA_MASK
	.align		4
.L_3883:
        /*0018*/ 	.byte	0x03, 0x50
        /*001a*/ 	.short	0x0000


	//----- nvinfo : EIATTR_MAXREG_COUNT
	.align		4
        /*001c*/ 	.byte	0x03, 0x1b
        /*001e*/ 	.short	0x00ff


	//----- nvinfo : EIATTR_NUM_BARRIERS
	.align		4
        /*0020*/ 	.byte	0x02, 0x4c
        /*0022*/ 	.byte	0x01
	.zero		1


	//----- nvinfo : EIATTR_MERCURY_ISA_VERSION
	.align		4
        /*0024*/ 	.byte	0x03, 0x5f
        /*0026*/ 	.short	0x0101


	//----- nvinfo : EIATTR_COOP_GROUP_MASK_REGIDS
	.align		4
        /*0028*/ 	.byte	0x04, 0x29
        /*002a*/ 	.short	(.L_3885 - .L_3884)


	//   ....[0]....
.L_3884:
        /*002c*/ 	.word	0xffffffff


	//   ....[1]....
        /*0030*/ 	.word	0xffffffff


	//   ....[2]....
        /*0034*/ 	.word	0xffffffff


	//   ....[3]....
        /*0038*/ 	.word	0xffffffff


	//   ....[4]....
        /*003c*/ 	.word	0xffffffff


	//   ....[5]....
        /*0040*/ 	.word	0xffffffff


	//   ....[6]....
        /*0044*/ 	.word	0xffffffff


	//   ....[7]....
        /*0048*/ 	.word	0xffffffff


	//   ....[8]....
        /*004c*/ 	.word	0xffffffff


	//   ....[9]....
        /*0050*/ 	.word	0xffffffff


	//   ....[10]....
        /*0054*/ 	.word	0xffffffff


	//   ....[11]....
        /*0058*/ 	.word	0xffffffff


	//----- nvinfo : EIATTR_COOP_GROUP_INSTR_OFFSETS
	.align		4
.L_3885:
        /*005c*/ 	.byte	0x04, 0x28
        /*005e*/ 	.short	(.L_3887 - .L_3886)


	//   ....[0]....
.L_3886:
        /*0060*/ 	.word	0x000016e0


	//   ....[1]....
        /*0064*/ 	.word	0x000016f0


	//   ....[2]....
        /*0068*/ 	.word	0x00001720


	//   ....[3]....
        /*006c*/ 	.word	0x00001740


	//   ....[4]....
        /*0070*/ 	.word	0x00001770


	//   ....[5]....
        /*0074*/ 	.word	0x00001790


	//   ....[6]....
        /*0078*/ 	.word	0x000017d0


	//   ....[7]....
        /*007c*/ 	.word	0x00001800


	//   ....[8]....
        /*0080*/ 	.word	0x00001840


	//   ....[9]....
        /*0084*/ 	.word	0x00001860


	//   ....[10]....
        /*0088*/ 	.word	0x00001890


	//   ....[11]....
        /*008c*/ 	.word	0x000018d0


	//----- nvinfo : EIATTR_EXIT_INSTR_OFFSETS
	.align		4
.L_3887:
        /*0090*/ 	.byte	0x04, 0x1c
        /*0092*/ 	.short	(.L_3889 - .L_3888)


	//   ....[0]....
.L_3888:
        /*0094*/ 	.word	0x000003e0


	//   ....[1]....
        /*0098*/ 	.word	0x00001cd0


	//----- nvinfo : EIATTR_MAX_THREADS
	.align		4
.L_3889:
        /*009c*/ 	.byte	0x04, 0x05
        /*009e*/ 	.short	(.L_3891 - .L_3890)
.L_3890:
        /*00a0*/ 	.word	0x00000020
        /*00a4*/ 	.word	0x00000001
        /*00a8*/ 	.word	0x00000001


	//----- nvinfo : EIATTR_CRS_STACK_SIZE
	.align		4
.L_3891:
        /*00ac*/ 	.byte	0x04, 0x1e
        /*00ae*/ 	.short	(.L_3893 - .L_3892)
.L_3892:
        /*00b0*/ 	.word	0x00000000


	//----- nvinfo : EIATTR_CBANK_PARAM_SIZE
	.align		4
.L_3893:
        /*00b4*/ 	.byte	0x03, 0x19
        /*00b6*/ 	.short	0x0118


	//----- nvinfo : EIATTR_PARAM_CBANK
	.align		4
        /*00b8*/ 	.byte	0x04, 0x0a
        /*00ba*/ 	.short	(.L_3895 - .L_3894)
	.align		4
.L_3894:
        /*00bc*/ 	.word	index@(.nv.constant0._Z25selective_scan_fwd_kernelI32Selective_Scan_fwd_kernel_traitsILi32ELi4ELi1ELb1ELb1ELb0ELb0EN3c104HalfEfEEv13SSMParamsBase)
        /*00c0*/ 	.short	0x0210
        /*00c2*/ 	.short	0x0118


	//----- nvinfo : EIATTR_SW_WAR
	.align		4
.L_3895:
        /*00c4*/ 	.byte	0x04, 0x36
        /*00c6*/ 	.short	(.L_3897 - .L_3896)
.L_3896:
        /*00c8*/ 	.word	0x00000008
.L_3897:


//--------------------- .nv.info._Z25selective_scan_fwd_kernelI32Selective_Scan_fwd_kernel_traitsILi32ELi4ELi1ELb1ELb1ELb0ELb1EN3c104HalfEfEEv13SSMParamsBase --------------------------
	.section	.nv.info._Z25selective_scan_fwd_kernelI32Selective_Scan_fwd_kernel_traitsILi32ELi4ELi1ELb1ELb1ELb0ELb1EN3c104HalfEfEEv13SSMParamsBase,"",@"SHT_CUDA_INFO"
	.sectionflags	@""
	.align	4


	//----- nvinfo : EIATTR_CUDA_API_VERSION
	.align		4
        /*0000*/ 	.byte	0x04, 0x37
        /*0002*/ 	.short	(.L_3899 - .L_3898)
.L_3898:
        /*0004*/ 	.word	0x00000082


	//----- nvinfo : EIATTR_KPARAM_INFO
	.align		4
.L_3899:
        /*0008*/ 	.byte	0x04, 0x17
        /*000a*/ 	.short	(.L_3901 - .L_3900)
.L_3900:
        /*000c*/ 	.word	0x00000000
        /*0010*/ 	.short	0x0000
        /*0012*/ 	.short	0x0000
        /*0014*/ 	.byte	0x00, 0xf0, 0x61, 0x04


	//----- nvinfo : EIATTR_SPARSE_MMA_MASK
	.align		4
.L_3901:
        /*0018*/ 	.byte	0x03, 0x50
        /*001a*/ 	.short	0x0000


	//----- nvinfo : EIATTR_MAXREG_COUNT
	.align		4
        /*001c*/ 	.byte	0x03, 0x1b
        /*001e*/ 	.short	0x00ff


	//----- nvinfo : EIATTR_NUM_BARRIERS
	.align		4
        /*0020*/ 	.byte	0x02, 0x4c
        /*0022*/ 	.byte	0x01
	.zero		1


	//----- nvinfo : EIATTR_MERCURY_ISA_VERSION
	.align		4
        /*0024*/ 	.byte	0x03, 0x5f
        /*0026*/ 	.short	0x0101


	//----- nvinfo : EIATTR_COOP_GROUP_MASK_REGIDS
	.align		4
        /*0028*/ 	.byte	0x04, 0x29
        /*002a*/ 	.short	(.L_3903 - .L_3902)


	//   ....[0]....
.L_3902:
        /*002c*/ 	.word	0xffffffff


	//   ....[1]....
        /*0030*/ 	.word	0xffffffff


	//   ....[2]....
        /*0034*/ 	.word	0xffffffff


	//   ....[3]....
        /*0038*/ 	.word	0xffffffff


	//   ....[4]....
        /*003c*/ 	.word	0xffffffff


	//   ....[5]....
        /*0040*/ 	.word	0xffffffff


	//   ....[6]....
        /*0044*/ 	.word	0xffffffff


	//   ....[7]....
        /*0048*/ 	.word	0xffffffff


	//   ....[8]....
        /*004c*/ 	.word	0xffffffff


	//   ....[9]....
        /*0050*/ 	.word	0xffffffff


	//   ....[10]....
        /*0054*/ 	.word	0xffffffff


	//   ....[11]....
        /*0058*/ 	.word	0xffffffff


	//----- nvinfo : EIATTR_COOP_GROUP_INSTR_OFFSETS
	.align		4
.L_3903:
        /*005c*/ 	.byte	0x04, 0x28
        /*005e*/ 	.short	(.L_3905 - .L_3904)


	//   ....[0]....
.L_3904:
        /*0060*/ 	.word	0x000016e0


	//   ....[1]....
        /*0064*/ 	.word	0x000016f0


	//   ....[2]....
        /*0068*/ 	.word	0x00001720


	//   ....[3]....
        /*006c*/ 	.word	0x00001740


	//   ....[4]....
        /*0070*/ 	.word	0x00001770


	//   ....[5]....
        /*0074*/ 	.word	0x00001790


	//   ....[6]....
        /*0078*/ 	.word	0x000017d0


	//   ....[7]....
        /*007c*/ 	.word	0x00001800


	//   ....[8]....
        /*0080*/ 	.word	0x00001840


	//   ....[9]....
        /*0084*/ 	.word	0x00001860


	//   ....[10]....
        /*0088*/ 	.word	0x00001890


	//   ....[11]....
        /*008c*/ 	.word	0x000018d0


	//----- nvinfo : EIATTR_EXIT_INSTR_OFFSETS
	.align		4
.L_3905:
        /*0090*/ 	.byte	0x04, 0x1c
        /*0092*/ 	.short	(.L_3907 - .L_3906)


	//   ....[0]....
.L_3906:
        /*0094*/ 	.word	0x000003e0


	//   ....[1]....
        /*0098*/ 	.word	0x000020f0


	//----- nvinfo : EIATTR_MAX_THREADS
	.align		4
.L_3907:
        /*009c*/ 	.byte	0x04, 0x05
        /*009e*/ 	.short	(.L_3909 - .L_3908)
.L_3908:
        /*00a0*/ 	.word	0x00000020
        /*00a4*/ 	.word	0x00000001
        /*00a8*/ 	.word	0x00000001


	//----- nvinfo : EIATTR_CRS_STACK_SIZE
	.align		4
.L_3909:
        /*00ac*/ 	.byte	0x04, 0x1e
        /*00ae*/ 	.short	(.L_3911 - .L_3910)
.L_3910:
        /*00b0*/ 	.word	0x00000000


	//----- nvinfo : EIATTR_CBANK_PARAM_SIZE
	.align		4
.L_3911:
        /*00b4*/ 	.byte	0x03, 0x19
        /*00b6*/ 	.short	0x0118


	//----- nvinfo : EIATTR_PARAM_CBANK
	.align		4
        /*00b8*/ 	.byte	0x04, 0x0a
        /*00ba*/ 	.short	(.L_3913 - .L_3912)
	.align		4
.L_3912:
        /*00bc*/ 	.word	index@(.nv.constant0._Z25selective_scan_fwd_kernelI32Selective_Scan_fwd_kernel_traitsILi32ELi4ELi1ELb1ELb1ELb0ELb1EN3c104HalfEfEEv13SSMParamsBase)
        /*00c0*/ 	.short	0x0210
        /*00c2*/ 	.short	0x0118


	//----- nvinfo : EIATTR_SW_WAR
	.align		4
.L_3913:
        /*00c4*/ 	.byte	0x04, 0x36
        /*00c6*/ 	.short	(.L_3915 - .L_3914)
.L_3914:
        /*00c8*/ 	.word	0x00000008
.L_3915:


//--------------------- .nv.info._Z25selective_scan_fwd_kernelI32Selective_Scan_fwd_kernel_traitsILi32ELi4ELi1ELb1ELb1ELb1ELb0EN3c104HalfEfEEv13SSMParamsBase --------------------------
	.section	.nv.info._Z25selective_scan_fwd_kernelI32Selective_Scan_fwd_kernel_traitsILi32ELi4ELi1ELb1ELb1ELb1ELb0EN3c104HalfEfEEv13SSMParamsBase,"",@"SHT_CUDA_INFO"
	.sectionflags	@""
	.align	4


	//----- nvinfo : EIATTR_CUDA_API_VERSION
	.align		4
        /*0000*/ 	.byte	0x04, 0x37
        /*0002*/ 	.short	(.L_3917 - .L_3916)
.L_3916:
        /*0004*/ 	.word	0x00000082


	//----- nvinfo : EIATTR_KPARAM_INFO
	.align		4
.L_3917:
        /*0008*/ 	.byte	0x04, 0x17
        /*000a*/ 	.short	(.L_3919 - .L_3918)
.L_3918:
        /*000c*/ 	.word	0x00000000
        /*0010*/ 	.short	0x0000
        /*0012*/ 	.short	0x0000
        /*0014*/ 	.byte	0x00, 0xf0, 0x61, 0x04


	//----- nvinfo : EIATTR_SPARSE_MMA_MASK
	.align		4
.L_3919:
        /*0018*/ 	.byte	0x03, 0x50
        /*001a*/ 	.short	0x0000


	//----- nvinfo : EIATTR_MAXREG_COUNT
	.align		4
        /*001c*/ 	.byte	0x03, 0x1b
        /*001e*/ 	.short	0x00ff


	//----- nvinfo : EIATTR_NUM_BARRIERS
	.align		4
        /*0020*/ 	.byte	0x02, 0x4c
        /*0022*/ 	.byte	0x01
	.zero		1


	//----- nvinfo : EIATTR_MERCURY_ISA_VERSION
	.align		4
        /*0024*/ 	.byte	0x03, 0x5f
        /*0026*/ 	.short	0x0101


	//----- nvinfo : EIATTR_COOP_GROUP_MASK_REGIDS
	.align		4
        /*0028*/ 	.byte	0x04, 0x29
        /*002a*/ 	.short	(.L_3921 - .L_3920)


	//   ....[0]....
.L_3920:
        /*002c*/ 	.word	0xffffffff


	//   ....[1]....
        /*0030*/ 	.word	0xffffffff


	//   ....[2]....
        /*0034*/ 	.word	0xffffffff


	//   ....[3]....
        /*0038*/ 	.word	0xffffffff


	//   ....[4]....
        /*003c*/ 	.word	0xffffffff


	//   ....[5]....
        /*0040*/ 	.word	0xffffffff


	//   ....[6]....
        /*0044*/ 	.word	0xffffffff


	//   ....[7]....
        /*0048*/ 	.word	0xffffffff


	//   ....[8]....
        /*004c*/ 	.word	0xffffffff


	//   ....[9]....
        /*0050*/ 	.word	0xffffffff


	//   ....[10]....
        /*0054*/ 	.word	0xffffffff


	//   ....[11]....
        /*0058*/ 	.word	0xffffffff


	//----- nvinfo : EIATTR_COOP_GROUP_INSTR_OFFSETS
	.align		4
.L_3921:
        /*005c*/ 	.byte	0x04, 0x28
        /*005e*/ 	.short	(.L_3923 - .L_3922)


	//   ....[0]....
.L_3922:
        /*0060*/ 	.word	0x00001770


	//   ....[1]....
        /*0064*/ 	.word	0x00001780


	//   ....[2]....
        /*0068*/ 	.word	0x000017b0


	//   ....[3]....
        /*006c*/ 	.word	0x000017d0


	//   ....[4]....
        /*0070*/ 	.word	0x00001800


	//   ....[5]....
        /*0074*/ 	.word	0x00001820


	//   ....[6]....
        /*0078*/ 	.word	0x00001860


	//   ....[7]....
        /*007c*/ 	.word	0x00001890


	//   ....[8]....
        /*0080*/ 	.word	0x000018d0


	//   ....[9]....
        /*0084*/ 	.word	0x000018f0


	//   ....[10]....
        /*0088*/ 	.word	0x00001920


	//   ....[11]....
        /*008c*/ 	.word	0x00001960


	//----- nvinfo : EIATTR_EXIT_INSTR_OFFSETS
	.align		4
.L_3923:
        /*0090*/ 	.byte	0x04, 0x1c
        /*0092*/ 	.short	(.L_3925 - .L_3924)


	//   ....[0]....
.L_3924:
        /*0094*/ 	.word	0x00000460


	//   ....[1]....
        /*0098*/ 	.word	0x00001e30


	//----- nvinfo : EIATTR_MAX_THREADS
	.align		4
.L_3925:
        /*009c*/ 	.byte	0x04, 0x05
        /*009e*/ 	.short	(.L_3927 - .L_3926)
.L_3926:
        /*00a0*/ 	.word	0x00000020
        /*00a4*/ 	.word	0x00000001
        /*00a8*/ 	.word	0x00000001


	//----- nvinfo : EIATTR_CRS_STACK_SIZE
	.align		4
.L_3927:
        /*00ac*/ 	.byte	0x04, 0x1e
        /*00ae*/ 	.short	(.L_3929 - .L_3928)
.L_3928:
        /*00b0*/ 	.word	0x00000000


	//----- nvinfo : EIATTR_CBANK_PARAM_SIZE
	.align		4
.L_3929:
        /*00b4*/ 	.byte	0x03, 0x19
        /*00b6*/ 	.short	0x0118


	//----- nvinfo : EIATTR_PARAM_CBANK
	.align		4
        /*00b8*/ 	.byte	0x04, 0x0a
        /*00ba*/ 	.short	(.L_3931 - .L_3930)
	.align		4
.L_3930:
        /*00bc*/ 	.word	index@(.nv.constant0._Z25selective_scan_fwd_kernelI32Selective_Scan_fwd_kernel_traitsILi32ELi4ELi1ELb1ELb1ELb1ELb0EN3c104HalfEfEEv13SSMParamsBase)
        /*00c0*/ 	.short	0x0210
        /*00c2*/ 	.short	0x0118


	//----- nvinfo : EIATTR_SW_WAR
	.align		4
.L_3931:
        /*00c4*/ 	.byte	0x04, 0x36
        /*00c6*/ 	.short	(.L_3933 - .L_3932)
.L_3932:
        /*00c8*/ 	.word	0x00000008
.L_3933:


//--------------------- .nv.info._Z25selective_scan_fwd_kernelI32Selective_Scan_fwd_kernel_traitsILi32ELi4ELi1ELb1ELb1ELb1ELb1EN3c104HalfEfEEv13SSMParamsBase --------------------------
	.section	.nv.info._Z25selective_scan_fwd_kernelI32Selective_Scan_fwd_kernel_traitsILi32ELi4ELi1ELb1ELb1ELb1ELb1EN3c104HalfEfEEv13SSMParamsBase,"",@"SHT_CUDA_INFO"
	.sectionflags	@""
	.align	4


	//----- nvinfo : EIATTR_CUDA_API_VERSION
	.align		4
        /*0000*/ 	.byte	0x04, 0x37
        /*0002*/ 	.short	(.L_3935 - .L_3934)
.L_3934:
        /*0004*/ 	.word	0x00000082


	//----- nvinfo : EIATTR_KPARAM_INFO
	.align		4
.L_3935:
        /*0008*/ 	.byte	0x04, 0x17
        /*000a*/ 	.short	(.L_3937 - .L_3936)
.L_3936:
        /*000c*/ 	.word	0x00000000
        /*0010*/ 	.short	0x0000
        /*0012*/ 	.short	0x0000
        /*0014*/ 	.byte	0x00, 0xf0, 0x61, 0x04


	//----- nvinfo : EIATTR_SPARSE_MMA_MASK
	.align		4
.L_3937:
        /*0018*/ 	.byte	0x03, 0x50
        /*001a*/ 	.short	0x0000


	//----- nvinfo : EIATTR_MAXREG_COUNT
	.align		4
        /*001c*/ 	.byte	0x03, 0x1b
        /*001e*/ 	.short	0x00ff


	//----- nvinfo : EIATTR_NUM_BARRIERS
	.align		4
        /*0020*/ 	.byte	0x02, 0x4c
        /*0022*/ 	.byte	0x01
	.zero		1


	//----- nvinfo : EIATTR_MERCURY_ISA_VERSION
	.align		4
        /*0024*/ 	.byte	0x03, 0x5f
        /*0026*/ 	.short	0x0101


	//----- nvinfo : EIATTR_COOP_GROUP_MASK_REGIDS
	.align		4
        /*0028*/ 	.byte	0x04, 0x29
        /*002a*/ 	.short	(.L_3939 - .L_3938)


	//   ....[0]....
.L_3938:
        /*002c*/ 	.word	0xffffffff


	//   ....[1]....
        /*0030*/ 	.word	0xffffffff


	//   ....[2]....
        /*0034*/ 	.word	0xffffffff


	//   ....[3]....
        /*0038*/ 	.word	0xffffffff


	//   ....[4]....
        /*003c*/ 	.word	0xffffffff


	//   ....[5]....
        /*0040*/ 	.word	0xffffffff


	//   ....[6]....
        /*0044*/ 	.word	0xffffffff


	//   ....[7]....
        /*0048*/ 	.word	0xffffffff


	//   ....[8]....
        /*004c*/ 	.word	0xffffffff


	//   ....[9]....
        /*0050*/ 	.word	0xffffffff


	//   ....[10]....
        /*0054*/ 	.word	0xffffffff


	//   ....[11]....
        /*0058*/ 	.word	0xffffffff


	//----- nvinfo : EIATTR_COOP_GROUP_INSTR_OFFSETS
	.align		4
.L_3939:
        /*005c*/ 	.byte	0x04, 0x28
        /*005e*/ 	.short	(.L_3941 - .L_3940)


	//   ....[0]....
.L_3940:
        /*0060*/ 	.word	0x00001770


	//   ....[1]....
        /*0064*/ 	.word	0x00001780


	//   ....[2]....
        /*0068*/ 	.word	0x000017b0


	//   ....[3]....
        /*006c*/ 	.word	0x000017d0


	//   ....[4]....
        /*0070*/ 	.word	0x00001800


	//   ....[5]....
        /*0074*/ 	.word	0x00001820


	//   ....[6]....
        /*0078*/ 	.word	0x00001860


	//   ....[7]....
        /*007c*/ 	.word	0x00001890


	//   ....[8]....
        /*0080*/ 	.word	0x000018d0


	//   ....[9]....
        /*0084*/ 	.word	0x000018f0


	//   ....[10]....
        /*0088*/ 	.word	0x00001920


	//   ....[11]....
        /*008c*/ 	.word	0x00001960


	//----- nvinfo : EIATTR_EXIT_INSTR_OFFSETS
	.align		4
.L_3941:
        /*0090*/ 	.byte	0x04, 0x1c
        /*0092*/ 	.short	(.L_3943 - .L_3942)


	//   ....[0]....
.L_3942:
        /*0094*/ 	.word	0x00000460


	//   ....[1]....
        /*0098*/ 	.word	0x00002250


	//----- nvinfo : EIATTR_MAX_THREADS
	.align		4
.L_3943:
        /*009c*/ 	.byte	0x04, 0x05
        /*009e*/ 	.short	(.L_3945 - .L_3944)
.L_3944:
        /*00a0*/ 	.word	0x00000020
        /*00a4*/ 	.word	0x00000001
        /*00a8*/ 	.word	0x00000001


	//----- nvinfo : EIATTR_CRS_STACK_SIZE
	.align		4
.L_3945:
        /*00ac*/ 	.byte	0x04, 0x1e
        /*00ae*/ 	.short	(.L_3947 - .L_3946)
.L_3946:
        /*00b0*/ 	.word	0x00000000


	//----- nvinfo : EIATTR_CBANK_PARAM_SIZE
	.align		4
.L_3947:
        /*00b4*/ 	.byte	0x03, 0x19
        /*00b6*/ 	.short	0x0118


	//----- nvinfo : EIATTR_PARAM_CBANK
	.align		4
        /*00b8*/ 	.byte	0x04, 0x0a
        /*00ba*/ 	.short	(.L_3949 - .L_3948)
	.align		4
.L_3948:
        /*00bc*/ 	.word	index@(.nv.constant0._Z25selective_scan_fwd_kernelI32Selective_Scan_fwd_kernel_traitsILi32ELi4ELi1ELb1ELb1ELb1ELb1EN3c104HalfEfEEv13SSMParamsBase)
        /*00c0*/ 	.short	0x0210
        /*00c2*/ 	.short	0x0118


	//----- nvinfo : EIATTR_SW_WAR
	.align		4
.L_3949:
        /*00c4*/ 	.byte	0x04, 0x36
        /*00c6*/ 	.short	(.L_3951 - .L_3950)
.L_3950:
        /*00c8*/ 	.word	0x00000008
.L_3951:


//--------------------- .nv.callgraph             --------------------------
	.section	.nv.callgraph,"",@"SHT_CUDA_CALLGRAPH"
	.align	4
	.sectionentsize	8
	.align		4
        /*0000*/ 	.word	0x00000000
	.align		4
        /*0004*/ 	.word	0xffffffff
	.align		4
        /*0008*/ 	.word	0x00000000
	.align		4
        /*000c*/ 	.word	0xfffffffe
	.align		4
        /*0010*/ 	.word	0x00000000
	.align		4
        /*0014*/ 	.word	0xfffffffd
	.align		4
        /*0018*/ 	.word	0x00000000
	.align		4
        /*001c*/ 	.word	0xfffffffc


//--------------------- .nv.constant4             --------------------------
	.section	.nv.constant4,"a",@progbits
	.align	8
	.align		8
.nv.constant4:
        /*0000*/ 	.dword	_ZN62_INTERNAL_2155c4e5_26_selective_scan_fwd_fp16_cu_80d2ef76_35484cuda3std3__45__cpo5beginE
	.align		8
        /*0008*/ 	.dword	_ZN62_INTERNAL_2155c4e5_26_selective_scan_fwd_fp16_cu_80d2ef76_35484cuda3std3__45__cpo3endE
	.align		8
        /*0010*/ 	.dword	_ZN62_INTERNAL_2155c4e5_26_selective_scan_fwd_fp16_cu_80d2ef76_35484cuda3std3__45__cpo6cbeginE
	.align		8
        /*0018*/ 	.dword	_ZN62_INTERNAL_2155c4e5_26_selective_scan_fwd_fp16_cu_80d2ef76_35484cuda3std3__45__cpo4cendE
	.align		8
        /*0020*/ 	.dword	_ZN62_INTERNAL_2155c4e5_26_selective_scan_fwd_fp16_cu_80d2ef76_35484cuda3std3__45__cpo6rbeginE
	.align		8
        /*0028*/ 	.dword	_ZN62_INTERNAL_2155c4e5_26_selective_scan_fwd_fp16_cu_80d2ef76_35484cuda3std3__45__cpo4rendE
	.align		8
        /*0030*/ 	.dword	_ZN62_INTERNAL_2155c4e5_26_selective_scan_fwd_fp16_cu_80d2ef76_35484cuda3std3__45__cpo7crbeginE
	.align		8
        /*0038*/ 	.dword	_ZN62_INTERNAL_2155c4e5_26_selective_scan_fwd_fp16_cu_80d2ef76_35484cuda3std3__45__cpo5crendE
	.align		8
        /*0040*/ 	.dword	_ZN62_INTERNAL_2155c4e5_26_selective_scan_fwd_fp16_cu_80d2ef76_35484cuda3std3__464_GLOBAL__N__2155c4e5_26_selective_scan_fwd_fp16_cu_80d2ef76_35486ignoreE
	.align		8
        /*0048*/ 	.dword	_ZN62_INTERNAL_2155c4e5_26_selective_scan_fwd_fp16_cu_80d2ef76_35484cuda3std3__419piecewise_constructE
	.align		8
        /*0050*/ 	.dword	_ZN62_INTERNAL_2155c4e5_26_selective_scan_fwd_fp16_cu_80d2ef76_35484cuda3std3__48in_placeE
	.align		8
        /*0058*/ 	.dword	_ZN62_INTERNAL_2155c4e5_26_selective_scan_fwd_fp16_cu_80d2ef76_35484cuda3std3__420unreachable_sentinelE
	.align		8
        /*0060*/ 	.dword	_ZN62_INTERNAL_2155c4e5_26_selective_scan_fwd_fp16_cu_80d2ef76_35484cuda3std6ranges3__45__cpo4swapE
	.align		8
        /*0068*/ 	.dword	_ZN62_INTERNAL_2155c4e5_26_selective_scan_fwd_fp16_cu_80d2ef76_35484cuda3std6ranges3__45__cpo9iter_moveE
	.align		8
        /*0070*/ 	.dword	_ZN62_INTERNAL_2155c4e5_26_selective_scan_fwd_fp16_cu_80d2ef76_35484cuda3std6ranges3__45__cpo5beginE
	.align		8
        /*0078*/ 	.dword	_ZN62_INTERNAL_2155c4e5_26_selective_scan_fwd_fp16_cu_80d2ef76_35484cuda3std6ranges3__45__cpo3endE
	.align		8
        /*0080*/ 	.dword	_ZN62_INTERNAL_2155c4e5_26_selective_scan_fwd_fp16_cu_80d2ef76_35484cuda3std6ranges3__45__cpo6cbeginE
	.align		8
        /*0088*/ 	.dword	_ZN62_INTERNAL_2155c4e5_26_selective_scan_fwd_fp16_cu_80d2ef76_35484cuda3std6ranges3__45__cpo4cendE
	.align		8
        /*0090*/ 	.dword	_ZN62_INTERNAL_2155c4e5_26_selective_scan_fwd_fp16_cu_80d2ef76_35484cuda3std6ranges3__45__cpo7advanceE
	.align		8
        /*0098*/ 	.dword	_ZN62_INTERNAL_2155c4e5_26_selective_scan_fwd_fp16_cu_80d2ef76_35484cuda3std6ranges3__45__cpo9iter_swapE
	.align		8
        /*00a0*/ 	.dword	_ZN62_INTERNAL_2155c4e5_26_selective_scan_fwd_fp16_cu_80d2ef76_35484cuda3std6ranges3__45__cpo4nextE
	.align		8
        /*00a8*/ 	.dword	_ZN62_INTERNAL_2155c4e5_26_selective_scan_fwd_fp16_cu_80d2ef76_35484cuda3std6ranges3__45__cpo4prevE
	.align		8
        /*00b0*/ 	.dword	_ZN62_INTERNAL_2155c4e5_26_selective_scan_fwd_fp16_cu_80d2ef76_35484cuda3std6ranges3__45__cpo4dataE
	.align		8
        /*00b8*/ 	.dword	_ZN62_INTERNAL_2155c4e5_26_selective_scan_fwd_fp16_cu_80d2ef76_35484cuda3std6ranges3__45__cpo5cdataE
	.align		8
        /*00c0*/ 	.dword	_ZN62_INTERNAL_2155c4e5_26_selective_scan_fwd_fp16_cu_80d2ef76_35484cuda3std6ranges3__45__cpo4sizeE
	.align		8
        /*00c8*/ 	.dword	_ZN62_INTERNAL_2155c4e5_26_selective_scan_fwd_fp16_cu_80d2ef76_35484cuda3std6ranges3__45__cpo5ssizeE
	.align		8
        /*00d0*/ 	.dword	_ZN62_INTERNAL_2155c4e5_26_selective_scan_fwd_fp16_cu_80d2ef76_35484cuda3std6ranges3__45__cpo8distanceE
	.align		8
        /*00d8*/ 	.dword	_ZN62_INTERNAL_2155c4e5_26_selective_scan_fwd_fp16_cu_80d2ef76_35486thrust23THRUST_300001_SM_900_NS6system6detail10sequential3seqE


//--------------------- .text._Z25selective_scan_fwd_kernelI32Selective_Scan_fwd_kernel_traitsILi128ELi16ELi1ELb0ELb0ELb0ELb0EN3c104HalfENS1_7complexIfEEEEv13SSMParamsBase --------------------------
	.section	.text._Z25selective_scan_fwd_kernelI32Selective_Scan_fwd_kernel_traitsILi128ELi16ELi1ELb0ELb0ELb0ELb0EN3c104HalfENS1_7complexIfEEEEv13SSMParamsBase,"ax",@progbits
	.align	128
        .global         _Z25selective_scan_fwd_kernelI32Selective_Scan_fwd_kernel_traitsILi128ELi16ELi1ELb0ELb0ELb0ELb0EN3c104HalfENS1_7complexIfEEEEv13SSMParamsBase
        .type           _Z25selective_scan_fwd_kernelI32Selective_Scan_fwd_kernel_traitsILi128ELi16ELi1ELb0ELb0ELb0ELb0EN3c104HalfENS1_7complexIfEEEEv13SSMParamsBase,@function
        .size           _Z25selective_scan_fwd_kernelI32Selective_Scan_fwd_kernel_traitsILi128ELi16ELi1ELb0ELb0ELb0ELb0EN3c104HalfENS1_7complexIfEEEEv13SSMParamsBase,(.L_x_5160 - _Z25selective_scan_fwd_kernelI32Selective_Scan_fwd_kernel_traitsILi128ELi16ELi1ELb0ELb0ELb0ELb0EN3c104HalfENS1_7complexIfEEEEv13SSMParamsBase)
        .other          _Z25selective_scan_fwd_kernelI32Selective_Scan_fwd_kernel_traitsILi128ELi16ELi1ELb0ELb0ELb0ELb0EN3c104HalfENS1_7complexIfEEEEv13SSMParamsBase,@"STO_CUDA_ENTRY STV_DEFAULT"
_Z25selective_scan_fwd_kernelI32Selective_Scan_fwd_kernel_traitsILi128ELi16ELi1ELb0ELb0ELb0ELb0EN3c104HalfENS1_7complexIfEEEEv13SSMParamsBase:
.text._Z25selective_scan_fwd_kernelI32Selective_Scan_fwd_kernel_traitsILi128ELi16ELi1ELb0ELb0ELb0ELb0EN3c104HalfENS1_7complexIfEEEEv13SSMParamsBase:
[----:B------:R-:W-:Y:S08]  /*0000*/  LDC R1, c[0x0][0x28] ;  /* 0x00000a00ff017b82 */ /* 0x000ff00000000800 */
[----:B------:R-:W0:Y:S01]  /*0010*/  S2UR UR8, SR_CTAID.Y ;  /* 0x00000000000879c3 */ /* 0x000e220000002600 */
[----:B------:R-:W-:Y:S01]  /*0020*/  ULDC.64 UR4, c[0x0][0x2e8] ;  /* 0x0000ba0000047ab9 */ /* 0x000fe20000000a00 */
[----:B------:R-:W-:Y:S01]  /*0030*/  ULDC.64 UR6, c[0x0][0x300] ;  /* 0x0000c00000067ab9 */ /* 0x000fe20000000a00 */
[----:B------:R-:W-:Y:S01]  /*0040*/  ISETP.NE.U32.AND P0, PT, RZ, UR4, PT ;  /* 0x00000004ff007c0c */ /* 0x000fe2000bf05070 */
[----:B------:R-:W-:Y:S01]  /*0050*/  ULDC.64 UR12, c[0x0][0x208] ;  /* 0x00008200000c7ab9 */ /* 0x000fe20000000a00 */
[----:B------:R-:W-:-:S02]  /*0060*/  ISETP.NE.U32.AND P1, PT, RZ, UR6, PT ;  /* 0x00000006ff007c0c */ /* 0x000fc4000bf25070 */
[----:B------:R-:W-:Y:S01]  /*0070*/  ISETP.NE.AND.EX P0, PT, RZ, UR5, PT, P0 ;  /* 0x00000005ff007c0c */ /* 0x000fe2000bf05300 */
[----:B------:R-:W1:Y:S01]  /*0080*/  LDC R7, c[0x0][0x224] ;  /* 0x00008900ff077b82 */ /* 0x000e620000000800 */
[----:B------:R-:W-:Y:S02]  /*0090*/  ISETP.NE.AND.EX P1, PT, RZ, UR7, PT, P1 ;  /* 0x00000007ff007c0c */ /* 0x000fe4000bf25310 */
[----:B0-----:R-:W-:-:S04]  /*00a0*/  MOV R28, UR8 ;  /* 0x00000008001c7c02 */ /* 0x001fc80008000f00 */
[----:B------:R-:W-:-:S05]  /*00b0*/  SHF.R.S32.HI R29, RZ, 0x1f, R28 ;  /* 0x0000001fff1d7819 */ /* 0x000fca000001141c */
[C---:B------:R-:W-:Y:S02]  /*00c0*/  @P0 LEA R2, P2, R28.reuse, UR4, 0x2 ;  /* 0x000000041c020c11 */ /* 0x040fe4000f8410ff */
[C---:B------:R-:W-:Y:S02]  /*00d0*/  @P1 LEA R4, P3, R28.reuse, UR6, 0x2 ;  /* 0x000000061c041c11 */ /* 0x040fe4000f8610ff */
[C-C-:B------:R-:W-:Y:S02]  /*00e0*/  @P0 LEA.HI.X R3, R28.reuse, UR5, R29.reuse, 0x2, P2 ;  /* 0x000000051c030c11 */ /* 0x140fe400090f141d */
[----:B------:R-:W-:-:S03]  /*00f0*/  @P1 LEA.HI.X R5, R28, UR7, R29, 0x2, P3 ;  /* 0x000000071c051c11 */ /* 0x000fc600098f141d */
[----:B------:R0:W5:Y:S04]  /*0100*/  @P0 LDG.E R0, desc[UR12][R2.64] ;  /* 0x0000000c02000981 */ /* 0x000168000c1e1900 */
[----:B------:R0:W5:Y:S01]  /*0110*/  @P1 LDG.E R6, desc[UR12][R4.64] ;  /* 0x0000000c04061981 */ /* 0x000162000c1e1900 */
[----:B------:R-:W2:Y:S01]  /*0120*/  S2UR UR4, SR_CTAID.X ;  /* 0x00000000000479c3 */ /* 0x000ea20000002500 */
[----:B-1----:R-:W-:Y:S02]  /*0130*/  ISETP.GE.AND P2, PT, R7, 0x1, PT ;  /* 0x000000010700780c */ /* 0x002fe40003f46270 */
[----:B--2---:R-:W-:Y:S01]  /*0140*/  MOV R31, UR4 ;  /* 0x00000004001f7c02 */ /* 0x004fe20008000f00 */
[----:B------:R-:W-:-:S03]  /*0150*/  ULDC.64 UR4, c[0x0][0x280] ;  /* 0x0000a00000047ab9 */ /* 0x000fc60000000a00 */
[----:B------:R-:W-:-:S07]  /*0160*/  SHF.R.S32.HI R30, RZ, 0x1f, R31 ;  /* 0x0000001fff1e7819 */ /* 0x000fce000001141f */
[----:B0-----:R-:W-:Y:S05]  /*0170*/  @!P2 EXIT ;  /* 0x000000000000a94d */ /* 0x001fea0003800000 */
[----:B------:R-:W0:Y:S01]  /*0180*/  S2R R105, SR_TID.X ;  /* 0x0000000000697919 */ /* 0x000e220000002100 */
[----:B------:R-:W1:Y:S01]  /*0190*/  LDC.64 R10, c[0x0][0x2f0] ;  /* 0x0000bc00ff0a7b82 */ /* 0x000e620000000a00 */
[----:B------:R-:W-:Y:S01]  /*01a0*/  ULDC.64 UR6, c[0x0][0x290] ;  /* 0x0000a40000067ab9 */ /* 0x000fe20000000a00 */
[C---:B------:R-:W-:Y:S01]  /*01b0*/  IMAD R4, R30.reuse, UR4, RZ ;  /* 0x000000041e047c24 */ /* 0x040fe2000f8e02ff */
[----:B------:R-:W2:Y:S01]  /*01c0*/  S2R R32, SR_LANEID ;  /* 0x0000000000207919 */ /* 0x000ea20000000000 */
[----:B------:R-:W-:Y:S01]  /*01d0*/  IMAD R8, R30, UR6, RZ ;  /* 0x000000061e087c24 */ /* 0x000fe2000f8e02ff */
[----:B------:R-:W-:Y:S01]  /*01e0*/  ULDC.64 UR8, c[0x0][0x298] ;  /* 0x0000a60000087ab9 */ /* 0x000fe20000000a00 */
[C---:B------:R-:W-:Y:S01]  /*01f0*/  IMAD R7, R31.reuse, UR5, R4 ;  /* 0x000000051f077c24 */ /* 0x040fe2000f8e0204 */
[----:B------:R-:W-:Y:S01]  /*0200*/  UMOV UR5, URZ ;  /* 0x0000003f00057c82 */ /* 0x000fe20008000000 */
[----:B------:R-:W3:Y:S01]  /*0210*/  LDC.64 R12, c[0x0][0x2f8] ;  /* 0x0000be00ff0c7b82 */ /* 0x000ee20000000a00 */
[----:B------:R-:W-:Y:S01]  /*0220*/  IMAD.WIDE.U32 R2, R31, UR4, RZ ;  /* 0x000000041f027c25 */ /* 0x000fe2000f8e00ff */
[----:B------:R-:W-:Y:S01]  /*0230*/  UMOV UR4, URZ ;  /* 0x0000003f00047c82 */ /* 0x000fe20008000000 */
[----:B-----5:R-:W-:-:S02]  /*0240*/  @P0 R2UR UR4, R0 ;  /* 0x00000000000402ca */ /* 0x020fc400000e0000 */
[----:B------:R-:W-:Y:S01]  /*0250*/  IMAD.WIDE.U32 R4, R31, UR6, RZ ;  /* 0x000000061f047c25 */ /* 0x000fe2000f8e00ff */
[----:B------:R-:W-:Y:S02]  /*0260*/  IADD3 R3, R3, R7, RZ ;  /* 0x0000000703037210 */ /* 0x000fe40007ffe0ff */
[----:B------:R-:W-:Y:S01]  /*0270*/  @P1 R2UR UR5, R6 ;  /* 0x00000000060512ca */ /* 0x000fe200000e0000 */
[----:B------:R-:W-:Y:S01]  /*0280*/  IMAD R9, R31, UR7, R8 ;  /* 0x000000071f097c24 */ /* 0x000fe2000f8e0208 */
[----:B------:R-:W-:Y:S02]  /*0290*/  ULDC.64 UR6, c[0x0][0x288] ;  /* 0x0000a20000067ab9 */ /* 0x000fe40000000a00 */
[----:B------:R-:W-:Y:S02]  /*02a0*/  IMAD R7, R29, UR6, RZ ;  /* 0x000000061d077c24 */ /* 0x000fe4000f8e02ff */
[----:B------:R-:W-:Y:S01]  /*02b0*/  IADD3 R5, R5, R9, RZ ;  /* 0x0000000905057210 */ /* 0x000fe20007ffe0ff */
[----:B------:R-:W-:-:S02]  /*02c0*/  IMAD R9, R29, UR8, RZ ;  /* 0x000000081d097c24 */ /* 0x000fc4000f8e02ff */
[C---:B------:R-:W-:Y:S02]  /*02d0*/  IMAD R7, R28.reuse, UR7, R7 ;  /* 0x000000071c077c24 */ /* 0x040fe4000f8e0207 */
[----:B------:R-:W-:Y:S01]  /*02e0*/  IMAD.WIDE.U32 R2, R28, UR6, R2 ;  /* 0x000000061c027c25 */ /* 0x000fe2000f8e0002 */
[----:B------:R-:W-:-:S03]  /*02f0*/  UMOV UR6, URZ ;  /* 0x0000003f00067c82 */ /* 0x000fc60008000000 */
[C---:B------:R-:W-:Y:S01]  /*0300*/  IMAD R9, R28.reuse, UR9, R9 ;  /* 0x000000091c097c24 */ /* 0x040fe2000f8e0209 */
[C---:B0-----:R-:W-:Y:S01]  /*0310*/  SHF.L.U32 R34, R105.reuse, 0x4, RZ ;  /* 0x0000000469227819 */ /* 0x041fe200000006ff */
[----:B------:R-:W-:Y:S01]  /*0320*/  IMAD.WIDE.U32 R4, R28, UR8, R4 ;  /* 0x000000081c047c25 */ /* 0x000fe2000f8e0004 */
[----:B------:R-:W-:Y:S02]  /*0330*/  LOP3.LUT R33, R105, 0x1f, RZ, 0xc0, !PT ;  /* 0x0000001f69217812 */ /* 0x000fe400078ec0ff */
[----:B------:R-:W-:Y:S02]  /*0340*/  IADD3 R37, R3, R7, RZ ;  /* 0x0000000703257210 */ /* 0x000fe40007ffe0ff */
[----:B------:R-:W-:Y:S02]  /*0350*/  IADD3 R39, R5, R9, RZ ;  /* 0x0000000905277210 */ /* 0x000fe40007ffe0ff */
[----:B-1----:R-:W-:Y:S02]  /*0360*/  LEA R36, P0, R2, R10, 0x1 ;  /* 0x0000000a02247211 */ /* 0x002fe400078008ff */
[----:B---3--:R-:W-:-:S02]  /*0370*/  LEA R38, P1, R4, R12, 0x1 ;  /* 0x0000000c04267211 */ /* 0x008fc400078208ff */
[----:B------:R-:W-:Y:S02]  /*0380*/  LOP3.LUT R34, R34, 0xfffffe00, RZ, 0xc0, !PT ;  /* 0xfffffe0022227812 */ /* 0x000fe400078ec0ff */
[----:B------:R-:W-:Y:S02]  /*0390*/  LEA.HI.X R37, R2, R11, R37, 0x1, P0 ;  /* 0x0000000b02257211 */ /* 0x000fe400000f0c25 */
[----:B------:R-:W-:Y:S02]  /*03a0*/  LEA.HI.X R39, R4, R13, R39, 0x1, P1 ;  /* 0x0000000d04277211 */ /* 0x000fe400008f0c27 */
[----:B--2---:R-:W-:-:S07]  /*03b0*/  LOP3.LUT R35, R34, R33, RZ, 0xfc, !PT ;  /* 0x0000002122237212 */ /* 0x004fce00078efcff */
.L_x_41:
[----:B------:R-:W-:Y:S01]  /*03c0*/  BAR.SYNC.DEFER_BLOCKING 0x0 ;  /* 0x0000000000007b1d */ /* 0x000fe20000010000 */
[C---:B------:R-:W-:Y:S01]  /*03d0*/  LOP3.LUT R18, R34.reuse, 0x20, R33, 0xfe, !PT ;  /* 0x0000002022127812 */ /* 0x040fe200078efe21 */
[----:B0-----:R-:W-:Y:S01]  /*03e0*/  IMAD.WIDE R2, R35, 0x2, R36 ;  /* 0x0000000223027825 */ /* 0x001fe200078e0224 */
[C-C-:B------:R-:W-:Y:S02]  /*03f0*/  LOP3.LUT R20, R34.reuse, 0x40, R33.reuse, 0xfe, !PT ;  /* 0x0000004022147812 */ /* 0x140fe400078efe21 */
[C---:B------:R-:W-:Y:S01]  /*0400*/  LOP3.LUT R21, R34.reuse, 0x60, R33, 0xfe, !PT ;  /* 0x0000006022157812 */ /* 0x040fe200078efe21 */
[----:B------:R-:W-:Y:S01]  /*0410*/  ULDC UR7, c[0x0][0x218] ;  /* 0x0000860000077ab9 */ /* 0x000fe20000000800 */
[----:B------:R-:W-:Y:S01]  /*0420*/  PRMT R5, RZ, 0x7610, R5 ;  /* 0x00007610ff057816 */ /* 0x000fe20000000005 */
[----:B------:R-:W-:Y:S01]  /*0430*/  UIMAD UR34, UR6, -0x800, UR7 ;  /* 0xfffff800062278a4 */ /* 0x000fe2000f8e0207 */
[----:B------:R-:W-:Y:S02]  /*0440*/  LOP3.LUT R22, R34, 0x80, R33, 0xfe, !PT ;  /* 0x0000008022167812 */ /* 0x000fe400078efe21 */
[----:B------:R-:W-:-:S02]  /*0450*/  PRMT R0, RZ, 0x7610, R0 ;  /* 0x00007610ff007816 */ /* 0x000fc40000000000 */
[--C-:B------:R-:W-:Y:S02]  /*0460*/  LOP3.LUT R23, R34, 0xa0, R33.reuse, 0xfe, !PT ;  /* 0x000000a022177812 */ /* 0x100fe400078efe21 */
[----:B------:R-:W-:Y:S02]  /*0470*/  ISETP.GE.AND P2, PT, R35, UR34, PT ;  /* 0x0000002223007c0c */ /* 0x000fe4000bf46270 */
[----:B------:R-:W-:Y:S02]  /*0480*/  ISETP.GE.AND P1, PT, R18, UR34, PT ;  /* 0x0000002212007c0c */ /* 0x000fe4000bf26270 */
[--C-:B------:R-:W-:Y:S02]  /*0490*/  LOP3.LUT R24, R34, 0xc0, R33.reuse, 0xfe, !PT ;  /* 0x000000c022187812 */ /* 0x100fe400078efe21 */
[----:B------:R-:W-:Y:S02]  /*04a0*/  ISETP.GE.AND P0, PT, R20, UR34, PT ;  /* 0x0000002214007c0c */ /* 0x000fe4000bf06270 */
[----:B------:R-:W-:-:S02]  /*04b0*/  LOP3.LUT R25, R34, 0xe0, R33, 0xfe, !PT ;  /* 0x000000e022197812 */ /* 0x000fc400078efe21 */
[----:B------:R-:W-:Y:S02]  /*04c0*/  ISETP.GE.AND P4, PT, R21, UR34, PT ;  /* 0x0000002215007c0c */ /* 0x000fe4000bf86270 */
[----:B------:R-:W-:Y:S01]  /*04d0*/  LOP3.LUT R26, R34, 0x100, R33, 0xfe, !PT ;  /* 0x00000100221a7812 */ /* 0x000fe200078efe21 */
[----:B------:R-:W2:Y:S01]  /*04e0*/  @!P2 LDG.E.U16 R5, desc[UR12][R2.64] ;  /* 0x0000000c0205a981 */ /* 0x000ea2000c1e1500 */
[----:B------:R-:W-:Y:S02]  /*04f0*/  ISETP.GE.AND P6, PT, R22, UR34, PT ;  /* 0x0000002216007c0c */ /* 0x000fe4000bfc6270 */
[----:B------:R-:W-:Y:S01]  /*0500*/  ISETP.GE.AND P5, PT, R23, UR34, PT ;  /* 0x0000002217007c0c */ /* 0x000fe2000bfa6270 */
[----:B------:R-:W3:Y:S01]  /*0510*/  @!P1 LDG.E.U16 R0, desc[UR12][R2.64+0x40] ;  /* 0x0000400c02009981 */ /* 0x000ee2000c1e1500 */
[----:B------:R-:W-:Y:S02]  /*0520*/  ISETP.GE.AND P3, PT, R24, UR34, PT ;  /* 0x0000002218007c0c */ /* 0x000fe4000bf66270 */
[----:B------:R-:W-:-:S02]  /*0530*/  ISETP.GE.AND P2, PT, R25, UR34, PT ;  /* 0x0000002219007c0c */ /* 0x000fc4000bf46270 */
[----:B------:R-:W-:Y:S02]  /*0540*/  ISETP.GE.AND P1, PT, R26, UR34, PT ;  /* 0x000000221a007c0c */ /* 0x000fe4000bf26270 */
[----:B------:R-:W-:Y:S02]  /*0550*/  PRMT R7, RZ, 0x7610, R7 ;  /* 0x00007610ff077816 */ /* 0x000fe40000000007 */
[----:B------:R-:W-:Y:S02]  /*0560*/  PRMT R4, RZ, 0x7610, R4 ;  /* 0x00007610ff047816 */ /* 0x000fe40000000004 */
[----:B------:R-:W-:Y:S02]  /*0570*/  PRMT R9, RZ, 0x7610, R9 ;  /* 0x00007610ff097816 */ /* 0x000fe40000000009 */
[----:B------:R-:W-:Y:S01]  /*0580*/  PRMT R6, RZ, 0x7610, R6 ;  /* 0x00007610ff067816 */ /* 0x000fe20000000006 */
[----:B------:R-:W4:Y:S01]  /*0590*/  @!P0 LDG.E.U16 R7, desc[UR12][R2.64+0x80] ;  /* 0x0000800c02078981 */ /* 0x000f22000c1e1500 */
[----:B------:R-:W-:-:S02]  /*05a0*/  LOP3.LUT R58, R34, 0x120, R33, 0xfe, !PT ;  /* 0x00000120223a7812 */ /* 0x000fc400078efe21 */
[----:B------:R-:W-:Y:S01]  /*05b0*/  PRMT R11, RZ, 0x7610, R11 ;  /* 0x00007610ff0b7816 */ /* 0x000fe2000000000b */
[----:B------:R-:W5:Y:S01]  /*05c0*/  @!P4 LDG.E.U16 R4, desc[UR12][R2.64+0xc0] ;  /* 0x0000c00c0204c981 */ /* 0x000f62000c1e1500 */
[C-C-:B------:R-:W-:Y:S02]  /*05d0*/  LOP3.LUT R60, R34.reuse, 0x140, R33.reuse, 0xfe, !PT ;  /* 0x00000140223c7812 */ /* 0x140fe400078efe21 */
[----:B------:R-:W-:Y:S01]  /*05e0*/  PRMT R8, RZ, 0x7610, R8 ;  /* 0x00007610ff087816 */ /* 0x000fe20000000008 */
[----:B------:R-:W5:Y:S01]  /*05f0*/  @!P6 LDG.E.U16 R9, desc[UR12][R2.64+0x100] ;  /* 0x0001000c0209e981 */ /* 0x000f62000c1e1500 */
[C---:B------:R-:W-:Y:S02]  /*0600*/  LOP3.LUT R62, R34.reuse, 0x160, R33, 0xfe, !PT ;  /* 0x00000160223e7812 */ /* 0x040fe400078efe21 */
[----:B------:R-:W-:Y:S01]  /*0610*/  PRMT R13, RZ, 0x7610, R13 ;  /* 0x00007610ff0d7816 */ /* 0x000fe2000000000d */
[----:B------:R-:W5:Y:S01]  /*0620*/  @!P5 LDG.E.U16 R6, desc[UR12][R2.64+0x140] ;  /* 0x0001400c0206d981 */ /* 0x000f62000c1e1500 */
[----:B------:R-:W-:-:S02]  /*0630*/  LOP3.LUT R64, R34, 0x180, R33, 0xfe, !PT ;  /* 0x0000018022407812 */ /* 0x000fc400078efe21 */
[--C-:B------:R-:W-:Y:S01]  /*0640*/  LOP3.LUT R66, R34, 0x1a0, R33.reuse, 0xfe, !PT ;  /* 0x000001a022427812 */ /* 0x100fe200078efe21 */
[----:B------:R-:W5:Y:S01]  /*0650*/  @!P3 LDG.E.U16 R11, desc[UR12][R2.64+0x180] ;  /* 0x0001800c020bb981 */ /* 0x000f62000c1e1500 */
[----:B------:R-:W-:Y:S02]  /*0660*/  ISETP.GE.AND P0, PT, R58, UR34, PT ;  /* 0x000000223a007c0c */ /* 0x000fe4000bf06270 */
[--C-:B------:R-:W-:Y:S01]  /*0670*/  LOP3.LUT R68, R34, 0x1c0, R33.reuse, 0xfe, !PT ;  /* 0x000001c022447812 */ /* 0x100fe200078efe21 */
[----:B------:R-:W5:Y:S01]  /*0680*/  @!P2 LDG.E.U16 R8, desc[UR12][R2.64+0x1c0] ;  /* 0x0001c00c0208a981 */ /* 0x000f62000c1e1500 */
[----:B------:R-:W-:Y:S02]  /*0690*/  ISETP.GE.AND P4, PT, R60, UR34, PT ;  /* 0x000000223c007c0c */ /* 0x000fe4000bf86270 */
[----:B------:R-:W-:Y:S01]  /*06a0*/  LOP3.LUT R70, R34, 0x1e0, R33, 0xfe, !PT ;  /* 0x000001e022467812 */ /* 0x000fe200078efe21 */
[----:B------:R-:W5:Y:S01]  /*06b0*/  @!P1 LDG.E.U16 R13, desc[UR12][R2.64+0x200] ;  /* 0x0002000c020d9981 */ /* 0x000f62000c1e1500 */
[----:B------:R-:W-:-:S02]  /*06c0*/  ISETP.GE.AND P6, PT, R62, UR34, PT ;  /* 0x000000223e007c0c */ /* 0x000fc4000bfc6270 */
[----:B------:R-:W-:Y:S02]  /*06d0*/  ISETP.GE.AND P5, PT, R64, UR34, PT ;  /* 0x0000002240007c0c */ /* 0x000fe4000bfa6270 */
[----:B------:R-:W-:Y:S02]  /*06e0*/  ISETP.GE.AND P3, PT, R66, UR34, PT ;  /* 0x0000002242007c0c */ /* 0x000fe4000bf66270 */
[----:B------:R-:W-:Y:S02]  /*06f0*/  ISETP.GE.AND P2, PT, R68, UR34, PT ;  /* 0x0000002244007c0c */ /* 0x000fe4000bf46270 */
[----:B------:R-:W-:Y:S02]  /*0700*/  ISETP.GE.AND P1, PT, R70, UR34, PT ;  /* 0x0000002246007c0c */ /* 0x000fe4000bf26270 */
[----:B------:R-:W-:Y:S02]  /*0710*/  PRMT R10, RZ, 0x7610, R10 ;  /* 0x00007610ff0a7816 */ /* 0x000fe4000000000a */
[----:B------:R-:W-:-:S02]  /*0720*/  PRMT R15, RZ, 0x7610, R15 ;  /* 0x00007610ff0f7816 */ /* 0x000fc4000000000f */
[----:B------:R-:W-:Y:S02]  /*0730*/  PRMT R12, RZ, 0x7610, R12 ;  /* 0x00007610ff0c7816 */ /* 0x000fe4000000000c */
[----:B------:R-:W-:Y:S01]  /*0740*/  PRMT R17, RZ, 0x7610, R17 ;  /* 0x00007610ff117816 */ /* 0x000fe20000000011 */
[----:B------:R-:W5:Y:S01]  /*0750*/  @!P0 LDG.E.U16 R10, desc[UR12][R2.64+0x240] ;  /* 0x0002400c020a8981 */ /* 0x000f62000c1e1500 */
[----:B------:R-:W-:Y:S02]  /*0760*/  PRMT R14, RZ, 0x7610, R14 ;  /* 0x00007610ff0e7816 */ /* 0x000fe4000000000e */
[----:B------:R-:W-:Y:S01]  /*0770*/  PRMT R19, RZ, 0x7610, R19 ;  /* 0x00007610ff137816 */ /* 0x000fe20000000013 */
[----:B------:R-:W5:Y:S01]  /*0780*/  @!P4 LDG.E.U16 R15, desc[UR12][R2.64+0x280] ;  /* 0x0002800c020fc981 */ /* 0x000f62000c1e1500 */
[----:B------:R-:W-:-:S03]  /*0790*/  PRMT R16, RZ, 0x7610, R16 ;  /* 0x00007610ff107816 */ /* 0x000fc60000000010 */
[----:B------:R-:W5:Y:S04]  /*07a0*/  @!P6 LDG.E.U16 R12, desc[UR12][R2.64+0x2c0] ;  /* 0x0002c00c020ce981 */ /* 0x000f68000c1e1500 */
[----:B------:R-:W5:Y:S04]  /*07b0*/  @!P5 LDG.E.U16 R17, desc[UR12][R2.64+0x300] ;  /* 0x0003000c0211d981 */ /* 0x000f68000c1e1500 */
[----:B------:R-:W5:Y:S04]  /*07c0*/  @!P3 LDG.E.U16 R14, desc[UR12][R2.64+0x340] ;  /* 0x0003400c020eb981 */ /* 0x000f68000c1e1500 */
[----:B------:R-:W5:Y:S04]  /*07d0*/  @!P2 LDG.E.U16 R19, desc[UR12][R2.64+0x380] ;  /* 0x0003800c0213a981 */ /* 0x000f68000c1e1500 */
[----:B------:R0:W5:Y:S01]  /*07e0*/  @!P1 LDG.E.U16 R16, desc[UR12][R2.64+0x3c0] ;  /* 0x0003c00c02109981 */ /* 0x000162000c1e1500 */
[----:B------:R-:W1:Y:S01]  /*07f0*/  S2UR UR8, SR_CgaCtaId ;  /* 0x00000000000879c3 */ /* 0x000e620000008800 */
[----:B------:R-:W-:-:S02]  /*0800*/  ISETP.GE.AND P2, PT, R18, UR34, PT ;  /* 0x0000002212007c0c */ /* 0x000fc4000bf46270 */
[----:B------:R-:W-:Y:S01]  /*0810*/  IADD3 R18, R34, R32, RZ ;  /* 0x0000002022127210 */ /* 0x000fe20007ffe0ff */
[----:B------:R-:W-:Y:S01]  /*0820*/  UMOV UR7, 0x400 ;  /* 0x0000040000077882 */ /* 0x000fe20000000000 */
[----:B------:R-:W-:Y:S02]  /*0830*/  ISETP.GE.AND P0, PT, R21, UR34, PT ;  /* 0x0000002215007c0c */ /* 0x000fe4000bf06270 */
[----:B------:R-:W-:Y:S02]  /*0840*/  ISETP.GE.AND P6, PT, R23, UR34, PT ;  /* 0x0000002217007c0c */ /* 0x000fe4000bfc6270 */
[C---:B0-----:R-:W-:Y:S02]  /*0850*/  IADD3 R3, R18.reuse, 0x20, RZ ;  /* 0x0000002012037810 */ /* 0x041fe40007ffe0ff */
[----:B------:R-:W-:Y:S02]  /*0860*/  IADD3 R21, R18, 0x40, RZ ;  /* 0x0000004012157810 */ /* 0x000fe40007ffe0ff */
[----:B------:R-:W-:-:S02]  /*0870*/  ISETP.GE.AND P3, PT, R25, UR34, PT ;  /* 0x0000002219007c0c */ /* 0x000fc4000bf66270 */
[C---:B------:R-:W-:Y:S02]  /*0880*/  IADD3 R23, R18.reuse, 0x60, RZ ;  /* 0x0000006012177810 */ /* 0x040fe40007ffe0ff */
[CC--:B------:R-:W-:Y:S02]  /*0890*/  LEA.HI.SX32 R40, R18.reuse, R18.reuse, 0x1b ;  /* 0x0000001212287211 */ /* 0x0c0fe400078fdaff */
[C---:B------:R-:W-:Y:S02]  /*08a0*/  IADD3 R25, R18.reuse, 0x80, RZ ;  /* 0x0000008012197810 */ /* 0x040fe40007ffe0ff */
[C---:B------:R-:W-:Y:S01]  /*08b0*/  IADD3 R41, R18.reuse, 0xc0, RZ ;  /* 0x000000c012297810 */ /* 0x040fe20007ffe0ff */
[----:B-1----:R-:W-:Y:S01]  /*08c0*/  ULEA UR8, UR8, UR7, 0x18 ;  /* 0x0000000708087291 */ /* 0x002fe2000f8ec03f */
[----:B------:R-:W-:Y:S02]  /*08d0*/  IADD3 R27, R18, 0xa0, RZ ;  /* 0x000000a0121b7810 */ /* 0x000fe40007ffe0ff */
[----:B------:R-:W-:-:S02]  /*08e0*/  LEA.HI.SX32 R3, R3, R18, 0x1b ;  /* 0x0000001203037211 */ /* 0x000fc400078fdaff */
[C---:B------:R-:W-:Y:S02]  /*08f0*/  IADD3 R43, R18.reuse, 0xe0, RZ ;  /* 0x000000e0122b7810 */ /* 0x040fe40007ffe0ff */
[-C--:B------:R-:W-:Y:S02]  /*0900*/  LEA.HI.SX32 R21, R21, R18.reuse, 0x1b ;  /* 0x0000001215157211 */ /* 0x080fe400078fdaff */
[-C--:B------:R-:W-:Y:S02]  /*0910*/  LEA.HI.SX32 R23, R23, R18.reuse, 0x1b ;  /* 0x0000001217177211 */ /* 0x080fe400078fdaff */
[----:B------:R-:W-:Y:S02]  /*0920*/  IADD3 R45, R18, 0x100, RZ ;  /* 0x00000100122d7810 */ /* 0x000fe40007ffe0ff */
[----:B------:R-:W-:Y:S02]  /*0930*/  LEA R40, R40, UR8, 0x1 ;  /* 0x0000000828287c11 */ /* 0x000fe4000f8e08ff */
[----:B------:R-:W-:-:S02]  /*0940*/  LEA.HI.SX32 R25, R25, R18, 0x1b ;  /* 0x0000001219197211 */ /* 0x000fc400078fdaff */
[-C--:B------:R-:W-:Y:S02]  /*0950*/  LEA.HI.SX32 R46, R41, R18.reuse, 0x1b ;  /* 0x00000012292e7211 */ /* 0x080fe400078fdaff */
[C---:B------:R-:W-:Y:S02]  /*0960*/  IADD3 R49, R18.reuse, 0x120, RZ ;  /* 0x0000012012317810 */ /* 0x040fe40007ffe0ff */
[-C--:B------:R-:W-:Y:S02]  /*0970*/  LEA.HI.SX32 R27, R27, R18.reuse, 0x1b ;  /* 0x000000121b1b7211 */ /* 0x080fe400078fdaff */
[----:B------:R-:W-:Y:S02]  /*0980*/  LEA R41, R3, UR8, 0x1 ;  /* 0x0000000803297c11 */ /* 0x000fe4000f8e08ff */
[----:B------:R-:W-:Y:S02]  /*0990*/  IADD3 R51, R18, 0x140, RZ ;  /* 0x0000014012337810 */ /* 0x000fe40007ffe0ff */
[----:B------:R-:W-:-:S02]  /*09a0*/  LEA.HI.SX32 R47, R43, R18, 0x1b ;  /* 0x000000122b2f7211 */ /* 0x000fc400078fdaff */
[----:B------:R-:W-:Y:S02]  /*09b0*/  LEA R42, R21, UR8, 0x1 ;  /* 0x00000008152a7c11 */ /* 0x000fe4000f8e08ff */
[C---:B------:R-:W-:Y:S02]  /*09c0*/  IADD3 R53, R18.reuse, 0x160, RZ ;  /* 0x0000016012357810 */ /* 0x040fe40007ffe0ff */
[----:B------:R-:W-:Y:S02]  /*09d0*/  LEA R43, R23, UR8, 0x1 ;  /* 0x00000008172b7c11 */ /* 0x000fe4000f8e08ff */
[----:B------:R-:W-:Y:S02]  /*09e0*/  IADD3 R55, R18, 0x180, RZ ;  /* 0x0000018012377810 */ /* 0x000fe40007ffe0ff */
[----:B------:R-:W-:Y:S02]  /*09f0*/  LEA.HI.SX32 R48, R45, R18, 0x1b ;  /* 0x000000122d307211 */ /* 0x000fe400078fdaff */
[----:B------:R-:W-:-:S02]  /*0a00*/  LEA R44, R25, UR8, 0x1 ;  /* 0x00000008192c7c11 */ /* 0x000fc4000f8e08ff */
[C---:B------:R-:W-:Y:S02]  /*0a10*/  IADD3 R57, R18.reuse, 0x1a0, RZ ;  /* 0x000001a012397810 */ /* 0x040fe40007ffe0ff */
[-C--:B------:R-:W-:Y:S02]  /*0a20*/  LEA.HI.SX32 R49, R49, R18.reuse, 0x1b ;  /* 0x0000001231317211 */ /* 0x080fe400078fdaff */
[----:B------:R-:W-:Y:S02]  /*0a30*/  LEA R45, R27, UR8, 0x1 ;  /* 0x000000081b2d7c11 */ /* 0x000fe4000f8e08ff */
[----:B------:R-:W-:Y:S02]  /*0a40*/  IADD3 R59, R18, 0x1c0, RZ ;  /* 0x000001c0123b7810 */ /* 0x000fe40007ffe0ff */
[----:B------:R-:W-:Y:S02]  /*0a50*/  LEA.HI.SX32 R50, R51, R18, 0x1b ;  /* 0x0000001233327211 */ /* 0x000fe400078fdaff */
[----:B------:R-:W-:-:S02]  /*0a60*/  LEA R46, R46, UR8, 0x1 ;  /* 0x000000082e2e7c11 */ /* 0x000fc4000f8e08ff */
[----:B------:R-:W-:Y:S02]  /*0a70*/  IADD3 R61, R18, 0x1e0, RZ ;  /* 0x000001e0123d7810 */ /* 0x000fe40007ffe0ff */
[-C--:B------:R-:W-:Y:S02]  /*0a80*/  LEA.HI.SX32 R51, R53, R18.reuse, 0x1b ;  /* 0x0000001235337211 */ /* 0x080fe400078fdaff */
[----:B------:R-:W-:Y:S02]  /*0a90*/  LEA R47, R47, UR8, 0x1 ;  /* 0x000000082f2f7c11 */ /* 0x000fe4000f8e08ff */
[-C--:B------:R-:W-:Y:S02]  /*0aa0*/  LEA.HI.SX32 R52, R55, R18.reuse, 0x1b ;  /* 0x0000001237347211 */ /* 0x080fe400078fdaff */
[----:B------:R-:W-:Y:S02]  /*0ab0*/  LEA R48, R48, UR8, 0x1 ;  /* 0x0000000830307c11 */ /* 0x000fe4000f8e08ff */
[----:B------:R-:W-:-:S02]  /*0ac0*/  LEA.HI.SX32 R53, R57, R18, 0x1b ;  /* 0x0000001239357211 */ /* 0x000fc400078fdaff */
[----:B------:R-:W-:Y:S02]  /*0ad0*/  LEA R49, R49, UR8, 0x1 ;  /* 0x0000000831317c11 */ /* 0x000fe4000f8e08ff */
[-C--:B------:R-:W-:Y:S02]  /*0ae0*/  LEA.HI.SX32 R54, R59, R18.reuse, 0x1b ;  /* 0x000000123b367211 */ /* 0x080fe400078fdaff */
[----:B------:R-:W-:Y:S02]  /*0af0*/  LEA R50, R50, UR8, 0x1 ;  /* 0x0000000832327c11 */ /* 0x000fe4000f8e08ff */
[----:B------:R-:W-:Y:S02]  /*0b00*/  LEA.HI.SX32 R55, R61, R18, 0x1b ;  /* 0x000000123d377211 */ /* 0x000fe400078fdaff */
[----:B------:R-:W-:Y:S02]  /*0b10*/  LEA R51, R51, UR8, 0x1 ;  /* 0x0000000833337c11 */ /* 0x000fe4000f8e08ff */
[----:B------:R-:W-:-:S02]  /*0b20*/  LEA R52, R52, UR8, 0x1 ;  /* 0x0000000834347c11 */ /* 0x000fc4000f8e08ff */
[----:B------:R-:W-:Y:S02]  /*0b30*/  LEA R53, R53, UR8, 0x1 ;  /* 0x0000000835357c11 */ /* 0x000fe4000f8e08ff */
[----:B------:R-:W-:Y:S02]  /*0b40*/  LEA R54, R54, UR8, 0x1 ;  /* 0x0000000836367c11 */ /* 0x000fe4000f8e08ff */
[----:B------:R-:W-:Y:S02]  /*0b50*/  LEA R55, R55, UR8, 0x1 ;  /* 0x0000000837377c11 */ /* 0x000fe4000f8e08ff */
[----:B------:R-:W-:Y:S01]  /*0b60*/  ISETP.GE.AND P1, PT, R22, UR34, PT ;  /* 0x0000002216007c0c */ /* 0x000fe2000bf26270 */
[----:B------:R-:W-:Y:S01]  /*0b70*/  IMAD.WIDE R2, R35, 0x2, R38 ;  /* 0x0000000223027825 */ /* 0x000fe200078e0226 */
[----:B------:R-:W-:Y:S02]  /*0b80*/  ISETP.GE.AND P4, PT, R20, UR34, PT ;  /* 0x0000002214007c0c */ /* 0x000fe4000bf86270 */
[----:B------:R-:W-:Y:S01]  /*0b90*/  ISETP.GE.AND P5, PT, R24, UR34, PT ;  /* 0x0000002218007c0c */ /* 0x000fe2000bfa6270 */
[----:B--2---:R-:W-:Y:S04]  /*0ba0*/  STS.U16 [R40], R5 ;  /* 0x0000000528007388 */ /* 0x004fe80000000400 */
[----:B---3--:R0:W-:Y:S02]  /*0bb0*/  STS.U16 [R41+0x40], R0 ;  /* 0x0000400029007388 */ /* 0x0081e40000000400 */
[----:B0-----:R-:W-:-:S02]  /*0bc0*/  LEA R0, R32, R34, 0x4 ;  /* 0x0000002220007211 */ /* 0x001fc400078e20ff */
[----:B----4-:R-:W-:Y:S04]  /*0bd0*/  STS.U16 [R42+0x80], R7 ;  /* 0x000080072a007388 */ /* 0x010fe80000000400 */
[----:B-----5:R0:W-:Y:S04]  /*0be0*/  STS.U16 [R43+0xc0], R4 ;  /* 0x0000c0042b007388 */ /* 0x0201e80000000400 */
[----:B------:R1:W-:Y:S01]  /*0bf0*/  STS.U16 [R44+0x100], R9 ;  /* 0x000100092c007388 */ /* 0x0003e20000000400 */
[----:B------:R-:W-:-:S03]  /*0c00*/  LEA.HI.SX32 R56, R0, R0, 0x1b ;  /* 0x0000000000387211 */ /* 0x000fc600078fdaff */
[----:B------:R2:W-:Y:S04]  /*0c10*/  STS.U16 [R45+0x140], R6 ;  /* 0x000140062d007388 */ /* 0x0005e80000000400 */
[----:B------:R3:W-:Y:S04]  /*0c20*/  STS.U16 [R46+0x180], R11 ;  /* 0x0001800b2e007388 */ /* 0x0007e80000000400 */
[----:B------:R4:W-:Y:S04]  /*0c30*/  STS.U16 [R47+0x1c0], R8 ;  /* 0x0001c0082f007388 */ /* 0x0009e80000000400 */
[----:B------:R5:W-:Y:S01]  /*0c40*/  STS.U16 [R48+0x200], R13 ;  /* 0x0002000d30007388 */ /* 0x000be20000000400 */
[----:B------:R-:W-:-:S03]  /*0c50*/  LEA R56, R56, UR8, 0x1 ;  /* 0x0000000838387c11 */ /* 0x000fc6000f8e08ff */
[----:B------:R5:W-:Y:S04]  /*0c60*/  STS.U16 [R49+0x240], R10 ;  /* 0x0002400a31007388 */ /* 0x000be80000000400 */
[----:B------:R5:W-:Y:S04]  /*0c70*/  STS.U16 [R50+0x280], R15 ;  /* 0x0002800f32007388 */ /* 0x000be80000000400 */
[----:B------:R5:W-:Y:S04]  /*0c80*/  STS.U16 [R51+0x2c0], R12 ;  /* 0x0002c00c33007388 */ /* 0x000be80000000400 */
[----:B------:R5:W-:Y:S04]  /*0c90*/  STS.U16 [R52+0x300], R17 ;  /* 0x0003001134007388 */ /* 0x000be80000000400 */
[----:B------:R5:W-:Y:S04]  /*0ca0*/  STS.U16 [R53+0x340], R14 ;  /* 0x0003400e35007388 */ /* 0x000be80000000400 */
[----:B------:R5:W-:Y:S04]  /*0cb0*/  STS.U16 [R54+0x380], R19 ;  /* 0x0003801336007388 */ /* 0x000be80000000400 */
[----:B------:R5:W-:Y:S01]  /*0cc0*/  STS.U16 [R55+0x3c0], R16 ;  /* 0x0003c01037007388 */ /* 0x000be20000000400 */
[----:B------:R-:W-:-:S03]  /*0cd0*/  NOP ;  /* 0x0000000000007918 */ /* 0x000fc60000000000 */
[----:B------:R-:W-:Y:S04]  /*0ce0*/  LDS.U16 R57, [R56] ;  /* 0x0000000038397984 */ /* 0x000fe80000000400 */
[----:B------:R-:W-:Y:S04]  /*0cf0*/  LDS.U16 R59, [R56+0x2] ;  /* 0x00000200383b7984 */ /* 0x000fe80000000400 */
        /* <DEDUP_REMOVED lines=13> */
[----:B------:R-:W-:Y:S01]  /*0dd0*/  LDS.U16 R87, [R56+0x1e] ;  /* 0x00001e0038577984 */ /* 0x000fe20000000400 */
[----:B0-----:R-:W-:Y:S01]  /*0de0*/  PRMT R4, RZ, 0x7610, R4 ;  /* 0x00007610ff047816 */ /* 0x001fe20000000004 */
[----:B------:R-:W-:Y:S01]  /*0df0*/  BAR.SYNC.DEFER_BLOCKING 0x0 ;  /* 0x0000000000007b1d */ /* 0x000fe20000010000 */
[----:B-1----:R-:W-:-:S02]  /*0e00*/  PRMT R9, RZ, 0x7610, R9 ;  /* 0x00007610ff097816 */ /* 0x002fc40000000009 */
[----:B------:R-:W-:Y:S02]  /*0e10*/  PRMT R7, RZ, 0x7610, R7 ;  /* 0x00007610ff077816 */ /* 0x000fe40000000007 */
[----:B------:R-:W-:Y:S02]  /*0e20*/  PRMT R0, RZ, 0x7610, R0 ;  /* 0x00007610ff007816 */ /* 0x000fe40000000000 */
[----:B--2---:R-:W-:Y:S02]  /*0e30*/  PRMT R6, RZ, 0x7610, R6 ;  /* 0x00007610ff067816 */ /* 0x004fe40000000006 */
[----:B---3--:R-:W-:Y:S02]  /*0e40*/  PRMT R11, RZ, 0x7610, R11 ;  /* 0x00007610ff0b7816 */ /* 0x008fe4000000000b */
[----:B----4-:R-:W-:Y:S02]  /*0e50*/  PRMT R8, RZ, 0x7610, R8 ;  /* 0x00007610ff087816 */ /* 0x010fe40000000008 */
[----:B-----5:R-:W-:-:S02]  /*0e60*/  PRMT R13, RZ, 0x7610, R13 ;  /* 0x00007610ff0d7816 */ /* 0x020fc4000000000d */
[----:B------:R-:W-:Y:S01]  /*0e70*/  PRMT R5, RZ, 0x7610, R5 ;  /* 0x00007610ff057816 */ /* 0x000fe20000000005 */
[----:B------:R-:W2:Y:S01]  /*0e80*/  @!P2 LDG.E.U16 R4, desc[UR12][R2.64+0x40] ;  /* 0x0000400c0204a981 */ /* 0x000ea2000c1e1500 */
[----:B------:R-:W-:-:S03]  /*0e90*/  ISETP.GE.AND P2, PT, R26, UR34, PT ;  /* 0x000000221a007c0c */ /* 0x000fc6000bf46270 */
[----:B------:R-:W3:Y:S01]  /*0ea0*/  @!P1 LDG.E.U16 R9, desc[UR12][R2.64+0x100] ;  /* 0x0001000c02099981 */ /* 0x000ee2000c1e1500 */
[----:B------:R-:W-:-:S03]  /*0eb0*/  ISETP.GE.AND P1, PT, R35, UR34, PT ;  /* 0x0000002223007c0c */ /* 0x000fc6000bf26270 */
[----:B------:R-:W4:Y:S01]  /*0ec0*/  @!P4 LDG.E.U16 R7, desc[UR12][R2.64+0x80] ;  /* 0x0000800c0207c981 */ /* 0x000f22000c1e1500 */
[----:B------:R-:W-:-:S03]  /*0ed0*/  ISETP.GE.AND P4, PT, R58, UR34, PT ;  /* 0x000000223a007c0c */ /* 0x000fc6000bf86270 */
[----:B------:R-:W5:Y:S01]  /*0ee0*/  @!P0 LDG.E.U16 R0, desc[UR12][R2.64+0xc0] ;  /* 0x0000c00c02008981 */ /* 0x000f62000c1e1500 */
[----:B------:R-:W-:-:S03]  /*0ef0*/  ISETP.GE.AND P0, PT, R60, UR34, PT ;  /* 0x000000223c007c0c */ /* 0x000fc6000bf06270 */
[----:B------:R-:W3:Y:S01]  /*0f00*/  @!P6 LDG.E.U16 R6, desc[UR12][R2.64+0x140] ;  /* 0x0001400c0206e981 */ /* 0x000ee2000c1e1500 */
[----:B------:R-:W-:-:S03]  /*0f10*/  ISETP.GE.AND P6, PT, R62, UR34, PT ;  /* 0x000000223e007c0c */ /* 0x000fc6000bfc6270 */
[----:B------:R-:W3:Y:S01]  /*0f20*/  @!P5 LDG.E.U16 R11, desc[UR12][R2.64+0x180] ;  /* 0x0001800c020bd981 */ /* 0x000ee2000c1e1500 */
[----:B------:R-:W-:-:S03]  /*0f30*/  ISETP.GE.AND P5, PT, R64, UR34, PT ;  /* 0x0000002240007c0c */ /* 0x000fc6000bfa6270 */
[----:B------:R-:W3:Y:S01]  /*0f40*/  @!P3 LDG.E.U16 R8, desc[UR12][R2.64+0x1c0] ;  /* 0x0001c00c0208b981 */ /* 0x000ee2000c1e1500 */
[----:B------:R-:W-:-:S03]  /*0f50*/  ISETP.GE.AND P3, PT, R66, UR34, PT ;  /* 0x0000002242007c0c */ /* 0x000fc6000bf66270 */
[----:B------:R-:W3:Y:S01]  /*0f60*/  @!P2 LDG.E.U16 R13, desc[UR12][R2.64+0x200] ;  /* 0x0002000c020da981 */ /* 0x000ee2000c1e1500 */
[----:B------:R-:W-:-:S03]  /*0f70*/  ISETP.GE.AND P2, PT, R68, UR34, PT ;  /* 0x0000002244007c0c */ /* 0x000fc6000bf46270 */
[----:B------:R-:W2:Y:S01]  /*0f80*/  @!P1 LDG.E.U16 R5, desc[UR12][R2.64] ;  /* 0x0000000c02059981 */ /* 0x000ea2000c1e1500 */
[----:B------:R-:W-:Y:S02]  /*0f90*/  ISETP.GE.AND P1, PT, R70, UR34, PT ;  /* 0x0000002246007c0c */ /* 0x000fe4000bf26270 */
[----:B------:R-:W-:Y:S02]  /*0fa0*/  PRMT R10, RZ, 0x7610, R10 ;  /* 0x00007610ff0a7816 */ /* 0x000fe4000000000a */
[----:B------:R-:W-:Y:S02]  /*0fb0*/  PRMT R15, RZ, 0x7610, R15 ;  /* 0x00007610ff0f7816 */ /* 0x000fe4000000000f */
[----:B------:R-:W-:Y:S02]  /*0fc0*/  PRMT R12, RZ, 0x7610, R12 ;  /* 0x00007610ff0c7816 */ /* 0x000fe4000000000c */
[----:B------:R-:W-:Y:S01]  /*0fd0*/  PRMT R17, RZ, 0x7610, R17 ;  /* 0x00007610ff117816 */ /* 0x000fe20000000011 */
[----:B------:R-:W3:Y:S01]  /*0fe0*/  @!P4 LDG.E.U16 R10, desc[UR12][R2.64+0x240] ;  /* 0x0002400c020ac981 */ /* 0x000ee2000c1e1500 */
[----:B------:R-:W-:-:S02]  /*0ff0*/  PRMT R14, RZ, 0x7610, R14 ;  /* 0x00007610ff0e7816 */ /* 0x000fc4000000000e */
[----:B------:R-:W-:Y:S01]  /*1000*/  PRMT R19, RZ, 0x7610, R19 ;  /* 0x00007610ff137816 */ /* 0x000fe20000000013 */
[----:B------:R-:W3:Y:S01]  /*1010*/  @!P0 LDG.E.U16 R15, desc[UR12][R2.64+0x280] ;  /* 0x0002800c020f8981 */ /* 0x000ee2000c1e1500 */
[----:B------:R-:W-:-:S03]  /*1020*/  PRMT R16, RZ, 0x7610, R16 ;  /* 0x00007610ff107816 */ /* 0x000fc60000000010 */
[----:B------:R-:W3:Y:S04]  /*1030*/  @!P6 LDG.E.U16 R12, desc[UR12][R2.64+0x2c0] ;  /* 0x0002c00c020ce981 */ /* 0x000ee8000c1e1500 */
[----:B------:R-:W3:Y:S04]  /*1040*/  @!P5 LDG.E.U16 R17, desc[UR12][R2.64+0x300] ;  /* 0x0003000c0211d981 */ /* 0x000ee8000c1e1500 */
[----:B------:R-:W3:Y:S04]  /*1050*/  @!P3 LDG.E.U16 R14, desc[UR12][R2.64+0x340] ;  /* 0x0003400c020eb981 */ /* 0x000ee8000c1e1500 */
[----:B------:R-:W3:Y:S04]  /*1060*/  @!P2 LDG.E.U16 R19, desc[UR12][R2.64+0x380] ;  /* 0x0003800c0213a981 */ /* 0x000ee8000c1e1500 */
[----:B------:R-:W3:Y:S01]  /*1070*/  @!P1 LDG.E.U16 R16, desc[UR12][R2.64+0x3c0] ;  /* 0x0003c00c02109981 */ /* 0x000ee2000c1e1500 */
[----:B------:R-:W-:Y:S01]  /*1080*/  ULDC.U8 UR7, c[0x0][0x22e] ;  /* 0x00008b8000077ab9 */ /* 0x000fe20000000000 */
[----:B------:R-:W-:Y:S02]  /*1090*/  BSSY B0, `(.L_x_0) ;  /* 0x000005a000007945 */ /* 0x000fe40003800000 */
[----:B--2---:R-:W-:Y:S04]  /*10a0*/  STS.U16 [R40], R5 ;  /* 0x0000000528007388 */ /* 0x004fe80000000400 */
[----:B------:R-:W-:Y:S04]  /*10b0*/  STS.U16 [R41+0x40], R4 ;  /* 0x0000400429007388 */ /* 0x000fe80000000400 */
[----:B----4-:R-:W-:Y:S04]  /*10c0*/  STS.U16 [R42+0x80], R7 ;  /* 0x000080072a007388 */ /* 0x010fe80000000400 */
[----:B-----5:R-:W-:Y:S04]  /*10d0*/  STS.U16 [R43+0xc0], R0 ;  /* 0x0000c0002b007388 */ /* 0x020fe80000000400 */
[----:B---3--:R-:W-:Y:S04]  /*10e0*/  STS.U16 [R44+0x100], R9 ;  /* 0x000100092c007388 */ /* 0x008fe80000000400 */
[----:B------:R-:W-:Y:S04]  /*10f0*/  STS.U16 [R45+0x140], R6 ;  /* 0x000140062d007388 */ /* 0x000fe80000000400 */
[----:B------:R-:W-:Y:S04]  /*1100*/  STS.U16 [R46+0x180], R11 ;  /* 0x0001800b2e007388 */ /* 0x000fe80000000400 */
[----:B------:R-:W-:Y:S04]  /*1110*/  STS.U16 [R47+0x1c0], R8 ;  /* 0x0001c0082f007388 */ /* 0x000fe80000000400 */
[----:B------:R-:W-:Y:S04]  /*1120*/  STS.U16 [R48+0x200], R13 ;  /* 0x0002000d30007388 */ /* 0x000fe80000000400 */
[----:B------:R-:W-:Y:S04]  /*1130*/  STS.U16 [R49+0x240], R10 ;  /* 0x0002400a31007388 */ /* 0x000fe80000000400 */
[----:B------:R-:W-:Y:S04]  /*1140*/  STS.U16 [R50+0x280], R15 ;  /* 0x0002800f32007388 */ /* 0x000fe80000000400 */
[----:B------:R-:W-:Y:S04]  /*1150*/  STS.U16 [R51+0x2c0], R12 ;  /* 0x0002c00c33007388 */ /* 0x000fe80000000400 */
[----:B------:R0:W-:Y:S04]  /*1160*/  STS.U16 [R52+0x300], R17 ;  /* 0x0003001134007388 */ /* 0x0001e80000000400 */
[----:B------:R-:W-:Y:S04]  /*1170*/  STS.U16 [R53+0x340], R14 ;  /* 0x0003400e35007388 */ /* 0x000fe80000000400 */
[----:B------:R-:W-:Y:S01]  /*1180*/  STS.U16 [R54+0x380], R19 ;  /* 0x0003801336007388 */ /* 0x000fe20000000400 */
[----:B0-----:R-:W0:Y:S03]  /*1190*/  LDC R17, c[0x0][0x21c] ;  /* 0x00008700ff117b82 */ /* 0x001e260000000800 */
[----:B------:R-:W-:Y:S01]  /*11a0*/  STS.U16 [R55+0x3c0], R16 ;  /* 0x0003c01037007388 */ /* 0x000fe20000000400 */
[----:B------:R-:W-:-:S03]  /*11b0*/  NOP ;  /* 0x0000000000007918 */ /* 0x000fc60000000000 */
[----:B------:R-:W1:Y:S04]  /*11c0*/  LDS.U16 R7, [R56] ;  /* 0x0000000038077984 */ /* 0x000e680000000400 */
[----:B------:R-:W2:Y:S04]  /*11d0*/  LDS.U16 R8, [R56+0x2] ;  /* 0x0000020038087984 */ /* 0x000ea80000000400 */
[----:B------:R-:W3:Y:S04]  /*11e0*/  LDS.U16 R9, [R56+0x4] ;  /* 0x0000040038097984 */ /* 0x000ee80000000400 */
[----:B------:R-:W4:Y:S04]  /*11f0*/  LDS.U16 R10, [R56+0x6] ;  /* 0x00000600380a7984 */ /* 0x000f280000000400 */
[----:B------:R-:W5:Y:S04]  /*1200*/  LDS.U16 R11, [R56+0x8] ;  /* 0x00000800380b7984 */ /* 0x000f680000000400 */
[----:B------:R-:W0:Y:S04]  /*1210*/  LDS.U16 R12, [R56+0xa] ;  /* 0x00000a00380c7984 */ /* 0x000e280000000400 */
[----:B------:R-:W0:Y:S04]  /*1220*/  LDS.U16 R13, [R56+0xc] ;  /* 0x00000c00380d7984 */ /* 0x000e280000000400 */
[----:B------:R0:W0:Y:S04]  /*1230*/  LDS.U16 R14, [R56+0xe] ;  /* 0x00000e00380e7984 */ /* 0x0000280000000400 */
[----:B------:R0:W0:Y:S04]  /*1240*/  LDS.U16 R15, [R56+0x10] ;  /* 0x00001000380f7984 */ /* 0x0000280000000400 */
[----:B------:R0:W0:Y:S04]  /*1250*/  LDS.U16 R16, [R56+0x12] ;  /* 0x0000120038107984 */ /* 0x0000280000000400 */
[----:B------:R0:W0:Y:S04]  /*1260*/  LDS.U16 R6, [R56+0x14] ;  /* 0x0000140038067984 */ /* 0x0000280000000400 */
[----:B------:R0:W0:Y:S04]  /*1270*/  LDS.U16 R5, [R56+0x16] ;  /* 0x0000160038057984 */ /* 0x0000280000000400 */
[----:B------:R0:W0:Y:S04]  /*1280*/  LDS.U16 R4, [R56+0x18] ;  /* 0x0000180038047984 */ /* 0x0000280000000400 */
[----:B------:R0:W0:Y:S04]  /*1290*/  LDS.U16 R3, [R56+0x1a] ;  /* 0x00001a0038037984 */ /* 0x0000280000000400 */
[----:B------:R0:W0:Y:S04]  /*12a0*/  LDS.U16 R2, [R56+0x1c] ;  /* 0x00001c0038027984 */ /* 0x0000280000000400 */
[----:B------:R0:W0:Y:S01]  /*12b0*/  LDS.U16 R0, [R56+0x1e] ;  /* 0x00001e0038007984 */ /* 0x0000220000000400 */
[----:B-1----:R-:W-:-:S05]  /*12c0*/  HADD2.F32 R7, -RZ, R7.H0_H0 ;  /* 0x20000007ff077230 */ /* 0x002fca0000004100 */
[----:B------:R-:W-:-:S05]  /*12d0*/  FADD.FTZ R58, R7, UR5 ;  /* 0x00000005073a7e21 */ /* 0x000fca0008010000 */
[----:B------:R-:W-:Y:S01]  /*12e0*/  FSETP.GTU.FTZ.AND P4, PT, R58, 20, PT ;  /* 0x41a000003a00780b */ /* 0x000fe20003f9c000 */
[----:B--2---:R-:W-:-:S03]  /*12f0*/  HADD2.F32 R8, -RZ, R8.H0_H0 ;  /* 0x20000008ff087230 */ /* 0x004fc60000004100 */
[----:B------:R-:W-:Y:S01]  /*1300*/  ISETP.EQ.OR P4, PT, RZ, UR7, P4 ;  /* 0x00000007ff007c0c */ /* 0x000fe2000a782670 */
[----:B---3--:R-:W-:Y:S02]  /*1310*/  HADD2.F32 R9, -RZ, R9.H0_H0 ;  /* 0x20000009ff097230 */ /* 0x008fe40000004100 */
[----:B------:R-:W-:Y:S01]  /*1320*/  FADD.FTZ R60, R8, UR5 ;  /* 0x00000005083c7e21 */ /* 0x000fe20008010000 */
[----:B----4-:R-:W-:Y:S02]  /*1330*/  HADD2.F32 R10, -RZ, R10.H0_H0 ;  /* 0x2000000aff0a7230 */ /* 0x010fe40000004100 */
[----:B-----5:R-:W-:Y:S02]  /*1340*/  HADD2.F32 R11, -RZ, R11.H0_H0 ;  /* 0x2000000bff0b7230 */ /* 0x020fe40000004100 */
[----:B0-----:R-:W-:Y:S02]  /*1350*/  HADD2.F32 R12, -RZ, R12.H0_H0 ;  /* 0x2000000cff0c7230 */ /* 0x001fe40000004100 */
[----:B------:R-:W-:Y:S01]  /*1360*/  FADD.FTZ R62, R9, UR5 ;  /* 0x00000005093e7e21 */ /* 0x000fe20008010000 */
[----:B------:R-:W-:Y:S01]  /*1370*/  FADD.FTZ R64, R10, UR5 ;  /* 0x000000050a407e21 */ /* 0x000fe20008010000 */
[----:B------:R-:W-:Y:S01]  /*1380*/  FADD.FTZ R66, R11, UR5 ;  /* 0x000000050b427e21 */ /* 0x000fe20008010000 */
[----:B------:R-:W-:-:S02]  /*1390*/  HADD2.F32 R13, -RZ, R13.H0_H0 ;  /* 0x2000000dff0d7230 */ /* 0x000fc40000004100 */
[----:B------:R-:W-:Y:S01]  /*13a0*/  FADD.FTZ R68, R12, UR5 ;  /* 0x000000050c447e21 */ /* 0x000fe20008010000 */
[----:B------:R-:W-:Y:S02]  /*13b0*/  FSETP.GTU.FTZ.AND P5, PT, R60, 20, PT ;  /* 0x41a000003c00780b */ /* 0x000fe40003fbc000 */
[----:B------:R-:W-:Y:S01]  /*13c0*/  ISETP.GE.AND P6, PT, R17, 0x1, PT ;  /* 0x000000011100780c */ /* 0x000fe20003fc6270 */
[----:B------:R-:W-:Y:S01]  /*13d0*/  FADD.FTZ R70, R13, UR5 ;  /* 0x000000050d467e21 */ /* 0x000fe20008010000 */
[----:B------:R-:W-:Y:S02]  /*13e0*/  FSETP.GTU.FTZ.AND P3, PT, R62, 20, PT ;  /* 0x41a000003e00780b */ /* 0x000fe40003f7c000 */
[----:B------:R-:W-:Y:S02]  /*13f0*/  FSETP.GTU.FTZ.AND P2, PT, R64, 20, PT ;  /* 0x41a000004000780b */ /* 0x000fe40003f5c000 */
[----:B------:R-:W-:Y:S02]  /*1400*/  FSETP.GTU.FTZ.AND P1, PT, R66, 20, PT ;  /* 0x41a000004200780b */ /* 0x000fe40003f3c000 */
[----:B------:R-:W-:-:S02]  /*1410*/  FSETP.GTU.FTZ.AND P0, PT, R68, 20, PT ;  /* 0x41a000004400780b */ /* 0x000fc40003f1c000 */
[----:B------:R-:W-:Y:S01]  /*1420*/  ISETP.EQ.OR P5, PT, RZ, UR7, P5 ;  /* 0x00000007ff007c0c */ /* 0x000fe2000afa2670 */
[----:B------:R-:W-:-:S12]  /*1430*/  @P4 BRA `(.L_x_1) ;  /* 0x00000000007c4947 */ /* 0x000fd80003800000 */
[----:B------:R-:W-:Y:S01]  /*1440*/  FMUL.FTZ R58, R58, 1.4426950216293334961 ;  /* 0x3fb8aa3b3a3a7820 */ /* 0x000fe20000410000 */
[----:B------:R-:W-:Y:S01]  /*1450*/  HFMA2.MMA R10, -RZ, RZ, 1.625, 0 ;  /* 0x3e800000ff0a7435 */ /* 0x000fe200000001ff */
[----:B------:R-:W-:Y:S02]  /*1460*/  MOV R11, 0x3d39bf78 ;  /* 0x3d39bf78000b7802 */ /* 0x000fe40000000f00 */
[----:B------:R-:W0:Y:S02]  /*1470*/  MUFU.EX2 R12, R58 ;  /* 0x0000003a000c7308 */ /* 0x000e240000000800 */
[C---:B0-----:R-:W-:Y:S01]  /*1480*/  FADD.FTZ.RZ R7, R12.reuse, 1 ;  /* 0x3f8000000c077421 */ /* 0x041fe2000001c000 */
[----:B------:R-:W-:-:S04]  /*1490*/  ISETP.GE.U32.AND P4, PT, R12, 0x7f800000, PT ;  /* 0x7f8000000c00780c */ /* 0x000fc80003f86070 */
[----:B------:R-:W-:-:S04]  /*14a0*/  IADD3 R7, R7, -0x3f400000, RZ ;  /* 0xc0c0000007077810 */ /* 0x000fc80007ffe0ff */
[----:B------:R-:W-:-:S04]  /*14b0*/  LOP3.LUT R7, R7, 0xff800000, RZ, 0xc0, !PT ;  /* 0xff80000007077812 */ /* 0x000fc800078ec0ff */
[----:B------:R-:W-:Y:S02]  /*14c0*/  IADD3 R9, -R7, 0x40800000, RZ ;  /* 0x4080000007097810 */ /* 0x000fe40007ffe1ff */
[-C--:B------:R-:W-:Y:S02]  /*14d0*/  IADD3 R8, R12, -R7.reuse, RZ ;  /* 0x800000070c087210 */ /* 0x080fe40007ffe0ff */
[----:B------:R-:W-:Y:S01]  /*14e0*/  I2FP.F32.S32 R7, R7 ;  /* 0x0000000700077245 */ /* 0x000fe20000201400 */
[----:B------:R-:W-:-:S04]  /*14f0*/  FFMA.FTZ R9, R9, R10, -1 ;  /* 0xbf80000009097423 */ /* 0x000fc8000001000a */
[----:B------:R-:W-:Y:S01]  /*1500*/  FADD.FTZ R8, R8, R9 ;  /* 0x0000000908087221 */ /* 0x000fe20000010000 */
[----:B------:R-:W-:-:S03]  /*1510*/  FMUL.FTZ R7, R7, 1.1920928955078125e-07 ;  /* 0x3400000007077820 */ /* 0x000fc60000410000 */
[----:B------:R-:W-:-:S04]  /*1520*/  FFMA.FTZ R9, R8, -R11, 0.10546888411045074463 ;  /* 0x3dd8001208097423 */ /* 0x000fc8000001080b */
[----:B------:R-:W-:-:S04]  /*1530*/  FFMA.FTZ R9, R8, R9, -0.13229703903198242188 ;  /* 0xbe0778e008097423 */ /* 0x000fc80000010009 */
[----:B------:R-:W-:-:S04]  /*1540*/  FFMA.FTZ R9, R8, R9, 0.14491446316242218018 ;  /* 0x3e14647508097423 */ /* 0x000fc80000010009 */
[----:B------:R-:W-:-:S04]  /*1550*/  FFMA.FTZ R9, R8, R9, -0.16641564667224884033 ;  /* 0xbe2a68dd08097423 */ /* 0x000fc80000010009 */
[----:B------:R-:W-:-:S04]  /*1560*/  FFMA.FTZ R9, R8, R9, 0.19988867640495300293 ;  /* 0x3e4caf9e08097423 */ /* 0x000fc80000010009 */
[----:B------:R-:W-:-:S04]  /*1570*/  FFMA.FTZ R9, R8, R9, -0.25000196695327758789 ;  /* 0xbe80004208097423 */ /* 0x000fc80000010009 */
[----:B------:R-:W-:-:S04]  /*1580*/  FFMA.FTZ R9, R8, R9, 0.33333510160446166992 ;  /* 0x3eaaaae608097423 */ /* 0x000fc80000010009 */
[----:B------:R-:W-:-:S04]  /*1590*/  FFMA.FTZ R9, R8, R9, -0.5 ;  /* 0xbf00000008097423 */ /* 0x000fc80000010009 */
[----:B------:R-:W-:-:S04]  /*15a0*/  FMUL.FTZ R9, R8, R9 ;  /* 0x0000000908097220 */ /* 0x000fc80000410000 */
[----:B------:R-:W-:-:S04]  /*15b0*/  FFMA.FTZ R8, R8, R9, R8 ;  /* 0x0000000908087223 */ /* 0x000fc80000010008 */
[----:B------:R-:W-:Y:S01]  /*15c0*/  FFMA.FTZ R58, R7, 0.69314718246459960938, R8 ;  /* 0x3f317218073a7823 */ /* 0x000fe20000010008 */
[----:B------:R-:W-:Y:S06]  /*15d0*/  @!P4 BRA `(.L_x_1) ;  /* 0x000000000014c947 */ /* 0x000fec0003800000 */
[----:B------:R-:W-:-:S13]  /*15e0*/  ISETP.GE.AND P4, PT, R12, -0x407fffff, PT ;  /* 0xbf8000010c00780c */ /* 0x000fda0003f86270 */
[----:B------:R-:W-:-:S05]  /*15f0*/  @P4 MOV R7, 0x7f800000 ;  /* 0x7f80000000074802 */ /* 0x000fca0000000f00 */
[C---:B------:R-:W-:Y:S01]  /*1600*/  @P4 FFMA.FTZ R58, R12.reuse, R7, +INF ;  /* 0x7f8000000c3a4423 */ /* 0x040fe20000010007 */
[----:B------:R-:W-:-:S04]  /*1610*/  FSETP.NEU.FTZ.AND P4, PT, R12, RZ, PT ;  /* 0x000000ff0c00720b */ /* 0x000fc80003f9d000 */
[----:B------:R-:W-:-:S09]  /*1620*/  FSEL R58, R58, -RZ, P4 ;  /* 0x800000ff3a3a7208 */ /* 0x000fd20002000000 */
.L_x_1:
[----:B------:R-:W-:Y:S05]  /*1630*/  BSYNC B0 ;  /* 0x0000000000007941 */ /* 0x000fea0003800000 */
.L_x_0:
[----:B------:R-:W-:Y:S01]  /*1640*/  HADD2.F32 R14, -RZ, R14.H0_H0 ;  /* 0x2000000eff0e7230 */ /* 0x000fe20000004100 */
[----:B------:R-:W-:Y:S01]  /*1650*/  BSSY B0, `(.L_x_2) ;  /* 0x0000023000007945 */ /* 0x000fe20003800000 */
[----:B------:R-:W-:-:S03]  /*1660*/  FSETP.GTU.FTZ.AND P4, PT, R70, 20, PT ;  /* 0x41a000004600780b */ /* 0x000fc60003f9c000 */
[----:B------:R-:W-:Y:S01]  /*1670*/  FADD.FTZ R72, R14, UR5 ;  /* 0x000000050e487e21 */ /* 0x000fe20008010000 */
[----:B------:R-:W-:Y:S09]  /*1680*/  @P5 BRA `(.L_x_3) ;  /* 0x00000000007c5947 */ /* 0x000ff20003800000 */
        /* <DEDUP_REMOVED lines=31> */
.L_x_3:
[----:B------:R-:W-:Y:S05]  /*1880*/  BSYNC B0 ;  /* 0x0000000000007941 */ /* 0x000fea0003800000 */
.L_x_2:
[----:B------:R-:W-:Y:S01]  /*1890*/  ISETP.EQ.OR P3, PT, RZ, UR7, P3 ;  /* 0x00000007ff007c0c */ /* 0x000fe20009f62670 */
[----:B------:R-:W-:Y:S01]  /*18a0*/  HADD2.F32 R15, -RZ, R15.H0_H0 ;  /* 0x2000000fff0f7230 */ /* 0x000fe20000004100 */
[----:B------:R-:W-:Y:S01]  /*18b0*/  BSSY B0, `(.L_x_4) ;  /* 0x0000024000007945 */ /* 0x000fe20003800000 */
[----:B------:R-:W-:Y:S02]  /*18c0*/  FSETP.GTU.FTZ.AND P5, PT, R72, 20, PT ;  /* 0x41a000004800780b */ /* 0x000fe40003fbc000 */
[----:B------:R-:W-:Y:S01]  /*18d0*/  ISETP.EQ.OR P2, PT, RZ, UR7, P2 ;  /* 0x00000007ff007c0c */ /* 0x000fe20009742670 */
[----:B------:R-:W-:-:S07]  /*18e0*/  FADD.FTZ R74, R15, UR5 ;  /* 0x000000050f4a7e21 */ /* 0x000fce0008010000 */
[----:B------:R-:W-:Y:S05]  /*18f0*/  @P3 BRA `(.L_x_5) ;  /* 0x00000000007c3947 */ /* 0x000fea0003800000 */
        /* <DEDUP_REMOVED lines=31> */
.L_x_5:
[----:B------:R-:W-:Y:S05]  /*1af0*/  BSYNC B0 ;  /* 0x0000000000007941 */ /* 0x000fea0003800000 */
.L_x_4:
        /* <DEDUP_REMOVED lines=36> */
.L_x_7:
[----:B------:R-:W-:Y:S05]  /*1d40*/  BSYNC B0 ;  /* 0x0000000000007941 */ /* 0x000fea0003800000 */
.L_x_6:
        /* <DEDUP_REMOVED lines=38> */
.L_x_9:
[----:B------:R-:W-:Y:S05]  /*1fb0*/  BSYNC B0 ;  /* 0x0000000000007941 */ /* 0x000fea0003800000 */
.L_x_8:
        /* <DEDUP_REMOVED lines=36> */
.L_x_11:
[----:B------:R-:W-:Y:S05]  /*2200*/  BSYNC B0 ;  /* 0x0000000000007941 */ /* 0x000fea0003800000 */
.L_x_10:
        /* <DEDUP_REMOVED lines=38> */
.L_x_13:
[----:B------:R-:W-:Y:S05]  /*2470*/  BSYNC B0 ;  /* 0x0000000000007941 */ /* 0x000fea0003800000 */
.L_x_12:
[----:B------:R-:W-:Y:S01]  /*2480*/  HADD2.F32 R3, -RZ, R3.H0_H0 ;  /* 0x20000003ff037230 */ /* 0x000fe20000004100 */
[----:B------:R-:W-:Y:S01]  /*2490*/  BSSY B0, `(.L_x_14) ;  /* 0x0000024000007945 */ /* 0x000fe20003800000 */
[----:B------:R-:W-:Y:S01]  /*24a0*/  FSETP.GTU.FTZ.AND P4, PT, R82, 20, PT ;  /* 0x41a000005200780b */ /* 0x000fe20003f9c000 */
[----:B------:R-:W-:Y:S02]  /*24b0*/  HADD2.F32 R57, -RZ, R57.H0_H0 ;  /* 0x20000039ff397230 */ /* 0x000fe40000004100 */
        /* <DEDUP_REMOVED lines=33> */
.L_x_15:
[----:B------:R-:W-:Y:S05]  /*26d0*/  BSYNC B0 ;  /* 0x0000000000007941 */ /* 0x000fea0003800000 */
.L_x_14:
[----:B------:R-:W-:Y:S01]  /*26e0*/  ISETP.EQ.OR P3, PT, RZ, UR7, P3 ;  /* 0x00000007ff007c0c */ /* 0x000fe20009f62670 */
[----:B------:R-:W-:Y:S01]  /*26f0*/  HADD2.F32 R2, -RZ, R2.H0_H0 ;  /* 0x20000002ff027230 */ /* 0x000fe20000004100 */
[----:B------:R-:W-:Y:S01]  /*2700*/  BSSY B0, `(.L_x_16) ;  /* 0x0000028000007945 */ /* 0x000fe20003800000 */
[----:B------:R-:W-:Y:S01]  /*2710*/  FSETP.GTU.FTZ.AND P5, PT, R84, 20, PT ;  /* 0x41a000005400780b */ /* 0x000fe20003fbc000 */
[----:B------:R-:W-:Y:S01]  /*2720*/  HADD2.F32 R59, -RZ, R59.H0_H0 ;  /* 0x2000003bff3b7230 */ /* 0x000fe20000004100 */
[----:B------:R-:W-:Y:S01]  /*2730*/  ISETP.EQ.OR P2, PT, RZ, UR7, P2 ;  /* 0x00000007ff007c0c */ /* 0x000fe20009742670 */
[----:B------:R-:W-:Y:S02]  /*2740*/  HADD2.F32 R61, -RZ, R61.H0_H0 ;  /* 0x2000003dff3d7230 */ /* 0x000fe40000004100 */
[----:B------:R-:W-:Y:S01]  /*2750*/  FADD.FTZ R86, R2, UR5 ;  /* 0x0000000502567e21 */ /* 0x000fe20008010000 */
[----:B------:R-:W-:Y:S02]  /*2760*/  HADD2.F32 R63, -RZ, R63.H0_H0 ;  /* 0x2000003fff3f7230 */ /* 0x000fe40000004100 */
[----:B------:R-:W-:-:S02]  /*2770*/  HADD2.F32 R65, -RZ, R65.H0_H0 ;  /* 0x20000041ff417230 */ /* 0x000fc40000004100 */
        /* <DEDUP_REMOVED lines=32> */
.L_x_17:
[----:B------:R-:W-:Y:S05]  /*2980*/  BSYNC B0 ;  /* 0x0000000000007941 */ /* 0x000fea0003800000 */
.L_x_16:
[----:B------:R-:W-:Y:S01]  /*2990*/  HADD2.F32 R0, -RZ, R0.H0_H0 ;  /* 0x20000000ff007230 */ /* 0x000fe20000004100 */
[----:B------:R-:W-:Y:S01]  /*29a0*/  BSSY B0, `(.L_x_18) ;  /* 0x0000027000007945 */ /* 0x000fe20003800000 */
[----:B------:R-:W-:Y:S01]  /*29b0*/  FSETP.GTU.FTZ.AND P3, PT, R86, 20, PT ;  /* 0x41a000005600780b */ /* 0x000fe20003f7c000 */
[----:B------:R-:W-:Y:S02]  /*29c0*/  HADD2.F32 R67, -RZ, R67.H0_H0 ;  /* 0x20000043ff437230 */ /* 0x000fe40000004100 */
[----:B------:R-:W-:Y:S02]  /*29d0*/  HADD2.F32 R69, -RZ, R69.H0_H0 ;  /* 0x20000045ff457230 */ /* 0x000fe40000004100 */
[----:B------:R-:W-:Y:S01]  /*29e0*/  FADD.FTZ R88, R0, UR5 ;  /* 0x0000000500587e21 */ /* 0x000fe20008010000 */
[----:B------:R-:W-:Y:S02]  /*29f0*/  HADD2.F32 R71, -RZ, R71.H0_H0 ;  /* 0x20000047ff477230 */ /* 0x000fe40000004100 */
[----:B------:R-:W-:Y:S01]  /*2a00*/  HADD2.F32 R73, -RZ, R73.H0_H0 ;  /* 0x20000049ff497230 */ /* 0x000fe20000004100 */
[----:B------:R-:W-:Y:S06]  /*2a10*/  @P2 BRA `(.L_x_19) ;  /* 0x00000000007c2947 */ /* 0x000fec0003800000 */
        /* <DEDUP_REMOVED lines=31> */
.L_x_19:
[----:B------:R-:W-:Y:S05]  /*2c10*/  BSYNC B0 ;  /* 0x0000000000007941 */ /* 0x000fea0003800000 */
.L_x_18:
[----:B------:R-:W-:Y:S01]  /*2c20*/  ISETP.EQ.OR P1, PT, RZ, UR7, P1 ;  /* 0x00000007ff007c0c */ /* 0x000fe20008f22670 */
[----:B------:R-:W-:Y:S01]  /*2c30*/  BSSY B0, `(.L_x_20) ;  /* 0x000002d000007945 */ /* 0x000fe20003800000 */
[----:B------:R-:W-:Y:S01]  /*2c40*/  FSETP.GTU.FTZ.AND P2, PT, R88, 20, PT ;  /* 0x41a000005800780b */ /* 0x000fe20003f5c000 */
[----:B------:R-:W-:Y:S01]  /*2c50*/  HADD2.F32 R75, -RZ, R75.H0_H0 ;  /* 0x2000004bff4b7230 */ /* 0x000fe20000004100 */
[----:B------:R-:W-:Y:S01]  /*2c60*/  ISETP.EQ.OR P0, PT, RZ, UR7, P0 ;  /* 0x00000007ff007c0c */ /* 0x000fe20008702670 */
        /* <DEDUP_REMOVED lines=9> */
[----:B------:R-:W-:Y:S11]  /*2d00*/  @P1 BRA `(.L_x_21) ;  /* 0x00000000007c1947 */ /* 0x000ff60003800000 */
        /* <DEDUP_REMOVED lines=31> */
.L_x_21:
[----:B------:R-:W-:Y:S05]  /*2f00*/  BSYNC B0 ;  /* 0x0000000000007941 */ /* 0x000fea0003800000 */
.L_x_20:
[----:B------:R-:W-:Y:S04]  /*2f10*/  BSSY B0, `(.L_x_22) ;  /* 0x0000021000007945 */ /* 0x000fe80003800000 */
        /* <DEDUP_REMOVED lines=27> */
[C---:B------:R-:W-:Y:S02]  /*30d0*/  ISETP.GE.AND P0, PT, R5.reuse, -0x407fffff, PT ;  /* 0xbf8000010500780c */ /* 0x040fe40003f06270 */
[----:B------:R-:W-:-:S11]  /*30e0*/  FSETP.NEU.FTZ.AND P1, PT, R5, RZ, PT ;  /* 0x000000ff0500720b */ /* 0x000fd60003f3d000 */
[----:B------:R-:W-:-:S05]  /*30f0*/  @P0 MOV R0, 0x7f800000 ;  /* 0x7f80000000000802 */ /* 0x000fca0000000f00 */
[----:B------:R-:W-:-:S05]  /*3100*/  @P0 FFMA.FTZ R80, R5, R0, +INF ;  /* 0x7f80000005500423 */ /* 0x000fca0000010000 */
[----:B------:R-:W-:-:S07]  /*3110*/  FSEL R80, R80, -RZ, P1 ;  /* 0x800000ff50507208 */ /* 0x000fce0000800000 */
.L_x_23:
[----:B------:R-:W-:Y:S05]  /*3120*/  BSYNC B0 ;  /* 0x0000000000007941 */ /* 0x000fea0003800000 */
.L_x_22:
        /* <DEDUP_REMOVED lines=33> */
.L_x_25:
[----:B------:R-:W-:Y:S05]  /*3340*/  BSYNC B0 ;  /* 0x0000000000007941 */ /* 0x000fea0003800000 */
.L_x_24:
        /* <DEDUP_REMOVED lines=33> */
.L_x_27:
[----:B------:R-:W-:Y:S05]  /*3560*/  BSYNC B0 ;  /* 0x0000000000007941 */ /* 0x000fea0003800000 */
.L_x_26:
        /* <DEDUP_REMOVED lines=33> */
.L_x_29:
[----:B------:R-:W-:Y:S05]  /*3780*/  BSYNC B0 ;  /* 0x0000000000007941 */ /* 0x000fea0003800000 */
.L_x_28:
        /* <DEDUP_REMOVED lines=33> */
.L_x_31:
[----:B------:R-:W-:Y:S05]  /*39a0*/  BSYNC B0 ;  /* 0x0000000000007941 */ /* 0x000fea0003800000 */
.L_x_30:
[----:B------:R-:W-:Y:S01]  /*39b0*/  HADD2.F32 R87, -RZ, R87.H0_H0 ;  /* 0x20000057ff577230 */ /* 0x000fe20000004100 */
[----:B------:R-:W-:Y:S01]  /*39c0*/  BAR.SYNC.DEFER_BLOCKING 0x0 ;  /* 0x0000000000007b1d */ /* 0x000fe20000010000 */
[----:B------:R-:W-:Y:S01]  /*39d0*/  FMUL.FTZ R89, R57, UR4 ;  /* 0x0000000439597c20 */ /* 0x000fe20008410000 */
        /* <DEDUP_REMOVED lines=15> */
[----:B------:R-:W-:Y:S06]  /*3ad0*/  @!P6 BRA `(.L_x_32) ;  /* 0x000000300078e947 */ /* 0x000fec0003800000 */
[----:B------:R-:W-:Y:S01]  /*3ae0*/  UMOV UR7, URZ ;  /* 0x0000003f00077c82 */ /* 0x000fe20008000000 */
[----:B------:R-:W-:Y:S01]  /*3af0*/  ULDC UR37, c[0x0][0x224] ;  /* 0x0000890000257ab9 */ /* 0x000fe20000000800 */
[----:B------:R-:W-:Y:S01]  /*3b00*/  ULDC UR38, c[0x0][0x21c] ;  /* 0x0000870000267ab9 */ /* 0x000fe20000000800 */
[----:B------:R-:W-:Y:S01]  /*3b10*/  ULDC UR36, c[0x0][0x218] ;  /* 0x0000860000247ab9 */ /* 0x000fe20000000800 */
[----:B------:R-:W-:Y:S01]  /*3b20*/  ULDC UR35, c[0x0][0x214] ;  /* 0x0000850000237ab9 */ /* 0x000fe20000000800 */
[----:B------:R-:W-:Y:S01]  /*3b30*/  ULDC.64 UR14, c[0x0][0x230] ;  /* 0x00008c00000e7ab9 */ /* 0x000fe20000000a00 */
        /* <DEDUP_REMOVED lines=8> */
[----:B------:R-:W-:-:S05]  /*3bc0*/  ULDC.64 UR32, c[0x0][0x310] ;  /* 0x0000c40000207ab9 */ /* 0x000fca0000000a00 */
.L_x_38:
[----:B------:R-:W-:Y:S01]  /*3bd0*/  IMAD R5, R29, UR14, RZ ;  /* 0x0000000e1d057c24 */ /* 0x000fe2000f8e02ff */
[----:B------:R-:W-:Y:S01]  /*3be0*/  USHF.R.S32.HI UR8, URZ, 0x1f, UR7 ;  /* 0x0000001f3f087899 */ /* 0x000fe20008011407 */
[----:B------:R-:W-:-:S03]  /*3bf0*/  IMAD.WIDE.U32 R2, R28, UR14, RZ ;  /* 0x0000000e1c027c25 */ /* 0x000fc6000f8e00ff */
[----:B------:R-:W-:Y:S01]  /*3c00*/  UIMAD UR9, UR8, UR16, URZ ;  /* 0x00000010080972a4 */ /* 0x000fe2000f8e023f */
[----:B------:R-:W-:-:S03]  /*3c10*/  IMAD R5, R28, UR15, R5 ;  /* 0x0000000f1c057c24 */ /* 0x000fc6000f8e0205 */
[----:B------:R-:W-:Y:S02]  /*3c20*/  UIMAD UR9, UR7, UR17, UR9 ;  /* 0x00000011070972a4 */ /* 0x000fe4000f8e0209 */
[----:B------:R-:W-:Y:S02]  /*3c30*/  IADD3 R3, R3, R5, RZ ;  /* 0x0000000503037210 */ /* 0x000fe40007ffe0ff */
[----:B------:R-:W-:-:S05]  /*3c40*/  MOV R5, UR16 ;  /* 0x0000001000057c02 */ /* 0x000fca0008000f00 */
[----:B------:R-:W-:-:S05]  /*3c50*/  IMAD.WIDE.U32 R2, R5, UR7, R2 ;  /* 0x0000000705027c25 */ /* 0x000fca000f8e0002 */
[----:B------:R-:W-:Y:S02]  /*3c60*/  IADD3 R3, R3, UR9, RZ ;  /* 0x0000000903037c10 */ /* 0x000fe4000fffe0ff */
[----:B------:R-:W-:-:S04]  /*3c70*/  LEA R4, P0, R2, UR18, 0x3 ;  /* 0x0000001202047c11 */ /* 0x000fc8000f8018ff */
[----:B------:R-:W-:-:S06]  /*3c80*/  LEA.HI.X R5, R2, UR19, R3, 0x3, P0 ;  /* 0x0000001302057c11 */ /* 0x000fcc00080f1c03 */
[----:B------:R-:W2:Y:S01]  /*3c90*/  LDG.E.64 R4, desc[UR12][R4.64] ;  /* 0x0000000c04047981 */ /* 0x000ea2000c1e1b00 */
[----:B------:R-:W-:Y:S01]  /*3ca0*/  IMAD R13, R29, UR24, RZ ;  /* 0x000000181d0d7c24 */ /* 0x000fe2000f8e02ff */
[----:B------:R-:W-:Y:S01]  /*3cb0*/  UIMAD UR34, UR6, -0x800, UR36 ;  /* 0xfffff800062278a4 */ /* 0x000fe2000f8e0224 */
[----:B------:R-:W-:Y:S01]  /*3cc0*/  MOV R25, UR22 ;  /* 0x0000001600197c02 */ /* 0x000fe20008000f00 */
[----:B------:R-:W0:Y:S01]  /*3cd0*/  S2R R105, SR_TID.X ;  /* 0x0000000000697919 */ /* 0x000e220000002100 */
[----:B------:R-:W-:Y:S01]  /*3ce0*/  IMAD R13, R28, UR25, R13 ;  /* 0x000000191c0d7c24 */ /* 0x000fe2000f8e020d */
[----:B------:R-:W-:Y:S01]  /*3cf0*/  UIMAD UR9, UR8, UR22, URZ ;  /* 0x00000016080972a4 */ /* 0x000fe2000f8e023f */
[----:B------:R-:W-:Y:S01]  /*3d00*/  MOV R125, UR26 ;  /* 0x0000001a007d7c02 */ /* 0x000fe20008000f00 */
[----:B------:R-:W-:Y:S01]  /*3d10*/  UIMAD UR8, UR8, UR26, URZ ;  /* 0x0000001a080872a4 */ /* 0x000fe2000f8e023f */
[----:B------:R-:W-:Y:S01]  /*3d20*/  FMUL.FTZ R128, R73, R74 ;  /* 0x0000004a49807220 */ /* 0x000fe20000410000 */
[----:B------:R-:W-:Y:S01]  /*3d30*/  UIMAD UR9, UR7, UR23, UR9 ;  /* 0x00000017070972a4 */ /* 0x000fe2000f8e0209 */
[----:B------:R-:W-:Y:S01]  /*3d40*/  FMUL.FTZ R131, R59, R60 ;  /* 0x0000003c3b837220 */ /* 0x000fe20000410000 */
[----:B------:R-:W-:Y:S01]  /*3d50*/  UIMAD UR8, UR7, UR27, UR8 ;  /* 0x0000001b070872a4 */ /* 0x000fe2000f8e0208 */
[----:B------:R-:W-:Y:S01]  /*3d60*/  FMUL.FTZ R139, R79, R80 ;  /* 0x000000504f8b7220 */ /* 0x000fe20000410000 */
[----:B0-----:R-:W-:-:S04]  /*3d70*/  SHF.L.U32 R14, R105, 0x4, RZ ;  /* 0x00000004690e7819 */ /* 0x001fc800000006ff */
[----:B------:R-:W-:-:S04]  /*3d80*/  IADD3 R16, R14, 0xc, RZ ;  /* 0x0000000c0e107810 */ /* 0x000fc80007ffe0ff */
[----:B------:R-:W-:Y:S01]  /*3d90*/  ISETP.GE.U32.AND P3, PT, R16, UR34, PT ;  /* 0x0000002210007c0c */ /* 0x000fe2000bf66070 */
[----:B------:R-:W-:-:S05]  /*3da0*/  FMUL.FTZ R143, R81, R82 ;  /* 0x00000052518f7220 */ /* 0x000fca0000410000 */
[----:B------:R-:W-:Y:S01]  /*3db0*/  FSEL R143, R143, RZ, !P3 ;  /* 0x000000ff8f8f7208 */ /* 0x000fe20005800000 */
[----:B------:R-:W-:Y:S01]  /*3dc0*/  FMUL.FTZ R145, R83, R84 ;  /* 0x0000005453917220 */ /* 0x000fe20000410000 */
[----:B------:R-:W-:Y:S01]  /*3dd0*/  FMUL.FTZ R149, R85, R86 ;  /* 0x0000005655957220 */ /* 0x000fe20000410000 */
[C---:B--2---:R-:W-:Y:S01]  /*3de0*/  FMUL.FTZ R0, R5.reuse, R58 ;  /* 0x0000003a05007220 */ /* 0x044fe20000410000 */
[C---:B------:R-:W-:Y:S01]  /*3df0*/  FMUL.FTZ R2, R5.reuse, R62 ;  /* 0x0000003e05027220 */ /* 0x040fe20000410000 */
[----:B------:R-:W-:Y:S02]  /*3e00*/  FMUL.FTZ R19, R4, 1.4426950216293334961 ;  /* 0x3fb8aa3b04137820 */ /* 0x000fe40000410000 */
[----:B------:R-:W-:Y:S01]  /*3e10*/  FMUL.RZ R3, R0, 0.15915493667125701904 ;  /* 0x3e22f98300037820 */ /* 0x000fe2000040c000 */
[----:B------:R-:W-:Y:S01]  /*3e20*/  FMUL.RZ R4, R2, 0.15915493667125701904 ;  /* 0x3e22f98302047820 */ /* 0x000fe2000040c000 */
[C---:B------:R-:W-:Y:S01]  /*3e30*/  FMUL.FTZ R0, R5.reuse, R60 ;  /* 0x0000003c05007220 */ /* 0x040fe20000410000 */
[----:B------:R-:W-:Y:S01]  /*3e40*/  FMUL.FTZ R2, R5, R64 ;  /* 0x0000004005027220 */ /* 0x000fe20000410000 */
[----:B------:R-:W-:Y:S01]  /*3e50*/  MUFU.SIN R15, R3 ;  /* 0x00000003000f7308 */ /* 0x000fe20000000400 */
[C---:B------:R-:W-:Y:S01]  /*3e60*/  FMUL.FTZ R8, R19.reuse, R74 ;  /* 0x0000004a13087220 */ /* 0x040fe20000410000 */
[----:B------:R-:W-:Y:S01]  /*3e70*/  FMUL.RZ R6, R0, 0.15915493667125701904 ;  /* 0x3e22f98300067820 */ /* 0x000fe2000040c000 */
[C---:B------:R-:W-:Y:S01]  /*3e80*/  FMUL.FTZ R119, R19.reuse, R72 ;  /* 0x0000004813777220 */ /* 0x040fe20000410000 */
[C---:B------:R-:W-:Y:S01]  /*3e90*/  FMUL.FTZ R115, R19.reuse, R70 ;  /* 0x0000004613737220 */ /* 0x040fe20000410000 */
[C---:B------:R-:W-:Y:S01]  /*3ea0*/  FMUL.FTZ R114, R19.reuse, R68 ;  /* 0x0000004413727220 */ /* 0x040fe20000410000 */
[C---:B------:R-:W-:Y:S01]  /*3eb0*/  FMUL.FTZ R107, R19.reuse, R64 ;  /* 0x00000040136b7220 */ /* 0x040fe20000410000 */
[C---:B------:R-:W-:Y:S01]  /*3ec0*/  FMUL.FTZ R112, R19.reuse, R66 ;  /* 0x0000004213707220 */ /* 0x040fe20000410000 */
[----:B------:R0:W-:Y:S01]  /*3ed0*/  MUFU.COS R27, R3 ;  /* 0x00000003001b7308 */ /* 0x0001e20000000000 */
[C---:B------:R-:W-:Y:S01]  /*3ee0*/  FMUL.FTZ R23, R19.reuse, R62 ;  /* 0x0000003e13177220 */ /* 0x040fe20000410000 */
[C---:B------:R-:W-:Y:S01]  /*3ef0*/  FMUL.FTZ R17, R19.reuse, R60 ;  /* 0x0000003c13117220 */ /* 0x040fe20000410000 */
[C---:B------:R-:W-:Y:S01]  /*3f00*/  FMUL.FTZ R20, R19.reuse, R58 ;  /* 0x0000003a13147220 */ /* 0x040fe20000410000 */
[C---:B------:R-:W-:Y:S01]  /*3f10*/  FMUL.FTZ R133, R19.reuse, R82 ;  /* 0x0000005213857220 */ /* 0x040fe20000410000 */
[----:B------:R-:W-:-:S03]  /*3f20*/  FMUL.FTZ R136, R19, R84 ;  /* 0x0000005413887220 */ /* 0x000fc60000410000 */
[----:B------:R-:W-:Y:S01]  /*3f30*/  MUFU.SIN R18, R6 ;  /* 0x0000000600127308 */ /* 0x000fe20000000400 */
[----:B0-----:R-:W-:Y:S01]  /*3f40*/  FMUL.RZ R3, R2, 0.15915493667125701904 ;  /* 0x3e22f98302037820 */ /* 0x001fe2000040c000 */
[----:B------:R-:W-:-:S06]  /*3f50*/  FMUL.FTZ R2, R5, R66 ;  /* 0x0000004205027220 */ /* 0x000fcc0000410000 */
[----:B------:R0:W-:Y:S08]  /*3f60*/  MUFU.COS R0, R6 ;  /* 0x0000000600007308 */ /* 0x0001f00000000000 */
        /* <DEDUP_REMOVED lines=14> */
[----:B------:R-:W-:-:S04]  /*4050*/  FMUL.FTZ R2, R5, R74 ;  /* 0x0000004a05027220 */ /* 0x000fc80000410000 */
[----:B------:R-:W-:Y:S01]  /*4060*/  FMUL.RZ R9, R2, 0.15915493667125701904 ;  /* 0x3e22f98302097820 */ /* 0x000fe2000040c000 */
[----:B------:R-:W-:Y:S01]  /*4070*/  FMUL.FTZ R2, R5, R76 ;  /* 0x0000004c05027220 */ /* 0x000fe20000410000 */
[----:B------:R0:W-:Y:S03]  /*4080*/  MUFU.COS R116, R3 ;  /* 0x0000000300747308 */ /* 0x0001e60000000000 */
[----:B------:R-:W-:-:S05]  /*4090*/  FMUL.RZ R12, R2, 0.15915493667125701904 ;  /* 0x3e22f983020c7820 */ /* 0x000fca000040c000 */
[----:B------:R1:W-:Y:S01]  /*40a0*/  MUFU.EX2 R120, R8 ;  /* 0x0000000800787308 */ /* 0x0003e20000000800 */
[----:B0-----:R-:W-:-:S04]  /*40b0*/  IMAD R3, R29, UR20, RZ ;  /* 0x000000141d037c24 */ /* 0x001fc8000f8e02ff */
[C---:B------:R-:W-:Y:S02]  /*40c0*/  IMAD R11, R28.reuse, UR21, R3 ;  /* 0x000000151c0b7c24 */ /* 0x040fe4000f8e0203 */
[----:B------:R-:W-:Y:S01]  /*40d0*/  IMAD.WIDE.U32 R2, R28, UR24, RZ ;  /* 0x000000181c027c25 */ /* 0x000fe2000f8e00ff */
[----:B------:R-:W-:Y:S03]  /*40e0*/  MUFU.SIN R117, R6 ;  /* 0x0000000600757308 */ /* 0x000fe60000000400 */
[----:B-1----:R-:W-:Y:S01]  /*40f0*/  FMUL.FTZ R8, R5, R78 ;  /* 0x0000004e05087220 */ /* 0x002fe20000410000 */
[----:B------:R-:W-:-:S03]  /*4100*/  IADD3 R3, R3, R13, RZ ;  /* 0x0000000d03037210 */ /* 0x000fc60007ffe0ff */
[----:B------:R-:W-:Y:S01]  /*4110*/  FMUL.RZ R24, R8, 0.15915493667125701904 ;  /* 0x3e22f98308187820 */ /* 0x000fe2000040c000 */
[C---:B------:R-:W-:Y:S01]  /*4120*/  IADD3 R8, R14.reuse, 0xf, RZ ;  /* 0x0000000f0e087810 */ /* 0x040fe20007ffe0ff */
[----:B------:R0:W-:Y:S01]  /*4130*/  MUFU.COS R118, R6 ;  /* 0x0000000600767308 */ /* 0x0001e20000000000 */
[----:B------:R-:W-:Y:S02]  /*4140*/  IADD3 R13, R14, 0xd, RZ ;  /* 0x0000000d0e0d7810 */ /* 0x000fe40007ffe0ff */
[----:B------:R-:W-:Y:S02]  /*4150*/  ISETP.GE.U32.AND P0, PT, R8, UR34, PT ;  /* 0x0000002208007c0c */ /* 0x000fe4000bf06070 */
[----:B------:R-:W-:Y:S02]  /*4160*/  IADD3 R8, R14, 0xb, RZ ;  /* 0x0000000b0e087810 */ /* 0x000fe40007ffe0ff */
[----:B------:R-:W-:Y:S01]  /*4170*/  ISETP.GE.U32.AND P2, PT, R13, UR34, PT ;  /* 0x000000220d007c0c */ /* 0x000fe2000bf46070 */
[----:B------:R-:W1:Y:S01]  /*4180*/  MUFU.SIN R121, R9 ;  /* 0x0000000900797308 */ /* 0x000e620000000400 */
[----:B0-----:R-:W-:Y:S01]  /*4190*/  IMAD.WIDE.U32 R6, R28, UR20, RZ ;  /* 0x000000141c067c25 */ /* 0x001fe2000f8e00ff */
[----:B------:R-:W-:-:S03]  /*41a0*/  ISETP.GE.U32.AND P4, PT, R8, UR34, PT ;  /* 0x0000002208007c0c */ /* 0x000fc6000bf86070 */
[----:B------:R-:W-:Y:S01]  /*41b0*/  FMUL.FTZ R13, R19, R78 ;  /* 0x0000004e130d7220 */ /* 0x000fe20000410000 */
[----:B------:R-:W-:Y:S01]  /*41c0*/  IADD3 R7, R7, R11, RZ ;  /* 0x0000000b07077210 */ /* 0x000fe20007ffe0ff */
[----:B------:R-:W-:Y:S01]  /*41d0*/  FMUL.FTZ R11, R19, R76 ;  /* 0x0000004c130b7220 */ /* 0x000fe20000410000 */
[----:B------:R0:W2:Y:S01]  /*41e0*/  MUFU.COS R123, R9 ;  /* 0x00000009007b7308 */ /* 0x0000a20000000000 */
[----:B------:R-:W-:Y:S01]  /*41f0*/  IMAD.WIDE.U32 R6, R25, UR7, R6 ;  /* 0x0000000719067c25 */ /* 0x000fe2000f8e0006 */
[----:B------:R-:W-:-:S06]  /*4200*/  IADD3 R25, R14, 0x8, RZ ;  /* 0x000000080e197810 */ /* 0x000fcc0007ffe0ff */
[----:B------:R-:W3:Y:S01]  /*4210*/  MUFU.EX2 R119, R119 ;  /* 0x0000007700777308 */ /* 0x000ee20000000800 */
[----:B0-----:R-:W-:Y:S01]  /*4220*/  IADD3 R9, R14, 0xe, RZ ;  /* 0x0000000e0e097810 */ /* 0x001fe20007ffe0ff */
[----:B-1----:R-:W-:-:S03]  /*4230*/  FMUL.FTZ R121, R120, R121 ;  /* 0x0000007978797220 */ /* 0x002fc60000410000 */
[----:B------:R-:W-:Y:S01]  /*4240*/  ISETP.GE.U32.AND P1, PT, R9, UR34, PT ;  /* 0x0000002209007c0c */ /* 0x000fe2000bf26070 */
[----:B------:R-:W-:Y:S02]  /*4250*/  FMUL.FTZ R9, R5, R80 ;  /* 0x0000005005097220 */ /* 0x000fe40000410000 */
[----:B------:R-:W0:Y:S01]  /*4260*/  MUFU.EX2 R115, R115 ;  /* 0x0000007300737308 */ /* 0x000e220000000800 */
[----:B--2---:R-:W-:Y:S01]  /*4270*/  FMUL.FTZ R123, R120, R123 ;  /* 0x0000007b787b7220 */ /* 0x004fe20000410000 */
[----:B------:R-:W-:Y:S01]  /*4280*/  FMUL.RZ R122, R9, 0.15915493667125701904 ;  /* 0x3e22f983097a7820 */ /* 0x000fe2000040c000 */
[----:B------:R-:W-:Y:S01]  /*4290*/  IMAD.WIDE.U32 R8, R125, UR7, R2 ;  /* 0x000000077d087c25 */ /* 0x000fe2000f8e0002 */
[----:B------:R-:W-:-:S03]  /*42a0*/  IADD3 R3, R7, UR9, RZ ;  /* 0x0000000907037c10 */ /* 0x000fc6000fffe0ff */
[----:B------:R-:W-:Y:S01]  /*42b0*/  FMUL.FTZ R125, R71, R72 ;  /* 0x00000048477d7220 */ /* 0x000fe20000410000 */
[C---:B------:R-:W-:Y:S01]  /*42c0*/  LEA R2, P6, R6.reuse, UR28, 0x3 ;  /* 0x0000001c06027c11 */ /* 0x040fe2000f8c18ff */
[----:B------:R-:W-:Y:S01]  /*42d0*/  FMUL.FTZ R120, R5, R82 ;  /* 0x0000005205787220 */ /* 0x000fe20000410000 */
[----:B------:R-:W-:Y:S01]  /*42e0*/  MUFU.SIN R109, R4 ;  /* 0x00000004006d7308 */ /* 0x000fe20000000400 */
[----:B------:R-:W-:Y:S01]  /*42f0*/  IADD3 R9, R9, UR8, RZ ;  /* 0x0000000809097c10 */ /* 0x000fe2000fffe0ff */
[C---:B---3--:R-:W-:Y:S01]  /*4300*/  FMUL.FTZ R127, R119.reuse, R117 ;  /* 0x00000075777f7220 */ /* 0x048fe20000410000 */
[----:B------:R-:W-:Y:S01]  /*4310*/  LEA.HI.X R3, R6, UR29, R3, 0x3, P6 ;  /* 0x0000001d06037c11 */ /* 0x000fe2000b0f1c03 */
[----:B------:R-:W-:Y:S01]  /*4320*/  FMUL.FTZ R118, R119, R118 ;  /* 0x0000007677767220 */ /* 0x000fe20000410000 */
[----:B------:R-:W-:Y:S01]  /*4330*/  IADD3 R6, R14, 0x7, RZ ;  /* 0x000000070e067810 */ /* 0x000fe20007ffe0ff */
[----:B------:R-:W-:Y:S01]  /*4340*/  FMUL.RZ R120, R120, 0.15915493667125701904 ;  /* 0x3e22f98378787820 */ /* 0x000fe2000040c000 */
[----:B------:R-:W-:Y:S01]  /*4350*/  ISETP.GE.U32.AND P6, PT, R25, UR34, PT ;  /* 0x0000002219007c0c */ /* 0x000fe2000bfc6070 */
[----:B------:R-:W-:Y:S01]  /*4360*/  MUFU.COS R113, R4 ;  /* 0x0000000400717308 */ /* 0x000fe20000000000 */
[----:B------:R-:W-:Y:S01]  /*4370*/  IADD3 R117, R14, 0x5, RZ ;  /* 0x000000050e757810 */ /* 0x000fe20007ffe0ff */
[----:B0-----:R-:W-:Y:S01]  /*4380*/  FMUL.FTZ R116, R115, R116 ;  /* 0x0000007473747220 */ /* 0x001fe20000410000 */
[----:B------:R-:W-:Y:S01]  /*4390*/  FSEL R130, R121, RZ, !P6 ;  /* 0x000000ff79827208 */ /* 0x000fe20007000000 */
[----:B------:R-:W-:Y:S01]  /*43a0*/  FMUL.FTZ R124, R115, R26 ;  /* 0x0000001a737c7220 */ /* 0x000fe20000410000 */
[----:B------:R-:W-:Y:S01]  /*43b0*/  FSEL R129, R123, 1, !P6 ;  /* 0x3f8000007b817808 */ /* 0x000fe20007000000 */
[----:B------:R-:W-:Y:S01]  /*43c0*/  FMUL.FTZ R119, R67, R68 ;  /* 0x0000004443777220 */ /* 0x000fe20000410000 */
[----:B------:R-:W-:Y:S01]  /*43d0*/  FSEL R128, R128, RZ, !P6 ;  /* 0x000000ff80807208 */ /* 0x000fe20007000000 */
[----:B------:R-:W0:Y:S01]  /*43e0*/  MUFU.EX2 R114, R114 ;  /* 0x0000007200727308 */ /* 0x000e220000000800 */
[----:B------:R-:W-:Y:S01]  /*43f0*/  IADD3 R115, R14, 0x4, RZ ;  /* 0x000000040e737810 */ /* 0x000fe20007ffe0ff */
[----:B------:R-:W2:Y:S06]  /*4400*/  LDG.E.64 R2, desc[UR12][R2.64] ;  /* 0x0000000c02027981 */ /* 0x000eac000c1e1b00 */
[----:B------:R-:W1:Y:S08]  /*4410*/  MUFU.EX2 R107, R107 ;  /* 0x0000006b006b7308 */ /* 0x000e700000000800 */
[----:B------:R-:W-:Y:S01]  /*4420*/  MUFU.SIN R4, R12 ;  /* 0x0000000c00047308 */ /* 0x000fe20000000400 */
[C---:B0-----:R-:W-:Y:S01]  /*4430*/  FMUL.FTZ R113, R114.reuse, R113 ;  /* 0x0000007172717220 */ /* 0x041fe20000410000 */
[----:B------:R-:W-:Y:S01]  /*4440*/  FMUL.FTZ R121, R114, R109 ;  /* 0x0000006d72797220 */ /* 0x000fe20000410000 */
[----:B------:R-:W-:-:S05]  /*4450*/  IADD3 R109, R14, 0x3, RZ ;  /* 0x000000030e6d7810 */ /* 0x000fca0007ffe0ff */
[----:B------:R-:W-:Y:S01]  /*4460*/  MUFU.COS R10, R12 ;  /* 0x0000000c000a7308 */ /* 0x000fe20000000000 */
[C---:B-1----:R-:W-:Y:S01]  /*4470*/  FMUL.FTZ R108, R107.reuse, R108 ;  /* 0x0000006c6b6c7220 */ /* 0x042fe20000410000 */
[----:B------:R-:W-:Y:S01]  /*4480*/  FMUL.FTZ R114, R107, R106 ;  /* 0x0000006a6b727220 */ /* 0x000fe20000410000 */
[----:B------:R-:W-:Y:S01]  /*4490*/  IADD3 R106, R14, 0x1, RZ ;  /* 0x000000010e6a7810 */ /* 0x000fe20007ffe0ff */
[----:B------:R-:W-:-:S04]  /*44a0*/  FMUL.FTZ R107, R57, R58 ;  /* 0x0000003a396b7220 */ /* 0x000fc80000410000 */
[----:B------:R-:W0:Y:S08]  /*44b0*/  MUFU.EX2 R112, R112 ;  /* 0x0000007000707308 */ /* 0x000e300000000800 */
[----:B------:R-:W-:Y:S08]  /*44c0*/  MUFU.SIN R12, R24 ;  /* 0x00000018000c7308 */ /* 0x000ff00000000400 */
[----:B------:R1:W-:Y:S01]  /*44d0*/  MUFU.COS R16, R24 ;  /* 0x0000001800107308 */ /* 0x0003e20000000000 */
[C---:B0-----:R-:W-:Y:S01]  /*44e0*/  FMUL.FTZ R111, R112.reuse, R111 ;  /* 0x0000006f706f7220 */ /* 0x041fe20000410000 */
[----:B------:R-:W-:-:S06]  /*44f0*/  FMUL.FTZ R110, R112, R110 ;  /* 0x0000006e706e7220 */ /* 0x000fcc0000410000 */
[----:B------:R-:W0:Y:S01]  /*4500*/  MUFU.EX2 R23, R23 ;  /* 0x0000001700177308 */ /* 0x000e220000000800 */
[----:B-1----:R-:W-:-:S04]  /*4510*/  LEA R24, P5, R8, UR30, 0x3 ;  /* 0x0000001e08187c11 */ /* 0x002fc8000f8a18ff */
[----:B------:R-:W-:Y:S02]  /*4520*/  LEA.HI.X R25, R8, UR31, R9, 0x3, P5 ;  /* 0x0000001f08197c11 */ /* 0x000fe4000a8f1c09 */
[----:B------:R-:W-:Y:S01]  /*4530*/  IADD3 R8, R14, 0x6, RZ ;  /* 0x000000060e087810 */ /* 0x000fe20007ffe0ff */
[----:B------:R-:W-:Y:S01]  /*4540*/  MUFU.SIN R7, R122 ;  /* 0x0000007a00077308 */ /* 0x000fe20000000400 */
[----:B------:R-:W-:Y:S01]  /*4550*/  ISETP.GE.U32.AND P5, PT, R6, UR34, PT ;  /* 0x0000002206007c0c */ /* 0x000fe2000bfa6070 */
[----:B------:R-:W-:Y:S01]  /*4560*/  FMUL.FTZ R6, R19, R80 ;  /* 0x0000005013067220 */ /* 0x000fe20000410000 */
[----:B------:R-:W-:Y:S01]  /*4570*/  ISETP.GE.U32.AND P6, PT, R8, UR34, PT ;  /* 0x0000002208007c0c */ /* 0x000fe2000bfc6070 */
[----:B------:R-:W2:Y:S01]  /*4580*/  LDG.E.64 R24, desc[UR12][R24.64] ;  /* 0x0000000c18187981 */ /* 0x000ea2000c1e1b00 */
[----:B------:R-:W-:Y:S02]  /*4590*/  FSEL R127, R127, RZ, !P5 ;  /* 0x000000ff7f7f7208 */ /* 0x000fe40006800000 */
[----:B------:R-:W-:Y:S01]  /*45a0*/  FSEL R126, R118, 1, !P5 ;  /* 0x3f800000767e7808 */ /* 0x000fe20006800000 */
[----:B------:R1:W-:Y:S01]  /*45b0*/  MUFU.COS R9, R122 ;  /* 0x0000007a00097308 */ /* 0x0003e20000000000 */
[----:B------:R-:W-:Y:S01]  /*45c0*/  FSEL R125, R125, RZ, !P5 ;  /* 0x000000ff7d7d7208 */ /* 0x000fe20006800000 */
[----:B0-----:R-:W-:Y:S01]  /*45d0*/  FMUL.FTZ R22, R23, R22 ;  /* 0x0000001617167220 */ /* 0x001fe20000410000 */
[----:B------:R-:W-:Y:S01]  /*45e0*/  ISETP.GE.U32.AND P5, PT, R117, UR34, PT ;  /* 0x0000002275007c0c */ /* 0x000fe2000bfa6070 */
[----:B------:R-:W-:Y:S01]  /*45f0*/  FMUL.FTZ R21, R23, R21 ;  /* 0x0000001517157220 */ /* 0x000fe20000410000 */
[----:B------:R-:W-:-:S02]  /*4600*/  FSEL R124, R124, RZ, !P6 ;  /* 0x000000ff7c7c7208 */ /* 0x000fc40007000000 */
[----:B------:R-:W-:Y:S01]  /*4610*/  FSEL R123, R116, 1, !P6 ;  /* 0x3f800000747b7808 */ /* 0x000fe20007000000 */
[----:B------:R-:W0:Y:S01]  /*4620*/  MUFU.EX2 R17, R17 ;  /* 0x0000001100117308 */ /* 0x000e220000000800 */
[----:B-1----:R-:W-:Y:S01]  /*4630*/  FMUL.FTZ R122, R69, R70 ;  /* 0x00000046457a7220 */ /* 0x002fe20000410000 */
[----:B------:R-:W-:Y:S01]  /*4640*/  FSEL R121, R121, RZ, !P5 ;  /* 0x000000ff79797208 */ /* 0x000fe20006800000 */
[----:B------:R-:W-:Y:S01]  /*4650*/  FMUL.FTZ R116, R65, R66 ;  /* 0x0000004241747220 */ /* 0x000fe20000410000 */
[----:B------:R-:W-:Y:S02]  /*4660*/  FSEL R119, R119, RZ, !P5 ;  /* 0x000000ff77777208 */ /* 0x000fe40006800000 */
[----:B------:R-:W-:Y:S02]  /*4670*/  FSEL R122, R122, RZ, !P6 ;  /* 0x000000ff7a7a7208 */ /* 0x000fe40007000000 */
[----:B------:R-:W1:Y:S01]  /*4680*/  MUFU.EX2 R20, R20 ;  /* 0x0000001400147308 */ /* 0x000e620000000800 */
[----:B------:R-:W-:Y:S01]  /*4690*/  ISETP.GE.U32.AND P6, PT, R115, UR34, PT ;  /* 0x0000002273007c0c */ /* 0x000fe2000bfc6070 */
[----:B------:R-:W-:-:S03]  /*46a0*/  FMUL.FTZ R115, R5, R84 ;  /* 0x0000005405737220 */ /* 0x000fc60000410000 */
[----:B------:R-:W-:Y:S01]  /*46b0*/  FSEL R118, R110, RZ, !P6 ;  /* 0x000000ff6e767208 */ /* 0x000fe20007000000 */
[----:B------:R-:W-:Y:S01]  /*46c0*/  FMUL.RZ R112, R115, 0.15915493667125701904 ;  /* 0x3e22f98373707820 */ /* 0x000fe2000040c000 */
[----:B------:R-:W-:Y:S01]  /*46d0*/  FSEL R117, R111, 1, !P6 ;  /* 0x3f8000006f757808 */ /* 0x000fe20007000000 */
[----:B------:R-:W-:Y:S01]  /*46e0*/  MUFU.SIN R8, R120 ;  /* 0x0000007800087308 */ /* 0x000fe20000000400 */
[----:B------:R-:W-:Y:S01]  /*46f0*/  FSEL R116, R116, RZ, !P6 ;  /* 0x000000ff74747208 */ /* 0x000fe20007000000 */
[----:B0-----:R-:W-:Y:S01]  /*4700*/  FMUL.FTZ R132, R17, R0 ;  /* 0x0000000011847220 */ /* 0x001fe20000410000 */
[----:B------:R-:W-:-:S05]  /*4710*/  IADD3 R0, R14, 0xa, RZ ;  /* 0x0000000a0e007810 */ /* 0x000fca0007ffe0ff */
[----:B------:R0:W-:Y:S01]  /*4720*/  MUFU.COS R26, R120 ;  /* 0x00000078001a7308 */ /* 0x0001e20000000000 */
[C---:B-1----:R-:W-:Y:S01]  /*4730*/  FMUL.FTZ R27, R20.reuse, R27 ;  /* 0x0000001b141b7220 */ /* 0x042fe20000410000 */
[----:B------:R-:W-:Y:S01]  /*4740*/  FMUL.FTZ R111, R20, R15 ;  /* 0x0000000f146f7220 */ /* 0x000fe20000410000 */
[----:B------:R-:W-:-:S05]  /*4750*/  FMUL.FTZ R15, R19, R86 ;  /* 0x00000056130f7220 */ /* 0x000fca0000410000 */
[----:B------:R-:W-:Y:S01]  /*4760*/  MUFU.SIN R134, R112 ;  /* 0x0000007000867308 */ /* 0x000fe20000000400 */
[----:B0-----:R-:W-:Y:S01]  /*4770*/  FSEL R120, R113, 1, !P5 ;  /* 0x3f80000071787808 */ /* 0x001fe20006800000 */
[----:B------:R-:W-:Y:S01]  /*4780*/  FMUL.FTZ R113, R63, R64 ;  /* 0x000000403f717220 */ /* 0x000fe20000410000 */
[----:B------:R-:W-:Y:S02]  /*4790*/  ISETP.GE.U32.AND P5, PT, R109, UR34, PT ;  /* 0x000000226d007c0c */ /* 0x000fe4000bfa6070 */
[----:B------:R-:W-:Y:S02]  /*47a0*/  IADD3 R109, R14, 0x2, RZ ;  /* 0x000000020e6d7810 */ /* 0x000fe40007ffe0ff */
[----:B------:R-:W-:Y:S01]  /*47b0*/  FSEL R115, R108, RZ, !P5 ;  /* 0x000000ff6c737208 */ /* 0x000fe20006800000 */
[----:B------:R-:W-:Y:S01]  /*47c0*/  FMUL.FTZ R108, R61, R62 ;  /* 0x0000003e3d6c7220 */ /* 0x000fe20000410000 */
[----:B------:R-:W-:Y:S01]  /*47d0*/  ISETP.GE.U32.AND P6, PT, R109, UR34, PT ;  /* 0x000000226d007c0c */ /* 0x000fe2000bfc6070 */
[----:B------:R0:W-:Y:S01]  /*47e0*/  MUFU.COS R135, R112 ;  /* 0x0000007000877308 */ /* 0x0001e20000000000 */
[----:B------:R-:W-:-:S02]  /*47f0*/  FSEL R114, R114, 1, !P5 ;  /* 0x3f80000072727808 */ /* 0x000fc40006800000 */
[----:B------:R-:W-:Y:S02]  /*4800*/  FSEL R113, R113, RZ, !P5 ;  /* 0x000000ff71717208 */ /* 0x000fe40006800000 */
[----:B------:R-:W-:Y:S01]  /*4810*/  ISETP.GE.U32.AND P5, PT, R106, UR34, PT ;  /* 0x000000226a007c0c */ /* 0x000fe2000bfa6070 */
[----:B------:R-:W-:Y:S01]  /*4820*/  FMUL.FTZ R106, R17, R18 ;  /* 0x00000012116a7220 */ /* 0x000fe20000410000 */
[----:B------:R-:W-:Y:S01]  /*4830*/  FSEL R110, R22, 1, !P6 ;  /* 0x3f800000166e7808 */ /* 0x000fe20007000000 */
[----:B------:R-:W-:Y:S01]  /*4840*/  FMUL.FTZ R17, R19, R88 ;  /* 0x0000005813117220 */ /* 0x000fe20000410000 */
[----:B0-----:R-:W-:Y:S01]  /*4850*/  FSEL R112, R21, RZ, !P6 ;  /* 0x000000ff15707208 */ /* 0x001fe20007000000 */
[C---:B------:R-:W-:Y:S01]  /*4860*/  FMUL.FTZ R18, R5.reuse, R86 ;  /* 0x0000005605127220 */ /* 0x040fe20000410000 */
[----:B------:R-:W-:Y:S01]  /*4870*/  FSEL R108, R108, RZ, !P6 ;  /* 0x000000ff6c6c7208 */ /* 0x000fe20007000000 */
[----:B------:R-:W-:Y:S01]  /*4880*/  FMUL.FTZ R5, R5, R88 ;  /* 0x0000005805057220 */ /* 0x000fe20000410000 */
[----:B------:R-:W-:Y:S01]  /*4890*/  ISETP.GE.U32.AND P6, PT, R14, UR34, PT ;  /* 0x000000220e007c0c */ /* 0x000fe2000bfc6070 */
[----:B------:R-:W0:Y:S01]  /*48a0*/  MUFU.EX2 R6, R6 ;  /* 0x0000000600067308 */ /* 0x000e220000000800 */
[----:B------:R-:W-:Y:S01]  /*48b0*/  FSEL R106, R106, RZ, !P5 ;  /* 0x000000ff6a6a7208 */ /* 0x000fe20006800000 */
[----:B------:R-:W-:Y:S01]  /*48c0*/  FMUL.RZ R23, R5, 0.15915493667125701904 ;  /* 0x3e22f98305177820 */ /* 0x000fe2000040c000 */
[----:B------:R-:W-:Y:S01]  /*48d0*/  FSEL R107, R107, RZ, !P6 ;  /* 0x000000ff6b6b7208 */ /* 0x000fe20007000000 */
[----:B------:R-:W-:Y:S01]  /*48e0*/  FMUL.RZ R22, R18, 0.15915493667125701904 ;  /* 0x3e22f98312167820 */ /* 0x000fe2000040c000 */
[----:B------:R-:W-:Y:S01]  /*48f0*/  FSEL R111, R111, RZ, !P6 ;  /* 0x000000ff6f6f7208 */ /* 0x000fe20007000000 */
[----:B------:R-:W-:Y:S01]  /*4900*/  FMUL.FTZ R19, RZ, R106 ;  /* 0x0000006aff137220 */ /* 0x000fe20000410000 */
[----:B------:R-:W-:Y:S01]  /*4910*/  FSEL R109, R27, 1, !P6 ;  /* 0x3f8000001b6d7808 */ /* 0x000fe20007000000 */
[----:B------:R-:W1:Y:S01]  /*4920*/  MUFU.EX2 R11, R11 ;  /* 0x0000000b000b7308 */ /* 0x000e620000000800 */
[----:B------:R-:W-:Y:S01]  /*4930*/  ISETP.GE.U32.AND P6, PT, R0, UR34, PT ;  /* 0x0000002200007c0c */ /* 0x000fe2000bfc6070 */
[----:B------:R-:W-:Y:S01]  /*4940*/  FMUL.FTZ R0, R106, R107 ;  /* 0x0000006b6a007220 */ /* 0x000fe20000410000 */
[----:B------:R-:W-:-:S02]  /*4950*/  FSEL R132, R132, 1, !P5 ;  /* 0x3f80000084847808 */ /* 0x000fc40006800000 */
[----:B------:R-:W-:Y:S02]  /*4960*/  FSEL R131, R131, RZ, !P5 ;  /* 0x000000ff83837208 */ /* 0x000fe40006800000 */
[----:B------:R-:W-:Y:S01]  /*4970*/  IADD3 R14, R14, 0x9, RZ ;  /* 0x000000090e0e7810 */ /* 0x000fe20007ffe0ff */
[----:B------:R-:W-:Y:S01]  /*4980*/  FFMA.FTZ R20, RZ, R132, R0 ;  /* 0x00000084ff147223 */ /* 0x000fe20000010000 */
[----:B------:R-:W-:Y:S01]  /*4990*/  FFMA.FTZ R0, R132, R107, -R19 ;  /* 0x0000006b84007223 */ /* 0x000fe20000010813 */
[C---:B0-----:R-:W-:Y:S01]  /*49a0*/  FMUL.FTZ R9, R6.reuse, R9 ;  /* 0x0000000906097220 */ /* 0x041fe20000410000 */
[----:B------:R-:W-:Y:S01]  /*49b0*/  FMUL.FTZ R7, R6, R7 ;  /* 0x0000000706077220 */ /* 0x000fe20000410000 */
[----:B------:R-:W-:Y:S01]  /*49c0*/  FADD.FTZ R19, RZ, R20 ;  /* 0x00000014ff137221 */ /* 0x000fe20000010000 */
[----:B------:R-:W-:Y:S01]  /*49d0*/  FADD.FTZ R5, R0, R131 ;  /* 0x0000008300057221 */ /* 0x000fe20000010000 */
[----:B------:R-:W-:Y:S01]  /*49e0*/  MUFU.EX2 R17, R17 ;  /* 0x0000001100117308 */ /* 0x000fe20000000800 */
[----:B------:R-:W-:Y:S01]  /*49f0*/  ISETP.GE.U32.AND P5, PT, R14, UR34, PT ;  /* 0x000000220e007c0c */ /* 0x000fe2000bfa6070 */
[C---:B------:R-:W-:Y:S01]  /*4a00*/  FMUL.FTZ R21, R112.reuse, R19 ;  /* 0x0000001370157220 */ /* 0x040fe20000410000 */
[-C--:B------:R-:W-:Y:S01]  /*4a10*/  FMUL.FTZ R0, R112, R5.reuse ;  /* 0x0000000570007220 */ /* 0x080fe20000410000 */
[C---:B-1----:R-:W-:Y:S01]  /*4a20*/  FMUL.FTZ R10, R11.reuse, R10 ;  /* 0x0000000a0b0a7220 */ /* 0x042fe20000410000 */
[----:B------:R-:W-:Y:S01]  /*4a30*/  FMUL.FTZ R4, R11, R4 ;  /* 0x000000040b047220 */ /* 0x000fe20000410000 */
[C---:B------:R-:W-:Y:S01]  /*4a40*/  FFMA.FTZ R21, R110.reuse, R5, -R21 ;  /* 0x000000056e157223 */ /* 0x040fe20000010815 */
[----:B------:R-:W-:Y:S01]  /*4a50*/  FFMA.FTZ R19, R110, R19, R0 ;  /* 0x000000136e137223 */ /* 0x000fe20000010000 */
[----:B------:R-:W-:Y:S02]  /*4a60*/  MUFU.EX2 R15, R15 ;  /* 0x0000000f000f7308 */ /* 0x000fe40000000800 */
[----:B------:R-:W-:Y:S01]  /*4a70*/  FADD.FTZ R21, R21, R108 ;  /* 0x0000006c15157221 */ /* 0x000fe20000010000 */
[----:B------:R-:W-:Y:S01]  /*4a80*/  FADD.FTZ R19, RZ, R19 ;  /* 0x00000013ff137221 */ /* 0x000fe20000010000 */
[----:B------:R-:W-:-:S02]  /*4a90*/  FSEL R137, R4, RZ, !P5 ;  /* 0x000000ff04897208 */ /* 0x000fc40006800000 */
[C---:B------:R-:W-:Y:S01]  /*4aa0*/  FMUL.FTZ R5, R115.reuse, R21 ;  /* 0x0000001573057220 */ /* 0x040fe20000410000 */
[-C--:B------:R-:W-:Y:S01]  /*4ab0*/  FMUL.FTZ R6, R115, R19.reuse ;  /* 0x0000001373067220 */ /* 0x080fe20000410000 */
[----:B------:R-:W0:Y:S02]  /*4ac0*/  MUFU.COS R0, R23 ;  /* 0x0000001700007308 */ /* 0x000e240000000000 */
[C---:B------:R-:W-:Y:S01]  /*4ad0*/  FFMA.FTZ R5, R114.reuse, R19, R5 ;  /* 0x0000001372057223 */ /* 0x040fe20000010005 */
[----:B------:R-:W-:-:S03]  /*4ae0*/  FFMA.FTZ R6, R114, R21, -R6 ;  /* 0x0000001572067223 */ /* 0x000fc60000010806 */
[----:B------:R-:W-:Y:S01]  /*4af0*/  FADD.FTZ R5, RZ, R5 ;  /* 0x00000005ff057221 */ /* 0x000fe20000010000 */
[----:B------:R-:W-:Y:S01]  /*4b00*/  FADD.FTZ R6, R6, R113 ;  /* 0x0000007106067221 */ /* 0x000fe20000010000 */
[----:B------:R-:W1:Y:S02]  /*4b10*/  MUFU.SIN R18, R22 ;  /* 0x0000001600127308 */ /* 0x000e640000000400 */
[C---:B------:R-:W-:Y:S01]  /*4b20*/  FMUL.FTZ R14, R118.reuse, R5 ;  /* 0x00000005760e7220 */ /* 0x040fe20000410000 */
[----:B------:R-:W-:-:S03]  /*4b30*/  FMUL.FTZ R20, R118, R6 ;  /* 0x0000000676147220 */ /* 0x000fc60000410000 */
[C---:B------:R-:W-:Y:S01]  /*4b40*/  FFMA.FTZ R11, R117.reuse, R6, -R14 ;  /* 0x00000006750b7223 */ /* 0x040fe2000001080e */
[----:B------:R-:W-:Y:S01]  /*4b50*/  FFMA.FTZ R20, R117, R5, R20 ;  /* 0x0000000575147223 */ /* 0x000fe20000010014 */
[----:B------:R-:W3:Y:S01]  /*4b60*/  MUFU.COS R148, R22 ;  /* 0x0000001600947308 */ /* 0x000ee20000000000 */
[----:B------:R-:W-:Y:S01]  /*4b70*/  FMUL.FTZ R6, R109, R106 ;  /* 0x0000006a6d067220 */ /* 0x000fe20000410000 */
[----:B------:R-:W-:Y:S01]  /*4b80*/  FADD.FTZ R14, R11, R116 ;  /* 0x000000740b0e7221 */ /* 0x000fe20000010000 */
[----:B------:R-:W-:Y:S01]  /*4b90*/  FADD.FTZ R20, RZ, R20 ;  /* 0x00000014ff147221 */ /* 0x000fe20000010000 */
[----:B0-----:R-:W-:Y:S01]  /*4ba0*/  FMUL.FTZ R151, R17, R0 ;  /* 0x0000000011977220 */ /* 0x001fe20000410000 */
[C---:B------:R-:W-:Y:S01]  /*4bb0*/  FMUL.FTZ R0, R111.reuse, R106 ;  /* 0x0000006a6f007220 */ /* 0x040fe20000410000 */
[----:B------:R-:W-:Y:S02]  /*4bc0*/  FFMA.FTZ R11, R111, R132, R6 ;  /* 0x000000846f0b7223 */ /* 0x000fe40000010006 */
[----:B------:R-:W0:Y:S01]  /*4bd0*/  MUFU.SIN R150, R23 ;  /* 0x0000001700967308 */ /* 0x000e220000000400 */
[----:B-1----:R-:W-:Y:S01]  /*4be0*/  FMUL.FTZ R18, R15, R18 ;  /* 0x000000120f127220 */ /* 0x002fe20000410000 */
[----:B------:R-:W-:-:S04]  /*4bf0*/  FFMA.FTZ R5, R109, R132, -R0 ;  /* 0x000000846d057223 */ /* 0x000fc80000010800 */
[----:B------:R-:W-:Y:S02]  /*4c00*/  FMUL.FTZ R0, R112, R5 ;  /* 0x0000000570007220 */ /* 0x000fe40000410000 */
[----:B------:R-:W1:Y:S01]  /*4c10*/  MUFU.EX2 R13, R13 ;  /* 0x0000000d000d7308 */ /* 0x000e620000000800 */
[----:B---3--:R-:W-:Y:S01]  /*4c20*/  FMUL.FTZ R148, R15, R148 ;  /* 0x000000940f947220 */ /* 0x008fe20000410000 */
[----:B------:R-:W-:Y:S01]  /*4c30*/  FMUL.FTZ R15, R121, R20 ;  /* 0x00000014790f7220 */ /* 0x000fe20000410000 */
[----:B------:R-:W-:-:S04]  /*4c40*/  FFMA.FTZ R0, R110, R11, R0 ;  /* 0x0000000b6e007223 */ /* 0x000fc80000010000 */
[----:B------:R-:W-:Y:S01]  /*4c50*/  FMUL.FTZ R6, R115, R0 ;  /* 0x0000000073067220 */ /* 0x000fe20000410000 */
[----:B------:R-:W3:Y:S01]  /*4c60*/  MUFU.EX2 R136, R136 ;  /* 0x0000008800887308 */ /* 0x000ee20000000800 */
[----:B0-----:R-:W-:Y:S01]  /*4c70*/  FMUL.FTZ R150, R17, R150 ;  /* 0x0000009611967220 */ /* 0x001fe20000410000 */
[-C--:B------:R-:W-:Y:S01]  /*4c80*/  FMUL.FTZ R17, R121, R14.reuse ;  /* 0x0000000e79117220 */ /* 0x080fe20000410000 */
[----:B------:R-:W-:-:S03]  /*4c90*/  FFMA.FTZ R14, R120, R14, -R15 ;  /* 0x0000000e780e7223 */ /* 0x000fc6000001080f */
[----:B------:R-:W-:Y:S01]  /*4ca0*/  FFMA.FTZ R17, R120, R20, R17 ;  /* 0x0000001478117223 */ /* 0x000fe20000010011 */
[----:B------:R-:W-:Y:S01]  /*4cb0*/  FADD.FTZ R14, R14, R119 ;  /* 0x000000770e0e7221 */ /* 0x000fe20000010000 */
[----:B------:R-:W0:Y:S01]  /*4cc0*/  MUFU.EX2 R133, R133 ;  /* 0x0000008500857308 */ /* 0x000e220000000800 */
[C---:B-1----:R-:W-:Y:S01]  /*4cd0*/  FMUL.FTZ R16, R13.reuse, R16 ;  /* 0x000000100d107220 */ /* 0x042fe20000410000 */
[----:B------:R-:W-:Y:S01]  /*4ce0*/  FMUL.FTZ R12, R13, R12 ;  /* 0x0000000c0d0c7220 */ /* 0x000fe20000410000 */
[----:B------:R-:W-:Y:S01]  /*4cf0*/  FMUL.FTZ R13, R112, R11 ;  /* 0x0000000b700d7220 */ /* 0x000fe20000410000 */
[----:B------:R-:W-:Y:S01]  /*4d00*/  FADD.FTZ R17, RZ, R17 ;  /* 0x00000011ff117221 */ /* 0x000fe20000010000 */
[-C--:B------:R-:W-:Y:S02]  /*4d10*/  FMUL.FTZ R22, R124, R14.reuse ;  /* 0x0000000e7c167220 */ /* 0x080fe40000410000 */
[----:B------:R-:W-:Y:S01]  /*4d20*/  FFMA.FTZ R13, R110, R5, -R13 ;  /* 0x000000056e0d7223 */ /* 0x000fe2000001080d */
[-C--:B------:R-:W-:Y:S01]  /*4d30*/  FMUL.FTZ R20, R124, R17.reuse ;  /* 0x000000117c147220 */ /* 0x080fe20000410000 */
[----:B------:R-:W-:Y:S01]  /*4d40*/  FFMA.FTZ R22, R123, R17, R22 ;  /* 0x000000117b167223 */ /* 0x000fe20000010016 */
[----:B---3--:R-:W-:Y:S01]  /*4d50*/  FMUL.FTZ R146, R136, R135 ;  /* 0x0000008788927220 */ /* 0x008fe20000410000 */
[-C--:B------:R-:W-:Y:S01]  /*4d60*/  FMUL.FTZ R5, R115, R13.reuse ;  /* 0x0000000d73057220 */ /* 0x080fe20000410000 */
[----:B------:R-:W-:Y:S01]  /*4d70*/  FFMA.FTZ R11, R123, R14, -R20 ;  /* 0x0000000e7b0b7223 */ /* 0x000fe20000010814 */
[C---:B------:R-:W-:Y:S01]  /*4d80*/  FFMA.FTZ R6, R114.reuse, R13, -R6 ;  /* 0x0000000d72067223 */ /* 0x040fe20000010806 */
[----:B------:R-:W-:Y:S01]  /*4d90*/  FADD.FTZ R22, RZ, R22 ;  /* 0x00000016ff167221 */ /* 0x000fe20000010000 */
[----:B------:R-:W-:Y:S01]  /*4da0*/  FFMA.FTZ R5, R114, R0, R5 ;  /* 0x0000000072057223 */ /* 0x000fe20000010005 */
[----:B------:R-:W-:Y:S01]  /*4db0*/  FADD.FTZ R13, R11, R122 ;  /* 0x0000007a0b0d7221 */ /* 0x000fe20000010000 */
[----:B------:R-:W-:Y:S01]  /*4dc0*/  FMUL.FTZ R14, R118, R6 ;  /* 0x00000006760e7220 */ /* 0x000fe20000410000 */
[----:B------:R-:W-:Y:S01]  /*4dd0*/  FMUL.FTZ R142, R136, R134 ;  /* 0x00000086888e7220 */ /* 0x000fe20000410000 */
[----:B------:R-:W-:Y:S01]  /*4de0*/  FMUL.FTZ R0, R118, R5 ;  /* 0x0000000576007220 */ /* 0x000fe20000410000 */
[----:B------:R-:W-:Y:S01]  /*4df0*/  FMUL.FTZ R15, R127, R13 ;  /* 0x0000000d7f0f7220 */ /* 0x000fe20000410000 */
[----:B------:R-:W-:Y:S01]  /*4e00*/  FFMA.FTZ R14, R117, R5, R14 ;  /* 0x00000005750e7223 */ /* 0x000fe2000001000e */
[----:B------:R-:W-:Y:S01]  /*4e10*/  FMUL.FTZ R135, R75, R76 ;  /* 0x0000004c4b877220 */ /* 0x000fe20000410000 */
[----:B------:R-:W-:Y:S01]  /*4e20*/  FFMA.FTZ R0, R117, R6, -R0 ;  /* 0x0000000675007223 */ /* 0x000fe20000010800 */
[-C--:B------:R-:W-:Y:S01]  /*4e30*/  FMUL.FTZ R6, R127, R22.reuse ;  /* 0x000000167f067220 */ /* 0x080fe20000410000 */
[C---:B------:R-:W-:Y:S01]  /*4e40*/  FFMA.FTZ R15, R126.reuse, R22, R15 ;  /* 0x000000167e0f7223 */ /* 0x040fe2000001000f */
[C---:B------:R-:W-:Y:S01]  /*4e50*/  FMUL.FTZ R5, R121.reuse, R14 ;  /* 0x0000000e79057220 */ /* 0x040fe20000410000 */
[-C--:B------:R-:W-:Y:S01]  /*4e60*/  FMUL.FTZ R11, R121, R0.reuse ;  /* 0x00000000790b7220 */ /* 0x080fe20000410000 */
[----:B------:R-:W-:Y:S01]  /*4e70*/  FFMA.FTZ R6, R126, R13, -R6 ;  /* 0x0000000d7e067223 */ /* 0x000fe20000010806 */
[----:B------:R-:W-:Y:S01]  /*4e80*/  FADD.FTZ R15, RZ, R15 ;  /* 0x0000000fff0f7221 */ /* 0x000fe20000010000 */
[C---:B------:R-:W-:Y:S01]  /*4e90*/  FFMA.FTZ R5, R120.reuse, R0, -R5 ;  /* 0x0000000078057223 */ /* 0x040fe20000010805 */
[----:B------:R-:W-:Y:S01]  /*4ea0*/  FFMA.FTZ R11, R120, R14, R11 ;  /* 0x0000000e780b7223 */ /* 0x000fe2000001000b */
[----:B------:R-:W-:Y:S01]  /*4eb0*/  FADD.FTZ R13, R6, R125 ;  /* 0x0000007d060d7221 */ /* 0x000fe20000010000 */
[----:B------:R-:W-:Y:S01]  /*4ec0*/  FMUL.FTZ R14, R130, R15 ;  /* 0x0000000f820e7220 */ /* 0x000fe20000410000 */
[C---:B------:R-:W-:Y:S01]  /*4ed0*/  FMUL.FTZ R6, R124.reuse, R5 ;  /* 0x000000057c067220 */ /* 0x040fe20000410000 */
[----:B------:R-:W-:Y:S01]  /*4ee0*/  FMUL.FTZ R0, R124, R11 ;  /* 0x0000000b7c007220 */ /* 0x000fe20000410000 */
[-C--:B------:R-:W-:Y:S01]  /*4ef0*/  FMUL.FTZ R20, R130, R13.reuse ;  /* 0x0000000d82147220 */ /* 0x080fe20000410000 */
[----:B------:R-:W-:Y:S01]  /*4f00*/  FFMA.FTZ R13, R129, R13, -R14 ;  /* 0x0000000d810d7223 */ /* 0x000fe2000001080e */
[C---:B------:R-:W-:Y:S01]  /*4f10*/  FFMA.FTZ R6, R123.reuse, R11, R6 ;  /* 0x0000000b7b067223 */ /* 0x040fe20000010006 */
[----:B------:R-:W-:Y:S01]  /*4f20*/  FFMA.FTZ R0, R123, R5, -R0 ;  /* 0x000000057b007223 */ /* 0x000fe20000010800 */
[----:B------:R-:W-:Y:S01]  /*4f30*/  FFMA.FTZ R20, R129, R15, R20 ;  /* 0x0000000f81147223 */ /* 0x000fe20000010014 */
[----:B------:R-:W-:Y:S01]  /*4f40*/  FADD.FTZ R13, R13, R128 ;  /* 0x000000800d0d7221 */ /* 0x000fe20000010000 */
[----:B------:R-:W-:Y:S01]  /*4f50*/  FSEL R136, R10, 1, !P5 ;  /* 0x3f8000000a887808 */ /* 0x000fe20006800000 */
[C---:B------:R-:W-:Y:S01]  /*4f60*/  FMUL.FTZ R11, R127.reuse, R0 ;  /* 0x000000007f0b7220 */ /* 0x040fe20000410000 */
[----:B------:R-:W-:Y:S01]  /*4f70*/  FADD.FTZ R20, RZ, R20 ;  /* 0x00000014ff147221 */ /* 0x000fe20000010000 */
[-C--:B------:R-:W-:Y:S01]  /*4f80*/  FMUL.FTZ R5, R127, R6.reuse ;  /* 0x000000067f057220 */ /* 0x080fe20000410000 */
[CC--:B------:R-:W-:Y:S01]  /*4f90*/  FMUL.FTZ R17, R137.reuse, R13.reuse ;  /* 0x0000000d89117220 */ /* 0x0c0fe20000410000 */
[C---:B------:R-:W-:Y:S01]  /*4fa0*/  FFMA.FTZ R11, R126.reuse, R6, R11 ;  /* 0x000000067e0b7223 */ /* 0x040fe2000001000b */
[----:B------:R-:W-:Y:S01]  /*4fb0*/  FMUL.FTZ R15, R137, R20 ;  /* 0x00000014890f7220 */ /* 0x000fe20000410000 */
[----:B------:R-:W-:Y:S01]  /*4fc0*/  FSEL R135, R135, RZ, !P5 ;  /* 0x000000ff87877208 */ /* 0x000fe20006800000 */
[----:B------:R-:W-:Y:S01]  /*4fd0*/  FFMA.FTZ R5, R126, R0, -R5 ;  /* 0x000000007e057223 */ /* 0x000fe20000010805 */
[C---:B------:R-:W-:Y:S01]  /*4fe0*/  FFMA.FTZ R17, R136.reuse, R20, R17 ;  /* 0x0000001488117223 */ /* 0x040fe20000010011 */
[----:B------:R-:W-:Y:S01]  /*4ff0*/  FFMA.FTZ R4, R136, R13, -R15 ;  /* 0x0000000d88047223 */ /* 0x000fe2000001080f */
[----:B------:R-:W-:Y:S01]  /*5000*/  FMUL.FTZ R0, R130, R11 ;  /* 0x0000000b82007220 */ /* 0x000fe20000410000 */
[----:B------:R-:W-:Y:S01]  /*5010*/  FSEL R134, R12, RZ, !P6 ;  /* 0x000000ff0c867208 */ /* 0x000fe20007000000 */
[----:B------:R-:W-:Y:S01]  /*5020*/  FADD.FTZ R17, RZ, R17 ;  /* 0x00000011ff117221 */ /* 0x000fe20000010000 */
[----:B------:R-:W-:Y:S01]  /*5030*/  FADD.FTZ R10, R4, R135 ;  /* 0x00000087040a7221 */ /* 0x000fe20000010000 */
[C---:B0-----:R-:W-:Y:S01]  /*5040*/  FMUL.FTZ R26, R133.reuse, R26 ;  /* 0x0000001a851a7220 */ /* 0x041fe20000410000 */
[----:B------:R-:W-:Y:S01]  /*5050*/  FMUL.FTZ R8, R133, R8 ;  /* 0x0000000885087220 */ /* 0x000fe20000410000 */
[----:B------:R-:W-:Y:S01]  /*5060*/  FFMA.FTZ R4, R129, R5, -R0 ;  /* 0x0000000581047223 */ /* 0x000fe20000010800 */
[----:B------:R-:W-:Y:S01]  /*5070*/  FSEL R133, R16, 1, !P6 ;  /* 0x3f80000010857808 */ /* 0x000fe20007000000 */
[----:B------:R-:W-:Y:S01]  /*5080*/  FMUL.FTZ R0, R77, R78 ;  /* 0x0000004e4d007220 */ /* 0x000fe20000410000 */
[C---:B------:R-:W-:Y:S01]  /*5090*/  FMUL.FTZ R14, R134.reuse, R10 ;  /* 0x0000000a860e7220 */ /* 0x040fe20000410000 */
[----:B------:R-:W-:Y:S01]  /*50a0*/  FMUL.FTZ R12, R134, R17 ;  /* 0x00000011860c7220 */ /* 0x000fe20000410000 */
[----:B------:R-:W-:-:S02]  /*50b0*/  FMUL.FTZ R6, R130, R5 ;  /* 0x0000000582067220 */ /* 0x000fc40000410000 */
[C---:B------:R-:W-:Y:S01]  /*50c0*/  FFMA.FTZ R14, R133.reuse, R17, R14 ;  /* 0x00000011850e7223 */ /* 0x040fe2000001000e */
[----:B------:R-:W-:Y:S01]  /*50d0*/  FSEL R0, R0, RZ, !P6 ;  /* 0x000000ff00007208 */ /* 0x000fe20007000000 */
[----:B------:R-:W-:Y:S01]  /*50e0*/  FFMA.FTZ R5, R133, R10, -R12 ;  /* 0x0000000a85057223 */ /* 0x000fe2000001080c */
[----:B------:R-:W-:Y:S01]  /*50f0*/  FFMA.FTZ R6, R129, R11, R6 ;  /* 0x0000000b81067223 */ /* 0x000fe20000010006 */
[----:B------:R-:W-:Y:S01]  /*5100*/  FSEL R138, R7, RZ, !P4 ;  /* 0x000000ff078a7208 */ /* 0x000fe20006000000 */
[----:B------:R-:W-:Y:S01]  /*5110*/  FADD.FTZ R11, RZ, R14 ;  /* 0x0000000eff0b7221 */ /* 0x000fe20000010000 */
[----:B------:R-:W-:Y:S01]  /*5120*/  FSEL R140, R9, 1, !P4 ;  /* 0x3f800000098c7808 */ /* 0x000fe20006000000 */
[----:B------:R-:W-:Y:S01]  /*5130*/  FADD.FTZ R9, R5, R0 ;  /* 0x0000000005097221 */ /* 0x000fe20000010000 */
[C---:B------:R-:W-:Y:S01]  /*5140*/  FMUL.FTZ R5, R137.reuse, R6 ;  /* 0x0000000689057220 */ /* 0x040fe20000410000 */
[C---:B------:R-:W-:Y:S02]  /*5150*/  FMUL.FTZ R13, R138.reuse, R11 ;  /* 0x0000000b8a0d7220 */ /* 0x040fe40000410000 */
[-C--:B------:R-:W-:Y:S01]  /*5160*/  FMUL.FTZ R10, R138, R9.reuse ;  /* 0x000000098a0a7220 */ /* 0x080fe20000410000 */
[-C--:B------:R-:W-:Y:S01]  /*5170*/  FMUL.FTZ R7, R137, R4.reuse ;  /* 0x0000000489077220 */ /* 0x080fe20000410000 */
[----:B------:R-:W-:Y:S01]  /*5180*/  FFMA.FTZ R5, R136, R4, -R5 ;  /* 0x0000000488057223 */ /* 0x000fe20000010805 */
[----:B------:R-:W-:Y:S01]  /*5190*/  FSEL R139, R139, RZ, !P4 ;  /* 0x000000ff8b8b7208 */ /* 0x000fe20006000000 */
[C---:B------:R-:W-:Y:S01]  /*51a0*/  FFMA.FTZ R4, R140.reuse, R9, -R13 ;  /* 0x000000098c047223 */ /* 0x040fe2000001080d */
[----:B------:R-:W-:Y:S01]  /*51b0*/  FFMA.FTZ R10, R140, R11, R10 ;  /* 0x0000000b8c0a7223 */ /* 0x000fe2000001000a */
[----:B------:R-:W-:-:S02]  /*51c0*/  FSEL R141, R8, RZ, !P3 ;  /* 0x000000ff088d7208 */ /* 0x000fc40005800000 */
[----:B------:R-:W-:Y:S01]  /*51d0*/  FADD.FTZ R8, R4, R139 ;  /* 0x0000008b04087221 */ /* 0x000fe20000010000 */
[----:B------:R-:W-:Y:S01]  /*51e0*/  FADD.FTZ R10, RZ, R10 ;  /* 0x0000000aff0a7221 */ /* 0x000fe20000010000 */
[----:B------:R-:W-:Y:S01]  /*51f0*/  FSEL R144, R26, 1, !P3 ;  /* 0x3f8000001a907808 */ /* 0x000fe20005800000 */
[----:B------:R-:W-:Y:S01]  /*5200*/  FFMA.FTZ R7, R136, R6, R7 ;  /* 0x0000000688077223 */ /* 0x000fe20000010007 */
[C---:B------:R-:W-:Y:S01]  /*5210*/  FMUL.FTZ R11, R141.reuse, R8 ;  /* 0x000000088d0b7220 */ /* 0x040fe20000410000 */
[-C--:B------:R-:W-:Y:S02]  /*5220*/  FMUL.FTZ R9, R141, R10.reuse ;  /* 0x0000000a8d097220 */ /* 0x080fe40000410000 */
[----:B------:R-:W-:Y:S01]  /*5230*/  FMUL.FTZ R4, R134, R7 ;  /* 0x0000000786047220 */ /* 0x000fe20000410000 */
[C---:B------:R-:W-:Y:S01]  /*5240*/  FFMA.FTZ R11, R144.reuse, R10, R11 ;  /* 0x0000000a900b7223 */ /* 0x040fe2000001000b */
[----:B------:R-:W-:Y:S01]  /*5250*/  FFMA.FTZ R8, R144, R8, -R9 ;  /* 0x0000000890087223 */ /* 0x000fe20000010809 */
[-C--:B------:R-:W-:Y:S01]  /*5260*/  FMUL.FTZ R6, R134, R5.reuse ;  /* 0x0000000586067220 */ /* 0x080fe20000410000 */
[----:B------:R-:W-:Y:S01]  /*5270*/  FSEL R142, R142, RZ, !P2 ;  /* 0x000000ff8e8e7208 */ /* 0x000fe20005000000 */
[----:B------:R-:W-:Y:S01]  /*5280*/  FADD.FTZ R13, RZ, R11 ;  /* 0x0000000bff0d7221 */ /* 0x000fe20000010000 */
[C---:B------:R-:W-:Y:S01]  /*5290*/  FFMA.FTZ R5, R133.reuse, R5, -R4 ;  /* 0x0000000585057223 */ /* 0x040fe20000010804 */
[----:B------:R-:W-:Y:S01]  /*52a0*/  FADD.FTZ R11, R8, R143 ;  /* 0x0000008f080b7221 */ /* 0x000fe20000010000 */
[----:B------:R-:W-:Y:S01]  /*52b0*/  FFMA.FTZ R7, R133, R7, R6 ;  /* 0x0000000785077223 */ /* 0x000fe20000010006 */
[----:B------:R-:W-:Y:S01]  /*52c0*/  FSEL R146, R146, 1, !P2 ;  /* 0x3f80000092927808 */ /* 0x000fe20005000000 */
[----:B------:R-:W-:Y:S01]  /*52d0*/  FMUL.FTZ R9, R138, R5 ;  /* 0x000000058a097220 */ /* 0x000fe20000410000 */
[C---:B------:R-:W-:Y:S01]  /*52e0*/  FMUL.FTZ R6, R142.reuse, R11 ;  /* 0x0000000b8e067220 */ /* 0x040fe20000410000 */
[----:B------:R-:W-:-:S02]  /*52f0*/  FMUL.FTZ R15, R142, R13 ;  /* 0x0000000d8e0f7220 */ /* 0x000fc40000410000 */
[----:B------:R-:W-:Y:S01]  /*5300*/  FFMA.FTZ R9, R140, R7, R9 ;  /* 0x000000078c097223 */ /* 0x000fe20000010009 */
[----:B------:R-:W-:Y:S01]  /*5310*/  FFMA.FTZ R6, R146, R13, R6 ;  /* 0x0000000d92067223 */ /* 0x000fe20000010006 */
[----:B------:R-:W-:Y:S01]  /*5320*/  FMUL.FTZ R7, R138, R7 ;  /* 0x000000078a077220 */ /* 0x000fe20000410000 */
[----:B------:R-:W-:Y:S01]  /*5330*/  FSEL R145, R145, RZ, !P2 ;  /* 0x000000ff91917208 */ /* 0x000fe20005000000 */
[----:B------:R-:W-:Y:S01]  /*5340*/  FFMA.FTZ R4, R146, R11, -R15 ;  /* 0x0000000b92047223 */ /* 0x000fe2000001080f */
[----:B------:R-:W-:Y:S01]  /*5350*/  FSEL R147, R18, RZ, !P1 ;  /* 0x000000ff12937208 */ /* 0x000fe20004800000 */
[----:B------:R-:W-:Y:S01]  /*5360*/  FADD.FTZ R6, RZ, R6 ;  /* 0x00000006ff067221 */ /* 0x000fe20000010000 */
[----:B------:R-:W-:Y:S01]  /*5370*/  FFMA.FTZ R7, R140, R5, -R7 ;  /* 0x000000058c077223 */ /* 0x000fe20000010807 */
[----:B------:R-:W-:Y:S01]  /*5380*/  FMUL.FTZ R5, R141, R9 ;  /* 0x000000098d057220 */ /* 0x000fe20000410000 */
[----:B------:R-:W-:Y:S01]  /*5390*/  FADD.FTZ R4, R4, R145 ;  /* 0x0000009104047221 */ /* 0x000fe20000010000 */
[----:B------:R-:W-:Y:S01]  /*53a0*/  FSEL R148, R148, 1, !P1 ;  /* 0x3f80000094947808 */ /* 0x000fe20004800000 */
[----:B------:R-:W-:Y:S01]  /*53b0*/  FMUL.FTZ R11, R147, R6 ;  /* 0x00000006930b7220 */ /* 0x000fe20000410000 */
[-C--:B------:R-:W-:Y:S01]  /*53c0*/  FFMA.FTZ R5, R144, R7.reuse, -R5 ;  /* 0x0000000790057223 */ /* 0x080fe20000010805 */
[----:B------:R-:W-:Y:S01]  /*53d0*/  FMUL.FTZ R7, R141, R7 ;  /* 0x000000078d077220 */ /* 0x000fe20000410000 */
[-C--:B------:R-:W-:Y:S01]  /*53e0*/  FMUL.FTZ R13, R147, R4.reuse ;  /* 0x00000004930d7220 */ /* 0x080fe20000410000 */
[----:B------:R-:W-:Y:S01]  /*53f0*/  FSEL R149, R149, RZ, !P1 ;  /* 0x000000ff95957208 */ /* 0x000fe20004800000 */
[----:B------:R-:W-:Y:S01]  /*5400*/  FFMA.FTZ R4, R148, R4, -R11 ;  /* 0x0000000494047223 */ /* 0x000fe2000001080b */
[----:B------:R-:W-:Y:S01]  /*5410*/  FFMA.FTZ R7, R144, R9, R7 ;  /* 0x0000000990077223 */ /* 0x000fe20000010007 */
[----:B------:R-:W-:Y:S01]  /*5420*/  FFMA.FTZ R13, R148, R6, R13 ;  /* 0x00000006940d7223 */ /* 0x000fe2000001000d */
[----:B------:R-:W-:Y:S01]  /*5430*/  FSEL R150, R150, RZ, !P0 ;  /* 0x000000ff96967208 */ /* 0x000fe20004000000 */
[----:B------:R-:W-:Y:S01]  /*5440*/  FADD.FTZ R6, R4, R149 ;  /* 0x0000009504067221 */ /* 0x000fe20000010000 */
[----:B------:R-:W-:Y:S01]  /*5450*/  FSEL R151, R151, 1, !P0 ;  /* 0x3f80000097977808 */ /* 0x000fe20004000000 */
[----:B------:R-:W-:Y:S01]  /*5460*/  FMUL.FTZ R9, R142, R7 ;  /* 0x000000078e097220 */ /* 0x000fe20000410000 */
[----:B------:R-:W-:Y:S01]  /*5470*/  FADD.FTZ R13, RZ, R13 ;  /* 0x0000000dff0d7221 */ /* 0x000fe20000010000 */
[----:B------:R-:W-:Y:S01]  /*5480*/  FMUL.FTZ R8, R150, R6 ;  /* 0x0000000696087220 */ /* 0x000fe20000410000 */
[-C--:B------:R-:W-:Y:S01]  /*5490*/  FMUL.FTZ R4, R142, R5.reuse ;  /* 0x000000058e047220 */ /* 0x080fe20000410000 */
[----:B------:R-:W-:Y:S01]  /*54a0*/  FMUL.FTZ R152, R87, R88 ;  /* 0x0000005857987220 */ /* 0x000fe20000410000 */
[----:B------:R-:W-:Y:S01]  /*54b0*/  FFMA.FTZ R9, R146, R5, -R9 ;  /* 0x0000000592097223 */ /* 0x000fe20000010809 */
[-C--:B------:R-:W-:Y:S01]  /*54c0*/  FFMA.FTZ R11, R151, R13.reuse, R8 ;  /* 0x0000000d970b7223 */ /* 0x080fe20000010008 */
[----:B------:R-:W-:Y:S01]  /*54d0*/  FMUL.FTZ R8, R150, R13 ;  /* 0x0000000d96087220 */ /* 0x000fe20000410000 */
[----:B------:R-:W-:Y:S01]  /*54e0*/  FFMA.FTZ R4, R146, R7, R4 ;  /* 0x0000000792047223 */ /* 0x000fe20000010004 */
[-C--:B------:R-:W-:Y:S01]  /*54f0*/  FMUL.FTZ R7, R147, R9.reuse ;  /* 0x0000000993077220 */ /* 0x080fe20000410000 */
[----:B------:R-:W-:Y:S01]  /*5500*/  FSEL R152, R152, RZ, !P0 ;  /* 0x000000ff98987208 */ /* 0x000fe20004000000 */
[----:B------:R-:W-:Y:S01]  /*5510*/  FFMA.FTZ R13, R151, R6, -R8 ;  /* 0x00000006970d7223 */ /* 0x000fe20000010808 */
[-C--:B------:R-:W-:Y:S01]  /*5520*/  FMUL.FTZ R5, R147, R4.reuse ;  /* 0x0000000493057220 */ /* 0x080fe20000410000 */
[----:B------:R-:W-:Y:S01]  /*5530*/  FADD.FTZ R11, RZ, R11 ;  /* 0x0000000bff0b7221 */ /* 0x000fe20000010000 */
[C---:B------:R-:W-:Y:S01]  /*5540*/  FFMA.FTZ R7, R148.reuse, R4, R7 ;  /* 0x0000000494077223 */ /* 0x040fe20000010007 */
[----:B------:R-:W-:Y:S01]  /*5550*/  FADD.FTZ R10, R13, R152 ;  /* 0x000000980d0a7221 */ /* 0x000fe20000010000 */
[----:B------:R-:W-:-:S02]  /*5560*/  FFMA.FTZ R5, R148, R9, -R5 ;  /* 0x0000000994057223 */ /* 0x000fc40000010805 */
[C---:B------:R-:W-:Y:S01]  /*5570*/  FMUL.FTZ R8, R150.reuse, R7 ;  /* 0x0000000796087220 */ /* 0x040fe20000410000 */
[----:B------:R-:W0:Y:S01]  /*5580*/  SHFL.UP PT, R13, R11, 0x1, RZ ;  /* 0x042000000b0d7989 */ /* 0x000e2200000e00ff */
[-C--:B------:R-:W-:Y:S02]  /*5590*/  FMUL.FTZ R4, R150, R5.reuse ;  /* 0x0000000596047220 */ /* 0x080fe40000410000 */
[C---:B------:R-:W-:Y:S01]  /*55a0*/  FFMA.FTZ R8, R151.reuse, R5, -R8 ;  /* 0x0000000597087223 */ /* 0x040fe20000010808 */
[----:B------:R-:W1:Y:S01]  /*55b0*/  SHFL.UP PT, R9, R10, 0x1, RZ ;  /* 0x042000000a097989 */ /* 0x000e6200000e00ff */
[----:B------:R-:W-:-:S03]  /*55c0*/  FFMA.FTZ R4, R151, R7, R4 ;  /* 0x0000000797047223 */ /* 0x000fc60000010004 */
[----:B------:R-:W3:Y:S04]  /*55d0*/  SHFL.UP PT, R5, R8, 0x1, RZ ;  /* 0x0420000008057989 */ /* 0x000ee800000e00ff */
[----:B------:R-:W4:Y:S01]  /*55e0*/  SHFL.UP PT, R7, R4, 0x1, RZ ;  /* 0x0420000004077989 */ /* 0x000f2200000e00ff */
[----:B------:R-:W-:Y:S01]  /*55f0*/  ISETP.GE.AND P0, PT, R32, 0x1, PT ;  /* 0x000000012000780c */ /* 0x000fe20003f06270 */
[C---:B0-----:R-:W-:Y:S01]  /*5600*/  FMUL.FTZ R15, R4.reuse, R13 ;  /* 0x0000000d040f7220 */ /* 0x041fe20000410000 */
[----:B-1----:R-:W-:-:S03]  /*5610*/  FMUL.FTZ R6, R4, R9 ;  /* 0x0000000904067220 */ /* 0x002fc60000410000 */
[C---:B------:R-:W-:Y:S01]  /*5620*/  FFMA.FTZ R15, R8.reuse, R9, -R15 ;  /* 0x00000009080f7223 */ /* 0x040fe2000001080f */
[----:B------:R-:W-:-:S07]  /*5630*/  FFMA.FTZ R6, R8, R13, R6 ;  /* 0x0000000d08067223 */ /* 0x000fce0000010006 */
[----:B------:R-:W-:Y:S01]  /*5640*/  @P0 FADD.FTZ R10, R10, R15 ;  /* 0x0000000f0a0a0221 */ /* 0x000fe20000010000 */
[C---:B---3--:R-:W-:Y:S01]  /*5650*/  FMUL.FTZ R9, R4.reuse, R5 ;  /* 0x0000000504097220 */ /* 0x048fe20000410000 */
[----:B------:R-:W-:Y:S01]  /*5660*/  @P0 FADD.FTZ R11, R11, R6 ;  /* 0x000000060b0b0221 */ /* 0x000fe20000010000 */
[-C--:B----4-:R-:W-:Y:S02]  /*5670*/  FMUL.FTZ R6, R4, R7.reuse ;  /* 0x0000000704067220 */ /* 0x090fe40000410000 */
[C---:B------:R-:W-:Y:S01]  /*5680*/  FFMA.FTZ R9, R8.reuse, R7, R9 ;  /* 0x0000000708097223 */ /* 0x040fe20000010009 */
[----:B------:R-:W0:Y:S01]  /*5690*/  SHFL.UP PT, R12, R10, 0x2, RZ ;  /* 0x044000000a0c7989 */ /* 0x000e2200000e00ff */
[----:B------:R-:W-:-:S03]  /*56a0*/  @P0 FFMA.FTZ R8, R8, R5, -R6 ;  /* 0x0000000508080223 */ /* 0x000fc60000010806 */
[----:B------:R-:W1:Y:S01]  /*56b0*/  SHFL.UP PT, R7, R11, 0x2, RZ ;  /* 0x044000000b077989 */ /* 0x000e6200000e00ff */
[----:B------:R-:W-:-:S03]  /*56c0*/  FSEL R9, R4, R9, !P0 ;  /* 0x0000000904097208 */ /* 0x000fc60004000000 */
[----:B------:R-:W3:Y:S04]  /*56d0*/  SHFL.UP PT, R4, R8, 0x2, RZ ;  /* 0x0440000008047989 */ /* 0x000ee800000e00ff */
[----:B------:R-:W4:Y:S01]  /*56e0*/  SHFL.UP PT, R5, R9, 0x2, RZ ;  /* 0x0440000009057989 */ /* 0x000f2200000e00ff */
[----:B------:R-:W-:Y:S01]  /*56f0*/  ISETP.GE.AND P0, PT, R32, 0x2, PT ;  /* 0x000000022000780c */ /* 0x000fe20003f06270 */
[C---:B0-----:R-:W-:Y:S01]  /*5700*/  FMUL.FTZ R15, R9.reuse, R12 ;  /* 0x0000000c090f7220 */ /* 0x041fe20000410000 */
[----:B-1----:R-:W-:-:S03]  /*5710*/  FMUL.FTZ R13, R9, R7 ;  /* 0x00000007090d7220 */ /* 0x002fc60000410000 */
[C---:B------:R-:W-:Y:S01]  /*5720*/  FFMA.FTZ R6, R8.reuse, R7, R15 ;  /* 0x0000000708067223 */ /* 0x040fe2000001000f */
[----:B------:R-:W-:Y:S01]  /*5730*/  FFMA.FTZ R15, R8, R12, -R13 ;  /* 0x0000000c080f7223 */ /* 0x000fe2000001080d */
[----:B---3--:R-:W-:-:S06]  /*5740*/  FMUL.FTZ R13, R9, R4 ;  /* 0x00000004090d7220 */ /* 0x008fcc0000410000 */
[----:B------:R-:W-:Y:S01]  /*5750*/  @P0 FADD.FTZ R11, R11, R6 ;  /* 0x000000060b0b0221 */ /* 0x000fe20000010000 */
[-C--:B----4-:R-:W-:Y:S01]  /*5760*/  FMUL.FTZ R7, R9, R5.reuse ;  /* 0x0000000509077220 */ /* 0x090fe20000410000 */
[----:B------:R-:W-:Y:S01]  /*5770*/  @P0 FADD.FTZ R10, R10, R15 ;  /* 0x0000000f0a0a0221 */ /* 0x000fe20000010000 */
[C---:B------:R-:W-:Y:S02]  /*5780*/  FFMA.FTZ R6, R8.reuse, R5, R13 ;  /* 0x0000000508067223 */ /* 0x040fe4000001000d */
        /* <DEDUP_REMOVED lines=9> */
[----:B------:R-:W-:Y:S01]  /*5820*/  FFMA.FTZ R9, R8, R13, -R9 ;  /* 0x0000000d08097223 */ /* 0x000fe20000010809 */
[----:B---3--:R-:W-:Y:S01]  /*5830*/  FMUL.FTZ R12, R6, R5 ;  /* 0x00000005060c7220 */ /* 0x008fe20000410000 */
[----:B------:R-:W-:-:S06]  /*5840*/  FFMA.FTZ R14, R8, R15, R4 ;  /* 0x0000000f080e7223 */ /* 0x000fcc0000010004 */
[----:B------:R-:W-:Y:S01]  /*5850*/  @P0 FADD.FTZ R10, R10, R9 ;  /* 0x000000090a0a0221 */ /* 0x000fe20000010000 */
[-C--:B----4-:R-:W-:Y:S01]  /*5860*/  FMUL.FTZ R4, R6, R7.reuse ;  /* 0x0000000706047220 */ /* 0x090fe20000410000 */
[C---:B------:R-:W-:Y:S01]  /*5870*/  FFMA.FTZ R7, R8.reuse, R7, R12 ;  /* 0x0000000708077223 */ /* 0x040fe2000001000c */
[----:B------:R-:W-:Y:S02]  /*5880*/  @P0 FADD.FTZ R11, R11, R14 ;  /* 0x0000000e0b0b0221 */ /* 0x000fe40000010000 */
[----:B------:R-:W0:Y:S01]  /*5890*/  SHFL.UP PT, R9, R10, 0x8, RZ ;  /* 0x050000000a097989 */ /* 0x000e2200000e00ff */
[----:B------:R-:W-:Y:S01]  /*58a0*/  @P0 FFMA.FTZ R8, R8, R5, -R4 ;  /* 0x0000000508080223 */ /* 0x000fe20000010804 */
[----:B------:R-:W-:Y:S02]  /*58b0*/  FSEL R7, R6, R7, !P0 ;  /* 0x0000000706077208 */ /* 0x000fe40004000000 */
[----:B------:R-:W1:Y:S04]  /*58c0*/  SHFL.UP PT, R6, R11, 0x8, RZ ;  /* 0x050000000b067989 */ /* 0x000e6800000e00ff */
[----:B------:R-:W3:Y:S04]  /*58d0*/  SHFL.UP PT, R4, R8, 0x8, RZ ;  /* 0x0500000008047989 */ /* 0x000ee800000e00ff */
[----:B------:R-:W4:Y:S01]  /*58e0*/  SHFL.UP PT, R5, R7, 0x8, RZ ;  /* 0x0500000007057989 */ /* 0x000f2200000e00ff */
[----:B------:R-:W-:-:S02]  /*58f0*/  ISETP.NE.AND P2, PT, R32, 0x1f, PT ;  /* 0x0000001f2000780c */ /* 0x000fc40003f45270 */
[----:B------:R-:W-:Y:S01]  /*5900*/  ISETP.GE.AND P0, PT, R32, 0x8, PT ;  /* 0x000000082000780c */ /* 0x000fe20003f06270 */
[----:B0-----:R-:W-:-:S10]  /*5910*/  FMUL.FTZ R13, R7, R9 ;  /* 0x00000009070d7220 */ /* 0x001fd40000410000 */
[----:B------:R-:W0:Y:S01]  /*5920*/  @!P2 S2R R16, SR_CgaCtaId ;  /* 0x000000000010a919 */ /* 0x000e220000008800 */
[CC--:B-1----:R-:W-:Y:S01]  /*5930*/  FMUL.FTZ R12, R7.reuse, R6.reuse ;  /* 0x00000006070c7220 */ /* 0x0c2fe20000410000 */
[C---:B------:R-:W-:Y:S01]  /*5940*/  FFMA.FTZ R14, R8.reuse, R6, R13 ;  /* 0x00000006080e7223 */ /* 0x040fe2000001000d */
[C---:B---3--:R-:W-:Y:S02]  /*5950*/  FMUL.FTZ R6, R7.reuse, R4 ;  /* 0x0000000407067220 */ /* 0x048fe40000410000 */
[C---:B------:R-:W-:Y:S01]  /*5960*/  FFMA.FTZ R9, R8.reuse, R9, -R12 ;  /* 0x0000000908097223 */ /* 0x040fe2000001080c */
[-C--:B----4-:R-:W-:Y:S01]  /*5970*/  FMUL.FTZ R13, R7, R5.reuse ;  /* 0x00000005070d7220 */ /* 0x090fe20000410000 */
[----:B------:R-:W-:-:S03]  /*5980*/  FFMA.FTZ R6, R8, R5, R6 ;  /* 0x0000000508067223 */ /* 0x000fc60000010006 */
[----:B------:R-:W-:Y:S01]  /*5990*/  @P0 FFMA.FTZ R8, R8, R4, -R13 ;  /* 0x0000000408080223 */ /* 0x000fe2000001080d */
[----:B------:R-:W-:Y:S01]  /*59a0*/  @P0 FADD.FTZ R10, R10, R9 ;  /* 0x000000090a0a0221 */ /* 0x000fe20000010000 */
[----:B------:R-:W-:Y:S01]  /*59b0*/  @P0 FADD.FTZ R11, R11, R14 ;  /* 0x0000000e0b0b0221 */ /* 0x000fe20000010000 */
[----:B------:R-:W-:Y:S02]  /*59c0*/  FSEL R9, R7, R6, !P0 ;  /* 0x0000000607097208 */ /* 0x000fe40004000000 */
[----:B------:R-:W1:Y:S01]  /*59d0*/  SHFL.UP PT, R4, R8, 0x10, RZ ;  /* 0x0600000008047989 */ /* 0x000e6200000e00ff */
[----:B------:R-:W3:Y:S03]  /*59e0*/  S2UR UR9, SR_CgaCtaId ;  /* 0x00000000000979c3 */ /* 0x000ee60000008800 */
[----:B------:R-:W4:Y:S04]  /*59f0*/  SHFL.UP PT, R12, R11, 0x10, RZ ;  /* 0x060000000b0c7989 */ /* 0x000f2800000e00ff */
[----:B------:R-:W5:Y:S04]  /*5a00*/  SHFL.UP PT, R6, R10, 0x10, RZ ;  /* 0x060000000a067989 */ /* 0x000f6800000e00ff */
[----:B------:R-:W2:Y:S01]  /*5a10*/  SHFL.UP PT, R5, R9, 0x10, RZ ;  /* 0x0600000009057989 */ /* 0x000ea200000e00ff */
[----:B------:R-:W-:-:S02]  /*5a20*/  ISETP.NE.AND P0, PT, R33, RZ, PT ;  /* 0x000000ff2100720c */ /* 0x000fc40003f05270 */
[----:B------:R-:W-:Y:S02]  /*5a30*/  @!P2 MOV R13, 0x400 ;  /* 0x00000400000da802 */ /* 0x000fe40000000f00 */
[----:B------:R-:W-:Y:S02]  /*5a40*/  ISETP.EQ.OR P0, PT, RZ, UR6, P0 ;  /* 0x00000006ff007c0c */ /* 0x000fe40008702670 */
[----:B------:R-:W-:Y:S02]  /*5a50*/  @!P2 SHF.R.U32.HI R7, RZ, 0x1, R105 ;  /* 0x00000001ff07a819 */ /* 0x000fe40000011669 */
[----:B------:R-:W-:Y:S02]  /*5a60*/  ISETP.GE.AND P1, PT, R32, 0x10, PT ;  /* 0x000000102000780c */ /* 0x000fe40003f26270 */
[----:B0-----:R-:W-:Y:S01]  /*5a70*/  @!P2 LEA R16, R16, R13, 0x18 ;  /* 0x0000000d1010a211 */ /* 0x001fe200078ec0ff */
[----:B-1----:R-:W-:Y:S01]  /*5a80*/  FMUL.FTZ R14, R9, R4 ;  /* 0x00000004090e7220 */ /* 0x002fe20000410000 */
[----:B------:R-:W-:Y:S01]  /*5a90*/  @!P2 LOP3.LUT R13, R7, 0x7ffffff0, RZ, 0xc0, !PT ;  /* 0x7ffffff0070da812 */ /* 0x000fe200078ec0ff */
[----:B------:R-:W-:Y:S01]  /*5aa0*/  UMOV UR8, 0x400 ;  /* 0x0000040000087882 */ /* 0x000fe20000000000 */
[----:B----4-:R-:W-:-:S02]  /*5ab0*/  FMUL.FTZ R7, R9, R12 ;  /* 0x0000000c09077220 */ /* 0x010fc40000410000 */
[----:B------:R-:W-:Y:S01]  /*5ac0*/  @!P2 IADD3 R155, R16, R13, RZ ;  /* 0x0000000d109ba210 */ /* 0x000fe20007ffe0ff */
[----:B------:R-:W-:Y:S01]  /*5ad0*/  VOTEU.ALL UP0, P0 ;  /* 0x00000000003f7886 */ /* 0x000fe20000000000 */
[CC--:B-----5:R-:W-:Y:S01]  /*5ae0*/  FMUL.FTZ R13, R9.reuse, R6.reuse ;  /* 0x00000006090d7220 */ /* 0x0e0fe20000410000 */
[----:B---3--:R-:W-:Y:S01]  /*5af0*/  ULEA UR8, UR9, UR8, 0x18 ;  /* 0x0000000809087291 */ /* 0x008fe2000f8ec03f */
[CC--:B--2---:R-:W-:Y:S01]  /*5b00*/  FFMA.FTZ R14, R8.reuse, R5.reuse, R14 ;  /* 0x00000005080e7223 */ /* 0x0c4fe2000001000e */
[----:B------:R-:W-:Y:S01]  /*5b10*/  FMUL.FTZ R5, R9, R5 ;  /* 0x0000000509057220 */ /* 0x000fe20000410000 */
[C---:B------:R-:W-:Y:S01]  /*5b20*/  FFMA.FTZ R7, R8.reuse, R6, -R7 ;  /* 0x0000000608077223 */ /* 0x040fe20000010807 */
[C---:B------:R-:W-:Y:S02]  /*5b30*/  FFMA.FTZ R12, R8.reuse, R12, R13 ;  /* 0x0000000c080c7223 */ /* 0x040fe4000001000d */
[----:B------:R-:W-:Y:S01]  /*5b40*/  @P1 FFMA.FTZ R8, R8, R4, -R5 ;  /* 0x0000000408081223 */ /* 0x000fe20000010805 */
[----:B------:R-:W-:Y:S01]  /*5b50*/  HFMA2.MMA R5, -RZ, RZ, 0, 0 ;  /* 0x00000000ff057435 */ /* 0x000fe200000001ff */
[----:B------:R-:W-:Y:S01]  /*5b60*/  @!UP0 ULEA UR9, UR7, UR8, 0x4 ;  /* 0x0000000807098291 */ /* 0x000fe2000f8e203f */
[----:B------:R-:W-:Y:S01]  /*5b70*/  @P1 FADD.FTZ R10, R10, R7 ;  /* 0x000000070a0a1221 */ /* 0x000fe20000010000 */
[----:B------:R-:W-:-:S02]  /*5b80*/  MOV R4, 0x3f800000 ;  /* 0x3f80000000047802 */ /* 0x000fc40000000f00 */
[----:B------:R-:W-:Y:S01]  /*5b90*/  CS2R R6, SRZ ;  /* 0x0000000000067805 */ /* 0x000fe2000001ff00 */
[----:B------:R-:W-:Y:S01]  /*5ba0*/  @P1 FADD.FTZ R11, R11, R12 ;  /* 0x0000000c0b0b1221 */ /* 0x000fe20000010000 */
[----:B------:R-:W-:-:S04]  /*5bb0*/  FSEL R9, R9, R14, !P1 ;  /* 0x0000000e09097208 */ /* 0x000fc80004800000 */
[----:B------:R-:W-:Y:S04]  /*5bc0*/  @!P0 LDS.128 R4, [UR9+0x10f0] ;  /* 0x0010f009ff048984 */ /* 0x000fe80008000c00 */
[----:B------:R-:W-:Y:S01]  /*5bd0*/  @!P2 STS.128 [R155+0x1090], R8 ;  /* 0x001090089b00a388 */ /* 0x000fe20000000c00 */
[----:B------:R-:W-:Y:S01]  /*5be0*/  BAR.SYNC.DEFER_BLOCKING 0x0 ;  /* 0x0000000000007b1d */ /* 0x000fe20000010000 */
[-C--:B------:R-:W-:Y:S01]  /*5bf0*/  FMUL.FTZ R153, R3, R25.reuse ;  /* 0x0000001903997220 */ /* 0x080fe20000410000 */
[----:B------:R-:W-:-:S04]  /*5c00*/  FMUL.FTZ R154, R2, R25 ;  /* 0x00000019029a7220 */ /* 0x000fc80000410000 */
[----:B------:R-:W-:Y:S04]  /*5c10*/  LDS.128 R12, [UR8+0x1090] ;  /* 0x00109008ff0c7984 */ /* 0x000fe80008000c00 */
[----:B------:R-:W0:Y:S04]  /*5c20*/  LDS.128 R16, [UR8+0x10a0] ;  /* 0x0010a008ff107984 */ /* 0x000e280008000c00 */
[----:B------:R-:W1:Y:S01]  /*5c30*/  LDS.128 R20, [UR8+0x10b0] ;  /* 0x0010b008ff147984 */ /* 0x000e620008000c00 */
[-C--:B------:R-:W-:Y:S01]  /*5c40*/  FFMA.FTZ R153, R2, R24.reuse, -R153 ;  /* 0x0000001802997223 */ /* 0x080fe20000010899 */
[----:B------:R-:W-:-:S02]  /*5c50*/  FFMA.FTZ R154, R3, R24, R154 ;  /* 0x00000018039a7223 */ /* 0x000fc4000001009a */
[----:B------:R-:W2:Y:S01]  /*5c60*/  LDS.128 R24, [UR8+0x10c0] ;  /* 0x0010c008ff187984 */ /* 0x000ea20008000c00 */
[----:B------:R-:W-:-:S04]  /*5c70*/  SHF.R.U32.HI R2, RZ, 0x5, R105 ;  /* 0x00000005ff027819 */ /* 0x000fc80000011669 */
[C---:B------:R-:W-:Y:S02]  /*5c80*/  ISETP.NE.AND P2, PT, R2.reuse, RZ, PT ;  /* 0x000000ff0200720c */ /* 0x040fe40003f45270 */
[C---:B------:R-:W-:Y:S02]  /*5c90*/  ISETP.NE.AND P0, PT, R2.reuse, 0x3, PT ;  /* 0x000000030200780c */ /* 0x040fe40003f05270 */
[----:B------:R-:W-:Y:S01]  /*5ca0*/  ISETP.NE.AND P1, PT, R2, 0x2, PT ;  /* 0x000000020200780c */ /* 0x000fe20003f25270 */
[-C--:B0-----:R-:W-:Y:S01]  /*5cb0*/  FMUL.FTZ R155, R15, R17.reuse ;  /* 0x000000110f9b7220 */ /* 0x081fe20000410000 */
[-C--:B------:R-:W-:Y:S01]  /*5cc0*/  FMUL.FTZ R3, R13, R17.reuse ;  /* 0x000000110d037220 */ /* 0x080fe20000410000 */
[-C--:B------:R-:W-:Y:S01]  /*5cd0*/  FMUL.FTZ R156, R14, R17.reuse ;  /* 0x000000110e9c7220 */ /* 0x080fe20000410000 */
[----:B------:R-:W-:Y:S01]  /*5ce0*/  FMUL.FTZ R2, R12, R17 ;  /* 0x000000110c027220 */ /* 0x000fe20000410000 */
[-C--:B------:R-:W-:Y:S01]  /*5cf0*/  FFMA.FTZ R155, R14, R16.reuse, -R155 ;  /* 0x000000100e9b7223 */ /* 0x080fe2000001089b */
[-C--:B------:R-:W-:Y:S01]  /*5d00*/  FFMA.FTZ R3, R12, R16.reuse, -R3 ;  /* 0x000000100c037223 */ /* 0x080fe20000010803 */
[-C--:B------:R-:W-:Y:S01]  /*5d10*/  FFMA.FTZ R156, R15, R16.reuse, R156 ;  /* 0x000000100f9c7223 */ /* 0x080fe2000001009c */
[----:B------:R-:W-:Y:S01]  /*5d20*/  FFMA.FTZ R16, R13, R16, R2 ;  /* 0x000000100d107223 */ /* 0x000fe20000010002 */
[----:B------:R-:W-:-:S02]  /*5d30*/  FADD.FTZ R155, R18, R155 ;  /* 0x0000009b129b7221 */ /* 0x000fc40000010000 */
[----:B------:R-:W-:Y:S01]  /*5d40*/  FADD.FTZ R2, R19, R156 ;  /* 0x0000009c13027221 */ /* 0x000fe20000010000 */
[-C--:B-1----:R-:W-:Y:S01]  /*5d50*/  FMUL.FTZ R18, R16, R21.reuse ;  /* 0x0000001510127220 */ /* 0x082fe20000410000 */
[C---:B------:R-:W-:Y:S01]  /*5d60*/  FSEL R12, R3.reuse, R12, !P1 ;  /* 0x0000000c030c7208 */ /* 0x040fe20004800000 */
[CC--:B------:R-:W-:Y:S02]  /*5d70*/  FMUL.FTZ R17, R3.reuse, R21.reuse ;  /* 0x0000001503117220 */ /* 0x0c0fe40000410000 */
[-C--:B------:R-:W-:Y:S01]  /*5d80*/  FFMA.FTZ R3, R3, R20.reuse, -R18 ;  /* 0x0000001403037223 */ /* 0x080fe20000010812 */
[----:B------:R-:W-:Y:S01]  /*5d90*/  FMUL.FTZ R18, R2, R21 ;  /* 0x0000001502127220 */ /* 0x000fe20000410000 */
[C---:B------:R-:W-:Y:S01]  /*5da0*/  FSEL R13, R16.reuse, R13, !P1 ;  /* 0x0000000d100d7208 */ /* 0x040fe20004800000 */
[C---:B------:R-:W-:Y:S01]  /*5db0*/  FMUL.FTZ R21, R155.reuse, R21 ;  /* 0x000000159b157220 */ /* 0x040fe20000410000 */
[----:B------:R-:W-:Y:S01]  /*5dc0*/  FFMA.FTZ R16, R16, R20, R17 ;  /* 0x0000001410107223 */ /* 0x000fe20000010011 */
[C---:B------:R-:W-:Y:S01]  /*5dd0*/  FSEL R17, R155.reuse, R14, !P1 ;  /* 0x0000000e9b117208 */ /* 0x040fe20004800000 */
[-C--:B------:R-:W-:Y:S01]  /*5de0*/  FFMA.FTZ R155, R155, R20.reuse, -R18 ;  /* 0x000000149b9b7223 */ /* 0x080fe20000010812 */
[C---:B------:R-:W-:Y:S01]  /*5df0*/  FFMA.FTZ R20, R2.reuse, R20, R21 ;  /* 0x0000001402147223 */ /* 0x040fe20000010015 */
[----:B------:R-:W-:Y:S01]  /*5e00*/  FSEL R15, R2, R15, !P1 ;  /* 0x0000000f020f7208 */ /* 0x000fe20004800000 */
[-C--:B--2---:R-:W-:Y:S01]  /*5e10*/  FMUL.FTZ R2, R16, R25.reuse ;  /* 0x0000001910027220 */ /* 0x084fe20000410000 */
[----:B------:R-:W-:Y:S01]  /*5e20*/  FADD.FTZ R22, R22, R155 ;  /* 0x0000009b16167221 */ /* 0x000fe20000010000 */
[----:B------:R-:W-:Y:S01]  /*5e30*/  FADD.FTZ R20, R23, R20 ;  /* 0x0000001417147221 */ /* 0x000fe20000010000 */
[C---:B------:R-:W-:Y:S01]  /*5e40*/  FSEL R12, R3.reuse, R12, !P0 ;  /* 0x0000000c030c7208 */ /* 0x040fe20004000000 */
[CC--:B------:R-:W-:Y:S01]  /*5e50*/  FFMA.FTZ R2, R3.reuse, R24.reuse, -R2 ;  /* 0x0000001803027223 */ /* 0x0c0fe20000010802 */
[-C--:B------:R-:W-:Y:S01]  /*5e60*/  FMUL.FTZ R3, R3, R25.reuse ;  /* 0x0000001903037220 */ /* 0x080fe20000410000 */
[-C--:B------:R-:W-:Y:S01]  /*5e70*/  FMUL.FTZ R19, R20, R25.reuse ;  /* 0x0000001914137220 */ /* 0x080fe20000410000 */
[----:B------:R-:W-:Y:S01]  /*5e80*/  FMUL.FTZ R25, R22, R25 ;  /* 0x0000001916197220 */ /* 0x000fe20000410000 */
[----:B------:R-:W-:Y:S01]  /*5e90*/  FSEL R15, R20, R15, !P0 ;  /* 0x0000000f140f7208 */ /* 0x000fe20004000000 */
[----:B------:R-:W0:Y:S01]  /*5ea0*/  SHFL.UP PT, R8, R8, 0x1, RZ ;  /* 0x0420000008087989 */ /* 0x000e2200000e00ff */
[-C--:B------:R-:W-:Y:S01]  /*5eb0*/  FFMA.FTZ R19, R22, R24.reuse, -R19 ;  /* 0x0000001816137223 */ /* 0x080fe20000010813 */
[----:B------:R-:W-:Y:S01]  /*5ec0*/  FFMA.FTZ R20, R20, R24, R25 ;  /* 0x0000001814147223 */ /* 0x000fe20000010019 */
[----:B------:R-:W-:Y:S01]  /*5ed0*/  BSSY B0, `(.L_x_33) ;  /* 0x000002a000007945 */ /* 0x000fe20003800000 */
[----:B------:R-:W1:Y:S01]  /*5ee0*/  SHFL.UP PT, R10, R10, 0x1, RZ ;  /* 0x042000000a0a7989 */ /* 0x000e6200000e00ff */
[----:B------:R-:W-:-:S03]  /*5ef0*/  FSEL R17, R22, R17, !P0 ;  /* 0x0000001116117208 */ /* 0x000fc60004000000 */
[----:B------:R2:W3:Y:S01]  /*5f00*/  SHFL.UP PT, R14, R11, 0x1, RZ ;  /* 0x042000000b0e7989 */ /* 0x0004e200000e00ff */
[----:B------:R-:W-:-:S03]  /*5f10*/  FSEL R13, R16, R13, !P0 ;  /* 0x0000000d100d7208 */ /* 0x000fc60004000000 */
[----:B------:R-:W4:Y:S01]  /*5f20*/  SHFL.UP PT, R9, R9, 0x1, RZ ;  /* 0x0420000009097989 */ /* 0x000f2200000e00ff */
[----:B------:R-:W-:Y:S01]  /*5f30*/  FFMA.FTZ R3, R16, R24, R3 ;  /* 0x0000001810037223 */ /* 0x000fe20000010003 */
[----:B------:R-:W-:Y:S01]  /*5f40*/  FADD.FTZ R19, R26, R19 ;  /* 0x000000131a137221 */ /* 0x000fe20000010000 */
[----:B------:R-:W-:Y:S01]  /*5f50*/  FADD.FTZ R20, R27, R20 ;  /* 0x000000141b147221 */ /* 0x000fe20000010000 */
[----:B--2---:R-:W-:Y:S06]  /*5f60*/  @!P2 BRA `(.L_x_34) ;  /* 0x000000000040a947 */ /* 0x004fec0003800000 */
[----:B------:R-:W-:Y:S01]  /*5f70*/  ISETP.NE.AND P0, PT, R32, RZ, PT ;  /* 0x000000ff2000720c */ /* 0x000fe20003f05270 */
[C---:B----4-:R-:W-:Y:S01]  /*5f80*/  FMUL.FTZ R11, R9.reuse, R15 ;  /* 0x0000000f090b7220 */ /* 0x050fe20000410000 */
[C---:B------:R-:W-:Y:S01]  /*5f90*/  FMUL.FTZ R16, R9.reuse, R17 ;  /* 0x0000001109107220 */ /* 0x040fe20000410000 */
[C---:B------:R-:W-:Y:S01]  /*5fa0*/  FMUL.FTZ R3, R9.reuse, R13 ;  /* 0x0000000d09037220 */ /* 0x040fe20000410000 */
[----:B------:R-:W-:Y:S01]  /*5fb0*/  FMUL.FTZ R2, R9, R12 ;  /* 0x0000000c09027220 */ /* 0x000fe20000410000 */
[C---:B0-----:R-:W-:Y:S01]  /*5fc0*/  FFMA.FTZ R11, R8.reuse, R17, -R11 ;  /* 0x00000011080b7223 */ /* 0x041fe2000001080b */
[----:B------:R-:W-:-:S07]  /*5fd0*/  FFMA.FTZ R9, R8, R15, R16 ;  /* 0x0000000f08097223 */ /* 0x000fce0000010010 */
[C---:B------:R-:W-:Y:S01]  /*5fe0*/  @P0 FFMA.FTZ R12, R8.reuse, R12, -R3 ;  /* 0x0000000c080c0223 */ /* 0x040fe20000010803 */
[----:B------:R-:W-:Y:S01]  /*5ff0*/  @P0 FFMA.FTZ R13, R8, R13, R2 ;  /* 0x0000000d080d0223 */ /* 0x000fe20000010002 */
[----:B-1----:R-:W-:Y:S01]  /*6000*/  @P0 FADD.FTZ R17, R10, R11 ;  /* 0x0000000b0a110221 */ /* 0x002fe20000010000 */
[----:B---3--:R-:W-:Y:S02]  /*6010*/  @P0 FADD.FTZ R15, R14, R9 ;  /* 0x000000090e0f0221 */ /* 0x008fe40000010000 */
[----:B------:R-:W-:Y:S02]  /*6020*/  MOV R8, R12 ;  /* 0x0000000c00087202 */ /* 0x000fe40000000f00 */
[----:B------:R-:W-:Y:S02]  /*6030*/  MOV R9, R13 ;  /* 0x0000000d00097202 */ /* 0x000fe40000000f00 */
[----:B------:R-:W-:Y:S02]  /*6040*/  MOV R10, R17 ;  /* 0x00000011000a7202 */ /* 0x000fe40000000f00 */
[----:B------:R-:W-:Y:S01]  /*6050*/  MOV R14, R15 ;  /* 0x0000000f000e7202 */ /* 0x000fe20000000f00 */
[----:B------:R-:W-:Y:S06]  /*6060*/  BRA `(.L_x_35) ;  /* 0x0000000000407947 */ /* 0x000fec0003800000 */
.L_x_34:
[----:B------:R-:W-:Y:S01]  /*6070*/  ISETP.NE.AND P0, PT, R32, RZ, PT ;  /* 0x000000ff2000720c */ /* 0x000fe20003f05270 */
[C---:B------:R-:W-:Y:S01]  /*6080*/  FMUL.FTZ R13, R3.reuse, R7 ;  /* 0x00000007030d7220 */ /* 0x040fe20000410000 */
[C---:B------:R-:W-:Y:S01]  /*6090*/  FMUL.FTZ R18, R3.reuse, R6 ;  /* 0x0000000603127220 */ /* 0x040fe20000410000 */
[C---:B------:R-:W-:Y:S01]  /*60a0*/  FMUL.FTZ R11, R3.reuse, R5 ;  /* 0x00000005030b7220 */ /* 0x040fe20000410000 */
[----:B------:R-:W-:Y:S01]  /*60b0*/  FMUL.FTZ R12, R3, R4 ;  /* 0x00000004030c7220 */ /* 0x000fe20000410000 */
[C---:B------:R-:W-:Y:S01]  /*60c0*/  FFMA.FTZ R16, R2.reuse, R6, -R13 ;  /* 0x0000000602107223 */ /* 0x040fe2000001080d */
[----:B------:R-:W-:-:S07]  /*60d0*/  FFMA.FTZ R3, R2, R7, R18 ;  /* 0x0000000702037223 */ /* 0x000fce0000010012 */
[----:B------:R2:W-:Y:S01]  /*60e0*/  @!P0 STS.128 [UR8+0x10e0], R4 ;  /* 0x0010e004ff008988 */ /* 0x0005e20008000c08 */
[----:B-1----:R-:W-:Y:S02]  /*60f0*/  @!P0 MOV R10, R6 ;  /* 0x00000006000a8202 */ /* 0x002fe40000000f00 */
[-C--:B0-----:R-:W-:Y:S02]  /*6100*/  @!P0 MOV R8, R4.reuse ;  /* 0x0000000400088202 */ /* 0x081fe40000000f00 */
[----:B----4-:R-:W-:Y:S02]  /*6110*/  @!P0 MOV R9, R5 ;  /* 0x0000000500098202 */ /* 0x010fe40000000f00 */
[----:B---3--:R-:W-:Y:S01]  /*6120*/  @!P0 MOV R14, R7 ;  /* 0x00000007000e8202 */ /* 0x008fe20000000f00 */
[C---:B--2---:R-:W-:Y:S01]  /*6130*/  FFMA.FTZ R4, R2.reuse, R4, -R11 ;  /* 0x0000000402047223 */ /* 0x044fe2000001080b */
[----:B------:R-:W-:Y:S01]  /*6140*/  FFMA.FTZ R5, R2, R5, R12 ;  /* 0x0000000502057223 */ /* 0x000fe2000001000c */
[----:B------:R-:W-:Y:S01]  /*6150*/  FADD.FTZ R6, R19, R16 ;  /* 0x0000001013067221 */ /* 0x000fe20000010000 */
[----:B------:R-:W-:-:S07]  /*6160*/  FADD.FTZ R7, R20, R3 ;  /* 0x0000000314077221 */ /* 0x000fce0000010000 */
.L_x_35:
[----:B------:R-:W-:Y:S05]  /*6170*/  BSYNC B0 ;  /* 0x0000000000007941 */ /* 0x000fea0003800000 */
.L_x_33:
[----:B------:R-:W-:Y:S01]  /*6180*/  BAR.SYNC.DEFER_BLOCKING 0x0 ;  /* 0x0000000000007b1d */ /* 0x000fe20000010000 */
[----:B------:R-:W-:-:S05]  /*6190*/  ISETP.NE.AND P0, PT, R105, RZ, PT ;  /* 0x000000ff6900720c */ /* 0x000fca0003f05270 */
[----:B------:R-:W-:Y:S08]  /*61a0*/  BSSY B0, `(.L_x_36) ;  /* 0x000007c000007945 */ /* 0x000ff00003800000 */
[----:B------:R-:W0:Y:S02]  /*61b0*/  @P0 LDS.64 R2, [UR8+0x10e8] ;  /* 0x0010e808ff020984 */ /* 0x000e240008000a00 */
[-C--:B0-----:R-:W-:Y:S01]  /*61c0*/  @P0 FMUL.FTZ R11, R3, R9.reuse ;  /* 0x00000009030b0220 */ /* 0x081fe20000410000 */
[----:B------:R-:W-:-:S03]  /*61d0*/  @P0 FMUL.FTZ R12, R2, R9 ;  /* 0x00000009020c0220 */ /* 0x000fc60000410000 */
[-C--:B------:R-:W-:Y:S01]  /*61e0*/  @P0 FFMA.FTZ R11, R2, R8.reuse, -R11 ;  /* 0x00000008020b0223 */ /* 0x080fe2000001080b */
[----:B------:R-:W-:-:S03]  /*61f0*/  @P0 FFMA.FTZ R3, R3, R8, R12 ;  /* 0x0000000803030223 */ /* 0x000fc6000001000c */
[----:B------:R-:W-:Y:S01]  /*6200*/  @P0 FADD.FTZ R10, R10, R11 ;  /* 0x0000000b0a0a0221 */ /* 0x000fe20000010000 */
[----:B------:R-:W-:Y:S01]  /*6210*/  @P0 FADD.FTZ R14, R14, R3 ;  /* 0x000000030e0e0221 */ /* 0x000fe20000010000 */
[----:B------:R-:W-:Y:S02]  /*6220*/  ISETP.NE.AND P0, PT, R105, RZ, PT ;  /* 0x000000ff6900720c */ /* 0x000fe40003f05270 */
[C---:B------:R-:W-:Y:S01]  /*6230*/  FMUL.FTZ R2, R111.reuse, R10 ;  /* 0x0000000a6f027220 */ /* 0x040fe20000410000 */
[----:B------:R-:W-:-:S03]  /*6240*/  FMUL.FTZ R111, R111, R14 ;  /* 0x0000000e6f6f7220 */ /* 0x000fc60000410000 */
[C---:B------:R-:W-:Y:S01]  /*6250*/  FFMA.FTZ R2, R109.reuse, R14, R2 ;  /* 0x0000000e6d027223 */ /* 0x040fe20000010002 */
[----:B------:R-:W-:-:S03]  /*6260*/  FFMA.FTZ R10, R109, R10, -R111 ;  /* 0x0000000a6d0a7223 */ /* 0x000fc6000001086f */
[----:B------:R-:W-:Y:S01]  /*6270*/  FADD.FTZ R9, RZ, R2 ;  /* 0x00000002ff097221 */ /* 0x000fe20000010000 */
[----:B------:R-:W-:-:S03]  /*6280*/  FADD.FTZ R107, R107, R10 ;  /* 0x0000000a6b6b7221 */ /* 0x000fc60000010000 */
[C---:B------:R-:W-:Y:S01]  /*6290*/  FMUL.FTZ R3, R106.reuse, R9 ;  /* 0x000000096a037220 */ /* 0x040fe20000410000 */
[----:B------:R-:W-:-:S03]  /*62a0*/  FMUL.FTZ R106, R106, R107 ;  /* 0x0000006b6a6a7220 */ /* 0x000fc60000410000 */
[C---:B------:R-:W-:Y:S01]  /*62b0*/  FFMA.FTZ R2, R132.reuse, R107, -R3 ;  /* 0x0000006b84027223 */ /* 0x040fe20000010803 */
[----:B------:R-:W-:-:S03]  /*62c0*/  FFMA.FTZ R11, R132, R9, R106 ;  /* 0x00000009840b7223 */ /* 0x000fc6000001006a */
[----:B------:R-:W-:Y:S01]  /*62d0*/  FADD.FTZ R131, R131, R2 ;  /* 0x0000000283837221 */ /* 0x000fe20000010000 */
[----:B------:R-:W-:-:S03]  /*62e0*/  FADD.FTZ R11, RZ, R11 ;  /* 0x0000000bff0b7221 */ /* 0x000fc60000010000 */
        /* <DEDUP_REMOVED lines=83> */
[----:B------:R-:W-:Y:S06]  /*6820*/  @P0 BRA `(.L_x_37) ;  /* 0x00000000004c0947 */ /* 0x000fec0003800000 */
[----:B------:R-:W0:Y:S08]  /*6830*/  S2UR UR9, SR_CTAID.Y ;  /* 0x00000000000979c3 */ /* 0x000e300000002600 */
[----:B------:R-:W1:Y:S01]  /*6840*/  S2UR UR10, SR_CTAID.X ;  /* 0x00000000000a79c3 */ /* 0x000e620000002500 */
[----:B0-----:R-:W-:Y:S02]  /*6850*/  MOV R28, UR9 ;  /* 0x00000009001c7c02 */ /* 0x001fe40008000f00 */
[----:B-1----:R-:W-:-:S05]  /*6860*/  MOV R31, UR10 ;  /* 0x0000000a001f7c02 */ /* 0x002fca0008000f00 */
[----:B------:R-:W-:-:S05]  /*6870*/  IMAD R2, R31, UR35, R28 ;  /* 0x000000231f027c24 */ /* 0x000fca000f8e021c */
[----:B------:R-:W-:-:S13]  /*6880*/  R2UR UR9, R2 ;  /* 0x00000000020972ca */ /* 0x000fda00000e0000 */
[----:B------:R-:W-:-:S04]  /*6890*/  UIMAD UR9, UR9, UR37, URZ ;  /* 0x00000025090972a4 */ /* 0x000fc8000f8e023f */
[----:B------:R-:W-:Y:S02]  /*68a0*/  UIMAD UR10, UR9, UR38, URZ ;  /* 0x00000026090a72a4 */ /* 0x000fe4000f8e023f */
[----:B------:R-:W-:Y:S02]  /*68b0*/  UIMAD UR9, UR6, UR38, UR7 ;  /* 0x00000026060972a4 */ /* 0x000fe4000f8e0207 */
[----:B------:R-:W-:Y:S02]  /*68c0*/  USHF.R.S32.HI UR11, URZ, 0x1f, UR10 ;  /* 0x0000001f3f0b7899 */ /* 0x000fe4000801140a */
[----:B------:R-:W-:-:S04]  /*68d0*/  UIADD3 UR10, UP0, UR9, UR10, URZ ;  /* 0x0000000a090a7290 */ /* 0x000fc8000ff1e03f */
[----:B------:R-:W-:Y:S02]  /*68e0*/  ULEA.HI.X.SX32 UR9, UR9, UR11, 0x1, UP0 ;  /* 0x0000000b09097291 */ /* 0x000fe400080f0e3f */
[----:B------:R-:W-:-:S04]  /*68f0*/  ULEA UR11, UP0, UR10, UR32, 0x4 ;  /* 0x000000200a0b7291 */ /* 0x000fc8000f80203f */
[----:B------:R-:W-:Y:S02]  /*6900*/  ULEA.HI.X UR9, UR10, UR33, UR9, 0x4, UP0 ;  /* 0x000000210a097291 */ /* 0x000fe400080f2409 */
[----:B------:R-:W-:Y:S01]  /*6910*/  ULEA UR10, UR7, UR8, 0x4 ;  /* 0x00000008070a7291 */ /* 0x000fe2000f8e203f */
[----:B------:R-:W-:-:S03]  /*6920*/  MOV R2, UR11 ;  /* 0x0000000b00027c02 */ /* 0x000fc60008000f00 */
[----:B------:R-:W-:-:S05]  /*6930*/  MOV R3, UR9 ;  /* 0x0000000900037c02 */ /* 0x000fca0008000f00 */
[----:B------:R0:W-:Y:S04]  /*6940*/  STS.128 [UR10+0x10f0], R4 ;  /* 0x0010f004ff007988 */ /* 0x0001e80008000c0a */
[----:B------:R0:W-:Y:S02]  /*6950*/  STG.E.128 desc[UR12][R2.64], R4 ;  /* 0x0000000402007986 */ /* 0x0001e4000c101d0c */
.L_x_37:
[----:B------:R-:W-:Y:S05]  /*6960*/  BSYNC B0 ;  /* 0x0000000000007941 */ /* 0x000fea0003800000 */
.L_x_36:
[----:B------:R-:W-:Y:S01]  /*6970*/  UIADD3 UR7, UR7, 0x1, URZ ;  /* 0x0000000107077890 */ /* 0x000fe2000fffe03f */
[C---:B0-----:R-:W-:Y:S01]  /*6980*/  FMUL.FTZ R4, R154.reuse, R11 ;  /* 0x0000000b9a047220 */ /* 0x041fe20000410000 */
[C---:B------:R-:W-:Y:S01]  /*6990*/  FMUL.FTZ R15, R154.reuse, R15 ;  /* 0x0000000f9a0f7220 */ /* 0x040fe20000410000 */
[C---:B------:R-:W-:Y:S01]  /*69a0*/  FMUL.FTZ R19, R154.reuse, R19 ;  /* 0x000000139a137220 */ /* 0x040fe20000410000 */
[----:B------:R-:W-:Y:S01]  /*69b0*/  UISETP.GE.AND UP0, UPT, UR7, UR38, UPT ;  /* 0x000000260700728c */ /* 0x000fe2000bf06270 */
[C---:B------:R-:W-:Y:S01]  /*69c0*/  FMUL.FTZ R23, R154.reuse, R23 ;  /* 0x000000179a177220 */ /* 0x040fe20000410000 */
[C---:B------:R-:W-:Y:S01]  /*69d0*/  FMUL.FTZ R3, R154.reuse, R138 ;  /* 0x0000008a9a037220 */ /* 0x040fe20000410000 */
[----:B------:R-:W-:Y:S01]  /*69e0*/  FADD.FTZ R5, RZ, R150 ;  /* 0x00000096ff057221 */ /* 0x000fe20000010000 */
[C---:B------:R-:W-:Y:S01]  /*69f0*/  FFMA.FTZ R131, R153.reuse, R131, -R4 ;  /* 0x0000008399837223 */ /* 0x040fe20000010804 */
[C---:B------:R-:W-:Y:S01]  /*6a00*/  FFMA.FTZ R15, R153.reuse, R8, -R15 ;  /* 0x00000008990f7223 */ /* 0x040fe2000001080f */
[----:B------:R-:W-:Y:S01]  /*6a10*/  PLOP3.LUT P0, PT, PT, PT, UP0, 0x80, 0x0 ;  /* 0x000000000000781c */ /* 0x000fe20003f0f008 */
[C---:B------:R-:W-:Y:S01]  /*6a20*/  FFMA.FTZ R19, R153.reuse, R10, -R19 ;  /* 0x0000000a99137223 */ /* 0x040fe20000010813 */
[C---:B------:R-:W-:Y:S01]  /*6a30*/  FFMA.FTZ R23, R153.reuse, R12, -R23 ;  /* 0x0000000c99177223 */ /* 0x040fe20000010817 */
[C---:B------:R-:W-:Y:S01]  /*6a40*/  FFMA.FTZ R3, R153.reuse, R0, -R3 ;  /* 0x0000000099037223 */ /* 0x040fe20000010803 */
[C---:B------:R-:W-:Y:S01]  /*6a50*/  FMUL.FTZ R2, R154.reuse, R9 ;  /* 0x000000099a027220 */ /* 0x040fe20000410000 */
        /* <DEDUP_REMOVED lines=9> */
[----:B------:R-:W-:Y:S01]  /*6af0*/  FMUL.FTZ R154, R154, R5 ;  /* 0x000000059a9a7220 */ /* 0x000fe20000410000 */
[C---:B------:R-:W-:Y:S01]  /*6b00*/  FFMA.FTZ R2, R153.reuse, R107, -R2 ;  /* 0x0000006b99027223 */ /* 0x040fe20000010802 */
        /* <DEDUP_REMOVED lines=9> */
[----:B------:R-:W-:Y:S01]  /*6ba0*/  FFMA.FTZ R153, R153, R117, -R154 ;  /* 0x0000007599997223 */ /* 0x000fe2000001089a */
[----:B------:R-:W-:Y:S01]  /*6bb0*/  FFMA.FTZ R89, R2, 2, R89 ;  /* 0x4000000002597823 */ /* 0x000fe20000010059 */
        /* <DEDUP_REMOVED lines=15> */
[----:B------:R-:W-:Y:S06]  /*6cb0*/  @!P0 BRA `(.L_x_38) ;  /* 0xffffffcc00c48947 */ /* 0x000fec000383ffff */
.L_x_32:
[----:B------:R-:W-:Y:S01]  /*6cc0*/  BAR.SYNC.DEFER_BLOCKING 0x0 ;  /* 0x0000000000007b1d */ /* 0x000fe20000010000 */
[----:B------:R-:W-:Y:S02]  /*6cd0*/  F2FP.F16.F32.PACK_AB R89, R90, R89 ;  /* 0x000000595a59723e */ /* 0x000fe400000000ff */
[----:B------:R-:W-:Y:S02]  /*6ce0*/  F2FP.F16.F32.PACK_AB R91, R92, R91 ;  /* 0x0000005b5c5b723e */ /* 0x000fe400000000ff */
[----:B------:R-:W-:Y:S01]  /*6cf0*/  F2FP.F16.F32.PACK_AB R93, R94, R93 ;  /* 0x0000005d5e5d723e */ /* 0x000fe200000000ff */
[----:B------:R-:W-:Y:S01]  /*6d00*/  BSSY B0, `(.L_x_39) ;  /* 0x000004b000007945 */ /* 0x000fe20003800000 */
[----:B------:R-:W-:Y:S02]  /*6d10*/  PRMT R0, R89, 0x7632, R0 ;  /* 0x0000763259007816 */ /* 0x000fe40000000000 */
[----:B------:R-:W-:Y:S02]  /*6d20*/  PRMT R2, R91, 0x7632, R2 ;  /* 0x000076325b027816 */ /* 0x000fe40000000002 */
[----:B------:R-:W-:-:S02]  /*6d30*/  PRMT R3, R93, 0x7632, R3 ;  /* 0x000076325d037816 */ /* 0x000fc40000000003 */
[----:B------:R-:W-:Y:S02]  /*6d40*/  ISETP.NE.AND P0, PT, R105, RZ, PT ;  /* 0x000000ff6900720c */ /* 0x000fe40003f05270 */
[----:B------:R-:W-:Y:S02]  /*6d50*/  F2FP.F16.F32.PACK_AB R95, R96, R95 ;  /* 0x0000005f605f723e */ /* 0x000fe400000000ff */
[----:B------:R-:W-:Y:S02]  /*6d60*/  F2FP.F16.F32.PACK_AB R97, R98, R97 ;  /* 0x000000616261723e */ /* 0x000fe400000000ff */
[----:B------:R-:W-:Y:S02]  /*6d70*/  F2FP.F16.F32.PACK_AB R99, R100, R99 ;  /* 0x000000636463723e */ /* 0x000fe400000000ff */
[----:B------:R-:W-:Y:S02]  /*6d80*/  F2FP.F16.F32.PACK_AB R101, R102, R101 ;  /* 0x000000656665723e */ /* 0x000fe400000000ff */
[----:B------:R-:W-:Y:S01]  /*6d90*/  F2FP.F16.F32.PACK_AB R103, R104, R103 ;  /* 0x000000676867723e */ /* 0x000fe200000000ff */
[----:B------:R0:W-:Y:S01]  /*6da0*/  STS.U16 [R56+0x2], R0 ;  /* 0x0000020038007388 */ /* 0x0001e20000000400 */
[----:B------:R-:W-:-:S02]  /*6db0*/  PRMT R4, R97, 0x7632, R4 ;  /* 0x0000763261047816 */ /* 0x000fc40000000004 */
[----:B------:R-:W-:Y:S01]  /*6dc0*/  PRMT R6, R103, 0x7632, R6 ;  /* 0x0000763267067816 */ /* 0x000fe20000000006 */
[----:B------:R1:W-:Y:S01]  /*6dd0*/  STS.U16 [R56+0x6], R2 ;  /* 0x0000060238007388 */ /* 0x0003e20000000400 */
[----:B------:R-:W-:Y:S02]  /*6de0*/  MOV R5, UR34 ;  /* 0x0000002200057c02 */ /* 0x000fe40008000f00 */
[----:B------:R-:W-:Y:S01]  /*6df0*/  SHF.R.S32.HI R8, RZ, 0x1f, R35 ;  /* 0x0000001fff087819 */ /* 0x000fe20000011423 */
[----:B------:R2:W-:Y:S01]  /*6e00*/  STS.U16 [R56+0xa], R3 ;  /* 0x00000a0338007388 */ /* 0x0005e20000000400 */
[----:B0-----:R-:W-:-:S03]  /*6e10*/  PRMT R0, R95, 0x7632, R0 ;  /* 0x000076325f007816 */ /* 0x001fc60000000000 */
[----:B------:R-:W-:Y:S01]  /*6e20*/  STS.U16 [R56], R89 ;  /* 0x0000005938007388 */ /* 0x000fe20000000400 */
[----:B-1----:R-:W-:-:S03]  /*6e30*/  PRMT R2, R99, 0x7632, R2 ;  /* 0x0000763263027816 */ /* 0x002fc60000000002 */
[----:B------:R-:W-:Y:S01]  /*6e40*/  STS.U16 [R56+0x4], R91 ;  /* 0x0000045b38007388 */ /* 0x000fe20000000400 */
[----:B--2---:R-:W-:-:S03]  /*6e50*/  PRMT R3, R101, 0x7632, R3 ;  /* 0x0000763265037816 */ /* 0x004fc60000000003 */
[----:B------:R-:W-:Y:S04]  /*6e60*/  STS.U16 [R56+0x8], R93 ;  /* 0x0000085d38007388 */ /* 0x000fe80000000400 */
[----:B------:R-:W-:Y:S04]  /*6e70*/  STS.U16 [R56+0xc], R95 ;  /* 0x00000c5f38007388 */ /* 0x000fe80000000400 */
[----:B------:R-:W-:Y:S04]  /*6e80*/  STS.U16 [R56+0xe], R0 ;  /* 0x00000e0038007388 */ /* 0x000fe80000000400 */
[----:B------:R-:W-:Y:S04]  /*6e90*/  STS.U16 [R56+0x10], R97 ;  /* 0x0000106138007388 */ /* 0x000fe80000000400 */
[----:B------:R0:W-:Y:S04]  /*6ea0*/  STS.U16 [R56+0x12], R4 ;  /* 0x0000120438007388 */ /* 0x0001e80000000400 */
[----:B------:R-:W-:Y:S04]  /*6eb0*/  STS.U16 [R56+0x14], R99 ;  /* 0x0000146338007388 */ /* 0x000fe80000000400 */
[----:B------:R-:W-:Y:S04]  /*6ec0*/  STS.U16 [R56+0x16], R2 ;  /* 0x0000160238007388 */ /* 0x000fe80000000400 */
[----:B------:R-:W-:Y:S04]  /*6ed0*/  STS.U16 [R56+0x18], R101 ;  /* 0x0000186538007388 */ /* 0x000fe80000000400 */
[----:B------:R1:W-:Y:S04]  /*6ee0*/  STS.U16 [R56+0x1a], R3 ;  /* 0x00001a0338007388 */ /* 0x0003e80000000400 */
[----:B------:R-:W-:Y:S04]  /*6ef0*/  STS.U16 [R56+0x1c], R103 ;  /* 0x00001c6738007388 */ /* 0x000fe80000000400 */
[----:B------:R-:W-:Y:S01]  /*6f00*/  STS.U16 [R56+0x1e], R6 ;  /* 0x00001e0638007388 */ /* 0x000fe20000000400 */
        /* <DEDUP_REMOVED lines=17> */
[----:B------:R-:W-:Y:S01]  /*7020*/  @!P0 STS [UR8+0x1080], R5 ;  /* 0x00108005ff008988 */ /* 0x000fe20008000808 */
[----:B------:R-:W-:Y:S06]  /*7030*/  BAR.SYNC.DEFER_BLOCKING 0x0 ;  /* 0x0000000000007b1d */ /* 0x000fec0000010000 */
[----:B------:R-:W2:Y:S01]  /*7040*/  LDS R0, [UR8+0x1080] ;  /* 0x00108008ff007984 */ /* 0x000ea20008000800 */
[----:B------:R-:W-:-:S02]  /*7050*/  ULDC.64 UR8, c[0x0][0x2b0] ;  /* 0x0000ac0000087ab9 */ /* 0x000fc40000000a00 */
[----:B0-----:R-:W-:Y:S02]  /*7060*/  IMAD R4, R30, UR8, RZ ;  /* 0x000000081e047c24 */ /* 0x001fe4000f8e02ff */
[----:B-1----:R-:W-:-:S04]  /*7070*/  IMAD.WIDE.U32 R2, R31, UR8, RZ ;  /* 0x000000081f027c25 */ /* 0x002fc8000f8e00ff */
[----:B------:R-:W-:-:S05]  /*7080*/  IMAD R7, R31, UR9, R4 ;  /* 0x000000091f077c24 */ /* 0x000fca000f8e0204 */
[----:B------:R-:W-:Y:S02]  /*7090*/  IADD3 R25, R3, R7, RZ ;  /* 0x0000000703197210 */ /* 0x000fe40007ffe0ff */
[----:B--2---:R-:W-:-:S13]  /*70a0*/  ISETP.GE.AND P0, PT, R35, R0, PT ;  /* 0x000000002300720c */ /* 0x004fda0003f06270 */
[----:B------:R-:W-:Y:S05]  /*70b0*/  @P0 BRA `(.L_x_40) ;  /* 0x00000000003c0947 */ /* 0x000fea0003800000 */
[----:B------:R-:W-:Y:S01]  /*70c0*/  USHF.L.U32 UR7, UR6, 0xb, URZ ;  /* 0x0000000b06077899 */ /* 0x000fe2000800063f */
[----:B------:R-:W-:Y:S02]  /*70d0*/  ULDC.64 UR10, c[0x0][0x2b8] ;  /* 0x0000ae00000a7ab9 */ /* 0x000fe40000000a00 */
[----:B------:R-:W-:-:S03]  /*70e0*/  IMAD R27, R29, UR10, RZ ;  /* 0x0000000a1d1b7c24 */ /* 0x000fc6000f8e02ff */
[----:B------:R-:W-:Y:S02]  /*70f0*/  IADD3 R4, P0, R35, UR7, RZ ;  /* 0x0000000723047c10 */ /* 0x000fe4000ff1e0ff */
[----:B------:R-:W-:Y:S01]  /*7100*/  MOV R5, UR7 ;  /* 0x0000000700057c02 */ /* 0x000fe20008000f00 */
[----:B------:R-:W-:-:S03]  /*7110*/  IMAD R27, R28, UR11, R27 ;  /* 0x0000000b1c1b7c24 */ /* 0x000fc6000f8e021b */
[----:B------:R-:W-:-:S03]  /*7120*/  LEA.HI.X.SX32 R5, R5, R8, 0x1, P0 ;  /* 0x0000000805057211 */ /* 0x000fc600000f0eff */
[----:B------:R-:W-:-:S05]  /*7130*/  IMAD.WIDE.U32 R4, R31, UR8, R4 ;  /* 0x000000081f047c25 */ /* 0x000fca000f8e0004 */
[----:B------:R-:W-:-:S03]  /*7140*/  IADD3 R5, R7, R5, RZ ;  /* 0x0000000507057210 */ /* 0x000fc60007ffe0ff */
[----:B------:R-:W-:Y:S01]  /*7150*/  IMAD.WIDE.U32 R4, R28, UR10, R4 ;  /* 0x0000000a1c047c25 */ /* 0x000fe2000f8e0004 */
[----:B------:R-:W-:-:S04]  /*7160*/  ULDC.64 UR10, c[0x0][0x308] ;  /* 0x0000c200000a7ab9 */ /* 0x000fc80000000a00 */
[----:B------:R-:W-:Y:S02]  /*7170*/  IADD3 R5, R5, R27, RZ ;  /* 0x0000001b05057210 */ /* 0x000fe40007ffe0ff */
[----:B------:R-:W-:-:S04]  /*7180*/  LEA R6, P0, R4, UR10, 0x1 ;  /* 0x0000000a04067c11 */ /* 0x000fc8000f8008ff */
[----:B------:R-:W-:-:S05]  /*7190*/  LEA.HI.X R7, R4, UR11, R5, 0x1, P0 ;  /* 0x0000000b04077c11 */ /* 0x000fca00080f0c05 */
[----:B------:R0:W-:Y:S04]  /*71a0*/  STG.E.U16 desc[UR12][R6.64], R9 ;  /* 0x0000000906007986 */ /* 0x0001e8000c10150c */
.L_x_40:
[----:B------:R-:W-:Y:S05]  /*71b0*/  BSYNC B0 ;  /* 0x0000000000007941 */ /* 0x000fea0003800000 */
.L_x_39:
[C-C-:B------:R-:W-:Y:S01]  /*71c0*/  LOP3.LUT R5, R34.reuse, 0x20, R33.reuse, 0xfe, !PT ;  /* 0x0000002022057812 */ /* 0x140fe200078efe21 */
[----:B------:R-:W-:Y:S01]  /*71d0*/  ULDC.64 UR8, c[0x0][0x2b8] ;  /* 0x0000ae0000087ab9 */ /* 0x000fe20000000a00 */
[----:B------:R-:W-:Y:S01]  /*71e0*/  MOV R3, R25 ;  /* 0x0000001900037202 */ /* 0x000fe20000000f00 */
[----:B------:R-:W-:Y:S01]  /*71f0*/  USHF.L.U32 UR7, UR6, 0xb, URZ ;  /* 0x0000000b06077899 */ /* 0x000fe2000800063f */
[----:B0-----:R-:W-:Y:S01]  /*7200*/  LOP3.LUT R7, R34, 0x40, R33, 0xfe, !PT ;  /* 0x0000004022077812 */ /* 0x001fe200078efe21 */
[----:B------:R-:W-:Y:S01]  /*7210*/  UIADD3 UR6, UR6, 0x1, URZ ;  /* 0x0000000106067890 */ /* 0x000fe2000fffe03f */
[-C--:B------:R-:W-:Y:S01]  /*7220*/  ISETP.GE.AND P3, PT, R5, R0.reuse, PT ;  /* 0x000000000500720c */ /* 0x080fe20003f66270 */
[----:B------:R-:W-:Y:S01]  /*7230*/  IMAD R5, R29, UR8, RZ ;  /* 0x000000081d057c24 */ /* 0x000fe2000f8e02ff */
[----:B------:R-:W-:Y:S01]  /*7240*/  ISETP.GE.AND P4, PT, R7, R0, PT ;  /* 0x000000000700720c */ /* 0x000fe20003f86270 */
[----:B------:R-:W-:Y:S01]  /*7250*/  IMAD.WIDE.U32 R2, R28, UR8, R2 ;  /* 0x000000081c027c25 */ /* 0x000fe2000f8e0002 */
[----:B------:R-:W-:Y:S01]  /*7260*/  USHF.R.S32.HI UR10, URZ, 0x1f, UR7 ;  /* 0x0000001f3f0a7899 */ /* 0x000fe20008011407 */
[----:B------:R-:W-:-:S02]  /*7270*/  LOP3.LUT R25, R34, 0x80, R33, 0xfe, !PT ;  /* 0x0000008022197812 */ /* 0x000fc400078efe21 */
[----:B------:R-:W-:Y:S01]  /*7280*/  IMAD R7, R28, UR9, R5 ;  /* 0x000000091c077c24 */ /* 0x000fe2000f8e0205 */
[----:B------:R-:W-:Y:S01]  /*7290*/  ULDC.64 UR8, c[0x0][0x308] ;  /* 0x0000c20000087ab9 */ /* 0x000fe20000000a00 */
[----:B------:R-:W-:Y:S01]  /*72a0*/  IADD3 R4, P1, R2, UR7, RZ ;  /* 0x0000000702047c10 */ /* 0x000fe2000ff3e0ff */
[----:B------:R-:W-:Y:S01]  /*72b0*/  ULDC UR7, c[0x0][0x224] ;  /* 0x0000890000077ab9 */ /* 0x000fe20000000800 */
[----:B------:R-:W-:Y:S01]  /*72c0*/  LEA R5, P0, R35, UR8, 0x1 ;  /* 0x0000000823057c11 */ /* 0x000fe2000f8008ff */
[----:B------:R-:W-:Y:S01]  /*72d0*/  UISETP.GE.AND UP0, UPT, UR6, UR7, UPT ;  /* 0x000000070600728c */ /* 0x000fe2000bf06270 */
[----:B------:R-:W-:Y:S02]  /*72e0*/  IADD3.X R3, R7, UR10, R3, P1, !PT ;  /* 0x0000000a07037c10 */ /* 0x000fe40008ffe403 */
[----:B------:R-:W-:Y:S02]  /*72f0*/  LEA.HI.X R8, R35, UR9, R8, 0x1, P0 ;  /* 0x0000000923087c11 */ /* 0x000fe400080f0c08 */
[----:B------:R-:W-:-:S02]  /*7300*/  LEA R2, P0, R4, R5, 0x1 ;  /* 0x0000000504027211 */ /* 0x000fc400078008ff */
[C-C-:B------:R-:W-:Y:S02]  /*7310*/  LOP3.LUT R9, R34.reuse, 0x60, R33.reuse, 0xfe, !PT ;  /* 0x0000006022097812 */ /* 0x140fe400078efe21 */
[----:B------:R-:W-:Y:S02]  /*7320*/  ISETP.GE.AND P6, PT, R25, R0, PT ;  /* 0x000000001900720c */ /* 0x000fe40003fc6270 */
[C-C-:B------:R-:W-:Y:S02]  /*7330*/  LOP3.LUT R7, R34.reuse, 0xc0, R33.reuse, 0xfe, !PT ;  /* 0x000000c022077812 */ /* 0x140fe400078efe21 */
[----:B------:R-:W-:Y:S02]  /*7340*/  LOP3.LUT R5, R34, 0xa0, R33, 0xfe, !PT ;  /* 0x000000a022057812 */ /* 0x000fe400078efe21 */
[----:B------:R-:W-:Y:S02]  /*7350*/  LEA.HI.X R3, R4, R8, R3, 0x1, P0 ;  /* 0x0000000804037211 */ /* 0x000fe400000f0c03 */
[----:B------:R-:W-:-:S02]  /*7360*/  ISETP.GE.AND P5, PT, R9, R0, PT ;  /* 0x000000000900720c */ /* 0x000fc40003fa6270 */
[-C--:B------:R-:W-:Y:S01]  /*7370*/  ISETP.GE.AND P1, PT, R7, R0.reuse, PT ;  /* 0x000000000700720c */ /* 0x080fe20003f26270 */
[----:B------:R0:W-:Y:S01]  /*7380*/  @!P4 STG.E.U16 desc[UR12][R2.64+0x80], R11 ;  /* 0x0000800b0200c986 */ /* 0x0001e2000c10150c */
[-C--:B------:R-:W-:Y:S02]  /*7390*/  ISETP.GE.AND P0, PT, R5, R0.reuse, PT ;  /* 0x000000000500720c */ /* 0x080fe40003f06270 */
[C-C-:B------:R-:W-:Y:S01]  /*73a0*/  LOP3.LUT R7, R34.reuse, 0x120, R33.reuse, 0xfe, !PT ;  /* 0x0000012022077812 */ /* 0x140fe200078efe21 */
[----:B------:R0:W-:Y:S01]  /*73b0*/  @!P3 STG.E.U16 desc[UR12][R2.64+0x40], R41 ;  /* 0x000040290200b986 */ /* 0x0001e2000c10150c */
[C-C-:B------:R-:W-:Y:S02]  /*73c0*/  LOP3.LUT R5, R34.reuse, 0x100, R33.reuse, 0xfe, !PT ;  /* 0x0000010022057812 */ /* 0x140fe400078efe21 */
[----:B------:R-:W-:Y:S01]  /*73d0*/  ISETP.GE.AND P4, PT, R7, R0, PT ;  /* 0x000000000700720c */ /* 0x000fe20003f86270 */
[----:B------:R0:W-:Y:S01]  /*73e0*/  @!P6 STG.E.U16 desc[UR12][R2.64+0x100], R13 ;  /* 0x0001000d0200e986 */ /* 0x0001e2000c10150c */
[----:B------:R-:W-:-:S02]  /*73f0*/  LOP3.LUT R9, R34, 0xe0, R33, 0xfe, !PT ;  /* 0x000000e022097812 */ /* 0x000fc400078efe21 */
[-C--:B------:R-:W-:Y:S01]  /*7400*/  ISETP.GE.AND P3, PT, R5, R0.reuse, PT ;  /* 0x000000000500720c */ /* 0x080fe20003f66270 */
[----:B------:R0:W-:Y:S01]  /*7410*/  @!P5 STG.E.U16 desc[UR12][R2.64+0xc0], R43 ;  /* 0x0000c02b0200d986 */ /* 0x0001e2000c10150c */
[C-C-:B------:R-:W-:Y:S02]  /*7420*/  LOP3.LUT R7, R34.reuse, 0x160, R33.reuse, 0xfe, !PT ;  /* 0x0000016022077812 */ /* 0x140fe400078efe21 */
[-C--:B------:R-:W-:Y:S01]  /*7430*/  ISETP.GE.AND P2, PT, R9, R0.reuse, PT ;  /* 0x000000000900720c */ /* 0x080fe20003f46270 */
        /* <DEDUP_REMOVED lines=16> */
[----:B------:R-:W-:-:S03]  /*7540*/  ISETP.GE.AND P2, PT, R5, R0, PT ;  /* 0x000000000500720c */ /* 0x000fc60003f46270 */
[----:B------:R0:W-:Y:S04]  /*7550*/  @!P6 STG.E.U16 desc[UR12][R2.64+0x2c0], R51 ;  /* 0x0002c0330200e986 */ /* 0x0001e8000c10150c */
[----:B------:R0:W-:Y:S01]  /*7560*/  @!P0 STG.E.U16 desc[UR12][R2.64+0x300], R21 ;  /* 0x0003001502008986 */ /* 0x0001e2000c10150c */
[----:B------:R-:W-:-:S03]  /*7570*/  IADD3 R38, P0, R38, 0x1000, RZ ;  /* 0x0000100026267810 */ /* 0x000fc60007f1e0ff */
[----:B------:R0:W-:Y:S01]  /*7580*/  @!P3 STG.E.U16 desc[UR12][R2.64+0x3c0], R55 ;  /* 0x0003c0370200b986 */ /* 0x0001e2000c10150c */
[----:B------:R-:W-:-:S03]  /*7590*/  IADD3.X R39, RZ, R39, RZ, P0, !PT ;  /* 0x00000027ff277210 */ /* 0x000fc600007fe4ff */
[----:B------:R0:W-:Y:S01]  /*75a0*/  @!P2 STG.E.U16 desc[UR12][R2.64+0x380], R23 ;  /* 0x000380170200a986 */ /* 0x0001e2000c10150c */
[----:B------:R-:W-:-:S03]  /*75b0*/  PLOP3.LUT P2, PT, PT, PT, UP0, 0x80, 0x0 ;  /* 0x000000000000781c */ /* 0x000fc60003f4f008 */
[----:B------:R0:W-:Y:S01]  /*75c0*/  @!P1 STG.E.U16 desc[UR12][R2.64+0x340], R53 ;  /* 0x0003403502009986 */ /* 0x0001e2000c10150c */
[----:B------:R-:W-:-:S04]  /*75d0*/  IADD3 R36, P1, R36, 0x1000, RZ ;  /* 0x0000100024247810 */ /* 0x000fc80007f3e0ff */
[----:B------:R-:W-:-:S05]  /*75e0*/  IADD3.X R37, RZ, R37, RZ, P1, !PT ;  /* 0x00000025ff257210 */ /* 0x000fca0000ffe4ff */
[----:B------:R-:W-:Y:S05]  /*75f0*/  @!P2 BRA `(.L_x_41) ;  /* 0xffffff8c0070a947 */ /* 0x000fea000383ffff */
[----:B------:R-:W-:Y:S05]  /*7600*/  EXIT ;  /* 0x000000000000794d */ /* 0x000fea0003800000 */
.L_x_42:
[----:B------:R-:W-:-:S00]  /*7610*/  BRA `(.L_x_42) ;  /* 0xfffffffc00fc7947 */ /* 0x000fc0000383ffff */
[----:B------:R-:W-:-:S00]  /*7620*/  NOP ;  /* 0x0000000000007918 */ /* 0x000fc00000000000 */
        /* <DEDUP_REMOVED lines=13> */
.L_x_5160:


//--------------------- .text._Z25selective_scan_fwd_kernelI32Selective_Scan_fwd_kernel_traitsILi128ELi16ELi1ELb0ELb0ELb0ELb1EN3c104HalfENS1_7complexIfEEEEv13SSMParamsBase --------------------------
	.section	.text._Z25selective_scan_fwd_kernelI32Selective_Scan_fwd_kernel_traitsILi128ELi16ELi1ELb0ELb0ELb0ELb1EN3c104HalfENS1_7complexIfEEEEv13SSMParamsBase,"ax",@progbits
	.align	128
        .global         _Z25selective_scan_fwd_kernelI32Selective_Scan_fwd_kernel_traitsILi128ELi16ELi1ELb0ELb0ELb0ELb1EN3c104HalfENS1_7complexIfEEEEv13SSMParamsBase
        .type           _Z25selective_scan_fwd_kernelI32Selective_Scan_fwd_kernel_traitsILi128ELi16ELi1ELb0ELb0ELb0ELb1EN3c104HalfENS1_7complexIfEEEEv13SSMParamsBase,@function
        .size           _Z25selective_scan_fwd_kernelI32Selective_Scan_fwd_kernel_traitsILi128ELi16ELi1ELb0ELb0ELb0ELb1EN3c104HalfENS1_7complexIfEEEEv13SSMParamsBase,(.L_x_5161 - _Z25selective_scan_fwd_kernelI32Selective_Scan_fwd_kernel_traitsILi128ELi16ELi1ELb0ELb0ELb0ELb1EN3c104HalfENS1_7complexIfEEEEv13SSMParamsBase)
        .other          _Z25selective_scan_fwd_kernelI32Selective_Scan_fwd_kernel_traitsILi128ELi16ELi1ELb0ELb0ELb0ELb1EN3c104HalfENS1_7complexIfEEEEv13SSMParamsBase,@"STO_CUDA_ENTRY STV_DEFAULT"
_Z25selective_scan_fwd_kernelI32Selective_Scan_fwd_kernel_traitsILi128ELi16ELi1ELb0ELb0ELb0ELb1EN3c104HalfENS1_7complexIfEEEEv13SSMParamsBase:
.text._Z25selective_scan_fwd_kernelI32Selective_Scan_fwd_kernel_traitsILi128ELi16ELi1ELb0ELb0ELb0ELb1EN3c104HalfENS1_7complexIfEEEEv13SSMParamsBase:
        /* <DEDUP_REMOVED lines=48> */
[----:B------:R-:W-:Y:S01]  /*0300*/  IMAD R9, R28, UR9, R9 ;  /* 0x000000091c097c24 */ /* 0x000fe2000f8e0209 */
[----:B0-----:R-:W-:Y:S01]  /*0310*/  SHF.L.U32 R34, R104, 0x4, RZ ;  /* 0x0000000468227819 */ /* 0x001fe200000006ff */
[----:B------:R-:W-:Y:S01]  /*0320*/  IMAD.WIDE.U32 R4, R28, UR8, R4 ;  /* 0x000000081c047c25 */ /* 0x000fe2000f8e0004 */
[----:B------:R-:W-:Y:S02]  /*0330*/  IADD3 R37, R3, R7, RZ ;  /* 0x0000000703257210 */ /* 0x000fe40007ffe0ff */
[----:B-1----:R-:W-:Y:S02]  /*0340*/  LEA R36, P0, R2, R10, 0x1 ;  /* 0x0000000a02247211 */ /* 0x002fe400078008ff */
[----:B------:R-:W-:Y:S02]  /*0350*/  IADD3 R39, R5, R9, RZ ;  /* 0x0000000905277210 */ /* 0x000fe40007ffe0ff */
[----:B---3--:R-:W-:Y:S02]  /*0360*/  LEA R38, P1, R4, R12, 0x1 ;  /* 0x0000000c04267211 */ /* 0x008fe400078208ff */
[----:B------:R-:W-:-:S02]  /*0370*/  LOP3.LUT R33, R104, 0x1f, RZ, 0xc0, !PT ;  /* 0x0000001f68217812 */ /* 0x000fc400078ec0ff */
[----:B------:R-:W-:Y:S02]  /*0380*/  LEA.HI.X R37, R2, R11, R37, 0x1, P0 ;  /* 0x0000000b02257211 */ /* 0x000fe400000f0c25 */
[----:B------:R-:W-:Y:S02]  /*0390*/  LEA.HI.X R39, R4, R13, R39, 0x1, P1 ;  /* 0x0000000d04277211 */ /* 0x000fe400008f0c27 */
[----:B--2---:R-:W-:-:S07]  /*03a0*/  LOP3.LUT R34, R33, 0xfffffe00, R34, 0xf8, !PT ;  /* 0xfffffe0021227812 */ /* 0x004fce00078ef822 */
.L_x_86:
[----:B------:R-:W-:Y:S01]  /*03b0*/  BAR.SYNC.DEFER_BLOCKING 0x0 ;  /* 0x0000000000007b1d */ /* 0x000fe20000010000 */
[C---:B------:R-:W-:Y:S01]  /*03c0*/  LOP3.LUT R18, R34.reuse, 0x20, RZ, 0xfc, !PT ;  /* 0x0000002022127812 */ /* 0x040fe200078efcff */
[C---:B0-----:R-:W-:Y:S01]  /*03d0*/  IMAD.WIDE R2, R34.reuse, 0x2, R36 ;  /* 0x0000000222027825 */ /* 0x041fe200078e0224 */
[C---:B------:R-:W-:Y:S02]  /*03e0*/  LOP3.LUT R20, R34.reuse, 0x40, RZ, 0xfc, !PT ;  /* 0x0000004022147812 */ /* 0x040fe400078efcff */
[C---:B------:R-:W-:Y:S01]  /*03f0*/  LOP3.LUT R21, R34.reuse, 0x60, RZ, 0xfc, !PT ;  /* 0x0000006022157812 */ /* 0x040fe200078efcff */
[----:B------:R-:W-:Y:S01]  /*0400*/  ULDC UR8, c[0x0][0x218] ;  /* 0x0000860000087ab9 */ /* 0x000fe20000000800 */
[----:B------:R-:W-:Y:S01]  /*0410*/  PRMT R0, RZ, 0x7610, R0 ;  /* 0x00007610ff007816 */ /* 0x000fe20000000000 */
[----:B------:R-:W-:Y:S01]  /*0420*/  UIMAD UR8, UR6, -0x800, UR8 ;  /* 0xfffff800060878a4 */ /* 0x000fe2000f8e0208 */
[----:B------:R-:W-:Y:S02]  /*0430*/  LOP3.LUT R22, R34, 0x80, RZ, 0xfc, !PT ;  /* 0x0000008022167812 */ /* 0x000fe400078efcff */
[----:B------:R-:W-:-:S02]  /*0440*/  PRMT R5, RZ, 0x7610, R5 ;  /* 0x00007610ff057816 */ /* 0x000fc40000000005 */
[C---:B------:R-:W-:Y:S02]  /*0450*/  LOP3.LUT R23, R34.reuse, 0xa0, RZ, 0xfc, !PT ;  /* 0x000000a022177812 */ /* 0x040fe400078efcff */
[----:B------:R-:W-:Y:S02]  /*0460*/  ISETP.GE.AND P2, PT, R34, UR8, PT ;  /* 0x0000000822007c0c */ /* 0x000fe4000bf46270 */
[----:B------:R-:W-:Y:S02]  /*0470*/  ISETP.GE.AND P1, PT, R18, UR8, PT ;  /* 0x0000000812007c0c */ /* 0x000fe4000bf26270 */
[----:B------:R-:W-:Y:S02]  /*0480*/  LOP3.LUT R24, R34, 0xc0, RZ, 0xfc, !PT ;  /* 0x000000c022187812 */ /* 0x000fe400078efcff */
[----:B------:R-:W-:Y:S02]  /*0490*/  ISETP.GE.AND P0, PT, R20, UR8, PT ;  /* 0x0000000814007c0c */ /* 0x000fe4000bf06270 */
[----:B------:R-:W-:-:S02]  /*04a0*/  LOP3.LUT R25, R34, 0xe0, RZ, 0xfc, !PT ;  /* 0x000000e022197812 */ /* 0x000fc400078efcff */
[----:B------:R-:W-:Y:S02]  /*04b0*/  ISETP.GE.AND P4, PT, R21, UR8, PT ;  /* 0x0000000815007c0c */ /* 0x000fe4000bf86270 */
[----:B------:R-:W-:Y:S01]  /*04c0*/  LOP3.LUT R26, R34, 0x100, RZ, 0xfc, !PT ;  /* 0x00000100221a7812 */ /* 0x000fe200078efcff */
        /* <DEDUP_REMOVED lines=12> */
[----:B------:R-:W-:-:S02]  /*0590*/  LOP3.LUT R56, R34, 0x120, RZ, 0xfc, !PT ;  /* 0x0000012022387812 */ /* 0x000fc400078efcff */
[----:B------:R-:W-:Y:S01]  /*05a0*/  PRMT R8, RZ, 0x7610, R8 ;  /* 0x00007610ff087816 */ /* 0x000fe20000000008 */
[----:B------:R-:W5:Y:S01]  /*05b0*/  @!P4 LDG.E.U16 R7, desc[UR14][R2.64+0xc0] ;  /* 0x0000c00e0207c981 */ /* 0x000f62000c1e1500 */
[C---:B------:R-:W-:Y:S02]  /*05c0*/  LOP3.LUT R58, R34.reuse, 0x140, RZ, 0xfc, !PT ;  /* 0x00000140223a7812 */ /* 0x040fe400078efcff */
[----:B------:R-:W-:Y:S01]  /*05d0*/  PRMT R11, RZ, 0x7610, R11 ;  /* 0x00007610ff0b7816 */ /* 0x000fe2000000000b */
[----:B------:R-:W5:Y:S01]  /*05e0*/  @!P6 LDG.E.U16 R6, desc[UR14][R2.64+0x100] ;  /* 0x0001000e0206e981 */ /* 0x000f62000c1e1500 */
[C---:B------:R-:W-:Y:S02]  /*05f0*/  LOP3.LUT R60, R34.reuse, 0x160, RZ, 0xfc, !PT ;  /* 0x00000160223c7812 */ /* 0x040fe400078efcff */
[----:B------:R-:W-:Y:S01]  /*0600*/  PRMT R10, RZ, 0x7610, R10 ;  /* 0x00007610ff0a7816 */ /* 0x000fe2000000000a */
[----:B------:R-:W5:Y:S01]  /*0610*/  @!P5 LDG.E.U16 R9, desc[UR14][R2.64+0x140] ;  /* 0x0001400e0209d981 */ /* 0x000f62000c1e1500 */
[----:B------:R-:W-:-:S02]  /*0620*/  LOP3.LUT R62, R34, 0x180, RZ, 0xfc, !PT ;  /* 0x00000180223e7812 */ /* 0x000fc400078efcff */
[----:B------:R-:W-:Y:S01]  /*0630*/  LOP3.LUT R64, R34, 0x1a0, RZ, 0xfc, !PT ;  /* 0x000001a022407812 */ /* 0x000fe200078efcff */
[----:B------:R-:W5:Y:S01]  /*0640*/  @!P3 LDG.E.U16 R8, desc[UR14][R2.64+0x180] ;  /* 0x0001800e0208b981 */ /* 0x000f62000c1e1500 */
[----:B------:R-:W-:Y:S02]  /*0650*/  ISETP.GE.AND P0, PT, R56, UR8, PT ;  /* 0x0000000838007c0c */ /* 0x000fe4000bf06270 */
[----:B------:R-:W-:Y:S01]  /*0660*/  LOP3.LUT R66, R34, 0x1c0, RZ, 0xfc, !PT ;  /* 0x000001c022427812 */ /* 0x000fe200078efcff */
[----:B------:R-:W5:Y:S01]  /*0670*/  @!P2 LDG.E.U16 R11, desc[UR14][R2.64+0x1c0] ;  /* 0x0001c00e020ba981 */ /* 0x000f62000c1e1500 */
[----:B------:R-:W-:Y:S02]  /*0680*/  ISETP.GE.AND P4, PT, R58, UR8, PT ;  /* 0x000000083a007c0c */ /* 0x000fe4000bf86270 */
[----:B------:R-:W-:Y:S01]  /*0690*/  LOP3.LUT R68, R34, 0x1e0, RZ, 0xfc, !PT ;  /* 0x000001e022447812 */ /* 0x000fe200078efcff */
        /* <DEDUP_REMOVED lines=21> */
[----:B------:R-:W-:-:S04]  /*07f0*/  SHF.L.U32 R105, R104, 0x4, RZ ;  /* 0x0000000468697819 */ /* 0x000fc800000006ff */
[----:B------:R-:W-:Y:S02]  /*0800*/  LOP3.LUT R63, R105, 0xfffffe00, RZ, 0xc0, !PT ;  /* 0xfffffe00693f7812 */ /* 0x000fe400078ec0ff */
[----:B------:R-:W-:Y:S02]  /*0810*/  ISETP.GE.AND P2, PT, R18, UR8, PT ;  /* 0x0000000812007c0c */ /* 0x000fe4000bf46270 */
[----:B------:R-:W-:Y:S01]  /*0820*/  IADD3 R18, R63, R32, RZ ;  /* 0x000000203f127210 */ /* 0x000fe20007ffe0ff */
[----:B------:R-:W-:Y:S01]  /*0830*/  UMOV UR9, 0x400 ;  /* 0x0000040000097882 */ /* 0x000fe20000000000 */
[----:B------:R-:W-:Y:S02]  /*0840*/  ISETP.GE.AND P0, PT, R21, UR8, PT ;  /* 0x0000000815007c0c */ /* 0x000fe4000bf06270 */
[----:B0-----:R-:W-:Y:S02]  /*0850*/  IADD3 R3, R18, 0x20, RZ ;  /* 0x0000002012037810 */ /* 0x001fe40007ffe0ff */
[----:B------:R-:W-:-:S02]  /*0860*/  ISETP.GE.AND P6, PT, R23, UR8, PT ;  /* 0x0000000817007c0c */ /* 0x000fc4000bfc6270 */
[C---:B------:R-:W-:Y:S02]  /*0870*/  IADD3 R21, R18.reuse, 0x40, RZ ;  /* 0x0000004012157810 */ /* 0x040fe40007ffe0ff */
[----:B------:R-:W-:Y:S02]  /*0880*/  ISETP.GE.AND P3, PT, R25, UR8, PT ;  /* 0x0000000819007c0c */ /* 0x000fe4000bf66270 */
[C---:B------:R-:W-:Y:S01]  /*0890*/  IADD3 R23, R18.reuse, 0x60, RZ ;  /* 0x0000006012177810 */ /* 0x040fe20007ffe0ff */
[----:B-1----:R-:W-:Y:S01]  /*08a0*/  ULEA UR9, UR7, UR9, 0x18 ;  /* 0x0000000907097291 */ /* 0x002fe2000f8ec03f */
[C---:B------:R-:W-:Y:S02]  /*08b0*/  LEA.HI.SX32 R35, R18.reuse, R18, 0x1b ;  /* 0x0000001212237211 */ /* 0x040fe400078fdaff */
[C---:B------:R-:W-:Y:S02]  /*08c0*/  IADD3 R25, R18.reuse, 0x80, RZ ;  /* 0x0000008012197810 */ /* 0x040fe40007ffe0ff */
[----:B------:R-:W-:-:S02]  /*08d0*/  IADD3 R27, R18, 0xa0, RZ ;  /* 0x000000a0121b7810 */ /* 0x000fc40007ffe0ff */
[C---:B------:R-:W-:Y:S02]  /*08e0*/  IADD3 R41, R18.reuse, 0xc0, RZ ;  /* 0x000000c012297810 */ /* 0x040fe40007ffe0ff */
[-C--:B------:R-:W-:Y:S02]  /*08f0*/  LEA.HI.SX32 R3, R3, R18.reuse, 0x1b ;  /* 0x0000001203037211 */ /* 0x080fe400078fdaff */
[-C--:B------:R-:W-:Y:S02]  /*0900*/  LEA.HI.SX32 R21, R21, R18.reuse, 0x1b ;  /* 0x0000001215157211 */ /* 0x080fe400078fdaff */
[C---:B------:R-:W-:Y:S02]  /*0910*/  IADD3 R43, R18.reuse, 0xe0, RZ ;  /* 0x000000e0122b7810 */ /* 0x040fe40007ffe0ff */
[----:B------:R-:W-:Y:S02]  /*0920*/  LEA.HI.SX32 R23, R23, R18, 0x1b ;  /* 0x0000001217177211 */ /* 0x000fe400078fdaff */
[----:B------:R-:W-:-:S02]  /*0930*/  IADD3 R47, R18, 0x100, RZ ;  /* 0x00000100122f7810 */ /* 0x000fc40007ffe0ff */
[----:B------:R-:W-:Y:S02]  /*0940*/  LEA R35, R35, UR9, 0x1 ;  /* 0x0000000923237c11 */ /* 0x000fe4000f8e08ff */
[-C--:B------:R-:W-:Y:S02]  /*0950*/  LEA.HI.SX32 R25, R25, R18.reuse, 0x1b ;  /* 0x0000001219197211 */ /* 0x080fe400078fdaff */
[----:B------:R-:W-:Y:S02]  /*0960*/  IADD3 R49, R18, 0x120, RZ ;  /* 0x0000012012317810 */ /* 0x000fe40007ffe0ff */
[-C--:B------:R-:W-:Y:S02]  /*0970*/  LEA.HI.SX32 R27, R27, R18.reuse, 0x1b ;  /* 0x000000121b1b7211 */ /* 0x080fe400078fdaff */
[----:B------:R-:W-:Y:S02]  /*0980*/  LEA.HI.SX32 R45, R41, R18, 0x1b ;  /* 0x00000012292d7211 */ /* 0x000fe400078fdaff */
[----:B------:R-:W-:-:S02]  /*0990*/  LEA R40, R3, UR9, 0x1 ;  /* 0x0000000903287c11 */ /* 0x000fc4000f8e08ff */
[C---:B------:R-:W-:Y:S02]  /*09a0*/  IADD3 R51, R18.reuse, 0x140, RZ ;  /* 0x0000014012337810 */ /* 0x040fe40007ffe0ff */
[----:B------:R-:W-:Y:S02]  /*09b0*/  LEA R41, R21, UR9, 0x1 ;  /* 0x0000000915297c11 */ /* 0x000fe4000f8e08ff */
[C---:B------:R-:W-:Y:S02]  /*09c0*/  IADD3 R53, R18.reuse, 0x160, RZ ;  /* 0x0000016012357810 */ /* 0x040fe40007ffe0ff */
[----:B------:R-:W-:Y:S02]  /*09d0*/  LEA.HI.SX32 R46, R43, R18, 0x1b ;  /* 0x000000122b2e7211 */ /* 0x000fe400078fdaff */
[----:B------:R-:W-:Y:S02]  /*09e0*/  LEA R42, R23, UR9, 0x1 ;  /* 0x00000009172a7c11 */ /* 0x000fe4000f8e08ff */
[----:B------:R-:W-:-:S02]  /*09f0*/  IADD3 R55, R18, 0x180, RZ ;  /* 0x0000018012377810 */ /* 0x000fc40007ffe0ff */
[-C--:B------:R-:W-:Y:S02]  /*0a00*/  LEA.HI.SX32 R47, R47, R18.reuse, 0x1b ;  /* 0x000000122f2f7211 */ /* 0x080fe400078fdaff */
[----:B------:R-:W-:Y:S02]  /*0a10*/  LEA R43, R25, UR9, 0x1 ;  /* 0x00000009192b7c11 */ /* 0x000fe4000f8e08ff */
[C---:B------:R-:W-:Y:S02]  /*0a20*/  IADD3 R57, R18.reuse, 0x1a0, RZ ;  /* 0x000001a012397810 */ /* 0x040fe40007ffe0ff */
[----:B------:R-:W-:Y:S02]  /*0a30*/  LEA.HI.SX32 R48, R49, R18, 0x1b ;  /* 0x0000001231307211 */ /* 0x000fe400078fdaff */
[----:B------:R-:W-:Y:S02]  /*0a40*/  LEA R44, R27, UR9, 0x1 ;  /* 0x000000091b2c7c11 */ /* 0x000fe4000f8e08ff */
[----:B------:R-:W-:-:S02]  /*0a50*/  IADD3 R59, R18, 0x1c0, RZ ;  /* 0x000001c0123b7810 */ /* 0x000fc40007ffe0ff */
[-C--:B------:R-:W-:Y:S02]  /*0a60*/  LEA.HI.SX32 R49, R51, R18.reuse, 0x1b ;  /* 0x0000001233317211 */ /* 0x080fe400078fdaff */
[----:B------:R-:W-:Y:S02]  /*0a70*/  LEA R45, R45, UR9, 0x1 ;  /* 0x000000092d2d7c11 */ /* 0x000fe4000f8e08ff */
[----:B------:R-:W-:Y:S02]  /*0a80*/  IADD3 R61, R18, 0x1e0, RZ ;  /* 0x000001e0123d7810 */ /* 0x000fe40007ffe0ff */
[-C--:B------:R-:W-:Y:S02]  /*0a90*/  LEA.HI.SX32 R50, R53, R18.reuse, 0x1b ;  /* 0x0000001235327211 */ /* 0x080fe400078fdaff */
[----:B------:R-:W-:Y:S02]  /*0aa0*/  LEA R46, R46, UR9, 0x1 ;  /* 0x000000092e2e7c11 */ /* 0x000fe4000f8e08ff */
[----:B------:R-:W-:-:S02]  /*0ab0*/  LEA.HI.SX32 R51, R55, R18, 0x1b ;  /* 0x0000001237337211 */ /* 0x000fc400078fdaff */
[----:B------:R-:W-:Y:S02]  /*0ac0*/  LEA R47, R47, UR9, 0x1 ;  /* 0x000000092f2f7c11 */ /* 0x000fe4000f8e08ff */
[-C--:B------:R-:W-:Y:S02]  /*0ad0*/  LEA.HI.SX32 R52, R57, R18.reuse, 0x1b ;  /* 0x0000001239347211 */ /* 0x080fe400078fdaff */
[----:B------:R-:W-:Y:S02]  /*0ae0*/  LEA R48, R48, UR9, 0x1 ;  /* 0x0000000930307c11 */ /* 0x000fe4000f8e08ff */
[-C--:B------:R-:W-:Y:S02]  /*0af0*/  LEA.HI.SX32 R53, R59, R18.reuse, 0x1b ;  /* 0x000000123b357211 */ /* 0x080fe400078fdaff */
[----:B------:R-:W-:Y:S02]  /*0b00*/  LEA R49, R49, UR9, 0x1 ;  /* 0x0000000931317c11 */ /* 0x000fe4000f8e08ff */
[----:B------:R-:W-:-:S02]  /*0b10*/  LEA.HI.SX32 R54, R61, R18, 0x1b ;  /* 0x000000123d367211 */ /* 0x000fc400078fdaff */
[----:B------:R-:W-:Y:S02]  /*0b20*/  LEA R50, R50, UR9, 0x1 ;  /* 0x0000000932327c11 */ /* 0x000fe4000f8e08ff */
[----:B------:R-:W-:Y:S01]  /*0b30*/  ISETP.GE.AND P1, PT, R22, UR8, PT ;  /* 0x0000000816007c0c */ /* 0x000fe2000bf26270 */
[----:B------:R-:W-:Y:S01]  /*0b40*/  IMAD.WIDE R2, R34, 0x2, R38 ;  /* 0x0000000222027825 */ /* 0x000fe200078e0226 */
[----:B------:R-:W-:Y:S01]  /*0b50*/  LEA R51, R51, UR9, 0x1 ;  /* 0x0000000933337c11 */ /* 0x000fe2000f8e08ff */
[----:B------:R-:W0:Y:S01]  /*0b60*/  LDC R18, c[0x0][0x21c] ;  /* 0x00008700ff127b82 */ /* 0x000e220000000800 */
[----:B------:R-:W-:Y:S02]  /*0b70*/  LEA R52, R52, UR9, 0x1 ;  /* 0x0000000934347c11 */ /* 0x000fe4000f8e08ff */
[----:B------:R-:W-:Y:S02]  /*0b80*/  LEA R53, R53, UR9, 0x1 ;  /* 0x0000000935357c11 */ /* 0x000fe4000f8e08ff */
[----:B------:R-:W-:-:S02]  /*0b90*/  LEA R54, R54, UR9, 0x1 ;  /* 0x0000000936367c11 */ /* 0x000fc4000f8e08ff */
[----:B------:R-:W-:Y:S02]  /*0ba0*/  ISETP.GE.AND P4, PT, R20, UR8, PT ;  /* 0x0000000814007c0c */ /* 0x000fe4000bf86270 */
[----:B------:R-:W-:Y:S01]  /*0bb0*/  ISETP.GE.AND P5, PT, R24, UR8, PT ;  /* 0x0000000818007c0c */ /* 0x000fe2000bfa6270 */
[----:B--2---:R1:W-:Y:S04]  /*0bc0*/  STS.U16 [R35], R0 ;  /* 0x0000000023007388 */ /* 0x0043e80000000400 */
[----:B---3--:R2:W-:Y:S01]  /*0bd0*/  STS.U16 [R40+0x40], R5 ;  /* 0x0000400528007388 */ /* 0x0085e20000000400 */
[----:B-1----:R-:W-:-:S03]  /*0be0*/  LEA R0, R32, R63, 0x4 ;  /* 0x0000003f20007211 */ /* 0x002fc600078e20ff */
[----:B----4-:R-:W-:Y:S04]  /*0bf0*/  STS.U16 [R41+0x80], R4 ;  /* 0x0000800429007388 */ /* 0x010fe80000000400 */
[----:B-----5:R-:W-:Y:S04]  /*0c00*/  STS.U16 [R42+0xc0], R7 ;  /* 0x0000c0072a007388 */ /* 0x020fe80000000400 */
        /* <DEDUP_REMOVED lines=31> */
[----:B--2---:R-:W-:Y:S01]  /*0e00*/  PRMT R5, RZ, 0x7610, R5 ;  /* 0x00007610ff057816 */ /* 0x004fe20000000005 */
[----:B------:R-:W-:Y:S01]  /*0e10*/  BAR.SYNC.DEFER_BLOCKING 0x0 ;  /* 0x0000000000007b1d */ /* 0x000fe20000010000 */
[----:B-1----:R-:W-:-:S02]  /*0e20*/  PRMT R6, RZ, 0x7610, R6 ;  /* 0x00007610ff067816 */ /* 0x002fc40000000006 */
[----:B------:R-:W-:Y:S02]  /*0e30*/  PRMT R4, RZ, 0x7610, R4 ;  /* 0x00007610ff047816 */ /* 0x000fe40000000004 */
[----:B------:R-:W-:Y:S02]  /*0e40*/  PRMT R7, RZ, 0x7610, R7 ;  /* 0x00007610ff077816 */ /* 0x000fe40000000007 */
[----:B---3--:R-:W-:Y:S02]  /*0e50*/  PRMT R9, RZ, 0x7610, R9 ;  /* 0x00007610ff097816 */ /* 0x008fe40000000009 */
[----:B----4-:R-:W-:Y:S02]  /*0e60*/  PRMT R8, RZ, 0x7610, R8 ;  /* 0x00007610ff087816 */ /* 0x010fe40000000008 */
[----:B-----5:R-:W-:Y:S02]  /*0e70*/  PRMT R11, RZ, 0x7610, R11 ;  /* 0x00007610ff0b7816 */ /* 0x020fe4000000000b */
[----:B0-----:R-:W-:-:S02]  /*0e80*/  PRMT R10, RZ, 0x7610, R10 ;  /* 0x00007610ff0a7816 */ /* 0x001fc4000000000a */
        /* <DEDUP_REMOVED lines=34> */
[----:B------:R-:W-:Y:S01]  /*10b0*/  BSSY B0, `(.L_x_43) ;  /* 0x0000059000007945 */ /* 0x000fe20003800000 */
[----:B------:R-:W-:Y:S01]  /*10c0*/  ISETP.GE.AND P6, PT, R18, 0x1, PT ;  /* 0x000000011200780c */ /* 0x000fe20003fc6270 */
        /* <DEDUP_REMOVED lines=15> */
[----:B------:R-:W-:Y:S01]  /*11c0*/  STS.U16 [R54+0x3c0], R19 ;  /* 0x0003c01336007388 */ /* 0x000fe20000000400 */
[----:B------:R-:W-:-:S03]  /*11d0*/  NOP ;  /* 0x0000000000007918 */ /* 0x000fc60000000000 */
[----:B------:R-:W0:Y:S04]  /*11e0*/  LDS.U16 R7, [R55] ;  /* 0x0000000037077984 */ /* 0x000e280000000400 */
[----:B------:R-:W1:Y:S04]  /*11f0*/  LDS.U16 R8, [R55+0x2] ;  /* 0x0000020037087984 */ /* 0x000e680000000400 */
[----:B------:R-:W2:Y:S04]  /*1200*/  LDS.U16 R9, [R55+0x4] ;  /* 0x0000040037097984 */ /* 0x000ea80000000400 */
[----:B------:R-:W3:Y:S04]  /*1210*/  LDS.U16 R10, [R55+0x6] ;  /* 0x00000600370a7984 */ /* 0x000ee80000000400 */
[----:B------:R-:W4:Y:S04]  /*1220*/  LDS.U16 R11, [R55+0x8] ;  /* 0x00000800370b7984 */ /* 0x000f280000000400 */
[----:B------:R-:W5:Y:S04]  /*1230*/  LDS.U16 R12, [R55+0xa] ;  /* 0x00000a00370c7984 */ /* 0x000f680000000400 */
[----:B------:R-:W5:Y:S04]  /*1240*/  LDS.U16 R13, [R55+0xc] ;  /* 0x00000c00370d7984 */ /* 0x000f680000000400 */
[----:B------:R0:W1:Y:S04]  /*1250*/  LDS.U16 R14, [R55+0xe] ;  /* 0x00000e00370e7984 */ /* 0x0000680000000400 */
[----:B------:R0:W1:Y:S04]  /*1260*/  LDS.U16 R15, [R55+0x10] ;  /* 0x00001000370f7984 */ /* 0x0000680000000400 */
[----:B------:R0:W2:Y:S04]  /*1270*/  LDS.U16 R16, [R55+0x12] ;  /* 0x0000120037107984 */ /* 0x0000a80000000400 */
[----:B------:R0:W4:Y:S04]  /*1280*/  LDS.U16 R6, [R55+0x14] ;  /* 0x0000140037067984 */ /* 0x0001280000000400 */
[----:B------:R0:W5:Y:S04]  /*1290*/  LDS.U16 R5, [R55+0x16] ;  /* 0x0000160037057984 */ /* 0x0001680000000400 */
[----:B------:R0:W5:Y:S04]  /*12a0*/  LDS.U16 R4, [R55+0x18] ;  /* 0x0000180037047984 */ /* 0x0001680000000400 */
[----:B------:R0:W5:Y:S04]  /*12b0*/  LDS.U16 R3, [R55+0x1a] ;  /* 0x00001a0037037984 */ /* 0x0001680000000400 */
[----:B------:R1:W5:Y:S04]  /*12c0*/  LDS.U16 R2, [R55+0x1c] ;  /* 0x00001c0037027984 */ /* 0x0003680000000400 */
[----:B------:R1:W5:Y:S01]  /*12d0*/  LDS.U16 R0, [R55+0x1e] ;  /* 0x00001e0037007984 */ /* 0x0003620000000400 */
[----:B0-----:R-:W-:-:S05]  /*12e0*/  HADD2.F32 R7, -RZ, R7.H0_H0 ;  /* 0x20000007ff077230 */ /* 0x001fca0000004100 */
[----:B------:R-:W-:-:S05]  /*12f0*/  FADD.FTZ R56, R7, UR5 ;  /* 0x0000000507387e21 */ /* 0x000fca0008010000 */
[----:B------:R-:W-:Y:S01]  /*1300*/  FSETP.GTU.FTZ.AND P4, PT, R56, 20, PT ;  /* 0x41a000003800780b */ /* 0x000fe20003f9c000 */
[----:B-1----:R-:W-:-:S03]  /*1310*/  HADD2.F32 R8, -RZ, R8.H0_H0 ;  /* 0x20000008ff087230 */ /* 0x002fc60000004100 */
[----:B------:R-:W-:Y:S01]  /*1320*/  ISETP.EQ.OR P4, PT, RZ, UR7, P4 ;  /* 0x00000007ff007c0c */ /* 0x000fe2000a782670 */
[----:B--2---:R-:W-:Y:S02]  /*1330*/  HADD2.F32 R9, -RZ, R9.H0_H0 ;  /* 0x20000009ff097230 */ /* 0x004fe40000004100 */
[----:B------:R-:W-:Y:S01]  /*1340*/  FADD.FTZ R58, R8, UR5 ;  /* 0x00000005083a7e21 */ /* 0x000fe20008010000 */
[----:B---3--:R-:W-:Y:S02]  /*1350*/  HADD2.F32 R10, -RZ, R10.H0_H0 ;  /* 0x2000000aff0a7230 */ /* 0x008fe40000004100 */
[----:B----4-:R-:W-:Y:S02]  /*1360*/  HADD2.F32 R11, -RZ, R11.H0_H0 ;  /* 0x2000000bff0b7230 */ /* 0x010fe40000004100 */
[----:B-----5:R-:W-:Y:S02]  /*1370*/  HADD2.F32 R12, -RZ, R12.H0_H0 ;  /* 0x2000000cff0c7230 */ /* 0x020fe40000004100 */
[----:B------:R-:W-:Y:S01]  /*1380*/  FADD.FTZ R60, R9, UR5 ;  /* 0x00000005093c7e21 */ /* 0x000fe20008010000 */
[----:B------:R-:W-:Y:S01]  /*1390*/  FADD.FTZ R62, R10, UR5 ;  /* 0x000000050a3e7e21 */ /* 0x000fe20008010000 */
[----:B------:R-:W-:Y:S01]  /*13a0*/  FADD.FTZ R64, R11, UR5 ;  /* 0x000000050b407e21 */ /* 0x000fe20008010000 */
[----:B------:R-:W-:-:S02]  /*13b0*/  HADD2.F32 R13, -RZ, R13.H0_H0 ;  /* 0x2000000dff0d7230 */ /* 0x000fc40000004100 */
[----:B------:R-:W-:Y:S01]  /*13c0*/  FADD.FTZ R66, R12, UR5 ;  /* 0x000000050c427e21 */ /* 0x000fe20008010000 */
[----:B------:R-:W-:Y:S02]  /*13d0*/  FSETP.GTU.FTZ.AND P5, PT, R58, 20, PT ;  /* 0x41a000003a00780b */ /* 0x000fe40003fbc000 */
[----:B------:R-:W-:Y:S01]  /*13e0*/  FSETP.GTU.FTZ.AND P3, PT, R60, 20, PT ;  /* 0x41a000003c00780b */ /* 0x000fe20003f7c000 */
[----:B------:R-:W-:Y:S01]  /*13f0*/  FADD.FTZ R68, R13, UR5 ;  /* 0x000000050d447e21 */ /* 0x000fe20008010000 */
[----:B------:R-:W-:Y:S02]  /*1400*/  FSETP.GTU.FTZ.AND P2, PT, R62, 20, PT ;  /* 0x41a000003e00780b */ /* 0x000fe40003f5c000 */
[----:B------:R-:W-:Y:S02]  /*1410*/  FSETP.GTU.FTZ.AND P1, PT, R64, 20, PT ;  /* 0x41a000004000780b */ /* 0x000fe40003f3c000 */
[----:B------:R-:W-:Y:S02]  /*1420*/  FSETP.GTU.FTZ.AND P0, PT, R66, 20, PT ;  /* 0x41a000004200780b */ /* 0x000fe40003f1c000 */
        /* <DEDUP_REMOVED lines=33> */
.L_x_44:
[----:B------:R-:W-:Y:S05]  /*1640*/  BSYNC B0 ;  /* 0x0000000000007941 */ /* 0x000fea0003800000 */
.L_x_43:
        /* <DEDUP_REMOVED lines=36> */
.L_x_46:
[----:B------:R-:W-:Y:S05]  /*1890*/  BSYNC B0 ;  /* 0x0000000000007941 */ /* 0x000fea0003800000 */
.L_x_45:
        /* <DEDUP_REMOVED lines=38> */
.L_x_48:
[----:B------:R-:W-:Y:S05]  /*1b00*/  BSYNC B0 ;  /* 0x0000000000007941 */ /* 0x000fea0003800000 */
.L_x_47:
        /* <DEDUP_REMOVED lines=36> */
.L_x_50:
[----:B------:R-:W-:Y:S05]  /*1d50*/  BSYNC B0 ;  /* 0x0000000000007941 */ /* 0x000fea0003800000 */
.L_x_49:
        /* <DEDUP_REMOVED lines=38> */
.L_x_52:
[----:B------:R-:W-:Y:S05]  /*1fc0*/  BSYNC B0 ;  /* 0x0000000000007941 */ /* 0x000fea0003800000 */
.L_x_51:
        /* <DEDUP_REMOVED lines=36> */
.L_x_54:
[----:B------:R-:W-:Y:S05]  /*2210*/  BSYNC B0 ;  /* 0x0000000000007941 */ /* 0x000fea0003800000 */
.L_x_53:
        /* <DEDUP_REMOVED lines=38> */
.L_x_56:
[----:B------:R-:W-:Y:S05]  /*2480*/  BSYNC B0 ;  /* 0x0000000000007941 */ /* 0x000fea0003800000 */
.L_x_55:
        /* <DEDUP_REMOVED lines=37> */
.L_x_58:
[----:B------:R-:W-:Y:S05]  /*26e0*/  BSYNC B0 ;  /* 0x0000000000007941 */ /* 0x000fea0003800000 */
.L_x_57:
        /* <DEDUP_REMOVED lines=42> */
.L_x_60:
[----:B------:R-:W-:Y:S05]  /*2990*/  BSYNC B0 ;  /* 0x0000000000007941 */ /* 0x000fea0003800000 */
.L_x_59:
        /* <DEDUP_REMOVED lines=40> */
.L_x_62:
[----:B------:R-:W-:Y:S05]  /*2c20*/  BSYNC B0 ;  /* 0x0000000000007941 */ /* 0x000fea0003800000 */
.L_x_61:
        /* <DEDUP_REMOVED lines=46> */
.L_x_64:
[----:B------:R-:W-:Y:S05]  /*2f10*/  BSYNC B0 ;  /* 0x0000000000007941 */ /* 0x000fea0003800000 */
.L_x_63:
        /* <DEDUP_REMOVED lines=33> */
.L_x_66:
[----:B------:R-:W-:Y:S05]  /*3130*/  BSYNC B0 ;  /* 0x0000000000007941 */ /* 0x000fea0003800000 */
.L_x_65:
        /* <DEDUP_REMOVED lines=33> */
.L_x_68:
[----:B------:R-:W-:Y:S05]  /*3350*/  BSYNC B0 ;  /* 0x0000000000007941 */ /* 0x000fea0003800000 */
.L_x_67:
        /* <DEDUP_REMOVED lines=33> */
.L_x_70:
[----:B------:R-:W-:Y:S05]  /*3570*/  BSYNC B0 ;  /* 0x0000000000007941 */ /* 0x000fea0003800000 */
.L_x_69:
        /* <DEDUP_REMOVED lines=33> */
.L_x_72:
[----:B------:R-:W-:Y:S05]  /*3790*/  BSYNC B0 ;  /* 0x0000000000007941 */ /* 0x000fea0003800000 */
.L_x_71:
        /* <DEDUP_REMOVED lines=33> */
.L_x_74:
[----:B------:R-:W-:Y:S05]  /*39b0*/  BSYNC B0 ;  /* 0x0000000000007941 */ /* 0x000fea0003800000 */
.L_x_73:
        /* <DEDUP_REMOVED lines=34> */
.L_x_81:
        /* <DEDUP_REMOVED lines=26> */
[----:B------:R-:W-:Y:S01]  /*3d80*/  FMUL.FTZ R139, R79, R78 ;  /* 0x0000004e4f8b7220 */ /* 0x000fe20000410000 */
[----:B0-----:R-:W-:-:S04]  /*3d90*/  SHF.L.U32 R105, R104, 0x4, RZ ;  /* 0x0000000468697819 */ /* 0x001fc800000006ff */
[----:B------:R-:W-:-:S04]  /*3da0*/  IADD3 R14, R105, 0x1, RZ ;  /* 0x00000001690e7810 */ /* 0x000fc80007ffe0ff */
[----:B------:R-:W-:-:S04]  /*3db0*/  ISETP.GE.U32.AND P0, PT, R14, UR8, PT ;  /* 0x000000080e007c0c */ /* 0x000fc8000bf06070 */
[----:B------:R-:W-:Y:S01]  /*3dc0*/  FSEL R131, R131, RZ, !P0 ;  /* 0x000000ff83837208 */ /* 0x000fe20004000000 */
[----:B------:R-:W-:Y:S01]  /*3dd0*/  FMUL.FTZ R143, R81, R80 ;  /* 0x00000050518f7220 */ /* 0x000fe20000410000 */
        /* <DEDUP_REMOVED lines=21> */
[----:B------:R-:W-:-:S04]  /*3f30*/  FMUL.FTZ R135, R19, R82 ;  /* 0x0000005213877220 */ /* 0x000fc80000410000 */
        /* <DEDUP_REMOVED lines=33> */
[C---:B------:R-:W-:Y:S02]  /*4150*/  IADD3 R13, R105.reuse, 0x2, RZ ;  /* 0x00000002690d7810 */ /* 0x040fe40007ffe0ff */
        /* <DEDUP_REMOVED lines=23> */
[----:B------:R-:W-:Y:S01]  /*42d0*/  LEA R2, P5, R6, UR30, 0x3 ;  /* 0x0000001e06027c11 */ /* 0x000fe2000f8a18ff */
[----:B------:R-:W-:Y:S01]  /*42e0*/  MUFU.COS R113, R4 ;  /* 0x0000000400717308 */ /* 0x000fe20000000000 */
[----:B------:R-:W-:Y:S01]  /*42f0*/  IADD3 R9, R9, UR9, RZ ;  /* 0x0000000909097c10 */ /* 0x000fe2000fffe0ff */
[----:B---3--:R-:W-:Y:S01]  /*4300*/  FMUL.FTZ R117, R118, R117 ;  /* 0x0000007576757220 */ /* 0x008fe20000410000 */
[----:B------:R-:W-:Y:S01]  /*4310*/  LEA.HI.X R3, R6, UR31, R3, 0x3, P5 ;  /* 0x0000001f06037c11 */ /* 0x000fe2000a8f1c03 */
[----:B------:R-:W-:Y:S01]  /*4320*/  FMUL.FTZ R127, R118, R116 ;  /* 0x00000074767f7220 */ /* 0x000fe20000410000 */
[----:B------:R-:W-:Y:S01]  /*4330*/  IADD3 R6, R105, 0x8, RZ ;  /* 0x0000000869067810 */ /* 0x000fe20007ffe0ff */
[----:B------:R-:W-:Y:S01]  /*4340*/  FMUL.RZ R119, R119, 0.15915493667125701904 ;  /* 0x3e22f98377777820 */ /* 0x000fe2000040c000 */
[----:B------:R-:W-:Y:S01]  /*4350*/  ISETP.GE.U32.AND P5, PT, R25, UR8, PT ;  /* 0x0000000819007c0c */ /* 0x000fe2000bfa6070 */
[----:B------:R-:W1:Y:S01]  /*4360*/  MUFU.EX2 R112, R112 ;  /* 0x0000007000707308 */ /* 0x000e620000000800 */
[----:B0-----:R-:W-:Y:S01]  /*4370*/  FMUL.FTZ R114, R111, R114 ;  /* 0x000000726f727220 */ /* 0x001fe20000410000 */
[----:B------:R-:W-:Y:S01]  /*4380*/  IADD3 R116, R105, 0x9, RZ ;  /* 0x0000000969747810 */ /* 0x000fe20007ffe0ff */
[----:B------:R-:W-:Y:S01]  /*4390*/  FMUL.FTZ R110, R111, R110 ;  /* 0x0000006e6f6e7220 */ /* 0x000fe20000410000 */
[----:B------:R-:W2:Y:S04]  /*43a0*/  LDG.E.64 R2, desc[UR14][R2.64] ;  /* 0x0000000e02027981 */ /* 0x000ea8000c1e1b00 */
[----:B------:R-:W0:Y:S01]  /*43b0*/  MUFU.EX2 R115, R115 ;  /* 0x0000007300737308 */ /* 0x000e220000000800 */
[----:B------:R-:W-:-:S07]  /*43c0*/  FSEL R118, R110, RZ, !P3 ;  /* 0x000000ff6e767208 */ /* 0x000fce0005800000 */
[----:B------:R-:W3:Y:S01]  /*43d0*/  MUFU.EX2 R107, R107 ;  /* 0x0000006b006b7308 */ /* 0x000ee20000000800 */
[----:B-1----:R-:W-:-:S07]  /*43e0*/  FMUL.FTZ R113, R112, R113 ;  /* 0x0000007170717220 */ /* 0x002fce0000410000 */
[----:B------:R-:W-:Y:S01]  /*43f0*/  MUFU.SIN R109, R4 ;  /* 0x00000004006d7308 */ /* 0x000fe20000000400 */
[C---:B0-----:R-:W-:Y:S01]  /*4400*/  FMUL.FTZ R123, R115.reuse, R27 ;  /* 0x0000001b737b7220 */ /* 0x041fe20000410000 */
[----:B------:R-:W-:Y:S01]  /*4410*/  FMUL.FTZ R124, R115, R26 ;  /* 0x0000001a737c7220 */ /* 0x000fe20000410000 */
[----:B------:R-:W-:Y:S01]  /*4420*/  IADD3 R27, R105, 0xa, RZ ;  /* 0x0000000a691b7810 */ /* 0x000fe20007ffe0ff */
[----:B------:R-:W-:Y:S02]  /*4430*/  FMUL.FTZ R115, R19, R80 ;  /* 0x0000005013737220 */ /* 0x000fe40000410000 */
[----:B------:R-:W-:Y:S02]  /*4440*/  FSEL R123, R123, 1, !P5 ;  /* 0x3f8000007b7b7808 */ /* 0x000fe40006800000 */
[----:B------:R-:W-:Y:S01]  /*4450*/  MUFU.SIN R4, R12 ;  /* 0x0000000c00047308 */ /* 0x000fe20000000400 */
[----:B---3--:R-:W-:Y:S01]  /*4460*/  FMUL.FTZ R108, R107, R108 ;  /* 0x0000006c6b6c7220 */ /* 0x008fe20000410000 */
[----:B------:R-:W-:-:S06]  /*4470*/  FSEL R124, R124, RZ, !P5 ;  /* 0x000000ff7c7c7208 */ /* 0x000fcc0006800000 */
[----:B------:R-:W-:Y:S08]  /*4480*/  MUFU.COS R10, R12 ;  /* 0x0000000c000a7308 */ /* 0x000ff00000000000 */
[----:B------:R-:W-:Y:S08]  /*4490*/  MUFU.SIN R12, R24 ;  /* 0x00000018000c7308 */ /* 0x000ff00000000400 */
[----:B------:R0:W-:Y:S08]  /*44a0*/  MUFU.COS R14, R24 ;  /* 0x00000018000e7308 */ /* 0x0001f00000000000 */
[----:B------:R-:W1:Y:S01]  /*44b0*/  MUFU.EX2 R22, R22 ;  /* 0x0000001600167308 */ /* 0x000e620000000800 */
[----:B0-----:R-:W-:-:S04]  /*44c0*/  LEA R24, P4, R8, UR32, 0x3 ;  /* 0x0000002008187c11 */ /* 0x001fc8000f8818ff */
[----:B------:R-:W-:Y:S02]  /*44d0*/  LEA.HI.X R25, R8, UR33, R9, 0x3, P4 ;  /* 0x0000002108197c11 */ /* 0x000fe4000a0f1c09 */
[----:B------:R-:W-:Y:S01]  /*44e0*/  ISETP.GE.U32.AND P4, PT, R6, UR8, PT ;  /* 0x0000000806007c0c */ /* 0x000fe2000bf86070 */
[----:B------:R-:W0:Y:S01]  /*44f0*/  MUFU.EX2 R17, R17 ;  /* 0x0000001100117308 */ /* 0x000e220000000800 */
[----:B------:R-:W-:Y:S01]  /*4500*/  IADD3 R8, R105, 0x7, RZ ;  /* 0x0000000769087810 */ /* 0x000fe20007ffe0ff */
[----:B------:R-:W-:Y:S01]  /*4510*/  FMUL.FTZ R6, R19, R78 ;  /* 0x0000004e13067220 */ /* 0x000fe20000410000 */
[----:B------:R-:W-:Y:S01]  /*4520*/  FSEL R130, R120, RZ, !P4 ;  /* 0x000000ff78827208 */ /* 0x000fe20006000000 */
[----:B------:R-:W2:Y:S01]  /*4530*/  LDG.E.64 R24, desc[UR14][R24.64] ;  /* 0x0000000e18187981 */ /* 0x000ea2000c1e1b00 */
[----:B------:R-:W-:Y:S01]  /*4540*/  FSEL R129, R122, 1, !P4 ;  /* 0x3f8000007a817808 */ /* 0x000fe20006000000 */
[----:B------:R-:W-:Y:S01]  /*4550*/  FMUL.FTZ R122, R69, R68 ;  /* 0x00000044457a7220 */ /* 0x000fe20000410000 */
[----:B------:R-:W-:Y:S01]  /*4560*/  FSEL R128, R128, RZ, !P4 ;  /* 0x000000ff80807208 */ /* 0x000fe20006000000 */
[----:B------:R-:W3:Y:S01]  /*4570*/  MUFU.EX2 R18, R18 ;  /* 0x0000001200127308 */ /* 0x000ee20000000800 */
[----:B------:R-:W-:Y:S01]  /*4580*/  ISETP.GE.U32.AND P4, PT, R8, UR8, PT ;  /* 0x0000000808007c0c */ /* 0x000fe2000bf86070 */
[----:B-1----:R-:W-:Y:S01]  /*4590*/  FMUL.FTZ R21, R22, R21 ;  /* 0x0000001516157220 */ /* 0x002fe20000410000 */
[----:B------:R-:W-:Y:S01]  /*45a0*/  FSEL R122, R122, RZ, !P5 ;  /* 0x000000ff7a7a7208 */ /* 0x000fe20006800000 */
[----:B------:R-:W-:Y:S01]  /*45b0*/  FMUL.FTZ R20, R22, R20 ;  /* 0x0000001416147220 */ /* 0x000fe20000410000 */
[----:B------:R-:W-:-:S02]  /*45c0*/  FSEL R126, R117, 1, !P4 ;  /* 0x3f800000757e7808 */ /* 0x000fc40006000000 */
[----:B------:R-:W-:Y:S01]  /*45d0*/  FSEL R120, R113, 1, !P6 ;  /* 0x3f80000071787808 */ /* 0x000fe20007000000 */
[----:B------:R-:W-:Y:S01]  /*45e0*/  FMUL.FTZ R113, R63, R62 ;  /* 0x0000003e3f717220 */ /* 0x000fe20000410000 */
[----:B------:R-:W-:Y:S01]  /*45f0*/  FSEL R117, R114, 1, !P3 ;  /* 0x3f80000072757808 */ /* 0x000fe20005800000 */
[----:B------:R-:W-:Y:S01]  /*4600*/  FMUL.FTZ R114, R107, R106 ;  /* 0x0000006a6b727220 */ /* 0x000fe20000410000 */
[----:B------:R-:W-:Y:S01]  /*4610*/  FSEL R127, R127, RZ, !P4 ;  /* 0x000000ff7f7f7208 */ /* 0x000fe20006000000 */
[----:B------:R-:W-:Y:S01]  /*4620*/  MUFU.SIN R7, R121 ;  /* 0x0000007900077308 */ /* 0x000fe20000000400 */
[----:B------:R-:W-:Y:S01]  /*4630*/  FSEL R125, R125, RZ, !P4 ;  /* 0x000000ff7d7d7208 */ /* 0x000fe20006000000 */
[----:B------:R-:W-:Y:S01]  /*4640*/  FMUL.FTZ R107, R57, R56 ;  /* 0x00000038396b7220 */ /* 0x000fe20000410000 */
[----:B------:R-:W-:Y:S01]  /*4650*/  ISETP.GE.U32.AND P5, PT, R27, UR8, PT ;  /* 0x000000081b007c0c */ /* 0x000fe2000bfa6070 */
[----:B0-----:R-:W-:Y:S01]  /*4660*/  FMUL.FTZ R132, R17, R16 ;  /* 0x0000001011847220 */ /* 0x001fe20000410000 */
[----:B------:R-:W-:Y:S01]  /*4670*/  ISETP.GE.U32.AND P4, PT, R116, UR8, PT ;  /* 0x0000000874007c0c */ /* 0x000fe2000bf86070 */
[----:B------:R-:W-:Y:S01]  /*4680*/  FMUL.FTZ R116, R5, R82 ;  /* 0x0000005205747220 */ /* 0x000fe20000410000 */
[----:B------:R-:W-:Y:S01]  /*4690*/  IADD3 R106, R105, 0xd, RZ ;  /* 0x0000000d696a7810 */ /* 0x000fe20007ffe0ff */
[----:B------:R0:W-:Y:S01]  /*46a0*/  MUFU.EX2 R27, R115 ;  /* 0x00000073001b7308 */ /* 0x0001e20000000800 */
[----:B------:R-:W-:Y:S01]  /*46b0*/  FSEL R114, R114, 1, !P2 ;  /* 0x3f80000072727808 */ /* 0x000fe20005000000 */
[----:B------:R-:W-:Y:S01]  /*46c0*/  FMUL.RZ R111, R116, 0.15915493667125701904 ;  /* 0x3e22f983746f7820 */ /* 0x000fe2000040c000 */
[----:B------:R-:W-:Y:S01]  /*46d0*/  FSEL R113, R113, RZ, !P2 ;  /* 0x000000ff71717208 */ /* 0x000fe20005000000 */
[----:B------:R-:W-:Y:S01]  /*46e0*/  FMUL.FTZ R116, R65, R64 ;  /* 0x0000004041747220 */ /* 0x000fe20000410000 */
[----:B------:R-:W-:Y:S01]  /*46f0*/  FSEL R110, R21, 1, !P1 ;  /* 0x3f800000156e7808 */ /* 0x000fe20004800000 */
[----:B---3--:R-:W-:Y:S01]  /*4700*/  FMUL.FTZ R23, R18, R23 ;  /* 0x0000001712177220 */ /* 0x008fe20000410000 */
[----:B------:R-:W-:Y:S01]  /*4710*/  FSEL R132, R132, 1, !P0 ;  /* 0x3f80000084847808 */ /* 0x000fe20004000000 */
[----:B------:R1:W-:Y:S01]  /*4720*/  MUFU.COS R9, R121 ;  /* 0x0000007900097308 */ /* 0x0003e20000000000 */
[----:B0-----:R-:W-:Y:S01]  /*4730*/  FSEL R115, R108, RZ, !P2 ;  /* 0x000000ff6c737208 */ /* 0x001fe20005000000 */
[----:B------:R-:W-:Y:S01]  /*4740*/  FMUL.FTZ R108, R61, R60 ;  /* 0x0000003c3d6c7220 */ /* 0x000fe20000410000 */
[----:B------:R-:W-:Y:S01]  /*4750*/  ISETP.GE.U32.AND P2, PT, R106, UR8, PT ;  /* 0x000000086a007c0c */ /* 0x000fe2000bf46070 */
[----:B------:R-:W-:Y:S01]  /*4760*/  FMUL.FTZ R106, R17, R0 ;  /* 0x00000000116a7220 */ /* 0x000fe20000410000 */
[----:B------:R-:W-:Y:S01]  /*4770*/  FMUL.FTZ R17, R5, R84 ;  /* 0x0000005405117220 */ /* 0x000fe20000410000 */
[----:B------:R-:W-:Y:S01]  /*4780*/  IADD3 R0, R105, 0xe, RZ ;  /* 0x0000000e69007810 */ /* 0x000fe20007ffe0ff */
[-C--:B------:R-:W-:Y:S01]  /*4790*/  FMUL.FTZ R16, R19, R86.reuse ;  /* 0x0000005613107220 */ /* 0x080fe20000410000 */
[----:B------:R-:W0:Y:S01]  /*47a0*/  MUFU.SIN R8, R119 ;  /* 0x0000007700087308 */ /* 0x000e220000000400 */
[----:B-1----:R-:W-:Y:S01]  /*47b0*/  FMUL.FTZ R121, R112, R109 ;  /* 0x0000006d70797220 */ /* 0x002fe20000410000 */
[----:B------:R-:W-:Y:S01]  /*47c0*/  IADD3 R109, R105, 0xb, RZ ;  /* 0x0000000b696d7810 */ /* 0x000fe20007ffe0ff */
[----:B------:R-:W-:Y:S01]  /*47d0*/  FMUL.RZ R22, R17, 0.15915493667125701904 ;  /* 0x3e22f98311167820 */ /* 0x000fe2000040c000 */
[----:B------:R-:W-:Y:S01]  /*47e0*/  FSEL R112, R20, RZ, !P1 ;  /* 0x000000ff14707208 */ /* 0x000fe20004800000 */
[----:B------:R-:W-:Y:S01]  /*47f0*/  FMUL.FTZ R5, R5, R86 ;  /* 0x0000005605057220 */ /* 0x000fe20000410000 */
[----:B------:R-:W-:-:S02]  /*4800*/  FSEL R108, R108, RZ, !P1 ;  /* 0x000000ff6c6c7208 */ /* 0x000fc40004800000 */
[----:B------:R1:W3:Y:S01]  /*4810*/  MUFU.COS R26, R119 ;  /* 0x00000077001a7308 */ /* 0x0002e20000000000 */
[----:B------:R-:W-:Y:S02]  /*4820*/  FSEL R121, R121, RZ, !P6 ;  /* 0x000000ff79797208 */ /* 0x000fe40007000000 */
[----:B------:R-:W-:Y:S02]  /*4830*/  ISETP.GE.U32.AND P1, PT, R105, UR8, PT ;  /* 0x0000000869007c0c */ /* 0x000fe4000bf26070 */
[----:B------:R-:W-:Y:S02]  /*4840*/  FSEL R106, R106, RZ, !P0 ;  /* 0x000000ff6a6a7208 */ /* 0x000fe40004000000 */
[----:B------:R-:W-:Y:S01]  /*4850*/  FSEL R107, R107, RZ, !P1 ;  /* 0x000000ff6b6b7208 */ /* 0x000fe20004800000 */
[----:B------:R-:W-:Y:S01]  /*4860*/  MUFU.SIN R133, R111 ;  /* 0x0000006f00857308 */ /* 0x000fe20000000400 */
[----:B-1----:R-:W-:Y:S01]  /*4870*/  FMUL.FTZ R119, R67, R66 ;  /* 0x0000004243777220 */ /* 0x002fe20000410000 */
[----:B------:R-:W-:Y:S01]  /*4880*/  FSEL R116, R116, RZ, !P3 ;  /* 0x000000ff74747208 */ /* 0x000fe20005800000 */
[----:B------:R-:W-:Y:S01]  /*4890*/  FMUL.FTZ R17, RZ, R106 ;  /* 0x0000006aff117220 */ /* 0x000fe20000410000 */
[----:B0-----:R-:W-:-:S02]  /*48a0*/  FMUL.FTZ R8, R27, R8 ;  /* 0x000000081b087220 */ /* 0x001fc40000410000 */
[----:B------:R-:W-:Y:S01]  /*48b0*/  FSEL R119, R119, RZ, !P6 ;  /* 0x000000ff77777208 */ /* 0x000fe20007000000 */
[----:B------:R-:W-:Y:S01]  /*48c0*/  FFMA.FTZ R20, R132, R107, -R17 ;  /* 0x0000006b84147223 */ /* 0x000fe20000010811 */
[----:B------:R-:W-:Y:S01]  /*48d0*/  ISETP.GE.U32.AND P6, PT, R109, UR8, PT ;  /* 0x000000086d007c0c */ /* 0x000fe2000bfc6070 */
[----:B------:R0:W-:Y:S01]  /*48e0*/  MUFU.COS R134, R111 ;  /* 0x0000006f00867308 */ /* 0x0001e20000000000 */
[----:B------:R-:W-:Y:S01]  /*48f0*/  IADD3 R109, R105, 0xc, RZ ;  /* 0x0000000c696d7810 */ /* 0x000fe20007ffe0ff */
[----:B------:R-:W-:Y:S01]  /*4900*/  FADD.FTZ R17, R20, R131 ;  /* 0x0000008314117221 */ /* 0x000fe20000010000 */
[----:B---3--:R-:W-:Y:S02]  /*4910*/  FMUL.FTZ R26, R27, R26 ;  /* 0x0000001a1b1a7220 */ /* 0x008fe40000410000 */
[----:B------:R-:W-:Y:S02]  /*4920*/  ISETP.GE.U32.AND P3, PT, R109, UR8, PT ;  /* 0x000000086d007c0c */ /* 0x000fe4000bf66070 */
[----:B------:R-:W-:Y:S01]  /*4930*/  FSEL R109, R23, 1, !P1 ;  /* 0x3f800000176d7808 */ /* 0x000fe20004800000 */
[----:B------:R-:W1:Y:S01]  /*4940*/  MUFU.EX2 R6, R6 ;  /* 0x0000000600067308 */ /* 0x000e620000000800 */
[----:B0-----:R-:W-:Y:S01]  /*4950*/  FMUL.FTZ R111, R18, R15 ;  /* 0x0000000f126f7220 */ /* 0x001fe20000410000 */
[----:B------:R-:W-:Y:S01]  /*4960*/  FMUL.FTZ R15, R19, R84 ;  /* 0x00000054130f7220 */ /* 0x000fe20000410000 */
[----:B------:R-:W-:-:S03]  /*4970*/  FMUL.RZ R23, R5, 0.15915493667125701904 ;  /* 0x3e22f98305177820 */ /* 0x000fc6000040c000 */
[----:B------:R-:W-:Y:S02]  /*4980*/  FSEL R111, R111, RZ, !P1 ;  /* 0x000000ff6f6f7208 */ /* 0x000fe40004800000 */
[----:B------:R-:W-:Y:S01]  /*4990*/  ISETP.GE.U32.AND P1, PT, R0, UR8, PT ;  /* 0x0000000800007c0c */ /* 0x000fe2000bf26070 */
[----:B------:R-:W-:Y:S01]  /*49a0*/  FMUL.FTZ R0, R106, R107 ;  /* 0x0000006b6a007220 */ /* 0x000fe20000410000 */
[----:B------:R-:W0:Y:S03]  /*49b0*/  MUFU.EX2 R11, R11 ;  /* 0x0000000b000b7308 */ /* 0x000e260000000800 */
[----:B------:R-:W-:Y:S01]  /*49c0*/  FFMA.FTZ R19, RZ, R132, R0 ;  /* 0x00000084ff137223 */ /* 0x000fe20000010000 */
[----:B------:R-:W-:-:S03]  /*49d0*/  IADD3 R0, R105, 0xf, RZ ;  /* 0x0000000f69007810 */ /* 0x000fc60007ffe0ff */
[----:B------:R-:W-:Y:S01]  /*49e0*/  FADD.FTZ R19, RZ, R19 ;  /* 0x00000013ff137221 */ /* 0x000fe20000010000 */
[----:B------:R-:W-:Y:S01]  /*49f0*/  ISETP.GE.U32.AND P0, PT, R0, UR8, PT ;  /* 0x0000000800007c0c */ /* 0x000fe2000bf06070 */
[C---:B------:R-:W-:Y:S01]  /*4a00*/  FMUL.FTZ R0, R112.reuse, R17 ;  /* 0x0000001170007220 */ /* 0x040fe20000410000 */
[----:B------:R-:W-:Y:S01]  /*4a10*/  MUFU.EX2 R16, R16 ;  /* 0x0000001000107308 */ /* 0x000fe20000000800 */
[----:B------:R-:W-:Y:S01]  /*4a20*/  FMUL.FTZ R21, R112, R19 ;  /* 0x0000001370157220 */ /* 0x000fe20000410000 */
[----:B-1----:R-:W-:Y:S01]  /*4a30*/  FMUL.FTZ R9, R6, R9 ;  /* 0x0000000906097220 */ /* 0x002fe20000410000 */
[----:B------:R-:W-:Y:S01]  /*4a40*/  FFMA.FTZ R0, R110, R19, R0 ;  /* 0x000000136e007223 */ /* 0x000fe20000010000 */
[----:B------:R-:W-:Y:S01]  /*4a50*/  FMUL.FTZ R7, R6, R7 ;  /* 0x0000000706077220 */ /* 0x000fe20000410000 */
[----:B------:R-:W-:Y:S02]  /*4a60*/  FFMA.FTZ R21, R110, R17, -R21 ;  /* 0x000000116e157223 */ /* 0x000fe40000010815 */
[----:B------:R-:W-:Y:S01]  /*4a70*/  FADD.FTZ R0, RZ, R0 ;  /* 0x00000000ff007221 */ /* 0x000fe20000010000 */
[----:B------:R-:W1:Y:S01]  /*4a80*/  MUFU.SIN R5, R23 ;  /* 0x0000001700057308 */ /* 0x000e620000000400 */
[----:B------:R-:W-:Y:S01]  /*4a90*/  FADD.FTZ R21, R21, R108 ;  /* 0x0000006c15157221 */ /* 0x000fe20000010000 */
[C---:B0-----:R-:W-:Y:S01]  /*4aa0*/  FMUL.FTZ R10, R11.reuse, R10 ;  /* 0x0000000a0b0a7220 */ /* 0x041fe20000410000 */
[----:B------:R-:W-:Y:S01]  /*4ab0*/  FMUL.FTZ R4, R11, R4 ;  /* 0x000000040b047220 */ /* 0x000fe20000410000 */
[C---:B------:R-:W-:Y:S01]  /*4ac0*/  FMUL.FTZ R6, R115.reuse, R0 ;  /* 0x0000000073067220 */ /* 0x040fe20000410000 */
[----:B------:R-:W-:-:S02]  /*4ad0*/  FMUL.FTZ R11, R115, R21 ;  /* 0x00000015730b7220 */ /* 0x000fc40000410000 */
[----:B------:R-:W-:Y:S01]  /*4ae0*/  FSEL R136, R10, 1, !P4 ;  /* 0x3f8000000a887808 */ /* 0x000fe20006000000 */
[----:B------:R-:W-:Y:S01]  /*4af0*/  MUFU.EX2 R15, R15 ;  /* 0x0000000f000f7308 */ /* 0x000fe20000000800 */
[C---:B------:R-:W-:Y:S01]  /*4b00*/  FFMA.FTZ R6, R114.reuse, R21, -R6 ;  /* 0x0000001572067223 */ /* 0x040fe20000010806 */
[----:B------:R-:W-:Y:S01]  /*4b10*/  FFMA.FTZ R11, R114, R0, R11 ;  /* 0x00000000720b7223 */ /* 0x000fe2000001000b */
[----:B------:R-:W-:Y:S02]  /*4b20*/  FSEL R137, R4, RZ, !P4 ;  /* 0x000000ff04897208 */ /* 0x000fe40006000000 */
[----:B------:R-:W-:Y:S01]  /*4b30*/  FADD.FTZ R6, R6, R113 ;  /* 0x0000007106067221 */ /* 0x000fe20000010000 */
[----:B------:R-:W-:Y:S02]  /*4b40*/  FADD.FTZ R11, RZ, R11 ;  /* 0x0000000bff0b7221 */ /* 0x000fe40000010000 */
[----:B------:R-:W0:Y:S01]  /*4b50*/  MUFU.SIN R18, R22 ;  /* 0x0000001600127308 */ /* 0x000e220000000400 */
[C---:B------:R-:W-:Y:S01]  /*4b60*/  FMUL.FTZ R20, R118.reuse, R6 ;  /* 0x0000000676147220 */ /* 0x040fe20000410000 */
[----:B------:R-:W-:Y:S01]  /*4b70*/  FMUL.FTZ R0, R118, R11 ;  /* 0x0000000b76007220 */ /* 0x000fe20000410000 */
[----:B-1----:R-:W-:-:S02]  /*4b80*/  FMUL.FTZ R150, R16, R5 ;  /* 0x0000000510967220 */ /* 0x002fc40000410000 */
[C---:B------:R-:W-:Y:S01]  /*4b90*/  FFMA.FTZ R20, R117.reuse, R11, R20 ;  /* 0x0000000b75147223 */ /* 0x040fe20000010014 */
[----:B------:R-:W-:Y:S01]  /*4ba0*/  FFMA.FTZ R5, R117, R6, -R0 ;  /* 0x0000000675057223 */ /* 0x000fe20000010800 */
[-C--:B------:R-:W-:Y:S01]  /*4bb0*/  FMUL.FTZ R6, R109, R106.reuse ;  /* 0x0000006a6d067220 */ /* 0x080fe20000410000 */
[----:B------:R-:W1:Y:S01]  /*4bc0*/  MUFU.COS R148, R22 ;  /* 0x0000001600947308 */ /* 0x000e620000000000 */
[C---:B------:R-:W-:Y:S01]  /*4bd0*/  FMUL.FTZ R0, R111.reuse, R106 ;  /* 0x0000006a6f007220 */ /* 0x040fe20000410000 */
[----:B------:R-:W-:Y:S01]  /*4be0*/  FADD.FTZ R20, RZ, R20 ;  /* 0x00000014ff147221 */ /* 0x000fe20000010000 */
[----:B------:R-:W-:-:S03]  /*4bf0*/  FFMA.FTZ R11, R111, R132, R6 ;  /* 0x000000846f0b7223 */ /* 0x000fc60000010006 */
[----:B------:R-:W-:Y:S02]  /*4c00*/  FMUL.FTZ R6, R121, R20 ;  /* 0x0000001479067220 */ /* 0x000fe40000410000 */
[----:B------:R-:W3:Y:S01]  /*4c10*/  MUFU.EX2 R13, R13 ;  /* 0x0000000d000d7308 */ /* 0x000ee20000000800 */
[----:B0-----:R-:W-:-:S07]  /*4c20*/  FMUL.FTZ R18, R15, R18 ;  /* 0x000000120f127220 */ /* 0x001fce0000410000 */
[----:B------:R-:W0:Y:S01]  /*4c30*/  MUFU.COS R151, R23 ;  /* 0x0000001700977308 */ /* 0x000e220000000000 */
[----:B-1----:R-:W-:Y:S01]  /*4c40*/  FMUL.FTZ R148, R15, R148 ;  /* 0x000000940f947220 */ /* 0x002fe20000410000 */
[----:B------:R-:W-:Y:S01]  /*4c50*/  FADD.FTZ R15, R5, R116 ;  /* 0x00000074050f7221 */ /* 0x000fe20000010000 */
[----:B------:R-:W-:-:S03]  /*4c60*/  FFMA.FTZ R5, R109, R132, -R0 ;  /* 0x000000846d057223 */ /* 0x000fc60000010800 */
[----:B------:R-:W-:Y:S01]  /*4c70*/  FMUL.FTZ R17, R121, R15 ;  /* 0x0000000f79117220 */ /* 0x000fe20000410000 */
[----:B------:R-:W-:Y:S01]  /*4c80*/  FMUL.FTZ R0, R112, R5 ;  /* 0x0000000570007220 */ /* 0x000fe20000410000 */
[----:B------:R-:W-:Y:S01]  /*4c90*/  FFMA.FTZ R6, R120, R15, -R6 ;  /* 0x0000000f78067223 */ /* 0x000fe20000010806 */
[C---:B---3--:R-:W-:Y:S01]  /*4ca0*/  FMUL.FTZ R14, R13.reuse, R14 ;  /* 0x0000000e0d0e7220 */ /* 0x048fe20000410000 */
[----:B------:R-:W-:Y:S01]  /*4cb0*/  FMUL.FTZ R12, R13, R12 ;  /* 0x0000000c0d0c7220 */ /* 0x000fe20000410000 */
[-C--:B------:R-:W-:Y:S01]  /*4cc0*/  FMUL.FTZ R13, R112, R11.reuse ;  /* 0x0000000b700d7220 */ /* 0x080fe20000410000 */
[----:B------:R-:W-:Y:S01]  /*4cd0*/  FFMA.FTZ R17, R120, R20, R17 ;  /* 0x0000001478117223 */ /* 0x000fe20000010011 */
[----:B------:R-:W-:Y:S01]  /*4ce0*/  FFMA.FTZ R0, R110, R11, R0 ;  /* 0x0000000b6e007223 */ /* 0x000fe20000010000 */
[----:B------:R-:W-:Y:S01]  /*4cf0*/  FADD.FTZ R11, R6, R119 ;  /* 0x00000077060b7221 */ /* 0x000fe20000010000 */
[----:B------:R-:W-:Y:S01]  /*4d00*/  FFMA.FTZ R13, R110, R5, -R13 ;  /* 0x000000056e0d7223 */ /* 0x000fe2000001080d */
[----:B------:R-:W-:Y:S01]  /*4d10*/  FADD.FTZ R17, RZ, R17 ;  /* 0x00000011ff117221 */ /* 0x000fe20000010000 */
[----:B0-----:R-:W-:Y:S01]  /*4d20*/  FMUL.FTZ R151, R16, R151 ;  /* 0x0000009710977220 */ /* 0x001fe20000410000 */
[C---:B------:R-:W-:Y:S01]  /*4d30*/  FMUL.FTZ R20, R124.reuse, R11 ;  /* 0x0000000b7c147220 */ /* 0x040fe20000410000 */
[C---:B------:R-:W-:Y:S01]  /*4d40*/  FMUL.FTZ R5, R115.reuse, R13 ;  /* 0x0000000d73057220 */ /* 0x040fe20000410000 */
[-C--:B------:R-:W-:Y:S01]  /*4d50*/  FMUL.FTZ R16, R124, R17.reuse ;  /* 0x000000117c107220 */ /* 0x080fe20000410000 */
[-C--:B------:R-:W-:Y:S01]  /*4d60*/  FMUL.FTZ R6, R115, R0.reuse ;  /* 0x0000000073067220 */ /* 0x080fe20000410000 */
[C---:B------:R-:W-:Y:S01]  /*4d70*/  FFMA.FTZ R20, R123.reuse, R17, R20 ;  /* 0x000000117b147223 */ /* 0x040fe20000010014 */
[C---:B------:R-:W-:Y:S01]  /*4d80*/  FFMA.FTZ R5, R114.reuse, R0, R5 ;  /* 0x0000000072057223 */ /* 0x040fe20000010005 */
[----:B------:R-:W-:Y:S01]  /*4d90*/  FFMA.FTZ R11, R123, R11, -R16 ;  /* 0x0000000b7b0b7223 */ /* 0x000fe20000010810 */
[----:B------:R-:W-:Y:S01]  /*4da0*/  FFMA.FTZ R6, R114, R13, -R6 ;  /* 0x0000000d72067223 */ /* 0x000fe20000010806 */
[----:B------:R-:W-:Y:S01]  /*4db0*/  FADD.FTZ R20, RZ, R20 ;  /* 0x00000014ff147221 */ /* 0x000fe20000010000 */
[C---:B------:R-:W-:Y:S01]  /*4dc0*/  FMUL.FTZ R0, R118.reuse, R5 ;  /* 0x0000000576007220 */ /* 0x040fe20000410000 */
[----:B------:R-:W-:Y:S01]  /*4dd0*/  FADD.FTZ R13, R11, R122 ;  /* 0x0000007a0b0d7221 */ /* 0x000fe20000010000 */
[-C--:B------:R-:W-:Y:S01]  /*4de0*/  FMUL.FTZ R16, R118, R6.reuse ;  /* 0x0000000676107220 */ /* 0x080fe20000410000 */
[----:B------:R-:W0:Y:S01]  /*4df0*/  MUFU.EX2 R135, R135 ;  /* 0x0000008700877308 */ /* 0x000e220000000800 */
[----:B------:R-:W-:Y:S01]  /*4e00*/  FFMA.FTZ R0, R117, R6, -R0 ;  /* 0x0000000675007223 */ /* 0x000fe20000010800 */
[C---:B------:R-:W-:Y:S01]  /*4e10*/  FMUL.FTZ R6, R127.reuse, R20 ;  /* 0x000000147f067220 */ /* 0x040fe20000410000 */
[----:B------:R-:W-:Y:S01]  /*4e20*/  FMUL.FTZ R15, R127, R13 ;  /* 0x0000000d7f0f7220 */ /* 0x000fe20000410000 */
[----:B------:R-:W-:Y:S01]  /*4e30*/  FFMA.FTZ R16, R117, R5, R16 ;  /* 0x0000000575107223 */ /* 0x000fe20000010010 */
[C---:B------:R-:W-:Y:S01]  /*4e40*/  FMUL.FTZ R11, R121.reuse, R0 ;  /* 0x00000000790b7220 */ /* 0x040fe20000410000 */
[C---:B------:R-:W-:Y:S01]  /*4e50*/  FFMA.FTZ R6, R126.reuse, R13, -R6 ;  /* 0x0000000d7e067223 */ /* 0x040fe20000010806 */
[----:B------:R-:W-:Y:S01]  /*4e60*/  FFMA.FTZ R15, R126, R20, R15 ;  /* 0x000000147e0f7223 */ /* 0x000fe2000001000f */
[-C--:B------:R-:W-:Y:S01]  /*4e70*/  FMUL.FTZ R5, R121, R16.reuse ;  /* 0x0000001079057220 */ /* 0x080fe20000410000 */
[----:B------:R-:W-:Y:S01]  /*4e80*/  FFMA.FTZ R11, R120, R16, R11 ;  /* 0x00000010780b7223 */ /* 0x000fe2000001000b */
[----:B------:R-:W-:Y:S01]  /*4e90*/  FADD.FTZ R13, R6, R125 ;  /* 0x0000007d060d7221 */ /* 0x000fe20000010000 */
[----:B------:R-:W-:Y:S01]  /*4ea0*/  FADD.FTZ R15, RZ, R15 ;  /* 0x0000000fff0f7221 */ /* 0x000fe20000010000 */
[----:B------:R-:W-:Y:S01]  /*4eb0*/  FFMA.FTZ R5, R120, R0, -R5 ;  /* 0x0000000078057223 */ /* 0x000fe20000010805 */
[----:B------:R-:W-:Y:S01]  /*4ec0*/  FMUL.FTZ R0, R124, R11 ;  /* 0x0000000b7c007220 */ /* 0x000fe20000410000 */
[C---:B------:R-:W-:Y:S01]  /*4ed0*/  FMUL.FTZ R20, R130.reuse, R13 ;  /* 0x0000000d82147220 */ /* 0x040fe20000410000 */
[----:B------:R-:W-:Y:S01]  /*4ee0*/  FMUL.FTZ R16, R130, R15 ;  /* 0x0000000f82107220 */ /* 0x000fe20000410000 */
[-C--:B------:R-:W-:Y:S01]  /*4ef0*/  FMUL.FTZ R6, R124, R5.reuse ;  /* 0x000000057c067220 */ /* 0x080fe20000410000 */
[----:B------:R-:W-:Y:S01]  /*4f00*/  FFMA.FTZ R0, R123, R5, -R0 ;  /* 0x000000057b007223 */ /* 0x000fe20000010800 */
[C---:B------:R-:W-:Y:S01]  /*4f10*/  FFMA.FTZ R20, R129.reuse, R15, R20 ;  /* 0x0000000f81147223 */ /* 0x040fe20000010014 */
[----:B------:R-:W-:Y:S01]  /*4f20*/  FFMA.FTZ R13, R129, R13, -R16 ;  /* 0x0000000d810d7223 */ /* 0x000fe20000010810 */
[C---:B0-----:R-:W-:Y:S01]  /*4f30*/  FMUL.FTZ R146, R135.reuse, R134 ;  /* 0x0000008687927220 */ /* 0x041fe20000410000 */
[----:B------:R-:W-:Y:S01]  /*4f40*/  FMUL.FTZ R142, R135, R133 ;  /* 0x00000085878e7220 */ /* 0x000fe20000410000 */
[----:B------:R-:W-:Y:S01]  /*4f50*/  FADD.FTZ R20, RZ, R20 ;  /* 0x00000014ff147221 */ /* 0x000fe20000010000 */
[----:B------:R-:W-:Y:S01]  /*4f60*/  FFMA.FTZ R6, R123, R11, R6 ;  /* 0x0000000b7b067223 */ /* 0x000fe20000010006 */
[----:B------:R-:W-:Y:S01]  /*4f70*/  FADD.FTZ R13, R13, R128 ;  /* 0x000000800d0d7221 */ /* 0x000fe20000010000 */
[----:B------:R-:W-:Y:S01]  /*4f80*/  FMUL.FTZ R135, R75, R74 ;  /* 0x0000004a4b877220 */ /* 0x000fe20000410000 */
[----:B------:R-:W-:Y:S01]  /*4f90*/  FMUL.FTZ R11, R127, R0 ;  /* 0x000000007f0b7220 */ /* 0x000fe20000410000 */
[----:B------:R-:W-:Y:S01]  /*4fa0*/  FMUL.FTZ R15, R137, R20 ;  /* 0x00000014890f7220 */ /* 0x000fe20000410000 */
[-C--:B------:R-:W-:Y:S01]  /*4fb0*/  FMUL.FTZ R5, R127, R6.reuse ;  /* 0x000000067f057220 */ /* 0x080fe20000410000 */
[-C--:B------:R-:W-:Y:S01]  /*4fc0*/  FMUL.FTZ R17, R137, R13.reuse ;  /* 0x0000000d89117220 */ /* 0x080fe20000410000 */
[----:B------:R-:W-:Y:S01]  /*4fd0*/  FFMA.FTZ R11, R126, R6, R11 ;  /* 0x000000067e0b7223 */ /* 0x000fe2000001000b */
[----:B------:R-:W-:Y:S01]  /*4fe0*/  FSEL R135, R135, RZ, !P4 ;  /* 0x000000ff87877208 */ /* 0x000fe20006000000 */
[----:B------:R-:W-:Y:S01]  /*4ff0*/  FFMA.FTZ R4, R136, R13, -R15 ;  /* 0x0000000d88047223 */ /* 0x000fe2000001080f */
[----:B------:R-:W-:Y:S01]  /*5000*/  FFMA.FTZ R5, R126, R0, -R5 ;  /* 0x000000007e057223 */ /* 0x000fe20000010805 */
[----:B------:R-:W-:Y:S01]  /*5010*/  FFMA.FTZ R17, R136, R20, R17 ;  /* 0x0000001488117223 */ /* 0x000fe20000010011 */
[----:B------:R-:W-:Y:S01]  /*5020*/  FMUL.FTZ R0, R130, R11 ;  /* 0x0000000b82007220 */ /* 0x000fe20000410000 */
[----:B------:R-:W-:Y:S01]  /*5030*/  FSEL R134, R12, RZ, !P5 ;  /* 0x000000ff0c867208 */ /* 0x000fe20006800000 */
[----:B------:R-:W-:Y:S01]  /*5040*/  FADD.FTZ R10, R4, R135 ;  /* 0x00000087040a7221 */ /* 0x000fe20000010000 */
[----:B------:R-:W-:Y:S01]  /*5050*/  FADD.FTZ R17, RZ, R17 ;  /* 0x00000011ff117221 */ /* 0x000fe20000010000 */
        /* <DEDUP_REMOVED lines=28> */
[-C--:B------:R-:W-:Y:S01]  /*5220*/  FMUL.FTZ R9, R141, R10.reuse ;  /* 0x0000000a8d097220 */ /* 0x080fe20000410000 */
[----:B------:R-:W-:Y:S01]  /*5230*/  FSEL R143, R143, RZ, !P3 ;  /* 0x000000ff8f8f7208 */ /* 0x000fe20005800000 */
        /* <DEDUP_REMOVED lines=228> */
.L_x_77:
        /* <DEDUP_REMOVED lines=16> */
.L_x_78:
[----:B------:R-:W-:Y:S05]  /*6180*/  BSYNC B0 ;  /* 0x0000000000007941 */ /* 0x000fea0003800000 */
.L_x_76:
        /* <DEDUP_REMOVED lines=126> */
.L_x_80:
[----:B------:R-:W-:Y:S05]  /*6970*/  BSYNC B0 ;  /* 0x0000000000007941 */ /* 0x000fea0003800000 */
.L_x_79:
[----:B------:R-:W-:Y:S01]  /*6980*/  UIADD3 UR7, UR7, 0x1, URZ ;  /* 0x0000000107077890 */ /* 0x000fe2000fffe03f */
[C---:B0-----:R-:W-:Y:S01]  /*6990*/  FMUL.FTZ R2, R154.reuse, R9 ;  /* 0x000000099a027220 */ /* 0x041fe20000410000 */
[C---:B------:R-:W-:Y:S01]  /*69a0*/  FMUL.FTZ R7, R154.reuse, R138 ;  /* 0x0000008a9a077220 */ /* 0x040fe20000410000 */
[C---:B------:R-:W-:Y:S01]  /*69b0*/  FMUL.FTZ R6, R154.reuse, R111 ;  /* 0x0000006f9a067220 */ /* 0x040fe20000410000 */
[----:B------:R-:W-:Y:S01]  /*69c0*/  UISETP.GE.AND UP0, UPT, UR7, UR38, UPT ;  /* 0x000000260700728c */ /* 0x000fe2000bf06270 */
[C---:B------:R-:W-:Y:S01]  /*69d0*/  FFMA.FTZ R107, R153.reuse, R107, -R2 ;  /* 0x0000006b996b7223 */ /* 0x040fe20000010802 */
[C---:B------:R-:W-:Y:S01]  /*69e0*/  FMUL.FTZ R2, R154.reuse, R17 ;  /* 0x000000119a027220 */ /* 0x040fe20000410000 */
[C---:B------:R-:W-:Y:S01]  /*69f0*/  FFMA.FTZ R0, R153.reuse, R0, -R7 ;  /* 0x0000000099007223 */ /* 0x040fe20000010807 */
[----:B------:R-:W-:Y:S01]  /*6a00*/  FADD.FTZ R7, RZ, R150 ;  /* 0x00000096ff077221 */ /* 0x000fe20000010000 */
[C---:B------:R-:W-:Y:S01]  /*6a10*/  FFMA.FTZ R109, R153.reuse, R109, -R6 ;  /* 0x0000006d996d7223 */ /* 0x040fe20000010806 */
[C---:B------:R-:W-:Y:S01]  /*6a20*/  FFMA.FTZ R3, R153.reuse, R116, -R2 ;  /* 0x0000007499037223 */ /* 0x040fe20000010802 */
[----:B------:R-:W-:Y:S01]  /*6a30*/  PLOP3.LUT P0, PT, PT, PT, UP0, 0x80, 0x0 ;  /* 0x000000000000781c */ /* 0x000fe20003f0f008 */
[C---:B------:R-:W-:Y:S01]  /*6a40*/  FMUL.FTZ R2, R154.reuse, R25 ;  /* 0x000000199a027220 */ /* 0x040fe20000410000 */
[C---:B------:R-:W-:Y:S01]  /*6a50*/  FMUL.FTZ R4, R154.reuse, R11 ;  /* 0x0000000b9a047220 */ /* 0x040fe20000410000 */
[C---:B------:R-:W-:Y:S01]  /*6a60*/  FMUL.FTZ R13, R154.reuse, R13 ;  /* 0x0000000d9a0d7220 */ /* 0x040fe20000410000 */
[C---:B------:R-:W-:Y:S01]  /*6a70*/  FMUL.FTZ R15, R154.reuse, R15 ;  /* 0x0000000f9a0f7220 */ /* 0x040fe20000410000 */
        /* <DEDUP_REMOVED lines=37> */
.L_x_75:
[----:B------:R-:W-:Y:S01]  /*6cd0*/  BAR.SYNC.DEFER_BLOCKING 0x0 ;  /* 0x0000000000007b1d */ /* 0x000fe20000010000 */
[----:B------:R-:W-:Y:S01]  /*6ce0*/  F2FP.F16.F32.PACK_AB R0, R89, R88 ;  /* 0x000000585900723e */ /* 0x000fe200000000ff */
[----:B------:R-:W-:Y:S01]  /*6cf0*/  USHF.L.U32 UR7, UR6, 0xb, URZ ;  /* 0x0000000b06077899 */ /* 0x000fe2000800063f */
[----:B------:R-:W-:Y:S02]  /*6d00*/  F2FP.F16.F32.PACK_AB R2, R91, R90 ;  /* 0x0000005a5b02723e */ /* 0x000fe400000000ff */
[C---:B------:R-:W-:Y:S01]  /*6d10*/  PRMT R3, R0.reuse, 0x7610, R3 ;  /* 0x0000761000037816 */ /* 0x040fe20000000003 */
[----:B------:R-:W-:Y:S01]  /*6d20*/  ULDC.64 UR10, c[0x0][0x2b0] ;  /* 0x0000ac00000a7ab9 */ /* 0x000fe20000000a00 */
[----:B------:R-:W-:Y:S01]  /*6d30*/  PRMT R4, R0, 0x7632, R4 ;  /* 0x0000763200047816 */ /* 0x000fe20000000004 */
[----:B------:R-:W-:Y:S01]  /*6d40*/  USHF.R.S32.HI UR16, URZ, 0x1f, UR7 ;  /* 0x0000001f3f107899 */ /* 0x000fe20008011407 */
[----:B------:R-:W-:Y:S01]  /*6d50*/  F2FP.F16.F32.PACK_AB R0, R93, R92 ;  /* 0x0000005c5d00723e */ /* 0x000fe200000000ff */
[----:B------:R-:W-:Y:S01]  /*6d60*/  BSSY B0, `(.L_x_82) ;  /* 0x000004c000007945 */ /* 0x000fe20003800000 */
[----:B------:R-:W-:-:S02]  /*6d70*/  PRMT R5, R2, 0x7610, R5 ;  /* 0x0000761002057816 */ /* 0x000fc40000000005 */
[----:B------:R-:W-:Y:S02]  /*6d80*/  PRMT R6, R2, 0x7632, R6 ;  /* 0x0000763202067816 */ /* 0x000fe40000000006 */
[C---:B------:R-:W-:Y:S02]  /*6d90*/  PRMT R7, R0.reuse, 0x7610, R7 ;  /* 0x0000761000077816 */ /* 0x040fe40000000007 */
[----:B------:R-:W-:Y:S02]  /*6da0*/  PRMT R8, R0, 0x7632, R8 ;  /* 0x0000763200087816 */ /* 0x000fe40000000008 */
[----:B------:R-:W-:Y:S02]  /*6db0*/  F2FP.F16.F32.PACK_AB R0, R95, R94 ;  /* 0x0000005e5f00723e */ /* 0x000fe400000000ff */
[----:B------:R-:W-:Y:S02]  /*6dc0*/  F2FP.F16.F32.PACK_AB R2, R97, R96 ;  /* 0x000000606102723e */ /* 0x000fe400000000ff */
[----:B------:R-:W-:Y:S01]  /*6dd0*/  PRMT R9, R0, 0x7610, R9 ;  /* 0x0000761000097816 */ /* 0x000fe20000000009 */
[----:B------:R0:W-:Y:S01]  /*6de0*/  STS.U16 [R55+0x2], R4 ;  /* 0x0000020437007388 */ /* 0x0001e20000000400 */
[----:B------:R-:W-:-:S02]  /*6df0*/  PRMT R10, R2, 0x7610, R10 ;  /* 0x00007610020a7816 */ /* 0x000fc4000000000a */
[----:B------:R-:W-:Y:S01]  /*6e00*/  PRMT R11, R2, 0x7632, R11 ;  /* 0x00007632020b7816 */ /* 0x000fe2000000000b */
[----:B------:R1:W-:Y:S01]  /*6e10*/  STS.U16 [R55], R3 ;  /* 0x0000000337007388 */ /* 0x0003e20000000400 */
[----:B------:R-:W-:Y:S02]  /*6e20*/  ISETP.NE.AND P0, PT, R104, RZ, PT ;  /* 0x000000ff6800720c */ /* 0x000fe40003f05270 */
[----:B------:R-:W-:Y:S01]  /*6e30*/  F2FP.F16.F32.PACK_AB R2, R103, R102 ;  /* 0x000000666702723e */ /* 0x000fe200000000ff */
[----:B------:R2:W-:Y:S01]  /*6e40*/  STS.U16 [R55+0x4], R5 ;  /* 0x0000040537007388 */ /* 0x0005e20000000400 */
[----:B------:R-:W-:Y:S02]  /*6e50*/  SHF.R.S32.HI R79, RZ, 0x1f, R34 ;  /* 0x0000001fff4f7819 */ /* 0x000fe40000011422 */
[----:B0-----:R-:W-:Y:S01]  /*6e60*/  PRMT R4, R0, 0x7632, R4 ;  /* 0x0000763200047816 */ /* 0x001fe20000000004 */
[----:B------:R0:W-:Y:S01]  /*6e70*/  STS.U16 [R55+0x6], R6 ;  /* 0x0000060637007388 */ /* 0x0001e20000000400 */
[----:B------:R-:W-:-:S02]  /*6e80*/  F2FP.F16.F32.PACK_AB R0, R101, R100 ;  /* 0x000000646500723e */ /* 0x000fc400000000ff */
[----:B-1----:R-:W-:Y:S01]  /*6e90*/  F2FP.F16.F32.PACK_AB R3, R99, R98 ;  /* 0x000000626303723e */ /* 0x002fe200000000ff */
[----:B------:R1:W-:Y:S03]  /*6ea0*/  STS.U16 [R55+0x8], R7 ;  /* 0x0000080737007388 */ /* 0x0003e60000000400 */
[----:B--2---:R-:W-:Y:S01]  /*6eb0*/  PRMT R5, R3, 0x7632, R5 ;  /* 0x0000763203057816 */ /* 0x004fe20000000005 */
[----:B------:R2:W-:Y:S01]  /*6ec0*/  STS.U16 [R55+0xa], R8 ;  /* 0x00000a0837007388 */ /* 0x0005e20000000400 */
[----:B0-----:R-:W-:-:S03]  /*6ed0*/  PRMT R6, R0, 0x7632, R6 ;  /* 0x0000763200067816 */ /* 0x001fc60000000006 */
[----:B------:R-:W-:Y:S01]  /*6ee0*/  STS.U16 [R55+0xc], R9 ;  /* 0x00000c0937007388 */ /* 0x000fe20000000400 */
[----:B-1----:R-:W-:-:S03]  /*6ef0*/  PRMT R7, R2, 0x7610, R7 ;  /* 0x0000761002077816 */ /* 0x002fc60000000007 */
[----:B------:R-:W-:Y:S01]  /*6f00*/  STS.U16 [R55+0xe], R4 ;  /* 0x00000e0437007388 */ /* 0x000fe20000000400 */
[----:B--2---:R-:W-:Y:S02]  /*6f10*/  PRMT R8, R2, 0x7632, R8 ;  /* 0x0000763202087816 */ /* 0x004fe40000000008 */
[----:B------:R-:W-:Y:S01]  /*6f20*/  MOV R2, UR8 ;  /* 0x0000000800027c02 */ /* 0x000fe20008000f00 */
[----:B------:R-:W-:Y:S04]  /*6f30*/  STS.U16 [R55+0x10], R10 ;  /* 0x0000100a37007388 */ /* 0x000fe80000000400 */
[----:B------:R-:W-:Y:S04]  /*6f40*/  STS.U16 [R55+0x12], R11 ;  /* 0x0000120b37007388 */ /* 0x000fe80000000400 */
[----:B------:R-:W-:Y:S04]  /*6f50*/  STS.U16 [R55+0x14], R3 ;  /* 0x0000140337007388 */ /* 0x000fe80000000400 */
[----:B------:R0:W-:Y:S04]  /*6f60*/  STS.U16 [R55+0x16], R5 ;  /* 0x0000160537007388 */ /* 0x0001e80000000400 */
[----:B------:R1:W-:Y:S04]  /*6f70*/  STS.U16 [R55+0x18], R0 ;  /* 0x0000180037007388 */ /* 0x0003e80000000400 */
[----:B------:R-:W-:Y:S01]  /*6f80*/  STS.U16 [R55+0x1a], R6 ;  /* 0x00001a0637007388 */ /* 0x000fe20000000400 */
[----:B0-----:R-:W-:-:S03]  /*6f90*/  IMAD.WIDE.U32 R4, R31, UR10, RZ ;  /* 0x0000000a1f047c25 */ /* 0x001fc6000f8e00ff */
[----:B------:R-:W-:Y:S01]  /*6fa0*/  STS.U16 [R55+0x1c], R7 ;  /* 0x00001c0737007388 */ /* 0x000fe20000000400 */
[----:B-1----:R-:W-:-:S03]  /*6fb0*/  IMAD R0, R30, UR10, RZ ;  /* 0x0000000a1e007c24 */ /* 0x002fc6000f8e02ff */
[----:B------:R-:W-:Y:S01]  /*6fc0*/  STS.U16 [R55+0x1e], R8 ;  /* 0x00001e0837007388 */ /* 0x000fe20000000400 */
[----:B------:R-:W-:-:S03]  /*6fd0*/  NOP ;  /* 0x0000000000007918 */ /* 0x000fc60000000000 */
[----:B------:R-:W-:Y:S01]  /*6fe0*/  LDS.U16 R11, [R35] ;  /* 0x00000000230b7984 */ /* 0x000fe20000000400 */
[----:B------:R-:W-:-:S03]  /*6ff0*/  IMAD R9, R31, UR11, R0 ;  /* 0x0000000b1f097c24 */ /* 0x000fc6000f8e0200 */
[----:B------:R-:W-:Y:S02]  /*7000*/  LDS.U16 R17, [R40+0x40] ;  /* 0x0000400028117984 */ /* 0x000fe40000000400 */
[----:B------:R-:W-:Y:S02]  /*7010*/  IADD3 R13, R5, R9, RZ ;  /* 0x00000009050d7210 */ /* 0x000fe40007ffe0ff */
        /* <DEDUP_REMOVED lines=14> */
[----:B------:R0:W-:Y:S01]  /*7100*/  @!P0 STS [UR9+0x1080], R2 ;  /* 0x00108002ff008988 */ /* 0x0001e20008000809 */
[----:B------:R-:W-:Y:S01]  /*7110*/  BAR.SYNC.DEFER_BLOCKING 0x0 ;  /* 0x0000000000007b1d */ /* 0x000fe20000010000 */
[----:B0-----:R-:W-:-:S04]  /*7120*/  IADD3 R2, P2, R34, UR7, RZ ;  /* 0x0000000722027c10 */ /* 0x001fc8000ff5e0ff */
[----:B------:R-:W-:Y:S01]  /*7130*/  IADD3.X R3, R79, UR16, RZ, P2, !PT ;  /* 0x000000104f037c10 */ /* 0x000fe200097fe4ff */
[----:B------:R-:W0:Y:S02]  /*7140*/  LDS R77, [UR9+0x1080] ;  /* 0x00108009ff4d7984 */ /* 0x000e240008000800 */
[----:B0-----:R-:W-:-:S13]  /*7150*/  ISETP.GE.AND P1, PT, R34, R77, PT ;  /* 0x0000004d2200720c */ /* 0x001fda0003f26270 */
[----:B------:R-:W-:Y:S05]  /*7160*/  @P1 BRA `(.L_x_83) ;  /* 0x00000000002c1947 */ /* 0x000fea0003800000 */
[----:B------:R-:W-:Y:S01]  /*7170*/  IMAD.WIDE.U32 R6, R31, UR10, R2 ;  /* 0x0000000a1f067c25 */ /* 0x000fe2000f8e0002 */
[----:B------:R-:W-:-:S03]  /*7180*/  ULDC.64 UR12, c[0x0][0x2b8] ;  /* 0x0000ae00000c7ab9 */ /* 0x000fc60000000a00 */
[----:B------:R-:W-:Y:S01]  /*7190*/  IMAD R15, R29, UR12, RZ ;  /* 0x0000000c1d0f7c24 */ /* 0x000fe2000f8e02ff */
[----:B------:R-:W-:-:S03]  /*71a0*/  IADD3 R7, R9, R7, RZ ;  /* 0x0000000709077210 */ /* 0x000fc60007ffe0ff */
[C---:B------:R-:W-:Y:S02]  /*71b0*/  IMAD R15, R28.reuse, UR13, R15 ;  /* 0x0000000d1c0f7c24 */ /* 0x040fe4000f8e020f */
[----:B------:R-:W-:Y:S01]  /*71c0*/  IMAD.WIDE.U32 R6, R28, UR12, R6 ;  /* 0x0000000c1c067c25 */ /* 0x000fe2000f8e0006 */
[----:B------:R-:W-:-:S04]  /*71d0*/  ULDC.64 UR12, c[0x0][0x308] ;  /* 0x0000c200000c7ab9 */ /* 0x000fc80000000a00 */
[----:B------:R-:W-:Y:S02]  /*71e0*/  IADD3 R7, R7, R15, RZ ;  /* 0x0000000f07077210 */ /* 0x000fe40007ffe0ff */
[----:B------:R-:W-:-:S04]  /*71f0*/  LEA R8, P1, R6, UR12, 0x1 ;  /* 0x0000000c06087c11 */ /* 0x000fc8000f8208ff */
[----:B------:R-:W-:-:S05]  /*7200*/  LEA.HI.X R9, R6, UR13, R7, 0x1, P1 ;  /* 0x0000000d06097c11 */ /* 0x000fca00088f0c07 */
[----:B------:R0:W-:Y:S04]  /*7210*/  STG.E.U16 desc[UR14][R8.64], R11 ;  /* 0x0000000b08007986 */ /* 0x0001e8000c10150e */
.L_x_83:
[----:B------:R-:W-:Y:S05]  /*7220*/  BSYNC B0 ;  /* 0x0000000000007941 */ /* 0x000fea0003800000 */
.L_x_82:
[----:B------:R-:W-:Y:S01]  /*7230*/  MOV R5, R13 ;  /* 0x0000000d00057202 */ /* 0x000fe20000000f00 */
[----:B------:R-:W-:Y:S01]  /*7240*/  ULDC.64 UR12, c[0x0][0x2b8] ;  /* 0x0000ae00000c7ab9 */ /* 0x000fe20000000a00 */
[----:B------:R-:W-:Y:S01]  /*7250*/  LOP3.LUT R0, R34, 0x20, RZ, 0xfc, !PT ;  /* 0x0000002022007812 */ /* 0x000fe200078efcff */
[----:B------:R-:W-:Y:S01]  /*7260*/  IMAD R7, R29, UR12, RZ ;  /* 0x0000000c1d077c24 */ /* 0x000fe2000f8e02ff */
[----:B------:R-:W-:Y:S01]  /*7270*/  ULDC.64 UR10, c[0x0][0x308] ;  /* 0x0000c200000a7ab9 */ /* 0x000fe20000000a00 */
[----:B------:R-:W-:Y:S01]  /*7280*/  IMAD.WIDE.U32 R4, R28, UR12, R4 ;  /* 0x0000000c1c047c25 */ /* 0x000fe2000f8e0004 */
[C---:B0-----:R-:W-:Y:S02]  /*7290*/  LOP3.LUT R8, R34.reuse, 0x40, RZ, 0xfc, !PT ;  /* 0x0000004022087812 */ /* 0x041fe400078efcff */
[----:B------:R-:W-:Y:S01]  /*72a0*/  LOP3.LUT R12, R34, 0xc0, RZ, 0xfc, !PT ;  /* 0x000000c0220c7812 */ /* 0x000fe200078efcff */
[----:B------:R-:W-:Y:S01]  /*72b0*/  IMAD R9, R28, UR13, R7 ;  /* 0x0000000d1c097c24 */ /* 0x000fe2000f8e0207 */
[----:B------:R-:W-:-:S02]  /*72c0*/  IADD3 R6, P1, R4, UR7, RZ ;  /* 0x0000000704067c10 */ /* 0x000fc4000ff3e0ff */
[----:B------:R-:W-:Y:S02]  /*72d0*/  LEA R7, P2, R34, UR10, 0x1 ;  /* 0x0000000a22077c11 */ /* 0x000fe4000f8408ff */
[----:B------:R-:W-:Y:S02]  /*72e0*/  IADD3.X R5, R9, UR16, R5, P1, !PT ;  /* 0x0000001009057c10 */ /* 0x000fe40008ffe405 */
[----:B------:R-:W-:Y:S02]  /*72f0*/  ISETP.GE.AND P1, PT, R0, R77, PT ;  /* 0x0000004d0000720c */ /* 0x000fe40003f26270 */
[----:B------:R-:W-:Y:S01]  /*7300*/  LEA.HI.X R9, R34, UR11, R79, 0x1, P2 ;  /* 0x0000000b22097c11 */ /* 0x000fe200090f0c4f */
[----:B------:R-:W-:Y:S01]  /*7310*/  ULDC.64 UR10, c[0x0][0x2a0] ;  /* 0x0000a800000a7ab9 */ /* 0x000fe20000000a00 */
[----:B------:R-:W-:Y:S01]  /*7320*/  LEA R4, P3, R6, R7, 0x1 ;  /* 0x0000000706047211 */ /* 0x000fe200078608ff */
[----:B------:R-:W-:Y:S01]  /*7330*/  IMAD R18, R30, UR10, RZ ;  /* 0x0000000a1e127c24 */ /* 0x000fe2000f8e02ff */
[----:B------:R-:W-:-:S02]  /*7340*/  LOP3.LUT R10, R34, 0x80, RZ, 0xfc, !PT ;  /* 0x00000080220a7812 */ /* 0x000fc400078efcff */
[----:B------:R-:W-:Y:S01]  /*7350*/  LEA.HI.X R5, R6, R9, R5, 0x1, P3 ;  /* 0x0000000906057211 */ /* 0x000fe200018f0c05 */
[----:B------:R-:W-:Y:S01]  /*7360*/  IMAD.WIDE.U32 R6, R31, UR10, RZ ;  /* 0x0000000a1f067c25 */ /* 0x000fe2000f8e00ff */
[----:B------:R-:W-:Y:S02]  /*7370*/  LOP3.LUT R9, R34, 0x60, RZ, 0xfc, !PT ;  /* 0x0000006022097812 */ /* 0x000fe400078efcff */
[-C--:B------:R-:W-:Y:S01]  /*7380*/  ISETP.GE.AND P2, PT, R8, R77.reuse, PT ;  /* 0x0000004d0800720c */ /* 0x080fe20003f46270 */
[----:B------:R0:W-:Y:S01]  /*7390*/  @!P1 STG.E.U16 desc[UR14][R4.64+0x40], R17 ;  /* 0x0000401104009986 */ /* 0x0001e2000c10150e */
[-C--:B------:R-:W-:Y:S02]  /*73a0*/  ISETP.GE.AND P1, PT, R9, R77.reuse, PT ;  /* 0x0000004d0900720c */ /* 0x080fe40003f26270 */
[-C--:B------:R-:W-:Y:S02]  /*73b0*/  ISETP.GE.AND P4, PT, R12, R77.reuse, PT ;  /* 0x0000004d0c00720c */ /* 0x080fe40003f86270 */
[----:B------:R-:W-:-:S02]  /*73c0*/  ISETP.GE.AND P6, PT, R10, R77, PT ;  /* 0x0000004d0a00720c */ /* 0x000fc40003fc6270 */
[C---:B------:R-:W-:Y:S02]  /*73d0*/  LOP3.LUT R15, R34.reuse, 0x120, RZ, 0xfc, !PT ;  /* 0x00000120220f7812 */ /* 0x040fe400078efcff */
[C---:B------:R-:W-:Y:S02]  /*73e0*/  LOP3.LUT R11, R34.reuse, 0xa0, RZ, 0xfc, !PT ;  /* 0x000000a0220b7812 */ /* 0x040fe400078efcff */
[C---:B------:R-:W-:Y:S01]  /*73f0*/  LOP3.LUT R13, R34.reuse, 0xe0, RZ, 0xfc, !PT ;  /* 0x000000e0220d7812 */ /* 0x040fe200078efcff */
[----:B------:R1:W-:Y:S01]  /*7400*/  @!P2 STG.E.U16 desc[UR14][R4.64+0x80], R19 ;  /* 0x000080130400a986 */ /* 0x0003e2000c10150e */
[C---:B------:R-:W-:Y:S02]  /*7410*/  LOP3.LUT R14, R34.reuse, 0x100, RZ, 0xfc, !PT ;  /* 0x00000100220e7812 */ /* 0x040fe400078efcff */
[----:B------:R-:W-:Y:S01]  /*7420*/  LOP3.LUT R16, R34, 0x140, RZ, 0xfc, !PT ;  /* 0x0000014022107812 */ /* 0x000fe200078efcff */
[----:B------:R-:W-:Y:S01]  /*7430*/  @!P1 STG.E.U16 desc[UR14][R4.64+0xc0], R21 ;  /* 0x0000c01504009986 */ /* 0x000fe2000c10150e */
[----:B------:R-:W-:-:S02]  /*7440*/  ISETP.GE.AND P1, PT, R15, R77, PT ;  /* 0x0000004d0f00720c */ /* 0x000fc40003f26270 */
[-C--:B------:R-:W-:Y:S01]  /*7450*/  ISETP.GE.AND P5, PT, R11, R77.reuse, PT ;  /* 0x0000004d0b00720c */ /* 0x080fe20003fa6270 */
[----:B------:R-:W-:Y:S01]  /*7460*/  @!P4 STG.E.U16 desc[UR14][R4.64+0x180], R57 ;  /* 0x000180390400c986 */ /* 0x000fe2000c10150e */
[-C--:B------:R-:W-:Y:S02]  /*7470*/  ISETP.GE.AND P3, PT, R13, R77.reuse, PT ;  /* 0x0000004d0d00720c */ /* 0x080fe40003f66270 */
[-C--:B------:R-:W-:Y:S01]  /*7480*/  ISETP.GE.AND P2, PT, R14, R77.reuse, PT ;  /* 0x0000004d0e00720c */ /* 0x080fe20003f46270 */
[----:B------:R2:W-:Y:S01]  /*7490*/  @!P6 STG.E.U16 desc[UR14][R4.64+0x100], R25 ;  /* 0x000100190400e986 */ /* 0x0005e2000c10150e */
[----:B------:R-:W-:Y:S02]  /*74a0*/  ISETP.GE.AND P4, PT, R16, R77, PT ;  /* 0x0000004d1000720c */ /* 0x000fe40003f86270 */
[C---:B------:R-:W-:Y:S02]  /*74b0*/  ISETP.GE.AND P6, PT, R34.reuse, UR8, PT ;  /* 0x0000000822007c0c */ /* 0x040fe4000bfc6270 */
[C---:B0-----:R-:W-:Y:S01]  /*74c0*/  LOP3.LUT R17, R34.reuse, 0x160, RZ, 0xfc, !PT ;  /* 0x0000016022117812 */ /* 0x041fe200078efcff */
[----:B------:R-:W-:Y:S01]  /*74d0*/  @!P1 STG.E.U16 desc[UR14][R4.64+0x240], R63 ;  /* 0x0002403f04009986 */ /* 0x000fe2000c10150e */
[----:B-1----:R-:W-:-:S02]  /*74e0*/  LOP3.LUT R19, R34, 0x1a0, RZ, 0xfc, !PT ;  /* 0x000001a022137812 */ /* 0x002fc400078efcff */
[----:B------:R-:W-:Y:S01]  /*74f0*/  ISETP.GE.AND P1, PT, R17, R77, PT ;  /* 0x0000004d1100720c */ /* 0x000fe20003f26270 */
[----:B------:R0:W-:Y:S01]  /*7500*/  @!P5 STG.E.U16 desc[UR14][R4.64+0x140], R27 ;  /* 0x0001401b0400d986 */ /* 0x0001e2000c10150e */
[C---:B------:R-:W-:Y:S01]  /*7510*/  LOP3.LUT R20, R34.reuse, 0x1c0, RZ, 0xfc, !PT ;  /* 0x000001c022147812 */ /* 0x040fe200078efcff */
[----:B--2---:R-:W-:Y:S01]  /*7520*/  IMAD R25, R31, UR11, R18 ;  /* 0x0000000b1f197c24 */ /* 0x004fe2000f8e0212 */
[C---:B------:R-:W-:Y:S01]  /*7530*/  LOP3.LUT R18, R34.reuse, 0x180, RZ, 0xfc, !PT ;  /* 0x0000018022127812 */ /* 0x040fe200078efcff */
[----:B------:R-:W-:Y:S01]  /*7540*/  @!P3 STG.E.U16 desc[UR14][R4.64+0x1c0], R59 ;  /* 0x0001c03b0400b986 */ /* 0x000fe2000c10150e */
[----:B------:R-:W-:Y:S02]  /*7550*/  LOP3.LUT R21, R34, 0x1e0, RZ, 0xfc, !PT ;  /* 0x000001e022157812 */ /* 0x000fe400078efcff */
[----:B------:R-:W-:Y:S01]  /*7560*/  MOV R22, UR7 ;  /* 0x0000000700167c02 */ /* 0x000fe20008000f00 */
[----:B------:R-:W-:Y:S01]  /*7570*/  @!P2 STG.E.U16 desc[UR14][R4.64+0x200], R61 ;  /* 0x0002003d0400a986 */ /* 0x000fe2000c10150e */
[----:B------:R-:W-:-:S02]  /*7580*/  MOV R23, UR16 ;  /* 0x0000001000177c02 */ /* 0x000fc40008000f00 */
[-C--:B------:R-:W-:Y:S01]  /*7590*/  ISETP.GE.AND P2, PT, R18, R77.reuse, PT ;  /* 0x0000004d1200720c */ /* 0x080fe20003f46270 */
[----:B------:R-:W-:Y:S01]  /*75a0*/  @!P4 STG.E.U16 desc[UR14][R4.64+0x280], R65 ;  /* 0x000280410400c986 */ /* 0x000fe2000c10150e */
[-C--:B------:R-:W-:Y:S01]  /*75b0*/  ISETP.GE.AND P3, PT, R19, R77.reuse, PT ;  /* 0x0000004d1300720c */ /* 0x080fe20003f66270 */
[----:B------:R-:W-:Y:S01]  /*75c0*/  @!P6 IMAD.WIDE.U32 R22, R31, UR10, R22 ;  /* 0x0000000a1f16ec25 */ /* 0x000fe2000f8e0016 */
[-C--:B------:R-:W-:Y:S01]  /*75d0*/  ISETP.GE.AND P5, PT, R20, R77.reuse, PT ;  /* 0x0000004d1400720c */ /* 0x080fe20003fa6270 */
[----:B------:R-:W-:Y:S01]  /*75e0*/  ULDC.64 UR10, c[0x0][0x2a8] ;  /* 0x0000aa00000a7ab9 */ /* 0x000fe20000000a00 */
[----:B------:R-:W-:Y:S01]  /*75f0*/  ISETP.GE.AND P4, PT, R21, R77, PT ;  /* 0x0000004d1500720c */ /* 0x000fe20003f86270 */
[----:B------:R-:W-:Y:S01]  /*7600*/  @!P1 STG.E.U16 desc[UR14][R4.64+0x2c0], R67 ;  /* 0x0002c04304009986 */ /* 0x000fe2000c10150e */
[----:B------:R-:W-:Y:S02]  /*7610*/  @!P6 IADD3 R23, R25, R23, RZ ;  /* 0x000000171917e210 */ /* 0x000fe40007ffe0ff */
[----:B------:R-:W-:Y:S01]  /*7620*/  IADD3 R25, R7, R25, RZ ;  /* 0x0000001907197210 */ /* 0x000fe20007ffe0ff */
[----:B------:R-:W-:Y:S01]  /*7630*/  IMAD R7, R29, UR10, RZ ;  /* 0x0000000a1d077c24 */ /* 0x000fe2000f8e02ff */
[----:B------:R-:W-:Y:S01]  /*7640*/  MOV R24, R6 ;  /* 0x0000000600187202 */ /* 0x000fe20000000f00 */
[----:B------:R-:W-:Y:S01]  /*7650*/  @!P2 STG.E.U16 desc[UR14][R4.64+0x300], R69 ;  /* 0x000300450400a986 */ /* 0x000fe2000c10150e */
[----:B------:R-:W-:Y:S01]  /*7660*/  IADD3 R26, P1, R34, 0x20, RZ ;  /* 0x00000020221a7810 */ /* 0x000fe20007f3e0ff */
[----:B------:R-:W-:-:S02]  /*7670*/  IMAD R57, R28, UR11, R7 ;  /* 0x0000000b1c397c24 */ /* 0x000fc4000f8e0207 */
[----:B------:R-:W-:Y:S01]  /*7680*/  @!P3 STG.E.U16 desc[UR14][R4.64+0x340], R71 ;  /* 0x000340470400b986 */ /* 0x000fe2000c10150e */
[----:B0-----:R-:W-:Y:S01]  /*7690*/  IADD3.X R27, RZ, R79, RZ, P1, !PT ;  /* 0x0000004fff1b7210 */ /* 0x001fe20000ffe4ff */
[----:B------:R-:W-:Y:S01]  /*76a0*/  @!P6 IMAD.WIDE.U32 R6, R28, UR10, R22 ;  /* 0x0000000a1c06ec25 */ /* 0x000fe2000f8e0016 */
[C---:B------:R-:W-:Y:S01]  /*76b0*/  SHF.L.U32 R23, R26.reuse, 0x1, RZ ;  /* 0x000000011a177819 */ /* 0x040fe200000006ff */
[----:B------:R-:W-:Y:S01]  /*76c0*/  @!P5 STG.E.U16 desc[UR14][R4.64+0x380], R73 ;  /* 0x000380490400d986 */ /* 0x000fe2000c10150e */
[----:B------:R-:W-:Y:S01]  /*76d0*/  SHF.L.U64.HI R22, R26, 0x1, R27 ;  /* 0x000000011a167819 */ /* 0x000fe2000001021b */
[----:B------:R-:W-:Y:S01]  /*76e0*/  IMAD.WIDE.U32 R24, R28, UR10, R24 ;  /* 0x0000000a1c187c25 */ /* 0x000fe2000f8e0018 */
[----:B------:R-:W-:Y:S01]  /*76f0*/  ULDC.64 UR10, c[0x0][0x318] ;  /* 0x0000c600000a7ab9 */ /* 0x000fe20000000a00 */
[----:B------:R0:W-:Y:S01]  /*7700*/  @!P4 STG.E.U16 desc[UR14][R4.64+0x3c0], R75 ;  /* 0x0003c04b0400c986 */ /* 0x0001e2000c10150e */
[----:B------:R-:W-:Y:S02]  /*7710*/  @!P6 IADD3 R26, P1, R34, R6, RZ ;  /* 0x00000006221ae210 */ /* 0x000fe40007f3e0ff */
[----:B------:R-:W-:-:S02]  /*7720*/  IADD3 R27, P2, R24, UR7, RZ ;  /* 0x00000007181b7c10 */ /* 0x000fc4000ff5e0ff */
[----:B------:R-:W-:Y:S02]  /*7730*/  IADD3 R6, P3, R23, UR10, RZ ;  /* 0x0000000a17067c10 */ /* 0x000fe4000ff7e0ff */
[----:B------:R-:W-:Y:S02]  /*7740*/  @!P6 IADD3.X R79, R79, R7, R57, P1, !PT ;  /* 0x000000074f4fe210 */ /* 0x000fe40000ffe439 */
[----:B------:R-:W-:Y:S02]  /*7750*/  IADD3.X R56, R57, UR16, R25, P2, !PT ;  /* 0x0000001039387c10 */ /* 0x000fe400097fe419 */
[----:B------:R-:W-:Y:S02]  /*7760*/  IADD3.X R7, R22, UR11, RZ, P3, !PT ;  /* 0x0000000b16077c10 */ /* 0x000fe40009ffe4ff */
[----:B------:R-:W-:Y:S02]  /*7770*/  LEA R6, P2, R27, R6, 0x1 ;  /* 0x000000061b067211 */ /* 0x000fe400078408ff */
[----:B------:R-:W-:-:S02]  /*7780*/  @!P6 LEA R24, P1, R26, UR10, 0x1 ;  /* 0x0000000a1a18ec11 */ /* 0x000fc4000f8208ff */
[----:B------:R-:W-:Y:S02]  /*7790*/  ISETP.GE.AND P4, PT, R0, UR8, PT ;  /* 0x0000000800007c0c */ /* 0x000fe4000bf86270 */
[----:B------:R-:W-:Y:S02]  /*77a0*/  LEA.HI.X R7, R27, R7, R56, 0x1, P2 ;  /* 0x000000071b077211 */ /* 0x000fe400010f0c38 */
[----:B------:R-:W-:Y:S02]  /*77b0*/  ISETP.GE.AND P3, PT, R8, UR8, PT ;  /* 0x0000000808007c0c */ /* 0x000fe4000bf66270 */
[----:B------:R-:W-:Y:S02]  /*77c0*/  ISETP.GE.AND P2, PT, R9, UR8, PT ;  /* 0x0000000809007c0c */ /* 0x000fe4000bf46270 */
[----:B------:R-:W-:Y:S02]  /*77d0*/  @!P6 LEA.HI.X R25, R26, UR11, R79, 0x1, P1 ;  /* 0x0000000b1a19ec11 */ /* 0x000fe400088f0c4f */
[----:B------:R-:W-:Y:S01]  /*77e0*/  PRMT R26, RZ, 0x7610, R26 ;  /* 0x00007610ff1a7816 */ /* 0x000fe2000000001a */
[----:B------:R-:W-:Y:S01]  /*77f0*/  BAR.SYNC.DEFER_BLOCKING 0x0 ;  /* 0x0000000000007b1d */ /* 0x000fe20000010000 */
[----:B------:R-:W-:-:S02]  /*7800*/  PRMT R27, RZ, 0x7610, R27 ;  /* 0x00007610ff1b7816 */ /* 0x000fc4000000001b */
[----:B------:R-:W-:Y:S02]  /*7810*/  PRMT R56, RZ, 0x7610, R56 ;  /* 0x00007610ff387816 */ /* 0x000fe40000000038 */
[----:B------:R-:W-:Y:S02]  /*7820*/  PRMT R57, RZ, 0x7610, R57 ;  /* 0x00007610ff397816 */ /* 0x000fe40000000039 */
[----:B------:R-:W-:Y:S02]  /*7830*/  ISETP.GE.AND P1, PT, R10, UR8, PT ;  /* 0x000000080a007c0c */ /* 0x000fe4000bf26270 */
[----:B------:R-:W-:Y:S02]  /*7840*/  ISETP.GE.AND P5, PT, R12, UR8, PT ;  /* 0x000000080c007c0c */ /* 0x000fe4000bfa6270 */
[----:B0-----:R-:W-:Y:S02]  /*7850*/  PRMT R4, RZ, 0x7610, R4 ;  /* 0x00007610ff047816 */ /* 0x001fe40000000004 */
[----:B------:R-:W-:-:S02]  /*7860*/  PRMT R5, RZ, 0x7610, R5 ;  /* 0x00007610ff057816 */ /* 0x000fc40000000005 */
[----:B------:R-:W-:Y:S01]  /*7870*/  PRMT R58, RZ, 0x7610, R58 ;  /* 0x00007610ff3a7816 */ /* 0x000fe2000000003a */
[----:B------:R0:W2:Y:S01]  /*7880*/  @!P6 LDG.E.U16 R26, desc[UR14][R24.64] ;  /* 0x0000000e181ae981 */ /* 0x0000a2000c1e1500 */
[----:B------:R-:W-:Y:S02]  /*7890*/  ISETP.GE.AND P6, PT, R11, UR8, PT ;  /* 0x000000080b007c0c */ /* 0x000fe4000bfc6270 */
[----:B------:R-:W-:Y:S01]  /*78a0*/  PRMT R59, RZ, 0x7610, R59 ;  /* 0x00007610ff3b7816 */ /* 0x000fe2000000003b */
[----:B------:R-:W3:Y:S01]  /*78b0*/  @!P4 LDG.E.U16 R27, desc[UR14][R6.64] ;  /* 0x0000000e061bc981 */ /* 0x000ee2000c1e1500 */
[----:B------:R-:W-:-:S03]  /*78c0*/  ISETP.GE.AND P4, PT, R13, UR8, PT ;  /* 0x000000080d007c0c */ /* 0x000fc6000bf86270 */
[----:B------:R-:W4:Y:S01]  /*78d0*/  @!P3 LDG.E.U16 R56, desc[UR14][R6.64+0x40] ;  /* 0x0000400e0638b981 */ /* 0x000f22000c1e1500 */
[----:B------:R-:W-:-:S03]  /*78e0*/  ISETP.GE.AND P3, PT, R14, UR8, PT ;  /* 0x000000080e007c0c */ /* 0x000fc6000bf66270 */
[----:B------:R-:W5:Y:S01]  /*78f0*/  @!P2 LDG.E.U16 R57, desc[UR14][R6.64+0x80] ;  /* 0x0000800e0639a981 */ /* 0x000f62000c1e1500 */
[----:B------:R-:W-:Y:S02]  /*7900*/  ISETP.GE.AND P2, PT, R15, UR8, PT ;  /* 0x000000080f007c0c */ /* 0x000fe4000bf46270 */
[----:B0-----:R-:W-:Y:S01]  /*7910*/  PRMT R24, RZ, 0x7610, R24 ;  /* 0x00007610ff187816 */ /* 0x001fe20000000018 */
[----:B------:R-:W5:Y:S01]  /*7920*/  @!P1 LDG.E.U16 R4, desc[UR14][R6.64+0xc0] ;  /* 0x0000c00e06049981 */ /* 0x000f62000c1e1500 */
[----:B------:R-:W-:Y:S02]  /*7930*/  PRMT R25, RZ, 0x7610, R25 ;  /* 0x00007610ff197816 */ /* 0x000fe40000000019 */
[----:B------:R-:W-:Y:S01]  /*7940*/  ISETP.GE.AND P1, PT, R16, UR8, PT ;  /* 0x0000000810007c0c */ /* 0x000fe2000bf26270 */
[----:B------:R-:W5:Y:S01]  /*7950*/  @!P6 LDG.E.U16 R5, desc[UR14][R6.64+0x100] ;  /* 0x0001000e0605e981 */ /* 0x000f62000c1e1500 */
[----:B------:R-:W-:-:S03]  /*7960*/  ISETP.GE.AND P6, PT, R17, UR8, PT ;  /* 0x0000000811007c0c */ /* 0x000fc6000bfc6270 */
[----:B------:R-:W5:Y:S01]  /*7970*/  @!P5 LDG.E.U16 R58, desc[UR14][R6.64+0x140] ;  /* 0x0001400e063ad981 */ /* 0x000f62000c1e1500 */
[----:B------:R-:W-:-:S03]  /*7980*/  ISETP.GE.AND P5, PT, R18, UR8, PT ;  /* 0x0000000812007c0c */ /* 0x000fc6000bfa6270 */
[----:B------:R-:W5:Y:S01]  /*7990*/  @!P4 LDG.E.U16 R59, desc[UR14][R6.64+0x180] ;  /* 0x0001800e063bc981 */ /* 0x000f62000c1e1500 */
[----:B------:R-:W-:-:S03]  /*79a0*/  ISETP.GE.AND P4, PT, R19, UR8, PT ;  /* 0x0000000813007c0c */ /* 0x000fc6000bf86270 */
[----:B------:R-:W5:Y:S01]  /*79b0*/  @!P3 LDG.E.U16 R24, desc[UR14][R6.64+0x1c0] ;  /* 0x0001c00e0618b981 */ /* 0x000f62000c1e1500 */
[----:B------:R-:W-:-:S03]  /*79c0*/  ISETP.GE.AND P3, PT, R20, UR8, PT ;  /* 0x0000000814007c0c */ /* 0x000fc6000bf66270 */
[----:B------:R-:W5:Y:S01]  /*79d0*/  @!P2 LDG.E.U16 R25, desc[UR14][R6.64+0x200] ;  /* 0x0002000e0619a981 */ /* 0x000f62000c1e1500 */
[----:B------:R-:W-:Y:S02]  /*79e0*/  ISETP.GE.AND P2, PT, R21, UR8, PT ;  /* 0x0000000815007c0c */ /* 0x000fe4000bf46270 */
[----:B------:R-:W-:Y:S02]  /*79f0*/  PRMT R60, RZ, 0x7610, R60 ;  /* 0x00007610ff3c7816 */ /* 0x000fe4000000003c */
[----:B------:R-:W-:Y:S02]  /*7a00*/  PRMT R61, RZ, 0x7610, R61 ;  /* 0x00007610ff3d7816 */ /* 0x000fe4000000003d */
[----:B------:R-:W-:Y:S02]  /*7a10*/  PRMT R62, RZ, 0x7610, R62 ;  /* 0x00007610ff3e7816 */ /* 0x000fe4000000003e */
[----:B------:R-:W-:Y:S01]  /*7a20*/  PRMT R63, RZ, 0x7610, R63 ;  /* 0x00007610ff3f7816 */ /* 0x000fe2000000003f */
[----:B------:R-:W5:Y:S01]  /*7a30*/  @!P1 LDG.E.U16 R60, desc[UR14][R6.64+0x240] ;  /* 0x0002400e063c9981 */ /* 0x000f62000c1e1500 */
[----:B------:R-:W-:-:S02]  /*7a40*/  PRMT R64, RZ, 0x7610, R64 ;  /* 0x00007610ff407816 */ /* 0x000fc40000000040 */
[----:B------:R-:W-:Y:S01]  /*7a50*/  PRMT R65, RZ, 0x7610, R65 ;  /* 0x00007610ff417816 */ /* 0x000fe20000000041 */
[----:B------:R-:W5:Y:S04]  /*7a60*/  @!P6 LDG.E.U16 R61, desc[UR14][R6.64+0x280] ;  /* 0x0002800e063de981 */ /* 0x000f68000c1e1500 */
[----:B------:R-:W5:Y:S04]  /*7a70*/  @!P5 LDG.E.U16 R62, desc[UR14][R6.64+0x2c0] ;  /* 0x0002c00e063ed981 */ /* 0x000f68000c1e1500 */
[----:B------:R-:W5:Y:S04]  /*7a80*/  @!P4 LDG.E.U16 R63, desc[UR14][R6.64+0x300] ;  /* 0x0003000e063fc981 */ /* 0x000f68000c1e1500 */
[----:B------:R-:W5:Y:S04]  /*7a90*/  @!P3 LDG.E.U16 R64, desc[UR14][R6.64+0x340] ;  /* 0x0003400e0640b981 */ /* 0x000f68000c1e1500 */
[----:B------:R0:W5:Y:S01]  /*7aa0*/  @!P2 LDG.E.U16 R65, desc[UR14][R6.64+0x380] ;  /* 0x0003800e0641a981 */ /* 0x000162000c1e1500 */
[----:B------:R-:W-:-:S04]  /*7ab0*/  LOP3.LUT R105, R105, 0xfffffe00, RZ, 0xc0, !PT ;  /* 0xfffffe0069697812 */ /* 0x000fc800078ec0ff */
[----:B------:R-:W-:-:S04]  /*7ac0*/  LEA R105, R32, R105, 0x4 ;  /* 0x0000006920697211 */ /* 0x000fc800078e20ff */
[C---:B0-----:R-:W-:Y:S02]  /*7ad0*/  IADD3 R6, R105.reuse, 0x1, RZ ;  /* 0x0000000169067810 */ /* 0x041fe40007ffe0ff */
[----:B------:R-:W-:-:S04]  /*7ae0*/  IADD3 R7, R105, 0x4, RZ ;  /* 0x0000000469077810 */ /* 0x000fc80007ffe0ff */
[----:B------:R-:W-:-:S04]  /*7af0*/  LEA.HI.SX32 R7, R7, R105, 0x1b ;  /* 0x0000006907077211 */ /* 0x000fc800078fdaff */
[----:B------:R-:W-:Y:S02]  /*7b00*/  LEA R7, R7, UR9, 0x1 ;  /* 0x0000000907077c11 */ /* 0x000fe4000f8e08ff */
[----:B------:R-:W-:Y:S01]  /*7b10*/  IADD3 R70, R105, 0xd, RZ ;  /* 0x0000000d69467810 */ /* 0x000fe20007ffe0ff */
[----:B--2---:R-:W-:Y:S04]  /*7b20*/  STS.U16 [R35], R26 ;  /* 0x0000001a23007388 */ /* 0x004fe80000000400 */
[----:B---3--:R-:W-:Y:S04]  /*7b30*/  STS.U16 [R40+0x40], R27 ;  /* 0x0000401b28007388 */ /* 0x008fe80000000400 */
[----:B----4-:R-:W-:Y:S04]  /*7b40*/  STS.U16 [R41+0x80], R56 ;  /* 0x0000803829007388 */ /* 0x010fe80000000400 */
[----:B-----5:R-:W-:Y:S04]  /*7b50*/  STS.U16 [R42+0xc0], R57 ;  /* 0x0000c0392a007388 */ /* 0x020fe80000000400 */
[----:B------:R0:W-:Y:S04]  /*7b60*/  STS.U16 [R43+0x100], R4 ;  /* 0x000100042b007388 */ /* 0x0001e80000000400 */
[----:B------:R1:W-:Y:S04]  /*7b70*/  STS.U16 [R44+0x140], R5 ;  /* 0x000140052c007388 */ /* 0x0003e80000000400 */
[----:B------:R-:W-:Y:S01]  /*7b80*/  STS.U16 [R45+0x180], R58 ;  /* 0x0001803a2d007388 */ /* 0x000fe20000000400 */
[----:B0-----:R-:W-:-:S03]  /*7b90*/  LEA.HI.SX32 R4, R6, R105, 0x1b ;  /* 0x0000006906047211 */ /* 0x001fc600078fdaff */
[----:B------:R-:W-:Y:S01]  /*7ba0*/  STS.U16 [R46+0x1c0], R59 ;  /* 0x0001c03b2e007388 */ /* 0x000fe20000000400 */
[----:B-1----:R-:W-:-:S03]  /*7bb0*/  IADD3 R5, R105, 0x2, RZ ;  /* 0x0000000269057810 */ /* 0x002fc60007ffe0ff */
[----:B------:R0:W-:Y:S01]  /*7bc0*/  STS.U16 [R47+0x200], R24 ;  /* 0x000200182f007388 */ /* 0x0001e20000000400 */
[----:B------:R-:W-:Y:S02]  /*7bd0*/  IADD3 R6, R105, 0x3, RZ ;  /* 0x0000000369067810 */ /* 0x000fe40007ffe0ff */
[-C--:B------:R-:W-:Y:S01]  /*7be0*/  LEA.HI.SX32 R5, R5, R105.reuse, 0x1b ;  /* 0x0000006905057211 */ /* 0x080fe200078fdaff */
[----:B------:R1:W-:Y:S01]  /*7bf0*/  STS.U16 [R48+0x240], R25 ;  /* 0x0002401930007388 */ /* 0x0003e20000000400 */
[----:B------:R-:W-:Y:S02]  /*7c00*/  LEA R4, R4, UR9, 0x1 ;  /* 0x0000000904047c11 */ /* 0x000fe4000f8e08ff */
[----:B------:R-:W-:Y:S02]  /*7c10*/  LEA.HI.SX32 R6, R6, R105, 0x1b ;  /* 0x0000006906067211 */ /* 0x000fe400078fdaff */
[----:B------:R-:W-:Y:S01]  /*7c20*/  LEA R5, R5, UR9, 0x1 ;  /* 0x0000000905057c11 */ /* 0x000fe2000f8e08ff */
[----:B------:R-:W-:Y:S04]  /*7c30*/  STS.U16 [R49+0x280], R60 ;  /* 0x0002803c31007388 */ /* 0x000fe80000000400 */
[----:B------:R-:W-:Y:S04]  /*7c40*/  STS.U16 [R50+0x2c0], R61 ;  /* 0x0002c03d32007388 */ /* 0x000fe80000000400 */
[----:B------:R2:W-:Y:S01]  /*7c50*/  STS.U16 [R51+0x300], R62 ;  /* 0x0003003e33007388 */ /* 0x0005e20000000400 */
[----:B------:R-:W-:-:S03]  /*7c60*/  LEA R6, R6, UR9, 0x1 ;  /* 0x0000000906067c11 */ /* 0x000fc6000f8e08ff */
[----:B------:R-:W-:Y:S04]  /*7c70*/  STS.U16 [R52+0x340], R63 ;  /* 0x0003403f34007388 */ /* 0x000fe80000000400 */
[----:B------:R3:W-:Y:S04]  /*7c80*/  STS.U16 [R53+0x380], R64 ;  /* 0x0003804035007388 */ /* 0x0007e80000000400 */
[----:B------:R-:W-:Y:S01]  /*7c90*/  STS.U16 [R54+0x3c0], R65 ;  /* 0x0003c04136007388 */ /* 0x000fe20000000400 */
[----:B------:R-:W-:-:S03]  /*7ca0*/  NOP ;  /* 0x0000000000007918 */ /* 0x000fc60000000000 */
[----:B------:R-:W4:Y:S04]  /*7cb0*/  LDS.U16 R27, [R4+0x2] ;  /* 0x00000200041b7984 */ /* 0x000f280000000400 */
[----:B------:R-:W5:Y:S04]  /*7cc0*/  LDS.U16 R26, [R55] ;  /* 0x00000000371a7984 */ /* 0x000f680000000400 */
[----:B------:R-:W5:Y:S04]  /*7cd0*/  LDS.U16 R56, [R5+0x4] ;  /* 0x0000040005387984 */ /* 0x000f680000000400 */
[----:B------:R-:W5:Y:S04]  /*7ce0*/  LDS.U16 R66, [R6+0x6] ;  /* 0x0000060006427984 */ /* 0x000f680000000400 */
[----:B------:R-:W5:Y:S01]  /*7cf0*/  LDS.U16 R68, [R7+0x8] ;  /* 0x0000080007447984 */ /* 0x000f620000000400 */
[----:B0-----:R-:W-:-:S02]  /*7d00*/  IADD3 R24, R105, 0x5, RZ ;  /* 0x0000000569187810 */ /* 0x001fc40007ffe0ff */
[C---:B------:R-:W-:Y:S02]  /*7d10*/  IADD3 R59, R105.reuse, 0x9, RZ ;  /* 0x00000009693b7810 */ /* 0x040fe40007ffe0ff */
[C---:B------:R-:W-:Y:S02]  /*7d20*/  IADD3 R58, R105.reuse, 0x8, RZ ;  /* 0x00000008693a7810 */ /* 0x040fe40007ffe0ff */
[C---:B-1----:R-:W-:Y:S02]  /*7d30*/  IADD3 R25, R105.reuse, 0x6, RZ ;  /* 0x0000000669197810 */ /* 0x042fe40007ffe0ff */
[-C--:B------:R-:W-:Y:S02]  /*7d40*/  LEA.HI.SX32 R24, R24, R105.reuse, 0x1b ;  /* 0x0000006918187211 */ /* 0x080fe400078fdaff */
[----:B------:R-:W-:Y:S02]  /*7d50*/  IADD3 R57, R105, 0x7, RZ ;  /* 0x0000000769397810 */ /* 0x000fe40007ffe0ff */
[----:B------:R-:W-:-:S02]  /*7d60*/  LEA.HI.SX32 R59, R59, R105, 0x1b ;  /* 0x000000693b3b7211 */ /* 0x000fc400078fdaff */
[C---:B--2---:R-:W-:Y:S02]  /*7d70*/  IADD3 R62, R105.reuse, 0xb, RZ ;  /* 0x0000000b693e7810 */ /* 0x044fe40007ffe0ff */
[C---:B---3--:R-:W-:Y:S02]  /*7d80*/  IADD3 R64, R105.reuse, 0xc, RZ ;  /* 0x0000000c69407810 */ /* 0x048fe40007ffe0ff */
[----:B------:R-:W-:Y:S02]  /*7d90*/  IADD3 R60, R105, 0xa, RZ ;  /* 0x0000000a693c7810 */ /* 0x000fe40007ffe0ff */
[----:B------:R-:W-:Y:S01]  /*7da0*/  LEA R24, R24, UR9, 0x1 ;  /* 0x0000000918187c11 */ /* 0x000fe2000f8e08ff */
[----:B----4-:R-:W-:Y:S01]  /*7db0*/  HADD2.F32 R63, -RZ, R27.H0_H0 ;  /* 0x2000001bff3f7230 */ /* 0x010fe20000004100 */
[----:B------:R-:W-:-:S03]  /*7dc0*/  LEA.HI.SX32 R27, R58, R105, 0x1b ;  /* 0x000000693a1b7211 */ /* 0x000fc600078fdaff */
[----:B------:R-:W0:Y:S01]  /*7dd0*/  LDS.U16 R67, [R24+0xa] ;  /* 0x00000a0018437984 */ /* 0x000e220000000400 */
[-C--:B------:R-:W-:Y:S01]  /*7de0*/  LEA.HI.SX32 R25, R25, R105.reuse, 0x1b ;  /* 0x0000006919197211 */ /* 0x080fe200078fdaff */
[----:B-----5:R-:W-:Y:S01]  /*7df0*/  HADD2.F32 R61, -RZ, R26.H0_H0 ;  /* 0x2000001aff3d7230 */ /* 0x020fe20000004100 */
[-C--:B------:R-:W-:Y:S01]  /*7e00*/  LEA.HI.SX32 R26, R57, R105.reuse, 0x1b ;  /* 0x00000069391a7211 */ /* 0x080fe200078fdaff */
[----:B------:R-:W-:Y:S01]  /*7e10*/  HADD2.F32 R65, -RZ, R56.H0_H0 ;  /* 0x20000038ff417230 */ /* 0x000fe20000004100 */
[----:B------:R-:W-:Y:S02]  /*7e20*/  LEA R56, R59, UR9, 0x1 ;  /* 0x000000093b387c11 */ /* 0x000fe4000f8e08ff */
[-C--:B------:R-:W-:Y:S01]  /*7e30*/  LEA.HI.SX32 R58, R62, R105.reuse, 0x1b ;  /* 0x000000693e3a7211 */ /* 0x080fe200078fdaff */
[----:B------:R-:W-:Y:S01]  /*7e40*/  HADD2.F32 R66, -RZ, R66.H0_H0 ;  /* 0x20000042ff427230 */ /* 0x000fe20000004100 */
[----:B------:R-:W-:Y:S02]  /*7e50*/  LEA.HI.SX32 R59, R64, R105, 0x1b ;  /* 0x00000069403b7211 */ /* 0x000fe400078fdaff */
[----:B------:R-:W-:-:S02]  /*7e60*/  IADD3 R62, R105, 0xe, RZ ;  /* 0x0000000e693e7810 */ /* 0x000fc40007ffe0ff */
[----:B------:R-:W-:Y:S01]  /*7e70*/  IADD3 R64, R105, 0xf, RZ ;  /* 0x0000000f69407810 */ /* 0x000fe20007ffe0ff */
[----:B------:R-:W-:Y:S01]  /*7e80*/  FMUL.FTZ R72, R63, -1.4426950216293334961 ;  /* 0xbfb8aa3b3f487820 */ /* 0x000fe20000410000 */
[----:B------:R-:W-:Y:S01]  /*7e90*/  LEA R27, R27, UR9, 0x1 ;  /* 0x000000091b1b7c11 */ /* 0x000fe2000f8e08ff */
[----:B------:R-:W-:Y:S01]  /*7ea0*/  HADD2.F32 R68, -RZ, R68.H0_H0 ;  /* 0x20000044ff447230 */ /* 0x000fe20000004100 */
[-C--:B------:R-:W-:Y:S01]  /*7eb0*/  LEA.HI.SX32 R57, R60, R105.reuse, 0x1b ;  /* 0x000000693c397211 */ /* 0x080fe200078fdaff */
[----:B------:R-:W-:Y:S01]  /*7ec0*/  FMUL.FTZ R71, R61, -1.4426950216293334961 ;  /* 0xbfb8aa3b3d477820 */ /* 0x000fe20000410000 */
[----:B------:R-:W-:Y:S02]  /*7ed0*/  LEA R25, R25, UR9, 0x1 ;  /* 0x0000000919197c11 */ /* 0x000fe4000f8e08ff */
[----:B------:R-:W-:Y:S02]  /*7ee0*/  LEA R26, R26, UR9, 0x1 ;  /* 0x000000091a1a7c11 */ /* 0x000fe4000f8e08ff */
[----:B------:R-:W-:-:S02]  /*7ef0*/  LEA.HI.SX32 R62, R62, R105, 0x1b ;  /* 0x000000693e3e7211 */ /* 0x000fc400078fdaff */
[-C--:B------:R-:W-:Y:S01]  /*7f00*/  LEA.HI.SX32 R64, R64, R105.reuse, 0x1b ;  /* 0x0000006940407211 */ /* 0x080fe200078fdaff */
[----:B------:R1:W2:Y:S01]  /*7f10*/  MUFU.EX2 R80, R72 ;  /* 0x0000004800507308 */ /* 0x0002a20000000800 */
[----:B------:R-:W-:Y:S01]  /*7f20*/  LEA.HI.SX32 R60, R70, R105, 0x1b ;  /* 0x00000069463c7211 */ /* 0x000fe200078fdaff */
[----:B------:R-:W-:Y:S01]  /*7f30*/  FMUL.FTZ R70, R66, -1.4426950216293334961 ;  /* 0xbfb8aa3b42467820 */ /* 0x000fe20000410000 */
[----:B------:R-:W-:Y:S01]  /*7f40*/  LEA R57, R57, UR9, 0x1 ;  /* 0x0000000939397c11 */ /* 0x000fe2000f8e08ff */
[----:B------:R-:W3:Y:S01]  /*7f50*/  LDS.U16 R78, [R27+0x10] ;  /* 0x000010001b4e7984 */ /* 0x000ee20000000400 */
[----:B------:R-:W-:Y:S01]  /*7f60*/  LEA R58, R58, UR9, 0x1 ;  /* 0x000000093a3a7c11 */ /* 0x000fe2000f8e08ff */
[----:B------:R-:W-:Y:S01]  /*7f70*/  FMUL.FTZ R73, R65, -1.4426950216293334961 ;  /* 0xbfb8aa3b41497820 */ /* 0x000fe20000410000 */
[----:B------:R-:W-:Y:S01]  /*7f80*/  LEA R59, R59, UR9, 0x1 ;  /* 0x000000093b3b7c11 */ /* 0x000fe2000f8e08ff */
[----:B------:R-:W4:Y:S01]  /*7f90*/  LDS.U16 R69, [R25+0xc] ;  /* 0x00000c0019457984 */ /* 0x000f220000000400 */
[----:B------:R-:W-:Y:S01]  /*7fa0*/  LEA R60, R60, UR9, 0x1 ;  /* 0x000000093c3c7c11 */ /* 0x000fe2000f8e08ff */
[----:B-1----:R-:W-:Y:S01]  /*7fb0*/  FMUL.FTZ R72, R68, -1.4426950216293334961 ;  /* 0xbfb8aa3b44487820 */ /* 0x002fe20000410000 */
[----:B------:R1:W5:Y:S01]  /*7fc0*/  MUFU.EX2 R79, R71 ;  /* 0x00000047004f7308 */ /* 0x0003620000000800 */
[----:B------:R-:W2:Y:S01]  /*7fd0*/  LDS.U16 R76, [R26+0xe] ;  /* 0x00000e001a4c7984 */ /* 0x000ea20000000400 */
[----:B------:R-:W-:-:S02]  /*7fe0*/  LEA R62, R62, UR9, 0x1 ;  /* 0x000000093e3e7c11 */ /* 0x000fc4000f8e08ff */
[----:B------:R-:W-:Y:S01]  /*7ff0*/  LEA R64, R64, UR9, 0x1 ;  /* 0x0000000940407c11 */ /* 0x000fe2000f8e08ff */
[----:B------:R-:W5:Y:S03]  /*8000*/  LDS.U16 R74, [R57+0x14] ;  /* 0x00001400394a7984 */ /* 0x000f660000000400 */
[----:B------:R0:W-:Y:S01]  /*8010*/  MUFU.EX2 R82, R70 ;  /* 0x0000004600527308 */ /* 0x0001e20000000800 */
[----:B-1----:R-:W1:Y:S04]  /*8020*/  LDS.U16 R71, [R56+0x12] ;  /* 0x0000120038477984 */ /* 0x002e680000000400 */
[----:B------:R-:W1:Y:S03]  /*8030*/  LDS.U16 R75, [R58+0x16] ;  /* 0x000016003a4b7984 */ /* 0x000e660000000400 */
[----:B------:R0:W-:Y:S01]  /*8040*/  MUFU.EX2 R81, R73 ;  /* 0x0000004900517308 */ /* 0x0001e20000000800 */
[----:B------:R-:W1:Y:S04]  /*8050*/  LDS.U16 R77, [R59+0x18] ;  /* 0x000018003b4d7984 */ /* 0x000e680000000400 */
[----:B0-----:R-:W0:Y:S03]  /*8060*/  LDS.U16 R70, [R60+0x1a] ;  /* 0x00001a003c467984 */ /* 0x001e260000000400 */
[----:B------:R3:W0:Y:S01]  /*8070*/  MUFU.EX2 R83, R72 ;  /* 0x0000004800537308 */ /* 0x0006220000000800 */
[----:B------:R-:W0:Y:S04]  /*8080*/  LDS.U16 R73, [R62+0x1c] ;  /* 0x00001c003e497984 */ /* 0x000e280000000400 */
[----:B---3--:R-:W3:Y:S01]  /*8090*/  LDS.U16 R72, [R64+0x1e] ;  /* 0x00001e0040487984 */ /* 0x008ee20000000400 */
[----:B------:R-:W-:-:S02]  /*80a0*/  HADD2.F32 R67, -RZ, R67.H0_H0 ;  /* 0x20000043ff437230 */ /* 0x000fc40000004100 */
[----:B------:R-:W-:Y:S02]  /*80b0*/  HADD2.F32 R78, -RZ, R78.H0_H0 ;  /* 0x2000004eff4e7230 */ /* 0x000fe40000004100 */
[----:B----4-:R-:W-:Y:S02]  /*80c0*/  HADD2.F32 R69, -RZ, R69.H0_H0 ;  /* 0x20000045ff457230 */ /* 0x010fe40000004100 */
[----:B------:R-:W-:Y:S01]  /*80d0*/  FMUL.FTZ R84, R67, -1.4426950216293334961 ;  /* 0xbfb8aa3b43547820 */ /* 0x000fe20000410000 */
[----:B--2---:R-:W-:Y:S02]  /*80e0*/  HADD2.F32 R76, -RZ, R76.H0_H0 ;  /* 0x2000004cff4c7230 */ /* 0x004fe40000004100 */
[----:B------:R-:W-:Y:S01]  /*80f0*/  FMUL.FTZ R87, R78, -1.4426950216293334961 ;  /* 0xbfb8aa3b4e577820 */ /* 0x000fe20000410000 */
[----:B------:R-:W-:Y:S01]  /*8100*/  FMUL.FTZ R85, R69, -1.4426950216293334961 ;  /* 0xbfb8aa3b45557820 */ /* 0x000fe20000410000 */
[----:B-----5:R-:W-:Y:S02]  /*8110*/  HADD2.F32 R74, -RZ, R74.H0_H0 ;  /* 0x2000004aff4a7230 */ /* 0x020fe40000004100 */
[----:B------:R-:W-:Y:S01]  /*8120*/  FMUL.FTZ R86, R76, -1.4426950216293334961 ;  /* 0xbfb8aa3b4c567820 */ /* 0x000fe20000410000 */
[----:B-1----:R-:W-:Y:S01]  /*8130*/  HADD2.F32 R71, -RZ, R71.H0_H0 ;  /* 0x20000047ff477230 */ /* 0x002fe20000004100 */
[----:B------:R-:W1:Y:S01]  /*8140*/  MUFU.EX2 R84, R84 ;  /* 0x0000005400547308 */ /* 0x000e620000000800 */
[----:B------:R-:W-:-:S03]  /*8150*/  HADD2.F32 R75, -RZ, R75.H0_H0 ;  /* 0x2000004bff4b7230 */ /* 0x000fc60000004100 */
[----:B------:R-:W-:Y:S01]  /*8160*/  FMUL.FTZ R105, R71, -1.4426950216293334961 ;  /* 0xbfb8aa3b47697820 */ /* 0x000fe20000410000 */
[----:B------:R-:W-:Y:S02]  /*8170*/  HADD2.F32 R77, -RZ, R77.H0_H0 ;  /* 0x2000004dff4d7230 */ /* 0x000fe40000004100 */
[----:B0-----:R-:W-:Y:S02]  /*8180*/  HADD2.F32 R70, -RZ, R70.H0_H0 ;  /* 0x20000046ff467230 */ /* 0x001fe40000004100 */
[----:B------:R-:W-:Y:S01]  /*8190*/  FMUL.FTZ R106, R74, -1.4426950216293334961 ;  /* 0xbfb8aa3b4a6a7820 */ /* 0x000fe20000410000 */
[----:B------:R-:W-:Y:S02]  /*81a0*/  HADD2.F32 R73, -RZ, R73.H0_H0 ;  /* 0x20000049ff497230 */ /* 0x000fe40000004100 */
[----:B------:R-:W-:Y:S01]  /*81b0*/  FMUL.FTZ R107, R75, -1.4426950216293334961 ;  /* 0xbfb8aa3b4b6b7820 */ /* 0x000fe20000410000 */
[----:B------:R-:W-:Y:S01]  /*81c0*/  FMUL.FTZ R108, R77, -1.4426950216293334961 ;  /* 0xbfb8aa3b4d6c7820 */ /* 0x000fe20000410000 */
[----:B------:R-:W-:Y:S01]  /*81d0*/  FMUL.FTZ R109, R70, -1.4426950216293334961 ;  /* 0xbfb8aa3b466d7820 */ /* 0x000fe20000410000 */
[----:B------:R-:W0:Y:S01]  /*81e0*/  MUFU.EX2 R87, R87 ;  /* 0x0000005700577308 */ /* 0x000e220000000800 */
[----:B---3--:R-:W-:-:S02]  /*81f0*/  HADD2.F32 R72, -RZ, R72.H0_H0 ;  /* 0x20000048ff487230 */ /* 0x008fc40000004100 */
[----:B------:R-:W-:-:S05]  /*8200*/  FMUL.FTZ R110, R73, -1.4426950216293334961 ;  /* 0xbfb8aa3b496e7820 */ /* 0x000fca0000410000 */
[----:B------:R-:W2:Y:S01]  /*8210*/  MUFU.EX2 R85, R85 ;  /* 0x0000005500557308 */ /* 0x000ea20000000800 */
[----:B------:R-:W-:-:S07]  /*8220*/  FMUL.FTZ R111, R72, -1.4426950216293334961 ;  /* 0xbfb8aa3b486f7820 */ /* 0x000fce0000410000 */
[----:B------:R-:W3:Y:S01]  /*8230*/  MUFU.EX2 R86, R86 ;  /* 0x0000005600567308 */ /* 0x000ee20000000800 */
[----:B------:R-:W-:-:S07]  /*8240*/  FADD.FTZ R80, R80, 1 ;  /* 0x3f80000050507421 */ /* 0x000fce0000010000 */
[----:B------:R-:W4:Y:S08]  /*8250*/  MUFU.EX2 R105, R105 ;  /* 0x0000006900697308 */ /* 0x000f300000000800 */
[----:B------:R-:W5:Y:S01]  /*8260*/  MUFU.EX2 R106, R106 ;  /* 0x0000006a006a7308 */ /* 0x000f620000000800 */
[----:B------:R-:W-:-:S07]  /*8270*/  FADD.FTZ R79, R79, 1 ;  /* 0x3f8000004f4f7421 */ /* 0x000fce0000010000 */
[----:B------:R-:W5:Y:S08]  /*8280*/  MUFU.EX2 R107, R107 ;  /* 0x0000006b006b7308 */ /* 0x000f700000000800 */
[----:B------:R-:W5:Y:S08]  /*8290*/  MUFU.EX2 R108, R108 ;  /* 0x0000006c006c7308 */ /* 0x000f700000000800 */
[----:B------:R-:W5:Y:S01]  /*82a0*/  MUFU.EX2 R109, R109 ;  /* 0x0000006d006d7308 */ /* 0x000f620000000800 */
[----:B------:R-:W-:-:S07]  /*82b0*/  FADD.FTZ R83, R83, 1 ;  /* 0x3f80000053537421 */ /* 0x000fce0000010000 */
[----:B------:R-:W5:Y:S01]  /*82c0*/  MUFU.EX2 R110, R110 ;  /* 0x0000006e006e7308 */ /* 0x000f620000000800 */
[----:B------:R-:W-:-:S07]  /*82d0*/  FADD.FTZ R81, R81, 1 ;  /* 0x3f80000051517421 */ /* 0x000fce0000010000 */
[----:B------:R-:W5:Y:S01]  /*82e0*/  MUFU.EX2 R111, R111 ;  /* 0x0000006f006f7308 */ /* 0x000f620000000800 */
[----:B------:R-:W-:Y:S01]  /*82f0*/  FADD.FTZ R82, R82, 1 ;  /* 0x3f80000052527421 */ /* 0x000fe20000010000 */
[----:B-1----:R-:W-:Y:S01]  /*8300*/  FADD.FTZ R84, R84, 1 ;  /* 0x3f80000054547421 */ /* 0x002fe20000010000 */
[----:B0-----:R-:W-:Y:S01]  /*8310*/  FADD.FTZ R87, R87, 1 ;  /* 0x3f80000057577421 */ /* 0x001fe20000010000 */
[----:B--2---:R-:W-:Y:S01]  /*8320*/  FADD.FTZ R85, R85, 1 ;  /* 0x3f80000055557421 */ /* 0x004fe20000010000 */
[----:B---3--:R-:W-:-:S03]  /*8330*/  FADD.FTZ R86, R86, 1 ;  /* 0x3f80000056567421 */ /* 0x008fc60000010000 */
[----:B------:R-:W0:Y:S01]  /*8340*/  MUFU.RCP R112, R79 ;  /* 0x0000004f00707308 */ /* 0x000e220000001000 */
[----:B----4-:R-:W-:Y:S01]  /*8350*/  FADD.FTZ R105, R105, 1 ;  /* 0x3f80000069697421 */ /* 0x010fe20000010000 */
[----:B-----5:R-:W-:-:S06]  /*8360*/  FADD.FTZ R106, R106, 1 ;  /* 0x3f8000006a6a7421 */ /* 0x020fcc0000010000 */
[----:B------:R-:W1:Y:S01]  /*8370*/  MUFU.RCP R80, R80 ;  /* 0x0000005000507308 */ /* 0x000e620000001000 */
[----:B------:R-:W-:Y:S01]  /*8380*/  FADD.FTZ R107, R107, 1 ;  /* 0x3f8000006b6b7421 */ /* 0x000fe20000010000 */
[----:B------:R-:W-:Y:S01]  /*8390*/  FADD.FTZ R108, R108, 1 ;  /* 0x3f8000006c6c7421 */ /* 0x000fe20000010000 */
[----:B------:R-:W-:-:S05]  /*83a0*/  FADD.FTZ R109, R109, 1 ;  /* 0x3f8000006d6d7421 */ /* 0x000fca0000010000 */
[----:B------:R-:W2:Y:S01]  /*83b0*/  MUFU.RCP R114, R81 ;  /* 0x0000005100727308 */ /* 0x000ea20000001000 */
[----:B------:R-:W-:Y:S01]  /*83c0*/  FADD.FTZ R110, R110, 1 ;  /* 0x3f8000006e6e7421 */ /* 0x000fe20000010000 */
[----:B------:R-:W-:-:S06]  /*83d0*/  FADD.FTZ R111, R111, 1 ;  /* 0x3f8000006f6f7421 */ /* 0x000fcc0000010000 */
[----:B------:R-:W3:Y:S08]  /*83e0*/  MUFU.RCP R113, R82 ;  /* 0x0000005200717308 */ /* 0x000ef00000001000 */
[----:B------:R-:W4:Y:S08]  /*83f0*/  MUFU.RCP R83, R83 ;  /* 0x0000005300537308 */ /* 0x000f300000001000 */
[----:B------:R-:W5:Y:S08]  /*8400*/  MUFU.RCP R84, R84 ;  /* 0x0000005400547308 */ /* 0x000f700000001000 */
[----:B------:R-:W5:Y:S08]  /*8410*/  MUFU.RCP R116, R85 ;  /* 0x0000005500747308 */ /* 0x000f700000001000 */
[----:B------:R-:W5:Y:S08]  /*8420*/  MUFU.RCP R79, R86 ;  /* 0x00000056004f7308 */ /* 0x000f700000001000 */
[----:B------:R-:W5:Y:S08]  /*8430*/  MUFU.RCP R87, R87 ;  /* 0x0000005700577308 */ /* 0x000f700000001000 */
[----:B------:R-:W5:Y:S08]  /*8440*/  MUFU.RCP R82, R105 ;  /* 0x0000006900527308 */ /* 0x000f700000001000 */
[----:B------:R-:W5:Y:S01]  /*8450*/  MUFU.RCP R81, R106 ;  /* 0x0000006a00517308 */ /* 0x000f620000001000 */
[----:B0-----:R-:W-:-:S07]  /*8460*/  FMUL.FTZ R61, R61, R112 ;  /* 0x000000703d3d7220 */ /* 0x001fce0000410000 */
[----:B------:R-:W0:Y:S01]  /*8470*/  MUFU.RCP R118, R107 ;  /* 0x0000006b00767308 */ /* 0x000e220000001000 */
[----:B-1----:R-:W-:-:S07]  /*8480*/  FMUL.FTZ R80, R63, R80 ;  /* 0x000000503f507220 */ /* 0x002fce0000410000 */
[----:B------:R-:W1:Y:S01]  /*8490*/  MUFU.RCP R108, R108 ;  /* 0x0000006c006c7308 */ /* 0x000e620000001000 */
[----:B--2---:R-:W-:-:S07]  /*84a0*/  FMUL.FTZ R65, R65, R114 ;  /* 0x0000007241417220 */ /* 0x004fce0000410000 */
[----:B------:R-:W2:Y:S01]  /*84b0*/  MUFU.RCP R109, R109 ;  /* 0x0000006d006d7308 */ /* 0x000ea20000001000 */
[----:B---3--:R-:W-:Y:S01]  /*84c0*/  FMUL.FTZ R66, R66, R113 ;  /* 0x0000007142427220 */ /* 0x008fe20000410000 */
[----:B----4-:R-:W-:-:S06]  /*84d0*/  FMUL.FTZ R63, R68, R83 ;  /* 0x00000053443f7220 */ /* 0x010fcc0000410000 */
[----:B------:R-:W3:Y:S01]  /*84e0*/  MUFU.RCP R110, R110 ;  /* 0x0000006e006e7308 */ /* 0x000ee20000001000 */
[----:B------:R-:W-:-:S07]  /*84f0*/  FMUL.FTZ R61, R61, R88 ;  /* 0x000000583d3d7220 */ /* 0x000fce0000410000 */
[----:B------:R-:W4:Y:S01]  /*8500*/  MUFU.RCP R111, R111 ;  /* 0x0000006f006f7308 */ /* 0x000f220000001000 */
[----:B------:R-:W-:Y:S01]  /*8510*/  FMUL.FTZ R80, R80, R89 ;  /* 0x0000005950507220 */ /* 0x000fe20000410000 */
[----:B-----5:R-:W-:Y:S01]  /*8520*/  FMUL.FTZ R68, R67, R84 ;  /* 0x0000005443447220 */ /* 0x020fe20000410000 */
[----:B------:R-:W-:Y:S01]  /*8530*/  FMUL.FTZ R65, R65, R90 ;  /* 0x0000005a41417220 */ /* 0x000fe20000410000 */
        /* <DEDUP_REMOVED lines=8> */
[----:B------:R-:W-:Y:S01]  /*85c0*/  F2FP.F16.F32.PACK_AB R61, R80, R61 ;  /* 0x0000003d503d723e */ /* 0x000fe200000000ff */
[----:B------:R-:W-:Y:S01]  /*85d0*/  BAR.SYNC.DEFER_BLOCKING 0x0 ;  /* 0x0000000000007b1d */ /* 0x000fe20000010000 */
[----:B------:R-:W-:Y:S01]  /*85e0*/  FMUL.FTZ R69, R69, R94 ;  /* 0x0000005e45457220 */ /* 0x000fe20000410000 */
[----:B------:R-:W-:Y:S01]  /*85f0*/  FMUL.FTZ R76, R76, R95 ;  /* 0x0000005f4c4c7220 */ /* 0x000fe20000410000 */
[----:B0-----:R-:W-:Y:S01]  /*8600*/  FMUL.FTZ R74, R75, R118 ;  /* 0x000000764b4a7220 */ /* 0x001fe20000410000 */
[----:B------:R-:W-:Y:S01]  /*8610*/  F2FP.F16.F32.PACK_AB R65, R66, R65 ;  /* 0x000000414241723e */ /* 0x000fe200000000ff */
[----:B------:R-:W-:Y:S01]  /*8620*/  FMUL.FTZ R67, R67, R96 ;  /* 0x0000006043437220 */ /* 0x000fe20000410000 */
[----:B-1----:R-:W-:Y:S01]  /*8630*/  FMUL.FTZ R77, R77, R108 ;  /* 0x0000006c4d4d7220 */ /* 0x002fe20000410000 */
[----:B------:R-:W-:Y:S01]  /*8640*/  FMUL.FTZ R78, R78, R97 ;  /* 0x000000614e4e7220 */ /* 0x000fe20000410000 */
[----:B--2---:R-:W-:Y:S01]  /*8650*/  FMUL.FTZ R70, R70, R109 ;  /* 0x0000006d46467220 */ /* 0x004fe20000410000 */
[----:B------:R-:W-:Y:S01]  /*8660*/  PRMT R66, R61, 0x7632, R66 ;  /* 0x000076323d427816 */ /* 0x000fe20000000042 */
[----:B------:R-:W-:Y:S01]  /*8670*/  FMUL.FTZ R71, R71, R98 ;  /* 0x0000006247477220 */ /* 0x000fe20000410000 */
[----:B------:R-:W-:Y:S01]  /*8680*/  F2FP.F16.F32.PACK_AB R63, R68, R63 ;  /* 0x0000003f443f723e */ /* 0x000fe200000000ff */
[----:B------:R-:W-:Y:S01]  /*8690*/  FMUL.FTZ R74, R74, R99 ;  /* 0x000000634a4a7220 */ /* 0x000fe20000410000 */
[----:B---3--:R-:W-:Y:S01]  /*86a0*/  FMUL.FTZ R73, R73, R110 ;  /* 0x0000006e49497220 */ /* 0x008fe20000410000 */
[----:B----4-:R-:W-:Y:S01]  /*86b0*/  FMUL.FTZ R72, R72, R111 ;  /* 0x0000006f48487220 */ /* 0x010fe20000410000 */
[----:B------:R-:W-:Y:S01]  /*86c0*/  PRMT R68, R65, 0x7632, R68 ;  /* 0x0000763241447816 */ /* 0x000fe20000000044 */
[----:B------:R-:W-:Y:S01]  /*86d0*/  FMUL.FTZ R77, R77, R100 ;  /* 0x000000644d4d7220 */ /* 0x000fe20000410000 */
[----:B------:R-:W-:Y:S01]  /*86e0*/  F2FP.F16.F32.PACK_AB R69, R76, R69 ;  /* 0x000000454c45723e */ /* 0x000fe200000000ff */
[----:B------:R-:W-:Y:S01]  /*86f0*/  FMUL.FTZ R70, R70, R101 ;  /* 0x0000006546467220 */ /* 0x000fe20000410000 */
[----:B------:R-:W-:Y:S01]  /*8700*/  PRMT R75, R63, 0x7632, R75 ;  /* 0x000076323f4b7816 */ /* 0x000fe2000000004b */
[----:B------:R-:W-:Y:S01]  /*8710*/  FMUL.FTZ R73, R73, R102 ;  /* 0x0000006649497220 */ /* 0x000fe20000410000 */
[----:B------:R-:W-:Y:S01]  /*8720*/  F2FP.F16.F32.PACK_AB R67, R78, R67 ;  /* 0x000000434e43723e */ /* 0x000fe200000000ff */
[----:B------:R-:W-:Y:S01]  /*8730*/  FMUL.FTZ R72, R72, R103 ;  /* 0x0000006748487220 */ /* 0x000fe20000410000 */
[----:B------:R0:W-:Y:S01]  /*8740*/  STS.U16 [R55], R61 ;  /* 0x0000003d37007388 */ /* 0x0001e20000000400 */
[----:B------:R-:W-:-:S03]  /*8750*/  F2FP.F16.F32.PACK_AB R71, R74, R71 ;  /* 0x000000474a47723e */ /* 0x000fc600000000ff */
[----:B------:R1:W-:Y:S01]  /*8760*/  STS.U16 [R4+0x2], R66 ;  /* 0x0000024204007388 */ /* 0x0003e20000000400 */
[----:B------:R-:W-:-:S03]  /*8770*/  F2FP.F16.F32.PACK_AB R70, R70, R77 ;  /* 0x0000004d4646723e */ /* 0x000fc600000000ff */
[----:B------:R2:W-:Y:S01]  /*8780*/  STS.U16 [R5+0x4], R65 ;  /* 0x0000044105007388 */ /* 0x0005e20000000400 */
[----:B0-----:R-:W-:-:S03]  /*8790*/  PRMT R55, R69, 0x7632, R55 ;  /* 0x0000763245377816 */ /* 0x001fc60000000037 */
[----:B------:R0:W-:Y:S01]  /*87a0*/  STS.U16 [R6+0x6], R68 ;  /* 0x0000064406007388 */ /* 0x0001e20000000400 */
[----:B-1----:R-:W-:-:S03]  /*87b0*/  PRMT R4, R67, 0x7632, R4 ;  /* 0x0000763243047816 */ /* 0x002fc60000000004 */
[----:B------:R1:W-:Y:S01]  /*87c0*/  STS.U16 [R7+0x8], R63 ;  /* 0x0000083f07007388 */ /* 0x0003e20000000400 */
[----:B------:R-:W-:Y:S02]  /*87d0*/  F2FP.F16.F32.PACK_AB R72, R72, R73 ;  /* 0x000000494848723e */ /* 0x000fe400000000ff */
[----:B--2---:R-:W-:Y:S01]  /*87e0*/  PRMT R5, R71, 0x7632, R5 ;  /* 0x0000763247057816 */ /* 0x004fe20000000005 */
[----:B------:R2:W-:Y:S01]  /*87f0*/  STS.U16 [R24+0xa], R75 ;  /* 0x00000a4b18007388 */ /* 0x0005e20000000400 */
[----:B0-----:R-:W-:-:S03]  /*8800*/  PRMT R6, R70, 0x7632, R6 ;  /* 0x0000763246067816 */ /* 0x001fc60000000006 */
[----:B------:R-:W-:Y:S04]  /*8810*/  STS.U16 [R25+0xc], R69 ;  /* 0x00000c4519007388 */ /* 0x000fe80000000400 */
[----:B------:R-:W-:Y:S01]  /*8820*/  STS.U16 [R26+0xe], R55 ;  /* 0x00000e371a007388 */ /* 0x000fe20000000400 */
[----:B-1----:R-:W-:-:S03]  /*8830*/  PRMT R7, R72, 0x7632, R7 ;  /* 0x0000763248077816 */ /* 0x002fc60000000007 */
[----:B------:R-:W-:Y:S04]  /*8840*/  STS.U16 [R27+0x10], R67 ;  /* 0x000010431b007388 */ /* 0x000fe80000000400 */
[----:B------:R-:W-:Y:S01]  /*8850*/  STS.U16 [R56+0x12], R4 ;  /* 0x0000120438007388 */ /* 0x000fe20000000400 */
[----:B--2---:R-:W-:-:S03]  /*8860*/  MOV R24, UR8 ;  /* 0x0000000800187c02 */ /* 0x004fc60008000f00 */
[----:B------:R-:W-:Y:S04]  /*8870*/  STS.U16 [R57+0x14], R71 ;  /* 0x0000144739007388 */ /* 0x000fe80000000400 */
[----:B------:R-:W-:Y:S04]  /*8880*/  STS.U16 [R58+0x16], R5 ;  /* 0x000016053a007388 */ /* 0x000fe80000000400 */
[----:B------:R-:W-:Y:S04]  /*8890*/  STS.U16 [R59+0x18], R70 ;  /* 0x000018463b007388 */ /* 0x000fe80000000400 */
[----:B------:R0:W-:Y:S04]  /*88a0*/  STS.U16 [R60+0x1a], R6 ;  /* 0x00001a063c007388 */ /* 0x0001e80000000400 */
[----:B------:R-:W-:Y:S04]  /*88b0*/  STS.U16 [R62+0x1c], R72 ;  /* 0x00001c483e007388 */ /* 0x000fe80000000400 */
        /* <DEDUP_REMOVED lines=23> */
[C---:B------:R-:W-:Y:S01]  /*8a30*/  IMAD.WIDE.U32 R4, R31.reuse, UR8, RZ ;  /* 0x000000081f047c25 */ /* 0x040fe2000f8e00ff */
[----:B------:R-:W-:Y:S03]  /*8a40*/  BSSY B0, `(.L_x_84) ;  /* 0x0000010000007945 */ /* 0x000fe60003800000 */
[----:B-1----:R-:W-:-:S05]  /*8a50*/  IMAD R7, R31, UR9, R6 ;  /* 0x000000091f077c24 */ /* 0x002fca000f8e0206 */
[----:B------:R-:W-:Y:S02]  /*8a60*/  IADD3 R69, R5, R7, RZ ;  /* 0x0000000705457210 */ /* 0x000fe40007ffe0ff */
[----:B--2---:R-:W-:-:S13]  /*8a70*/  ISETP.GE.AND P0, PT, R34, R67, PT ;  /* 0x000000432200720c */ /* 0x004fda0003f06270 */
        /* <DEDUP_REMOVED lines=12> */
.L_x_85:
[----:B------:R-:W-:Y:S05]  /*8b40*/  BSYNC B0 ;  /* 0x0000000000007941 */ /* 0x000fea0003800000 */
.L_x_84:
[----:B------:R-:W-:Y:S01]  /*8b50*/  MOV R2, R4 ;  /* 0x0000000400027202 */ /* 0x000fe20000000f00 */
[----:B------:R-:W-:Y:S01]  /*8b60*/  ULDC.64 UR8, c[0x0][0x2c8] ;  /* 0x0000b20000087ab9 */ /* 0x000fe20000000a00 */
[----:B------:R-:W-:Y:S01]  /*8b70*/  MOV R3, R69 ;  /* 0x0000004500037202 */ /* 0x000fe20000000f00 */
[----:B------:R-:W-:Y:S01]  /*8b80*/  IMAD R5, R29, UR8, RZ ;  /* 0x000000081d057c24 */ /* 0x000fe2000f8e02ff */
[----:B------:R-:W-:Y:S01]  /*8b90*/  ULDC.64 UR10, c[0x0][0x320] ;  /* 0x0000c800000a7ab9 */ /* 0x000fe20000000a00 */
[-C--:B------:R-:W-:Y:S01]  /*8ba0*/  ISETP.GE.AND P3, PT, R0, R67.reuse, PT ;  /* 0x000000430000720c */ /* 0x080fe20003f66270 */
[----:B------:R-:W-:Y:S01]  /*8bb0*/  UIADD3 UR6, UR6, 0x1, URZ ;  /* 0x0000000106067890 */ /* 0x000fe2000fffe03f */
[----:B------:R-:W-:Y:S01]  /*8bc0*/  IMAD.WIDE.U32 R2, R28, UR8, R2 ;  /* 0x000000081c027c25 */ /* 0x000fe2000f8e0002 */
[-C--:B------:R-:W-:Y:S01]  /*8bd0*/  ISETP.GE.AND P4, PT, R8, R67.reuse, PT ;  /* 0x000000430800720c */ /* 0x080fe20003f86270 */
[----:B------:R-:W1:Y:S01]  /*8be0*/  LDC R0, c[0x0][0x224] ;  /* 0x00008900ff007b82 */ /* 0x000e620000000800 */
[----:B------:R-:W-:Y:S01]  /*8bf0*/  ISETP.GE.AND P5, PT, R9, R67, PT ;  /* 0x000000430900720c */ /* 0x000fe20003fa6270 */
[----:B0-----:R-:W-:Y:S01]  /*8c00*/  IMAD R7, R28, UR9, R5 ;  /* 0x000000091c077c24 */ /* 0x001fe2000f8e0205 */
[----:B------:R-:W-:-:S02]  /*8c10*/  IADD3 R5, P0, R2, UR7, RZ ;  /* 0x0000000702057c10 */ /* 0x000fc4000ff1e0ff */
[----:B------:R-:W-:Y:S02]  /*8c20*/  IADD3 R2, P1, R23, UR10, RZ ;  /* 0x0000000a17027c10 */ /* 0x000fe4000ff3e0ff */
[----:B------:R-:W-:Y:S02]  /*8c30*/  IADD3.X R3, R7, UR16, R3, P0, !PT ;  /* 0x0000001007037c10 */ /* 0x000fe400087fe403 */
[----:B------:R-:W-:Y:S02]  /*8c40*/  IADD3.X R22, R22, UR11, RZ, P1, !PT ;  /* 0x0000000b16167c10 */ /* 0x000fe40008ffe4ff */
[C---:B------:R-:W-:Y:S02]  /*8c50*/  LEA R2, P0, R5.reuse, R2, 0x1 ;  /* 0x0000000205027211 */ /* 0x040fe400078008ff */
[----:B------:R-:W-:Y:S02]  /*8c60*/  ISETP.GE.AND P6, PT, R10, R67, PT ;  /* 0x000000430a00720c */ /* 0x000fe40003fc6270 */
[----:B------:R-:W-:-:S02]  /*8c70*/  LEA.HI.X R3, R5, R22, R3, 0x1, P0 ;  /* 0x0000001605037211 */ /* 0x000fc400000f0c03 */
[-C--:B------:R-:W-:Y:S02]  /*8c80*/  ISETP.GE.AND P0, PT, R11, R67.reuse, PT ;  /* 0x000000430b00720c */ /* 0x080fe40003f06270 */
[-C--:B------:R-:W-:Y:S01]  /*8c90*/  ISETP.GE.AND P1, PT, R12, R67.reuse, PT ;  /* 0x000000430c00720c */ /* 0x080fe20003f26270 */
[----:B------:R0:W-:Y:S01]  /*8ca0*/  @!P3 STG.E.U16 desc[UR14][R2.64], R25 ;  /* 0x000000190200b986 */ /* 0x0001e2000c10150e */
[-C--:B------:R-:W-:Y:S02]  /*8cb0*/  ISETP.GE.AND P3, PT, R14, R67.reuse, PT ;  /* 0x000000430e00720c */ /* 0x080fe40003f66270 */
[-C--:B------:R-:W-:Y:S01]  /*8cc0*/  ISETP.GE.AND P2, PT, R13, R67.reuse, PT ;  /* 0x000000430d00720c */ /* 0x080fe20003f46270 */
[----:B------:R0:W-:Y:S01]  /*8cd0*/  @!P4 STG.E.U16 desc[UR14][R2.64+0x40], R41 ;  /* 0x000040290200c986 */ /* 0x0001e2000c10150e */
[----:B------:R-:W-:-:S03]  /*8ce0*/  ISETP.GE.AND P4, PT, R15, R67, PT ;  /* 0x000000430f00720c */ /* 0x000fc60003f86270 */
        /* <DEDUP_REMOVED lines=8> */
[----:B------:R0:W-:Y:S04]  /*8d70*/  @!P4 STG.E.U16 desc[UR14][R2.64+0x200], R59 ;  /* 0x0002003b0200c986 */ /* 0x0001e8000c10150e */
[----:B------:R0:W-:Y:S04]  /*8d80*/  @!P5 STG.E.U16 desc[UR14][R2.64+0x240], R49 ;  /* 0x000240310200d986 */ /* 0x0001e8000c10150e */
[----:B------:R0:W-:Y:S04]  /*8d90*/  @!P6 STG.E.U16 desc[UR14][R2.64+0x280], R61 ;  /* 0x0002803d0200e986 */ /* 0x0001e8000c10150e */
[----:B------:R0:W-:Y:S04]  /*8da0*/  @!P3 STG.E.U16 desc[UR14][R2.64+0x380], R65 ;  /* 0x000380410200b986 */ /* 0x0001e8000c10150e */
[----:B------:R0:W-:Y:S01]  /*8db0*/  @!P1 STG.E.U16 desc[UR14][R2.64+0x140], R45 ;  /* 0x0001402d02009986 */ /* 0x0001e2000c10150e */
[----:B------:R-:W-:-:S03]  /*8dc0*/  ISETP.GE.AND P1, PT, R19, R67, PT ;  /* 0x000000431300720c */ /* 0x000fc60003f26270 */
[----:B------:R0:W-:Y:S01]  /*8dd0*/  @!P2 STG.E.U16 desc[UR14][R2.64+0x180], R57 ;  /* 0x000180390200a986 */ /* 0x0001e2000c10150e */
[----:B------:R-:W-:-:S03]  /*8de0*/  ISETP.GE.AND P2, PT, R20, R67, PT ;  /* 0x000000431400720c */ /* 0x000fc60003f46270 */
[----:B------:R0:W-:Y:S01]  /*8df0*/  @!P0 STG.E.U16 desc[UR14][R2.64+0x2c0], R51 ;  /* 0x0002c03302008986 */ /* 0x0001e2000c10150e */
[----:B-1----:R-:W-:-:S05]  /*8e00*/  ISETP.LE.AND P0, PT, R0, UR6, PT ;  /* 0x0000000600007c0c */ /* 0x002fca000bf03270 */
[----:B------:R0:W-:Y:S01]  /*8e10*/  @!P1 STG.E.U16 desc[UR14][R2.64+0x300], R63 ;  /* 0x0003003f02009986 */ /* 0x0001e2000c10150e */
[----:B------:R-:W-:-:S03]  /*8e20*/  IADD3 R36, P1, R36, 0x1000, RZ ;  /* 0x0000100024247810 */ /* 0x000fc60007f3e0ff */
[----:B------:R0:W-:Y:S01]  /*8e30*/  @!P2 STG.E.U16 desc[UR14][R2.64+0x340], R53 ;  /* 0x000340350200a986 */ /* 0x0001e2000c10150e */
[----:B------:R-:W-:Y:S02]  /*8e40*/  IADD3 R38, P2, R38, 0x1000, RZ ;  /* 0x0000100026267810 */ /* 0x000fe40007f5e0ff */
[----:B------:R-:W-:Y:S02]  /*8e50*/  IADD3.X R37, RZ, R37, RZ, P1, !PT ;  /* 0x00000025ff257210 */ /* 0x000fe40000ffe4ff */
[----:B------:R-:W-:Y:S01]  /*8e60*/  IADD3.X R39, RZ, R39, RZ, P2, !PT ;  /* 0x00000027ff277210 */ /* 0x000fe200017fe4ff */
[----:B------:R-:W-:Y:S08]  /*8e70*/  @!P0 BRA `(.L_x_86) ;  /* 0xffffff74004c8947 */ /* 0x000ff0000383ffff */
[----:B------:R-:W-:Y:S05]  /*8e80*/  EXIT ;  /* 0x000000000000794d */ /* 0x000fea0003800000 */
.L_x_87:
        /* <DEDUP_REMOVED lines=15> */
.L_x_5161:


//--------------------- .text._Z25selective_scan_fwd_kernelI32Selective_Scan_fwd_kernel_traitsILi128ELi16ELi1ELb0ELb0ELb1ELb0EN3c104HalfENS1_7complexIfEEEEv13SSMParamsBase --------------------------
	.section	.text._Z25selective_scan_fwd_kernelI32Selective_Scan_fwd_kernel_traitsILi128ELi16ELi1ELb0ELb0ELb1ELb0EN3c104HalfENS1_7complexIfEEEEv13SSMParamsBase,"ax",@progbits
	.align	128
        .global         _Z25selective_scan_fwd_kernelI32Selective_Scan_fwd_kernel_traitsILi128ELi16ELi1ELb0ELb0ELb1ELb0EN3c104HalfENS1_7complexIfEEEEv13SSMParamsBase
        .type           _Z25selective_scan_fwd_kernelI32Selective_Scan_fwd_kernel_traitsILi128ELi16ELi1ELb0ELb0ELb1ELb0EN3c104HalfENS1_7complexIfEEEEv13SSMParamsBase,@function
        .size           _Z25selective_scan_fwd_kernelI32Selective_Scan_fwd_kernel_traitsILi128ELi16ELi1ELb0ELb0ELb1ELb0EN3c104HalfENS1_7complexIfEEEEv13SSMParamsBase,(.L_x_5162 - _Z25selective_scan_fwd_kernelI32Selective_Scan_fwd_kernel_traitsILi128ELi16ELi1ELb0ELb0ELb1ELb0EN3c104HalfENS1_7complexIfEEEEv13SSMParamsBase)
        .other          _Z25selective_scan_fwd_kernelI32Selective_Scan_fwd_kernel_traitsILi128ELi16ELi1ELb0ELb0ELb1ELb0EN3c104HalfENS1_7complexIfEEEEv13SSMParamsBase,@"STO_CUDA_ENTRY STV_DEFAULT"
_Z25selective_scan_fwd_kernelI32Selective_Scan_fwd_kernel_traitsILi128ELi16ELi1ELb0ELb0ELb1ELb0EN3c104HalfENS1_7complexIfEEEEv13SSMParamsBase:
.text._Z25selective_scan_fwd_kernelI32Selective_Scan_fwd_kernel_traitsILi128ELi16ELi1ELb0ELb0ELb1ELb0EN3c104HalfENS1_7complexIfEEEEv13SSMParamsBase:
[----:B------:R-:W0:Y:S08]  /*0000*/  LDC R1, c[0x0][0x28] ;  /* 0x00000a00ff017b82 */ /* 0x000e300000000800 */
[----:B------:R-:W1:Y:S01]  /*0010*/  S2UR UR4, SR_CTAID.Y ;  /* 0x00000000000479c3 */ /* 0x000e620000002600 */
[----:B------:R-:W-:Y:S01]  /*0020*/  ULDC.64 UR6, c[0x0][0x300] ;  /* 0x0000c00000067ab9 */ /* 0x000fe20000000a00 */
[----:B------:R-:W-:Y:S01]  /*0030*/  ULDC.64 UR16, c[0x0][0x208] ;  /* 0x0000820000107ab9 */ /* 0x000fe20000000a00 */
[----:B------:R-:W-:Y:S01]  /*0040*/  ISETP.NE.U32.AND P1, PT, RZ, UR6, PT ;  /* 0x00000006ff007c0c */ /* 0x000fe2000bf25070 */
[----:B------:R-:W-:Y:S01]  /*0050*/  ULDC UR26, c[0x0][0x228] ;  /* 0x00008a00001a7ab9 */ /* 0x000fe20000000800 */
[----:B------:R-:W-:Y:S01]  /*0060*/  ULDC.64 UR14, c[0x0][0x290] ;  /* 0x0000a400000e7ab9 */ /* 0x000fe20000000a00 */
[----:B------:R-:W-:Y:S01]  /*0070*/  ULDC.64 UR24, c[0x0][0x288] ;  /* 0x0000a20000187ab9 */ /* 0x000fe20000000a00 */
[----:B------:R-:W-:Y:S01]  /*0080*/  ISETP.NE.AND.EX P1, PT, RZ, UR7, PT, P1 ;  /* 0x00000007ff007c0c */ /* 0x000fe2000bf25310 */
[----:B------:R-:W-:Y:S01]  /*0090*/  ULDC.64 UR18, c[0x0][0x260] ;  /* 0x0000980000127ab9 */ /* 0x000fe20000000a00 */
[----:B0-----:R-:W-:-:S02]  /*00a0*/  IADD3 R1, R1, -0x38, RZ ;  /* 0xffffffc801017810 */ /* 0x001fc40007ffe0ff */
[----:B-1----:R-:W-:Y:S01]  /*00b0*/  MOV R0, UR4 ;  /* 0x0000000400007c02 */ /* 0x002fe20008000f00 */
[----:B------:R-:W-:Y:S01]  /*00c0*/  ULDC.64 UR4, c[0x0][0x2e8] ;  /* 0x0000ba0000047ab9 */ /* 0x000fe20000000a00 */
[----:B------:R-:W-:Y:S02]  /*00d0*/  MOV R6, UR26 ;  /* 0x0000001a00067c02 */ /* 0x000fe40008000f00 */
[----:B------:R-:W-:-:S05]  /*00e0*/  R2UR UR8, R0 ;  /* 0x00000000000872ca */ /* 0x000fca00000e0000 */
[----:B------:R-:W-:Y:S02]  /*00f0*/  @P1 LEA R4, P3, R0, UR6, 0x2 ;  /* 0x0000000600041c11 */ /* 0x000fe4000f8610ff */
[----:B------:R-:W-:Y:S02]  /*0100*/  ISETP.NE.U32.AND P0, PT, RZ, UR4, PT ;  /* 0x00000004ff007c0c */ /* 0x000fe4000bf05070 */
[----:B------:R-:W-:Y:S02]  /*0110*/  IABS R6, R6 ;  /* 0x0000000600067213 */ /* 0x000fe40000000000 */
[----:B------:R-:W-:Y:S02]  /*0120*/  ISETP.NE.AND.EX P0, PT, RZ, UR5, PT, P0 ;  /* 0x00000005ff007c0c */ /* 0x000fe4000bf05300 */
[----:B------:R-:W-:-:S06]  /*0130*/  USHF.R.S32.HI UR21, URZ, 0x1f, UR8 ;  /* 0x0000001f3f157899 */ /* 0x000fcc0008011408 */
[----:B------:R-:W-:Y:S02]  /*0140*/  MOV R5, UR21 ;  /* 0x0000001500057c02 */ /* 0x000fe40008000f00 */
[----:B------:R-:W-:Y:S02]  /*0150*/  R2UR UR28, R6 ;  /* 0x00000000061c72ca */ /* 0x000fe400000e0000 */
[C---:B------:R-:W-:Y:S02]  /*0160*/  @P1 LEA.HI.X R5, R0.reuse, UR7, R5, 0x2, P3 ;  /* 0x0000000700051c11 */ /* 0x040fe400098f1405 */
[C---:B------:R-:W-:Y:S02]  /*0170*/  @P0 LEA R2, P2, R0.reuse, UR4, 0x2 ;  /* 0x0000000400020c11 */ /* 0x040fe4000f8410ff */
[----:B------:R-:W-:Y:S02]  /*0180*/  MOV R3, UR21 ;  /* 0x0000001500037c02 */ /* 0x000fe40008000f00 */
[----:B------:R-:W5:Y:S05]  /*0190*/  @P1 LDG.E R5, desc[UR16][R4.64] ;  /* 0x0000001004051981 */ /* 0x000f6a000c1e1900 */
[----:B------:R-:W0:Y:S01]  /*01a0*/  I2F.RP R6, UR28 ;  /* 0x0000001c00067d06 */ /* 0x000e220008209400 */
[----:B------:R-:W1:Y:S01]  /*01b0*/  S2UR UR4, SR_CTAID.X ;  /* 0x00000000000479c3 */ /* 0x000e620000002500 */
[----:B------:R-:W-:-:S05]  /*01c0*/  @P0 LEA.HI.X R3, R0, UR5, R3, 0x2, P2 ;  /* 0x0000000500030c11 */ /* 0x000fca00090f1403 */
[----:B------:R2:W5:Y:S01]  /*01d0*/  @P0 LDG.E R8, desc[UR16][R2.64] ;  /* 0x0000001002080981 */ /* 0x000562000c1e1900 */
[----:B0-----:R-:W0:Y:S02]  /*01e0*/  MUFU.RCP R6, R6 ;  /* 0x0000000600067308 */ /* 0x001e240000001000 */
[----:B0-----:R-:W-:-:S06]  /*01f0*/  IADD3 R7, R6, 0xffffffe, RZ ;  /* 0x0ffffffe06077810 */ /* 0x001fcc0007ffe0ff */
[----:B------:R-:W0:Y:S01]  /*0200*/  F2I.FTZ.U32.TRUNC.NTZ R7, R7 ;  /* 0x0000000700077305 */ /* 0x000e22000021f000 */
[----:B--2---:R-:W-:Y:S02]  /*0210*/  IABS R3, R0 ;  /* 0x0000000000037213 */ /* 0x004fe40000000000 */
[----:B0-----:R-:W-:Y:S02]  /*0220*/  R2UR UR5, R7 ;  /* 0x00000000070572ca */ /* 0x001fe400000e0000 */
[----:B------:R-:W-:Y:S02]  /*0230*/  R2UR UR12, R3 ;  /* 0x00000000030c72ca */ /* 0x000fe400000e0000 */
[----:B-1----:R-:W-:Y:S01]  /*0240*/  MOV R2, UR4 ;  /* 0x0000000400027c02 */ /* 0x002fe20008000f00 */
[----:B------:R-:W-:Y:S01]  /*0250*/  UMOV UR4, URZ ;  /* 0x0000003f00047c82 */ /* 0x000fe20008000000 */
[----:B------:R-:W0:Y:S07]  /*0260*/  LDC R3, c[0x0][0x224] ;  /* 0x00008900ff037b82 */ /* 0x000e2e0000000800 */
[----:B------:R-:W-:-:S04]  /*0270*/  UIADD3 UR6, URZ, -UR5, URZ ;  /* 0x800000053f067290 */ /* 0x000fc8000fffe03f */
[----:B------:R-:W-:-:S04]  /*0280*/  UIMAD UR6, UR6, UR28, URZ ;  /* 0x0000001c060672a4 */ /* 0x000fc8000f8e023f */
[----:B------:R-:W-:Y:S01]  /*0290*/  UIMAD.WIDE.U32 UR4, UR5, UR6, UR4 ;  /* 0x00000006050472a5 */ /* 0x000fe2000f8e0004 */
[C---:B------:R-:W-:Y:S02]  /*02a0*/  R2UR UR23, R2.reuse ;  /* 0x00000000021772ca */ /* 0x040fe400000e0000 */
[----:B------:R-:W-:Y:S01]  /*02b0*/  R2UR UR27, R2 ;  /* 0x00000000021b72ca */ /* 0x000fe200000e0000 */
[----:B------:R-:W-:Y:S01]  /*02c0*/  UIMAD.WIDE.U32 UR4, UR5, UR12, URZ ;  /* 0x0000000c050472a5 */ /* 0x000fe2000f8e003f */
[----:B------:R-:W-:Y:S01]  /*02d0*/  R2UR UR20, R0 ;  /* 0x00000000001472ca */ /* 0x000fe200000e0000 */
[----:B------:R-:W-:-:S05]  /*02e0*/  ULDC.64 UR6, c[0x0][0x280] ;  /* 0x0000a00000067ab9 */ /* 0x000fca0000000a00 */
[----:B------:R-:W-:Y:S02]  /*02f0*/  UMOV UR9, UR5 ;  /* 0x0000000500097c82 */ /* 0x000fe40008000000 */
[----:B------:R-:W-:-:S04]  /*0300*/  UIADD3 UR4, -UR9, URZ, URZ ;  /* 0x0000003f09047290 */ /* 0x000fc8000fffe13f */
[----:B------:R-:W-:-:S04]  /*0310*/  UIMAD UR12, UR28, UR4, UR12 ;  /* 0x000000041c0c72a4 */ /* 0x000fc8000f8e020c */
[----:B------:R-:W-:Y:S02]  /*0320*/  UISETP.GT.U32.AND UP2, UPT, UR28, UR12, UPT ;  /* 0x0000000c1c00728c */ /* 0x000fe4000bf44070 */
[----:B------:R-:W-:Y:S02]  /*0330*/  USHF.R.S32.HI UR22, URZ, 0x1f, UR23 ;  /* 0x0000001f3f167899 */ /* 0x000fe40008011417 */
[----:B------:R-:W-:Y:S02]  /*0340*/  UIMAD.WIDE.U32 UR10, UR27, UR6, URZ ;  /* 0x000000061b0a72a5 */ /* 0x000fe4000f8e003f */
[----:B------:R-:W-:-:S05]  /*0350*/  UIMAD UR6, UR22, UR6, URZ ;  /* 0x00000006160672a4 */ /* 0x000fca000f8e023f */
[----:B------:R-:W-:Y:S02]  /*0360*/  @!UP2 UIADD3 UR12, UR12, -UR28, URZ ;  /* 0x8000001c0c0ca290 */ /* 0x000fe4000fffe03f */
[----:B------:R-:W-:Y:S02]  /*0370*/  UIMAD UR13, UR23, UR7, UR6 ;  /* 0x00000007170d72a4 */ /* 0x000fe4000f8e0206 */
[----:B------:R-:W-:Y:S02]  /*0380*/  UISETP.GE.U32.AND UP0, UPT, UR12, UR28, UPT ;  /* 0x0000001c0c00728c */ /* 0x000fe4000bf06070 */
[----:B------:R-:W-:Y:S02]  /*0390*/  UIMAD UR4, UR22, UR14, URZ ;  /* 0x0000000e160472a4 */ /* 0x000fe4000f8e023f */
[----:B------:R-:W-:Y:S02]  /*03a0*/  UIMAD.WIDE.U32 UR6, UR27, UR14, URZ ;  /* 0x0000000e1b0672a5 */ /* 0x000fe4000f8e003f */
[----:B------:R-:W-:-:S02]  /*03b0*/  UIMAD UR14, UR21, UR24, URZ ;  /* 0x00000018150e72a4 */ /* 0x000fc4000f8e023f */
[----:B------:R-:W-:Y:S02]  /*03c0*/  UIADD3 UR11, UR11, UR13, URZ ;  /* 0x0000000d0b0b7290 */ /* 0x000fe4000fffe03f */
[----:B------:R-:W-:Y:S02]  /*03d0*/  ULOP3.LUT UR12, UR20, UR26, URZ, 0x3c, !UPT ;  /* 0x0000001a140c7292 */ /* 0x000fe4000f8e3c3f */
[----:B------:R-:W-:Y:S01]  /*03e0*/  @!UP2 UIADD3 UR9, UR9, 0x1, URZ ;  /* 0x000000010909a890 */ /* 0x000fe2000fffe03f */
[----:B0-----:R-:W-:Y:S01]  /*03f0*/  ISETP.GE.AND P2, PT, R3, 0x1, PT ;  /* 0x000000010300780c */ /* 0x001fe20003f46270 */
[----:B------:R-:W-:Y:S02]  /*0400*/  UIMAD UR14, UR8, UR25, UR14 ;  /* 0x00000019080e72a4 */ /* 0x000fe4000f8e020e */
[----:B------:R-:W-:Y:S02]  /*0410*/  UIMAD.WIDE.U32 UR10, UR20, UR24, UR10 ;  /* 0x00000018140a72a5 */ /* 0x000fe4000f8e000a */
[----:B------:R-:W-:Y:S01]  /*0420*/  UISETP.GE.AND UP2, UPT, UR12, URZ, UPT ;  /* 0x0000003f0c00728c */ /* 0x000fe2000bf46270 */
[----:B------:R-:W-:Y:S01]  /*0430*/  ULDC.64 UR24, c[0x0][0x298] ;  /* 0x0000a60000187ab9 */ /* 0x000fe20000000a00 */
[----:B------:R-:W-:-:S02]  /*0440*/  UISETP.NE.AND UP1, UPT, UR26, URZ, UPT ;  /* 0x0000003f1a00728c */ /* 0x000fc4000bf25270 */
[----:B------:R-:W-:Y:S02]  /*0450*/  UIMAD UR15, UR23, UR15, UR4 ;  /* 0x0000000f170f72a4 */ /* 0x000fe4000f8e0204 */
[----:B------:R-:W-:Y:S02]  /*0460*/  @UP0 UIADD3 UR9, UR9, 0x1, URZ ;  /* 0x0000000109090890 */ /* 0x000fe4000fffe03f */
[----:B------:R-:W-:Y:S02]  /*0470*/  UIMAD UR12, UR21, UR24, URZ ;  /* 0x00000018150c72a4 */ /* 0x000fe4000f8e023f */
[----:B------:R-:W-:Y:S02]  /*0480*/  UIMAD.WIDE.U32 UR4, UR27, UR18, URZ ;  /* 0x000000121b0472a5 */ /* 0x000fe4000f8e003f */
[----:B------:R-:W-:Y:S02]  /*0490*/  UIMAD UR18, UR22, UR18, URZ ;  /* 0x00000012161272a4 */ /* 0x000fe4000f8e023f */
[----:B------:R-:W-:-:S02]  /*04a0*/  UIADD3 UR7, UR7, UR15, URZ ;  /* 0x0000000f07077290 */ /* 0x000fc4000fffe03f */
[----:B------:R-:W-:Y:S02]  /*04b0*/  UIMAD UR18, UR23, UR19, UR18 ;  /* 0x00000013171272a4 */ /* 0x000fe4000f8e0212 */
[----:B------:R-:W-:-:S03]  /*04c0*/  UIMAD UR13, UR8, UR25, UR12 ;  /* 0x00000019080d72a4 */ /* 0x000fc6000f8e020c */
[----:B------:R-:W-:Y:S01]  /*04d0*/  UMOV UR12, UR9 ;  /* 0x00000009000c7c82 */ /* 0x000fe20008000000 */
[----:B------:R-:W-:Y:S02]  /*04e0*/  UIMAD.WIDE.U32 UR6, UR20, UR24, UR6 ;  /* 0x00000018140672a5 */ /* 0x000fe4000f8e0006 */
[----:B------:R-:W-:Y:S01]  /*04f0*/  @!UP2 UIADD3 UR12, -UR12, URZ, URZ ;  /* 0x0000003f0c0ca290 */ /* 0x000fe2000fffe13f */
[----:B------:R-:W-:Y:S01]  /*0500*/  ULDC.64 UR24, c[0x0][0x2f0] ;  /* 0x0000bc0000187ab9 */ /* 0x000fe20000000a00 */
[----:B------:R-:W-:Y:S02]  /*0510*/  UIADD3 UR9, UR5, UR18, URZ ;  /* 0x0000001205097290 */ /* 0x000fe4000fffe03f */
[----:B------:R-:W-:Y:S01]  /*0520*/  @!UP1 ULOP3.LUT UR12, URZ, UR26, URZ, 0x33, !UPT ;  /* 0x0000001a3f0c9292 */ /* 0x000fe2000f8e333f */
[----:B------:R-:W-:Y:S11]  /*0530*/  @!P2 EXIT ;  /* 0x000000000000a94d */ /* 0x000ff60003800000 */
[----:B------:R-:W-:Y:S01]  /*0540*/  USHF.R.S32.HI UR5, URZ, 0x1f, UR12 ;  /* 0x0000001f3f057899 */ /* 0x000fe2000801140c */
[----:B------:R-:W0:Y:S01]  /*0550*/  S2R R3, SR_TID.X ;  /* 0x0000000000037919 */ /* 0x000e220000002100 */
[----:B------:R-:W-:Y:S01]  /*0560*/  ULDC.64 UR18, c[0x0][0x278] ;  /* 0x00009e0000127ab9 */ /* 0x000fe20000000a00 */
[----:B------:R-:W-:Y:S01]  /*0570*/  UIADD3 UR8, UR11, UR14, URZ ;  /* 0x0000000e0b087290 */ /* 0x000fe2000fffe03f */
[----:B------:R-:W1:Y:S01]  /*0580*/  S2R R4, SR_LANEID ;  /* 0x0000000000047919 */ /* 0x000e620000000000 */
[----:B------:R-:W-:Y:S02]  /*0590*/  UIMAD UR5, UR5, UR18, URZ ;  /* 0x00000012050572a4 */ /* 0x000fe4000f8e023f */
[----:B------:R-:W-:Y:S02]  /*05a0*/  ULEA UR14, UP0, UR10, UR24, 0x1 ;  /* 0x000000180a0e7291 */ /* 0x000fe4000f80083f */
[----:B------:R-:W-:Y:S02]  /*05b0*/  UIMAD UR15, UR12, UR19, UR5 ;  /* 0x000000130c0f72a4 */ /* 0x000fe4000f8e0205 */
[----:B------:R-:W-:Y:S01]  /*05c0*/  ULEA.HI.X UR10, UR10, UR25, UR8, 0x1, UP0 ;  /* 0x000000190a0a7291 */ /* 0x000fe200080f0c08 */
[----:B------:R-:W-:-:S02]  /*05d0*/  UMOV UR5, URZ ;  /* 0x0000003f00057c82 */ /* 0x000fc40008000000 */
[----:B------:R-:W-:Y:S01]  /*05e0*/  UMOV UR8, UR4 ;  /* 0x0000000400087c82 */ /* 0x000fe20008000000 */
[----:B------:R-:W-:Y:S01]  /*05f0*/  UMOV UR4, URZ ;  /* 0x0000003f00047c82 */ /* 0x000fe20008000000 */
[----:B-----5:R-:W-:Y:S01]  /*0600*/  @P0 R2UR UR5, R8 ;  /* 0x00000000080502ca */ /* 0x020fe200000e0000 */
[----:B------:R-:W-:Y:S01]  /*0610*/  UIMAD.WIDE.U32 UR8, UR12, UR18, UR8 ;  /* 0x000000120c0872a5 */ /* 0x000fe2000f8e0008 */
[----:B------:R-:W-:Y:S01]  /*0620*/  @P1 R2UR UR4, R5 ;  /* 0x00000000050412ca */ /* 0x000fe200000e0000 */
[----:B------:R-:W-:Y:S01]  /*0630*/  UIADD3 UR11, UR7, UR13, URZ ;  /* 0x0000000d070b7290 */ /* 0x000fe2000fffe03f */
[----:B------:R-:W-:Y:S01]  /*0640*/  ULDC.64 UR18, c[0x0][0x2f8] ;  /* 0x0000be0000127ab9 */ /* 0x000fe20000000a00 */
[----:B------:R-:W-:Y:S01]  /*0650*/  ULDC.64 UR24, c[0x0][0x2e0] ;  /* 0x0000b80000187ab9 */ /* 0x000fe20000000a00 */
[----:B------:R-:W-:Y:S02]  /*0660*/  ULEA UR7, UP0, UR6, UR18, 0x1 ;  /* 0x0000001206077291 */ /* 0x000fe4000f80083f */
[----:B------:R-:W-:-:S02]  /*0670*/  ULEA UR12, UP1, UR8, UR24, 0x1 ;  /* 0x00000018080c7291 */ /* 0x000fc4000f82083f */
[----:B------:R-:W-:Y:S02]  /*0680*/  UIADD3 UR13, UR9, UR15, URZ ;  /* 0x0000000f090d7290 */ /* 0x000fe4000fffe03f */
[----:B------:R-:W-:Y:S02]  /*0690*/  ULEA.HI.X UR11, UR6, UR19, UR11, 0x1, UP0 ;  /* 0x00000013060b7291 */ /* 0x000fe400080f0c0b */
[----:B------:R-:W-:Y:S01]  /*06a0*/  ULEA.HI.X UR13, UR8, UR25, UR13, 0x1, UP1 ;  /* 0x00000019080d7291 */ /* 0x000fe200088f0c0d */
[----:B------:R-:W-:Y:S02]  /*06b0*/  UMOV UR6, URZ ;  /* 0x0000003f00067c82 */ /* 0x000fe40008000000 */
[----:B------:R-:W-:Y:S01]  /*06c0*/  UMOV UR8, UR14 ;  /* 0x0000000e00087c82 */ /* 0x000fe20008000000 */
[----:B0-----:R-:W-:-:S08]  /*06d0*/  UMOV UR9, UR7 ;  /* 0x0000000700097c82 */ /* 0x001fd00008000000 */
.L_x_129:
[----:B------:R-:W-:Y:S01]  /*06e0*/  SHF.L.U32 R5, R3, 0x4, RZ ;  /* 0x0000000403057819 */ /* 0x000fe200000006ff */
[----:B------:R-:W-:Y:S01]  /*06f0*/  BAR.SYNC.DEFER_BLOCKING 0x0 ;  /* 0x0000000000007b1d */ /* 0x000fe20000010000 */
[----:B------:R-:W-:Y:S02]  /*0700*/  MOV R8, UR8 ;  /* 0x0000000800087c02 */ /* 0x000fe40008000f00 */
[----:B------:R-:W-:Y:S02]  /*0710*/  LOP3.LUT R5, R5, 0xfffffe00, RZ, 0xc0, !PT ;  /* 0xfffffe0005057812 */ /* 0x000fe400078ec0ff */
[----:B------:R-:W-:Y:S01]  /*0720*/  MOV R9, UR10 ;  /* 0x0000000a00097c02 */ /* 0x000fe20008000f00 */
[----:B------:R-:W-:Y:S01]  /*0730*/  ULDC UR14, c[0x0][0x218] ;  /* 0x00008600000e7ab9 */ /* 0x000fe20000000800 */
[----:B------:R-:W-:Y:S01]  /*0740*/  LOP3.LUT R6, R5, 0x1f, R3, 0xf8, !PT ;  /* 0x0000001f05067812 */ /* 0x000fe200078ef803 */
[----:B------:R-:W-:Y:S01]  /*0750*/  UIMAD UR14, UR6, -0x800, UR14 ;  /* 0xfffff800060e78a4 */ /* 0x000fe2000f8e020e */
[----:B------:R-:W-:-:S02]  /*0760*/  PRMT R7, RZ, 0x7610, R7 ;  /* 0x00007610ff077816 */ /* 0x000fc40000000007 */
[C---:B------:R-:W-:Y:S01]  /*0770*/  LOP3.LUT R23, R6.reuse, 0x20, RZ, 0xfc, !PT ;  /* 0x0000002006177812 */ /* 0x040fe200078efcff */
[C---:B------:R-:W-:Y:S01]  /*0780*/  IMAD.WIDE R8, R6.reuse, 0x2, R8 ;  /* 0x0000000206087825 */ /* 0x040fe200078e0208 */
[C---:B------:R-:W-:Y:S02]  /*0790*/  LOP3.LUT R25, R6.reuse, 0x40, RZ, 0xfc, !PT ;  /* 0x0000004006197812 */ /* 0x040fe400078efcff */
[C---:B------:R-:W-:Y:S02]  /*07a0*/  ISETP.GE.AND P2, PT, R6.reuse, UR14, PT ;  /* 0x0000000e06007c0c */ /* 0x040fe4000bf46270 */
[----:B------:R-:W-:Y:S02]  /*07b0*/  ISETP.GE.AND P1, PT, R23, UR14, PT ;  /* 0x0000000e17007c0c */ /* 0x000fe4000bf26270 */
[C---:B------:R-:W-:Y:S02]  /*07c0*/  LOP3.LUT R26, R6.reuse, 0x60, RZ, 0xfc, !PT ;  /* 0x00000060061a7812 */ /* 0x040fe400078efcff */
[----:B------:R-:W-:-:S02]  /*07d0*/  LOP3.LUT R27, R6, 0x80, RZ, 0xfc, !PT ;  /* 0x00000080061b7812 */ /* 0x000fc400078efcff */
[----:B------:R-:W-:Y:S02]  /*07e0*/  PRMT R10, RZ, 0x7610, R10 ;  /* 0x00007610ff0a7816 */ /* 0x000fe4000000000a */
[C---:B------:R-:W-:Y:S02]  /*07f0*/  LOP3.LUT R29, R6.reuse, 0xa0, RZ, 0xfc, !PT ;  /* 0x000000a0061d7812 */ /* 0x040fe400078efcff */
[C---:B------:R-:W-:Y:S01]  /*0800*/  LOP3.LUT R30, R6.reuse, 0xc0, RZ, 0xfc, !PT ;  /* 0x000000c0061e7812 */ /* 0x040fe200078efcff */
[----:B------:R-:W2:Y:S01]  /*0810*/  @!P2 LDG.E.U16 R7, desc[UR16][R8.64] ;  /* 0x000000100807a981 */ /* 0x000ea2000c1e1500 */
[----:B------:R-:W-:Y:S02]  /*0820*/  ISETP.GE.AND P4, PT, R25, UR14, PT ;  /* 0x0000000e19007c0c */ /* 0x000fe4000bf86270 */
[----:B------:R-:W-:Y:S01]  /*0830*/  LOP3.LUT R31, R6, 0xe0, RZ, 0xfc, !PT ;  /* 0x000000e0061f7812 */ /* 0x000fe200078efcff */
[----:B------:R-:W3:Y:S01]  /*0840*/  @!P1 LDG.E.U16 R10, desc[UR16][R8.64+0x40] ;  /* 0x00004010080a9981 */ /* 0x000ee2000c1e1500 */
[----:B------:R-:W-:-:S02]  /*0850*/  ISETP.GE.AND P0, PT, R26, UR14, PT ;  /* 0x0000000e1a007c0c */ /* 0x000fc4000bf06270 */
[----:B------:R-:W-:Y:S02]  /*0860*/  LOP3.LUT R33, R6, 0x100, RZ, 0xfc, !PT ;  /* 0x0000010006217812 */ /* 0x000fe400078efcff */
[----:B------:R-:W-:Y:S02]  /*0870*/  ISETP.GE.AND P6, PT, R27, UR14, PT ;  /* 0x0000000e1b007c0c */ /* 0x000fe4000bfc6270 */
[----:B------:R-:W-:Y:S02]  /*0880*/  ISETP.GE.AND P5, PT, R29, UR14, PT ;  /* 0x0000000e1d007c0c */ /* 0x000fe4000bfa6270 */
[----:B------:R-:W-:Y:S02]  /*0890*/  ISETP.GE.AND P3, PT, R30, UR14, PT ;  /* 0x0000000e1e007c0c */ /* 0x000fe4000bf66270 */
[----:B------:R-:W-:Y:S02]  /*08a0*/  ISETP.GE.AND P2, PT, R31, UR14, PT ;  /* 0x0000000e1f007c0c */ /* 0x000fe4000bf46270 */
[----:B------:R-:W-:-:S02]  /*08b0*/  ISETP.GE.AND P1, PT, R33, UR14, PT ;  /* 0x0000000e21007c0c */ /* 0x000fc4000bf26270 */
[----:B------:R-:W-:Y:S02]  /*08c0*/  PRMT R11, RZ, 0x7610, R11 ;  /* 0x00007610ff0b7816 */ /* 0x000fe4000000000b */
[----:B------:R-:W-:Y:S02]  /*08d0*/  PRMT R12, RZ, 0x7610, R12 ;  /* 0x00007610ff0c7816 */ /* 0x000fe4000000000c */
[----:B------:R-:W-:Y:S02]  /*08e0*/  PRMT R13, RZ, 0x7610, R13 ;  /* 0x00007610ff0d7816 */ /* 0x000fe4000000000d */
[----:B------:R-:W-:Y:S01]  /*08f0*/  PRMT R14, RZ, 0x7610, R14 ;  /* 0x00007610ff0e7816 */ /* 0x000fe2000000000e */
[----:B------:R-:W4:Y:S01]  /*0900*/  @!P4 LDG.E.U16 R11, desc[UR16][R8.64+0x80] ;  /* 0x00008010080bc981 */ /* 0x000f22000c1e1500 */
[C---:B------:R-:W-:Y:S02]  /*0910*/  LOP3.LUT R41, R6.reuse, 0x120, RZ, 0xfc, !PT ;  /* 0x0000012006297812 */ /* 0x040fe400078efcff */
[----:B------:R-:W-:Y:S01]  /*0920*/  PRMT R15, RZ, 0x7610, R15 ;  /* 0x00007610ff0f7816 */ /* 0x000fe2000000000f */
[----:B------:R-:W5:Y:S01]  /*0930*/  @!P0 LDG.E.U16 R12, desc[UR16][R8.64+0xc0] ;  /* 0x0000c010080c8981 */ /* 0x000f62000c1e1500 */
[----:B------:R-:W-:-:S02]  /*0940*/  LOP3.LUT R43, R6, 0x140, RZ, 0xfc, !PT ;  /* 0x00000140062b7812 */ /* 0x000fc400078efcff */
[----:B------:R-:W-:Y:S01]  /*0950*/  PRMT R16, RZ, 0x7610, R16 ;  /* 0x00007610ff107816 */ /* 0x000fe20000000010 */
[----:B------:R-:W5:Y:S01]  /*0960*/  @!P6 LDG.E.U16 R13, desc[UR16][R8.64+0x100] ;  /* 0x00010010080de981 */ /* 0x000f62000c1e1500 */
[C---:B------:R-:W-:Y:S02]  /*0970*/  LOP3.LUT R45, R6.reuse, 0x160, RZ, 0xfc, !PT ;  /* 0x00000160062d7812 */ /* 0x040fe400078efcff */
[----:B------:R-:W-:Y:S01]  /*0980*/  PRMT R17, RZ, 0x7610, R17 ;  /* 0x00007610ff117816 */ /* 0x000fe20000000011 */
[----:B------:R-:W5:Y:S01]  /*0990*/  @!P5 LDG.E.U16 R14, desc[UR16][R8.64+0x140] ;  /* 0x00014010080ed981 */ /* 0x000f62000c1e1500 */
[C---:B------:R-:W-:Y:S02]  /*09a0*/  LOP3.LUT R47, R6.reuse, 0x180, RZ, 0xfc, !PT ;  /* 0x00000180062f7812 */ /* 0x040fe400078efcff */
[----:B------:R-:W-:Y:S01]  /*09b0*/  LOP3.LUT R49, R6, 0x1a0, RZ, 0xfc, !PT ;  /* 0x000001a006317812 */ /* 0x000fe200078efcff */
[----:B------:R-:W5:Y:S01]  /*09c0*/  @!P3 LDG.E.U16 R15, desc[UR16][R8.64+0x180] ;  /* 0x00018010080fb981 */ /* 0x000f62000c1e1500 */
[----:B------:R-:W-:-:S02]  /*09d0*/  ISETP.GE.AND P4, PT, R41, UR14, PT ;  /* 0x0000000e29007c0c */ /* 0x000fc4000bf86270 */
[C---:B------:R-:W-:Y:S01]  /*09e0*/  LOP3.LUT R51, R6.reuse, 0x1c0, RZ, 0xfc, !PT ;  /* 0x000001c006337812 */ /* 0x040fe200078efcff */
[----:B------:R-:W5:Y:S01]  /*09f0*/  @!P2 LDG.E.U16 R16, desc[UR16][R8.64+0x1c0] ;  /* 0x0001c0100810a981 */ /* 0x000f62000c1e1500 */
[----:B------:R-:W-:Y:S02]  /*0a00*/  ISETP.GE.AND P0, PT, R43, UR14, PT ;  /* 0x0000000e2b007c0c */ /* 0x000fe4000bf06270 */
[----:B------:R-:W-:Y:S01]  /*0a10*/  LOP3.LUT R53, R6, 0x1e0, RZ, 0xfc, !PT ;  /* 0x000001e006357812 */ /* 0x000fe200078efcff */
[----:B------:R-:W5:Y:S01]  /*0a20*/  @!P1 LDG.E.U16 R17, desc[UR16][R8.64+0x200] ;  /* 0x0002001008119981 */ /* 0x000f62000c1e1500 */
[----:B------:R-:W-:Y:S02]  /*0a30*/  ISETP.GE.AND P6, PT, R45, UR14, PT ;  /* 0x0000000e2d007c0c */ /* 0x000fe4000bfc6270 */
[----:B------:R-:W-:Y:S02]  /*0a40*/  ISETP.GE.AND P5, PT, R47, UR14, PT ;  /* 0x0000000e2f007c0c */ /* 0x000fe4000bfa6270 */
[----:B------:R-:W-:-:S02]  /*0a50*/  ISETP.GE.AND P3, PT, R49, UR14, PT ;  /* 0x0000000e31007c0c */ /* 0x000fc4000bf66270 */
[----:B------:R-:W-:Y:S02]  /*0a60*/  ISETP.GE.AND P2, PT, R51, UR14, PT ;  /* 0x0000000e33007c0c */ /* 0x000fe4000bf46270 */
        /* <DEDUP_REMOVED lines=15> */
[----:B------:R-:W0:Y:S01]  /*0b60*/  S2UR UR15, SR_CgaCtaId ;  /* 0x00000000000f79c3 */ /* 0x000e220000008800 */
[----:B------:R-:W-:-:S02]  /*0b70*/  ISETP.GE.AND P2, PT, R23, UR14, PT ;  /* 0x0000000e17007c0c */ /* 0x000fc4000bf46270 */
[----:B-1----:R-:W-:Y:S01]  /*0b80*/  IADD3 R23, R5, R4, RZ ;  /* 0x0000000405177210 */ /* 0x002fe20007ffe0ff */
[----:B------:R-:W-:Y:S01]  /*0b90*/  UMOV UR7, 0x400 ;  /* 0x0000040000077882 */ /* 0x000fe20000000000 */
[----:B------:R-:W-:Y:S02]  /*0ba0*/  ISETP.GE.AND P0, PT, R26, UR14, PT ;  /* 0x0000000e1a007c0c */ /* 0x000fe4000bf06270 */
[----:B------:R-:W-:Y:S02]  /*0bb0*/  ISETP.GE.AND P5, PT, R30, UR14, PT ;  /* 0x0000000e1e007c0c */ /* 0x000fe4000bfa6270 */
[C---:B------:R-:W-:Y:S02]  /*0bc0*/  IADD3 R26, R23.reuse, 0x20, RZ ;  /* 0x00000020171a7810 */ /* 0x040fe40007ffe0ff */
[C---:B------:R-:W-:Y:S02]  /*0bd0*/  IADD3 R30, R23.reuse, 0x40, RZ ;  /* 0x00000040171e7810 */ /* 0x040fe40007ffe0ff */
[----:B------:R-:W-:-:S02]  /*0be0*/  IADD3 R32, R23, 0x60, RZ ;  /* 0x0000006017207810 */ /* 0x000fc40007ffe0ff */
[CC--:B0-----:R-:W-:Y:S02]  /*0bf0*/  LEA.HI.SX32 R8, R23.reuse, R23.reuse, 0x1b ;  /* 0x0000001717087211 */ /* 0x0c1fe400078fdaff */
[C---:B------:R-:W-:Y:S02]  /*0c00*/  IADD3 R34, R23.reuse, 0x80, RZ ;  /* 0x0000008017227810 */ /* 0x040fe40007ffe0ff */
[C---:B------:R-:W-:Y:S02]  /*0c10*/  IADD3 R36, R23.reuse, 0xa0, RZ ;  /* 0x000000a017247810 */ /* 0x040fe40007ffe0ff */
[-C--:B------:R-:W-:Y:S01]  /*0c20*/  LEA.HI.SX32 R26, R26, R23.reuse, 0x1b ;  /* 0x000000171a1a7211 */ /* 0x080fe200078fdaff */
[----:B------:R-:W-:Y:S01]  /*0c30*/  ULEA UR15, UR15, UR7, 0x18 ;  /* 0x000000070f0f7291 */ /* 0x000fe2000f8ec03f */
[----:B------:R-:W-:Y:S02]  /*0c40*/  IADD3 R38, R23, 0xc0, RZ ;  /* 0x000000c017267810 */ /* 0x000fe40007ffe0ff */
[----:B------:R-:W-:-:S02]  /*0c50*/  LEA.HI.SX32 R30, R30, R23, 0x1b ;  /* 0x000000171e1e7211 */ /* 0x000fc400078fdaff */
[C---:B------:R-:W-:Y:S02]  /*0c60*/  IADD3 R40, R23.reuse, 0xe0, RZ ;  /* 0x000000e017287810 */ /* 0x040fe40007ffe0ff */
[-C--:B------:R-:W-:Y:S02]  /*0c70*/  LEA.HI.SX32 R32, R32, R23.reuse, 0x1b ;  /* 0x0000001720207211 */ /* 0x080fe400078fdaff */
[C---:B------:R-:W-:Y:S02]  /*0c80*/  IADD3 R42, R23.reuse, 0x100, RZ ;  /* 0x00000100172a7810 */ /* 0x040fe40007ffe0ff */
[----:B------:R-:W-:Y:S02]  /*0c90*/  LEA R69, R8, UR15, 0x1 ;  /* 0x0000000f08457c11 */ /* 0x000fe4000f8e08ff */
[----:B------:R-:W-:Y:S02]  /*0ca0*/  LEA.HI.SX32 R34, R34, R23, 0x1b ;  /* 0x0000001722227211 */ /* 0x000fe400078fdaff */
        /* <DEDUP_REMOVED lines=21> */
[-C--:B------:R-:W-:Y:S02]  /*0e00*/  LEA.HI.SX32 R50, R50, R23.reuse, 0x1b ;  /* 0x0000001732327211 */ /* 0x080fe400078fdaff */
[----:B------:R-:W-:Y:S02]  /*0e10*/  LEA R61, R42, UR15, 0x1 ;  /* 0x0000000f2a3d7c11 */ /* 0x000fe4000f8e08ff */
[----:B------:R-:W-:Y:S02]  /*0e20*/  LEA.HI.SX32 R52, R52, R23, 0x1b ;  /* 0x0000001734347211 */ /* 0x000fe400078fdaff */
[----:B------:R-:W-:-:S02]  /*0e30*/  LEA R60, R44, UR15, 0x1 ;  /* 0x0000000f2c3c7c11 */ /* 0x000fc4000f8e08ff */
[-C--:B------:R-:W-:Y:S02]  /*0e40*/  LEA.HI.SX32 R54, R54, R23.reuse, 0x1b ;  /* 0x0000001736367211 */ /* 0x080fe400078fdaff */
[----:B------:R-:W-:Y:S02]  /*0e50*/  LEA R59, R46, UR15, 0x1 ;  /* 0x0000000f2e3b7c11 */ /* 0x000fe4000f8e08ff */
[----:B------:R-:W-:Y:S02]  /*0e60*/  LEA.HI.SX32 R56, R56, R23, 0x1b ;  /* 0x0000001738387211 */ /* 0x000fe400078fdaff */
[----:B------:R-:W-:Y:S02]  /*0e70*/  LEA R58, R48, UR15, 0x1 ;  /* 0x0000000f303a7c11 */ /* 0x000fe4000f8e08ff */
[----:B------:R-:W-:Y:S02]  /*0e80*/  MOV R8, UR9 ;  /* 0x0000000900087c02 */ /* 0x000fe40008000f00 */
[----:B------:R-:W-:-:S02]  /*0e90*/  MOV R9, UR11 ;  /* 0x0000000b00097c02 */ /* 0x000fc40008000f00 */
[----:B------:R-:W-:Y:S02]  /*0ea0*/  LEA R57, R50, UR15, 0x1 ;  /* 0x0000000f32397c11 */ /* 0x000fe4000f8e08ff */
[----:B------:R-:W-:Y:S02]  /*0eb0*/  LEA R55, R52, UR15, 0x1 ;  /* 0x0000000f34377c11 */ /* 0x000fe4000f8e08ff */
[----:B------:R-:W-:Y:S02]  /*0ec0*/  LEA R165, R54, UR15, 0x1 ;  /* 0x0000000f36a57c11 */ /* 0x000fe4000f8e08ff */
[----:B------:R-:W-:Y:S02]  /*0ed0*/  ISETP.GE.AND P4, PT, R25, UR14, PT ;  /* 0x0000000e19007c0c */ /* 0x000fe4000bf86270 */
[----:B------:R-:W-:Y:S02]  /*0ee0*/  ISETP.GE.AND P1, PT, R27, UR14, PT ;  /* 0x0000000e1b007c0c */ /* 0x000fe4000bf26270 */
[----:B------:R-:W-:-:S02]  /*0ef0*/  ISETP.GE.AND P6, PT, R29, UR14, PT ;  /* 0x0000000e1d007c0c */ /* 0x000fc4000bfc6270 */
[----:B------:R-:W-:Y:S02]  /*0f00*/  ISETP.GE.AND P3, PT, R31, UR14, PT ;  /* 0x0000000e1f007c0c */ /* 0x000fe4000bf66270 */
[----:B------:R-:W-:Y:S02]  /*0f10*/  PRMT R23, RZ, 0x7610, R23 ;  /* 0x00007610ff177816 */ /* 0x000fe40000000017 */
[----:B------:R-:W-:Y:S02]  /*0f20*/  PRMT R40, RZ, 0x7610, R40 ;  /* 0x00007610ff287816 */ /* 0x000fe40000000028 */
[----:B------:R-:W-:Y:S01]  /*0f30*/  PRMT R42, RZ, 0x7610, R42 ;  /* 0x00007610ff2a7816 */ /* 0x000fe2000000002a */
[----:B--2---:R-:W-:Y:S04]  /*0f40*/  STS.U16 [R69], R7 ;  /* 0x0000000745007388 */ /* 0x004fe80000000400 */
[----:B---3--:R0:W-:Y:S02]  /*0f50*/  STS.U16 [R68+0x40], R10 ;  /* 0x0000400a44007388 */ /* 0x0081e40000000400 */
[----:B0-----:R-:W-:-:S02]  /*0f60*/  LEA R10, R4, R5, 0x4 ;  /* 0x00000005040a7211 */ /* 0x001fc400078e20ff */
[----:B------:R-:W-:Y:S01]  /*0f70*/  LEA R7, R56, UR15, 0x1 ;  /* 0x0000000f38077c11 */ /* 0x000fe2000f8e08ff */
[----:B----4-:R-:W-:Y:S04]  /*0f80*/  STS.U16 [R67+0x80], R11 ;  /* 0x0000800b43007388 */ /* 0x010fe80000000400 */
[----:B-----5:R0:W-:Y:S04]  /*0f90*/  STS.U16 [R66+0xc0], R12 ;  /* 0x0000c00c42007388 */ /* 0x0201e80000000400 */
[----:B------:R1:W-:Y:S04]  /*0fa0*/  STS.U16 [R65+0x100], R13 ;  /* 0x0001000d41007388 */ /* 0x0003e80000000400 */
[----:B------:R-:W-:Y:S01]  /*0fb0*/  STS.U16 [R64+0x140], R14 ;  /* 0x0001400e40007388 */ /* 0x000fe20000000400 */
[----:B0-----:R-:W-:-:S03]  /*0fc0*/  LEA.HI.SX32 R12, R10, R10, 0x1b ;  /* 0x0000000a0a0c7211 */ /* 0x001fc600078fdaff */
[----:B------:R0:W-:Y:S04]  /*0fd0*/  STS.U16 [R63+0x180], R15 ;  /* 0x0001800f3f007388 */ /* 0x0001e80000000400 */
[----:B------:R2:W-:Y:S01]  /*0fe0*/  STS.U16 [R62+0x1c0], R16 ;  /* 0x0001c0103e007388 */ /* 0x0005e20000000400 */
[----:B------:R-:W-:-:S03]  /*0ff0*/  IMAD.WIDE R10, R6, 0x2, R8 ;  /* 0x00000002060a7825 */ /* 0x000fc600078e0208 */
[----:B------:R3:W-:Y:S01]  /*1000*/  STS.U16 [R61+0x200], R17 ;  /* 0x000200113d007388 */ /* 0x0007e20000000400 */
[----:B------:R-:W-:-:S03]  /*1010*/  LEA R8, R12, UR15, 0x1 ;  /* 0x0000000f0c087c11 */ /* 0x000fc6000f8e08ff */
[----:B------:R4:W-:Y:S04]  /*1020*/  STS.U16 [R60+0x240], R18 ;  /* 0x000240123c007388 */ /* 0x0009e80000000400 */
[----:B------:R5:W-:Y:S04]  /*1030*/  STS.U16 [R59+0x280], R19 ;  /* 0x000280133b007388 */ /* 0x000be80000000400 */
[----:B------:R5:W-:Y:S04]  /*1040*/  STS.U16 [R58+0x2c0], R20 ;  /* 0x0002c0143a007388 */ /* 0x000be80000000400 */
[----:B------:R5:W-:Y:S04]  /*1050*/  STS.U16 [R57+0x300], R21 ;  /* 0x0003001539007388 */ /* 0x000be80000000400 */
[----:B------:R-:W-:Y:S04]  /*1060*/  STS.U16 [R55+0x340], R22 ;  /* 0x0003401637007388 */ /* 0x000fe80000000400 */
        /* <DEDUP_REMOVED lines=19> */
[----:B-1----:R-:W-:Y:S01]  /*11a0*/  PRMT R13, RZ, 0x7610, R13 ;  /* 0x00007610ff0d7816 */ /* 0x002fe2000000000d */
[----:B------:R-:W-:Y:S01]  /*11b0*/  BAR.SYNC.DEFER_BLOCKING 0x0 ;  /* 0x0000000000007b1d */ /* 0x000fe20000010000 */
[----:B0-----:R-:W-:-:S02]  /*11c0*/  PRMT R15, RZ, 0x7610, R15 ;  /* 0x00007610ff0f7816 */ /* 0x001fc4000000000f */
        /* <DEDUP_REMOVED lines=14> */
[----:B------:R-:W-:Y:S01]  /*12b0*/  ISETP.GE.AND P0, PT, R43, UR14, PT ;  /* 0x0000000e2b007c0c */ /* 0x000fe2000bf06270 */
[----:B------:R-:W0:Y:S02]  /*12c0*/  LDC R41, c[0x0][0x21c] ;  /* 0x00008700ff297b82 */ /* 0x000e240000000800 */
        /* <DEDUP_REMOVED lines=10> */
[----:B------:R-:W-:Y:S01]  /*1370*/  PRMT R20, RZ, 0x7610, R20 ;  /* 0x00007610ff147816 */ /* 0x000fe20000000014 */
[----:B------:R-:W3:Y:S01]  /*1380*/  @!P6 LDG.E.U16 R23, desc[UR16][R10.64+0x2c0] ;  /* 0x0002c0100a17e981 */ /* 0x000ee2000c1e1500 */
[----:B------:R-:W-:Y:S02]  /*1390*/  PRMT R21, RZ, 0x7610, R21 ;  /* 0x00007610ff157816 */ /* 0x000fe40000000015 */
[----:B------:R-:W-:Y:S02]  /*13a0*/  PRMT R28, RZ, 0x7610, R28 ;  /* 0x00007610ff1c7816 */ /* 0x000fe4000000001c */
[----:B------:R-:W-:Y:S01]  /*13b0*/  PRMT R33, RZ, 0x7610, R33 ;  /* 0x00007610ff217816 */ /* 0x000fe20000000021 */
[----:B------:R-:W3:Y:S04]  /*13c0*/  @!P4 LDG.E.U16 R20, desc[UR16][R10.64+0x240] ;  /* 0x000240100a14c981 */ /* 0x000ee8000c1e1500 */
[----:B------:R-:W3:Y:S04]  /*13d0*/  @!P0 LDG.E.U16 R21, desc[UR16][R10.64+0x280] ;  /* 0x000280100a158981 */ /* 0x000ee8000c1e1500 */
[----:B------:R-:W3:Y:S04]  /*13e0*/  @!P5 LDG.E.U16 R28, desc[UR16][R10.64+0x300] ;  /* 0x000300100a1cd981 */ /* 0x000ee8000c1e1500 */
[----:B------:R-:W3:Y:S04]  /*13f0*/  @!P3 LDG.E.U16 R33, desc[UR16][R10.64+0x340] ;  /* 0x000340100a21b981 */ /* 0x000ee8000c1e1500 */
[----:B------:R-:W3:Y:S04]  /*1400*/  @!P2 LDG.E.U16 R40, desc[UR16][R10.64+0x380] ;  /* 0x000380100a28a981 */ /* 0x000ee8000c1e1500 */
[----:B------:R-:W3:Y:S04]  /*1410*/  @!P1 LDG.E.U16 R42, desc[UR16][R10.64+0x3c0] ;  /* 0x0003c0100a2a9981 */ /* 0x000ee8000c1e1500 */
[----:B------:R-:W-:Y:S04]  /*1420*/  STL [R1+0x34], R69 ;  /* 0x0000344501007387 */ /* 0x000fe80000100800 */
        /* <DEDUP_REMOVED lines=11> */
[----:B------:R-:W-:Y:S01]  /*14e0*/  STL [R1+0x4], R57 ;  /* 0x0000043901007387 */ /* 0x000fe20000100800 */
[----:B------:R-:W-:-:S03]  /*14f0*/  ULDC.U8 UR7, c[0x0][0x22e] ;  /* 0x00008b8000077ab9 */ /* 0x000fc60000000000 */
[----:B------:R-:W-:Y:S01]  /*1500*/  STL [R1], R55 ;  /* 0x0000003701007387 */ /* 0x000fe20000100800 */
[----:B------:R-:W-:Y:S01]  /*1510*/  BSSY B0, `(.L_x_88) ;  /* 0x0000059000007945 */ /* 0x000fe20003800000 */
[----:B0-----:R-:W-:Y:S02]  /*1520*/  ISETP.GE.AND P6, PT, R41, 0x1, PT ;  /* 0x000000012900780c */ /* 0x001fe40003fc6270 */
        /* <DEDUP_REMOVED lines=87> */
.L_x_89:
[----:B------:R-:W-:Y:S05]  /*1aa0*/  BSYNC B0 ;  /* 0x0000000000007941 */ /* 0x000fea0003800000 */
.L_x_88:
        /* <DEDUP_REMOVED lines=36> */
.L_x_91:
[----:B------:R-:W-:Y:S05]  /*1cf0*/  BSYNC B0 ;  /* 0x0000000000007941 */ /* 0x000fea0003800000 */
.L_x_90:
        /* <DEDUP_REMOVED lines=38> */
.L_x_93:
[----:B------:R-:W-:Y:S05]  /*1f60*/  BSYNC B0 ;  /* 0x0000000000007941 */ /* 0x000fea0003800000 */
.L_x_92:
        /* <DEDUP_REMOVED lines=36> */
.L_x_95:
[----:B------:R-:W-:Y:S05]  /*21b0*/  BSYNC B0 ;  /* 0x0000000000007941 */ /* 0x000fea0003800000 */
.L_x_94:
        /* <DEDUP_REMOVED lines=38> */
.L_x_97:
[----:B------:R-:W-:Y:S05]  /*2420*/  BSYNC B0 ;  /* 0x0000000000007941 */ /* 0x000fea0003800000 */
.L_x_96:
        /* <DEDUP_REMOVED lines=36> */
.L_x_99:
[----:B------:R-:W-:Y:S05]  /*2670*/  BSYNC B0 ;  /* 0x0000000000007941 */ /* 0x000fea0003800000 */
.L_x_98:
        /* <DEDUP_REMOVED lines=38> */
.L_x_101:
[----:B------:R-:W-:Y:S05]  /*28e0*/  BSYNC B0 ;  /* 0x0000000000007941 */ /* 0x000fea0003800000 */
.L_x_100:
        /* <DEDUP_REMOVED lines=37> */
.L_x_103:
[----:B------:R-:W-:Y:S05]  /*2b40*/  BSYNC B0 ;  /* 0x0000000000007941 */ /* 0x000fea0003800000 */
.L_x_102:
        /* <DEDUP_REMOVED lines=42> */
.L_x_105:
[----:B------:R-:W-:Y:S05]  /*2df0*/  BSYNC B0 ;  /* 0x0000000000007941 */ /* 0x000fea0003800000 */
.L_x_104:
        /* <DEDUP_REMOVED lines=40> */
.L_x_107:
[----:B------:R-:W-:Y:S05]  /*3080*/  BSYNC B0 ;  /* 0x0000000000007941 */ /* 0x000fea0003800000 */
.L_x_106:
        /* <DEDUP_REMOVED lines=46> */
.L_x_109:
[----:B------:R-:W-:Y:S05]  /*3370*/  BSYNC B0 ;  /* 0x0000000000007941 */ /* 0x000fea0003800000 */
.L_x_108:
        /* <DEDUP_REMOVED lines=33> */
.L_x_111:
[----:B------:R-:W-:Y:S05]  /*3590*/  BSYNC B0 ;  /* 0x0000000000007941 */ /* 0x000fea0003800000 */
.L_x_110:
        /* <DEDUP_REMOVED lines=33> */
.L_x_113:
[----:B------:R-:W-:Y:S05]  /*37b0*/  BSYNC B0 ;  /* 0x0000000000007941 */ /* 0x000fea0003800000 */
.L_x_112:
        /* <DEDUP_REMOVED lines=33> */
.L_x_115:
[----:B------:R-:W-:Y:S05]  /*39d0*/  BSYNC B0 ;  /* 0x0000000000007941 */ /* 0x000fea0003800000 */
.L_x_114:
        /* <DEDUP_REMOVED lines=33> */
.L_x_117:
[----:B------:R-:W-:Y:S05]  /*3bf0*/  BSYNC B0 ;  /* 0x0000000000007941 */ /* 0x000fea0003800000 */
.L_x_116:
        /* <DEDUP_REMOVED lines=33> */
.L_x_119:
[----:B------:R-:W-:Y:S05]  /*3e10*/  BSYNC B0 ;  /* 0x0000000000007941 */ /* 0x000fea0003800000 */
.L_x_118:
        /* <DEDUP_REMOVED lines=19> */
[----:B------:R-:W-:Y:S01]  /*3f50*/  ULDC.64 UR18, c[0x0][0x230] ;  /* 0x00008c0000127ab9 */ /* 0x000fe20000000a00 */
[----:B------:R-:W-:Y:S01]  /*3f60*/  USHF.L.U32 UR15, UR14, 0x1, URZ ;  /* 0x000000010e0f7899 */ /* 0x000fe2000800063f */
[----:B------:R-:W-:Y:S01]  /*3f70*/  IMAD.WIDE.U32 R84, R0, UR18, RZ ;  /* 0x0000001200547c25 */ /* 0x000fe2000f8e00ff */
[----:B------:R-:W-:Y:S01]  /*3f80*/  UIMAD UR7, UR21, UR18, URZ ;  /* 0x00000012150772a4 */ /* 0x000fe2000f8e023f */
[----:B------:R-:W-:Y:S01]  /*3f90*/  IADD3 R40, R5, R6, RZ ;  /* 0x0000000605287210 */ /* 0x000fe20007ffe0ff */
[----:B------:R-:W-:Y:S01]  /*3fa0*/  ULDC UR38, c[0x0][0x224] ;  /* 0x0000890000267ab9 */ /* 0x000fe20000000800 */
[----:B------:R-:W-:Y:S01]  /*3fb0*/  ULDC UR39, c[0x0][0x21c] ;  /* 0x0000870000277ab9 */ /* 0x000fe20000000800 */
[----:B------:R-:W-:Y:S01]  /*3fc0*/  ULDC UR23, c[0x0][0x214] ;  /* 0x0000850000177ab9 */ /* 0x000fe20000000800 */
[----:B------:R-:W-:Y:S01]  /*3fd0*/  ISETP.GE.AND P1, PT, R40, UR15, PT ;  /* 0x0000000f28007c0c */ /* 0x000fe2000bf26270 */
[----:B------:R-:W-:Y:S01]  /*3fe0*/  ULDC.64 UR24, c[0x0][0x238] ;  /* 0x00008e0000187ab9 */ /* 0x000fe20000000a00 */
[----:B------:R-:W-:Y:S01]  /*3ff0*/  MOV R73, UR7 ;  /* 0x0000000700497c02 */ /* 0x000fe20008000f00 */
[----:B------:R-:W-:Y:S01]  /*4000*/  UMOV UR7, URZ ;  /* 0x0000003f00077c82 */ /* 0x000fe20008000000 */
[----:B------:R-:W-:Y:S01]  /*4010*/  ULDC.64 UR26, c[0x0][0x2d0] ;  /* 0x0000b400001a7ab9 */ /* 0x000fe20000000a00 */
[----:B------:R-:W-:Y:S01]  /*4020*/  ULDC.64 UR28, c[0x0][0x270] ;  /* 0x00009c00001c7ab9 */ /* 0x000fe20000000a00 */
[----:B------:R-:W-:Y:S01]  /*4030*/  ULDC.64 UR30, c[0x0][0x248] ;  /* 0x00009200001e7ab9 */ /* 0x000fe20000000a00 */
[----:B------:R-:W-:Y:S01]  /*4040*/  IMAD R73, R0, UR19, R73 ;  /* 0x0000001300497c24 */ /* 0x000fe2000f8e0249 */
[----:B------:R-:W-:Y:S01]  /*4050*/  ULDC.64 UR32, c[0x0][0x250] ;  /* 0x0000940000207ab9 */ /* 0x000fe20000000a00 */
[----:B------:R-:W-:Y:S01]  /*4060*/  ULDC.64 UR34, c[0x0][0x2d8] ;  /* 0x0000b60000227ab9 */ /* 0x000fe20000000a00 */
[----:B------:R-:W-:-:S02]  /*4070*/  ULDC.64 UR36, c[0x0][0x310] ;  /* 0x0000c40000247ab9 */ /* 0x000fc40000000a00 */
[----:B------:R-:W-:-:S07]  /*4080*/  IADD3 R73, R85, R73, RZ ;  /* 0x0000004955497210 */ /* 0x000fce0007ffe0ff */
.L_x_126:
[----:B------:R-:W-:Y:S01]  /*4090*/  USHF.R.S32.HI UR18, URZ, 0x1f, UR7 ;  /* 0x0000001f3f127899 */ /* 0x000fe20008011407 */
[----:B------:R-:W-:Y:S02]  /*40a0*/  MOV R43, UR24 ;  /* 0x00000018002b7c02 */ /* 0x000fe40008000f00 */
[----:B------:R-:W-:Y:S01]  /*40b0*/  MOV R40, R84 ;  /* 0x0000005400287202 */ /* 0x000fe20000000f00 */
[----:B------:R-:W-:Y:S01]  /*40c0*/  UIMAD UR15, UR18, UR24, URZ ;  /* 0x00000018120f72a4 */ /* 0x000fe2000f8e023f */
[----:B------:R-:W-:-:S03]  /*40d0*/  MOV R41, R73 ;  /* 0x0000004900297202 */ /* 0x000fc60000000f00 */
[----:B------:R-:W-:Y:S02]  /*40e0*/  UIMAD UR15, UR7, UR25, UR15 ;  /* 0x00000019070f72a4 */ /* 0x000fe4000f8e020f */
[----:B------:R-:W-:-:S03]  /*40f0*/  IMAD.WIDE.U32 R40, R43, UR7, R40 ;  /* 0x000000072b287c25 */ /* 0x000fc6000f8e0028 */
[----:B------:R-:W-:Y:S02]  /*4100*/  LEA R44, P0, R40, UR26, 0x3 ;  /* 0x0000001a282c7c11 */ /* 0x000fe4000f8018ff */
[----:B------:R-:W-:-:S04]  /*4110*/  IADD3 R41, R41, UR15, RZ ;  /* 0x0000000f29297c10 */ /* 0x000fc8000fffe0ff */
[----:B------:R-:W-:-:S05]  /*4120*/  LEA.HI.X R45, R40, UR27, R41, 0x3, P0 ;  /* 0x0000001b282d7c11 */ /* 0x000fca00080f1c29 */
[----:B------:R-:W2:Y:S01]  /*4130*/  LDG.E.64 R40, desc[UR16][R44.64] ;  /* 0x000000102c287981 */ /* 0x000ea2000c1e1b00 */
[----:B------:R-:W-:Y:S01]  /*4140*/  MOV R47, UR28 ;  /* 0x0000001c002f7c02 */ /* 0x000fe20008000f00 */
[----:B------:R-:W-:Y:S01]  /*4150*/  UIMAD UR15, UR18, UR28, URZ ;  /* 0x0000001c120f72a4 */ /* 0x000fe2000f8e023f */
[----:B------:R-:W-:Y:S01]  /*4160*/  PRMT R109, RZ, 0x7610, R109 ;  /* 0x00007610ff6d7816 */ /* 0x000fe2000000006d */
[----:B------:R-:W-:Y:S01]  /*4170*/  USHF.L.U32 UR19, UR14, 0x1, URZ ;  /* 0x000000010e137899 */ /* 0x000fe2000800063f */
[----:B------:R-:W-:Y:S01]  /*4180*/  PRMT R51, RZ, 0x7610, R51 ;  /* 0x00007610ff337816 */ /* 0x000fe20000000033 */
[----:B------:R-:W-:Y:S01]  /*4190*/  UIMAD UR15, UR7, UR29, UR15 ;  /* 0x0000001d070f72a4 */ /* 0x000fe2000f8e020f */
[----:B------:R-:W-:Y:S02]  /*41a0*/  PRMT R108, RZ, 0x7610, R108 ;  /* 0x00007610ff6c7816 */ /* 0x000fe4000000006c */
[----:B------:R-:W-:Y:S02]  /*41b0*/  PRMT R50, RZ, 0x7610, R50 ;  /* 0x00007610ff327816 */ /* 0x000fe40000000032 */
[----:B------:R-:W-:-:S02]  /*41c0*/  PRMT R87, RZ, 0x7610, R87 ;  /* 0x00007610ff577816 */ /* 0x000fc40000000057 */
[----:B------:R-:W-:Y:S02]  /*41d0*/  PRMT R86, RZ, 0x7610, R86 ;  /* 0x00007610ff567816 */ /* 0x000fe40000000056 */
[----:B------:R-:W-:Y:S02]  /*41e0*/  PRMT R137, RZ, 0x7610, R137 ;  /* 0x00007610ff897816 */ /* 0x000fe40000000089 */
[----:B------:R-:W-:Y:S02]  /*41f0*/  PRMT R135, RZ, 0x7610, R135 ;  /* 0x00007610ff877816 */ /* 0x000fe40000000087 */
        /* <DEDUP_REMOVED lines=8> */
[----:B------:R-:W-:-:S02]  /*4280*/  SHF.L.U32 R105, R3, 0x4, RZ ;  /* 0x0000000403697819 */ /* 0x000fc400000006ff */
[----:B------:R-:W-:Y:S02]  /*4290*/  PRMT R139, RZ, 0x7610, R139 ;  /* 0x00007610ff8b7816 */ /* 0x000fe4000000008b */
[----:B------:R-:W-:Y:S02]  /*42a0*/  PRMT R126, RZ, 0x7610, R126 ;  /* 0x00007610ff7e7816 */ /* 0x000fe4000000007e */
[----:B------:R-:W-:Y:S02]  /*42b0*/  PRMT R127, RZ, 0x7610, R127 ;  /* 0x00007610ff7f7816 */ /* 0x000fe4000000007f */
[----:B------:R-:W-:Y:S01]  /*42c0*/  PRMT R128, RZ, 0x7610, R128 ;  /* 0x00007610ff807816 */ /* 0x000fe20000000080 */
[C---:B--2---:R-:W-:Y:S01]  /*42d0*/  FMUL.FTZ R42, R41.reuse, R9 ;  /* 0x00000009292a7220 */ /* 0x044fe20000410000 */
[----:B------:R-:W-:Y:S01]  /*42e0*/  FMUL.FTZ R48, R40, 1.4426950216293334961 ;  /* 0x3fb8aa3b28307820 */ /* 0x000fe20000410000 */
[C---:B------:R-:W-:Y:S01]  /*42f0*/  FMUL.FTZ R40, R41.reuse, R10 ;  /* 0x0000000a29287220 */ /* 0x040fe20000410000 */
[----:B------:R-:W-:Y:S01]  /*4300*/  FMUL.FTZ R44, R41, R11 ;  /* 0x0000000b292c7220 */ /* 0x000fe20000410000 */
[----:B------:R-:W-:Y:S01]  /*4310*/  FMUL.RZ R46, R42, 0.15915493667125701904 ;  /* 0x3e22f9832a2e7820 */ /* 0x000fe2000040c000 */
[----:B------:R-:W-:Y:S01]  /*4320*/  IADD3 R42, R5, R6, RZ ;  /* 0x00000006052a7210 */ /* 0x000fe20007ffe0ff */
[----:B------:R-:W-:Y:S01]  /*4330*/  FMUL.RZ R49, R40, 0.15915493667125701904 ;  /* 0x3e22f98328317820 */ /* 0x000fe2000040c000 */
[CC--:B------:R-:W-:Y:S01]  /*4340*/  FMUL.FTZ R54, R41.reuse, R16.reuse ;  /* 0x0000001029367220 */ /* 0x0c0fe20000410000 */
[----:B------:R-:W-:Y:S01]  /*4350*/  MUFU.SIN R102, R46 ;  /* 0x0000002e00667308 */ /* 0x000fe20000000400 */
[----:B------:R-:W-:Y:S01]  /*4360*/  SHF.R.S32.HI R43, RZ, 0x1f, R42 ;  /* 0x0000001fff2b7819 */ /* 0x000fe2000001142a */
[----:B------:R-:W-:Y:S01]  /*4370*/  FMUL.FTZ R74, R41, R17 ;  /* 0x00000011294a7220 */ /* 0x000fe20000410000 */
[----:B------:R-:W-:Y:S01]  /*4380*/  IADD3 R40, R42, 0x20, RZ ;  /* 0x000000202a287810 */ /* 0x000fe20007ffe0ff */
[C---:B------:R-:W-:Y:S01]  /*4390*/  FMUL.FTZ R82, R48.reuse, R16 ;  /* 0x0000001030527220 */ /* 0x040fe20000410000 */
[----:B------:R-:W-:Y:S01]  /*43a0*/  FMUL.FTZ R89, R48, R15 ;  /* 0x0000000f30597220 */ /* 0x000fe20000410000 */
[----:B------:R-:W-:-:S02]  /*43b0*/  PRMT R140, RZ, 0x7610, R140 ;  /* 0x00007610ff8c7816 */ /* 0x000fc4000000008c */
[----:B------:R-:W-:Y:S01]  /*43c0*/  PRMT R141, RZ, 0x7610, R141 ;  /* 0x00007610ff8d7816 */ /* 0x000fe2000000008d */
[----:B------:R0:W-:Y:S01]  /*43d0*/  MUFU.COS R106, R46 ;  /* 0x0000002e006a7308 */ /* 0x0001e20000000000 */
[----:B------:R-:W-:Y:S02]  /*43e0*/  ISETP.GE.AND P0, PT, R40, UR19, PT ;  /* 0x0000001328007c0c */ /* 0x000fe4000bf06270 */
[----:B------:R-:W-:Y:S02]  /*43f0*/  PRMT R142, RZ, 0x7610, R142 ;  /* 0x00007610ff8e7816 */ /* 0x000fe4000000008e */
[----:B------:R-:W-:Y:S01]  /*4400*/  IADD3 R98, R105, 0x9, RZ ;  /* 0x0000000969627810 */ /* 0x000fe20007ffe0ff */
[C---:B------:R-:W-:Y:S01]  /*4410*/  FMUL.FTZ R92, R48.reuse, R13 ;  /* 0x0000000d305c7220 */ /* 0x040fe20000410000 */
[----:B------:R-:W-:Y:S01]  /*4420*/  FMUL.FTZ R95, R48, R14 ;  /* 0x0000000e305f7220 */ /* 0x000fe20000410000 */
[----:B------:R-:W-:Y:S01]  /*4430*/  MUFU.SIN R121, R49 ;  /* 0x0000003100797308 */ /* 0x000fe20000000400 */
[----:B0-----:R-:W-:Y:S01]  /*4440*/  IMAD.WIDE.U32 R46, R47, UR7, R42 ;  /* 0x000000072f2e7c25 */ /* 0x001fe2000f8e002a */
[----:B------:R-:W-:-:S03]  /*4450*/  IADD3 R43, R42, 0x40, RZ ;  /* 0x000000402a2b7810 */ /* 0x000fc60007ffe0ff */
[C---:B------:R-:W-:Y:S01]  /*4460*/  FMUL.FTZ R97, R48.reuse, R12 ;  /* 0x0000000c30617220 */ /* 0x040fe20000410000 */
[C---:B------:R-:W-:Y:S01]  /*4470*/  FMUL.FTZ R101, R48.reuse, R11 ;  /* 0x0000000b30657220 */ /* 0x040fe20000410000 */
[C---:B------:R-:W-:Y:S01]  /*4480*/  FMUL.FTZ R107, R48.reuse, R9 ;  /* 0x00000009306b7220 */ /* 0x040fe20000410000 */
[----:B------:R-:W-:Y:S01]  /*4490*/  ISETP.GE.AND P2, PT, R43, UR19, PT ;  /* 0x000000132b007c0c */ /* 0x000fe2000bf46270 */
[----:B------:R-:W-:Y:S01]  /*44a0*/  FMUL.FTZ R104, R48, R10 ;  /* 0x0000000a30687220 */ /* 0x000fe20000410000 */
[----:B------:R-:W-:Y:S01]  /*44b0*/  IADD3 R43, R47, UR15, RZ ;  /* 0x0000000f2f2b7c10 */ /* 0x000fe2000fffe0ff */
[----:B------:R-:W-:Y:S01]  /*44c0*/  FMUL.RZ R47, R44, 0.15915493667125701904 ;  /* 0x3e22f9832c2f7820 */ /* 0x000fe2000040c000 */
[C---:B------:R-:W-:Y:S01]  /*44d0*/  LEA R44, P3, R46.reuse, UR12, 0x1 ;  /* 0x0000000c2e2c7c11 */ /* 0x040fe2000f8608ff */
[----:B------:R-:W-:Y:S01]  /*44e0*/  FMUL.FTZ R40, R41, R12 ;  /* 0x0000000c29287220 */ /* 0x000fe20000410000 */
[----:B------:R-:W-:Y:S02]  /*44f0*/  MUFU.COS R103, R49 ;  /* 0x0000003100677308 */ /* 0x000fe40000000000 */
[----:B------:R-:W-:-:S05]  /*4500*/  LEA.HI.X R45, R46, UR13, R43, 0x1, P3 ;  /* 0x0000000d2e2d7c11 */ /* 0x000fca00098f0c2b */
[----:B------:R-:W2:Y:S01]  /*4510*/  @!P1 LDG.E.U16 R109, desc[UR16][R44.64] ;  /* 0x000000102c6d9981 */ /* 0x000ea2000c1e1500 */
[----:B------:R-:W-:Y:S03]  /*4520*/  MUFU.SIN R99, R47 ;  /* 0x0000002f00637308 */ /* 0x000fe60000000400 */
[----:B------:R-:W3:Y:S04]  /*4530*/  @!P0 LDG.E.U16 R51, desc[UR16][R44.64+0x40] ;  /* 0x000040102c338981 */ /* 0x000ee8000c1e1500 */
[----:B------:R-:W4:Y:S01]  /*4540*/  @!P2 LDG.E.U16 R108, desc[UR16][R44.64+0x80] ;  /* 0x000080102c6ca981 */ /* 0x000f22000c1e1500 */
[C---:B------:R-:W-:Y:S01]  /*4550*/  IADD3 R43, R42.reuse, 0x60, RZ ;  /* 0x000000602a2b7810 */ /* 0x040fe20007ffe0ff */
[----:B------:R0:W-:Y:S01]  /*4560*/  MUFU.COS R100, R47 ;  /* 0x0000002f00647308 */ /* 0x0001e20000000000 */
[----:B------:R-:W-:-:S02]  /*4570*/  IADD3 R46, R42, 0x80, RZ ;  /* 0x000000802a2e7810 */ /* 0x000fc40007ffe0ff */
[----:B------:R-:W-:Y:S02]  /*4580*/  ISETP.GE.AND P5, PT, R43, UR19, PT ;  /* 0x000000132b007c0c */ /* 0x000fe4000bfa6270 */
[----:B------:R-:W-:Y:S02]  /*4590*/  IADD3 R43, R42, 0xc0, RZ ;  /* 0x000000c02a2b7810 */ /* 0x000fe40007ffe0ff */
[----:B------:R-:W-:Y:S02]  /*45a0*/  ISETP.GE.AND P0, PT, R46, UR19, PT ;  /* 0x000000132e007c0c */ /* 0x000fe4000bf06270 */
[----:B------:R-:W-:Y:S01]  /*45b0*/  IADD3 R52, R42, 0x200, RZ ;  /* 0x000002002a347810 */ /* 0x000fe20007ffe0ff */
[----:B------:R-:W-:Y:S01]  /*45c0*/  FMUL.RZ R75, R54, 0.15915493667125701904 ;  /* 0x3e22f983364b7820 */ /* 0x000fe2000040c000 */
[----:B0-----:R-:W-:Y:S01]  /*45d0*/  IADD3 R47, R42, 0xa0, RZ ;  /* 0x000000a02a2f7810 */ /* 0x001fe20007ffe0ff */
[----:B------:R-:W-:Y:S01]  /*45e0*/  FMUL.RZ R76, R74, 0.15915493667125701904 ;  /* 0x3e22f9834a4c7820 */ /* 0x000fe2000040c000 */
[----:B------:R-:W-:Y:S01]  /*45f0*/  ISETP.GE.AND P3, PT, R43, UR19, PT ;  /* 0x000000132b007c0c */ /* 0x000fe2000bf66270 */
[----:B------:R-:W-:Y:S01]  /*4600*/  MUFU.EX2 R82, R82 ;  /* 0x0000005200527308 */ /* 0x000fe20000000800 */
[----:B------:R-:W-:Y:S01]  /*4610*/  IADD3 R43, R42, 0x100, RZ ;  /* 0x000001002a2b7810 */ /* 0x000fe20007ffe0ff */
[----:B------:R-:W-:Y:S01]  /*4620*/  FMUL.RZ R49, R40, 0.15915493667125701904 ;  /* 0x3e22f98328317820 */ /* 0x000fe2000040c000 */
[----:B------:R-:W-:Y:S01]  /*4630*/  ISETP.GE.AND P2, PT, R47, UR19, PT ;  /* 0x000000132f007c0c */ /* 0x000fe2000bf46270 */
[----:B------:R-:W4:Y:S01]  /*4640*/  @!P5 LDG.E.U16 R50, desc[UR16][R44.64+0xc0] ;  /* 0x0000c0102c32d981 */ /* 0x000f22000c1e1500 */
[----:B------:R-:W-:-:S02]  /*4650*/  IADD3 R46, R42, 0xe0, RZ ;  /* 0x000000e02a2e7810 */ /* 0x000fc40007ffe0ff */
[----:B------:R-:W-:Y:S01]  /*4660*/  ISETP.GE.AND P6, PT, R43, UR19, PT ;  /* 0x000000132b007c0c */ /* 0x000fe2000bfc6270 */
[----:B------:R-:W4:Y:S01]  /*4670*/  @!P0 LDG.E.U16 R87, desc[UR16][R44.64+0x100] ;  /* 0x000100102c578981 */ /* 0x000f22000c1e1500 */
[----:B------:R-:W-:Y:S01]  /*4680*/  IADD3 R43, R42, 0x120, RZ ;  /* 0x000001202a2b7810 */ /* 0x000fe20007ffe0ff */
[----:B------:R-:W-:Y:S01]  /*4690*/  MUFU.EX2 R89, R89 ;  /* 0x0000005900597308 */ /* 0x000fe20000000800 */
[----:B------:R-:W-:Y:S01]  /*46a0*/  ISETP.GE.AND P4, PT, R46, UR19, PT ;  /* 0x000000132e007c0c */ /* 0x000fe2000bf86270 */
[----:B------:R-:W-:Y:S01]  /*46b0*/  FMUL.FTZ R46, R41, R13 ;  /* 0x0000000d292e7220 */ /* 0x000fe20000410000 */
[----:B------:R-:W-:Y:S01]  /*46c0*/  ISETP.GE.AND P5, PT, R43, UR19, PT ;  /* 0x000000132b007c0c */ /* 0x000fe2000bfa6270 */
[----:B------:R-:W4:Y:S01]  /*46d0*/  @!P3 LDG.E.U16 R137, desc[UR16][R44.64+0x180] ;  /* 0x000180102c89b981 */ /* 0x000f22000c1e1500 */
[----:B------:R-:W-:-:S03]  /*46e0*/  IADD3 R43, R42, 0x140, RZ ;  /* 0x000001402a2b7810 */ /* 0x000fc60007ffe0ff */
[----:B------:R-:W-:Y:S01]  /*46f0*/  MUFU.SIN R40, R49 ;  /* 0x0000003100287308 */ /* 0x000fe20000000400 */
[----:B------:R-:W-:Y:S01]  /*4700*/  ISETP.GE.AND P0, PT, R43, UR19, PT ;  /* 0x000000132b007c0c */ /* 0x000fe2000bf06270 */
[----:B------:R-:W4:Y:S01]  /*4710*/  @!P2 LDG.E.U16 R86, desc[UR16][R44.64+0x140] ;  /* 0x000140102c56a981 */ /* 0x000f22000c1e1500 */
[----:B------:R-:W-:-:S05]  /*4720*/  IADD3 R43, R42, 0x180, RZ ;  /* 0x000001802a2b7810 */ /* 0x000fca0007ffe0ff */
[----:B------:R0:W-:Y:S01]  /*4730*/  MUFU.COS R96, R49 ;  /* 0x0000003100607308 */ /* 0x0001e20000000000 */
[----:B------:R-:W-:Y:S01]  /*4740*/  ISETP.GE.AND P3, PT, R43, UR19, PT ;  /* 0x000000132b007c0c */ /* 0x000fe2000bf66270 */
[----:B------:R-:W-:Y:S01]  /*4750*/  FMUL.FTZ R47, R41, R14 ;  /* 0x0000000e292f7220 */ /* 0x000fe20000410000 */
[----:B------:R-:W4:Y:S04]  /*4760*/  @!P6 LDG.E.U16 R135, desc[UR16][R44.64+0x200] ;  /* 0x000200102c87e981 */ /* 0x000f28000c1e1500 */
[----:B------:R-:W4:Y:S01]  /*4770*/  @!P4 LDG.E.U16 R138, desc[UR16][R44.64+0x1c0] ;  /* 0x0001c0102c8ac981 */ /* 0x000f22000c1e1500 */
[----:B------:R-:W-:Y:S01]  /*4780*/  MUFU.EX2 R92, R92 ;  /* 0x0000005c005c7308 */ /* 0x000fe20000000800 */
[----:B0-----:R-:W-:Y:S01]  /*4790*/  FMUL.RZ R49, R46, 0.15915493667125701904 ;  /* 0x3e22f9832e317820 */ /* 0x001fe2000040c000 */
[----:B------:R-:W-:-:S04]  /*47a0*/  IADD3 R46, R42, 0x160, RZ ;  /* 0x000001602a2e7810 */ /* 0x000fc80007ffe0ff */
[----:B------:R-:W-:Y:S01]  /*47b0*/  ISETP.GE.AND P2, PT, R46, UR19, PT ;  /* 0x000000132e007c0c */ /* 0x000fe2000bf46270 */
[----:B------:R-:W4:Y:S01]  /*47c0*/  @!P3 LDG.E.U16 R136, desc[UR16][R44.64+0x300] ;  /* 0x000300102c88b981 */ /* 0x000f22000c1e1500 */
[C---:B------:R-:W-:Y:S01]  /*47d0*/  IADD3 R46, R42.reuse, 0x1c0, RZ ;  /* 0x000001c02a2e7810 */ /* 0x040fe20007ffe0ff */
[----:B------:R-:W-:Y:S01]  /*47e0*/  MUFU.EX2 R95, R95 ;  /* 0x0000005f005f7308 */ /* 0x000fe20000000800 */
[----:B------:R-:W-:Y:S02]  /*47f0*/  IADD3 R43, R42, 0x1a0, RZ ;  /* 0x000001a02a2b7810 */ /* 0x000fe40007ffe0ff */
[----:B------:R-:W-:Y:S01]  /*4800*/  ISETP.GE.AND P6, PT, R46, UR19, PT ;  /* 0x000000132e007c0c */ /* 0x000fe2000bfc6270 */
[----:B------:R-:W-:Y:S01]  /*4810*/  FMUL.RZ R53, R47, 0.15915493667125701904 ;  /* 0x3e22f9832f357820 */ /* 0x000fe2000040c000 */
[----:B------:R-:W-:Y:S02]  /*4820*/  PRMT R46, RZ, 0x7610, R46 ;  /* 0x00007610ff2e7816 */ /* 0x000fe4000000002e */
[----:B------:R-:W-:Y:S01]  /*4830*/  ISETP.GE.AND P4, PT, R43, UR19, PT ;  /* 0x000000132b007c0c */ /* 0x000fe2000bf86270 */
[----:B------:R-:W-:Y:S01]  /*4840*/  MUFU.EX2 R97, R97 ;  /* 0x0000006100617308 */ /* 0x000fe20000000800 */
[----:B------:R-:W-:-:S02]  /*4850*/  PRMT R47, RZ, 0x7610, R47 ;  /* 0x00007610ff2f7816 */ /* 0x000fc4000000002f */
[C---:B------:R-:W-:Y:S01]  /*4860*/  IADD3 R43, R42.reuse, 0x1e0, RZ ;  /* 0x000001e02a2b7810 */ /* 0x040fe20007ffe0ff */
[----:B------:R-:W4:Y:S04]  /*4870*/  @!P5 LDG.E.U16 R46, desc[UR16][R44.64+0x240] ;  /* 0x000240102c2ed981 */ /* 0x000f28000c1e1500 */
        /* <DEDUP_REMOVED lines=10> */
[----:B0-----:R-:W-:Y:S01]  /*4920*/  PRMT R49, RZ, 0x7610, R49 ;  /* 0x00007610ff317816 */ /* 0x001fe20000000031 */
[----:B------:R-:W-:Y:S01]  /*4930*/  FMUL.RZ R55, R52, 0.15915493667125701904 ;  /* 0x3e22f98334377820 */ /* 0x000fe2000040c000 */
[----:B------:R-:W-:-:S03]  /*4940*/  IADD3 R52, R42, 0x260, RZ ;  /* 0x000002602a347810 */ /* 0x000fc60007ffe0ff */
[----:B------:R-:W4:Y:S02]  /*4950*/  @!P0 LDG.E.U16 R132, desc[UR16][R44.64+0x400] ;  /* 0x000400102c848981 */ /* 0x000f24000c1e1500 */
[----:B------:R-:W-:Y:S02]  /*4960*/  MUFU.EX2 R107, R107 ;  /* 0x0000006b006b7308 */ /* 0x000fe40000000800 */
[----:B------:R-:W4:Y:S01]  /*4970*/  @!P2 LDG.E.U16 R49, desc[UR16][R44.64+0x2c0] ;  /* 0x0002c0102c31a981 */ /* 0x000f22000c1e1500 */
[----:B------:R-:W-:Y:S02]  /*4980*/  ISETP.GE.AND P2, PT, R43, UR19, PT ;  /* 0x000000132b007c0c */ /* 0x000fe4000bf46270 */
[----:B------:R-:W-:Y:S02]  /*4990*/  IADD3 R43, R42, 0x240, RZ ;  /* 0x000002402a2b7810 */ /* 0x000fe40007ffe0ff */
[----:B------:R-:W-:Y:S01]  /*49a0*/  ISETP.GE.AND P4, PT, R52, UR19, PT ;  /* 0x0000001334007c0c */ /* 0x000fe2000bf86270 */
[----:B------:R-:W-:Y:S01]  /*49b0*/  MUFU.EX2 R104, R104 ;  /* 0x0000006800687308 */ /* 0x000fe20000000800 */
[----:B------:R-:W-:-:S02]  /*49c0*/  ISETP.GE.AND P3, PT, R43, UR19, PT ;  /* 0x000000132b007c0c */ /* 0x000fc4000bf66270 */
[----:B------:R-:W-:Y:S02]  /*49d0*/  PRMT R43, RZ, 0x7610, R43 ;  /* 0x00007610ff2b7816 */ /* 0x000fe4000000002b */
[----:B------:R-:W-:-:S03]  /*49e0*/  IADD3 R52, R42, 0x2a0, RZ ;  /* 0x000002a02a347810 */ /* 0x000fc60007ffe0ff */
[----:B------:R-:W-:Y:S01]  /*49f0*/  MUFU.SIN R93, R53 ;  /* 0x00000035005d7308 */ /* 0x000fe20000000400 */
[----:B------:R-:W4:Y:S01]  /*4a00*/  @!P6 LDG.E.U16 R43, desc[UR16][R44.64+0x380] ;  /* 0x000380102c2be981 */ /* 0x000f22000c1e1500 */
[----:B------:R-:W-:-:S06]  /*4a10*/  ISETP.GE.AND P5, PT, R52, UR19, PT ;  /* 0x0000001334007c0c */ /* 0x000fcc000bfa6270 */
[----:B------:R0:W-:Y:S01]  /*4a20*/  MUFU.COS R94, R53 ;  /* 0x00000035005e7308 */ /* 0x0001e20000000000 */
[----:B------:R-:W-:Y:S01]  /*4a30*/  IADD3 R52, R42, 0x2c0, RZ ;  /* 0x000002c02a347810 */ /* 0x000fe20007ffe0ff */
[----:B------:R-:W4:Y:S01]  /*4a40*/  @!P3 LDG.E.U16 R131, desc[UR16][R44.64+0x480] ;  /* 0x000480102c83b981 */ /* 0x000f22000c1e1500 */
[----:B------:R-:W-:-:S03]  /*4a50*/  PRMT R54, RZ, 0x7610, R54 ;  /* 0x00007610ff367816 */ /* 0x000fc60000000036 */
[----:B------:R-:W4:Y:S01]  /*4a60*/  @!P2 LDG.E.U16 R130, desc[UR16][R44.64+0x440] ;  /* 0x000440102c82a981 */ /* 0x000f22000c1e1500 */
[----:B0-----:R-:W-:Y:S01]  /*4a70*/  IADD3 R53, R42, 0x280, RZ ;  /* 0x000002802a357810 */ /* 0x001fe20007ffe0ff */
[----:B------:R-:W-:Y:S01]  /*4a80*/  MUFU.SIN R83, R55 ;  /* 0x0000003700537308 */ /* 0x000fe20000000400 */
[----:B------:R-:W-:Y:S01]  /*4a90*/  ISETP.GE.AND P0, PT, R52, UR19, PT ;  /* 0x0000001334007c0c */ /* 0x000fe2000bf06270 */
[----:B------:R-:W4:Y:S01]  /*4aa0*/  @!P4 LDG.E.U16 R54, desc[UR16][R44.64+0x4c0] ;  /* 0x0004c0102c36c981 */ /* 0x000f22000c1e1500 */
[----:B------:R-:W-:Y:S02]  /*4ab0*/  ISETP.GE.AND P6, PT, R53, UR19, PT ;  /* 0x0000001335007c0c */ /* 0x000fe4000bfc6270 */
[C---:B------:R-:W-:Y:S02]  /*4ac0*/  IADD3 R52, R42.reuse, 0x300, RZ ;  /* 0x000003002a347810 */ /* 0x040fe40007ffe0ff */
[----:B------:R-:W-:Y:S02]  /*4ad0*/  IADD3 R53, R42, 0x2e0, RZ ;  /* 0x000002e02a357810 */ /* 0x000fe40007ffe0ff */
[----:B------:R-:W-:Y:S01]  /*4ae0*/  ISETP.GE.AND P3, PT, R52, UR19, PT ;  /* 0x0000001334007c0c */ /* 0x000fe2000bf66270 */
[----:B------:R0:W-:Y:S01]  /*4af0*/  MUFU.COS R88, R55 ;  /* 0x0000003700587308 */ /* 0x0001e20000000000 */
[----:B------:R-:W-:-:S02]  /*4b00*/  ISETP.GE.AND P2, PT, R53, UR19, PT ;  /* 0x0000001335007c0c */ /* 0x000fc4000bf46270 */
[C---:B------:R-:W-:Y:S02]  /*4b10*/  IADD3 R52, R42.reuse, 0x340, RZ ;  /* 0x000003402a347810 */ /* 0x040fe40007ffe0ff */
[----:B------:R-:W-:Y:S01]  /*4b20*/  IADD3 R53, R42, 0x320, RZ ;  /* 0x000003202a357810 */ /* 0x000fe20007ffe0ff */
[----:B------:R-:W4:Y:S01]  /*4b30*/  @!P6 LDG.E.U16 R129, desc[UR16][R44.64+0x500] ;  /* 0x000500102c81e981 */ /* 0x000f22000c1e1500 */
[----:B------:R-:W-:Y:S02]  /*4b40*/  ISETP.GE.AND P6, PT, R52, UR19, PT ;  /* 0x0000001334007c0c */ /* 0x000fe4000bfc6270 */
[----:B0-----:R-:W-:Y:S02]  /*4b50*/  PRMT R55, RZ, 0x7610, R55 ;  /* 0x00007610ff377816 */ /* 0x001fe40000000037 */
[----:B------:R-:W-:Y:S02]  /*4b60*/  ISETP.GE.AND P4, PT, R53, UR19, PT ;  /* 0x0000001335007c0c */ /* 0x000fe4000bf86270 */
[C---:B------:R-:W-:Y:S01]  /*4b70*/  IADD3 R74, R42.reuse, 0x380, RZ ;  /* 0x000003802a4a7810 */ /* 0x040fe20007ffe0ff */
[----:B------:R-:W-:Y:S01]  /*4b80*/  MUFU.SIN R80, R75 ;  /* 0x0000004b00507308 */ /* 0x000fe20000000400 */
[----:B------:R-:W-:Y:S01]  /*4b90*/  IADD3 R52, R42, 0x360, RZ ;  /* 0x000003602a347810 */ /* 0x000fe20007ffe0ff */
[----:B------:R-:W4:Y:S01]  /*4ba0*/  @!P5 LDG.E.U16 R55, desc[UR16][R44.64+0x540] ;  /* 0x000540102c37d981 */ /* 0x000f22000c1e1500 */
[----:B------:R-:W-:-:S02]  /*4bb0*/  PRMT R53, RZ, 0x7610, R53 ;  /* 0x00007610ff357816 */ /* 0x000fc40000000035 */
[----:B------:R-:W-:Y:S01]  /*4bc0*/  ISETP.GE.AND P5, PT, R52, UR19, PT ;  /* 0x0000001334007c0c */ /* 0x000fe2000bfa6270 */
[----:B------:R-:W4:Y:S01]  /*4bd0*/  @!P3 LDG.E.U16 R126, desc[UR16][R44.64+0x600] ;  /* 0x000600102c7eb981 */ /* 0x000f22000c1e1500 */
[----:B------:R-:W-:Y:S01]  /*4be0*/  PRMT R52, RZ, 0x7610, R52 ;  /* 0x00007610ff347816 */ /* 0x000fe20000000034 */
[----:B------:R0:W-:Y:S02]  /*4bf0*/  MUFU.COS R81, R75 ;  /* 0x0000004b00517308 */ /* 0x0001e40000000000 */
[----:B------:R-:W4:Y:S01]  /*4c00*/  @!P0 LDG.E.U16 R53, desc[UR16][R44.64+0x580] ;  /* 0x000580102c358981 */ /* 0x000f22000c1e1500 */
[----:B------:R-:W-:-:S03]  /*4c10*/  ISETP.GE.AND P0, PT, R74, UR19, PT ;  /* 0x000000134a007c0c */ /* 0x000fc6000bf06270 */
[----:B------:R-:W4:Y:S01]  /*4c20*/  @!P2 LDG.E.U16 R52, desc[UR16][R44.64+0x5c0] ;  /* 0x0005c0102c34a981 */ /* 0x000f22000c1e1500 */
[----:B0-----:R-:W-:Y:S01]  /*4c30*/  IADD3 R75, R42, 0x3a0, RZ ;  /* 0x000003a02a4b7810 */ /* 0x001fe20007ffe0ff */
[----:B------:R-:W-:Y:S02]  /*4c40*/  MUFU.SIN R77, R76 ;  /* 0x0000004c004d7308 */ /* 0x000fe40000000400 */
[----:B------:R-:W4:Y:S01]  /*4c50*/  @!P4 LDG.E.U16 R127, desc[UR16][R44.64+0x640] ;  /* 0x000640102c7fc981 */ /* 0x000f22000c1e1500 */
[----:B------:R-:W-:Y:S01]  /*4c60*/  ISETP.GE.AND P2, PT, R75, UR19, PT ;  /* 0x000000134b007c0c */ /* 0x000fe2000bf46270 */
[----:B------:R-:W-:-:S04]  /*4c70*/  FMUL.FTZ R75, R41, R18 ;  /* 0x00000012294b7220 */ /* 0x000fc80000410000 */
[----:B------:R0:W-:Y:S01]  /*4c80*/  MUFU.COS R78, R76 ;  /* 0x0000004c004e7308 */ /* 0x0001e20000000000 */
[----:B------:R-:W-:Y:S01]  /*4c90*/  FMUL.RZ R79, R75, 0.15915493667125701904 ;  /* 0x3e22f9834b4f7820 */ /* 0x000fe2000040c000 */
[----:B------:R-:W-:Y:S01]  /*4ca0*/  IADD3 R75, R105, 0x3, RZ ;  /* 0x00000003694b7810 */ /* 0x000fe20007ffe0ff */
[----:B------:R-:W4:Y:S01]  /*4cb0*/  @!P0 LDG.E.U16 R139, desc[UR16][R44.64+0x700] ;  /* 0x000700102c8b8981 */ /* 0x000f22000c1e1500 */
[----:B------:R-:W-:-:S03]  /*4cc0*/  IADD3 R74, R42, 0x3c0, RZ ;  /* 0x000003c02a4a7810 */ /* 0x000fc60007ffe0ff */
[----:B------:R-:W4:Y:S01]  /*4cd0*/  @!P6 LDG.E.U16 R128, desc[UR16][R44.64+0x680] ;  /* 0x000680102c80e981 */ /* 0x000f22000c1e1500 */
[----:B0-----:R-:W-:Y:S01]  /*4ce0*/  FMUL.FTZ R76, R48, R18 ;  /* 0x00000012304c7220 */ /* 0x001fe20000410000 */
[----:B------:R-:W-:Y:S01]  /*4cf0*/  IADD3 R42, R42, 0x3e0, RZ ;  /* 0x000003e02a2a7810 */ /* 0x000fe20007ffe0ff */
[----:B------:R-:W-:Y:S01]  /*4d00*/  MUFU.SIN R111, R79 ;  /* 0x0000004f006f7308 */ /* 0x000fe20000000400 */
[----:B------:R-:W-:Y:S01]  /*4d10*/  ISETP.GE.U32.AND P0, PT, R75, UR14, PT ;  /* 0x0000000e4b007c0c */ /* 0x000fe2000bf06070 */
[----:B------:R-:W-:Y:S01]  /*4d20*/  FMUL.FTZ R75, R48, R17 ;  /* 0x00000011304b7220 */ /* 0x000fe20000410000 */
[----:B------:R-:W-:Y:S01]  /*4d30*/  ISETP.GE.AND P3, PT, R74, UR19, PT ;  /* 0x000000134a007c0c */ /* 0x000fe2000bf66270 */
[----:B------:R-:W4:Y:S01]  /*4d40*/  @!P2 LDG.E.U16 R140, desc[UR16][R44.64+0x740] ;  /* 0x000740102c8ca981 */ /* 0x000f22000c1e1500 */
[----:B------:R-:W-:-:S03]  /*4d50*/  IADD3 R74, R105, 0x1, RZ ;  /* 0x00000001694a7810 */ /* 0x000fc60007ffe0ff */
[----:B------:R-:W-:Y:S01]  /*4d60*/  MUFU.COS R113, R79 ;  /* 0x0000004f00717308 */ /* 0x000fe20000000000 */
[----:B------:R-:W-:Y:S02]  /*4d70*/  ISETP.GE.AND P4, PT, R42, UR19, PT ;  /* 0x000000132a007c0c */ /* 0x000fe4000bf86270 */
[----:B------:R-:W-:-:S05]  /*4d80*/  PRMT R42, RZ, 0x7610, R42 ;  /* 0x00007610ff2a7816 */ /* 0x000fca000000002a */
[----:B------:R-:W0:Y:S01]  /*4d90*/  MUFU.EX2 R76, R76 ;  /* 0x0000004c004c7308 */ /* 0x000e220000000800 */
[----:B------:R-:W-:Y:S01]  /*4da0*/  ISETP.GE.U32.AND P6, PT, R74, UR14, PT ;  /* 0x0000000e4a007c0c */ /* 0x000fe2000bfc6070 */
[----:B------:R-:W4:Y:S01]  /*4db0*/  @!P5 LDG.E.U16 R42, desc[UR16][R44.64+0x6c0] ;  /* 0x0006c0102c2ad981 */ /* 0x000f22000c1e1500 */
[----:B------:R-:W-:-:S03]  /*4dc0*/  IADD3 R74, R105, 0x2, RZ ;  /* 0x00000002694a7810 */ /* 0x000fc60007ffe0ff */
[----:B------:R-:W4:Y:S02]  /*4dd0*/  @!P3 LDG.E.U16 R141, desc[UR16][R44.64+0x780] ;  /* 0x000780102c8db981 */ /* 0x000f24000c1e1500 */
[----:B------:R-:W1:Y:S01]  /*4de0*/  MUFU.EX2 R79, R75 ;  /* 0x0000004b004f7308 */ /* 0x000e620000000800 */
[----:B------:R-:W-:Y:S01]  /*4df0*/  ISETP.GE.U32.AND P5, PT, R74, UR14, PT ;  /* 0x0000000e4a007c0c */ /* 0x000fe2000bfa6070 */
[----:B------:R1:W4:Y:S01]  /*4e00*/  @!P4 LDG.E.U16 R142, desc[UR16][R44.64+0x7c0] ;  /* 0x0007c0102c8ec981 */ /* 0x000322000c1e1500 */
[C---:B------:R-:W-:Y:S02]  /*4e10*/  IADD3 R74, R105.reuse, 0x4, RZ ;  /* 0x00000004694a7810 */ /* 0x040fe40007ffe0ff */
[----:B------:R-:W-:Y:S02]  /*4e20*/  ISETP.GE.U32.AND P3, PT, R98, UR14, PT ;  /* 0x0000000e62007c0c */ /* 0x000fe4000bf66070 */
[----:B------:R-:W-:Y:S01]  /*4e30*/  ISETP.GE.U32.AND P2, PT, R74, UR14, PT ;  /* 0x0000000e4a007c0c */ /* 0x000fe2000bf46070 */
[C---:B0-----:R-:W-:Y:S01]  /*4e40*/  FMUL.FTZ R111, R76.reuse, R111 ;  /* 0x0000006f4c6f7220 */ /* 0x041fe20000410000 */
[----:B------:R-:W-:Y:S01]  /*4e50*/  FMUL.FTZ R113, R76, R113 ;  /* 0x000000714c717220 */ /* 0x000fe20000410000 */
[C---:B------:R-:W-:Y:S01]  /*4e60*/  IADD3 R74, R105.reuse, 0x5, RZ ;  /* 0x00000005694a7810 */ /* 0x040fe20007ffe0ff */
[----:B------:R-:W-:Y:S01]  /*4e70*/  FMUL.FTZ R76, R34, R18 ;  /* 0x00000012224c7220 */ /* 0x000fe20000410000 */
[----:B------:R-:W-:-:S02]  /*4e80*/  IADD3 R98, R105, 0x8, RZ ;  /* 0x0000000869627810 */ /* 0x000fc40007ffe0ff */
[----:B------:R-:W-:Y:S01]  /*4e90*/  ISETP.GE.U32.AND P4, PT, R74, UR14, PT ;  /* 0x0000000e4a007c0c */ /* 0x000fe2000bf86070 */
[C---:B-1----:R-:W-:Y:S01]  /*4ea0*/  FMUL.FTZ R78, R79.reuse, R78 ;  /* 0x0000004e4f4e7220 */ /* 0x042fe20000410000 */
[----:B------:R-:W-:Y:S01]  /*4eb0*/  FMUL.FTZ R77, R79, R77 ;  /* 0x0000004d4f4d7220 */ /* 0x000fe20000410000 */
[----:B------:R-:W-:Y:S01]  /*4ec0*/  FSEL R74, R111, RZ, !P3 ;  /* 0x000000ff6f4a7208 */ /* 0x000fe20005800000 */
[----:B------:R-:W-:Y:S01]  /*4ed0*/  FMUL.FTZ R79, R32, R17 ;  /* 0x00000011204f7220 */ /* 0x000fe20000410000 */
[----:B------:R-:W-:Y:S02]  /*4ee0*/  FSEL R75, R113, 1, !P3 ;  /* 0x3f800000714b7808 */ /* 0x000fe40005800000 */
[----:B------:R-:W-:Y:S02]  /*4ef0*/  FSEL R76, R76, RZ, !P3 ;  /* 0x000000ff4c4c7208 */ /* 0x000fe40005800000 */
[----:B------:R-:W-:Y:S02]  /*4f00*/  ISETP.GE.U32.AND P3, PT, R98, UR14, PT ;  /* 0x0000000e62007c0c */ /* 0x000fe4000bf66070 */
[----:B------:R-:W-:Y:S01]  /*4f10*/  IADD3 R44, R105, 0x7, RZ ;  /* 0x00000007692c7810 */ /* 0x000fe20007ffe0ff */
[C---:B------:R-:W-:Y:S01]  /*4f20*/  FMUL.FTZ R80, R82.reuse, R80 ;  /* 0x0000005052507220 */ /* 0x040fe20000410000 */
[----:B------:R-:W-:Y:S01]  /*4f30*/  FMUL.FTZ R81, R82, R81 ;  /* 0x0000005152517220 */ /* 0x000fe20000410000 */
[----:B------:R-:W-:Y:S01]  /*4f40*/  FSEL R77, R77, RZ, !P3 ;  /* 0x000000ff4d4d7208 */ /* 0x000fe20005800000 */
[----:B------:R-:W-:Y:S01]  /*4f50*/  FMUL.FTZ R82, R31, R16 ;  /* 0x000000101f527220 */ /* 0x000fe20000410000 */
[----:B------:R-:W-:-:S02]  /*4f60*/  FSEL R78, R78, 1, !P3 ;  /* 0x3f8000004e4e7808 */ /* 0x000fc40005800000 */
[----:B------:R-:W-:Y:S02]  /*4f70*/  FSEL R79, R79, RZ, !P3 ;  /* 0x000000ff4f4f7208 */ /* 0x000fe40005800000 */
[----:B------:R-:W-:Y:S02]  /*4f80*/  ISETP.GE.U32.AND P3, PT, R44, UR14, PT ;  /* 0x0000000e2c007c0c */ /* 0x000fe4000bf66070 */
[----:B------:R-:W-:Y:S01]  /*4f90*/  IADD3 R44, R105, 0x6, RZ ;  /* 0x00000006692c7810 */ /* 0x000fe20007ffe0ff */
[C---:B------:R-:W-:Y:S01]  /*4fa0*/  FMUL.FTZ R88, R89.reuse, R88 ;  /* 0x0000005859587220 */ /* 0x040fe20000410000 */
[----:B------:R-:W-:Y:S01]  /*4fb0*/  FMUL.FTZ R83, R89, R83 ;  /* 0x0000005359537220 */ /* 0x000fe20000410000 */
[----:B------:R-:W-:Y:S01]  /*4fc0*/  FSEL R80, R80, RZ, !P3 ;  /* 0x000000ff50507208 */ /* 0x000fe20005800000 */
[----:B------:R-:W-:Y:S01]  /*4fd0*/  FMUL.FTZ R89, R30, R15 ;  /* 0x0000000f1e597220 */ /* 0x000fe20000410000 */
[----:B------:R-:W-:Y:S02]  /*4fe0*/  FSEL R81, R81, 1, !P3 ;  /* 0x3f80000051517808 */ /* 0x000fe40005800000 */
[----:B------:R-:W-:Y:S01]  /*4ff0*/  FSEL R82, R82, RZ, !P3 ;  /* 0x000000ff52527208 */ /* 0x000fe20005800000 */
[----:B------:R-:W-:Y:S01]  /*5000*/  FMUL.FTZ R45, R41, R20 ;  /* 0x00000014292d7220 */ /* 0x000fe20000410000 */
[----:B------:R-:W-:-:S02]  /*5010*/  ISETP.GE.U32.AND P3, PT, R44, UR14, PT ;  /* 0x0000000e2c007c0c */ /* 0x000fc4000bf66070 */
[----:B------:R-:W-:Y:S01]  /*5020*/  IADD3 R44, R105, 0xa, RZ ;  /* 0x0000000a692c7810 */ /* 0x000fe20007ffe0ff */
[----:B------:R-:W-:Y:S01]  /*5030*/  FMUL.RZ R111, R45, 0.15915493667125701904 ;  /* 0x3e22f9832d6f7820 */ /* 0x000fe2000040c000 */
[----:B------:R-:W-:Y:S02]  /*5040*/  FSEL R83, R83, RZ, !P3 ;  /* 0x000000ff53537208 */ /* 0x000fe40005800000 */
[----:B------:R-:W-:Y:S02]  /*5050*/  FSEL R88, R88, 1, !P3 ;  /* 0x3f80000058587808 */ /* 0x000fe40005800000 */
[----:B------:R-:W-:Y:S01]  /*5060*/  FSEL R89, R89, RZ, !P3 ;  /* 0x000000ff59597208 */ /* 0x000fe20005800000 */
[----:B------:R-:W-:Y:S01]  /*5070*/  FMUL.FTZ R45, R92, R90 ;  /* 0x0000005a5c2d7220 */ /* 0x000fe20000410000 */
[----:B------:R-:W-:Y:S01]  /*5080*/  ISETP.GE.U32.AND P3, PT, R44, UR14, PT ;  /* 0x0000000e2c007c0c */ /* 0x000fe2000bf66070 */
[----:B------:R-:W-:Y:S01]  /*5090*/  FMUL.FTZ R44, R92, R91 ;  /* 0x0000005b5c2c7220 */ /* 0x000fe20000410000 */
[C---:B------:R-:W-:Y:S01]  /*50a0*/  FMUL.FTZ R91, R95.reuse, R94 ;  /* 0x0000005e5f5b7220 */ /* 0x040fe20000410000 */
[----:B------:R-:W-:Y:S01]  /*50b0*/  FMUL.FTZ R90, R95, R93 ;  /* 0x0000005d5f5a7220 */ /* 0x000fe20000410000 */
[----:B------:R-:W-:Y:S01]  /*50c0*/  FMUL.FTZ R92, R29, R14 ;  /* 0x0000000e1d5c7220 */ /* 0x000fe20000410000 */
[----:B------:R-:W-:Y:S01]  /*50d0*/  FMUL.FTZ R110, R41, R19 ;  /* 0x00000013296e7220 */ /* 0x000fe20000410000 */
[----:B------:R-:W-:Y:S01]  /*50e0*/  IADD3 R93, R105, 0xb, RZ ;  /* 0x0000000b695d7810 */ /* 0x000fe20007ffe0ff */
[----:B------:R-:W0:Y:S01]  /*50f0*/  S2UR UR19, SR_CgaCtaId ;  /* 0x00000000001379c3 */ /* 0x000e220000008800 */
[----:B------:R-:W-:Y:S01]  /*5100*/  FMUL.FTZ R98, R41, R21 ;  /* 0x0000001529627220 */ /* 0x000fe20000410000 */
[----:B------:R-:W-:Y:S01]  /*5110*/  FMUL.RZ R110, R110, 0.15915493667125701904 ;  /* 0x3e22f9836e6e7820 */ /* 0x000fe2000040c000 */
[----:B------:R-:W-:-:S02]  /*5120*/  FSEL R90, R90, RZ, !P4 ;  /* 0x000000ff5a5a7208 */ /* 0x000fc40006000000 */
[----:B------:R-:W-:Y:S02]  /*5130*/  FSEL R91, R91, 1, !P4 ;  /* 0x3f8000005b5b7808 */ /* 0x000fe40006000000 */
[----:B------:R-:W-:Y:S01]  /*5140*/  FSEL R92, R92, RZ, !P4 ;  /* 0x000000ff5c5c7208 */ /* 0x000fe20006000000 */
[----:B------:R-:W-:Y:S01]  /*5150*/  FMUL.RZ R118, R98, 0.15915493667125701904 ;  /* 0x3e22f98362767820 */ /* 0x000fe2000040c000 */
[----:B------:R-:W-:Y:S02]  /*5160*/  ISETP.GE.U32.AND P4, PT, R93, UR14, PT ;  /* 0x0000000e5d007c0c */ /* 0x000fe4000bf86070 */
[----:B------:R-:W-:Y:S01]  /*5170*/  FSEL R93, R45, RZ, !P2 ;  /* 0x000000ff2d5d7208 */ /* 0x000fe20005000000 */
[----:B------:R-:W-:Y:S01]  /*5180*/  FMUL.FTZ R45, R41, R23 ;  /* 0x00000017292d7220 */ /* 0x000fe20000410000 */
[----:B------:R-:W-:Y:S01]  /*5190*/  MUFU.SIN R114, R110 ;  /* 0x0000006e00727308 */ /* 0x000fe20000000400 */
[----:B------:R-:W-:Y:S01]  /*51a0*/  FSEL R94, R44, 1, !P2 ;  /* 0x3f8000002c5e7808 */ /* 0x000fe20005000000 */
[C---:B------:R-:W-:Y:S01]  /*51b0*/  FMUL.FTZ R44, R97.reuse, R96 ;  /* 0x00000060612c7220 */ /* 0x040fe20000410000 */
[----:B------:R-:W-:Y:S01]  /*51c0*/  FMUL.FTZ R96, R97, R40 ;  /* 0x0000002861607220 */ /* 0x000fe20000410000 */
[----:B------:R-:W-:-:S04]  /*51d0*/  FMUL.FTZ R40, R48, R21 ;  /* 0x0000001530287220 */ /* 0x000fc80000410000 */
[----:B------:R1:W-:Y:S01]  /*51e0*/  MUFU.COS R116, R110 ;  /* 0x0000006e00747308 */ /* 0x0003e20000000000 */
[C---:B------:R-:W-:Y:S01]  /*51f0*/  FMUL.FTZ R99, R101.reuse, R99 ;  /* 0x0000006365637220 */ /* 0x040fe20000410000 */
[----:B------:R-:W-:Y:S01]  /*5200*/  FMUL.FTZ R100, R101, R100 ;  /* 0x0000006465647220 */ /* 0x000fe20000410000 */
[----:B------:R-:W-:-:S05]  /*5210*/  FMUL.FTZ R101, R25, R11 ;  /* 0x0000000b19657220 */ /* 0x000fca0000410000 */
[----:B------:R-:W-:Y:S01]  /*5220*/  MUFU.SIN R115, R111 ;  /* 0x0000006f00737308 */ /* 0x000fe20000000400 */
[----:B-1----:R-:W-:Y:S01]  /*5230*/  FMUL.FTZ R110, R48, R20 ;  /* 0x00000014306e7220 */ /* 0x002fe20000410000 */
[----:B------:R-:W-:Y:S01]  /*5240*/  FMUL.FTZ R95, R27, R13 ;  /* 0x0000000d1b5f7220 */ /* 0x000fe20000410000 */
[----:B------:R-:W-:-:S05]  /*5250*/  FSEL R97, R44, 1, !P0 ;  /* 0x3f8000002c617808 */ /* 0x000fca0004000000 */
[----:B------:R-:W-:Y:S01]  /*5260*/  MUFU.COS R117, R111 ;  /* 0x0000006f00757308 */ /* 0x000fe20000000000 */
[----:B------:R-:W-:Y:S01]  /*5270*/  FMUL.FTZ R106, R107, R106 ;  /* 0x0000006a6b6a7220 */ /* 0x000fe20000410000 */
[----:B------:R-:W-:Y:S01]  /*5280*/  IADD3 R44, R105, 0xe, RZ ;  /* 0x0000000e692c7810 */ /* 0x000fe20007ffe0ff */
[----:B------:R-:W-:-:S05]  /*5290*/  FMUL.FTZ R107, R107, R102 ;  /* 0x000000666b6b7220 */ /* 0x000fca0000410000 */
[----:B------:R-:W-:Y:S01]  /*52a0*/  MUFU.SIN R111, R118 ;  /* 0x00000076006f7308 */ /* 0x000fe20000000400 */
[----:B------:R-:W-:Y:S01]  /*52b0*/  IADD3 R98, R105, 0xc, RZ ;  /* 0x0000000c69627810 */ /* 0x000fe20007ffe0ff */
[----:B------:R-:W-:-:S06]  /*52c0*/  FMUL.FTZ R103, R104, R103 ;  /* 0x0000006768677220 */ /* 0x000fcc0000410000 */
[----:B------:R1:W-:Y:S01]  /*52d0*/  MUFU.COS R113, R118 ;  /* 0x0000007600717308 */ /* 0x0003e20000000000 */
[----:B------:R-:W-:Y:S01]  /*52e0*/  FMUL.FTZ R102, R104, R121 ;  /* 0x0000007968667220 */ /* 0x000fe20000410000 */
[----:B------:R-:W-:Y:S01]  /*52f0*/  FMUL.FTZ R104, R24, R10 ;  /* 0x0000000a18687220 */ /* 0x000fe20000410000 */
[----:B-1----:R-:W-:Y:S01]  /*5300*/  FMUL.RZ R118, R45, 0.15915493667125701904 ;  /* 0x3e22f9832d767820 */ /* 0x002fe2000040c000 */
[----:B------:R-:W-:-:S04]  /*5310*/  SHF.L.U32 R45, R3, 0x5, RZ ;  /* 0x00000005032d7819 */ /* 0x000fc800000006ff */
[----:B------:R-:W1:Y:S01]  /*5320*/  MUFU.EX2 R110, R110 ;  /* 0x0000006e006e7308 */ /* 0x000e620000000800 */
[----:B------:R-:W-:Y:S02]  /*5330*/  FSEL R99, R99, RZ, !P5 ;  /* 0x000000ff63637208 */ /* 0x000fe40006800000 */
[----:B------:R-:W-:Y:S02]  /*5340*/  LOP3.LUT R45, R45, 0xfffffc00, RZ, 0xc0, !PT ;  /* 0xfffffc002d2d7812 */ /* 0x000fe400078ec0ff */
[----:B------:R-:W-:Y:S02]  /*5350*/  FSEL R100, R100, 1, !P5 ;  /* 0x3f80000064647808 */ /* 0x000fe40006800000 */
[----:B------:R-:W-:Y:S01]  /*5360*/  FSEL R101, R101, RZ, !P5 ;  /* 0x000000ff65657208 */ /* 0x000fe20006800000 */
[----:B------:R-:W2:Y:S01]  /*5370*/  MUFU.EX2 R40, R40 ;  /* 0x0000002800287308 */ /* 0x000ea20000000800 */
[----:B------:R-:W-:Y:S02]  /*5380*/  FSEL R95, R95, RZ, !P2 ;  /* 0x000000ff5f5f7208 */ /* 0x000fe40005000000 */
[----:B------:R-:W-:Y:S01]  /*5390*/  ISETP.GE.U32.AND P5, PT, R44, UR14, PT ;  /* 0x0000000e2c007c0c */ /* 0x000fe2000bfa6070 */
[----:B------:R-:W-:Y:S01]  /*53a0*/  FMUL.FTZ R121, R48, R23 ;  /* 0x0000001730797220 */ /* 0x000fe20000410000 */
[----:B------:R-:W-:Y:S01]  /*53b0*/  ISETP.GE.U32.AND P2, PT, R98, UR14, PT ;  /* 0x0000000e62007c0c */ /* 0x000fe2000bf46070 */
[----:B------:R-:W-:Y:S01]  /*53c0*/  FMUL.FTZ R98, R26, R12 ;  /* 0x0000000c1a627220 */ /* 0x000fe20000410000 */
[----:B------:R-:W-:Y:S01]  /*53d0*/  IADD3 R44, R45, R4, RZ ;  /* 0x000000042d2c7210 */ /* 0x000fe20007ffe0ff */
[----:B------:R-:W-:Y:S01]  /*53e0*/  UMOV UR15, 0x400 ;  /* 0x00000400000f7882 */ /* 0x000fe20000000000 */
[----:B------:R-:W-:-:S02]  /*53f0*/  IADD3 R112, R105, 0xd, RZ ;  /* 0x0000000d69707810 */ /* 0x000fc40007ffe0ff */
[----:B------:R-:W-:Y:S02]  /*5400*/  FSEL R102, R102, RZ, !P6 ;  /* 0x000000ff66667208 */ /* 0x000fe40007000000 */
[----:B------:R-:W-:Y:S02]  /*5410*/  FSEL R103, R103, 1, !P6 ;  /* 0x3f80000067677808 */ /* 0x000fe40007000000 */
[----:B------:R-:W-:Y:S02]  /*5420*/  FSEL R104, R104, RZ, !P6 ;  /* 0x000000ff68687208 */ /* 0x000fe40007000000 */
[C---:B------:R-:W-:Y:S02]  /*5430*/  ISETP.GE.U32.AND P6, PT, R105.reuse, UR14, PT ;  /* 0x0000000e69007c0c */ /* 0x040fe4000bfc6070 */
[----:B------:R-:W-:Y:S01]  /*5440*/  IADD3 R122, R105, 0xf, RZ ;  /* 0x0000000f697a7810 */ /* 0x000fe20007ffe0ff */
[----:B0-----:R-:W-:Y:S01]  /*5450*/  ULEA UR15, UR19, UR15, 0x18 ;  /* 0x0000000f130f7291 */ /* 0x001fe2000f8ec03f */
[----:B------:R-:W-:Y:S01]  /*5460*/  IADD3 R105, R44, 0x20, RZ ;  /* 0x000000202c697810 */ /* 0x000fe20007ffe0ff */
[----:B------:R-:W-:Y:S01]  /*5470*/  FMUL.FTZ R125, R22, R9 ;  /* 0x00000009167d7220 */ /* 0x000fe20000410000 */
[----:B------:R-:W-:Y:S01]  /*5480*/  FSEL R96, R96, RZ, !P0 ;  /* 0x000000ff60607208 */ /* 0x000fe20004000000 */
[----:B------:R-:W-:Y:S01]  /*5490*/  MUFU.COS R120, R118 ;  /* 0x0000007600787308 */ /* 0x000fe20000000000 */
[----:B------:R-:W-:-:S02]  /*54a0*/  FSEL R98, R98, RZ, !P0 ;  /* 0x000000ff62627208 */ /* 0x000fc40004000000 */
[----:B------:R-:W-:Y:S02]  /*54b0*/  ISETP.GE.U32.AND P0, PT, R112, UR14, PT ;  /* 0x0000000e70007c0c */ /* 0x000fe4000bf06070 */
[CC--:B------:R-:W-:Y:S02]  /*54c0*/  LEA.HI.SX32 R143, R44.reuse, R44.reuse, 0x1b ;  /* 0x0000002c2c8f7211 */ /* 0x0c0fe400078fdaff */
[----:B------:R-:W-:Y:S01]  /*54d0*/  IADD3 R123, R44, 0x40, RZ ;  /* 0x000000402c7b7810 */ /* 0x000fe20007ffe0ff */
[----:B------:R-:W0:Y:S01]  /*54e0*/  MUFU.EX2 R121, R121 ;  /* 0x0000007900797308 */ /* 0x000e220000000800 */
[----:B------:R-:W-:Y:S02]  /*54f0*/  LEA.HI.SX32 R145, R105, R44, 0x1b ;  /* 0x0000002c69917211 */ /* 0x000fe400078fdaff */
[----:B------:R-:W-:Y:S01]  /*5500*/  FSEL R105, R107, RZ, !P6 ;  /* 0x000000ff6b697208 */ /* 0x000fe20007000000 */
[----:B-1----:R-:W-:Y:S01]  /*5510*/  FMUL.FTZ R117, R110, R117 ;  /* 0x000000756e757220 */ /* 0x002fe20000410000 */
[----:B------:R-:W-:-:S03]  /*5520*/  FSEL R107, R125, RZ, !P6 ;  /* 0x000000ff7d6b7208 */ /* 0x000fc60007000000 */
[----:B------:R1:W0:Y:S01]  /*5530*/  MUFU.SIN R112, R118 ;  /* 0x0000007600707308 */ /* 0x0002220000000400 */
[----:B------:R-:W-:Y:S01]  /*5540*/  LEA R144, R143, UR15, 0x1 ;  /* 0x0000000f8f907c11 */ /* 0x000fe2000f8e08ff */
[----:B------:R-:W-:Y:S01]  /*5550*/  FMUL.FTZ R110, R110, R115 ;  /* 0x000000736e6e7220 */ /* 0x000fe20000410000 */
[----:B------:R-:W-:Y:S02]  /*5560*/  LEA.HI.SX32 R147, R123, R44, 0x1b ;  /* 0x0000002c7b937211 */ /* 0x000fe400078fdaff */
[----:B------:R-:W-:Y:S02]  /*5570*/  FSEL R106, R106, 1, !P6 ;  /* 0x3f8000006a6a7808 */ /* 0x000fe40007000000 */
[----:B------:R-:W-:Y:S01]  /*5580*/  LEA R146, R145, UR15, 0x1 ;  /* 0x0000000f91927c11 */ /* 0x000fe2000f8e08ff */
[----:B--2---:R-:W-:Y:S01]  /*5590*/  FMUL.FTZ R115, R40, R113 ;  /* 0x0000007128737220 */ /* 0x004fe20000410000 */
[----:B------:R-:W-:Y:S01]  /*55a0*/  ISETP.GE.U32.AND P6, PT, R122, UR14, PT ;  /* 0x0000000e7a007c0c */ /* 0x000fe2000bfc6070 */
[----:B------:R-:W-:Y:S01]  /*55b0*/  FMUL.FTZ R122, RZ, R102 ;  /* 0x00000066ff7a7220 */ /* 0x000fe20000410000 */
[----:B------:R-:W-:Y:S01]  /*55c0*/  FMUL.FTZ R113, R40, R111 ;  /* 0x0000006f28717220 */ /* 0x000fe20000410000 */
[----:B------:R-:W-:Y:S01]  /*55d0*/  LEA R147, R147, UR15, 0x1 ;  /* 0x0000000f93937c11 */ /* 0x000fe2000f8e08ff */
[----:B------:R-:W-:Y:S01]  /*55e0*/  STS.U16 [R144], R109 ;  /* 0x0000006d90007388 */ /* 0x000fe20000000400 */
[----:B------:R-:W-:-:S03]  /*55f0*/  FMUL.FTZ R40, R102, R107 ;  /* 0x0000006b66287220 */ /* 0x000fc60000410000 */
[----:B---3--:R2:W-:Y:S01]  /*5600*/  STS.U16 [R146+0x40], R51 ;  /* 0x0000403392007388 */ /* 0x0085e20000000400 */
[-C--:B------:R-:W-:Y:S01]  /*5610*/  FMUL.FTZ R124, R41, R28.reuse ;  /* 0x0000001c297c7220 */ /* 0x080fe20000410000 */
[----:B------:R-:W-:Y:S01]  /*5620*/  FFMA.FTZ R40, RZ, R103, R40 ;  /* 0x00000067ff287223 */ /* 0x000fe20000010028 */
[C---:B------:R-:W-:Y:S01]  /*5630*/  FMUL.FTZ R119, R48.reuse, R19 ;  /* 0x0000001330777220 */ /* 0x040fe20000410000 */
[----:B----4-:R3:W-:Y:S01]  /*5640*/  STS.U16 [R147+0x80], R108 ;  /* 0x0000806c93007388 */ /* 0x0107e20000000400 */
[----:B-1----:R-:W-:Y:S01]  /*5650*/  FMUL.FTZ R118, R48, R28 ;  /* 0x0000001c30767220 */ /* 0x002fe20000410000 */
[----:B--2---:R-:W-:Y:S01]  /*5660*/  FFMA.FTZ R51, R103, R107, -R122 ;  /* 0x0000006b67337223 */ /* 0x004fe2000001087a */
[----:B------:R-:W-:Y:S01]  /*5670*/  FMUL.RZ R124, R124, 0.15915493667125701904 ;  /* 0x3e22f9837c7c7820 */ /* 0x000fe2000040c000 */
[----:B0-----:R-:W-:Y:S02]  /*5680*/  FMUL.FTZ R120, R121, R120 ;  /* 0x0000007879787220 */ /* 0x001fe40000410000 */
[----:B---3--:R-:W-:Y:S01]  /*5690*/  FADD.FTZ R108, R51, R104 ;  /* 0x00000068336c7221 */ /* 0x008fe20000010000 */
[----:B------:R-:W-:Y:S01]  /*56a0*/  FADD.FTZ R109, RZ, R40 ;  /* 0x00000028ff6d7221 */ /* 0x000fe20000010000 */
[----:B------:R-:W-:Y:S01]  /*56b0*/  FMUL.FTZ R121, R121, R112 ;  /* 0x0000007079797220 */ /* 0x000fe20000410000 */
[----:B------:R-:W-:Y:S01]  /*56c0*/  FMUL.FTZ R40, R106, R102 ;  /* 0x000000666a287220 */ /* 0x000fe20000410000 */
[----:B------:R-:W-:Y:S01]  /*56d0*/  FMUL.FTZ R112, R99, R108 ;  /* 0x0000006c63707220 */ /* 0x000fe20000410000 */
[----:B------:R-:W0:Y:S01]  /*56e0*/  MUFU.EX2 R119, R119 ;  /* 0x0000007700777308 */ /* 0x000e220000000800 */
[----:B------:R-:W-:Y:S01]  /*56f0*/  FMUL.FTZ R51, R105, R102 ;  /* 0x0000006669337220 */ /* 0x000fe20000410000 */
[----:B------:R-:W-:Y:S01]  /*5700*/  FMUL.FTZ R111, R99, R109 ;  /* 0x0000006d636f7220 */ /* 0x000fe20000410000 */
[----:B------:R-:W-:Y:S01]  /*5710*/  FFMA.FTZ R40, R105, R103, R40 ;  /* 0x0000006769287223 */ /* 0x000fe20000010028 */
[----:B------:R-:W-:-:S04]  /*5720*/  FFMA.FTZ R112, R100, R109, R112 ;  /* 0x0000006d64707223 */ /* 0x000fc80000010070 */
[----:B------:R-:W-:Y:S01]  /*5730*/  MUFU.EX2 R118, R118 ;  /* 0x0000007600767308 */ /* 0x000fe20000000800 */
[----:B------:R-:W-:Y:S01]  /*5740*/  FFMA.FTZ R51, R106, R103, -R51 ;  /* 0x000000676a337223 */ /* 0x000fe20000010833 */
[----:B------:R-:W-:Y:S01]  /*5750*/  FFMA.FTZ R108, R100, R108, -R111 ;  /* 0x0000006c646c7223 */ /* 0x000fe2000001086f */
[----:B------:R-:W-:-:S05]  /*5760*/  FMUL.FTZ R109, R99, R40 ;  /* 0x00000028636d7220 */ /* 0x000fca0000410000 */
[----:B------:R-:W1:Y:S01]  /*5770*/  MUFU.COS R123, R124 ;  /* 0x0000007c007b7308 */ /* 0x000e620000000000 */
[----:B------:R-:W-:-:S07]  /*5780*/  FADD.FTZ R112, RZ, R112 ;  /* 0x00000070ff707221 */ /* 0x000fce0000010000 */
[----:B------:R-:W2:Y:S01]  /*5790*/  MUFU.SIN R125, R124 ;  /* 0x0000007c007d7308 */ /* 0x000ea20000000400 */
[-C--:B------:R-:W-:Y:S01]  /*57a0*/  FMUL.FTZ R111, R99, R51.reuse ;  /* 0x00000033636f7220 */ /* 0x080fe20000410000 */
[----:B------:R-:W-:Y:S01]  /*57b0*/  FADD.FTZ R108, R108, R101 ;  /* 0x000000656c6c7221 */ /* 0x000fe20000010000 */
[----:B------:R-:W-:Y:S01]  /*57c0*/  FFMA.FTZ R109, R100, R51, -R109 ;  /* 0x00000033646d7223 */ /* 0x000fe2000001086d */
[C---:B------:R-:W-:Y:S02]  /*57d0*/  FMUL.FTZ R51, R96.reuse, R112 ;  /* 0x0000007060337220 */ /* 0x040fe40000410000 */
[----:B------:R-:W-:Y:S01]  /*57e0*/  FMUL.FTZ R122, R96, R108 ;  /* 0x0000006c607a7220 */ /* 0x000fe20000410000 */
[----:B------:R-:W-:Y:S01]  /*57f0*/  FFMA.FTZ R111, R100, R40, R111 ;  /* 0x00000028646f7223 */ /* 0x000fe2000001006f */
[----:B------:R-:W-:Y:S01]  /*5800*/  FFMA.FTZ R51, R97, R108, -R51 ;  /* 0x0000006c61337223 */ /* 0x000fe20000010833 */
[C---:B0-----:R-:W-:Y:S01]  /*5810*/  FMUL.FTZ R116, R119.reuse, R116 ;  /* 0x0000007477747220 */ /* 0x041fe20000410000 */
[----:B------:R-:W-:Y:S01]  /*5820*/  FMUL.FTZ R114, R119, R114 ;  /* 0x0000007277727220 */ /* 0x000fe20000410000 */
[----:B-1----:R-:W-:Y:S01]  /*5830*/  FMUL.FTZ R123, R118, R123 ;  /* 0x0000007b767b7220 */ /* 0x002fe20000410000 */
[----:B------:R-:W-:Y:S01]  /*5840*/  FFMA.FTZ R122, R97, R112, R122 ;  /* 0x00000070617a7223 */ /* 0x000fe2000001007a */
[----:B------:R-:W-:Y:S01]  /*5850*/  FADD.FTZ R108, R51, R98 ;  /* 0x00000062336c7221 */ /* 0x000fe20000010000 */
[----:B------:R-:W-:Y:S01]  /*5860*/  FMUL.FTZ R40, R96, R111 ;  /* 0x0000006f60287220 */ /* 0x000fe20000410000 */
[----:B--2---:R-:W-:Y:S01]  /*5870*/  FMUL.FTZ R119, R118, R125 ;  /* 0x0000007d76777220 */ /* 0x004fe20000410000 */
[-C--:B------:R-:W-:Y:S01]  /*5880*/  FMUL.FTZ R118, R96, R109.reuse ;  /* 0x0000006d60767220 */ /* 0x080fe20000410000 */
[----:B------:R-:W-:Y:S01]  /*5890*/  FADD.FTZ R122, RZ, R122 ;  /* 0x0000007aff7a7221 */ /* 0x000fe20000010000 */
[----:B------:R-:W-:Y:S01]  /*58a0*/  FMUL.FTZ R125, R93, R108 ;  /* 0x0000006c5d7d7220 */ /* 0x000fe20000410000 */
[C---:B------:R-:W-:Y:S01]  /*58b0*/  FFMA.FTZ R40, R97.reuse, R109, -R40 ;  /* 0x0000006d61287223 */ /* 0x040fe20000010828 */
[----:B------:R-:W-:Y:S01]  /*58c0*/  FFMA.FTZ R118, R97, R111, R118 ;  /* 0x0000006f61767223 */ /* 0x000fe20000010076 */
[CC--:B------:R-:W-:Y:S01]  /*58d0*/  FMUL.FTZ R111, R93.reuse, R122.reuse ;  /* 0x0000007a5d6f7220 */ /* 0x0c0fe20000410000 */
[C---:B------:R-:W-:Y:S01]  /*58e0*/  FFMA.FTZ R125, R94.reuse, R122, R125 ;  /* 0x0000007a5e7d7223 */ /* 0x040fe2000001007d */
[C---:B------:R-:W-:Y:S01]  /*58f0*/  FMUL.FTZ R109, R93.reuse, R40 ;  /* 0x000000285d6d7220 */ /* 0x040fe20000410000 */
[----:B------:R-:W-:Y:S01]  /*5900*/  FMUL.FTZ R51, R93, R118 ;  /* 0x000000765d337220 */ /* 0x000fe20000410000 */
[----:B------:R-:W-:Y:S01]  /*5910*/  FFMA.FTZ R108, R94, R108, -R111 ;  /* 0x0000006c5e6c7223 */ /* 0x000fe2000001086f */
[----:B------:R-:W-:-:S02]  /*5920*/  FADD.FTZ R125, RZ, R125 ;  /* 0x0000007dff7d7221 */ /* 0x000fc40000010000 */
[C---:B------:R-:W-:Y:S01]  /*5930*/  FFMA.FTZ R51, R94.reuse, R40, -R51 ;  /* 0x000000285e337223 */ /* 0x040fe20000010833 */
[----:B------:R-:W-:Y:S01]  /*5940*/  FFMA.FTZ R40, R94, R118, R109 ;  /* 0x000000765e287223 */ /* 0x000fe2000001006d */
[-C--:B------:R-:W-:Y:S01]  /*5950*/  FMUL.FTZ R109, R41, R33.reuse ;  /* 0x00000021296d7220 */ /* 0x080fe20000410000 */
[----:B------:R-:W-:Y:S01]  /*5960*/  FADD.FTZ R111, R108, R95 ;  /* 0x0000005f6c6f7221 */ /* 0x000fe20000010000 */
[----:B------:R-:W-:Y:S01]  /*5970*/  FMUL.FTZ R41, R48, R33 ;  /* 0x0000002130297220 */ /* 0x000fe20000410000 */
[C---:B------:R-:W-:Y:S01]  /*5980*/  FMUL.FTZ R112, R90.reuse, R125 ;  /* 0x0000007d5a707220 */ /* 0x040fe20000410000 */
[C---:B------:R-:W-:Y:S01]  /*5990*/  FMUL.FTZ R48, R90.reuse, R40 ;  /* 0x000000285a307220 */ /* 0x040fe20000410000 */
[CC--:B------:R-:W-:Y:S02]  /*59a0*/  FMUL.FTZ R118, R90.reuse, R111.reuse ;  /* 0x0000006f5a767220 */ /* 0x0c0fe40000410000 */
[C---:B------:R-:W-:Y:S01]  /*59b0*/  FFMA.FTZ R111, R91.reuse, R111, -R112 ;  /* 0x0000006f5b6f7223 */ /* 0x040fe20000010870 */
[CC--:B------:R-:W-:Y:S01]  /*59c0*/  FFMA.FTZ R108, R91.reuse, R51.reuse, -R48 ;  /* 0x000000335b6c7223 */ /* 0x0c0fe20000010830 */
[----:B------:R-:W-:Y:S01]  /*59d0*/  FMUL.FTZ R51, R90, R51 ;  /* 0x000000335a337220 */ /* 0x000fe20000410000 */
[----:B------:R-:W-:Y:S01]  /*59e0*/  FFMA.FTZ R118, R91, R125, R118 ;  /* 0x0000007d5b767223 */ /* 0x000fe20000010076 */
[----:B------:R-:W-:-:S02]  /*59f0*/  FADD.FTZ R111, R111, R92 ;  /* 0x0000005c6f6f7221 */ /* 0x000fc40000010000 */
[----:B------:R-:W-:Y:S01]  /*5a00*/  FFMA.FTZ R51, R91, R40, R51 ;  /* 0x000000285b337223 */ /* 0x000fe20000010033 */
[----:B------:R-:W-:Y:S01]  /*5a10*/  FADD.FTZ R118, RZ, R118 ;  /* 0x00000076ff767221 */ /* 0x000fe20000010000 */
[----:B------:R-:W-:Y:S01]  /*5a20*/  FMUL.FTZ R125, R83, R111 ;  /* 0x0000006f537d7220 */ /* 0x000fe20000410000 */
[----:B------:R-:W-:Y:S01]  /*5a30*/  FMUL.RZ R48, R109, 0.15915493667125701904 ;  /* 0x3e22f9836d307820 */ /* 0x000fe2000040c000 */
[C---:B------:R-:W-:Y:S01]  /*5a40*/  FMUL.FTZ R109, R83.reuse, R51 ;  /* 0x00000033536d7220 */ /* 0x040fe20000410000 */
[CC--:B------:R-:W-:Y:S01]  /*5a50*/  FMUL.FTZ R122, R83.reuse, R118.reuse ;  /* 0x00000076537a7220 */ /* 0x0c0fe20000410000 */
[C---:B------:R-:W-:Y:S01]  /*5a60*/  FFMA.FTZ R125, R88.reuse, R118, R125 ;  /* 0x00000076587d7223 */ /* 0x040fe2000001007d */
[-C--:B------:R-:W-:Y:S01]  /*5a70*/  FMUL.FTZ R112, R83, R108.reuse ;  /* 0x0000006c53707220 */ /* 0x080fe20000410000 */
[C---:B------:R-:W-:Y:S01]  /*5a80*/  FFMA.FTZ R108, R88.reuse, R108, -R109 ;  /* 0x0000006c586c7223 */ /* 0x040fe2000001086d */
[C---:B------:R-:W-:Y:S01]  /*5a90*/  FFMA.FTZ R122, R88.reuse, R111, -R122 ;  /* 0x0000006f587a7223 */ /* 0x040fe2000001087a */
[----:B------:R-:W-:Y:S01]  /*5aa0*/  FADD.FTZ R125, RZ, R125 ;  /* 0x0000007dff7d7221 */ /* 0x000fe20000010000 */
[----:B------:R-:W-:Y:S01]  /*5ab0*/  FFMA.FTZ R112, R88, R51, R112 ;  /* 0x0000003358707223 */ /* 0x000fe20000010070 */
[----:B------:R-:W-:Y:S01]  /*5ac0*/  FMUL.FTZ R118, R80, R108 ;  /* 0x0000006c50767220 */ /* 0x000fe20000410000 */
[----:B------:R-:W-:Y:S01]  /*5ad0*/  FADD.FTZ R122, R122, R89 ;  /* 0x000000597a7a7221 */ /* 0x000fe20000010000 */
[CC--:B------:R-:W-:Y:S01]  /*5ae0*/  FMUL.FTZ R109, R80.reuse, R125.reuse ;  /* 0x0000007d506d7220 */ /* 0x0c0fe20000410000 */
[CC--:B------:R-:W-:Y:S01]  /*5af0*/  FMUL.FTZ R51, R80.reuse, R112.reuse ;  /* 0x0000007050337220 */ /* 0x0c0fe20000410000 */
[C---:B------:R-:W-:Y:S01]  /*5b00*/  FFMA.FTZ R118, R81.reuse, R112, R118 ;  /* 0x0000007051767223 */ /* 0x040fe20000010076 */
[-C--:B------:R-:W-:Y:S01]  /*5b10*/  FMUL.FTZ R112, R80, R122.reuse ;  /* 0x0000007a50707220 */ /* 0x080fe20000410000 */
[----:B------:R-:W-:Y:S01]  /*5b20*/  MUFU.EX2 R41, R41 ;  /* 0x0000002900297308 */ /* 0x000fe20000000800 */
[C---:B------:R-:W-:Y:S01]  /*5b30*/  FFMA.FTZ R109, R81.reuse, R122, -R109 ;  /* 0x0000007a516d7223 */ /* 0x040fe2000001086d */
[C---:B------:R-:W-:Y:S01]  /*5b40*/  FFMA.FTZ R51, R81.reuse, R108, -R51 ;  /* 0x0000006c51337223 */ /* 0x040fe20000010833 */
[----:B------:R-:W-:-:S05]  /*5b50*/  FFMA.FTZ R112, R81, R125, R112 ;  /* 0x0000007d51707223 */ /* 0x000fca0000010070 */
[----:B------:R-:W0:Y:S01]  /*5b60*/  MUFU.SIN R40, R48 ;  /* 0x0000003000287308 */ /* 0x000e220000000400 */
[----:B------:R-:W-:Y:S01]  /*5b70*/  FADD.FTZ R109, R109, R82 ;  /* 0x000000526d6d7221 */ /* 0x000fe20000010000 */
[----:B------:R-:W-:-:S06]  /*5b80*/  FMUL.FTZ R111, R77, R118 ;  /* 0x000000764d6f7220 */ /* 0x000fcc0000410000 */
[----:B------:R1:W2:Y:S01]  /*5b90*/  MUFU.COS R124, R48 ;  /* 0x00000030007c7308 */ /* 0x0002a20000000000 */
[C---:B------:R-:W-:Y:S01]  /*5ba0*/  FMUL.FTZ R125, R77.reuse, R51 ;  /* 0x000000334d7d7220 */ /* 0x040fe20000410000 */
[----:B------:R-:W-:Y:S01]  /*5bb0*/  FADD.FTZ R112, RZ, R112 ;  /* 0x00000070ff707221 */ /* 0x000fe20000010000 */
[C---:B------:R-:W-:Y:S01]  /*5bc0*/  FMUL.FTZ R143, R77.reuse, R109 ;  /* 0x0000006d4d8f7220 */ /* 0x040fe20000410000 */
[C---:B------:R-:W-:Y:S01]  /*5bd0*/  FFMA.FTZ R111, R78.reuse, R51, -R111 ;  /* 0x000000334e6f7223 */ /* 0x040fe2000001086f */
[C---:B------:R-:W-:Y:S01]  /*5be0*/  FFMA.FTZ R125, R78.reuse, R118, R125 ;  /* 0x000000764e7d7223 */ /* 0x040fe2000001007d */
[-C--:B------:R-:W-:Y:S01]  /*5bf0*/  FMUL.FTZ R51, R77, R112.reuse ;  /* 0x000000704d337220 */ /* 0x080fe20000410000 */
[----:B------:R-:W-:Y:S02]  /*5c00*/  FFMA.FTZ R143, R78, R112, R143 ;  /* 0x000000704e8f7223 */ /* 0x000fe4000001008f */
[----:B------:R-:W-:Y:S01]  /*5c10*/  FMUL.FTZ R108, R74, R125 ;  /* 0x0000007d4a6c7220 */ /* 0x000fe20000410000 */
[----:B-1----:R-:W-:Y:S01]  /*5c20*/  FFMA.FTZ R48, R78, R109, -R51 ;  /* 0x0000006d4e307223 */ /* 0x002fe20000010833 */
[----:B------:R-:W-:Y:S01]  /*5c30*/  FADD.FTZ R143, RZ, R143 ;  /* 0x0000008fff8f7221 */ /* 0x000fe20000010000 */
[C---:B0-----:R-:W-:Y:S01]  /*5c40*/  FMUL.FTZ R40, R41.reuse, R40 ;  /* 0x0000002829287220 */ /* 0x041fe20000410000 */
[-C--:B------:R-:W-:Y:S01]  /*5c50*/  FMUL.FTZ R112, R74, R111.reuse ;  /* 0x0000006f4a707220 */ /* 0x080fe20000410000 */
[----:B------:R-:W-:Y:S01]  /*5c60*/  FADD.FTZ R48, R48, R79 ;  /* 0x0000004f30307221 */ /* 0x000fe20000010000 */
[----:B--2---:R-:W-:Y:S01]  /*5c70*/  FMUL.FTZ R124, R41, R124 ;  /* 0x0000007c297c7220 */ /* 0x004fe20000410000 */
[C---:B------:R-:W-:Y:S01]  /*5c80*/  FFMA.FTZ R41, R75.reuse, R111, -R108 ;  /* 0x0000006f4b297223 */ /* 0x040fe2000001086c */
[----:B------:R-:W-:Y:S01]  /*5c90*/  FSEL R108, R114, RZ, !P3 ;  /* 0x000000ff726c7208 */ /* 0x000fe20005800000 */
[----:B------:R-:W-:Y:S01]  /*5ca0*/  FMUL.FTZ R114, R74, R143 ;  /* 0x0000008f4a727220 */ /* 0x000fe20000410000 */
[----:B------:R-:W-:Y:S01]  /*5cb0*/  FSEL R109, R116, 1, !P3 ;  /* 0x3f800000746d7808 */ /* 0x000fe20005800000 */
[C---:B------:R-:W-:Y:S01]  /*5cc0*/  FFMA.FTZ R112, R75.reuse, R125, R112 ;  /* 0x0000007d4b707223 */ /* 0x040fe20000010070 */
[-C--:B------:R-:W-:Y:S01]  /*5cd0*/  FMUL.FTZ R116, R74, R48.reuse ;  /* 0x000000304a747220 */ /* 0x080fe20000410000 */
[C---:B------:R-:W-:Y:S01]  /*5ce0*/  FFMA.FTZ R51, R75.reuse, R48, -R114 ;  /* 0x000000304b337223 */ /* 0x040fe20000010872 */
[C---:B------:R-:W-:Y:S01]  /*5cf0*/  FMUL.FTZ R111, R108.reuse, R41 ;  /* 0x000000296c6f7220 */ /* 0x040fe20000410000 */
[-C--:B------:R-:W-:Y:S01]  /*5d00*/  FMUL.FTZ R118, R108, R112.reuse ;  /* 0x000000706c767220 */ /* 0x080fe20000410000 */
[----:B------:R-:W-:Y:S01]  /*5d10*/  FFMA.FTZ R116, R75, R143, R116 ;  /* 0x0000008f4b747223 */ /* 0x000fe20000010074 */
[----:B------:R-:W-:Y:S01]  /*5d20*/  FADD.FTZ R51, R51, R76 ;  /* 0x0000004c33337221 */ /* 0x000fe20000010000 */
[----:B------:R-:W-:Y:S01]  /*5d30*/  FSEL R110, R110, RZ, !P4 ;  /* 0x000000ff6e6e7208 */ /* 0x000fe20006000000 */
[C---:B------:R-:W-:Y:S01]  /*5d40*/  FFMA.FTZ R48, R109.reuse, R41, -R118 ;  /* 0x000000296d307223 */ /* 0x040fe20000010876 */
[----:B------:R-:W-:Y:S01]  /*5d50*/  FADD.FTZ R116, RZ, R116 ;  /* 0x00000074ff747221 */ /* 0x000fe20000010000 */
[----:B------:R-:W-:Y:S01]  /*5d60*/  FFMA.FTZ R41, R109, R112, R111 ;  /* 0x000000706d297223 */ /* 0x000fe2000001006f */
[C---:B------:R-:W-:Y:S01]  /*5d70*/  FMUL.FTZ R118, R108.reuse, R51 ;  /* 0x000000336c767220 */ /* 0x040fe20000410000 */
[----:B------:R-:W-:Y:S01]  /*5d80*/  FMUL.FTZ R112, R35, R19 ;  /* 0x0000001323707220 */ /* 0x000fe20000410000 */
[-C--:B------:R-:W-:Y:S01]  /*5d90*/  FMUL.FTZ R114, R108, R116.reuse ;  /* 0x000000746c727220 */ /* 0x080fe20000410000 */
[----:B------:R-:W-:Y:S01]  /*5da0*/  FSEL R111, R117, 1, !P4 ;  /* 0x3f800000756f7808 */ /* 0x000fe20006000000 */
[C---:B------:R-:W-:Y:S01]  /*5db0*/  FFMA.FTZ R118, R109.reuse, R116, R118 ;  /* 0x000000746d767223 */ /* 0x040fe20000010076 */
[----:B------:R-:W-:Y:S01]  /*5dc0*/  FMUL.FTZ R122, R110, R41 ;  /* 0x000000296e7a7220 */ /* 0x000fe20000410000 */
[----:B------:R-:W-:Y:S01]  /*5dd0*/  FSEL R112, R112, RZ, !P3 ;  /* 0x000000ff70707208 */ /* 0x000fe20005800000 */
[----:B------:R-:W-:Y:S01]  /*5de0*/  FFMA.FTZ R51, R109, R51, -R114 ;  /* 0x000000336d337223 */ /* 0x000fe20000010872 */
[----:B------:R-:W-:Y:S01]  /*5df0*/  FADD.FTZ R118, RZ, R118 ;  /* 0x00000076ff767221 */ /* 0x000fe20000010000 */
[-C--:B------:R-:W-:Y:S01]  /*5e00*/  FFMA.FTZ R116, R111, R48.reuse, -R122 ;  /* 0x000000306f747223 */ /* 0x080fe2000001087a */
[----:B------:R-:W-:Y:S01]  /*5e10*/  FMUL.FTZ R48, R110, R48 ;  /* 0x000000306e307220 */ /* 0x000fe20000410000 */
[----:B------:R-:W-:Y:S01]  /*5e20*/  FMUL.FTZ R114, R36, R20 ;  /* 0x0000001424727220 */ /* 0x000fe20000410000 */
[----:B------:R-:W-:Y:S01]  /*5e30*/  FADD.FTZ R51, R51, R112 ;  /* 0x0000007033337221 */ /* 0x000fe20000010000 */
[C---:B------:R-:W-:Y:S01]  /*5e40*/  FMUL.FTZ R144, R110.reuse, R118 ;  /* 0x000000766e907220 */ /* 0x040fe20000410000 */
[----:B------:R-:W-:Y:S01]  /*5e50*/  FFMA.FTZ R122, R111, R41, R48 ;  /* 0x000000296f7a7223 */ /* 0x000fe20000010030 */
[----:B------:R-:W-:Y:S01]  /*5e60*/  FSEL R113, R113, RZ, !P2 ;  /* 0x000000ff71717208 */ /* 0x000fe20005000000 */
[-C--:B------:R-:W-:Y:S01]  /*5e70*/  FMUL.FTZ R48, R110, R51.reuse ;  /* 0x000000336e307220 */ /* 0x080fe20000410000 */
[----:B------:R-:W-:Y:S01]  /*5e80*/  FSEL R114, R114, RZ, !P4 ;  /* 0x000000ff72727208 */ /* 0x000fe20006000000 */
[----:B------:R-:W-:Y:S01]  /*5e90*/  FFMA.FTZ R41, R111, R51, -R144 ;  /* 0x000000336f297223 */ /* 0x000fe20000010890 */
[----:B------:R-:W-:Y:S01]  /*5ea0*/  FSEL R115, R115, 1, !P2 ;  /* 0x3f80000073737808 */ /* 0x000fe20005000000 */
[C---:B------:R-:W-:Y:S01]  /*5eb0*/  FMUL.FTZ R144, R113.reuse, R122 ;  /* 0x0000007a71907220 */ /* 0x040fe20000410000 */
[----:B------:R-:W-:Y:S01]  /*5ec0*/  FMUL.FTZ R51, R113, R116 ;  /* 0x0000007471337220 */ /* 0x000fe20000410000 */
[----:B------:R-:W-:Y:S01]  /*5ed0*/  FFMA.FTZ R118, R111, R118, R48 ;  /* 0x000000766f767223 */ /* 0x000fe20000010030 */
[----:B------:R-:W-:Y:S01]  /*5ee0*/  FADD.FTZ R48, R41, R114 ;  /* 0x0000007229307221 */ /* 0x000fe20000010000 */
[C---:B------:R-:W-:Y:S01]  /*5ef0*/  FFMA.FTZ R41, R115.reuse, R116, -R144 ;  /* 0x0000007473297223 */ /* 0x040fe20000010890 */
[----:B------:R-:W-:Y:S01]  /*5f00*/  FFMA.FTZ R125, R115, R122, R51 ;  /* 0x0000007a737d7223 */ /* 0x000fe20000010033 */
[----:B------:R-:W-:Y:S01]  /*5f10*/  FADD.FTZ R122, RZ, R118 ;  /* 0x00000076ff7a7221 */ /* 0x000fe20000010000 */
[----:B------:R-:W-:Y:S01]  /*5f20*/  FMUL.FTZ R144, R113, R48 ;  /* 0x0000003071907220 */ /* 0x000fe20000410000 */
[----:B------:R-:W-:-:S03]  /*5f30*/  FMUL.FTZ R118, R37, R21 ;  /* 0x0000001525767220 */ /* 0x000fc60000410000 */
[-C--:B------:R-:W-:Y:S01]  /*5f40*/  FFMA.FTZ R144, R115, R122.reuse, R144 ;  /* 0x0000007a73907223 */ /* 0x080fe20000010090 */
[----:B------:R-:W-:Y:S01]  /*5f50*/  FMUL.FTZ R122, R113, R122 ;  /* 0x0000007a717a7220 */ /* 0x000fe20000410000 */
[----:B------:R-:W-:Y:S02]  /*5f60*/  FSEL R116, R121, RZ, !P0 ;  /* 0x000000ff79747208 */ /* 0x000fe40004000000 */
[----:B------:R-:W-:Y:S01]  /*5f70*/  FSEL R118, R118, RZ, !P2 ;  /* 0x000000ff76767208 */ /* 0x000fe20005000000 */
[----:B------:R-:W-:Y:S01]  /*5f80*/  FFMA.FTZ R121, R115, R48, -R122 ;  /* 0x0000003073797223 */ /* 0x000fe2000001087a */
[----:B------:R-:W-:Y:S01]  /*5f90*/  FSEL R117, R120, 1, !P0 ;  /* 0x3f80000078757808 */ /* 0x000fe20004000000 */
[C---:B------:R-:W-:Y:S01]  /*5fa0*/  FMUL.FTZ R120, R116.reuse, R125 ;  /* 0x0000007d74787220 */ /* 0x040fe20000410000 */
[CC--:B------:R-:W-:Y:S01]  /*5fb0*/  FMUL.FTZ R146, R116.reuse, R41.reuse ;  /* 0x0000002974927220 */ /* 0x0c0fe20000410000 */
[----:B------:R-:W-:Y:S01]  /*5fc0*/  FADD.FTZ R122, R121, R118 ;  /* 0x00000076797a7221 */ /* 0x000fe20000010000 */
[----:B------:R-:W-:Y:S01]  /*5fd0*/  FSEL R119, R119, RZ, !P5 ;  /* 0x000000ff77777208 */ /* 0x000fe20006800000 */
[C---:B------:R-:W-:Y:S01]  /*5fe0*/  FFMA.FTZ R51, R117.reuse, R41, -R120 ;  /* 0x0000002975337223 */ /* 0x040fe20000010878 */
[----:B------:R-:W-:Y:S01]  /*5ff0*/  FFMA.FTZ R48, R117, R125, R146 ;  /* 0x0000007d75307223 */ /* 0x000fe20000010092 */
[----:B------:R-:W-:Y:S01]  /*6000*/  FADD.FTZ R144, RZ, R144 ;  /* 0x00000090ff907221 */ /* 0x000fe20000010000 */
[----:B------:R-:W-:Y:S01]  /*6010*/  FMUL.FTZ R41, R116, R122 ;  /* 0x0000007a74297220 */ /* 0x000fe20000410000 */
[----:B------:R-:W-:Y:S01]  /*6020*/  FMUL.FTZ R121, R38, R23 ;  /* 0x0000001726797220 */ /* 0x000fe20000410000 */
[----:B------:R-:W-:Y:S01]  /*6030*/  FSEL R120, R123, 1, !P5 ;  /* 0x3f8000007b787808 */ /* 0x000fe20006800000 */
[----:B------:R-:W-:Y:S01]  /*6040*/  FMUL.FTZ R146, R116, R144 ;  /* 0x0000009074927220 */ /* 0x000fe20000410000 */
[----:B------:R-:W-:Y:S01]  /*6050*/  FMUL.FTZ R123, R119, R48 ;  /* 0x00000030777b7220 */ /* 0x000fe20000410000 */
[----:B------:R-:W-:Y:S01]  /*6060*/  FFMA.FTZ R144, R117, R144, R41 ;  /* 0x0000009075907223 */ /* 0x000fe20000010029 */
[----:B------:R-:W-:Y:S01]  /*6070*/  FSEL R121, R121, RZ, !P0 ;  /* 0x000000ff79797208 */ /* 0x000fe20004000000 */
[-C--:B------:R-:W-:Y:S01]  /*6080*/  FMUL.FTZ R143, R119, R51.reuse ;  /* 0x00000033778f7220 */ /* 0x080fe20000410000 */
[C---:B------:R-:W-:Y:S01]  /*6090*/  FFMA.FTZ R41, R120.reuse, R51, -R123 ;  /* 0x0000003378297223 */ /* 0x040fe2000001087b */
[----:B------:R-:W-:Y:S01]  /*60a0*/  FFMA.FTZ R122, R117, R122, -R146 ;  /* 0x0000007a757a7223 */ /* 0x000fe20000010892 */
[----:B------:R-:W-:Y:S01]  /*60b0*/  FADD.FTZ R51, RZ, R144 ;  /* 0x00000090ff337221 */ /* 0x000fe20000010000 */
[----:B------:R-:W-:Y:S01]  /*60c0*/  FFMA.FTZ R146, R120, R48, R143 ;  /* 0x0000003078927223 */ /* 0x000fe2000001008f */
[----:B------:R-:W-:Y:S01]  /*60d0*/  IADD3 R123, R44, 0x60, RZ ;  /* 0x000000602c7b7810 */ /* 0x000fe20007ffe0ff */
[----:B------:R-:W-:Y:S01]  /*60e0*/  FADD.FTZ R143, R122, R121 ;  /* 0x000000797a8f7221 */ /* 0x000fe20000010000 */
[----:B------:R-:W-:Y:S01]  /*60f0*/  FMUL.FTZ R145, R119, R51 ;  /* 0x0000003377917220 */ /* 0x000fe20000410000 */
[----:B------:R-:W-:Y:S01]  /*6100*/  FMUL.FTZ R125, R39, R28 ;  /* 0x0000001c277d7220 */ /* 0x000fe20000410000 */
[----:B------:R-:W-:-:S02]  /*6110*/  LEA.HI.SX32 R48, R123, R44, 0x1b ;  /* 0x0000002c7b307211 */ /* 0x000fc400078fdaff */
[-C--:B------:R-:W-:Y:S01]  /*6120*/  FFMA.FTZ R145, R120, R143.reuse, -R145 ;  /* 0x0000008f78917223 */ /* 0x080fe20000010891 */
[----:B------:R-:W-:Y:S01]  /*6130*/  FSEL R123, R40, RZ, !P6 ;  /* 0x000000ff287b7208 */ /* 0x000fe20007000000 */
[----:B------:R-:W-:Y:S01]  /*6140*/  FMUL.FTZ R143, R119, R143 ;  /* 0x0000008f778f7220 */ /* 0x000fe20000410000 */
[----:B------:R-:W-:Y:S02]  /*6150*/  FSEL R122, R125, RZ, !P5 ;  /* 0x000000ff7d7a7208 */ /* 0x000fe40006800000 */
[----:B------:R-:W-:Y:S01]  /*6160*/  FSEL R124, R124, 1, !P6 ;  /* 0x3f8000007c7c7808 */ /* 0x000fe20007000000 */
[----:B------:R-:W-:Y:S01]  /*6170*/  FFMA.FTZ R143, R120, R51, R143 ;  /* 0x00000033788f7223 */ /* 0x000fe2000001008f */
[----:B------:R-:W-:Y:S01]  /*6180*/  FMUL.FTZ R147, R123, R146 ;  /* 0x000000927b937220 */ /* 0x000fe20000410000 */
[----:B------:R-:W-:Y:S01]  /*6190*/  FADD.FTZ R40, R145, R122 ;  /* 0x0000007a91287221 */ /* 0x000fe20000010000 */
[CC--:B------:R-:W-:Y:S01]  /*61a0*/  FMUL.FTZ R51, R123.reuse, R41.reuse ;  /* 0x000000297b337220 */ /* 0x0c0fe20000410000 */
[----:B------:R-:W-:Y:S01]  /*61b0*/  LEA R125, R48, UR15, 0x1 ;  /* 0x0000000f307d7c11 */ /* 0x000fe2000f8e08ff */
[----:B------:R-:W-:Y:S01]  /*61c0*/  FADD.FTZ R143, RZ, R143 ;  /* 0x0000008fff8f7221 */ /* 0x000fe20000010000 */
[----:B------:R-:W-:Y:S01]  /*61d0*/  FFMA.FTZ R48, R124, R41, -R147 ;  /* 0x000000297c307223 */ /* 0x000fe20000010893 */
[C---:B------:R-:W-:Y:S01]  /*61e0*/  FMUL.FTZ R144, R123.reuse, R40 ;  /* 0x000000287b907220 */ /* 0x040fe20000410000 */
[----:B------:R-:W-:Y:S01]  /*61f0*/  FMUL.FTZ R41, R56, R33 ;  /* 0x0000002138297220 */ /* 0x000fe20000410000 */
[C---:B------:R-:W-:Y:S01]  /*6200*/  FFMA.FTZ R146, R124.reuse, R146, R51 ;  /* 0x000000927c927223 */ /* 0x040fe20000010033 */
[-C--:B------:R-:W-:Y:S01]  /*6210*/  FMUL.FTZ R51, R123, R143.reuse ;  /* 0x0000008f7b337220 */ /* 0x080fe20000410000 */
[----:B------:R0:W-:Y:S01]  /*6220*/  STS.U16 [R125+0xc0], R50 ;  /* 0x0000c0327d007388 */ /* 0x0001e20000000400 */
[----:B------:R-:W-:-:S02]  /*6230*/  FFMA.FTZ R144, R124, R143, R144 ;  /* 0x0000008f7c907223 */ /* 0x000fc40000010090 */
[----:B------:R-:W-:Y:S01]  /*6240*/  FFMA.FTZ R40, R124, R40, -R51 ;  /* 0x000000287c287223 */ /* 0x000fe20000010833 */
[----:B------:R-:W1:Y:S01]  /*6250*/  SHFL.UP PT, R143, R48, 0x1, RZ ;  /* 0x04200000308f7989 */ /* 0x000e6200000e00ff */
[----:B------:R-:W-:Y:S01]  /*6260*/  FADD.FTZ R51, RZ, R144 ;  /* 0x00000090ff337221 */ /* 0x000fe20000010000 */
[----:B0-----:R-:W-:Y:S02]  /*6270*/  FSEL R125, R41, RZ, !P6 ;  /* 0x000000ff297d7208 */ /* 0x001fe40007000000 */
[----:B------:R-:W0:Y:S03]  /*6280*/  SHFL.UP PT, R149, R146, 0x1, RZ ;  /* 0x0420000092957989 */ /* 0x000e2600000e00ff */
[----:B------:R-:W-:Y:S01]  /*6290*/  FADD.FTZ R50, R40, R125 ;  /* 0x0000007d28327221 */ /* 0x000fe20000010000 */
[----:B------:R-:W2:Y:S01]  /*62a0*/  SHFL.UP PT, R145, R51, 0x1, RZ ;  /* 0x0420000033917989 */ /* 0x000ea200000e00ff */
[----:B------:R-:W-:-:S03]  /*62b0*/  UIMAD UR19, UR21, UR30, URZ ;  /* 0x0000001e151372a4 */ /* 0x000fc6000f8e023f */
[----:B------:R-:W3:Y:S01]  /*62c0*/  SHFL.UP PT, R147, R50, 0x1, RZ ;  /* 0x0420000032937989 */ /* 0x000ee200000e00ff */
[C---:B------:R-:W-:Y:S02]  /*62d0*/  IADD3 R41, R44.reuse, 0x80, RZ ;  /* 0x000000802c297810 */ /* 0x040fe40007ffe0ff */
[----:B------:R-:W-:Y:S02]  /*62e0*/  IADD3 R151, R44, 0xa0, RZ ;  /* 0x000000a02c977810 */ /* 0x000fe40007ffe0ff */
[-C--:B------:R-:W-:Y:S02]  /*62f0*/  LEA.HI.SX32 R41, R41, R44.reuse, 0x1b ;  /* 0x0000002c29297211 */ /* 0x080fe400078fdaff */
[----:B------:R-:W-:Y:S02]  /*6300*/  MOV R155, UR19 ;  /* 0x00000013009b7c02 */ /* 0x000fe40008000f00 */
[----:B------:R-:W-:Y:S02]  /*6310*/  LEA.HI.SX32 R151, R151, R44, 0x1b ;  /* 0x0000002c97977211 */ /* 0x000fe400078fdaff */
[----:B------:R-:W-:Y:S01]  /*6320*/  LEA R144, R41, UR15, 0x1 ;  /* 0x0000000f29907c11 */ /* 0x000fe2000f8e08ff */
[C---:B------:R-:W-:Y:S01]  /*6330*/  IMAD R155, R0.reuse, UR31, R155 ;  /* 0x0000001f009b7c24 */ /* 0x040fe2000f8e029b */
[----:B------:R-:W-:Y:S01]  /*6340*/  LEA R153, R151, UR15, 0x1 ;  /* 0x0000000f97997c11 */ /* 0x000fe2000f8e08ff */
[----:B------:R-:W-:-:S04]  /*6350*/  IMAD.WIDE.U32 R40, R0, UR30, RZ ;  /* 0x0000001e00287c25 */ /* 0x000fc8000f8e00ff */
[----:B-1----:R-:W-:Y:S01]  /*6360*/  FMUL.FTZ R151, R146, R143 ;  /* 0x0000008f92977220 */ /* 0x002fe20000410000 */
[----:B------:R-:W-:Y:S02]  /*6370*/  ISETP.GE.AND P0, PT, R4, 0x1, PT ;  /* 0x000000010400780c */ /* 0x000fe40003f06270 */
[----:B------:R-:W-:Y:S01]  /*6380*/  IADD3 R41, R41, R155, RZ ;  /* 0x0000009b29297210 */ /* 0x000fe20007ffe0ff */
[-C--:B0-----:R-:W-:Y:S01]  /*6390*/  FFMA.FTZ R155, R48, R149.reuse, R151 ;  /* 0x00000095309b7223 */ /* 0x081fe20000010097 */
[----:B------:R0:W-:Y:S01]  /*63a0*/  STS.U16 [R144+0x100], R87 ;  /* 0x0001005790007388 */ /* 0x0001e20000000400 */
[----:B------:R-:W-:-:S03]  /*63b0*/  FMUL.FTZ R148, R146, R149 ;  /* 0x0000009592947220 */ /* 0x000fc60000410000 */
[C---:B0-----:R-:W-:Y:S01]  /*63c0*/  FSEL R144, R146.reuse, R155, !P0 ;  /* 0x0000009b92907208 */ /* 0x041fe20004000000 */
[C---:B--2---:R-:W-:Y:S01]  /*63d0*/  FMUL.FTZ R87, R146.reuse, R145 ;  /* 0x0000009192577220 */ /* 0x044fe20000410000 */
[----:B---3--:R-:W-:-:S03]  /*63e0*/  FMUL.FTZ R146, R146, R147 ;  /* 0x0000009392927220 */ /* 0x008fc60000410000 */
[C---:B------:R-:W-:Y:S01]  /*63f0*/  FFMA.FTZ R147, R48.reuse, R147, -R87 ;  /* 0x0000009330937223 */ /* 0x040fe20000010857 */
[C---:B------:R-:W-:Y:S01]  /*6400*/  FFMA.FTZ R146, R48.reuse, R145, R146 ;  /* 0x0000009130927223 */ /* 0x040fe20000010092 */
[----:B------:R-:W-:Y:S01]  /*6410*/  @P0 FFMA.FTZ R48, R48, R143, -R148 ;  /* 0x0000008f30300223 */ /* 0x000fe20000010894 */
[----:B------:R-:W-:Y:S01]  /*6420*/  IADD3 R143, R44, 0xe0, RZ ;  /* 0x000000e02c8f7810 */ /* 0x000fe20007ffe0ff */
[----:B------:R-:W-:Y:S01]  /*6430*/  @P0 FADD.FTZ R50, R50, R147 ;  /* 0x0000009332320221 */ /* 0x000fe20000010000 */
[----:B------:R-:W-:Y:S01]  /*6440*/  @P0 FADD.FTZ R51, R51, R146 ;  /* 0x0000009233330221 */ /* 0x000fe20000010000 */
[----:B------:R0:W-:Y:S01]  /*6450*/  STS.U16 [R153+0x140], R86 ;  /* 0x0001405699007388 */ /* 0x0001e20000000400 */
[----:B------:R-:W-:Y:S01]  /*6460*/  IADD3 R87, R44, 0xc0, RZ ;  /* 0x000000c02c577810 */ /* 0x000fe20007ffe0ff */
[----:B------:R-:W-:Y:S02]  /*6470*/  UIMAD UR18, UR18, UR32, URZ ;  /* 0x00000020121272a4 */ /* 0x000fe4000f8e023f */
[----:B------:R-:W-:Y:S01]  /*6480*/  MOV R151, UR32 ;  /* 0x0000002000977c02 */ /* 0x000fe20008000f00 */
[----:B------:R-:W1:Y:S01]  /*6490*/  SHFL.UP PT, R147, R51, 0x2, RZ ;  /* 0x0440000033937989 */ /* 0x000e6200000e00ff */
[----:B------:R-:W-:-:S02]  /*64a0*/  LEA.HI.SX32 R87, R87, R44, 0x1b ;  /* 0x0000002c57577211 */ /* 0x000fc400078fdaff */
[----:B0-----:R-:W-:Y:S02]  /*64b0*/  LEA.HI.SX32 R86, R143, R44, 0x1b ;  /* 0x0000002c8f567211 */ /* 0x001fe400078fdaff */
[----:B------:R-:W-:Y:S04]  /*64c0*/  SHFL.UP PT, R143, R48, 0x2, RZ ;  /* 0x04400000308f7989 */ /* 0x000fe800000e00ff */
[----:B------:R-:W-:Y:S04]  /*64d0*/  SHFL.UP PT, R145, R50, 0x2, RZ ;  /* 0x0440000032917989 */ /* 0x000fe800000e00ff */
[----:B------:R-:W0:Y:S01]  /*64e0*/  SHFL.UP PT, R149, R144, 0x2, RZ ;  /* 0x0440000090957989 */ /* 0x000e2200000e00ff */
[----:B------:R-:W-:Y:S01]  /*64f0*/  LEA R150, R87, UR15, 0x1 ;  /* 0x0000000f57967c11 */ /* 0x000fe2000f8e08ff */
[----:B------:R-:W-:-:S02]  /*6500*/  UIMAD UR18, UR7, UR33, UR18 ;  /* 0x00000021071272a4 */ /* 0x000fc4000f8e0212 */
[----:B------:R-:W-:Y:S01]  /*6510*/  IMAD.WIDE.U32 R40, R151, UR7, R40 ;  /* 0x0000000797287c25 */ /* 0x000fe2000f8e0028 */
[----:B------:R-:W-:Y:S02]  /*6520*/  IADD3 R87, R44, 0x100, RZ ;  /* 0x000001002c577810 */ /* 0x000fe40007ffe0ff */
[----:B------:R-:W-:Y:S02]  /*6530*/  LEA R153, R86, UR15, 0x1 ;  /* 0x0000000f56997c11 */ /* 0x000fe4000f8e08ff */
[----:B------:R-:W-:Y:S02]  /*6540*/  LEA.HI.SX32 R87, R87, R44, 0x1b ;  /* 0x0000002c57577211 */ /* 0x000fe400078fdaff */
[----:B------:R-:W-:Y:S02]  /*6550*/  IADD3 R41, R41, UR18, RZ ;  /* 0x0000001229297c10 */ /* 0x000fe4000fffe0ff */
[----:B------:R-:W-:Y:S02]  /*6560*/  LEA R86, P0, R40, UR34, 0x3 ;  /* 0x0000002228567c11 */ /* 0x000fe4000f8018ff */
[----:B------:R-:W-:-:S02]  /*6570*/  IADD3 R155, R44, 0x120, RZ ;  /* 0x000001202c9b7810 */ /* 0x000fc40007ffe0ff */
[----:B------:R-:W-:Y:S02]  /*6580*/  LEA R146, R87, UR15, 0x1 ;  /* 0x0000000f57927c11 */ /* 0x000fe4000f8e08ff */
[----:B------:R-:W-:Y:S02]  /*6590*/  LEA.HI.X R87, R40, UR35, R41, 0x3, P0 ;  /* 0x0000002328577c11 */ /* 0x000fe400080f1c29 */
[----:B------:R-:W-:Y:S02]  /*65a0*/  ISETP.GE.AND P0, PT, R4, 0x2, PT ;  /* 0x000000020400780c */ /* 0x000fe40003f06270 */
[-C--:B------:R-:W-:Y:S01]  /*65b0*/  LEA.HI.SX32 R148, R155, R44.reuse, 0x1b ;  /* 0x0000002c9b947211 */ /* 0x080fe200078fdaff */
[----:B------:R2:W-:Y:S01]  /*65c0*/  STS.U16 [R150+0x180], R137 ;  /* 0x0001808996007388 */ /* 0x0005e20000000400 */
[----:B------:R-:W-:Y:S02]  /*65d0*/  IADD3 R151, R44, 0x140, RZ ;  /* 0x000001402c977810 */ /* 0x000fe40007ffe0ff */
[----:B------:R-:W-:Y:S01]  /*65e0*/  LEA R41, R148, UR15, 0x1 ;  /* 0x0000000f94297c11 */ /* 0x000fe2000f8e08ff */
[C---:B-1----:R-:W-:Y:S01]  /*65f0*/  FMUL.FTZ R40, R144.reuse, R147 ;  /* 0x0000009390287220 */ /* 0x042fe20000410000 */
[----:B------:R1:W-:Y:S01]  /*6600*/  STS.U16 [R153+0x1c0], R138 ;  /* 0x0001c08a99007388 */ /* 0x0003e20000000400 */
[C---:B0-----:R-:W-:Y:S01]  /*6610*/  FMUL.FTZ R148, R144.reuse, R149 ;  /* 0x0000009590947220 */ /* 0x041fe20000410000 */
[C---:B--2---:R-:W-:Y:S01]  /*6620*/  FMUL.FTZ R137, R144.reuse, R143 ;  /* 0x0000008f90897220 */ /* 0x044fe20000410000 */
[----:B------:R-:W-:Y:S01]  /*6630*/  FMUL.FTZ R150, R144, R145 ;  /* 0x0000009190967220 */ /* 0x000fe20000410000 */
[----:B------:R-:W-:Y:S01]  /*6640*/  LEA.HI.SX32 R151, R151, R44, 0x1b ;  /* 0x0000002c97977211 */ /* 0x000fe200078fdaff */
[----:B------:R0:W-:Y:S01]  /*6650*/  STS.U16 [R146+0x200], R135 ;  /* 0x0002008792007388 */ /* 0x0001e20000000400 */
[C---:B------:R-:W-:Y:S01]  /*6660*/  FFMA.FTZ R137, R48.reuse, R149, R137 ;  /* 0x0000009530897223 */ /* 0x040fe20000010089 */
[C---:B------:R-:W-:Y:S01]  /*6670*/  FFMA.FTZ R150, R48.reuse, R147, R150 ;  /* 0x0000009330967223 */ /* 0x040fe20000010096 */
[C---:B------:R-:W-:Y:S01]  /*6680*/  FFMA.FTZ R145, R48.reuse, R145, -R40 ;  /* 0x0000009130917223 */ /* 0x040fe20000010828 */
[----:B------:R2:W-:Y:S01]  /*6690*/  STS.U16 [R41+0x240], R46 ;  /* 0x0002402e29007388 */ /* 0x0005e20000000400 */
[----:B------:R-:W-:Y:S01]  /*66a0*/  @P0 FFMA.FTZ R48, R48, R143, -R148 ;  /* 0x0000008f30300223 */ /* 0x000fe20000010894 */
[----:B-1----:R-:W-:Y:S01]  /*66b0*/  LEA R138, R151, UR15, 0x1 ;  /* 0x0000000f978a7c11 */ /* 0x002fe2000f8e08ff */
[----:B------:R-:W-:Y:S01]  /*66c0*/  @P0 FADD.FTZ R50, R50, R145 ;  /* 0x0000009132320221 */ /* 0x000fe20000010000 */
[----:B------:R-:W-:-:S02]  /*66d0*/  FSEL R40, R144, R137, !P0 ;  /* 0x0000008990287208 */ /* 0x000fc40004000000 */
[C---:B0-----:R-:W-:Y:S02]  /*66e0*/  IADD3 R135, R44.reuse, 0x180, RZ ;  /* 0x000001802c877810 */ /* 0x041fe40007ffe0ff */
[C---:B--2---:R-:W-:Y:S02]  /*66f0*/  IADD3 R41, R44.reuse, 0x160, RZ ;  /* 0x000001602c297810 */ /* 0x044fe40007ffe0ff */
[----:B------:R-:W-:Y:S02]  /*6700*/  IADD3 R137, R44, 0x1a0, RZ ;  /* 0x000001a02c897810 */ /* 0x000fe40007ffe0ff */
[----:B------:R-:W-:Y:S01]  /*6710*/  LEA.HI.SX32 R46, R41, R44, 0x1b ;  /* 0x0000002c292e7211 */ /* 0x000fe200078fdaff */
[----:B------:R0:W-:Y:S01]  /*6720*/  STS.U16 [R138+0x280], R47 ;  /* 0x0002802f8a007388 */ /* 0x0001e20000000400 */
[----:B------:R-:W-:-:S03]  /*6730*/  @P0 FADD.FTZ R51, R51, R150 ;  /* 0x0000009633330221 */ /* 0x000fc60000010000 */
[----:B------:R-:W1:Y:S01]  /*6740*/  SHFL.UP PT, R41, R48, 0x4, RZ ;  /* 0x0480000030297989 */ /* 0x000e6200000e00ff */
[----:B------:R-:W-:-:S03]  /*6750*/  LEA.HI.SX32 R144, R137, R44, 0x1b ;  /* 0x0000002c89907211 */ /* 0x000fc600078fdaff */
[----:B------:R-:W2:Y:S01]  /*6760*/  SHFL.UP PT, R137, R40, 0x4, RZ ;  /* 0x0480000028897989 */ /* 0x000ea200000e00ff */
[----:B0-----:R-:W-:-:S03]  /*6770*/  LEA.HI.SX32 R138, R135, R44, 0x1b ;  /* 0x0000002c878a7211 */ /* 0x001fc600078fdaff */
[----:B------:R-:W-:Y:S04]  /*6780*/  SHFL.UP PT, R135, R50, 0x4, RZ ;  /* 0x0480000032877989 */ /* 0x000fe800000e00ff */
[----:B------:R-:W0:Y:S01]  /*6790*/  SHFL.UP PT, R47, R51, 0x4, RZ ;  /* 0x04800000332f7989 */ /* 0x000e2200000e00ff */
[----:B------:R-:W-:Y:S02]  /*67a0*/  IADD3 R145, R44, 0x1c0, RZ ;  /* 0x000001c02c917810 */ /* 0x000fe40007ffe0ff */
[----:B------:R-:W-:Y:S02]  /*67b0*/  LEA R46, R46, UR15, 0x1 ;  /* 0x0000000f2e2e7c11 */ /* 0x000fe4000f8e08ff */
[----:B------:R-:W-:Y:S02]  /*67c0*/  IADD3 R147, R44, 0x1e0, RZ ;  /* 0x000001e02c937810 */ /* 0x000fe40007ffe0ff */
[----:B------:R-:W-:-:S02]  /*67d0*/  LEA R143, R138, UR15, 0x1 ;  /* 0x0000000f8a8f7c11 */ /* 0x000fc4000f8e08ff */
[----:B------:R-:W-:Y:S02]  /*67e0*/  IADD3 R149, R44, 0x200, RZ ;  /* 0x000002002c957810 */ /* 0x000fe40007ffe0ff */
[----:B------:R-:W-:Y:S01]  /*67f0*/  LEA R144, R144, UR15, 0x1 ;  /* 0x0000000f90907c11 */ /* 0x000fe2000f8e08ff */
[----:B------:R1:W-:Y:S01]  /*6800*/  STS.U16 [R46+0x2c0], R49 ;  /* 0x0002c0312e007388 */ /* 0x0003e20000000400 */
[-C--:B------:R-:W-:Y:S02]  /*6810*/  LEA.HI.SX32 R145, R145, R44.reuse, 0x1b ;  /* 0x0000002c91917211 */ /* 0x080fe400078fdaff */
[----:B------:R-:W-:Y:S02]  /*6820*/  ISETP.GE.AND P0, PT, R4, 0x4, PT ;  /* 0x000000040400780c */ /* 0x000fe40003f06270 */
[-C--:B------:R-:W-:Y:S01]  /*6830*/  LEA.HI.SX32 R147, R147, R44.reuse, 0x1b ;  /* 0x0000002c93937211 */ /* 0x080fe200078fdaff */
[----:B------:R0:W-:Y:S01]  /*6840*/  STS.U16 [R143+0x300], R136 ;  /* 0x000300888f007388 */ /* 0x0001e20000000400 */
[----:B------:R-:W-:Y:S01]  /*6850*/  LEA.HI.SX32 R149, R149, R44, 0x1b ;  /* 0x0000002c95957211 */ /* 0x000fe200078fdaff */
[----:B-1----:R-:W-:Y:S01]  /*6860*/  FMUL.FTZ R49, R40, R41 ;  /* 0x0000002928317220 */ /* 0x002fe20000410000 */
[----:B------:R-:W-:Y:S01]  /*6870*/  LEA R138, R145, UR15, 0x1 ;  /* 0x0000000f918a7c11 */ /* 0x000fe2000f8e08ff */
[----:B------:R1:W-:Y:S01]  /*6880*/  STS.U16 [R144+0x340], R133 ;  /* 0x0003408590007388 */ /* 0x0003e20000000400 */
[----:B------:R-:W-:Y:S01]  /*6890*/  LEA R147, R147, UR15, 0x1 ;  /* 0x0000000f93937c11 */ /* 0x000fe2000f8e08ff */
[----:B--2---:R-:W-:Y:S01]  /*68a0*/  FFMA.FTZ R49, R48, R137, R49 ;  /* 0x0000008930317223 */ /* 0x004fe20000010031 */
[----:B------:R-:W-:Y:S01]  /*68b0*/  LEA R149, R149, UR15, 0x1 ;  /* 0x0000000f95957c11 */ /* 0x000fe2000f8e08ff */
[----:B0-----:R-:W-:Y:S01]  /*68c0*/  FMUL.FTZ R136, R40, R47 ;  /* 0x0000002f28887220 */ /* 0x001fe20000410000 */
[----:B------:R-:W-:Y:S01]  /*68d0*/  IADD3 R145, R44, 0x220, RZ ;  /* 0x000002202c917810 */ /* 0x000fe20007ffe0ff */
[----:B------:R-:W-:Y:S01]  /*68e0*/  STS.U16 [R138+0x380], R43 ;  /* 0x0003802b8a007388 */ /* 0x000fe20000000400 */
[----:B-1----:R-:W-:-:S03]  /*68f0*/  FMUL.FTZ R144, R40, R135 ;  /* 0x0000008728907220 */ /* 0x002fc60000410000 */
[----:B------:R0:W-:Y:S01]  /*6900*/  STS.U16 [R147+0x3c0], R134 ;  /* 0x0003c08693007388 */ /* 0x0001e20000000400 */
[----:B------:R-:W-:Y:S01]  /*6910*/  FMUL.FTZ R46, R40, R137 ;  /* 0x00000089282e7220 */ /* 0x000fe20000410000 */
[----:B------:R-:W-:Y:S02]  /*6920*/  FFMA.FTZ R144, R48, R47, R144 ;  /* 0x0000002f30907223 */ /* 0x000fe40000010090 */
[----:B------:R1:W-:Y:S01]  /*6930*/  STS.U16 [R149+0x400], R132 ;  /* 0x0004008495007388 */ /* 0x0003e20000000400 */
[----:B------:R-:W-:Y:S01]  /*6940*/  FSEL R40, R40, R49, !P0 ;  /* 0x0000003128287208 */ /* 0x000fe20004000000 */
[----:B------:R-:W-:Y:S01]  /*6950*/  FFMA.FTZ R135, R48, R135, -R136 ;  /* 0x0000008730877223 */ /* 0x000fe20000010888 */
[----:B------:R-:W-:Y:S01]  /*6960*/  IADD3 R49, R44, 0x280, RZ ;  /* 0x000002802c317810 */ /* 0x000fe20007ffe0ff */
[----:B------:R-:W-:Y:S01]  /*6970*/  @P0 FADD.FTZ R51, R51, R144 ;  /* 0x0000009033330221 */ /* 0x000fe20000010000 */
[----:B------:R-:W-:Y:S01]  /*6980*/  LEA.HI.SX32 R145, R145, R44, 0x1b ;  /* 0x0000002c91917211 */ /* 0x000fe200078fdaff */
[----:B------:R-:W-:Y:S01]  /*6990*/  @P0 FFMA.FTZ R48, R48, R41, -R46 ;  /* 0x0000002930300223 */ /* 0x000fe2000001082e */
[----:B0-----:R-:W-:-:S02]  /*69a0*/  IADD3 R147, R44, 0x340, RZ ;  /* 0x000003402c937810 */ /* 0x001fc40007ffe0ff */
[----:B-1----:R-:W-:Y:S01]  /*69b0*/  IADD3 R149, R44, 0x2c0, RZ ;  /* 0x000002c02c957810 */ /* 0x002fe20007ffe0ff */
[----:B------:R-:W-:Y:S01]  /*69c0*/  @P0 FADD.FTZ R50, R50, R135 ;  /* 0x0000008732320221 */ /* 0x000fe20000010000 */
[C---:B------:R-:W-:Y:S02]  /*69d0*/  IADD3 R143, R44.reuse, 0x380, RZ ;  /* 0x000003802c8f7810 */ /* 0x040fe40007ffe0ff */
[-C--:B------:R-:W-:Y:S02]  /*69e0*/  LEA.HI.SX32 R46, R49, R44.reuse, 0x1b ;  /* 0x0000002c312e7211 */ /* 0x080fe400078fdaff */
[----:B------:R-:W-:Y:S02]  /*69f0*/  LEA R145, R145, UR15, 0x1 ;  /* 0x0000000f91917c11 */ /* 0x000fe4000f8e08ff */
[-C--:B------:R-:W-:Y:S02]  /*6a00*/  LEA.HI.SX32 R49, R149, R44.reuse, 0x1b ;  /* 0x0000002c95317211 */ /* 0x080fe400078fdaff */
[----:B------:R-:W-:Y:S01]  /*6a10*/  IADD3 R151, R44, 0x2e0, RZ ;  /* 0x000002e02c977810 */ /* 0x000fe20007ffe0ff */
[----:B------:R-:W0:Y:S01]  /*6a20*/  SHFL.UP PT, R149, R51, 0x8, RZ ;  /* 0x0500000033957989 */ /* 0x000e2200000e00ff */
[----:B------:R-:W-:-:S02]  /*6a30*/  LEA.HI.SX32 R134, R147, R44, 0x1b ;  /* 0x0000002c93867211 */ /* 0x000fc400078fdaff */
[----:B------:R-:W-:Y:S01]  /*6a40*/  LEA.HI.SX32 R136, R143, R44, 0x1b ;  /* 0x0000002c8f887211 */ /* 0x000fe200078fdaff */
[----:B------:R-:W-:Y:S04]  /*6a50*/  SHFL.UP PT, R147, R50, 0x8, RZ ;  /* 0x0500000032937989 */ /* 0x000fe800000e00ff */
[----:B------:R-:W1:Y:S04]  /*6a60*/  SHFL.UP PT, R143, R48, 0x8, RZ ;  /* 0x05000000308f7989 */ /* 0x000e6800000e00ff */
[----:B------:R2:W-:Y:S01]  /*6a70*/  STS.U16 [R145+0x440], R130 ;  /* 0x0004408291007388 */ /* 0x0005e20000000400 */
[----:B------:R-:W-:-:S02]  /*6a80*/  IADD3 R43, R44, 0x240, RZ ;  /* 0x000002402c2b7810 */ /* 0x000fc40007ffe0ff */
[C---:B------:R-:W-:Y:S02]  /*6a90*/  IADD3 R47, R44.reuse, 0x260, RZ ;  /* 0x000002602c2f7810 */ /* 0x040fe40007ffe0ff */
[-C--:B--2---:R-:W-:Y:S02]  /*6aa0*/  LEA.HI.SX32 R130, R151, R44.reuse, 0x1b ;  /* 0x0000002c97827211 */ /* 0x084fe400078fdaff */
[----:B------:R-:W2:Y:S01]  /*6ab0*/  SHFL.UP PT, R151, R40, 0x8, RZ ;  /* 0x0500000028977989 */ /* 0x000ea200000e00ff */
[-C--:B------:R-:W-:Y:S02]  /*6ac0*/  LEA.HI.SX32 R138, R43, R44.reuse, 0x1b ;  /* 0x0000002c2b8a7211 */ /* 0x080fe400078fdaff */
[----:B------:R-:W-:Y:S02]  /*6ad0*/  LEA.HI.SX32 R43, R47, R44, 0x1b ;  /* 0x0000002c2f2b7211 */ /* 0x000fe400078fdaff */
[----:B------:R-:W-:Y:S02]  /*6ae0*/  IADD3 R133, R44, 0x2a0, RZ ;  /* 0x000002a02c857810 */ /* 0x000fe40007ffe0ff */
[----:B------:R-:W-:-:S02]  /*6af0*/  LEA R138, R138, UR15, 0x1 ;  /* 0x0000000f8a8a7c11 */ /* 0x000fc4000f8e08ff */
[----:B------:R-:W-:Y:S02]  /*6b00*/  LEA R43, R43, UR15, 0x1 ;  /* 0x0000000f2b2b7c11 */ /* 0x000fe4000f8e08ff */
[----:B------:R-:W-:Y:S02]  /*6b10*/  LEA R46, R46, UR15, 0x1 ;  /* 0x0000000f2e2e7c11 */ /* 0x000fe4000f8e08ff */
[C---:B------:R-:W-:Y:S02]  /*6b20*/  IADD3 R153, R44.reuse, 0x300, RZ ;  /* 0x000003002c997810 */ /* 0x040fe40007ffe0ff */
[C---:B------:R-:W-:Y:S02]  /*6b30*/  IADD3 R155, R44.reuse, 0x320, RZ ;  /* 0x000003202c9b7810 */ /* 0x040fe40007ffe0ff */
[C---:B------:R-:W-:Y:S02]  /*6b40*/  IADD3 R135, R44.reuse, 0x360, RZ ;  /* 0x000003602c877810 */ /* 0x040fe40007ffe0ff */
[----:B------:R-:W-:-:S02]  /*6b50*/  IADD3 R145, R44, 0x3a0, RZ ;  /* 0x000003a02c917810 */ /* 0x000fc40007ffe0ff */
[C---:B------:R-:W-:Y:S02]  /*6b60*/  IADD3 R137, R44.reuse, 0x3c0, RZ ;  /* 0x000003c02c897810 */ /* 0x040fe40007ffe0ff */
[----:B------:R-:W-:Y:S02]  /*6b70*/  IADD3 R41, R44, 0x3e0, RZ ;  /* 0x000003e02c297810 */ /* 0x000fe40007ffe0ff */
[----:B------:R-:W-:Y:S01]  /*6b80*/  ISETP.GE.AND P0, PT, R4, 0x8, PT ;  /* 0x000000080400780c */ /* 0x000fe20003f06270 */
[----:B------:R-:W-:Y:S01]  /*6b90*/  STS.U16 [R138+0x480], R131 ;  /* 0x000480838a007388 */ /* 0x000fe20000000400 */
[-C--:B------:R-:W-:Y:S02]  /*6ba0*/  LEA.HI.SX32 R47, R133, R44.reuse, 0x1b ;  /* 0x0000002c852f7211 */ /* 0x080fe400078fdaff */
[-C--:B------:R-:W-:Y:S01]  /*6bb0*/  LEA.HI.SX32 R132, R153, R44.reuse, 0x1b ;  /* 0x0000002c99847211 */ /* 0x080fe200078fdaff */
[----:B------:R-:W-:Y:S01]  /*6bc0*/  STS.U16 [R43+0x4c0], R54 ;  /* 0x0004c0362b007388 */ /* 0x000fe20000000400 */
[----:B------:R-:W-:-:S02]  /*6bd0*/  LEA.HI.SX32 R133, R155, R44, 0x1b ;  /* 0x0000002c9b857211 */ /* 0x000fc400078fdaff */
[-C--:B------:R-:W-:Y:S01]  /*6be0*/  LEA.HI.SX32 R135, R135, R44.reuse, 0x1b ;  /* 0x0000002c87877211 */ /* 0x080fe200078fdaff */
[----:B------:R0:W-:Y:S01]  /*6bf0*/  STS.U16 [R46+0x500], R129 ;  /* 0x000500812e007388 */ /* 0x0001e20000000400 */
[-C--:B------:R-:W-:Y:S02]  /*6c00*/  LEA.HI.SX32 R145, R145, R44.reuse, 0x1b ;  /* 0x0000002c91917211 */ /* 0x080fe400078fdaff */
[-C--:B------:R-:W-:Y:S02]  /*6c10*/  LEA.HI.SX32 R137, R137, R44.reuse, 0x1b ;  /* 0x0000002c89897211 */ /* 0x080fe400078fdaff */
[----:B------:R-:W-:Y:S02]  /*6c20*/  LEA.HI.SX32 R41, R41, R44, 0x1b ;  /* 0x0000002c29297211 */ /* 0x000fe400078fdaff */
[----:B------:R-:W-:Y:S01]  /*6c30*/  LEA R44, R47, UR15, 0x1 ;  /* 0x0000000f2f2c7c11 */ /* 0x000fe2000f8e08ff */
[C---:B0-----:R-:W-:Y:S01]  /*6c40*/  FMUL.FTZ R46, R40.reuse, R149 ;  /* 0x00000095282e7220 */ /* 0x041fe20000410000 */
[C---:B-1----:R-:W-:Y:S01]  /*6c50*/  FMUL.FTZ R131, R40.reuse, R143 ;  /* 0x0000008f28837220 */ /* 0x042fe20000410000 */
[-C--:B------:R-:W-:Y:S01]  /*6c60*/  FMUL.FTZ R54, R40, R147.reuse ;  /* 0x0000009328367220 */ /* 0x080fe20000410000 */
[----:B------:R-:W-:Y:S01]  /*6c70*/  LEA R144, R49, UR15, 0x1 ;  /* 0x0000000f31907c11 */ /* 0x000fe2000f8e08ff */
[----:B------:R-:W-:Y:S01]  /*6c80*/  FFMA.FTZ R147, R48, R147, -R46 ;  /* 0x0000009330937223 */ /* 0x000fe2000001082e */
[----:B------:R0:W-:Y:S01]  /*6c90*/  STS.U16 [R44+0x540], R55 ;  /* 0x000540372c007388 */ /* 0x0001e20000000400 */
[----:B------:R-:W-:Y:S01]  /*6ca0*/  LEA R47, R130, UR15, 0x1 ;  /* 0x0000000f822f7c11 */ /* 0x000fe2000f8e08ff */
[----:B--2---:R-:W-:Y:S01]  /*6cb0*/  FFMA.FTZ R131, R48, R151, R131 ;  /* 0x0000009730837223 */ /* 0x004fe20000010083 */
[----:B------:R-:W-:Y:S01]  /*6cc0*/  LEA R49, R132, UR15, 0x1 ;  /* 0x0000000f84317c11 */ /* 0x000fe2000f8e08ff */
[----:B------:R-:W-:Y:S01]  /*6cd0*/  FFMA.FTZ R54, R48, R149, R54 ;  /* 0x0000009530367223 */ /* 0x000fe20000010036 */
[----:B------:R-:W-:Y:S01]  /*6ce0*/  LEA R130, R133, UR15, 0x1 ;  /* 0x0000000f85827c11 */ /* 0x000fe2000f8e08ff */
[----:B------:R-:W-:Y:S01]  /*6cf0*/  @P0 FADD.FTZ R50, R50, R147 ;  /* 0x0000009332320221 */ /* 0x000fe20000010000 */
[----:B------:R-:W-:Y:S01]  /*6d00*/  LEA R43, R134, UR15, 0x1 ;  /* 0x0000000f862b7c11 */ /* 0x000fe2000f8e08ff */
[----:B0-----:R-:W-:Y:S01]  /*6d10*/  FMUL.FTZ R44, R40, R151 ;  /* 0x00000097282c7220 */ /* 0x001fe20000410000 */
[----:B------:R-:W-:Y:S01]  /*6d20*/  STS.U16 [R144+0x580], R53 ;  /* 0x0005803590007388 */ /* 0x000fe20000000400 */
[----:B------:R-:W-:-:S02]  /*6d30*/  @P0 FADD.FTZ R51, R51, R54 ;  /* 0x0000003633330221 */ /* 0x000fc40000010000 */
[----:B------:R-:W-:Y:S01]  /*6d40*/  @P0 FFMA.FTZ R48, R48, R143, -R44 ;  /* 0x0000008f30300223 */ /* 0x000fe2000001082c */
[----:B------:R-:W-:Y:S01]  /*6d50*/  STS.U16 [R47+0x5c0], R52 ;  /* 0x0005c0342f007388 */ /* 0x000fe20000000400 */
[----:B------:R-:W-:-:S03]  /*6d60*/  FSEL R131, R40, R131, !P0 ;  /* 0x0000008328837208 */ /* 0x000fc60004000000 */
[----:B------:R-:W-:Y:S04]  /*6d70*/  STS.U16 [R49+0x600], R126 ;  /* 0x0006007e31007388 */ /* 0x000fe80000000400 */
[----:B------:R-:W-:Y:S04]  /*6d80*/  STS.U16 [R130+0x640], R127 ;  /* 0x0006407f82007388 */ /* 0x000fe80000000400 */
[----:B------:R-:W-:Y:S04]  /*6d90*/  SHFL.UP PT, R46, R50, 0x10, RZ ;  /* 0x06000000322e7989 */ /* 0x000fe800000e00ff */
[----:B------:R-:W-:Y:S04]  /*6da0*/  STS.U16 [R43+0x680], R128 ;  /* 0x000680802b007388 */ /* 0x000fe80000000400 */
[----:B------:R-:W0:Y:S04]  /*6db0*/  SHFL.UP PT, R43, R48, 0x10, RZ ;  /* 0x06000000302b7989 */ /* 0x000e2800000e00ff */
[----:B------:R-:W1:Y:S04]  /*6dc0*/  SHFL.UP PT, R47, R51, 0x10, RZ ;  /* 0x06000000332f7989 */ /* 0x000e6800000e00ff */
[----:B------:R-:W2:Y:S01]  /*6dd0*/  SHFL.UP PT, R44, R131, 0x10, RZ ;  /* 0x06000000832c7989 */ /* 0x000ea200000e00ff */
[----:B------:R-:W-:-:S04]  /*6de0*/  LOP3.LUT P0, RZ, R3, 0x1f, RZ, 0xc0, !PT ;  /* 0x0000001f03ff7812 */ /* 0x000fc8000780c0ff */
[----:B------:R-:W-:Y:S02]  /*6df0*/  ISETP.EQ.OR P0, PT, RZ, UR6, P0 ;  /* 0x00000006ff007c0c */ /* 0x000fe40008702670 */
[----:B------:R-:W-:Y:S02]  /*6e00*/  LEA R135, R135, UR15, 0x1 ;  /* 0x0000000f87877c11 */ /* 0x000fe4000f8e08ff */
[C---:B------:R-:W-:Y:S02]  /*6e10*/  ISETP.NE.AND P3, PT, R4.reuse, 0x1f, PT ;  /* 0x0000001f0400780c */ /* 0x040fe40003f65270 */
[----:B------:R-:W-:Y:S02]  /*6e20*/  ISETP.GE.AND P2, PT, R4, 0x10, PT ;  /* 0x000000100400780c */ /* 0x000fe40003f46270 */
[----:B------:R-:W-:Y:S02]  /*6e30*/  LEA R136, R136, UR15, 0x1 ;  /* 0x0000000f88887c11 */ /* 0x000fe4000f8e08ff */
[----:B------:R-:W-:Y:S01]  /*6e40*/  LEA R145, R145, UR15, 0x1 ;  /* 0x0000000f91917c11 */ /* 0x000fe2000f8e08ff */
[----:B------:R3:W-:Y:S01]  /*6e50*/  STS.U16 [R135+0x6c0], R42 ;  /* 0x0006c02a87007388 */ /* 0x0007e20000000400 */
[----:B------:R-:W-:-:S02]  /*6e60*/  LEA R40, R137, UR15, 0x1 ;  /* 0x0000000f89287c11 */ /* 0x000fc4000f8e08ff */
[----:B------:R-:W-:Y:S01]  /*6e70*/  LEA R41, R41, UR15, 0x1 ;  /* 0x0000000f29297c11 */ /* 0x000fe2000f8e08ff */
[----:B------:R-:W-:Y:S01]  /*6e80*/  STS.U16 [R136+0x700], R139 ;  /* 0x0007008b88007388 */ /* 0x000fe20000000400 */
[----:B------:R-:W-:Y:S01]  /*6e90*/  VOTEU.ALL UP0, P0 ;  /* 0x00000000003f7886 */ /* 0x000fe20000000000 */
[C---:B0-----:R-:W-:Y:S01]  /*6ea0*/  FMUL.FTZ R49, R131.reuse, R43 ;  /* 0x0000002b83317220 */ /* 0x041fe20000410000 */
[----:B------:R-:W-:Y:S01]  /*6eb0*/  LEA R45, R4, R45, 0x5 ;  /* 0x0000002d042d7211 */ /* 0x000fe200078e28ff */
[----:B------:R-:W-:Y:S01]  /*6ec0*/  STS.U16 [R145+0x740], R140 ;  /* 0x0007408c91007388 */ /* 0x000fe20000000400 */
[C---:B---3--:R-:W-:Y:S01]  /*6ed0*/  FMUL.FTZ R42, R131.reuse, R46 ;  /* 0x0000002e832a7220 */ /* 0x048fe20000410000 */
[-C--:B-1----:R-:W-:Y:S02]  /*6ee0*/  FMUL.FTZ R53, R131, R47.reuse ;  /* 0x0000002f83357220 */ /* 0x082fe40000410000 */
[----:B------:R2:W-:Y:S01]  /*6ef0*/  STS.U16 [R40+0x780], R141 ;  /* 0x0007808d28007388 */ /* 0x0005e20000000400 */
[----:B------:R-:W-:-:S03]  /*6f00*/  FFMA.FTZ R42, R48, R47, R42 ;  /* 0x0000002f302a7223 */ /* 0x000fc6000001002a */
[----:B------:R0:W-:Y:S01]  /*6f10*/  STS.U16 [R41+0x7c0], R142 ;  /* 0x0007c08e29007388 */ /* 0x0001e20000000400 */
[----:B------:R-:W-:Y:S01]  /*6f20*/  LEA.HI.SX32 R163, R45, R45, 0x1b ;  /* 0x0000002d2da37211 */ /* 0x000fe200078fdaff */
[----:B------:R-:W-:Y:S01]  /*6f30*/  @!UP0 ULEA UR18, UR7, UR15, 0x4 ;  /* 0x0000000f07128291 */ /* 0x000fe2000f8e203f */
[C---:B------:R-:W-:Y:S01]  /*6f40*/  FFMA.FTZ R53, R48.reuse, R46, -R53 ;  /* 0x0000002e30357223 */ /* 0x040fe20000010835 */
[-C--:B--2---:R-:W-:Y:S01]  /*6f50*/  FMUL.FTZ R40, R131, R44.reuse ;  /* 0x0000002c83287220 */ /* 0x084fe20000410000 */
[C---:B------:R-:W-:Y:S01]  /*6f60*/  FFMA.FTZ R44, R48.reuse, R44, R49 ;  /* 0x0000002c302c7223 */ /* 0x040fe20000010031 */
[----:B------:R-:W-:Y:S01]  /*6f70*/  @!P3 SHF.R.U32.HI R159, RZ, 0x1, R3 ;  /* 0x00000001ff9fb819 */ /* 0x000fe20000011603 */
[----:B------:R-:W-:Y:S01]  /*6f80*/  @P2 FADD.FTZ R51, R51, R42 ;  /* 0x0000002a33332221 */ /* 0x000fe20000010000 */
[----:B0-----:R-:W-:Y:S01]  /*6f90*/  HFMA2.MMA R41, -RZ, RZ, 0, 0 ;  /* 0x00000000ff297435 */ /* 0x001fe200000001ff */
[----:B------:R-:W-:Y:S01]  /*6fa0*/  @P2 FFMA.FTZ R48, R48, R43, -R40 ;  /* 0x0000002b30302223 */ /* 0x000fe20000010828 */
[----:B------:R-:W-:-:S02]  /*6fb0*/  MOV R40, 0x3f800000 ;  /* 0x3f80000000287802 */ /* 0x000fc40000000f00 */
[----:B------:R-:W-:Y:S02]  /*6fc0*/  CS2R R42, SRZ ;  /* 0x00000000002a7805 */ /* 0x000fe4000001ff00 */
[----:B------:R-:W-:Y:S01]  /*6fd0*/  LEA R163, R163, UR15, 0x1 ;  /* 0x0000000fa3a37c11 */ /* 0x000fe2000f8e08ff */
[----:B------:R-:W-:Y:S01]  /*6fe0*/  @P2 FADD.FTZ R50, R50, R53 ;  /* 0x0000003532322221 */ /* 0x000fe20000010000 */
[----:B------:R-:W-:Y:S01]  /*6ff0*/  FSEL R49, R131, R44, !P2 ;  /* 0x0000002c83317208 */ /* 0x000fe20005000000 */
[----:B------:R-:W-:Y:S01]  /*7000*/  NOP ;  /* 0x0000000000007918 */ /* 0x000fe20000000000 */
[----:B------:R-:W-:Y:S01]  /*7010*/  @!P3 LOP3.LUT R159, R159, 0x7ffffff0, RZ, 0xc0, !PT ;  /* 0x7ffffff09f9fb812 */ /* 0x000fe200078ec0ff */
        /* <DEDUP_REMOVED lines=32> */
[----:B------:R-:W-:Y:S04]  /*7220*/  @!P0 LDS.128 R40, [UR18+0x2160] ;  /* 0x00216012ff288984 */ /* 0x000fe80008000c00 */
[----:B------:R-:W5:Y:S04]  /*7230*/  LDG.E.64 R86, desc[UR16][R86.64] ;  /* 0x0000001056567981 */ /* 0x000f68000c1e1b00 */
[----:B------:R-:W-:Y:S01]  /*7240*/  @!P3 STS.128 [R159+UR15+0x2100], R48 ;  /* 0x002100309f00b988 */ /* 0x000fe20008000c0f */
[----:B------:R-:W-:Y:S06]  /*7250*/  BAR.SYNC.DEFER_BLOCKING 0x0 ;  /* 0x0000000000007b1d */ /* 0x000fec0000010000 */
[----:B------:R-:W-:Y:S04]  /*7260*/  LDS.128 R44, [UR15+0x2100] ;  /* 0x0021000fff2c7984 */ /* 0x000fe80008000c00 */
[----:B------:R-:W0:Y:S02]  /*7270*/  LDS.128 R52, [UR15+0x2110] ;  /* 0x0021100fff347984 */ /* 0x000e240008000c00 */
[-C--:B0-----:R-:W-:Y:S01]  /*7280*/  FMUL.FTZ R158, R47, R53.reuse ;  /* 0x000000352f9e7220 */ /* 0x081fe20000410000 */
[CC--:B------:R-:W-:Y:S01]  /*7290*/  FMUL.FTZ R161, R45.reuse, R53.reuse ;  /* 0x000000352da17220 */ /* 0x0c0fe20000410000 */
[-C--:B------:R-:W-:Y:S01]  /*72a0*/  FMUL.FTZ R162, R44, R53.reuse ;  /* 0x000000352ca27220 */ /* 0x080fe20000410000 */
[C---:B------:R-:W-:Y:S01]  /*72b0*/  FMUL.FTZ R53, R46.reuse, R53 ;  /* 0x000000352e357220 */ /* 0x040fe20000410000 */
[-C--:B------:R-:W-:Y:S01]  /*72c0*/  FFMA.FTZ R158, R46, R52.reuse, -R158 ;  /* 0x000000342e9e7223 */ /* 0x080fe2000001089e */
[-C--:B------:R-:W-:Y:S01]  /*72d0*/  FFMA.FTZ R161, R44, R52.reuse, -R161 ;  /* 0x000000342ca17223 */ /* 0x080fe200000108a1 */
[-C--:B------:R-:W-:Y:S01]  /*72e0*/  FFMA.FTZ R162, R45, R52.reuse, R162 ;  /* 0x000000342da27223 */ /* 0x080fe200000100a2 */
[----:B------:R-:W-:Y:S01]  /*72f0*/  FFMA.FTZ R53, R47, R52, R53 ;  /* 0x000000342f357223 */ /* 0x000fe20000010035 */
[----:B------:R-:W-:Y:S01]  /*7300*/  SHF.R.U32.HI R52, RZ, 0x5, R3 ;  /* 0x00000005ff347819 */ /* 0x000fe20000011603 */
[----:B------:R-:W-:-:S02]  /*7310*/  FADD.FTZ R160, R54, R158 ;  /* 0x0000009e36a07221 */ /* 0x000fc40000010000 */
[----:B------:R-:W-:Y:S01]  /*7320*/  FADD.FTZ R164, R55, R53 ;  /* 0x0000003537a47221 */ /* 0x000fe20000010000 */
[C---:B------:R-:W-:Y:S02]  /*7330*/  ISETP.NE.AND P3, PT, R52.reuse, RZ, PT ;  /* 0x000000ff3400720c */ /* 0x040fe40003f65270 */
[C---:B------:R-:W-:Y:S02]  /*7340*/  ISETP.NE.AND P0, PT, R52.reuse, 0x3, PT ;  /* 0x000000033400780c */ /* 0x040fe40003f05270 */
[----:B------:R-:W-:Y:S02]  /*7350*/  ISETP.NE.AND P2, PT, R52, 0x2, PT ;  /* 0x000000023400780c */ /* 0x000fe40003f45270 */
[----:B------:R-:W0:Y:S02]  /*7360*/  LDS.128 R52, [UR15+0x2120] ;  /* 0x0021200fff347984 */ /* 0x000e240008000c00 */
[C---:B------:R-:W-:Y:S02]  /*7370*/  FSEL R158, R161.reuse, R44, !P2 ;  /* 0x0000002ca19e7208 */ /* 0x040fe40005000000 */
[----:B------:R-:W-:Y:S01]  /*7380*/  FSEL R163, R160, R46, !P2 ;  /* 0x0000002ea0a37208 */ /* 0x000fe20005000000 */
[-C--:B0-----:R-:W-:Y:S01]  /*7390*/  FMUL.FTZ R159, R162, R53.reuse ;  /* 0x00000035a29f7220 */ /* 0x081fe20000410000 */
[----:B------:R-:W-:-:S03]  /*73a0*/  FMUL.FTZ R44, R161, R53 ;  /* 0x00000035a12c7220 */ /* 0x000fc60000410000 */
[-C--:B------:R-:W-:Y:S01]  /*73b0*/  FFMA.FTZ R159, R161, R52.reuse, -R159 ;  /* 0x00000034a19f7223 */ /* 0x080fe2000001089f */
[C---:B------:R-:W-:Y:S01]  /*73c0*/  FSEL R161, R162.reuse, R45, !P2 ;  /* 0x0000002da2a17208 */ /* 0x040fe20005000000 */
[----:B------:R-:W-:Y:S01]  /*73d0*/  FFMA.FTZ R162, R162, R52, R44 ;  /* 0x00000034a2a27223 */ /* 0x000fe2000001002c */
[----:B------:R-:W-:-:S04]  /*73e0*/  FMUL.FTZ R44, R164, R53 ;  /* 0x00000035a42c7220 */ /* 0x000fc80000410000 */
[CC--:B------:R-:W-:Y:S01]  /*73f0*/  FFMA.FTZ R44, R160.reuse, R52.reuse, -R44 ;  /* 0x00000034a02c7223 */ /* 0x0c0fe2000001082c */
[----:B------:R-:W-:Y:S01]  /*7400*/  FMUL.FTZ R160, R160, R53 ;  /* 0x00000035a0a07220 */ /* 0x000fe20000410000 */
[----:B------:R-:W-:Y:S02]  /*7410*/  FSEL R53, R164, R47, !P2 ;  /* 0x0000002fa4357208 */ /* 0x000fe40005000000 */
[----:B------:R-:W-:Y:S02]  /*7420*/  FADD.FTZ R54, R54, R44 ;  /* 0x0000002c36367221 */ /* 0x000fe40000010000 */
[----:B------:R-:W0:Y:S01]  /*7430*/  LDS.128 R44, [UR15+0x2130] ;  /* 0x0021300fff2c7984 */ /* 0x000e220008000c00 */
[----:B------:R-:W-:Y:S01]  /*7440*/  FFMA.FTZ R160, R164, R52, R160 ;  /* 0x00000034a4a07223 */ /* 0x000fe200000100a0 */
[----:B------:R-:W-:-:S03]  /*7450*/  FSEL R158, R159, R158, !P0 ;  /* 0x0000009e9f9e7208 */ /* 0x000fc60004000000 */
[----:B------:R-:W-:Y:S01]  /*7460*/  FADD.FTZ R55, R55, R160 ;  /* 0x000000a037377221 */ /* 0x000fe20000010000 */
[----:B------:R-:W-:Y:S01]  /*7470*/  FSEL R161, R162, R161, !P0 ;  /* 0x000000a1a2a17208 */ /* 0x000fe20004000000 */
[----:B------:R-:W1:Y:S01]  /*7480*/  SHFL.UP PT, R50, R50, 0x1, RZ ;  /* 0x0420000032327989 */ /* 0x000e6200000e00ff */
[----:B------:R-:W-:Y:S03]  /*7490*/  BSSY B0, `(.L_x_121) ;  /* 0x0000055000007945 */ /* 0x000fe60003800000 */
[----:B------:R-:W2:Y:S01]  /*74a0*/  SHFL.UP PT, R51, R51, 0x1, RZ ;  /* 0x0420000033337989 */ /* 0x000ea200000e00ff */
[----:B------:R-:W-:-:S03]  /*74b0*/  FSEL R163, R54, R163, !P0 ;  /* 0x000000a336a37208 */ /* 0x000fc60004000000 */
[----:B------:R-:W3:Y:S01]  /*74c0*/  SHFL.UP PT, R48, R48, 0x1, RZ ;  /* 0x0420000030307989 */ /* 0x000ee200000e00ff */
[----:B------:R-:W-:-:S03]  /*74d0*/  FSEL R53, R55, R53, !P0 ;  /* 0x0000003537357208 */ /* 0x000fc60004000000 */
[----:B------:R-:W4:Y:S01]  /*74e0*/  SHFL.UP PT, R49, R49, 0x1, RZ ;  /* 0x0420000031317989 */ /* 0x000f2200000e00ff */
[----:B------:R-:W-:Y:S02]  /*74f0*/  HADD2.F32 R126, -RZ, R126.H0_H0 ;  /* 0x2000007eff7e7230 */ /* 0x000fe40000004100 */
[----:B0-----:R-:W-:-:S04]  /*7500*/  FMUL.FTZ R52, R162, R45 ;  /* 0x0000002da2347220 */ /* 0x001fc80000410000 */
[C---:B------:R-:W-:Y:S01]  /*7510*/  FFMA.FTZ R52, R159.reuse, R44, -R52 ;  /* 0x0000002c9f347223 */ /* 0x040fe20000010834 */
[----:B------:R-:W-:-:S04]  /*7520*/  FMUL.FTZ R159, R159, R45 ;  /* 0x0000002d9f9f7220 */ /* 0x000fc80000410000 */
[----:B------:R-:W-:Y:S01]  /*7530*/  FFMA.FTZ R162, R162, R44, R159 ;  /* 0x0000002ca2a27223 */ /* 0x000fe2000001009f */
[-C--:B------:R-:W-:Y:S01]  /*7540*/  FMUL.FTZ R159, R55, R45.reuse ;  /* 0x0000002d379f7220 */ /* 0x080fe20000410000 */
[----:B------:R-:W-:-:S03]  /*7550*/  FMUL.FTZ R45, R54, R45 ;  /* 0x0000002d362d7220 */ /* 0x000fc60000410000 */
[-C--:B------:R-:W-:Y:S01]  /*7560*/  FFMA.FTZ R159, R54, R44.reuse, -R159 ;  /* 0x0000002c369f7223 */ /* 0x080fe2000001089f */
[----:B------:R-:W-:Y:S01]  /*7570*/  FFMA.FTZ R45, R55, R44, R45 ;  /* 0x0000002c372d7223 */ /* 0x000fe2000001002d */
[----:B------:R-:W-:Y:S02]  /*7580*/  HADD2.F32 R127, -RZ, R127.H0_H0 ;  /* 0x2000007fff7f7230 */ /* 0x000fe40000004100 */
[----:B------:R-:W-:Y:S01]  /*7590*/  FADD.FTZ R46, R46, R159 ;  /* 0x0000009f2e2e7221 */ /* 0x000fe20000010000 */
[----:B------:R-:W-:Y:S01]  /*75a0*/  FADD.FTZ R47, R47, R45 ;  /* 0x0000002d2f2f7221 */ /* 0x000fe20000010000 */
[----:B------:R-:W-:Y:S02]  /*75b0*/  HADD2.F32 R128, -RZ, R128.H0_H0 ;  /* 0x20000080ff807230 */ /* 0x000fe40000004100 */
[----:B------:R-:W-:Y:S02]  /*75c0*/  HADD2.F32 R129, -RZ, R129.H0_H0 ;  /* 0x20000081ff817230 */ /* 0x000fe40000004100 */
[----:B------:R-:W-:-:S02]  /*75d0*/  HADD2.F32 R130, -RZ, R130.H0_H0 ;  /* 0x20000082ff827230 */ /* 0x000fc40000004100 */
[----:B------:R-:W-:Y:S02]  /*75e0*/  HADD2.F32 R131, -RZ, R131.H0_H0 ;  /* 0x20000083ff837230 */ /* 0x000fe40000004100 */
[----:B------:R-:W-:Y:S02]  /*75f0*/  HADD2.F32 R132, -RZ, R132.H0_H0 ;  /* 0x20000084ff847230 */ /* 0x000fe40000004100 */
[----:B------:R-:W-:Y:S02]  /*7600*/  HADD2.F32 R133, -RZ, R133.H0_H0 ;  /* 0x20000085ff857230 */ /* 0x000fe40000004100 */
        /* <DEDUP_REMOVED lines=23> */
[----:B------:R-:W-:Y:S01]  /*7780*/  HADD2.F32 R157, -RZ, R157.H0_H0 ;  /* 0x2000009dff9d7230 */ /* 0x000fe20000004100 */
[----:B-1234-:R-:W-:Y:S06]  /*7790*/  @!P3 BRA `(.L_x_122) ;  /* 0x000000000050b947 */ /* 0x01efec0003800000 */
[----:B------:R-:W-:Y:S01]  /*77a0*/  ISETP.NE.AND P0, PT, R4, RZ, PT ;  /* 0x000000ff0400720c */ /* 0x000fe20003f05270 */
[C---:B------:R-:W-:Y:S01]  /*77b0*/  FMUL.FTZ R44, R49.reuse, R161 ;  /* 0x000000a1312c7220 */ /* 0x040fe20000410000 */
[----:B------:R-:W-:Y:S01]  /*77c0*/  FMUL.FTZ R45, R49, R158 ;  /* 0x0000009e312d7220 */ /* 0x000fe20000410000 */
[----:B------:R-:W-:Y:S02]  /*77d0*/  MOV R47, R43 ;  /* 0x0000002b002f7202 */ /* 0x000fe40000000f00 */
[----:B------:R-:W-:-:S08]  /*77e0*/  MOV R46, R42 ;  /* 0x0000002a002e7202 */ /* 0x000fd00000000f00 */
[C---:B------:R-:W-:Y:S01]  /*77f0*/  @P0 FFMA.FTZ R158, R48.reuse, R158, -R44 ;  /* 0x0000009e309e0223 */ /* 0x040fe2000001082c */
[----:B------:R-:W-:Y:S01]  /*7800*/  @P0 FFMA.FTZ R161, R48, R161, R45 ;  /* 0x000000a130a10223 */ /* 0x000fe2000001002d */
[C---:B------:R-:W-:Y:S01]  /*7810*/  FMUL.FTZ R44, R49.reuse, R163 ;  /* 0x000000a3312c7220 */ /* 0x040fe20000410000 */
[----:B------:R-:W-:-:S03]  /*7820*/  FMUL.FTZ R45, R49, R53 ;  /* 0x00000035312d7220 */ /* 0x000fc60000410000 */
[C---:B------:R-:W-:Y:S01]  /*7830*/  FFMA.FTZ R44, R48.reuse, R53, R44 ;  /* 0x00000035302c7223 */ /* 0x040fe2000001002c */
[----:B------:R-:W-:Y:S01]  /*7840*/  FFMA.FTZ R45, R48, R163, -R45 ;  /* 0x000000a3302d7223 */ /* 0x000fe2000001082d */
[----:B------:R-:W-:Y:S02]  /*7850*/  MOV R48, R158 ;  /* 0x0000009e00307202 */ /* 0x000fe40000000f00 */
[----:B------:R-:W-:Y:S01]  /*7860*/  @P0 FADD.FTZ R53, R51, R44 ;  /* 0x0000002c33350221 */ /* 0x000fe20000010000 */
[----:B------:R-:W-:Y:S01]  /*7870*/  @P0 FADD.FTZ R163, R50, R45 ;  /* 0x0000002d32a30221 */ /* 0x000fe20000010000 */
[----:B------:R-:W-:Y:S02]  /*7880*/  MOV R45, R41 ;  /* 0x00000029002d7202 */ /* 0x000fe40000000f00 */
[----:B------:R-:W-:Y:S02]  /*7890*/  MOV R44, R40 ;  /* 0x00000028002c7202 */ /* 0x000fe40000000f00 */
[----:B------:R-:W-:-:S02]  /*78a0*/  MOV R49, R161 ;  /* 0x000000a100317202 */ /* 0x000fc40000000f00 */
[----:B------:R-:W-:Y:S02]  /*78b0*/  MOV R50, R163 ;  /* 0x000000a300327202 */ /* 0x000fe40000000f00 */
[----:B------:R-:W-:Y:S01]  /*78c0*/  MOV R51, R53 ;  /* 0x0000003500337202 */ /* 0x000fe20000000f00 */
[----:B------:R-:W-:Y:S06]  /*78d0*/  BRA `(.L_x_123) ;  /* 0x0000000000407947 */ /* 0x000fec0003800000 */
.L_x_122:
[----:B------:R-:W-:Y:S01]  /*78e0*/  ISETP.NE.AND P0, PT, R4, RZ, PT ;  /* 0x000000ff0400720c */ /* 0x000fe20003f05270 */
[C---:B------:R-:W-:Y:S01]  /*78f0*/  FMUL.FTZ R44, R162.reuse, R43 ;  /* 0x0000002ba22c7220 */ /* 0x040fe20000410000 */
[----:B------:R-:W-:-:S03]  /*7900*/  FMUL.FTZ R45, R162, R40 ;  /* 0x00000028a22d7220 */ /* 0x000fc60000410000 */
[C---:B------:R-:W-:Y:S01]  /*7910*/  FFMA.FTZ R44, R52.reuse, R42, -R44 ;  /* 0x0000002a342c7223 */ /* 0x040fe2000001082c */
[----:B------:R-:W-:-:S03]  /*7920*/  FFMA.FTZ R45, R52, R41, R45 ;  /* 0x00000029342d7223 */ /* 0x000fc6000001002d */
[----:B------:R-:W-:Y:S01]  /*7930*/  FADD.FTZ R46, R46, R44 ;  /* 0x0000002c2e2e7221 */ /* 0x000fe20000010000 */
[C---:B------:R-:W-:Y:S01]  /*7940*/  FMUL.FTZ R44, R162.reuse, R41 ;  /* 0x00000029a22c7220 */ /* 0x040fe20000410000 */
[----:B------:R-:W-:Y:S02]  /*7950*/  FMUL.FTZ R162, R162, R42 ;  /* 0x0000002aa2a27220 */ /* 0x000fe40000410000 */
[----:B------:R0:W-:Y:S01]  /*7960*/  @!P0 STS.128 [UR15+0x2150], R40 ;  /* 0x00215028ff008988 */ /* 0x0001e20008000c0f */
[CC--:B------:R-:W-:Y:S01]  /*7970*/  FFMA.FTZ R44, R52.reuse, R40.reuse, -R44 ;  /* 0x00000028342c7223 */ /* 0x0c0fe2000001082c */
[----:B------:R-:W-:Y:S01]  /*7980*/  FFMA.FTZ R162, R52, R43, R162 ;  /* 0x0000002b34a27223 */ /* 0x000fe200000100a2 */
[----:B------:R-:W-:Y:S02]  /*7990*/  @!P0 MOV R48, R40 ;  /* 0x0000002800308202 */ /* 0x000fe40000000f00 */
[----:B------:R-:W-:Y:S01]  /*79a0*/  @!P0 MOV R49, R41 ;  /* 0x0000002900318202 */ /* 0x000fe20000000f00 */
[----:B------:R-:W-:Y:S01]  /*79b0*/  FADD.FTZ R47, R47, R162 ;  /* 0x000000a22f2f7221 */ /* 0x000fe20000010000 */
[----:B------:R-:W-:-:S02]  /*79c0*/  @!P0 MOV R50, R42 ;  /* 0x0000002a00328202 */ /* 0x000fc40000000f00 */
[----:B------:R-:W-:-:S07]  /*79d0*/  @!P0 MOV R51, R43 ;  /* 0x0000002b00338202 */ /* 0x000fce0000000f00 */
.L_x_123:
[----:B------:R-:W-:Y:S05]  /*79e0*/  BSYNC B0 ;  /* 0x0000000000007941 */ /* 0x000fea0003800000 */
.L_x_121:
[----:B------:R-:W-:Y:S01]  /*79f0*/  BAR.SYNC.DEFER_BLOCKING 0x0 ;  /* 0x0000000000007b1d */ /* 0x000fe20000010000 */
[----:B------:R-:W-:-:S05]  /*7a00*/  ISETP.NE.AND P0, PT, R3, RZ, PT ;  /* 0x000000ff0300720c */ /* 0x000fca0003f05270 */
[----:B------:R-:W-:Y:S08]  /*7a10*/  BSSY B0, `(.L_x_124) ;  /* 0x000007c000007945 */ /* 0x000ff00003800000 */
[----:B0-----:R-:W0:Y:S02]  /*7a20*/  @P0 LDS.64 R40, [UR15+0x2158] ;  /* 0x0021580fff280984 */ /* 0x001e240008000a00 */
[----:B0-----:R-:W-:-:S04]  /*7a30*/  @P0 FMUL.FTZ R42, R41, R49 ;  /* 0x00000031292a0220 */ /* 0x001fc80000410000 */
[C---:B------:R-:W-:Y:S01]  /*7a40*/  @P0 FFMA.FTZ R42, R40.reuse, R48, -R42 ;  /* 0x00000030282a0223 */ /* 0x040fe2000001082a */
[----:B------:R-:W-:-:S03]  /*7a50*/  @P0 FMUL.FTZ R40, R40, R49 ;  /* 0x0000003128280220 */ /* 0x000fc60000410000 */
[----:B------:R-:W-:Y:S01]  /*7a60*/  @P0 FADD.FTZ R50, R50, R42 ;  /* 0x0000002a32320221 */ /* 0x000fe20000010000 */
[----:B------:R-:W-:-:S03]  /*7a70*/  @P0 FFMA.FTZ R40, R41, R48, R40 ;  /* 0x0000003029280223 */ /* 0x000fc60000010028 */
[----:B------:R-:W-:Y:S01]  /*7a80*/  FMUL.FTZ R41, R105, R50 ;  /* 0x0000003269297220 */ /* 0x000fe20000410000 */
[----:B------:R-:W-:Y:S01]  /*7a90*/  @P0 FADD.FTZ R51, R51, R40 ;  /* 0x0000002833330221 */ /* 0x000fe20000010000 */
[----:B------:R-:W-:-:S03]  /*7aa0*/  ISETP.NE.AND P0, PT, R3, RZ, PT ;  /* 0x000000ff0300720c */ /* 0x000fc60003f05270 */
[-C--:B------:R-:W-:Y:S01]  /*7ab0*/  FMUL.FTZ R105, R105, R51.reuse ;  /* 0x0000003369697220 */ /* 0x080fe20000410000 */
[----:B------:R-:W-:-:S03]  /*7ac0*/  FFMA.FTZ R41, R106, R51, R41 ;  /* 0x000000336a297223 */ /* 0x000fc60000010029 */
[----:B------:R-:W-:Y:S01]  /*7ad0*/  FFMA.FTZ R50, R106, R50, -R105 ;  /* 0x000000326a327223 */ /* 0x000fe20000010869 */
[----:B------:R-:W-:-:S03]  /*7ae0*/  FADD.FTZ R42, RZ, R41 ;  /* 0x00000029ff2a7221 */ /* 0x000fc60000010000 */
[----:B------:R-:W-:Y:S01]  /*7af0*/  FADD.FTZ R107, R107, R50 ;  /* 0x000000326b6b7221 */ /* 0x000fe20000010000 */
[----:B------:R-:W-:-:S03]  /*7b00*/  FMUL.FTZ R40, R102, R42 ;  /* 0x0000002a66287220 */ /* 0x000fc60000410000 */
[-C--:B------:R-:W-:Y:S01]  /*7b10*/  FMUL.FTZ R43, R102, R107.reuse ;  /* 0x0000006b662b7220 */ /* 0x080fe20000410000 */
[----:B------:R-:W-:-:S03]  /*7b20*/  FFMA.FTZ R41, R103, R107, -R40 ;  /* 0x0000006b67297223 */ /* 0x000fc60000010828 */
[----:B------:R-:W-:Y:S01]  /*7b30*/  FFMA.FTZ R43, R103, R42, R43 ;  /* 0x0000002a672b7223 */ /* 0x000fe2000001002b */
[----:B------:R-:W-:-:S03]  /*7b40*/  FADD.FTZ R104, R104, R41 ;  /* 0x0000002968687221 */ /* 0x000fc60000010000 */
[----:B------:R-:W-:Y:S01]  /*7b50*/  FADD.FTZ R43, RZ, R43 ;  /* 0x0000002bff2b7221 */ /* 0x000fe20000010000 */
[----:B------:R-:W-:-:S03]  /*7b60*/  FMUL.FTZ R41, R99, R104 ;  /* 0x0000006863297220 */ /* 0x000fc60000410000 */
        /* <DEDUP_REMOVED lines=102> */
.L_x_125:
[----:B------:R-:W-:Y:S05]  /*81d0*/  BSYNC B0 ;  /* 0x0000000000007941 */ /* 0x000fea0003800000 */
.L_x_124:
[-C--:B0----5:R-:W-:Y:S01]  /*81e0*/  FMUL.FTZ R41, R127, R87.reuse ;  /* 0x000000577f297220 */ /* 0x0a1fe20000410000 */
[-C--:B------:R-:W-:Y:S01]  /*81f0*/  FMUL.FTZ R47, R129, R87.reuse ;  /* 0x00000057812f7220 */ /* 0x080fe20000410000 */
[-C--:B------:R-:W-:Y:S01]  /*8200*/  FMUL.FTZ R44, R127, R86.reuse ;  /* 0x000000567f2c7220 */ /* 0x080fe20000410000 */
[-C--:B------:R-:W-:Y:S01]  /*8210*/  FMUL.FTZ R83, R133, R87.reuse ;  /* 0x0000005785537220 */ /* 0x080fe20000410000 */
[-C--:B------:R-:W-:Y:S01]  /*8220*/  FFMA.FTZ R40, R126, R86.reuse, -R41 ;  /* 0x000000567e287223 */ /* 0x080fe20000010829 */
[-C--:B------:R-:W-:Y:S01]  /*8230*/  FFMA.FTZ R41, R128, R86.reuse, -R47 ;  /* 0x0000005680297223 */ /* 0x080fe2000001082f */
[CC--:B------:R-:W-:Y:S01]  /*8240*/  FMUL.FTZ R47, R131.reuse, R87.reuse ;  /* 0x00000057832f7220 */ /* 0x0c0fe20000410000 */
[-C--:B------:R-:W-:Y:S01]  /*8250*/  FFMA.FTZ R45, R126, R87.reuse, R44 ;  /* 0x000000577e2d7223 */ /* 0x080fe2000001002c */
[-C--:B------:R-:W-:Y:S01]  /*8260*/  FMUL.FTZ R46, R131, R86.reuse ;  /* 0x00000056832e7220 */ /* 0x080fe20000410000 */
[-C--:B------:R-:W-:Y:S01]  /*8270*/  FMUL.FTZ R91, R137, R87.reuse ;  /* 0x00000057895b7220 */ /* 0x080fe20000410000 */
[-C--:B------:R-:W-:Y:S01]  /*8280*/  FFMA.FTZ R44, R130, R86.reuse, -R47 ;  /* 0x00000056822c7223 */ /* 0x080fe2000001082f */
[-C--:B------:R-:W-:Y:S01]  /*8290*/  FFMA.FTZ R47, R132, R86.reuse, -R83 ;  /* 0x00000056842f7223 */ /* 0x080fe20000010853 */
[-C--:B------:R-:W-:Y:S01]  /*82a0*/  FMUL.FTZ R83, R135, R87.reuse ;  /* 0x0000005787537220 */ /* 0x080fe20000410000 */
[-C--:B------:R-:W-:Y:S01]  /*82b0*/  FMUL.FTZ R94, R143, R86.reuse ;  /* 0x000000568f5e7220 */ /* 0x080fe20000410000 */
[-C--:B------:R-:W-:Y:S01]  /*82c0*/  FFMA.FTZ R81, R130, R87.reuse, R46 ;  /* 0x0000005782517223 */ /* 0x080fe2000001002e */
[-C--:B------:R-:W-:Y:S01]  /*82d0*/  FMUL.FTZ R88, R135, R86.reuse ;  /* 0x0000005687587220 */ /* 0x080fe20000410000 */
[-C--:B------:R-:W-:Y:S01]  /*82e0*/  FFMA.FTZ R46, R134, R86.reuse, -R83 ;  /* 0x00000056862e7223 */ /* 0x080fe20000010853 */
[-C--:B------:R-:W-:Y:S01]  /*82f0*/  FFMA.FTZ R83, R136, R86.reuse, -R91 ;  /* 0x0000005688537223 */ /* 0x080fe2000001085b */
[-C--:B------:R-:W-:Y:S01]  /*8300*/  FMUL.FTZ R91, R139, R87.reuse ;  /* 0x000000578b5b7220 */ /* 0x080fe20000410000 */
[-C--:B------:R-:W-:Y:S01]  /*8310*/  FFMA.FTZ R111, R142, R87.reuse, R94 ;  /* 0x000000578e6f7223 */ /* 0x080fe2000001005e */
[----:B------:R-:W-:Y:S01]  /*8320*/  UIADD3 UR7, UR7, 0x1, URZ ;  /* 0x0000000107077890 */ /* 0x000fe2000fffe03f */
[-C--:B------:R-:W-:Y:S01]  /*8330*/  FMUL.FTZ R97, R141, R87.reuse ;  /* 0x000000578d617220 */ /* 0x080fe20000410000 */
[-C--:B------:R-:W-:Y:S01]  /*8340*/  FMUL.FTZ R94, R147, R86.reuse ;  /* 0x00000056935e7220 */ /* 0x080fe20000410000 */
[-C--:B------:R-:W-:Y:S01]  /*8350*/  FFMA.FTZ R93, R134, R87.reuse, R88 ;  /* 0x00000057865d7223 */ /* 0x080fe20000010058 */
[-C--:B------:R-:W-:Y:S01]  /*8360*/  FFMA.FTZ R88, R138, R86.reuse, -R91 ;  /* 0x000000568a587223 */ /* 0x080fe2000001085b */
[----:B------:R-:W-:Y:S01]  /*8370*/  UISETP.GE.AND UP0, UPT, UR7, UR39, UPT ;  /* 0x000000270700728c */ /* 0x000fe2000bf06270 */
[-C--:B------:R-:W-:Y:S01]  /*8380*/  FMUL.FTZ R90, R139, R86.reuse ;  /* 0x000000568b5a7220 */ /* 0x080fe20000410000 */
[-C--:B------:R-:W-:Y:S01]  /*8390*/  FFMA.FTZ R91, R140, R86.reuse, -R97 ;  /* 0x000000568c5b7223 */ /* 0x080fe20000010861 */
[-C--:B------:R-:W-:Y:S01]  /*83a0*/  FFMA.FTZ R115, R146, R87.reuse, R94 ;  /* 0x0000005792737223 */ /* 0x080fe2000001005e */
[-C--:B------:R-:W-:Y:S01]  /*83b0*/  FMUL.FTZ R109, R151, R87.reuse ;  /* 0x00000057976d7220 */ /* 0x080fe20000410000 */
        /* <DEDUP_REMOVED lines=9> */
[-C--:B------:R-:W-:Y:S01]  /*8450*/  FFMA.FTZ R103, R138, R87.reuse, R90 ;  /* 0x000000578a677223 */ /* 0x080fe2000001005a */
[-C--:B------:R-:W-:Y:S01]  /*8460*/  FMUL.FTZ R145, R145, R86.reuse ;  /* 0x0000005691917220 */ /* 0x080fe20000410000 */
[-C--:B------:R-:W-:Y:S01]  /*8470*/  FMUL.FTZ R117, R149, R86.reuse ;  /* 0x0000005695757220 */ /* 0x080fe20000410000 */
[-C--:B------:R-:W-:Y:S01]  /*8480*/  FMUL.FTZ R153, R153, R86.reuse ;  /* 0x0000005699997220 */ /* 0x080fe20000410000 */
[-C--:B------:R-:W-:Y:S01]  /*8490*/  FFMA.FTZ R109, R150, R86.reuse, -R109 ;  /* 0x00000056966d7223 */ /* 0x080fe2000001086d */
[-C--:B------:R-:W-:Y:S01]  /*84a0*/  FMUL.FTZ R96, R155, R86.reuse ;  /* 0x000000569b607220 */ /* 0x080fe20000410000 */
[-C--:B------:R-:W-:Y:S01]  /*84b0*/  FMUL.FTZ R157, R157, R86.reuse ;  /* 0x000000569d9d7220 */ /* 0x080fe20000410000 */
[-C--:B------:R-:W-:Y:S01]  /*84c0*/  FFMA.FTZ R90, R142, R86.reuse, -R97 ;  /* 0x000000568e5a7223 */ /* 0x080fe20000010861 */
[-C--:B------:R-:W-:Y:S01]  /*84d0*/  FFMA.FTZ R150, R150, R87.reuse, R94 ;  /* 0x0000005796967223 */ /* 0x080fe2000001005e */
[----:B------:R-:W-:Y:S01]  /*84e0*/  PLOP3.LUT P0, PT, PT, PT, UP0, 0x80, 0x0 ;  /* 0x000000000000781c */ /* 0x000fe20003f0f008 */
[-C--:B------:R-:W-:Y:S01]  /*84f0*/  FFMA.FTZ R97, R144, R86.reuse, -R99 ;  /* 0x0000005690617223 */ /* 0x080fe20000010863 */
[-C--:B------:R-:W-:Y:S01]  /*8500*/  FFMA.FTZ R94, R152, R86.reuse, -R113 ;  /* 0x00000056985e7223 */ /* 0x080fe20000010871 */
[-C--:B------:R-:W-:Y:S01]  /*8510*/  FMUL.FTZ R99, R147, R87.reuse ;  /* 0x0000005793637220 */ /* 0x080fe20000410000 */
[-C--:B------:R-:W-:Y:S01]  /*8520*/  FMUL.FTZ R105, R149, R87.reuse ;  /* 0x0000005795697220 */ /* 0x080fe20000410000 */
[-C--:B------:R-:W-:Y:S01]  /*8530*/  FMUL.FTZ R113, R155, R87.reuse ;  /* 0x000000579b717220 */ /* 0x080fe20000410000 */
[-C--:B------:R-:W-:Y:S01]  /*8540*/  FFMA.FTZ R128, R128, R87.reuse, R129 ;  /* 0x0000005780807223 */ /* 0x080fe20000010081 */
[-C--:B------:R-:W-:Y:S01]  /*8550*/  FFMA.FTZ R132, R132, R87.reuse, R133 ;  /* 0x0000005784847223 */ /* 0x080fe20000010085 */
[-C--:B------:R-:W-:Y:S01]  /*8560*/  FFMA.FTZ R136, R136, R87.reuse, R137 ;  /* 0x0000005788887223 */ /* 0x080fe20000010089 */
[-C--:B------:R-:W-:Y:S01]  /*8570*/  FFMA.FTZ R140, R140, R87.reuse, R141 ;  /* 0x000000578c8c7223 */ /* 0x080fe2000001008d */
[-C--:B------:R-:W-:Y:S01]  /*8580*/  FFMA.FTZ R144, R144, R87.reuse, R145 ;  /* 0x0000005790907223 */ /* 0x080fe20000010091 */
[-C--:B------:R-:W-:Y:S01]  /*8590*/  FFMA.FTZ R117, R148, R87.reuse, R117 ;  /* 0x0000005794757223 */ /* 0x080fe20000010075 */
[-C--:B------:R-:W-:Y:S01]  /*85a0*/  FFMA.FTZ R152, R152, R87.reuse, R153 ;  /* 0x0000005798987223 */ /* 0x080fe20000010099 */
[-C--:B------:R-:W-:Y:S01]  /*85b0*/  FFMA.FTZ R119, R154, R87.reuse, R96 ;  /* 0x000000579a777223 */ /* 0x080fe20000010060 */
[----:B------:R-:W-:Y:S01]  /*85c0*/  FFMA.FTZ R157, R156, R87, R157 ;  /* 0x000000579c9d7223 */ /* 0x000fe2000001009d */
[----:B------:R-:W-:Y:S01]  /*85d0*/  FADD.FTZ R124, RZ, R124 ;  /* 0x0000007cff7c7221 */ /* 0x000fe20000010000 */
[-C--:B------:R-:W-:Y:S01]  /*85e0*/  FFMA.FTZ R99, R146, R86.reuse, -R99 ;  /* 0x0000005692637223 */ /* 0x080fe20000010863 */
[-C--:B------:R-:W-:Y:S01]  /*85f0*/  FFMA.FTZ R105, R148, R86.reuse, -R105 ;  /* 0x0000005694697223 */ /* 0x080fe20000010869 */
[-C--:B------:R-:W-:Y:S01]  /*8600*/  FFMA.FTZ R113, R154, R86.reuse, -R113 ;  /* 0x000000569a717223 */ /* 0x080fe20000010871 */
[----:B------:R-:W-:Y:S01]  /*8610*/  FFMA.FTZ R86, R156, R86, -R123 ;  /* 0x000000569c567223 */ /* 0x000fe2000001087b */
        /* <DEDUP_REMOVED lines=16> */
[----:B------:R-:W-:Y:S01]  /*8720*/  FFMA.FTZ R40, R107, R40, -R42 ;  /* 0x000000286b287223 */ /* 0x000fe2000001082a */
        /* <DEDUP_REMOVED lines=32> */
.L_x_120:
[----:B------:R-:W2:Y:S04]  /*8930*/  LDL.LU R53, [R1+0x34] ;  /* 0x0000340001357983 */ /* 0x000ea80000300800 */
[----:B------:R-:W3:Y:S04]  /*8940*/  LDL.LU R52, [R1+0x30] ;  /* 0x0000300001347983 */ /* 0x000ee80000300800 */
[----:B------:R-:W4:Y:S04]  /*8950*/  LDL.LU R51, [R1+0x2c] ;  /* 0x00002c0001337983 */ /* 0x000f280000300800 */
[----:B------:R-:W5:Y:S04]  /*8960*/  LDL.LU R50, [R1+0x28] ;  /* 0x0000280001327983 */ /* 0x000f680000300800 */
        /* <DEDUP_REMOVED lines=9> */
[----:B------:R-:W5:Y:S01]  /*8a00*/  LDL.LU R40, [R1] ;  /* 0x0000000001287983 */ /* 0x000f620000300800 */
[----:B------:R-:W-:Y:S01]  /*8a10*/  ISETP.NE.AND P0, PT, R3, RZ, PT ;  /* 0x000000ff0300720c */ /* 0x000fe20003f05270 */
[----:B------:R-:W-:Y:S01]  /*8a20*/  BSSY B0, `(.L_x_127) ;  /* 0x0000055000007945 */ /* 0x000fe20003800000 */
[----:B------:R-:W-:Y:S01]  /*8a30*/  F2FP.F16.F32.PACK_AB R57, R58, R57 ;  /* 0x000000393a39723e */ /* 0x000fe200000000ff */
[----:B------:R-:W-:Y:S01]  /*8a40*/  BAR.SYNC.DEFER_BLOCKING 0x0 ;  /* 0x0000000000007b1d */ /* 0x000fe20000010000 */
[----:B------:R-:W-:-:S02]  /*8a50*/  F2FP.F16.F32.PACK_AB R63, R64, R63 ;  /* 0x0000003f403f723e */ /* 0x000fc400000000ff */
[----:B------:R-:W-:Y:S02]  /*8a60*/  PRMT R6, R57, 0x7632, R6 ;  /* 0x0000763239067816 */ /* 0x000fe40000000006 */
[----:B------:R-:W-:Y:S02]  /*8a70*/  F2FP.F16.F32.PACK_AB R59, R60, R59 ;  /* 0x0000003b3c3b723e */ /* 0x000fe400000000ff */
[----:B------:R-:W-:Y:S02]  /*8a80*/  F2FP.F16.F32.PACK_AB R61, R62, R61 ;  /* 0x0000003d3e3d723e */ /* 0x000fe400000000ff */
[----:B------:R-:W-:Y:S01]  /*8a90*/  PRMT R9, R59, 0x7632, R9 ;  /* 0x000076323b097816 */ /* 0x000fe20000000009 */
[----:B------:R-:W0:Y:S01]  /*8aa0*/  @!P0 LDC R5, c[0x0][0x218] ;  /* 0x00008600ff058b82 */ /* 0x000e220000000800 */
[----:B------:R-:W-:Y:S02]  /*8ab0*/  PRMT R10, R61, 0x7632, R10 ;  /* 0x000076323d0a7816 */ /* 0x000fe4000000000a */
[----:B------:R-:W-:-:S02]  /*8ac0*/  F2FP.F16.F32.PACK_AB R65, R66, R65 ;  /* 0x000000414241723e */ /* 0x000fc400000000ff */
[----:B------:R-:W-:Y:S02]  /*8ad0*/  F2FP.F16.F32.PACK_AB R67, R68, R67 ;  /* 0x000000434443723e */ /* 0x000fe400000000ff */
[----:B------:R-:W-:Y:S02]  /*8ae0*/  F2FP.F16.F32.PACK_AB R69, R70, R69 ;  /* 0x000000454645723e */ /* 0x000fe400000000ff */
[----:B------:R-:W-:Y:S02]  /*8af0*/  F2FP.F16.F32.PACK_AB R71, R72, R71 ;  /* 0x000000474847723e */ /* 0x000fe400000000ff */
[----:B------:R-:W-:Y:S02]  /*8b00*/  PRMT R11, R69, 0x7632, R11 ;  /* 0x00007632450b7816 */ /* 0x000fe4000000000b */
[----:B------:R-:W-:Y:S01]  /*8b10*/  PRMT R12, R71, 0x7632, R12 ;  /* 0x00007632470c7816 */ /* 0x000fe2000000000c */
[----:B------:R1:W-:Y:S04]  /*8b20*/  STS.U16 [R8+0x2], R6 ;  /* 0x0000020608007388 */ /* 0x0003e80000000400 */
[----:B------:R1:W-:Y:S04]  /*8b30*/  STS.U16 [R8+0x6], R9 ;  /* 0x0000060908007388 */ /* 0x0003e80000000400 */
[----:B------:R1:W-:Y:S02]  /*8b40*/  STS.U16 [R8+0xa], R10 ;  /* 0x00000a0a08007388 */ /* 0x0003e40000000400 */
[----:B-1----:R-:W-:-:S02]  /*8b50*/  PRMT R6, R63, 0x7632, R6 ;  /* 0x000076323f067816 */ /* 0x002fc40000000006 */
[----:B------:R-:W-:Y:S01]  /*8b60*/  STS.U16 [R8], R57 ;  /* 0x0000003908007388 */ /* 0x000fe20000000400 */
[----:B------:R-:W-:-:S03]  /*8b70*/  PRMT R9, R65, 0x7632, R9 ;  /* 0x0000763241097816 */ /* 0x000fc60000000009 */
[----:B------:R1:W-:Y:S01]  /*8b80*/  STS.U16 [R8+0xe], R6 ;  /* 0x00000e0608007388 */ /* 0x0003e20000000400 */
[----:B------:R-:W-:-:S03]  /*8b90*/  PRMT R10, R67, 0x7632, R10 ;  /* 0x00007632430a7816 */ /* 0x000fc6000000000a */
[----:B------:R-:W-:Y:S04]  /*8ba0*/  STS.U16 [R8+0x4], R59 ;  /* 0x0000043b08007388 */ /* 0x000fe80000000400 */
[----:B------:R-:W-:Y:S01]  /*8bb0*/  STS.U16 [R8+0x8], R61 ;  /* 0x0000083d08007388 */ /* 0x000fe20000000400 */
[----:B-1----:R-:W-:-:S03]  /*8bc0*/  MOV R6, UR6 ;  /* 0x0000000600067c02 */ /* 0x002fc60008000f00 */
[----:B------:R-:W-:Y:S02]  /*8bd0*/  STS.U16 [R8+0xc], R63 ;  /* 0x00000c3f08007388 */ /* 0x000fe40000000400 */
[----:B0-----:R-:W-:Y:S02]  /*8be0*/  @!P0 IMAD R6, R6, -0x800, R5 ;  /* 0xfffff80006068824 */ /* 0x001fe400078e0205 */
[----:B------:R-:W-:Y:S04]  /*8bf0*/  STS.U16 [R8+0x10], R65 ;  /* 0x0000104108007388 */ /* 0x000fe80000000400 */
[----:B------:R-:W-:Y:S04]  /*8c00*/  STS.U16 [R8+0x12], R9 ;  /* 0x0000120908007388 */ /* 0x000fe80000000400 */
[----:B------:R-:W-:Y:S04]  /*8c10*/  STS.U16 [R8+0x14], R67 ;  /* 0x0000144308007388 */ /* 0x000fe80000000400 */
[----:B------:R-:W-:Y:S04]  /*8c20*/  STS.U16 [R8+0x16], R10 ;  /* 0x0000160a08007388 */ /* 0x000fe80000000400 */
[----:B------:R-:W-:Y:S04]  /*8c30*/  STS.U16 [R8+0x18], R69 ;  /* 0x0000184508007388 */ /* 0x000fe80000000400 */
[----:B------:R-:W-:Y:S04]  /*8c40*/  STS.U16 [R8+0x1a], R11 ;  /* 0x00001a0b08007388 */ /* 0x000fe80000000400 */
[----:B------:R-:W-:Y:S04]  /*8c50*/  STS.U16 [R8+0x1c], R71 ;  /* 0x00001c4708007388 */ /* 0x000fe80000000400 */
[----:B------:R0:W-:Y:S01]  /*8c60*/  STS.U16 [R8+0x1e], R12 ;  /* 0x00001e0c08007388 */ /* 0x0001e20000000400 */
[----:B------:R-:W-:-:S03]  /*8c70*/  NOP ;  /* 0x0000000000007918 */ /* 0x000fc60000000000 */
[----:B------:R-:W-:Y:S01]  /*8c80*/  LDS.U16 R165, [R165+0x380] ;  /* 0x00038000a5a57984 */ /* 0x000fe20000000400 */
[----:B0-----:R-:W-:-:S03]  /*8c90*/  SHF.L.U32 R8, R3, 0x4, RZ ;  /* 0x0000000403087819 */ /* 0x001fc600000006ff */
[----:B------:R-:W-:Y:S01]  /*8ca0*/  LDS.U16 R39, [R7+0x3c0] ;  /* 0x0003c00007277984 */ /* 0x000fe20000000400 */
[----:B------:R-:W-:-:S03]  /*8cb0*/  LOP3.LUT R8, R8, 0xfffffe00, RZ, 0xc0, !PT ;  /* 0xfffffe0008087812 */ /* 0x000fc600078ec0ff */
[----:B--2---:R-:W-:Y:S04]  /*8cc0*/  LDS.U16 R5, [R53] ;  /* 0x0000000035057984 */ /* 0x004fe80000000400 */
[----:B---3--:R-:W-:Y:S04]  /*8cd0*/  LDS.U16 R13, [R52+0x40] ;  /* 0x00004000340d7984 */ /* 0x008fe80000000400 */
[----:B----4-:R-:W-:Y:S04]  /*8ce0*/  LDS.U16 R15, [R51+0x80] ;  /* 0x00008000330f7984 */ /* 0x010fe80000000400 */
[----:B-----5:R-:W-:Y:S04]  /*8cf0*/  LDS.U16 R17, [R50+0xc0] ;  /* 0x0000c00032117984 */ /* 0x020fe80000000400 */
[----:B------:R-:W-:Y:S04]  /*8d00*/  LDS.U16 R19, [R49+0x100] ;  /* 0x0001000031137984 */ /* 0x000fe80000000400 */
[----:B------:R-:W-:Y:S04]  /*8d10*/  LDS.U16 R21, [R48+0x140] ;  /* 0x0001400030157984 */ /* 0x000fe80000000400 */
[----:B------:R-:W-:Y:S04]  /*8d20*/  LDS.U16 R23, [R47+0x180] ;  /* 0x000180002f177984 */ /* 0x000fe80000000400 */
[----:B------:R-:W-:Y:S04]  /*8d30*/  LDS.U16 R25, [R46+0x1c0] ;  /* 0x0001c0002e197984 */ /* 0x000fe80000000400 */
[----:B------:R-:W-:Y:S04]  /*8d40*/  LDS.U16 R27, [R45+0x200] ;  /* 0x000200002d1b7984 */ /* 0x000fe80000000400 */
[----:B------:R-:W-:Y:S04]  /*8d50*/  LDS.U16 R29, [R44+0x240] ;  /* 0x000240002c1d7984 */ /* 0x000fe80000000400 */
[----:B------:R0:W-:Y:S04]  /*8d60*/  LDS.U16 R31, [R43+0x280] ;  /* 0x000280002b1f7984 */ /* 0x0001e80000000400 */
[----:B------:R-:W-:Y:S04]  /*8d70*/  LDS.U16 R33, [R42+0x2c0] ;  /* 0x0002c0002a217984 */ /* 0x000fe80000000400 */
[----:B------:R1:W-:Y:S01]  /*8d80*/  LDS.U16 R35, [R41+0x300] ;  /* 0x0003000029237984 */ /* 0x0003e20000000400 */
[----:B0-----:R-:W-:-:S03]  /*8d90*/  LOP3.LUT R43, R8, 0x1f, R3, 0xf8, !PT ;  /* 0x0000001f082b7812 */ /* 0x001fc600078ef803 */
[----:B------:R-:W-:Y:S01]  /*8da0*/  LDS.U16 R37, [R40+0x340] ;  /* 0x0003400028257984 */ /* 0x000fe20000000400 */
[----:B------:R-:W-:-:S03]  /*8db0*/  SHF.R.S32.HI R14, RZ, 0x1f, R43 ;  /* 0x0000001fff0e7819 */ /* 0x000fc6000001142b */
[----:B------:R-:W-:Y:S01]  /*8dc0*/  @!P0 STS [UR15+0x1080], R6 ;  /* 0x00108006ff008988 */ /* 0x000fe2000800080f */
[----:B------:R-:W-:Y:S06]  /*8dd0*/  BAR.SYNC.DEFER_BLOCKING 0x0 ;  /* 0x0000000000007b1d */ /* 0x000fec0000010000 */
[----:B------:R-:W0:Y:S01]  /*8de0*/  LDS R12, [UR15+0x1080] ;  /* 0x0010800fff0c7984 */ /* 0x000e220008000800 */
[----:B------:R-:W-:Y:S02]  /*8df0*/  ULDC.64 UR14, c[0x0][0x2b0] ;  /* 0x0000ac00000e7ab9 */ /* 0x000fe40000000a00 */
[----:B------:R-:W-:-:S02]  /*8e00*/  UIMAD UR7, UR22, UR14, URZ ;  /* 0x0000000e160772a4 */ /* 0x000fc4000f8e023f */
[----:B------:R-:W-:-:S04]  /*8e10*/  IMAD.WIDE.U32 R8, R2, UR14, RZ ;  /* 0x0000000e02087c25 */ /* 0x000fc8000f8e00ff */
[----:B------:R-:W-:-:S05]  /*8e20*/  MOV R11, UR7 ;  /* 0x00000007000b7c02 */ /* 0x000fca0008000f00 */
[----:B------:R-:W-:-:S05]  /*8e30*/  IMAD R11, R2, UR15, R11 ;  /* 0x0000000f020b7c24 */ /* 0x000fca000f8e020b */
[----:B-1----:R-:W-:Y:S02]  /*8e40*/  IADD3 R41, R9, R11, RZ ;  /* 0x0000000b09297210 */ /* 0x002fe40007ffe0ff */
[----:B0-----:R-:W-:-:S13]  /*8e50*/  ISETP.GE.AND P0, PT, R43, R12, PT ;  /* 0x0000000c2b00720c */ /* 0x001fda0003f06270 */
[----:B------:R-:W-:Y:S05]  /*8e60*/  @P0 BRA `(.L_x_128) ;  /* 0x0000000000400947 */ /* 0x000fea0003800000 */
[----:B------:R-:W-:Y:S01]  /*8e70*/  USHF.L.U32 UR7, UR6, 0xb, URZ ;  /* 0x0000000b06077899 */ /* 0x000fe2000800063f */
[----:B------:R-:W-:-:S05]  /*8e80*/  ULDC.64 UR18, c[0x0][0x2b8] ;  /* 0x0000ae0000127ab9 */ /* 0x000fca0000000a00 */
[----:B------:R-:W-:Y:S02]  /*8e90*/  IADD3 R6, P0, R43, UR7, RZ ;  /* 0x000000072b067c10 */ /* 0x000fe4000ff1e0ff */
[----:B------:R-:W-:Y:S01]  /*8ea0*/  MOV R7, UR7 ;  /* 0x0000000700077c02 */ /* 0x000fe20008000f00 */
[----:B------:R-:W-:-:S03]  /*8eb0*/  UIMAD UR7, UR21, UR18, URZ ;  /* 0x00000012150772a4 */ /* 0x000fc6000f8e023f */
[----:B------:R-:W-:-:S03]  /*8ec0*/  LEA.HI.X.SX32 R7, R7, R14, 0x1, P0 ;  /* 0x0000000e07077211 */ /* 0x000fc600000f0eff */
[----:B------:R-:W-:Y:S01]  /*8ed0*/  MOV R45, UR7 ;  /* 0x00000007002d7c02 */ /* 0x000fe20008000f00 */
[----:B------:R-:W-:-:S05]  /*8ee0*/  IMAD.WIDE.U32 R6, R2, UR14, R6 ;  /* 0x0000000e02067c25 */ /* 0x000fca000f8e0006 */
[----:B------:R-:W-:Y:S01]  /*8ef0*/  IADD3 R7, R11, R7, RZ ;  /* 0x000000070b077210 */ /* 0x000fe20007ffe0ff */
[C---:B------:R-:W-:Y:S02]  /*8f00*/  IMAD R11, R0.reuse, UR19, R45 ;  /* 0x00000013000b7c24 */ /* 0x040fe4000f8e022d */
[----:B------:R-:W-:Y:S01]  /*8f10*/  IMAD.WIDE.U32 R6, R0, UR18, R6 ;  /* 0x0000001200067c25 */ /* 0x000fe2000f8e0006 */
[----:B------:R-:W-:-:S04]  /*8f20*/  ULDC.64 UR18, c[0x0][0x308] ;  /* 0x0000c20000127ab9 */ /* 0x000fc80000000a00 */
[----:B------:R-:W-:Y:S02]  /*8f30*/  IADD3 R7, R7, R11, RZ ;  /* 0x0000000b07077210 */ /* 0x000fe40007ffe0ff */
[----:B------:R-:W-:-:S04]  /*8f40*/  LEA R10, P0, R6, UR18, 0x1 ;  /* 0x00000012060a7c11 */ /* 0x000fc8000f8008ff */
[----:B------:R-:W-:-:S05]  /*8f50*/  LEA.HI.X R11, R6, UR19, R7, 0x1, P0 ;  /* 0x00000013060b7c11 */ /* 0x000fca00080f0c07 */
[----:B------:R0:W-:Y:S04]  /*8f60*/  STG.E.U16 desc[UR16][R10.64], R5 ;  /* 0x000000050a007986 */ /* 0x0001e8000c101510 */
.L_x_128:
[----:B------:R-:W-:Y:S05]  /*8f70*/  BSYNC B0 ;  /* 0x0000000000007941 */ /* 0x000fea0003800000 */
.L_x_127:
[----:B------:R-:W-:Y:S01]  /*8f80*/  ULDC.64 UR14, c[0x0][0x2b8] ;  /* 0x0000ae00000e7ab9 */ /* 0x000fe20000000a00 */
[----:B------:R-:W-:Y:S01]  /*8f90*/  MOV R6, R8 ;  /* 0x0000000800067202 */ /* 0x000fe20000000f00 */
[----:B------:R-:W-:Y:S01]  /*8fa0*/  UIMAD UR7, UR21, UR14, URZ ;  /* 0x0000000e150772a4 */ /* 0x000fe2000f8e023f */
[----:B------:R-:W-:Y:S01]  /*8fb0*/  MOV R7, R41 ;  /* 0x0000002900077202 */ /* 0x000fe20000000f00 */
[----:B------:R-:W-:Y:S01]  /*8fc0*/  UIADD3 UR12, UP1, UR12, 0x2000, URZ ;  /* 0x000020000c0c7890 */ /* 0x000fe2000ff3e03f */
[C---:B------:R-:W-:Y:S01]  /*8fd0*/  LOP3.LUT R9, R43.reuse, 0x40, RZ, 0xfc, !PT ;  /* 0x000000402b097812 */ /* 0x040fe200078efcff */
[----:B------:R-:W-:Y:S01]  /*8fe0*/  UIADD3 UR9, UP2, UR9, 0x1000, URZ ;  /* 0x0000100009097890 */ /* 0x000fe2000ff5e03f */
[----:B0-----:R-:W-:Y:S01]  /*8ff0*/  LOP3.LUT R5, R43, 0x20, RZ, 0xfc, !PT ;  /* 0x000000202b057812 */ /* 0x001fe200078efcff */
[C---:B------:R-:W-:Y:S01]  /*9000*/  IMAD.WIDE.U32 R6, R0.reuse, UR14, R6 ;  /* 0x0000000e00067c25 */ /* 0x040fe2000f8e0006 */
[----:B------:R-:W-:Y:S01]  /*9010*/  MOV R11, UR7 ;  /* 0x00000007000b7c02 */ /* 0x000fe20008000f00 */
[----:B------:R-:W-:Y:S01]  /*9020*/  USHF.L.U32 UR7, UR6, 0xb, URZ ;  /* 0x0000000b06077899 */ /* 0x000fe2000800063f */
[-C--:B------:R-:W-:Y:S01]  /*9030*/  ISETP.GE.AND P4, PT, R9, R12.reuse, PT ;  /* 0x0000000c0900720c */ /* 0x080fe20003f86270 */
[----:B------:R-:W-:Y:S01]  /*9040*/  UIADD3 UR6, UR6, 0x1, URZ ;  /* 0x0000000106067890 */ /* 0x000fe2000fffe03f */
[----:B------:R-:W-:Y:S01]  /*9050*/  ISETP.GE.AND P3, PT, R5, R12, PT ;  /* 0x0000000c0500720c */ /* 0x000fe20003f66270 */
[----:B------:R-:W-:Y:S01]  /*9060*/  IMAD R9, R0, UR15, R11 ;  /* 0x0000000f00097c24 */ /* 0x000fe2000f8e020b */
[----:B------:R-:W-:Y:S01]  /*9070*/  ULDC.64 UR14, c[0x0][0x308] ;  /* 0x0000c200000e7ab9 */ /* 0x000fe20000000a00 */
[----:B------:R-:W-:-:S02]  /*9080*/  USHF.R.S32.HI UR18, URZ, 0x1f, UR7 ;  /* 0x0000001f3f127899 */ /* 0x000fc40008011407 */
[----:B------:R-:W-:Y:S01]  /*9090*/  IADD3 R5, P1, R6, UR7, RZ ;  /* 0x0000000706057c10 */ /* 0x000fe2000ff3e0ff */
[----:B------:R-:W-:Y:S01]  /*90a0*/  UIADD3 UR8, UP3, UR8, 0x1000, URZ ;  /* 0x0000100008087890 */ /* 0x000fe2000ff7e03f */
[C---:B------:R-:W-:Y:S01]  /*90b0*/  LEA R6, P0, R43.reuse, UR14, 0x1 ;  /* 0x0000000e2b067c11 */ /* 0x040fe2000f8008ff */
[----:B------:R-:W-:Y:S01]  /*90c0*/  ULDC UR7, c[0x0][0x224] ;  /* 0x0000890000077ab9 */ /* 0x000fe20000000800 */
[C---:B------:R-:W-:Y:S01]  /*90d0*/  LOP3.LUT R11, R43.reuse, 0x60, RZ, 0xfc, !PT ;  /* 0x000000602b0b7812 */ /* 0x040fe200078efcff */
[----:B------:R-:W-:Y:S01]  /*90e0*/  UISETP.GE.AND UP0, UPT, UR6, UR7, UPT ;  /* 0x000000070600728c */ /* 0x000fe2000bf06270 */
[C---:B------:R-:W-:Y:S01]  /*90f0*/  LOP3.LUT R41, R43.reuse, 0x80, RZ, 0xfc, !PT ;  /* 0x000000802b297812 */ /* 0x040fe200078efcff */
[----:B------:R-:W-:Y:S01]  /*9100*/  UIADD3.X UR13, URZ, UR13, URZ, UP1, !UPT ;  /* 0x0000000d3f0d7290 */ /* 0x000fe20008ffe43f */
[----:B------:R-:W-:Y:S01]  /*9110*/  LEA.HI.X R14, R43, UR15, R14, 0x1, P0 ;  /* 0x0000000f2b0e7c11 */ /* 0x000fe200080f0c0e */
[----:B------:R-:W-:Y:S01]  /*9120*/  UIADD3.X UR11, URZ, UR11, URZ, UP2, !UPT ;  /* 0x0000000b3f0b7290 */ /* 0x000fe200097fe43f */
[----:B------:R-:W-:Y:S01]  /*9130*/  IADD3.X R8, R9, UR18, R7, P1, !PT ;  /* 0x0000001209087c10 */ /* 0x000fe20008ffe407 */
[----:B------:R-:W-:Y:S01]  /*9140*/  UIADD3.X UR10, URZ, UR10, URZ, UP3, !UPT ;  /* 0x0000000a3f0a7290 */ /* 0x000fe20009ffe43f */
[----:B------:R-:W-:-:S02]  /*9150*/  LEA R6, P0, R5, R6, 0x1 ;  /* 0x0000000605067211 */ /* 0x000fc400078008ff */
[-C--:B------:R-:W-:Y:S02]  /*9160*/  ISETP.GE.AND P5, PT, R11, R12.reuse, PT ;  /* 0x0000000c0b00720c */ /* 0x080fe40003fa6270 */
[----:B------:R-:W-:Y:S02]  /*9170*/  ISETP.GE.AND P6, PT, R41, R12, PT ;  /* 0x0000000c2900720c */ /* 0x000fe40003fc6270 */
[C---:B------:R-:W-:Y:S02]  /*9180*/  LOP3.LUT R9, R43.reuse, 0xa0, RZ, 0xfc, !PT ;  /* 0x000000a02b097812 */ /* 0x040fe400078efcff */
[----:B------:R-:W-:Y:S02]  /*9190*/  LOP3.LUT R11, R43, 0xc0, RZ, 0xfc, !PT ;  /* 0x000000c02b0b7812 */ /* 0x000fe400078efcff */
[----:B------:R-:W-:Y:S02]  /*91a0*/  LEA.HI.X R7, R5, R14, R8, 0x1, P0 ;  /* 0x0000000e05077211 */ /* 0x000fe400000f0c08 */
[----:B------:R-:W-:-:S02]  /*91b0*/  ISETP.GE.AND P0, PT, R9, R12, PT ;  /* 0x0000000c0900720c */ /* 0x000fc40003f06270 */
[-C--:B------:R-:W-:Y:S01]  /*91c0*/  ISETP.GE.AND P1, PT, R11, R12.reuse, PT ;  /* 0x0000000c0b00720c */ /* 0x080fe20003f26270 */
[----:B------:R0:W-:Y:S01]  /*91d0*/  @!P3 STG.E.U16 desc[UR16][R6.64+0x40], R13 ;  /* 0x0000400d0600b986 */ /* 0x0001e2000c101510 */
[C---:B------:R-:W-:Y:S02]  /*91e0*/  LOP3.LUT R5, R43.reuse, 0x100, RZ, 0xfc, !PT ;  /* 0x000001002b057812 */ /* 0x040fe400078efcff */
[C---:B------:R-:W-:Y:S01]  /*91f0*/  LOP3.LUT R9, R43.reuse, 0x120, RZ, 0xfc, !PT ;  /* 0x000001202b097812 */ /* 0x040fe200078efcff */
[----:B------:R0:W-:Y:S01]  /*9200*/  @!P4 STG.E.U16 desc[UR16][R6.64+0x80], R15 ;  /* 0x0000800f0600c986 */ /* 0x0001e2000c101510 */
[----:B------:R-:W-:Y:S02]  /*9210*/  LOP3.LUT R41, R43, 0xe0, RZ, 0xfc, !PT ;  /* 0x000000e02b297812 */ /* 0x000fe400078efcff */
[-C--:B------:R-:W-:Y:S01]  /*9220*/  ISETP.GE.AND P3, PT, R5, R12.reuse, PT ;  /* 0x0000000c0500720c */ /* 0x080fe20003f66270 */
[----:B------:R0:W-:Y:S01]  /*9230*/  @!P5 STG.E.U16 desc[UR16][R6.64+0xc0], R17 ;  /* 0x0000c0110600d986 */ /* 0x0001e2000c101510 */
[----:B------:R-:W-:-:S02]  /*9240*/  ISETP.GE.AND P4, PT, R9, R12, PT ;  /* 0x0000000c0900720c */ /* 0x000fc40003f86270 */
[-C--:B------:R-:W-:Y:S01]  /*9250*/  ISETP.GE.AND P2, PT, R41, R12.reuse, PT ;  /* 0x0000000c2900720c */ /* 0x080fe20003f46270 */
[----:B------:R0:W-:Y:S01]  /*9260*/  @!P6 STG.E.U16 desc[UR16][R6.64+0x100], R19 ;  /* 0x000100130600e986 */ /* 0x0001e2000c101510 */
[C---:B------:R-:W-:Y:S02]  /*9270*/  LOP3.LUT R5, R43.reuse, 0x140, RZ, 0xfc, !PT ;  /* 0x000001402b057812 */ /* 0x040fe400078efcff */
[----:B------:R-:W-:Y:S01]  /*9280*/  LOP3.LUT R9, R43, 0x160, RZ, 0xfc, !PT ;  /* 0x000001602b097812 */ /* 0x000fe200078efcff */
[----:B------:R0:W-:Y:S01]  /*9290*/  @!P0 STG.E.U16 desc[UR16][R6.64+0x140], R21 ;  /* 0x0001401506008986 */ /* 0x0001e2000c101510 */
[-C--:B------:R-:W-:Y:S02]  /*92a0*/  ISETP.GE.AND P5, PT, R5, R12.reuse, PT ;  /* 0x0000000c0500720c */ /* 0x080fe40003fa6270 */
[----:B------:R-:W-:Y:S01]  /*92b0*/  ISETP.GE.AND P6, PT, R9, R12, PT ;  /* 0x0000000c0900720c */ /* 0x000fe20003fc6270 */
[----:B------:R0:W-:Y:S01]  /*92c0*/  @!P1 STG.E.U16 desc[UR16][R6.64+0x180], R23 ;  /* 0x0001801706009986 */ /* 0x0001e2000c101510 */
[----:B------:R-:W-:-:S02]  /*92d0*/  LOP3.LUT R5, R43, 0x180, RZ, 0xfc, !PT ;  /* 0x000001802b057812 */ /* 0x000fc400078efcff */
[----:B------:R-:W-:Y:S01]  /*92e0*/  LOP3.LUT R9, R43, 0x1a0, RZ, 0xfc, !PT ;  /* 0x000001a02b097812 */ /* 0x000fe200078efcff */
[----:B------:R0:W-:Y:S01]  /*92f0*/  @!P2 STG.E.U16 desc[UR16][R6.64+0x1c0], R25 ;  /* 0x0001c0190600a986 */ /* 0x0001e2000c101510 */
[-C--:B------:R-:W-:Y:S02]  /*9300*/  ISETP.GE.AND P0, PT, R5, R12.reuse, PT ;  /* 0x0000000c0500720c */ /* 0x080fe40003f06270 */
[-C--:B------:R-:W-:Y:S01]  /*9310*/  ISETP.GE.AND P1, PT, R9, R12.reuse, PT ;  /* 0x0000000c0900720c */ /* 0x080fe20003f26270 */
[----:B------:R0:W-:Y:S01]  /*9320*/  @!P3 STG.E.U16 desc[UR16][R6.64+0x200], R27 ;  /* 0x0002001b0600b986 */ /* 0x0001e2000c101510 */
[C---:B------:R-:W-:Y:S02]  /*9330*/  LOP3.LUT R5, R43.reuse, 0x1c0, RZ, 0xfc, !PT ;  /* 0x000001c02b057812 */ /* 0x040fe400078efcff */
[----:B------:R-:W-:Y:S01]  /*9340*/  LOP3.LUT R9, R43, 0x1e0, RZ, 0xfc, !PT ;  /* 0x000001e02b097812 */ /* 0x000fe200078efcff */
[----:B------:R0:W-:Y:S01]  /*9350*/  @!P4 STG.E.U16 desc[UR16][R6.64+0x240], R29 ;  /* 0x0002401d0600c986 */ /* 0x0001e2000c101510 */
[----:B------:R-:W-:-:S02]  /*9360*/  ISETP.GE.AND P2, PT, R5, R12, PT ;  /* 0x0000000c0500720c */ /* 0x000fc40003f46270 */
[----:B------:R-:W-:Y:S01]  /*9370*/  ISETP.GE.AND P3, PT, R9, R12, PT ;  /* 0x0000000c0900720c */ /* 0x000fe20003f66270 */
[----:B------:R0:W-:Y:S04]  /*9380*/  @!P5 STG.E.U16 desc[UR16][R6.64+0x280], R31 ;  /* 0x0002801f0600d986 */ /* 0x0001e8000c101510 */
[----:B------:R0:W-:Y:S04]  /*9390*/  @!P6 STG.E.U16 desc[UR16][R6.64+0x2c0], R33 ;  /* 0x0002c0210600e986 */ /* 0x0001e8000c101510 */
[----:B------:R0:W-:Y:S04]  /*93a0*/  @!P1 STG.E.U16 desc[UR16][R6.64+0x340], R37 ;  /* 0x0003402506009986 */ /* 0x0001e8000c101510 */
[----:B------:R0:W-:Y:S04]  /*93b0*/  @!P2 STG.E.U16 desc[UR16][R6.64+0x380], R165 ;  /* 0x000380a50600a986 */ /* 0x0001e8000c101510 */
[----:B------:R0:W-:Y:S04]  /*93c0*/  @!P3 STG.E.U16 desc[UR16][R6.64+0x3c0], R39 ;  /* 0x0003c0270600b986 */ /* 0x0001e8000c101510 */
[----:B------:R0:W-:Y:S01]  /*93d0*/  @!P0 STG.E.U16 desc[UR16][R6.64+0x300], R35 ;  /* 0x0003002306008986 */ /* 0x0001e2000c101510 */
[----:B------:R-:W-:-:S13]  /*93e0*/  PLOP3.LUT P0, PT, PT, PT, UP0, 0x80, 0x0 ;  /* 0x000000000000781c */ /* 0x000fda0003f0f008 */
[----:B0-----:R-:W-:Y:S05]  /*93f0*/  @!P0 BRA `(.L_x_129) ;  /* 0xffffff7000b88947 */ /* 0x001fea000383ffff */
[----:B------:R-:W-:Y:S05]  /*9400*/  EXIT ;  /* 0x000000000000794d */ /* 0x000fea0003800000 */
.L_x_130:
        /* <DEDUP_REMOVED lines=15> */
.L_x_5162:


//--------------------- .text._Z25selective_scan_fwd_kernelI32Selective_Scan_fwd_kernel_traitsILi128ELi16ELi1ELb0ELb0ELb1ELb1EN3c104HalfENS1_7complexIfEEEEv13SSMParamsBase --------------------------
	.section	.text._Z25selective_scan_fwd_kernelI32Selective_Scan_fwd_kernel_traitsILi128ELi16ELi1ELb0ELb0ELb1ELb1EN3c104HalfENS1_7complexIfEEEEv13SSMParamsBase,"ax",@progbits
	.align	128
        .global         _Z25selective_scan_fwd_kernelI32Selective_Scan_fwd_kernel_traitsILi128ELi16ELi1ELb0ELb0ELb1ELb1EN3c104HalfENS1_7complexIfEEEEv13SSMParamsBase
        .type           _Z25selective_scan_fwd_kernelI32Selective_Scan_fwd_kernel_traitsILi128ELi16ELi1ELb0ELb0ELb1ELb1EN3c104HalfENS1_7complexIfEEEEv13SSMParamsBase,@function
        .size           _Z25selective_scan_fwd_kernelI32Selective_Scan_fwd_kernel_traitsILi128ELi16ELi1ELb0ELb0ELb1ELb1EN3c104HalfENS1_7complexIfEEEEv13SSMParamsBase,(.L_x_5163 - _Z25selective_scan_fwd_kernelI32Selective_Scan_fwd_kernel_traitsILi128ELi16ELi1ELb0ELb0ELb1ELb1EN3c104HalfENS1_7complexIfEEEEv13SSMParamsBase)
        .other          _Z25selective_scan_fwd_kernelI32Selective_Scan_fwd_kernel_traitsILi128ELi16ELi1ELb0ELb0ELb1ELb1EN3c104HalfENS1_7complexIfEEEEv13SSMParamsBase,@"STO_CUDA_ENTRY STV_DEFAULT"
_Z25selective_scan_fwd_kernelI32Selective_Scan_fwd_kernel_traitsILi128ELi16ELi1ELb0ELb0ELb1ELb1EN3c104HalfENS1_7complexIfEEEEv13SSMParamsBase:
.text._Z25selective_scan_fwd_kernelI32Selective_Scan_fwd_kernel_traitsILi128ELi16ELi1ELb0ELb0ELb1ELb1EN3c104HalfENS1_7complexIfEEEEv13SSMParamsBase:
        /* <DEDUP_REMOVED lines=110> */
.L_x_174:
        /* <DEDUP_REMOVED lines=316> */
.L_x_132:
[----:B------:R-:W-:Y:S05]  /*1aa0*/  BSYNC B0 ;  /* 0x0000000000007941 */ /* 0x000fea0003800000 */
.L_x_131:
        /* <DEDUP_REMOVED lines=36> */
.L_x_134:
[----:B------:R-:W-:Y:S05]  /*1cf0*/  BSYNC B0 ;  /* 0x0000000000007941 */ /* 0x000fea0003800000 */
.L_x_133:
        /* <DEDUP_REMOVED lines=38> */
.L_x_136:
[----:B------:R-:W-:Y:S05]  /*1f60*/  BSYNC B0 ;  /* 0x0000000000007941 */ /* 0x000fea0003800000 */
.L_x_135:
        /* <DEDUP_REMOVED lines=36> */
.L_x_138:
[----:B------:R-:W-:Y:S05]  /*21b0*/  BSYNC B0 ;  /* 0x0000000000007941 */ /* 0x000fea0003800000 */
.L_x_137:
        /* <DEDUP_REMOVED lines=38> */
.L_x_140:
[----:B------:R-:W-:Y:S05]  /*2420*/  BSYNC B0 ;  /* 0x0000000000007941 */ /* 0x000fea0003800000 */
.L_x_139:
        /* <DEDUP_REMOVED lines=36> */
.L_x_142:
[----:B------:R-:W-:Y:S05]  /*2670*/  BSYNC B0 ;  /* 0x0000000000007941 */ /* 0x000fea0003800000 */
.L_x_141:
        /* <DEDUP_REMOVED lines=38> */
.L_x_144:
[----:B------:R-:W-:Y:S05]  /*28e0*/  BSYNC B0 ;  /* 0x0000000000007941 */ /* 0x000fea0003800000 */
.L_x_143:
        /* <DEDUP_REMOVED lines=37> */
.L_x_146:
[----:B------:R-:W-:Y:S05]  /*2b40*/  BSYNC B0 ;  /* 0x0000000000007941 */ /* 0x000fea0003800000 */
.L_x_145:
        /* <DEDUP_REMOVED lines=42> */
.L_x_148:
[----:B------:R-:W-:Y:S05]  /*2df0*/  BSYNC B0 ;  /* 0x0000000000007941 */ /* 0x000fea0003800000 */
.L_x_147:
        /* <DEDUP_REMOVED lines=40> */
.L_x_150:
[----:B------:R-:W-:Y:S05]  /*3080*/  BSYNC B0 ;  /* 0x0000000000007941 */ /* 0x000fea0003800000 */
.L_x_149:
        /* <DEDUP_REMOVED lines=46> */
.L_x_152:
[----:B------:R-:W-:Y:S05]  /*3370*/  BSYNC B0 ;  /* 0x0000000000007941 */ /* 0x000fea0003800000 */
.L_x_151:
        /* <DEDUP_REMOVED lines=33> */
.L_x_154:
[----:B------:R-:W-:Y:S05]  /*3590*/  BSYNC B0 ;  /* 0x0000000000007941 */ /* 0x000fea0003800000 */
.L_x_153:
        /* <DEDUP_REMOVED lines=33> */
.L_x_156:
[----:B------:R-:W-:Y:S05]  /*37b0*/  BSYNC B0 ;  /* 0x0000000000007941 */ /* 0x000fea0003800000 */
.L_x_155:
        /* <DEDUP_REMOVED lines=33> */
.L_x_158:
[----:B------:R-:W-:Y:S05]  /*39d0*/  BSYNC B0 ;  /* 0x0000000000007941 */ /* 0x000fea0003800000 */
.L_x_157:
        /* <DEDUP_REMOVED lines=33> */
.L_x_160:
[----:B------:R-:W-:Y:S05]  /*3bf0*/  BSYNC B0 ;  /* 0x0000000000007941 */ /* 0x000fea0003800000 */
.L_x_159:
        /* <DEDUP_REMOVED lines=33> */
.L_x_162:
[----:B------:R-:W-:Y:S05]  /*3e10*/  BSYNC B0 ;  /* 0x0000000000007941 */ /* 0x000fea0003800000 */
.L_x_161:
        /* <DEDUP_REMOVED lines=39> */
.L_x_169:
        /* <DEDUP_REMOVED lines=901> */
.L_x_165:
        /* <DEDUP_REMOVED lines=16> */
.L_x_166:
[----:B------:R-:W-:Y:S05]  /*79e0*/  BSYNC B0 ;  /* 0x0000000000007941 */ /* 0x000fea0003800000 */
.L_x_164:
        /* <DEDUP_REMOVED lines=126> */
.L_x_168:
[----:B------:R-:W-:Y:S05]  /*81d0*/  BSYNC B0 ;  /* 0x0000000000007941 */ /* 0x000fea0003800000 */
.L_x_167:
        /* <DEDUP_REMOVED lines=117> */
.L_x_163:
[----:B------:R-:W2:Y:S04]  /*8930*/  LDL R108, [R1+0x34] ;  /* 0x00003400016c7983 */ /* 0x000ea80000100800 */
[----:B------:R-:W3:Y:S04]  /*8940*/  LDL R107, [R1+0x30] ;  /* 0x00003000016b7983 */ /* 0x000ee80000100800 */
[----:B------:R-:W4:Y:S04]  /*8950*/  LDL R106, [R1+0x2c] ;  /* 0x00002c00016a7983 */ /* 0x000f280000100800 */
[----:B------:R-:W5:Y:S04]  /*8960*/  LDL R105, [R1+0x28] ;  /* 0x0000280001697983 */ /* 0x000f680000100800 */
        /* <DEDUP_REMOVED lines=9> */
[----:B------:R-:W5:Y:S01]  /*8a00*/  LDL R94, [R1] ;  /* 0x00000000015e7983 */ /* 0x000f620000100800 */
[----:B------:R-:W-:Y:S01]  /*8a10*/  BAR.SYNC.DEFER_BLOCKING 0x0 ;  /* 0x0000000000007b1d */ /* 0x000fe20000010000 */
[----:B------:R-:W-:Y:S01]  /*8a20*/  ISETP.NE.AND P0, PT, R3, RZ, PT ;  /* 0x000000ff0300720c */ /* 0x000fe20003f05270 */
[----:B------:R-:W-:Y:S01]  /*8a30*/  USHF.L.U32 UR20, UR6, 0xb, URZ ;  /* 0x0000000b06147899 */ /* 0x000fe2000800063f */
[----:B------:R-:W-:-:S02]  /*8a40*/  F2FP.F16.F32.PACK_AB R5, R58, R57 ;  /* 0x000000393a05723e */ /* 0x000fc400000000ff */
[----:B------:R-:W-:Y:S01]  /*8a50*/  F2FP.F16.F32.PACK_AB R6, R60, R59 ;  /* 0x0000003b3c06723e */ /* 0x000fe200000000ff */
[----:B------:R-:W-:Y:S01]  /*8a60*/  ULDC.64 UR18, c[0x0][0x2b0] ;  /* 0x0000ac0000127ab9 */ /* 0x000fe20000000a00 */
[C---:B------:R-:W-:Y:S01]  /*8a70*/  PRMT R9, R5.reuse, 0x7610, R9 ;  /* 0x0000761005097816 */ /* 0x040fe20000000009 */
[----:B------:R-:W-:Y:S01]  /*8a80*/  UIMAD UR7, UR22, UR18, URZ ;  /* 0x00000012160772a4 */ /* 0x000fe2000f8e023f */
[----:B------:R-:W-:Y:S01]  /*8a90*/  PRMT R10, R5, 0x7632, R10 ;  /* 0x00007632050a7816 */ /* 0x000fe2000000000a */
[----:B------:R-:W-:Y:S01]  /*8aa0*/  USHF.R.S32.HI UR23, URZ, 0x1f, UR20 ;  /* 0x0000001f3f177899 */ /* 0x000fe20008011414 */
[----:B------:R-:W-:Y:S01]  /*8ab0*/  F2FP.F16.F32.PACK_AB R5, R62, R61 ;  /* 0x0000003d3e05723e */ /* 0x000fe200000000ff */
[----:B------:R-:W-:Y:S01]  /*8ac0*/  BSSY B0, `(.L_x_170) ;  /* 0x0000052000007945 */ /* 0x000fe20003800000 */
[----:B------:R-:W-:Y:S02]  /*8ad0*/  PRMT R11, R6, 0x7610, R11 ;  /* 0x00007610060b7816 */ /* 0x000fe4000000000b */
[----:B------:R-:W-:-:S02]  /*8ae0*/  PRMT R13, R5, 0x7610, R13 ;  /* 0x00007610050d7816 */ /* 0x000fc4000000000d */
[----:B------:R-:W-:Y:S02]  /*8af0*/  PRMT R14, R5, 0x7632, R14 ;  /* 0x00007632050e7816 */ /* 0x000fe4000000000e */
[----:B------:R-:W-:Y:S02]  /*8b00*/  F2FP.F16.F32.PACK_AB R5, R64, R63 ;  /* 0x0000003f4005723e */ /* 0x000fe400000000ff */
[----:B------:R-:W-:Y:S02]  /*8b10*/  PRMT R12, R6, 0x7632, R12 ;  /* 0x00007632060c7816 */ /* 0x000fe4000000000c */
[----:B------:R-:W-:Y:S01]  /*8b20*/  F2FP.F16.F32.PACK_AB R6, R66, R65 ;  /* 0x000000414206723e */ /* 0x000fe200000000ff */
[----:B------:R0:W-:Y:S01]  /*8b30*/  STS.U16 [R8], R9 ;  /* 0x0000000908007388 */ /* 0x0001e20000000400 */
[----:B------:R-:W-:Y:S02]  /*8b40*/  PRMT R15, R5, 0x7610, R15 ;  /* 0x00007610050f7816 */ /* 0x000fe4000000000f */
[----:B------:R-:W-:Y:S01]  /*8b50*/  PRMT R16, R6, 0x7610, R16 ;  /* 0x0000761006107816 */ /* 0x000fe20000000010 */
[----:B------:R1:W-:Y:S01]  /*8b60*/  STS.U16 [R8+0x2], R10 ;  /* 0x0000020a08007388 */ /* 0x0003e20000000400 */
[----:B------:R-:W-:-:S03]  /*8b70*/  MOV R29, UR7 ;  /* 0x00000007001d7c02 */ /* 0x000fc60008000f00 */
[----:B------:R1:W-:Y:S01]  /*8b80*/  STS.U16 [R8+0x4], R11 ;  /* 0x0000040b08007388 */ /* 0x0003e20000000400 */
[----:B0-----:R-:W0:Y:S01]  /*8b90*/  @!P0 LDC R9, c[0x0][0x218] ;  /* 0x00008600ff098b82 */ /* 0x001e220000000800 */
[----:B------:R-:W-:Y:S02]  /*8ba0*/  IMAD R29, R2, UR19, R29 ;  /* 0x00000013021d7c24 */ /* 0x000fe4000f8e021d */
[----:B------:R1:W-:Y:S02]  /*8bb0*/  STS.U16 [R8+0x6], R12 ;  /* 0x0000060c08007388 */ /* 0x0003e40000000400 */
[----:B-1----:R-:W-:Y:S02]  /*8bc0*/  PRMT R10, R5, 0x7632, R10 ;  /* 0x00007632050a7816 */ /* 0x002fe4000000000a */
[----:B------:R-:W-:Y:S01]  /*8bd0*/  F2FP.F16.F32.PACK_AB R5, R68, R67 ;  /* 0x000000434405723e */ /* 0x000fe200000000ff */
[----:B------:R1:W-:Y:S01]  /*8be0*/  STS.U16 [R8+0x8], R13 ;  /* 0x0000080d08007388 */ /* 0x0003e20000000400 */
[----:B------:R-:W-:-:S02]  /*8bf0*/  PRMT R11, R6, 0x7632, R11 ;  /* 0x00007632060b7816 */ /* 0x000fc4000000000b */
[----:B------:R-:W-:Y:S01]  /*8c00*/  F2FP.F16.F32.PACK_AB R6, R72, R71 ;  /* 0x000000474806723e */ /* 0x000fe200000000ff */
[----:B------:R1:W-:Y:S01]  /*8c10*/  STS.U16 [R8+0xe], R10 ;  /* 0x00000e0a08007388 */ /* 0x0003e20000000400 */
[C---:B------:R-:W-:Y:S02]  /*8c20*/  PRMT R12, R5.reuse, 0x7610, R12 ;  /* 0x00007610050c7816 */ /* 0x040fe4000000000c */
[----:B------:R-:W-:Y:S01]  /*8c30*/  PRMT R17, R6, 0x7632, R17 ;  /* 0x0000763206117816 */ /* 0x000fe20000000011 */
[----:B------:R1:W-:Y:S02]  /*8c40*/  STS.U16 [R8+0xa], R14 ;  /* 0x00000a0e08007388 */ /* 0x0003e40000000400 */
[----:B-1----:R-:W-:Y:S02]  /*8c50*/  PRMT R13, R5, 0x7632, R13 ;  /* 0x00007632050d7816 */ /* 0x002fe4000000000d */
[----:B------:R-:W-:Y:S01]  /*8c60*/  F2FP.F16.F32.PACK_AB R5, R70, R69 ;  /* 0x000000454605723e */ /* 0x000fe200000000ff */
[----:B------:R1:W-:Y:S01]  /*8c70*/  STS.U16 [R8+0xc], R15 ;  /* 0x00000c0f08007388 */ /* 0x0003e20000000400 */
[----:B------:R-:W-:-:S02]  /*8c80*/  PRMT R10, R6, 0x7610, R10 ;  /* 0x00007610060a7816 */ /* 0x000fc4000000000a */
[----:B------:R-:W-:Y:S01]  /*8c90*/  MOV R6, UR6 ;  /* 0x0000000600067c02 */ /* 0x000fe20008000f00 */
[----:B------:R-:W-:Y:S01]  /*8ca0*/  STS.U16 [R8+0x10], R16 ;  /* 0x0000101008007388 */ /* 0x000fe20000000400 */
[----:B------:R-:W-:-:S03]  /*8cb0*/  PRMT R14, R5, 0x7610, R14 ;  /* 0x00007610050e7816 */ /* 0x000fc6000000000e */
[----:B0-----:R-:W-:Y:S01]  /*8cc0*/  @!P0 IMAD R6, R6, -0x800, R9 ;  /* 0xfffff80006068824 */ /* 0x001fe200078e0209 */
[----:B------:R-:W-:Y:S01]  /*8cd0*/  STS.U16 [R8+0x12], R11 ;  /* 0x0000120b08007388 */ /* 0x000fe20000000400 */
[----:B-1----:R-:W-:Y:S02]  /*8ce0*/  PRMT R15, R5, 0x7632, R15 ;  /* 0x00007632050f7816 */ /* 0x002fe4000000000f */
[----:B------:R-:W-:Y:S01]  /*8cf0*/  SHF.L.U32 R9, R3, 0x4, RZ ;  /* 0x0000000403097819 */ /* 0x000fe200000006ff */
[----:B------:R-:W-:Y:S03]  /*8d00*/  STS.U16 [R8+0x14], R12 ;  /* 0x0000140c08007388 */ /* 0x000fe60000000400 */
[----:B------:R-:W-:Y:S01]  /*8d10*/  LOP3.LUT R56, R9, 0xfffffe00, RZ, 0xc0, !PT ;  /* 0xfffffe0009387812 */ /* 0x000fe200078ec0ff */
[----:B------:R0:W-:Y:S03]  /*8d20*/  STS.U16 [R8+0x16], R13 ;  /* 0x0000160d08007388 */ /* 0x0001e60000000400 */
[----:B------:R-:W-:Y:S01]  /*8d30*/  LOP3.LUT R9, R56, 0x1f, R3, 0xf8, !PT ;  /* 0x0000001f38097812 */ /* 0x000fe200078ef803 */
[----:B------:R-:W-:Y:S03]  /*8d40*/  STS.U16 [R8+0x18], R14 ;  /* 0x0000180e08007388 */ /* 0x000fe60000000400 */
[----:B------:R-:W-:Y:S01]  /*8d50*/  SHF.R.S32.HI R34, RZ, 0x1f, R9 ;  /* 0x0000001fff227819 */ /* 0x000fe20000011409 */
[----:B------:R-:W-:Y:S01]  /*8d60*/  STS.U16 [R8+0x1a], R15 ;  /* 0x00001a0f08007388 */ /* 0x000fe20000000400 */
[----:B0-----:R-:W-:-:S03]  /*8d70*/  IMAD.WIDE.U32 R12, R2, UR18, RZ ;  /* 0x00000012020c7c25 */ /* 0x001fc6000f8e00ff */
[----:B------:R0:W-:Y:S04]  /*8d80*/  STS.U16 [R8+0x1c], R10 ;  /* 0x00001c0a08007388 */ /* 0x0001e80000000400 */
[----:B------:R-:W-:Y:S01]  /*8d90*/  STS.U16 [R8+0x1e], R17 ;  /* 0x00001e1108007388 */ /* 0x000fe20000000400 */
[----:B------:R-:W-:-:S03]  /*8da0*/  NOP ;  /* 0x0000000000007918 */ /* 0x000fc60000000000 */
[----:B------:R-:W-:Y:S01]  /*8db0*/  LDS.U16 R49, [R165+0x380] ;  /* 0x00038000a5317984 */ /* 0x000fe20000000400 */
[----:B0-----:R-:W-:-:S03]  /*8dc0*/  IADD3 R10, P2, R9, UR20, RZ ;  /* 0x00000014090a7c10 */ /* 0x001fc6000ff5e0ff */
[----:B------:R-:W-:Y:S01]  /*8dd0*/  LDS.U16 R51, [R7+0x3c0] ;  /* 0x0003c00007337984 */ /* 0x000fe20000000400 */
[----:B------:R-:W-:-:S03]  /*8de0*/  IADD3.X R11, R34, UR23, RZ, P2, !PT ;  /* 0x00000017220b7c10 */ /* 0x000fc600097fe4ff */
        /* <DEDUP_REMOVED lines=16> */
[----:B------:R-:W0:Y:S02]  /*8ef0*/  LDS R32, [UR14+0x1080] ;  /* 0x0010800eff207984 */ /* 0x000e240008000800 */
[----:B0-----:R-:W-:-:S13]  /*8f00*/  ISETP.GE.AND P1, PT, R9, R32, PT ;  /* 0x000000200900720c */ /* 0x001fda0003f26270 */
[----:B------:R-:W-:Y:S05]  /*8f10*/  @P1 BRA `(.L_x_171) ;  /* 0x0000000000301947 */ /* 0x000fea0003800000 */
[----:B------:R-:W-:Y:S01]  /*8f20*/  ULDC.64 UR24, c[0x0][0x2b8] ;  /* 0x0000ae0000187ab9 */ /* 0x000fe20000000a00 */
[----:B------:R-:W-:Y:S01]  /*8f30*/  IMAD.WIDE.U32 R14, R2, UR18, R10 ;  /* 0x00000012020e7c25 */ /* 0x000fe2000f8e000a */
[----:B------:R-:W-:-:S04]  /*8f40*/  UIMAD UR7, UR21, UR24, URZ ;  /* 0x00000018150772a4 */ /* 0x000fc8000f8e023f */
[----:B------:R-:W-:Y:S02]  /*8f50*/  IADD3 R15, R29, R15, RZ ;  /* 0x0000000f1d0f7210 */ /* 0x000fe40007ffe0ff */
[----:B------:R-:W-:Y:S01]  /*8f60*/  MOV R17, UR7 ;  /* 0x0000000700117c02 */ /* 0x000fe20008000f00 */
[----:B------:R-:W-:-:S04]  /*8f70*/  IMAD.WIDE.U32 R14, R0, UR24, R14 ;  /* 0x00000018000e7c25 */ /* 0x000fc8000f8e000e */
[----:B------:R-:W-:Y:S01]  /*8f80*/  IMAD R17, R0, UR25, R17 ;  /* 0x0000001900117c24 */ /* 0x000fe2000f8e0211 */
[----:B------:R-:W-:Y:S02]  /*8f90*/  ULDC.64 UR24, c[0x0][0x308] ;  /* 0x0000c20000187ab9 */ /* 0x000fe40000000a00 */
[----:B------:R-:W-:Y:S02]  /*8fa0*/  LEA R16, P1, R14, UR24, 0x1 ;  /* 0x000000180e107c11 */ /* 0x000fe4000f8208ff */
[----:B------:R-:W-:-:S04]  /*8fb0*/  IADD3 R15, R15, R17, RZ ;  /* 0x000000110f0f7210 */ /* 0x000fc80007ffe0ff */
[----:B------:R-:W-:-:S05]  /*8fc0*/  LEA.HI.X R17, R14, UR25, R15, 0x1, P1 ;  /* 0x000000190e117c11 */ /* 0x000fca00088f0c0f */
[----:B------:R0:W-:Y:S02]  /*8fd0*/  STG.E.U16 desc[UR16][R16.64], R5 ;  /* 0x0000000510007986 */ /* 0x0001e4000c101510 */
.L_x_171:
[----:B------:R-:W-:Y:S05]  /*8fe0*/  BSYNC B0 ;  /* 0x0000000000007941 */ /* 0x000fea0003800000 */
.L_x_170:
[----:B------:R-:W-:Y:S01]  /*8ff0*/  ULDC.64 UR18, c[0x0][0x2b8] ;  /* 0x0000ae0000127ab9 */ /* 0x000fe20000000a00 */
[----:B------:R-:W-:Y:S01]  /*9000*/  IADD3 R13, R13, R29, RZ ;  /* 0x0000001d0d0d7210 */ /* 0x000fe20007ffe0ff */
[----:B------:R-:W-:Y:S01]  /*9010*/  UIMAD UR7, UR21, UR18, URZ ;  /* 0x00000012150772a4 */ /* 0x000fe2000f8e023f */
[C---:B0-----:R-:W-:Y:S02]  /*9020*/  LOP3.LUT R5, R9.reuse, 0x20, RZ, 0xfc, !PT ;  /* 0x0000002009057812 */ /* 0x041fe400078efcff */
[C---:B------:R-:W-:Y:S01]  /*9030*/  LOP3.LUT R6, R9.reuse, 0x60, RZ, 0xfc, !PT ;  /* 0x0000006009067812 */ /* 0x040fe200078efcff */
[----:B------:R-:W-:Y:S01]  /*9040*/  IMAD.WIDE.U32 R12, R0, UR18, R12 ;  /* 0x00000012000c7c25 */ /* 0x000fe2000f8e000c */
[C---:B------:R-:W-:Y:S02]  /*9050*/  LOP3.LUT R16, R9.reuse, 0xe0, RZ, 0xfc, !PT ;  /* 0x000000e009107812 */ /* 0x040fe400078efcff */
[----:B------:R-:W-:Y:S01]  /*9060*/  MOV R15, UR7 ;  /* 0x00000007000f7c02 */ /* 0x000fe20008000f00 */
[----:B------:R-:W-:Y:S01]  /*9070*/  ULDC UR7, c[0x0][0x218] ;  /* 0x0000860000077ab9 */ /* 0x000fe20000000800 */
[----:B------:R-:W-:Y:S01]  /*9080*/  IADD3 R14, P2, R12, UR20, RZ ;  /* 0x000000140c0e7c10 */ /* 0x000fe2000ff5e0ff */
[----:B------:R-:W-:Y:S01]  /*9090*/  UIMAD UR7, UR6, -0x800, UR7 ;  /* 0xfffff800060778a4 */ /* 0x000fe2000f8e0207 */
[----:B------:R-:W-:Y:S01]  /*90a0*/  LOP3.LUT R12, R9, 0x40, RZ, 0xfc, !PT ;  /* 0x00000040090c7812 */ /* 0x000fe200078efcff */
[----:B------:R-:W-:Y:S01]  /*90b0*/  IMAD R15, R0, UR19, R15 ;  /* 0x00000013000f7c24 */ /* 0x000fe2000f8e020f */
[----:B------:R-:W-:Y:S01]  /*90c0*/  ULDC.64 UR18, c[0x0][0x308] ;  /* 0x0000c20000127ab9 */ /* 0x000fe20000000a00 */
[----:B------:R-:W-:-:S02]  /*90d0*/  ISETP.GE.AND P3, PT, R6, R32, PT ;  /* 0x000000200600720c */ /* 0x000fc40003f66270 */
[----:B------:R-:W-:Y:S02]  /*90e0*/  LEA R29, P1, R9, UR18, 0x1 ;  /* 0x00000012091d7c11 */ /* 0x000fe4000f8208ff */
[----:B------:R-:W-:Y:S02]  /*90f0*/  IADD3.X R13, R15, UR23, R13, P2, !PT ;  /* 0x000000170f0d7c10 */ /* 0x000fe400097fe40d */
[----:B------:R-:W-:Y:S01]  /*9100*/  LEA.HI.X R15, R9, UR19, R34, 0x1, P1 ;  /* 0x00000013090f7c11 */ /* 0x000fe200088f0c22 */
[----:B------:R-:W-:Y:S01]  /*9110*/  ULDC.64 UR18, c[0x0][0x2a0] ;  /* 0x0000a80000127ab9 */ /* 0x000fe20000000a00 */
[C---:B------:R-:W-:Y:S01]  /*9120*/  LEA R28, P4, R14.reuse, R29, 0x1 ;  /* 0x0000001d0e1c7211 */ /* 0x040fe200078808ff */
[----:B------:R-:W-:Y:S01]  /*9130*/  UIMAD UR15, UR22, UR18, URZ ;  /* 0x00000012160f72a4 */ /* 0x000fe2000f8e023f */
[----:B------:R-:W-:Y:S02]  /*9140*/  ISETP.GE.AND P1, PT, R5, R32, PT ;  /* 0x000000200500720c */ /* 0x000fe40003f26270 */
[----:B------:R-:W-:-:S02]  /*9150*/  LEA.HI.X R29, R14, R15, R13, 0x1, P4 ;  /* 0x0000000f0e1d7211 */ /* 0x000fc400020f0c0d */
[C---:B------:R-:W-:Y:S02]  /*9160*/  LOP3.LUT R13, R9.reuse, 0x80, RZ, 0xfc, !PT ;  /* 0x00000080090d7812 */ /* 0x040fe400078efcff */
[----:B------:R-:W-:Y:S01]  /*9170*/  LOP3.LUT R14, R9, 0xa0, RZ, 0xfc, !PT ;  /* 0x000000a0090e7812 */ /* 0x000fe200078efcff */
[----:B------:R-:W-:Y:S01]  /*9180*/  @!P3 STG.E.U16 desc[UR16][R28.64+0xc0], R23 ;  /* 0x0000c0171c00b986 */ /* 0x000fe2000c101510 */
[-C--:B------:R-:W-:Y:S02]  /*9190*/  ISETP.GE.AND P5, PT, R13, R32.reuse, PT ;  /* 0x000000200d00720c */ /* 0x080fe40003fa6270 */
[-C--:B------:R-:W-:Y:S02]  /*91a0*/  ISETP.GE.AND P2, PT, R12, R32.reuse, PT ;  /* 0x000000200c00720c */ /* 0x080fe40003f46270 */
[----:B------:R-:W-:Y:S01]  /*91b0*/  ISETP.GE.AND P6, PT, R14, R32, PT ;  /* 0x000000200e00720c */ /* 0x000fe20003fc6270 */
[----:B------:R0:W-:Y:S01]  /*91c0*/  @!P1 STG.E.U16 desc[UR16][R28.64+0x40], R19 ;  /* 0x000040131c009986 */ /* 0x0001e2000c101510 */
[----:B------:R-:W-:-:S02]  /*91d0*/  LOP3.LUT R15, R9, 0xc0, RZ, 0xfc, !PT ;  /* 0x000000c0090f7812 */ /* 0x000fc400078efcff */
[C---:B------:R-:W-:Y:S02]  /*91e0*/  LOP3.LUT R17, R9.reuse, 0x100, RZ, 0xfc, !PT ;  /* 0x0000010009117812 */ /* 0x040fe400078efcff */
[----:B------:R-:W-:Y:S02]  /*91f0*/  LOP3.LUT R18, R9, 0x120, RZ, 0xfc, !PT ;  /* 0x0000012009127812 */ /* 0x000fe400078efcff */
[-C--:B------:R-:W-:Y:S01]  /*9200*/  ISETP.GE.AND P1, PT, R15, R32.reuse, PT ;  /* 0x000000200f00720c */ /* 0x080fe20003f26270 */
[----:B------:R-:W-:Y:S01]  /*9210*/  @!P5 STG.E.U16 desc[UR16][R28.64+0x100], R25 ;  /* 0x000100191c00d986 */ /* 0x000fe2000c101510 */
[-C--:B------:R-:W-:Y:S02]  /*9220*/  ISETP.GE.AND P3, PT, R17, R32.reuse, PT ;  /* 0x000000201100720c */ /* 0x080fe40003f66270 */
[----:B------:R-:W-:Y:S01]  /*9230*/  ISETP.GE.AND P4, PT, R18, R32, PT ;  /* 0x000000201200720c */ /* 0x000fe20003f86270 */
[----:B------:R1:W-:Y:S01]  /*9240*/  @!P2 STG.E.U16 desc[UR16][R28.64+0x80], R21 ;  /* 0x000080151c00a986 */ /* 0x0003e2000c101510 */
[----:B0-----:R-:W-:-:S02]  /*9250*/  LOP3.LUT R19, R9, 0x140, RZ, 0xfc, !PT ;  /* 0x0000014009137812 */ /* 0x001fc400078efcff */
[-C--:B------:R-:W-:Y:S01]  /*9260*/  ISETP.GE.AND P2, PT, R16, R32.reuse, PT ;  /* 0x000000201000720c */ /* 0x080fe20003f46270 */
[----:B------:R0:W-:Y:S01]  /*9270*/  @!P6 STG.E.U16 desc[UR16][R28.64+0x140], R27 ;  /* 0x0001401b1c00e986 */ /* 0x0001e2000c101510 */
[----:B------:R-:W-:Y:S02]  /*9280*/  ISETP.GE.AND P5, PT, R19, R32, PT ;  /* 0x000000201300720c */ /* 0x000fe40003fa6270 */
[C---:B------:R-:W-:Y:S01]  /*9290*/  ISETP.GE.AND P6, PT, R9.reuse, UR7, PT ;  /* 0x0000000709007c0c */ /* 0x040fe2000bfc6270 */
[----:B------:R-:W-:Y:S01]  /*92a0*/  @!P1 STG.E.U16 desc[UR16][R28.64+0x180], R33 ;  /* 0x000180211c009986 */ /* 0x000fe2000c101510 */
[C---:B------:R-:W-:Y:S02]  /*92b0*/  LOP3.LUT R20, R9.reuse, 0x160, RZ, 0xfc, !PT ;  /* 0x0000016009147812 */ /* 0x040fe400078efcff */
[C---:B------:R-:W-:Y:S01]  /*92c0*/  LOP3.LUT R22, R9.reuse, 0x1a0, RZ, 0xfc, !PT ;  /* 0x000001a009167812 */ /* 0x040fe200078efcff */
[----:B------:R-:W-:Y:S01]  /*92d0*/  @!P3 STG.E.U16 desc[UR16][R28.64+0x200], R37 ;  /* 0x000200251c00b986 */ /* 0x000fe2000c101510 */
[----:B-1----:R-:W-:-:S02]  /*92e0*/  LOP3.LUT R21, R9, 0x180, RZ, 0xfc, !PT ;  /* 0x0000018009157812 */ /* 0x002fc400078efcff */
[C---:B------:R-:W-:Y:S01]  /*92f0*/  LOP3.LUT R23, R9.reuse, 0x1c0, RZ, 0xfc, !PT ;  /* 0x000001c009177812 */ /* 0x040fe200078efcff */
[----:B------:R1:W-:Y:S01]  /*9300*/  @!P2 STG.E.U16 desc[UR16][R28.64+0x1c0], R35 ;  /* 0x0001c0231c00a986 */ /* 0x0003e2000c101510 */
[----:B------:R-:W-:Y:S01]  /*9310*/  LOP3.LUT R24, R9, 0x1e0, RZ, 0xfc, !PT ;  /* 0x000001e009187812 */ /* 0x000fe200078efcff */
[----:B0-----:R-:W-:Y:S01]  /*9320*/  IMAD.WIDE.U32 R26, R2, UR18, RZ ;  /* 0x00000012021a7c25 */ /* 0x001fe2000f8e00ff */
[----:B------:R-:W-:Y:S01]  /*9330*/  MOV R30, UR20 ;  /* 0x00000014001e7c02 */ /* 0x000fe20008000f00 */
[----:B------:R-:W-:Y:S01]  /*9340*/  @!P5 STG.E.U16 desc[UR16][R28.64+0x280], R41 ;  /* 0x000280291c00d986 */ /* 0x000fe2000c101510 */
[----:B------:R-:W-:Y:S02]  /*9350*/  ISETP.GE.AND P5, PT, R20, R32, PT ;  /* 0x000000201400720c */ /* 0x000fe40003fa6270 */
[----:B------:R-:W-:Y:S01]  /*9360*/  MOV R31, UR23 ;  /* 0x00000017001f7c02 */ /* 0x000fe20008000f00 */
[----:B------:R-:W-:Y:S01]  /*9370*/  @!P4 STG.E.U16 desc[UR16][R28.64+0x240], R39 ;  /* 0x000240271c00c986 */ /* 0x000fe2000c101510 */
[----:B------:R-:W-:-:S02]  /*9380*/  MOV R25, UR15 ;  /* 0x0000000f00197c02 */ /* 0x000fc40008000f00 */
[-C--:B------:R-:W-:Y:S01]  /*9390*/  ISETP.GE.AND P4, PT, R21, R32.reuse, PT ;  /* 0x000000201500720c */ /* 0x080fe20003f86270 */
[----:B------:R-:W-:Y:S01]  /*93a0*/  @!P6 IMAD.WIDE.U32 R30, R2, UR18, R30 ;  /* 0x00000012021eec25 */ /* 0x000fe2000f8e001e */
[-C--:B------:R-:W-:Y:S02]  /*93b0*/  ISETP.GE.AND P3, PT, R22, R32.reuse, PT ;  /* 0x000000201600720c */ /* 0x080fe40003f66270 */
[-C--:B------:R-:W-:Y:S01]  /*93c0*/  ISETP.GE.AND P2, PT, R23, R32.reuse, PT ;  /* 0x000000201700720c */ /* 0x080fe20003f46270 */
[----:B------:R-:W-:Y:S01]  /*93d0*/  IMAD R25, R2, UR19, R25 ;  /* 0x0000001302197c24 */ /* 0x000fe2000f8e0219 */
[----:B------:R-:W-:Y:S01]  /*93e0*/  ISETP.GE.AND P1, PT, R24, R32, PT ;  /* 0x000000201800720c */ /* 0x000fe20003f26270 */
[----:B------:R-:W-:Y:S01]  /*93f0*/  ULDC.64 UR18, c[0x0][0x2a8] ;  /* 0x0000aa0000127ab9 */ /* 0x000fe20000000a00 */
[----:B------:R-:W-:Y:S01]  /*9400*/  @!P5 STG.E.U16 desc[UR16][R28.64+0x2c0], R43 ;  /* 0x0002c02b1c00d986 */ /* 0x000fe2000c101510 */
[----:B------:R-:W-:Y:S01]  /*9410*/  UIMAD UR15, UR21, UR18, URZ ;  /* 0x00000012150f72a4 */ /* 0x000fe2000f8e023f */
[----:B------:R-:W-:-:S02]  /*9420*/  IADD3 R27, R27, R25, RZ ;  /* 0x000000191b1b7210 */ /* 0x000fc40007ffe0ff */
[----:B------:R-:W-:Y:S01]  /*9430*/  @!P6 IADD3 R31, R25, R31, RZ ;  /* 0x0000001f191fe210 */ /* 0x000fe20007ffe0ff */
[----:B------:R-:W-:Y:S01]  /*9440*/  @!P4 STG.E.U16 desc[UR16][R28.64+0x300], R45 ;  /* 0x0003002d1c00c986 */ /* 0x000fe2000c101510 */
[----:B-1----:R-:W-:Y:S01]  /*9450*/  IADD3 R35, P5, R9, 0x20, RZ ;  /* 0x0000002009237810 */ /* 0x002fe20007fbe0ff */
[C---:B------:R-:W-:Y:S01]  /*9460*/  IMAD.WIDE.U32 R32, R0.reuse, UR18, R26 ;  /* 0x0000001200207c25 */ /* 0x040fe2000f8e001a */
[----:B------:R-:W-:Y:S01]  /*9470*/  MOV R37, UR15 ;  /* 0x0000000f00257c02 */ /* 0x000fe20008000f00 */
[----:B------:R-:W-:Y:S01]  /*9480*/  @!P3 STG.E.U16 desc[UR16][R28.64+0x340], R47 ;  /* 0x0003402f1c00b986 */ /* 0x000fe2000c101510 */
[----:B------:R-:W-:Y:S01]  /*9490*/  IADD3.X R36, RZ, R34, RZ, P5, !PT ;  /* 0x00000022ff247210 */ /* 0x000fe20002ffe4ff */
[C---:B------:R-:W-:Y:S01]  /*94a0*/  @!P6 IMAD.WIDE.U32 R30, R0.reuse, UR18, R30 ;  /* 0x00000012001eec25 */ /* 0x040fe2000f8e001e */
[C---:B------:R-:W-:Y:S01]  /*94b0*/  SHF.L.U32 R26, R35.reuse, 0x1, RZ ;  /* 0x00000001231a7819 */ /* 0x040fe200000006ff */
[----:B------:R-:W-:Y:S01]  /*94c0*/  @!P2 STG.E.U16 desc[UR16][R28.64+0x380], R49 ;  /* 0x000380311c00a986 */ /* 0x000fe2000c101510 */
[----:B------:R-:W-:Y:S01]  /*94d0*/  SHF.L.U64.HI R25, R35, 0x1, R36 ;  /* 0x0000000123197819 */ /* 0x000fe20000010224 */
[----:B------:R-:W-:Y:S01]  /*94e0*/  IMAD R37, R0, UR19, R37 ;  /* 0x0000001300257c24 */ /* 0x000fe2000f8e0225 */
[----:B------:R-:W-:Y:S01]  /*94f0*/  ULDC.64 UR18, c[0x0][0x318] ;  /* 0x0000c60000127ab9 */ /* 0x000fe20000000a00 */
[----:B------:R0:W-:Y:S01]  /*9500*/  @!P1 STG.E.U16 desc[UR16][R28.64+0x3c0], R51 ;  /* 0x0003c0331c009986 */ /* 0x0001e2000c101510 */
[----:B------:R-:W-:-:S02]  /*9510*/  IADD3 R35, P4, R32, UR20, RZ ;  /* 0x0000001420237c10 */ /* 0x000fc4000ff9e0ff */
[----:B------:R-:W-:Y:S02]  /*9520*/  @!P6 IADD3 R27, P3, R9, R30, RZ ;  /* 0x0000001e091be210 */ /* 0x000fe40007f7e0ff */
[----:B------:R-:W-:Y:S02]  /*9530*/  IADD3 R32, P5, R26, UR18, RZ ;  /* 0x000000121a207c10 */ /* 0x000fe4000ffbe0ff */
[----:B------:R-:W-:Y:S02]  /*9540*/  IADD3.X R36, R37, UR23, R33, P4, !PT ;  /* 0x0000001725247c10 */ /* 0x000fe4000a7fe421 */
[----:B------:R-:W-:Y:S02]  /*9550*/  @!P6 IADD3.X R34, R34, R31, R37, P3, !PT ;  /* 0x0000001f2222e210 */ /* 0x000fe40001ffe425 */
[----:B------:R-:W-:Y:S02]  /*9560*/  IADD3.X R33, R25, UR19, RZ, P5, !PT ;  /* 0x0000001319217c10 */ /* 0x000fe4000affe4ff */
[----:B------:R-:W-:-:S02]  /*9570*/  LEA R32, P3, R35, R32, 0x1 ;  /* 0x0000002023207211 */ /* 0x000fc400078608ff */
[----:B------:R-:W-:Y:S02]  /*9580*/  @!P6 LEA R30, P2, R27, UR18, 0x1 ;  /* 0x000000121b1eec11 */ /* 0x000fe4000f8408ff */
[----:B------:R-:W-:Y:S02]  /*9590*/  LEA.HI.X R33, R35, R33, R36, 0x1, P3 ;  /* 0x0000002123217211 */ /* 0x000fe400018f0c24 */
[----:B------:R-:W-:Y:S02]  /*95a0*/  ISETP.GE.AND P4, PT, R5, UR7, PT ;  /* 0x0000000705007c0c */ /* 0x000fe4000bf86270 */
[----:B------:R-:W-:Y:S02]  /*95b0*/  @!P6 LEA.HI.X R31, R27, UR19, R34, 0x1, P2 ;  /* 0x000000131b1fec11 */ /* 0x000fe400090f0c22 */
[----:B------:R-:W-:Y:S02]  /*95c0*/  ISETP.GE.AND P3, PT, R12, UR7, PT ;  /* 0x000000070c007c0c */ /* 0x000fe4000bf66270 */
[----:B------:R-:W-:-:S02]  /*95d0*/  ISETP.GE.AND P2, PT, R6, UR7, PT ;  /* 0x0000000706007c0c */ /* 0x000fc4000bf46270 */
[----:B------:R-:W-:Y:S01]  /*95e0*/  PRMT R27, RZ, 0x7610, R27 ;  /* 0x00007610ff1b7816 */ /* 0x000fe2000000001b */
[----:B------:R-:W-:Y:S01]  /*95f0*/  BAR.SYNC.DEFER_BLOCKING 0x0 ;  /* 0x0000000000007b1d */ /* 0x000fe20000010000 */
[----:B------:R-:W-:Y:S02]  /*9600*/  PRMT R34, RZ, 0x7610, R34 ;  /* 0x00007610ff227816 */ /* 0x000fe40000000022 */
[----:B------:R-:W-:Y:S02]  /*9610*/  PRMT R35, RZ, 0x7610, R35 ;  /* 0x00007610ff237816 */ /* 0x000fe40000000023 */
[----:B------:R-:W-:Y:S02]  /*9620*/  PRMT R36, RZ, 0x7610, R36 ;  /* 0x00007610ff247816 */ /* 0x000fe40000000024 */
[----:B------:R-:W-:Y:S02]  /*9630*/  ISETP.GE.AND P1, PT, R13, UR7, PT ;  /* 0x000000070d007c0c */ /* 0x000fe4000bf26270 */
[----:B------:R-:W-:-:S02]  /*9640*/  ISETP.GE.AND P5, PT, R15, UR7, PT ;  /* 0x000000070f007c0c */ /* 0x000fc4000bfa6270 */
[----:B0-----:R-:W-:Y:S02]  /*9650*/  PRMT R28, RZ, 0x7610, R28 ;  /* 0x00007610ff1c7816 */ /* 0x001fe4000000001c */
[----:B------:R-:W-:Y:S02]  /*9660*/  PRMT R29, RZ, 0x7610, R29 ;  /* 0x00007610ff1d7816 */ /* 0x000fe4000000001d */
        /* <DEDUP_REMOVED lines=36> */
[----:B------:R-:W-:-:S04]  /*98b0*/  LEA R56, R4, R56, 0x4 ;  /* 0x0000003804387211 */ /* 0x000fc800078e20ff */
[----:B0-----:R-:W-:-:S04]  /*98c0*/  IADD3 R33, R56, 0x6, RZ ;  /* 0x0000000638217810 */ /* 0x001fc80007ffe0ff */
[----:B------:R-:W-:Y:S01]  /*98d0*/  LEA.HI.SX32 R33, R33, R56, 0x1b ;  /* 0x0000003821217211 */ /* 0x000fe200078fdaff */
[----:B--2---:R-:W-:Y:S04]  /*98e0*/  STS.U16 [R108], R27 ;  /* 0x0000001b6c007388 */ /* 0x004fe80000000400 */
[----:B---3--:R-:W-:Y:S04]  /*98f0*/  STS.U16 [R107+0x40], R34 ;  /* 0x000040226b007388 */ /* 0x008fe80000000400 */
[----:B----4-:R-:W-:Y:S04]  /*9900*/  STS.U16 [R106+0x80], R35 ;  /* 0x000080236a007388 */ /* 0x010fe80000000400 */
[----:B-----5:R-:W-:Y:S04]  /*9910*/  STS.U16 [R105+0xc0], R36 ;  /* 0x0000c02469007388 */ /* 0x020fe80000000400 */
[----:B------:R0:W-:Y:S04]  /*9920*/  STS.U16 [R104+0x100], R28 ;  /* 0x0001001c68007388 */ /* 0x0001e80000000400 */
[----:B------:R1:W-:Y:S04]  /*9930*/  STS.U16 [R103+0x140], R29 ;  /* 0x0001401d67007388 */ /* 0x0003e80000000400 */
[----:B------:R-:W-:Y:S01]  /*9940*/  STS.U16 [R102+0x180], R37 ;  /* 0x0001802566007388 */ /* 0x000fe20000000400 */
[----:B0-----:R-:W-:-:S03]  /*9950*/  IADD3 R28, R56, 0x2, RZ ;  /* 0x00000002381c7810 */ /* 0x001fc60007ffe0ff */
[----:B------:R-:W-:Y:S04]  /*9960*/  STS.U16 [R101+0x1c0], R38 ;  /* 0x0001c02665007388 */ /* 0x000fe80000000400 */
[----:B------:R0:W-:Y:S04]  /*9970*/  STS.U16 [R100+0x200], R30 ;  /* 0x0002001e64007388 */ /* 0x0001e80000000400 */
[----:B------:R2:W-:Y:S01]  /*9980*/  STS.U16 [R99+0x240], R31 ;  /* 0x0002401f63007388 */ /* 0x0005e20000000400 */
[----:B------:R-:W-:-:S03]  /*9990*/  LEA.HI.SX32 R28, R28, R56, 0x1b ;  /* 0x000000381c1c7211 */ /* 0x000fc600078fdaff */
[----:B------:R-:W-:Y:S04]  /*99a0*/  STS.U16 [R98+0x280], R39 ;  /* 0x0002802762007388 */ /* 0x000fe80000000400 */
[----:B------:R-:W-:Y:S04]  /*99b0*/  STS.U16 [R97+0x2c0], R40 ;  /* 0x0002c02861007388 */ /* 0x000fe80000000400 */
[----:B------:R-:W-:Y:S04]  /*99c0*/  STS.U16 [R96+0x300], R41 ;  /* 0x0003002960007388 */ /* 0x000fe80000000400 */
[----:B------:R-:W-:Y:S01]  /*99d0*/  STS.U16 [R94+0x340], R42 ;  /* 0x0003402a5e007388 */ /* 0x000fe20000000400 */
[----:B------:R-:W-:-:S03]  /*99e0*/  LEA R28, R28, UR14, 0x1 ;  /* 0x0000000e1c1c7c11 */ /* 0x000fc6000f8e08ff */
[----:B------:R-:W-:Y:S01]  /*99f0*/  STS.U16 [R165+0x380], R44 ;  /* 0x0003802ca5007388 */ /* 0x000fe20000000400 */
[----:B------:R-:W-:-:S03]  /*9a00*/  IADD3 R27, R56, 0x1, RZ ;  /* 0x00000001381b7810 */ /* 0x000fc60007ffe0ff */
[----:B------:R-:W-:Y:S01]  /*9a10*/  STS.U16 [R7+0x3c0], R46 ;  /* 0x0003c02e07007388 */ /* 0x000fe20000000400 */
[----:B------:R-:W-:-:S03]  /*9a20*/  NOP ;  /* 0x0000000000007918 */ /* 0x000fc60000000000 */
[----:B------:R-:W3:Y:S01]  /*9a30*/  LDS.U16 R32, [R8] ;  /* 0x0000000008207984 */ /* 0x000ee20000000400 */
[C---:B-1----:R-:W-:Y:S02]  /*9a40*/  IADD3 R29, R56.reuse, 0x3, RZ ;  /* 0x00000003381d7810 */ /* 0x042fe40007ffe0ff */
[----:B0-----:R-:W-:Y:S01]  /*9a50*/  IADD3 R30, R56, 0x4, RZ ;  /* 0x00000004381e7810 */ /* 0x001fe20007ffe0ff */
[----:B------:R-:W0:Y:S01]  /*9a60*/  LDS.U16 R44, [R28+0x4] ;  /* 0x000004001c2c7984 */ /* 0x000e220000000400 */
[-C--:B------:R-:W-:Y:S02]  /*9a70*/  LEA.HI.SX32 R27, R27, R56.reuse, 0x1b ;  /* 0x000000381b1b7211 */ /* 0x080fe400078fdaff */
[-C--:B------:R-:W-:Y:S02]  /*9a80*/  LEA.HI.SX32 R29, R29, R56.reuse, 0x1b ;  /* 0x000000381d1d7211 */ /* 0x080fe400078fdaff */
[----:B------:R-:W-:Y:S02]  /*9a90*/  LEA.HI.SX32 R30, R30, R56, 0x1b ;  /* 0x000000381e1e7211 */ /* 0x000fe400078fdaff */
[----:B------:R-:W-:-:S02]  /*9aa0*/  LEA R27, R27, UR14, 0x1 ;  /* 0x0000000e1b1b7c11 */ /* 0x000fc4000f8e08ff */
[----:B------:R-:W-:Y:S02]  /*9ab0*/  LEA R29, R29, UR14, 0x1 ;  /* 0x0000000e1d1d7c11 */ /* 0x000fe4000f8e08ff */
[----:B------:R-:W-:Y:S01]  /*9ac0*/  LEA R30, R30, UR14, 0x1 ;  /* 0x0000000e1e1e7c11 */ /* 0x000fe2000f8e08ff */
[----:B------:R-:W1:Y:S04]  /*9ad0*/  LDS.U16 R43, [R27+0x2] ;  /* 0x000002001b2b7984 */ /* 0x000e680000000400 */
[----:B------:R-:W4:Y:S04]  /*9ae0*/  LDS.U16 R45, [R29+0x6] ;  /* 0x000006001d2d7984 */ /* 0x000f280000000400 */
[----:B------:R-:W5:Y:S01]  /*9af0*/  LDS.U16 R47, [R30+0x8] ;  /* 0x000008001e2f7984 */ /* 0x000f620000000400 */
[----:B------:R-:W-:-:S02]  /*9b00*/  IADD3 R34, R56, 0x7, RZ ;  /* 0x0000000738227810 */ /* 0x000fc40007ffe0ff */
[C---:B--2---:R-:W-:Y:S02]  /*9b10*/  IADD3 R31, R56.reuse, 0x5, RZ ;  /* 0x00000005381f7810 */ /* 0x044fe40007ffe0ff */
[C---:B------:R-:W-:Y:S02]  /*9b20*/  IADD3 R35, R56.reuse, 0x8, RZ ;  /* 0x0000000838237810 */ /* 0x040fe40007ffe0ff */
[C---:B------:R-:W-:Y:S02]  /*9b30*/  IADD3 R36, R56.reuse, 0x9, RZ ;  /* 0x0000000938247810 */ /* 0x040fe40007ffe0ff */
[C---:B------:R-:W-:Y:S01]  /*9b40*/  IADD3 R37, R56.reuse, 0xa, RZ ;  /* 0x0000000a38257810 */ /* 0x040fe20007ffe0ff */
[----:B---3--:R-:W-:Y:S01]  /*9b50*/  HADD2.F32 R40, -RZ, R32.H0_H0 ;  /* 0x20000020ff287230 */ /* 0x008fe20000004100 */
[----:B------:R-:W-:Y:S02]  /*9b60*/  LEA R32, R33, UR14, 0x1 ;  /* 0x0000000e21207c11 */ /* 0x000fe4000f8e08ff */
[----:B------:R-:W-:Y:S01]  /*9b70*/  IADD3 R38, R56, 0xb, RZ ;  /* 0x0000000b38267810 */ /* 0x000fe20007ffe0ff */
[----:B0-----:R-:W-:-:S02]  /*9b80*/  HADD2.F32 R44, -RZ, R44.H0_H0 ;  /* 0x2000002cff2c7230 */ /* 0x001fc40000004100 */
[----:B------:R-:W-:Y:S01]  /*9b90*/  FMUL.FTZ R42, R40, -1.4426950216293334961 ;  /* 0xbfb8aa3b282a7820 */ /* 0x000fe20000410000 */
[-C--:B------:R-:W-:Y:S01]  /*9ba0*/  LEA.HI.SX32 R33, R34, R56.reuse, 0x1b ;  /* 0x0000003822217211 */ /* 0x080fe200078fdaff */
[----:B------:R-:W-:Y:S01]  /*9bb0*/  LDS.U16 R48, [R32+0xc] ;  /* 0x00000c0020307984 */ /* 0x000fe20000000400 */
[-C--:B------:R-:W-:Y:S02]  /*9bc0*/  LEA.HI.SX32 R31, R31, R56.reuse, 0x1b ;  /* 0x000000381f1f7211 */ /* 0x080fe400078fdaff */
[C---:B------:R-:W-:Y:S02]  /*9bd0*/  IADD3 R39, R56.reuse, 0xc, RZ ;  /* 0x0000000c38277810 */ /* 0x040fe40007ffe0ff */
[-C--:B------:R-:W-:Y:S01]  /*9be0*/  LEA.HI.SX32 R34, R35, R56.reuse, 0x1b ;  /* 0x0000003823227211 */ /* 0x080fe200078fdaff */
[----:B------:R0:W2:Y:S01]  /*9bf0*/  MUFU.EX2 R74, R42 ;  /* 0x0000002a004a7308 */ /* 0x0000a20000000800 */
[----:B------:R-:W-:Y:S02]  /*9c00*/  IADD3 R41, R56, 0xd, RZ ;  /* 0x0000000d38297810 */ /* 0x000fe40007ffe0ff */
[----:B------:R-:W-:-:S02]  /*9c10*/  LEA.HI.SX32 R35, R36, R56, 0x1b ;  /* 0x0000003824237211 */ /* 0x000fc400078fdaff */
[-C--:B------:R-:W-:Y:S02]  /*9c20*/  LEA.HI.SX32 R36, R37, R56.reuse, 0x1b ;  /* 0x0000003825247211 */ /* 0x080fe400078fdaff */
[-C--:B------:R-:W-:Y:S01]  /*9c30*/  LEA.HI.SX32 R37, R38, R56.reuse, 0x1b ;  /* 0x0000003826257211 */ /* 0x080fe200078fdaff */
[----:B0-----:R-:W-:Y:S01]  /*9c40*/  FMUL.FTZ R42, R44, -1.4426950216293334961 ;  /* 0xbfb8aa3b2c2a7820 */ /* 0x001fe20000410000 */
[----:B------:R-:W-:Y:S02]  /*9c50*/  LEA R31, R31, UR14, 0x1 ;  /* 0x0000000e1f1f7c11 */ /* 0x000fe4000f8e08ff */
[----:B------:R-:W-:Y:S02]  /*9c60*/  LEA R33, R33, UR14, 0x1 ;  /* 0x0000000e21217c11 */ /* 0x000fe4000f8e08ff */
[-C--:B------:R-:W-:Y:S01]  /*9c70*/  LEA.HI.SX32 R38, R39, R56.reuse, 0x1b ;  /* 0x0000003827267211 */ /* 0x080fe200078fdaff */
[----:B-1----:R-:W-:Y:S01]  /*9c80*/  HADD2.F32 R43, -RZ, R43.H0_H0 ;  /* 0x2000002bff2b7230 */ /* 0x002fe20000004100 */
[----:B------:R-:W-:Y:S01]  /*9c90*/  LEA.HI.SX32 R39, R41, R56, 0x1b ;  /* 0x0000003829277211 */ /* 0x000fe200078fdaff */
[----:B------:R0:W-:Y:S01]  /*9ca0*/  MUFU.EX2 R76, R42 ;  /* 0x0000002a004c7308 */ /* 0x0001e20000000800 */
[----:B------:R-:W-:Y:S01]  /*9cb0*/  LEA R34, R34, UR14, 0x1 ;  /* 0x0000000e22227c11 */ /* 0x000fe2000f8e08ff */
[----:B----4-:R-:W-:Y:S01]  /*9cc0*/  HADD2.F32 R45, -RZ, R45.H0_H0 ;  /* 0x2000002dff2d7230 */ /* 0x010fe20000004100 */
[----:B------:R-:W-:Y:S01]  /*9cd0*/  IADD3 R41, R56, 0xe, RZ ;  /* 0x0000000e38297810 */ /* 0x000fe20007ffe0ff */
[----:B------:R-:W1:Y:S01]  /*9ce0*/  LDS.U16 R46, [R31+0xa] ;  /* 0x00000a001f2e7984 */ /* 0x000e620000000400 */
[----:B------:R-:W-:Y:S01]  /*9cf0*/  LEA R35, R35, UR14, 0x1 ;  /* 0x0000000e23237c11 */ /* 0x000fe2000f8e08ff */
[----:B-----5:R-:W-:Y:S01]  /*9d00*/  HADD2.F32 R47, -RZ, R47.H0_H0 ;  /* 0x2000002fff2f7230 */ /* 0x020fe20000004100 */
[----:B------:R-:W-:Y:S01]  /*9d10*/  LEA R36, R36, UR14, 0x1 ;  /* 0x0000000e24247c11 */ /* 0x000fe2000f8e08ff */
[----:B------:R-:W3:Y:S01]  /*9d20*/  LDS.U16 R49, [R33+0xe] ;  /* 0x00000e0021317984 */ /* 0x000ee20000000400 */
[----:B0-----:R-:W-:-:S02]  /*9d30*/  IADD3 R42, R56, 0xf, RZ ;  /* 0x0000000f382a7810 */ /* 0x001fc40007ffe0ff */
[----:B------:R-:W-:Y:S01]  /*9d40*/  LEA R37, R37, UR14, 0x1 ;  /* 0x0000000e25257c11 */ /* 0x000fe2000f8e08ff */
[----:B------:R-:W0:Y:S01]  /*9d50*/  LDS.U16 R50, [R34+0x10] ;  /* 0x0000100022327984 */ /* 0x000e220000000400 */
[-C--:B------:R-:W-:Y:S01]  /*9d60*/  LEA.HI.SX32 R41, R41, R56.reuse, 0x1b ;  /* 0x0000003829297211 */ /* 0x080fe200078fdaff */
[----:B------:R-:W-:Y:S01]  /*9d70*/  FMUL.FTZ R52, R43, -1.4426950216293334961 ;  /* 0xbfb8aa3b2b347820 */ /* 0x000fe20000410000 */
[----:B------:R-:W-:Y:S01]  /*9d80*/  LEA.HI.SX32 R42, R42, R56, 0x1b ;  /* 0x000000382a2a7211 */ /* 0x000fe200078fdaff */
[----:B------:R-:W4:Y:S01]  /*9d90*/  LDS.U16 R51, [R35+0x12] ;  /* 0x0000120023337984 */ /* 0x000f220000000400 */
[----:B------:R-:W-:Y:S01]  /*9da0*/  FMUL.FTZ R55, R45, -1.4426950216293334961 ;  /* 0xbfb8aa3b2d377820 */ /* 0x000fe20000410000 */
[----:B------:R-:W-:Y:S01]  /*9db0*/  LEA R38, R38, UR14, 0x1 ;  /* 0x0000000e26267c11 */ /* 0x000fe2000f8e08ff */
[----:B------:R-:W-:Y:S01]  /*9dc0*/  FMUL.FTZ R73, R47, -1.4426950216293334961 ;  /* 0xbfb8aa3b2f497820 */ /* 0x000fe20000410000 */
[----:B------:R-:W5:Y:S01]  /*9dd0*/  LDS.U16 R53, [R36+0x14] ;  /* 0x0000140024357984 */ /* 0x000f620000000400 */
[----:B------:R-:W-:-:S02]  /*9de0*/  LEA R39, R39, UR14, 0x1 ;  /* 0x0000000e27277c11 */ /* 0x000fc4000f8e08ff */
[----:B------:R-:W-:Y:S01]  /*9df0*/  LEA R41, R41, UR14, 0x1 ;  /* 0x0000000e29297c11 */ /* 0x000fe2000f8e08ff */
[----:B------:R-:W2:Y:S01]  /*9e00*/  LDS.U16 R54, [R37+0x16] ;  /* 0x0000160025367984 */ /* 0x000ea20000000400 */
[----:B------:R-:W-:Y:S01]  /*9e10*/  LEA R42, R42, UR14, 0x1 ;  /* 0x0000000e2a2a7c11 */ /* 0x000fe2000f8e08ff */
[----:B------:R1:W2:Y:S02]  /*9e20*/  MUFU.EX2 R75, R52 ;  /* 0x00000034004b7308 */ /* 0x0002a40000000800 */
[----:B------:R-:W-:Y:S06]  /*9e30*/  LDS.U16 R56, [R41+0x1c] ;  /* 0x00001c0029387984 */ /* 0x000fec0000000400 */
[----:B------:R3:W-:Y:S01]  /*9e40*/  MUFU.EX2 R77, R55 ;  /* 0x00000037004d7308 */ /* 0x0007e20000000800 */
[----:B-1----:R-:W1:Y:S07]  /*9e50*/  LDS.U16 R52, [R38+0x18] ;  /* 0x0000180026347984 */ /* 0x002e6e0000000400 */
[----:B------:R0:W1:Y:S01]  /*9e60*/  MUFU.EX2 R78, R73 ;  /* 0x00000049004e7308 */ /* 0x0000620000000800 */
[----:B---3--:R-:W3:Y:S04]  /*9e70*/  LDS.U16 R55, [R39+0x1a] ;  /* 0x00001a0027377984 */ /* 0x008ee80000000400 */
[----:B0-----:R-:W0:Y:S01]  /*9e80*/  LDS.U16 R73, [R42+0x1e] ;  /* 0x00001e002a497984 */ /* 0x001e220000000400 */
[----:B------:R-:W-:-:S02]  /*9e90*/  HADD2.F32 R46, -RZ, R46.H0_H0 ;  /* 0x2000002eff2e7230 */ /* 0x000fc40000004100 */
[----:B------:R-:W-:Y:S02]  /*9ea0*/  HADD2.F32 R81, -RZ, R49.H0_H0 ;  /* 0x20000031ff517230 */ /* 0x000fe40000004100 */
[----:B------:R-:W-:Y:S02]  /*9eb0*/  HADD2.F32 R83, -RZ, R50.H0_H0 ;  /* 0x20000032ff537230 */ /* 0x000fe40000004100 */
[----:B------:R-:W-:Y:S01]  /*9ec0*/  FMUL.FTZ R79, R46, -1.4426950216293334961 ;  /* 0xbfb8aa3b2e4f7820 */ /* 0x000fe20000410000 */
[----:B------:R-:W-:Y:S02]  /*9ed0*/  HADD2.F32 R48, -RZ, R48.H0_H0 ;  /* 0x20000030ff307230 */ /* 0x000fe40000004100 */
[----:B------:R-:W-:Y:S01]  /*9ee0*/  FMUL.FTZ R49, R81, -1.4426950216293334961 ;  /* 0xbfb8aa3b51317820 */ /* 0x000fe20000410000 */
[----:B----4-:R-:W-:Y:S02]  /*9ef0*/  HADD2.F32 R50, -RZ, R51.H0_H0 ;  /* 0x20000033ff327230 */ /* 0x010fe40000004100 */
[----:B-----5:R-:W-:-:S02]  /*9f00*/  HADD2.F32 R53, -RZ, R53.H0_H0 ;  /* 0x20000035ff357230 */ /* 0x020fc40000004100 */
[----:B------:R-:W-:Y:S01]  /*9f10*/  FMUL.FTZ R51, R83, -1.4426950216293334961 ;  /* 0xbfb8aa3b53337820 */ /* 0x000fe20000410000 */
[----:B--2---:R-:W-:Y:S02]  /*9f20*/  HADD2.F32 R54, -RZ, R54.H0_H0 ;  /* 0x20000036ff367230 */ /* 0x004fe40000004100 */
[----:B------:R-:W-:Y:S01]  /*9f30*/  FMUL.FTZ R80, R48, -1.4426950216293334961 ;  /* 0xbfb8aa3b30507820 */ /* 0x000fe20000410000 */
[----:B------:R3:W-:Y:S01]  /*9f40*/  MUFU.EX2 R82, R49 ;  /* 0x0000003100527308 */ /* 0x0007e20000000800 */
[----:B------:R-:W-:Y:S01]  /*9f50*/  FMUL.FTZ R85, R50, -1.4426950216293334961 ;  /* 0xbfb8aa3b32557820 */ /* 0x000fe20000410000 */
[----:B------:R-:W-:Y:S01]  /*9f60*/  FMUL.FTZ R86, R53, -1.4426950216293334961 ;  /* 0xbfb8aa3b35567820 */ /* 0x000fe20000410000 */
[----:B------:R-:W-:Y:S01]  /*9f70*/  FMUL.FTZ R87, R54, -1.4426950216293334961 ;  /* 0xbfb8aa3b36577820 */ /* 0x000fe20000410000 */
[----:B------:R-:W-:Y:S01]  /*9f80*/  FADD.FTZ R74, R74, 1 ;  /* 0x3f8000004a4a7421 */ /* 0x000fe20000010000 */
[----:B-1----:R-:W-:-:S03]  /*9f90*/  HADD2.F32 R88, -RZ, R52.H0_H0 ;  /* 0x20000034ff587230 */ /* 0x002fc60000004100 */
[----:B------:R-:W1:Y:S01]  /*9fa0*/  MUFU.EX2 R79, R79 ;  /* 0x0000004f004f7308 */ /* 0x000e620000000800 */
[----:B------:R-:W-:Y:S02]  /*9fb0*/  HADD2.F32 R52, -RZ, R56.H0_H0 ;  /* 0x20000038ff347230 */ /* 0x000fe40000004100 */
[----:B---3--:R-:W-:-:S05]  /*9fc0*/  HADD2.F32 R49, -RZ, R55.H0_H0 ;  /* 0x20000037ff317230 */ /* 0x008fca0000004100 */
[----:B------:R0:W-:Y:S01]  /*9fd0*/  MUFU.EX2 R84, R51 ;  /* 0x0000003300547308 */ /* 0x0001e20000000800 */
[----:B------:R-:W-:Y:S01]  /*9fe0*/  FMUL.FTZ R55, R88, -1.4426950216293334961 ;  /* 0xbfb8aa3b58377820 */ /* 0x000fe20000410000 */
[----:B------:R-:W-:Y:S01]  /*9ff0*/  FMUL.FTZ R56, R52, -1.4426950216293334961 ;  /* 0xbfb8aa3b34387820 */ /* 0x000fe20000410000 */
[----:B------:R-:W-:Y:S01]  /*a000*/  FMUL.FTZ R89, R49, -1.4426950216293334961 ;  /* 0xbfb8aa3b31597820 */ /* 0x000fe20000410000 */
[----:B0-----:R-:W-:-:S04]  /*a010*/  HADD2.F32 R51, -RZ, R73.H0_H0 ;  /* 0x20000049ff337230 */ /* 0x001fc80000004100 */
[----:B------:R-:W0:Y:S01]  /*a020*/  MUFU.EX2 R80, R80 ;  /* 0x0000005000507308 */ /* 0x000e220000000800 */
[----:B------:R-:W-:Y:S01]  /*a030*/  FADD.FTZ R75, R75, 1 ;  /* 0x3f8000004b4b7421 */ /* 0x000fe20000010000 */
[----:B------:R-:W-:-:S06]  /*a040*/  FMUL.FTZ R73, R51, -1.4426950216293334961 ;  /* 0xbfb8aa3b33497820 */ /* 0x000fcc0000410000 */
[----:B------:R-:W2:Y:S08]  /*a050*/  MUFU.EX2 R85, R85 ;  /* 0x0000005500557308 */ /* 0x000eb00000000800 */
[----:B------:R-:W3:Y:S08]  /*a060*/  MUFU.EX2 R86, R86 ;  /* 0x0000005600567308 */ /* 0x000ef00000000800 */
[----:B------:R-:W4:Y:S08]  /*a070*/  MUFU.RCP R91, R74 ;  /* 0x0000004a005b7308 */ /* 0x000f300000001000 */
[----:B------:R-:W5:Y:S01]  /*a080*/  MUFU.EX2 R87, R87 ;  /* 0x0000005700577308 */ /* 0x000f620000000800 */
[----:B------:R-:W-:-:S07]  /*a090*/  FADD.FTZ R78, R78, 1 ;  /* 0x3f8000004e4e7421 */ /* 0x000fce0000010000 */
[----:B------:R-:W5:Y:S01]  /*a0a0*/  MUFU.EX2 R55, R55 ;  /* 0x0000003700377308 */ /* 0x000f620000000800 */
[----:B------:R-:W-:-:S07]  /*a0b0*/  FADD.FTZ R76, R76, 1 ;  /* 0x3f8000004c4c7421 */ /* 0x000fce0000010000 */
[----:B------:R-:W5:Y:S01]  /*a0c0*/  MUFU.EX2 R89, R89 ;  /* 0x0000005900597308 */ /* 0x000f620000000800 */
[----:B------:R-:W-:-:S07]  /*a0d0*/  FADD.FTZ R77, R77, 1 ;  /* 0x3f8000004d4d7421 */ /* 0x000fce0000010000 */
[----:B------:R-:W5:Y:S01]  /*a0e0*/  MUFU.EX2 R56, R56 ;  /* 0x0000003800387308 */ /* 0x000f620000000800 */
[----:B-1----:R-:W-:-:S07]  /*a0f0*/  FADD.FTZ R79, R79, 1 ;  /* 0x3f8000004f4f7421 */ /* 0x002fce0000010000 */
[----:B------:R-:W1:Y:S01]  /*a100*/  MUFU.RCP R90, R75 ;  /* 0x0000004b005a7308 */ /* 0x000e620000001000 */
[----:B------:R-:W-:-:S07]  /*a110*/  FADD.FTZ R82, R82, 1 ;  /* 0x3f80000052527421 */ /* 0x000fce0000010000 */
[----:B------:R-:W1:Y:S01]  /*a120*/  MUFU.EX2 R73, R73 ;  /* 0x0000004900497308 */ /* 0x000e620000000800 */
[----:B0-----:R-:W-:Y:S01]  /*a130*/  FADD.FTZ R80, R80, 1 ;  /* 0x3f80000050507421 */ /* 0x001fe20000010000 */
[----:B------:R-:W-:Y:S01]  /*a140*/  FADD.FTZ R84, R84, 1 ;  /* 0x3f80000054547421 */ /* 0x000fe20000010000 */
[----:B--2---:R-:W-:Y:S01]  /*a150*/  FADD.FTZ R85, R85, 1 ;  /* 0x3f80000055557421 */ /* 0x004fe20000010000 */
[----:B---3--:R-:W-:Y:S01]  /*a160*/  FADD.FTZ R86, R86, 1 ;  /* 0x3f80000056567421 */ /* 0x008fe20000010000 */
[----:B----4-:R-:W-:Y:S01]  /*a170*/  FMUL.FTZ R40, R40, R91 ;  /* 0x0000005b28287220 */ /* 0x010fe20000410000 */
[----:B-----5:R-:W-:Y:S02]  /*a180*/  FADD.FTZ R87, R87, 1 ;  /* 0x3f80000057577421 */ /* 0x020fe40000010000 */
[----:B------:R-:W0:Y:S01]  /*a190*/  MUFU.RCP R93, R76 ;  /* 0x0000004c005d7308 */ /* 0x000e220000001000 */
[----:B------:R-:W-:Y:S01]  /*a1a0*/  FMUL.FTZ R40, R40, R57 ;  /* 0x0000003928287220 */ /* 0x000fe20000410000 */
[----:B------:R-:W-:-:S06]  /*a1b0*/  FADD.FTZ R55, R55, 1 ;  /* 0x3f80000037377421 */ /* 0x000fcc0000010000 */
[----:B------:R-:W2:Y:S01]  /*a1c0*/  MUFU.RCP R92, R77 ;  /* 0x0000004d005c7308 */ /* 0x000ea20000001000 */
[----:B------:R-:W-:Y:S01]  /*a1d0*/  FADD.FTZ R89, R89, 1 ;  /* 0x3f80000059597421 */ /* 0x000fe20000010000 */
[----:B------:R-:W-:-:S06]  /*a1e0*/  FADD.FTZ R57, R56, 1 ;  /* 0x3f80000038397421 */ /* 0x000fcc0000010000 */
[----:B------:R-:W3:Y:S01]  /*a1f0*/  MUFU.RCP R78, R78 ;  /* 0x0000004e004e7308 */ /* 0x000ee20000001000 */
[----:B-1----:R-:W-:Y:S01]  /*a200*/  FMUL.FTZ R43, R43, R90 ;  /* 0x0000005a2b2b7220 */ /* 0x002fe20000410000 */
[----:B------:R-:W-:-:S06]  /*a210*/  FADD.FTZ R73, R73, 1 ;  /* 0x3f80000049497421 */ /* 0x000fcc0000010000 */
[----:B------:R-:W1:Y:S01]  /*a220*/  MUFU.RCP R79, R79 ;  /* 0x0000004f004f7308 */ /* 0x000e620000001000 */
[----:B------:R-:W-:-:S07]  /*a230*/  FMUL.FTZ R43, R43, R58 ;  /* 0x0000003a2b2b7220 */ /* 0x000fce0000410000 */
[----:B------:R-:W4:Y:S08]  /*a240*/  MUFU.RCP R95, R80 ;  /* 0x00000050005f7308 */ /* 0x000f300000001000 */
[----:B------:R-:W5:Y:S08]  /*a250*/  MUFU.RCP R82, R82 ;  /* 0x0000005200527308 */ /* 0x000f700000001000 */
[----:B------:R-:W5:Y:S08]  /*a260*/  MUFU.RCP R84, R84 ;  /* 0x0000005400547308 */ /* 0x000f700000001000 */
[----:B------:R-:W5:Y:S08]  /*a270*/  MUFU.RCP R85, R85 ;  /* 0x0000005500557308 */ /* 0x000f700000001000 */
[----:B------:R-:W5:Y:S08]  /*a280*/  MUFU.RCP R86, R86 ;  /* 0x0000005600567308 */ /* 0x000f700000001000 */
[----:B------:R-:W5:Y:S01]  /*a290*/  MUFU.RCP R87, R87 ;  /* 0x0000005700577308 */ /* 0x000f620000001000 */
[----:B0-----:R-:W-:-:S07]  /*a2a0*/  FMUL.FTZ R44, R44, R93 ;  /* 0x0000005d2c2c7220 */ /* 0x001fce0000410000 */
[----:B------:R0:W0:Y:S01]  /*a2b0*/  MUFU.RCP R75, R55 ;  /* 0x00000037004b7308 */ /* 0x0000220000001000 */
[----:B--2---:R-:W-:-:S07]  /*a2c0*/  FMUL.FTZ R45, R45, R92 ;  /* 0x0000005c2d2d7220 */ /* 0x004fce0000410000 */
[----:B------:R-:W2:Y:S01]  /*a2d0*/  MUFU.RCP R74, R89 ;  /* 0x00000059004a7308 */ /* 0x000ea20000001000 */
[----:B---3--:R-:W-:-:S07]  /*a2e0*/  FMUL.FTZ R56, R47, R78 ;  /* 0x0000004e2f387220 */ /* 0x008fce0000410000 */
[----:B------:R-:W3:Y:S01]  /*a2f0*/  MUFU.RCP R57, R57 ;  /* 0x0000003900397308 */ /* 0x000ee20000001000 */
[----:B-1----:R-:W-:-:S07]  /*a300*/  FMUL.FTZ R47, R46, R79 ;  /* 0x0000004f2e2f7220 */ /* 0x002fce0000410000 */
[----:B------:R-:W1:Y:S01]  /*a310*/  MUFU.RCP R58, R73 ;  /* 0x00000049003a7308 */ /* 0x000e620000001000 */
[----:B------:R-:W-:Y:S01]  /*a320*/  FMUL.FTZ R44, R44, R59 ;  /* 0x0000003b2c2c7220 */ /* 0x000fe20000410000 */
[----:B------:R-:W-:Y:S01]  /*a330*/  FMUL.FTZ R45, R45, R60 ;  /* 0x0000003c2d2d7220 */ /* 0x000fe20000410000 */
[----:B----4-:R-:W-:Y:S01]  /*a340*/  FMUL.FTZ R48, R48, R95 ;  /* 0x0000005f30307220 */ /* 0x010fe20000410000 */
[----:B-----5:R-:W-:Y:S01]  /*a350*/  FMUL.FTZ R81, R81, R82 ;  /* 0x0000005251517220 */ /* 0x020fe20000410000 */
[----:B------:R-:W-:Y:S01]  /*a360*/  FMUL.FTZ R56, R56, R61 ;  /* 0x0000003d38387220 */ /* 0x000fe20000410000 */
[----:B------:R-:W-:Y:S01]  /*a370*/  FMUL.FTZ R46, R83, R84 ;  /* 0x00000054532e7220 */ /* 0x000fe20000410000 */
[----:B------:R-:W-:Y:S01]  /*a380*/  FMUL.FTZ R47, R47, R62 ;  /* 0x0000003e2f2f7220 */ /* 0x000fe20000410000 */
[----:B0-----:R-:W-:Y:S01]  /*a390*/  FMUL.FTZ R55, R50, R85 ;  /* 0x0000005532377220 */ /* 0x001fe20000410000 */
[----:B------:R-:W-:Y:S01]  /*a3a0*/  FMUL.FTZ R50, R53, R86 ;  /* 0x0000005635327220 */ /* 0x000fe20000410000 */
[----:B------:R-:W-:Y:S01]  /*a3b0*/  F2FP.F16.F32.PACK_AB R40, R43, R40 ;  /* 0x000000282b28723e */ /* 0x000fe200000000ff */
[----:B------:R-:W-:Y:S01]  /*a3c0*/  BAR.SYNC.DEFER_BLOCKING 0x0 ;  /* 0x0000000000007b1d */ /* 0x000fe20000010000 */
[----:B------:R-:W-:Y:S01]  /*a3d0*/  FMUL.FTZ R48, R48, R63 ;  /* 0x0000003f30307220 */ /* 0x000fe20000410000 */
[----:B------:R-:W-:Y:S01]  /*a3e0*/  FMUL.FTZ R81, R81, R64 ;  /* 0x0000004051517220 */ /* 0x000fe20000410000 */
[----:B------:R-:W-:Y:S01]  /*a3f0*/  FMUL.FTZ R53, R54, R87 ;  /* 0x0000005736357220 */ /* 0x000fe20000410000 */
[----:B------:R-:W-:Y:S01]  /*a400*/  F2FP.F16.F32.PACK_AB R44, R45, R44 ;  /* 0x0000002c2d2c723e */ /* 0x000fe200000000ff */
[----:B------:R-:W-:Y:S01]  /*a410*/  FMUL.FTZ R46, R46, R65 ;  /* 0x000000412e2e7220 */ /* 0x000fe20000410000 */
[----:B------:R-:W-:Y:S01]  /*a420*/  FMUL.FTZ R88, R88, R75 ;  /* 0x0000004b58587220 */ /* 0x000fe20000410000 */
[----:B------:R-:W-:Y:S01]  /*a430*/  FMUL.FTZ R55, R55, R66 ;  /* 0x0000004237377220 */ /* 0x000fe20000410000 */
[----:B--2---:R-:W-:Y:S01]  /*a440*/  FMUL.FTZ R49, R49, R74 ;  /* 0x0000004a31317220 */ /* 0x004fe20000410000 */
[----:B------:R-:W-:Y:S01]  /*a450*/  PRMT R43, R40, 0x7632, R43 ;  /* 0x00007632282b7816 */ /* 0x000fe2000000002b */
[----:B------:R-:W-:Y:S01]  /*a460*/  FMUL.FTZ R50, R50, R67 ;  /* 0x0000004332327220 */ /* 0x000fe20000410000 */
[----:B------:R-:W-:Y:S01]  /*a470*/  F2FP.F16.F32.PACK_AB R47, R47, R56 ;  /* 0x000000382f2f723e */ /* 0x000fe200000000ff */
[----:B------:R-:W-:Y:S01]  /*a480*/  FMUL.FTZ R53, R53, R68 ;  /* 0x0000004435357220 */ /* 0x000fe20000410000 */
[----:B---3--:R-:W-:Y:S01]  /*a490*/  FMUL.FTZ R52, R52, R57 ;  /* 0x0000003934347220 */ /* 0x008fe20000410000 */
[----:B-1----:R-:W-:Y:S01]  /*a4a0*/  FMUL.FTZ R51, R51, R58 ;  /* 0x0000003a33337220 */ /* 0x002fe20000410000 */
        /* <DEDUP_REMOVED lines=19> */
[----:B------:R-:W-:Y:S01]  /*a5e0*/  STS.U16 [R31+0xa], R54 ;  /* 0x00000a361f007388 */ /* 0x000fe20000000400 */
[----:B0-----:R-:W-:-:S03]  /*a5f0*/  PRMT R29, R49, 0x7632, R29 ;  /* 0x00007632311d7816 */ /* 0x001fc6000000001d */
[----:B------:R-:W-:Y:S04]  /*a600*/  STS.U16 [R32+0xc], R48 ;  /* 0x00000c3020007388 */ /* 0x000fe80000000400 */
[----:B------:R0:W-:Y:S01]  /*a610*/  STS.U16 [R33+0xe], R8 ;  /* 0x00000e0821007388 */ /* 0x0001e20000000400 */
[----:B-1----:R-:W-:-:S03]  /*a620*/  PRMT R30, R51, 0x7632, R30 ;  /* 0x00007632331e7816 */ /* 0x002fc6000000001e */
[----:B------:R-:W-:Y:S04]  /*a630*/  STS.U16 [R34+0x10], R46 ;  /* 0x0000102e22007388 */ /* 0x000fe80000000400 */
[----:B------:R-:W-:Y:S04]  /*a640*/  STS.U16 [R35+0x12], R27 ;  /* 0x0000121b23007388 */ /* 0x000fe80000000400 */
[----:B------:R-:W-:Y:S01]  /*a650*/  STS.U16 [R36+0x14], R50 ;  /* 0x0000143224007388 */ /* 0x000fe20000000400 */
[----:B0-----:R-:W-:-:S03]  /*a660*/  MOV R8, UR7 ;  /* 0x0000000700087c02 */ /* 0x001fc60008000f00 */
        /* <DEDUP_REMOVED lines=24> */
[----:B------:R-:W1:Y:S01]  /*a7f0*/  LDS R30, [UR14+0x1080] ;  /* 0x0010800eff1e7984 */ /* 0x000e620008000800 */
[----:B------:R-:W-:-:S02]  /*a800*/  ULDC.64 UR14, c[0x0][0x2c0] ;  /* 0x0000b000000e7ab9 */ /* 0x000fc40000000a00 */
[----:B------:R-:W-:Y:S02]  /*a810*/  UIMAD UR7, UR22, UR14, URZ ;  /* 0x0000000e160772a4 */ /* 0x000fe4000f8e023f */
[----:B0-----:R-:W-:-:S04]  /*a820*/  IMAD.WIDE.U32 R28, R2, UR14, RZ ;  /* 0x0000000e021c7c25 */ /* 0x001fc8000f8e00ff */
[----:B------:R-:W-:Y:S01]  /*a830*/  MOV R59, UR7 ;  /* 0x00000007003b7c02 */ /* 0x000fe20008000f00 */
[----:B------:R-:W-:Y:S04]  /*a840*/  BSSY B0, `(.L_x_172) ;  /* 0x0000013000007945 */ /* 0x000fe80003800000 */
[----:B------:R-:W-:-:S05]  /*a850*/  IMAD R59, R2, UR15, R59 ;  /* 0x0000000f023b7c24 */ /* 0x000fca000f8e023b */
[----:B------:R-:W-:Y:S02]  /*a860*/  IADD3 R57, R29, R59, RZ ;  /* 0x0000003b1d397210 */ /* 0x000fe40007ffe0ff */
[----:B-1----:R-:W-:-:S13]  /*a870*/  ISETP.GE.AND P0, PT, R9, R30, PT ;  /* 0x0000001e0900720c */ /* 0x002fda0003f06270 */
[----:B------:R-:W-:Y:S05]  /*a880*/  @P0 BRA `(.L_x_173) ;  /* 0x0000000000380947 */ /* 0x000fea0003800000 */
[----:B------:R-:W-:Y:S01]  /*a890*/  MOV R8, R10 ;  /* 0x0000000a00087202 */ /* 0x000fe20000000f00 */
[----:B------:R-:W-:Y:S01]  /*a8a0*/  ULDC.64 UR18, c[0x0][0x2c8] ;  /* 0x0000b20000127ab9 */ /* 0x000fe20000000a00 */
[----:B------:R-:W-:Y:S01]  /*a8b0*/  MOV R9, R11 ;  /* 0x0000000b00097202 */ /* 0x000fe20000000f00 */
[----:B------:R-:W-:Y:S02]  /*a8c0*/  UIMAD UR7, UR21, UR18, URZ ;  /* 0x00000012150772a4 */ /* 0x000fe4000f8e023f */
[----:B------:R-:W-:-:S04]  /*a8d0*/  IMAD.WIDE.U32 R8, R2, UR14, R8 ;  /* 0x0000000e02087c25 */ /* 0x000fc8000f8e0008 */
[----:B------:R-:W-:Y:S02]  /*a8e0*/  MOV R11, UR7 ;  /* 0x00000007000b7c02 */ /* 0x000fe40008000f00 */
        /* <DEDUP_REMOVED lines=8> */
.L_x_173:
[----:B------:R-:W-:Y:S05]  /*a970*/  BSYNC B0 ;  /* 0x0000000000007941 */ /* 0x000fea0003800000 */
.L_x_172:
[----:B------:R-:W-:Y:S01]  /*a980*/  ULDC.64 UR14, c[0x0][0x2c8] ;  /* 0x0000b200000e7ab9 */ /* 0x000fe20000000a00 */
[----:B------:R-:W-:Y:S01]  /*a990*/  MOV R8, R28 ;  /* 0x0000001c00087202 */ /* 0x000fe20000000f00 */
[----:B------:R-:W-:Y:S01]  /*a9a0*/  UIMAD UR7, UR21, UR14, URZ ;  /* 0x0000000e150772a4 */ /* 0x000fe2000f8e023f */
[----:B------:R-:W-:Y:S01]  /*a9b0*/  MOV R9, R57 ;  /* 0x0000003900097202 */ /* 0x000fe20000000f00 */
[----:B------:R-:W-:Y:S01]  /*a9c0*/  ULDC.64 UR18, c[0x0][0x320] ;  /* 0x0000c80000127ab9 */ /* 0x000fe20000000a00 */
[-C--:B------:R-:W-:Y:S01]  /*a9d0*/  ISETP.GE.AND P3, PT, R5, R30.reuse, PT ;  /* 0x0000001e0500720c */ /* 0x080fe20003f66270 */
[----:B------:R-:W-:Y:S01]  /*a9e0*/  UIADD3 UR6, UR6, 0x1, URZ ;  /* 0x0000000106067890 */ /* 0x000fe2000fffe03f */
[-C--:B------:R-:W-:Y:S01]  /*a9f0*/  ISETP.GE.AND P4, PT, R12, R30.reuse, PT ;  /* 0x0000001e0c00720c */ /* 0x080fe20003f86270 */
[----:B------:R-:W-:Y:S01]  /*aa00*/  IMAD.WIDE.U32 R8, R0, UR14, R8 ;  /* 0x0000000e00087c25 */ /* 0x000fe2000f8e0008 */
[----:B0-----:R-:W-:Y:S01]  /*aa10*/  MOV R11, UR7 ;  /* 0x00000007000b7c02 */ /* 0x001fe20008000f00 */
[----:B------:R-:W-:Y:S01]  /*aa20*/  ULDC UR7, c[0x0][0x224] ;  /* 0x0000890000077ab9 */ /* 0x000fe20000000800 */
[-C--:B------:R-:W-:Y:S01]  /*aa30*/  ISETP.GE.AND P5, PT, R6, R30.reuse, PT ;  /* 0x0000001e0600720c */ /* 0x080fe20003fa6270 */
[----:B------:R-:W-:Y:S01]  /*aa40*/  UISETP.GE.AND UP0, UPT, UR6, UR7, UPT ;  /* 0x000000070600728c */ /* 0x000fe2000bf06270 */
[----:B------:R-:W-:Y:S01]  /*aa50*/  IADD3 R10, P0, R8, UR20, RZ ;  /* 0x00000014080a7c10 */ /* 0x000fe2000ff1e0ff */
[----:B------:R-:W-:Y:S01]  /*aa60*/  IMAD R11, R0, UR15, R11 ;  /* 0x0000000f000b7c24 */ /* 0x000fe2000f8e020b */
[----:B------:R-:W-:Y:S01]  /*aa70*/  IADD3 R8, P1, R26, UR18, RZ ;  /* 0x000000121a087c10 */ /* 0x000fe2000ff3e0ff */
[----:B------:R-:W-:Y:S01]  /*aa80*/  UIADD3 UR12, UP1, UR12, 0x2000, URZ ;  /* 0x000020000c0c7890 */ /* 0x000fe2000ff3e03f */
[----:B------:R-:W-:Y:S01]  /*aa90*/  ISETP.GE.AND P6, PT, R13, R30, PT ;  /* 0x0000001e0d00720c */ /* 0x000fe20003fc6270 */
[----:B------:R-:W-:Y:S01]  /*aaa0*/  UIADD3 UR8, UP2, UR8, 0x1000, URZ ;  /* 0x0000100008087890 */ /* 0x000fe2000ff5e03f */
[----:B------:R-:W-:Y:S01]  /*aab0*/  IADD3.X R9, R11, UR23, R9, P0, !PT ;  /* 0x000000170b097c10 */ /* 0x000fe200087fe409 */
[----:B------:R-:W-:Y:S01]  /*aac0*/  UIADD3 UR9, UP3, UR9, 0x1000, URZ ;  /* 0x0000100009097890 */ /* 0x000fe2000ff7e03f */
[----:B------:R-:W-:Y:S01]  /*aad0*/  IADD3.X R25, R25, UR19, RZ, P1, !PT ;  /* 0x0000001319197c10 */ /* 0x000fe20008ffe4ff */
[----:B------:R-:W-:Y:S01]  /*aae0*/  UIADD3.X UR13, URZ, UR13, URZ, UP1, !UPT ;  /* 0x0000000d3f0d7290 */ /* 0x000fe20008ffe43f */
[C---:B------:R-:W-:Y:S01]  /*aaf0*/  LEA R8, P0, R10.reuse, R8, 0x1 ;  /* 0x000000080a087211 */ /* 0x040fe200078008ff */
[----:B------:R-:W-:Y:S01]  /*ab00*/  UIADD3.X UR10, URZ, UR10, URZ, UP2, !UPT ;  /* 0x0000000a3f0a7290 */ /* 0x000fe200097fe43f */
[----:B------:R-:W-:Y:S01]  /*ab10*/  ISETP.GE.AND P1, PT, R15, R30, PT ;  /* 0x0000001e0f00720c */ /* 0x000fe20003f26270 */
[----:B------:R-:W-:Y:S01]  /*ab20*/  UIADD3.X UR11, URZ, UR11, URZ, UP3, !UPT ;  /* 0x0000000b3f0b7290 */ /* 0x000fe20009ffe43f */
[----:B------:R-:W-:-:S02]  /*ab30*/  LEA.HI.X R9, R10, R25, R9, 0x1, P0 ;  /* 0x000000190a097211 */ /* 0x000fc400000f0c09 */
        /* <DEDUP_REMOVED lines=28> */
.L_x_175:
        /* <DEDUP_REMOVED lines=16> */
.L_x_5163:


//--------------------- .text._Z25selective_scan_fwd_kernelI32Selective_Scan_fwd_kernel_traitsILi128ELi16ELi1ELb0ELb1ELb0ELb0EN3c104HalfENS1_7complexIfEEEEv13SSMParamsBase --------------------------
	.section	.text._Z25selective_scan_fwd_kernelI32Selective_Scan_fwd_kernel_traitsILi128ELi16ELi1ELb0ELb1ELb0ELb0EN3c104HalfENS1_7complexIfEEEEv13SSMParamsBase,"ax",@progbits
	.align	128
        .global         _Z25selective_scan_fwd_kernelI32Selective_Scan_fwd_kernel_traitsILi128ELi16ELi1ELb0ELb1ELb0ELb0EN3c104HalfENS1_7complexIfEEEEv13SSMParamsBase
        .type           _Z25selective_scan_fwd_kernelI32Selective_Scan_fwd_kernel_traitsILi128ELi16ELi1ELb0ELb1ELb0ELb0EN3c104HalfENS1_7complexIfEEEEv13SSMParamsBase,@function
        .size           _Z25selective_scan_fwd_kernelI32Selective_Scan_fwd_kernel_traitsILi128ELi16ELi1ELb0ELb1ELb0ELb0EN3c104HalfENS1_7complexIfEEEEv13SSMParamsBase,(.L_x_5164 - _Z25selective_scan_fwd_kernelI32Selective_Scan_fwd_kernel_traitsILi128ELi16ELi1ELb0ELb1ELb0ELb0EN3c104HalfENS1_7complexIfEEEEv13SSMParamsBase)
        .other          _Z25selective_scan_fwd_kernelI32Selective_Scan_fwd_kernel_traitsILi128ELi16ELi1ELb0ELb1ELb0ELb0EN3c104HalfENS1_7complexIfEEEEv13SSMParamsBase,@"STO_CUDA_ENTRY STV_DEFAULT"
_Z25selective_scan_fwd_kernelI32Selective_Scan_fwd_kernel_traitsILi128ELi16ELi1ELb0ELb1ELb0ELb0EN3c104HalfENS1_7complexIfEEEEv13SSMParamsBase:
.text._Z25selective_scan_fwd_kernelI32Selective_Scan_fwd_kernel_traitsILi128ELi16ELi1ELb0ELb1ELb0ELb0EN3c104HalfENS1_7complexIfEEEEv13SSMParamsBase:
[----:B------:R-:W0:Y:S08]  /*0000*/  LDC R1, c[0x0][0x28] ;  /* 0x00000a00ff017b82 */ /* 0x000e300000000800 */
[----:B------:R-:W1:Y:S01]  /*0010*/  S2UR UR4, SR_CTAID.Y ;  /* 0x00000000000479c3 */ /* 0x000e620000002600 */
[----:B------:R-:W-:Y:S01]  /*0020*/  ULDC.64 UR6, c[0x0][0x300] ;  /* 0x0000c00000067ab9 */ /* 0x000fe20000000a00 */
[----:B------:R-:W-:Y:S01]  /*0030*/  ULDC.64 UR16, c[0x0][0x208] ;  /* 0x0000820000107ab9 */ /* 0x000fe20000000a00 */
[----:B------:R-:W-:Y:S01]  /*0040*/  ISETP.NE.U32.AND P1, PT, RZ, UR6, PT ;  /* 0x00000006ff007c0c */ /* 0x000fe2000bf25070 */
[----:B------:R-:W-:Y:S01]  /*0050*/  ULDC.64 UR12, c[0x0][0x240] ;  /* 0x00009000000c7ab9 */ /* 0x000fe20000000a00 */
[----:B------:R-:W-:Y:S01]  /*0060*/  ULDC.64 UR8, c[0x0][0x290] ;  /* 0x0000a40000087ab9 */ /* 0x000fe20000000a00 */
[----:B------:R-:W-:Y:S01]  /*0070*/  ULDC.64 UR18, c[0x0][0x298] ;  /* 0x0000a60000127ab9 */ /* 0x000fe20000000a00 */
[----:B------:R-:W-:Y:S01]  /*0080*/  ISETP.NE.AND.EX P1, PT, RZ, UR7, PT, P1 ;  /* 0x00000007ff007c0c */ /* 0x000fe2000bf25310 */
[----:B------:R-:W2:Y:S01]  /*0090*/  LDC R10, c[0x0][0x228] ;  /* 0x00008a00ff0a7b82 */ /* 0x000ea20000000800 */
[----:B------:R-:W-:Y:S01]  /*00a0*/  ULDC.64 UR20, c[0x0][0x258] ;  /* 0x0000960000147ab9 */ /* 0x000fe20000000a00 */
[----:B0-----:R-:W-:-:S06]  /*00b0*/  IADD3 R1, R1, -0x8, RZ ;  /* 0xfffffff801017810 */ /* 0x001fcc0007ffe0ff */
[----:B------:R-:W0:Y:S01]  /*00c0*/  LDC.64 R14, c[0x0][0x2d8] ;  /* 0x0000b600ff0e7b82 */ /* 0x000e220000000a00 */
[----:B-1----:R-:W-:Y:S01]  /*00d0*/  MOV R75, UR4 ;  /* 0x00000004004b7c02 */ /* 0x002fe20008000f00 */
[----:B------:R-:W-:Y:S02]  /*00e0*/  ULDC.64 UR4, c[0x0][0x2e8] ;  /* 0x0000ba0000047ab9 */ /* 0x000fe40000000a00 */
[----:B------:R-:W-:Y:S02]  /*00f0*/  ISETP.NE.U32.AND P0, PT, RZ, UR4, PT ;  /* 0x00000004ff007c0c */ /* 0x000fe4000bf05070 */
[----:B------:R-:W-:Y:S02]  /*0100*/  R2UR UR10, R75 ;  /* 0x000000004b0a72ca */ /* 0x000fe400000e0000 */
[----:B------:R-:W-:-:S11]  /*0110*/  ISETP.NE.AND.EX P0, PT, RZ, UR5, PT, P0 ;  /* 0x00000005ff007c0c */ /* 0x000fd6000bf05300 */
[----:B------:R-:W-:Y:S02]  /*0120*/  USHF.R.S32.HI UR32, URZ, 0x1f, UR10 ;  /* 0x0000001f3f207899 */ /* 0x000fe4000801140a */
[----:B------:R-:W-:-:S04]  /*0130*/  @P0 LEA R2, P2, R75, UR4, 0x2 ;  /* 0x000000044b020c11 */ /* 0x000fc8000f8410ff */
[----:B------:R-:W-:Y:S02]  /*0140*/  MOV R0, UR32 ;  /* 0x0000002000007c02 */ /* 0x000fe40008000f00 */
[----:B--2---:R-:W-:Y:S02]  /*0150*/  IABS R11, R10 ;  /* 0x0000000a000b7213 */ /* 0x004fe40000000000 */
[C-C-:B------:R-:W-:Y:S02]  /*0160*/  @P0 LEA.HI.X R3, R75.reuse, UR5, R0.reuse, 0x2, P2 ;  /* 0x000000054b030c11 */ /* 0x140fe400090f1400 */
[C---:B------:R-:W-:Y:S01]  /*0170*/  @P1 LEA R4, P2, R75.reuse, UR6, 0x2 ;  /* 0x000000064b041c11 */ /* 0x040fe2000f8410ff */
[----:B------:R-:W1:Y:S02]  /*0180*/  S2UR UR4, SR_CTAID.X ;  /* 0x00000000000479c3 */ /* 0x000e640000002500 */
[----:B------:R-:W5:Y:S01]  /*0190*/  @P0 LDG.E R8, desc[UR16][R2.64] ;  /* 0x0000001002080981 */ /* 0x000f62000c1e1900 */
[----:B------:R-:W-:-:S02]  /*01a0*/  @P1 LEA.HI.X R5, R75, UR7, R0, 0x2, P2 ;  /* 0x000000074b051c11 */ /* 0x000fc400090f1400 */
[----:B------:R-:W2:Y:S03]  /*01b0*/  I2F.RP R0, R11 ;  /* 0x0000000b00007306 */ /* 0x000ea60000209400 */
[----:B------:R3:W5:Y:S01]  /*01c0*/  @P1 LDG.E R9, desc[UR16][R4.64] ;  /* 0x0000001004091981 */ /* 0x000762000c1e1900 */
[----:B------:R-:W-:-:S04]  /*01d0*/  R2UR UR11, R75 ;  /* 0x000000004b0b72ca */ /* 0x000fc800000e0000 */
[----:B--2---:R-:W2:Y:S01]  /*01e0*/  MUFU.RCP R0, R0 ;  /* 0x0000000000007308 */ /* 0x004ea20000001000 */
[----:B-1----:R-:W-:-:S04]  /*01f0*/  MOV R74, UR4 ;  /* 0x00000004004a7c02 */ /* 0x002fc80008000f00 */
[C---:B------:R-:W-:Y:S01]  /*0200*/  R2UR UR7, R74.reuse ;  /* 0x000000004a0772ca */ /* 0x040fe200000e0000 */
[----:B---3--:R-:W-:Y:S01]  /*0210*/  IMAD.WIDE.U32 R4, R74, UR12, RZ ;  /* 0x0000000c4a047c25 */ /* 0x008fe2000f8e00ff */
[----:B--2---:R-:W-:-:S04]  /*0220*/  IADD3 R6, R0, 0xffffffe, RZ ;  /* 0x0ffffffe00067810 */ /* 0x004fc80007ffe0ff */
[----:B------:R1:W2:Y:S07]  /*0230*/  F2I.FTZ.U32.TRUNC.NTZ R7, R6 ;  /* 0x0000000600077305 */ /* 0x0002ae000021f000 */
[----:B------:R-:W-:-:S04]  /*0240*/  USHF.R.S32.HI UR15, URZ, 0x1f, UR7 ;  /* 0x0000001f3f0f7899 */ /* 0x000fc80008011407 */
[----:B------:R-:W-:Y:S02]  /*0250*/  UIMAD UR5, UR15, UR12, URZ ;  /* 0x0000000c0f0572a4 */ /* 0x000fe4000f8e023f */
[----:B------:R-:W-:Y:S01]  /*0260*/  UIMAD UR4, UR15, UR8, URZ ;  /* 0x000000080f0472a4 */ /* 0x000fe2000f8e023f */
[----:B-1----:R-:W-:Y:S01]  /*0270*/  HFMA2.MMA R6, -RZ, RZ, 0, 0 ;  /* 0x00000000ff067435 */ /* 0x002fe200000001ff */
[----:B------:R-:W-:Y:S02]  /*0280*/  UIMAD UR12, UR32, UR18, URZ ;  /* 0x00000012200c72a4 */ /* 0x000fe4000f8e023f */
[----:B------:R-:W-:Y:S02]  /*0290*/  MOV R13, UR5 ;  /* 0x00000005000d7c02 */ /* 0x000fe40008000f00 */
[----:B--2---:R-:W-:-:S03]  /*02a0*/  IADD3 R2, RZ, -R7, RZ ;  /* 0x80000007ff027210 */ /* 0x004fc60007ffe0ff */
[----:B------:R-:W-:Y:S02]  /*02b0*/  IMAD R13, R74, UR13, R13 ;  /* 0x0000000d4a0d7c24 */ /* 0x000fe4000f8e020d */
[----:B------:R-:W-:Y:S01]  /*02c0*/  IMAD R3, R2, R11, RZ ;  /* 0x0000000b02037224 */ /* 0x000fe200078e02ff */
[----:B------:R-:W-:Y:S02]  /*02d0*/  IABS R2, R75 ;  /* 0x0000004b00027213 */ /* 0x000fe40000000000 */
[----:B------:R-:W-:Y:S01]  /*02e0*/  IADD3 R5, R5, R13, RZ ;  /* 0x0000000d05057210 */ /* 0x000fe20007ffe0ff */
[----:B------:R-:W-:Y:S01]  /*02f0*/  IMAD.HI.U32 R7, R7, R3, R6 ;  /* 0x0000000307077227 */ /* 0x000fe200078e0006 */
[----:B------:R-:W1:Y:S05]  /*0300*/  LDC.64 R12, c[0x0][0x2f8] ;  /* 0x0000be00ff0c7b82 */ /* 0x000e6a0000000a00 */
[----:B------:R-:W-:-:S03]  /*0310*/  IMAD.HI.U32 R7, R7, R2, RZ ;  /* 0x0000000207077227 */ /* 0x000fc600078e00ff */
[----:B------:R-:W2:Y:S02]  /*0320*/  LDC R6, c[0x0][0x224] ;  /* 0x00008900ff067b82 */ /* 0x000ea40000000800 */
[----:B------:R-:W-:-:S05]  /*0330*/  IADD3 R0, -R7, RZ, RZ ;  /* 0x000000ff07007210 */ /* 0x000fca0007ffe1ff */
[----:B------:R-:W-:Y:S02]  /*0340*/  IMAD R0, R11, R0, R2 ;  /* 0x000000000b007224 */ /* 0x000fe400078e0202 */
[----:B------:R-:W-:-:S03]  /*0350*/  IMAD.WIDE.U32 R2, R74, UR8, RZ ;  /* 0x000000084a027c25 */ /* 0x000fc6000f8e00ff */
[----:B------:R-:W-:-:S13]  /*0360*/  ISETP.GT.U32.AND P3, PT, R11, R0, PT ;  /* 0x000000000b00720c */ /* 0x000fda0003f64070 */
[-C--:B------:R-:W-:Y:S02]  /*0370*/  @!P3 IADD3 R0, R0, -R11.reuse, RZ ;  /* 0x8000000b0000b210 */ /* 0x080fe40007ffe0ff */
[----:B------:R-:W-:Y:S02]  /*0380*/  @!P3 IADD3 R7, R7, 0x1, RZ ;  /* 0x000000010707b810 */ /* 0x000fe40007ffe0ff */
[----:B------:R-:W-:Y:S02]  /*0390*/  ISETP.GE.U32.AND P2, PT, R0, R11, PT ;  /* 0x0000000b0000720c */ /* 0x000fe40003f46070 */
[----:B------:R-:W-:Y:S02]  /*03a0*/  LOP3.LUT R0, R75, R10, RZ, 0x3c, !PT ;  /* 0x0000000a4b007212 */ /* 0x000fe400078e3cff */
[----:B------:R-:W-:Y:S02]  /*03b0*/  MOV R11, UR4 ;  /* 0x00000004000b7c02 */ /* 0x000fe40008000f00 */
[----:B------:R-:W-:-:S02]  /*03c0*/  R2UR UR4, R74 ;  /* 0x000000004a0472ca */ /* 0x000fc400000e0000 */
[----:B------:R-:W-:Y:S01]  /*03d0*/  ISETP.GE.AND P4, PT, R0, RZ, PT ;  /* 0x000000ff0000720c */ /* 0x000fe20003f86270 */
[----:B------:R-:W-:Y:S01]  /*03e0*/  IMAD R11, R74, UR9, R11 ;  /* 0x000000094a0b7c24 */ /* 0x000fe2000f8e020b */
[----:B------:R-:W-:Y:S01]  /*03f0*/  ISETP.NE.AND P3, PT, R10, RZ, PT ;  /* 0x000000ff0a00720c */ /* 0x000fe20003f65270 */
[----:B------:R-:W-:Y:S02]  /*0400*/  ULDC.64 UR8, c[0x0][0x280] ;  /* 0x0000a00000087ab9 */ /* 0x000fe40000000a00 */
[----:B------:R-:W-:Y:S01]  /*0410*/  @P2 IADD3 R7, R7, 0x1, RZ ;  /* 0x0000000107072810 */ /* 0x000fe20007ffe0ff */
[----:B------:R-:W-:Y:S01]  /*0420*/  UIMAD UR6, UR15, UR8, URZ ;  /* 0x000000080f0672a4 */ /* 0x000fe2000f8e023f */
[----:B--2---:R-:W-:Y:S02]  /*0430*/  ISETP.GE.AND P2, PT, R6, 0x1, PT ;  /* 0x000000010600780c */ /* 0x004fe40003f46270 */
[----:B------:R-:W-:Y:S01]  /*0440*/  IADD3 R3, R3, R11, RZ ;  /* 0x0000000b03037210 */ /* 0x000fe20007ffe0ff */
[----:B------:R-:W-:-:S02]  /*0450*/  UIMAD UR6, UR7, UR9, UR6 ;  /* 0x00000009070672a4 */ /* 0x000fc4000f8e0206 */
[----:B------:R-:W-:Y:S01]  /*0460*/  UIMAD.WIDE.U32 UR4, UR4, UR8, URZ ;  /* 0x00000008040472a5 */ /* 0x000fe2000f8e003f */
[----:B------:R-:W-:Y:S02]  /*0470*/  @!P4 IADD3 R7, -R7, RZ, RZ ;  /* 0x000000ff0707c210 */ /* 0x000fe40007ffe1ff */
[----:B------:R-:W-:Y:S01]  /*0480*/  ULDC.64 UR8, c[0x0][0x288] ;  /* 0x0000a20000087ab9 */ /* 0x000fe20000000a00 */
[----:B------:R-:W-:Y:S01]  /*0490*/  @!P3 LOP3.LUT R7, RZ, R10, RZ, 0x33, !PT ;  /* 0x0000000aff07b212 */ /* 0x000fe200078e33ff */
[----:B------:R-:W-:-:S03]  /*04a0*/  UIMAD UR7, UR32, UR8, URZ ;  /* 0x00000008200772a4 */ /* 0x000fc6000f8e023f */
[----:B------:R-:W-:Y:S01]  /*04b0*/  SHF.R.S32.HI R0, RZ, 0x1f, R7 ;  /* 0x0000001fff007819 */ /* 0x000fe20000011407 */
[----:B01----:R-:W-:Y:S08]  /*04c0*/  @!P2 EXIT ;  /* 0x000000000000a94d */ /* 0x003ff00003800000 */
[----:B------:R-:W-:Y:S01]  /*04d0*/  MOV R6, UR12 ;  /* 0x0000000c00067c02 */ /* 0x000fe20008000f00 */
[----:B------:R-:W-:Y:S01]  /*04e0*/  IMAD R0, R0, UR20, RZ ;  /* 0x0000001400007c24 */ /* 0x000fe2000f8e02ff */
[----:B------:R-:W-:Y:S01]  /*04f0*/  UIADD3 UR5, UR5, UR6, URZ ;  /* 0x0000000605057290 */ /* 0x000fe2000fffe03f */
[C---:B------:R-:W-:Y:S01]  /*0500*/  IMAD.WIDE.U32 R4, R7.reuse, UR20, R4 ;  /* 0x0000001407047c25 */ /* 0x040fe2000f8e0004 */
[----:B------:R-:W-:Y:S01]  /*0510*/  UIMAD UR9, UR10, UR9, UR7 ;  /* 0x000000090a0972a4 */ /* 0x000fe2000f8e0207 */
[----:B------:R-:W0:Y:S01]  /*0520*/  S2R R73, SR_TID.X ;  /* 0x0000000000497919 */ /* 0x000e220000002100 */
[----:B------:R-:W-:Y:S01]  /*0530*/  UIMAD.WIDE.U32 UR6, UR11, UR8, UR4 ;  /* 0x000000080b0672a5 */ /* 0x000fe2000f8e0004 */
[----:B------:R-:W-:Y:S01]  /*0540*/  IMAD R11, R7, UR21, R0 ;  /* 0x00000015070b7c24 */ /* 0x000fe2000f8e0200 */
[----:B------:R-:W-:Y:S01]  /*0550*/  LEA R71, P2, R4, R14, 0x1 ;  /* 0x0000000e04477211 */ /* 0x000fe200078408ff */
[C---:B------:R-:W-:Y:S01]  /*0560*/  IMAD R7, R75.reuse, UR19, R6 ;  /* 0x000000134b077c24 */ /* 0x040fe2000f8e0206 */
[----:B------:R-:W-:Y:S01]  /*0570*/  UMOV UR5, URZ ;  /* 0x0000003f00057c82 */ /* 0x000fe20008000000 */
[----:B------:R-:W-:Y:S01]  /*0580*/  IMAD.WIDE.U32 R2, R75, UR18, R2 ;  /* 0x000000124b027c25 */ /* 0x000fe2000f8e0002 */
[----:B-----5:R-:W-:Y:S01]  /*0590*/  @P0 R2UR UR5, R8 ;  /* 0x00000000080502ca */ /* 0x020fe200000e0000 */
[----:B------:R-:W1:Y:S01]  /*05a0*/  S2R R72, SR_LANEID ;  /* 0x0000000000487919 */ /* 0x000e620000000000 */
[----:B------:R-:W-:Y:S01]  /*05b0*/  UMOV UR4, URZ ;  /* 0x0000003f00047c82 */ /* 0x000fe20008000000 */
[----:B------:R-:W-:Y:S01]  /*05c0*/  @P1 R2UR UR4, R9 ;  /* 0x00000000090412ca */ /* 0x000fe200000e0000 */
[----:B------:R-:W-:Y:S01]  /*05d0*/  ULDC.64 UR10, c[0x0][0x2f0] ;  /* 0x0000bc00000a7ab9 */ /* 0x000fe20000000a00 */
[----:B------:R-:W-:Y:S01]  /*05e0*/  IADD3 R3, R3, R7, RZ ;  /* 0x0000000703037210 */ /* 0x000fe20007ffe0ff */
[----:B------:R-:W-:Y:S01]  /*05f0*/  UIADD3 UR9, UR7, UR9, URZ ;  /* 0x0000000907097290 */ /* 0x000fe2000fffe03f */
[----:B------:R-:W-:Y:S01]  /*0600*/  LEA R0, P0, R2, R12, 0x1 ;  /* 0x0000000c02007211 */ /* 0x000fe200078008ff */
[----:B------:R-:W-:Y:S01]  /*0610*/  ULEA UR8, UP0, UR6, UR10, 0x1 ;  /* 0x0000000a06087291 */ /* 0x000fe2000f80083f */
[----:B------:R-:W-:-:S02]  /*0620*/  IADD3 R70, R5, R11, RZ ;  /* 0x0000000b05467210 */ /* 0x000fc40007ffe0ff */
[----:B------:R-:W-:Y:S01]  /*0630*/  LEA.HI.X R2, R2, R13, R3, 0x1, P0 ;  /* 0x0000000d02027211 */ /* 0x000fe200000f0c03 */
[----:B------:R2:W-:Y:S01]  /*0640*/  STL [R1+0x4], R0 ;  /* 0x0000040001007387 */ /* 0x0005e20000100800 */
[----:B------:R-:W-:Y:S01]  /*0650*/  LEA.HI.X R70, R4, R15, R70, 0x1, P2 ;  /* 0x0000000f04467211 */ /* 0x000fe200010f0c46 */
[----:B------:R-:W-:Y:S02]  /*0660*/  ULEA.HI.X UR9, UR6, UR11, UR9, 0x1, UP0 ;  /* 0x0000000b06097291 */ /* 0x000fe400080f0c09 */
[----:B------:R2:W-:Y:S01]  /*0670*/  STL [R1], R2 ;  /* 0x0000000201007387 */ /* 0x0005e20000100800 */
[----:B------:R-:W-:-:S09]  /*0680*/  UMOV UR6, URZ ;  /* 0x0000003f00067c82 */ /* 0x000fd20008000000 */
.L_x_217:
[----:B0-----:R-:W-:Y:S01]  /*0690*/  SHF.L.U32 R69, R73, 0x4, RZ ;  /* 0x0000000449457819 */ /* 0x001fe200000006ff */
[----:B------:R-:W-:Y:S03]  /*06a0*/  BAR.SYNC.DEFER_BLOCKING 0x0 ;  /* 0x0000000000007b1d */ /* 0x000fe60000010000 */
[----:B------:R-:W-:-:S03]  /*06b0*/  LOP3.LUT R69, R69, 0xfffffe00, RZ, 0xc0, !PT ;  /* 0xfffffe0045457812 */ /* 0x000fc600078ec0ff */
[----:B------:R-:W-:Y:S01]  /*06c0*/  ULDC UR10, c[0x0][0x218] ;  /* 0x00008600000a7ab9 */ /* 0x000fe20000000800 */
[----:B------:R-:W-:Y:S01]  /*06d0*/  LOP3.LUT R68, R69, 0x1f, R73, 0xf8, !PT ;  /* 0x0000001f45447812 */ /* 0x000fe200078ef849 */
[----:B------:R-:W-:Y:S01]  /*06e0*/  UIMAD UR10, UR6, -0x800, UR10 ;  /* 0xfffff800060a78a4 */ /* 0x000fe2000f8e020a */
[----:B------:R-:W3:Y:S02]  /*06f0*/  LDL R44, [R1] ;  /* 0x00000000012c7983 */ /* 0x000ee40000100800 */
[C---:B------:R-:W-:Y:S02]  /*0700*/  LOP3.LUT R18, R68.reuse, 0x20, RZ, 0xfc, !PT ;  /* 0x0000002044127812 */ /* 0x040fe400078efcff */
[----:B----4-:R-:W4:Y:S01]  /*0710*/  LDL R42, [R1+0x4] ;  /* 0x00000400012a7983 */ /* 0x010f220000100800 */
[----:B------:R-:W-:Y:S02]  /*0720*/  ISETP.GE.AND P2, PT, R68, UR10, PT ;  /* 0x0000000a44007c0c */ /* 0x000fe4000bf46270 */
[----:B------:R-:W-:-:S02]  /*0730*/  ISETP.GE.AND P1, PT, R18, UR10, PT ;  /* 0x0000000a12007c0c */ /* 0x000fc4000bf26270 */
[----:B--2---:R-:W-:Y:S02]  /*0740*/  MOV R2, UR8 ;  /* 0x0000000800027c02 */ /* 0x004fe40008000f00 */
[----:B------:R-:W-:Y:S02]  /*0750*/  MOV R3, UR9 ;  /* 0x0000000900037c02 */ /* 0x000fe40008000f00 */
[C---:B------:R-:W-:Y:S02]  /*0760*/  LOP3.LUT R19, R68.reuse, 0x40, RZ, 0xfc, !PT ;  /* 0x0000004044137812 */ /* 0x040fe400078efcff */
[C---:B------:R-:W-:Y:S01]  /*0770*/  LOP3.LUT R21, R68.reuse, 0x60, RZ, 0xfc, !PT ;  /* 0x0000006044157812 */ /* 0x040fe200078efcff */
[C---:B------:R-:W-:Y:S01]  /*0780*/  IMAD.WIDE R2, R68.reuse, 0x2, R2 ;  /* 0x0000000244027825 */ /* 0x040fe200078e0202 */
[----:B------:R-:W-:Y:S02]  /*0790*/  PRMT R0, RZ, 0x7610, R0 ;  /* 0x00007610ff007816 */ /* 0x000fe40000000000 */
[----:B------:R-:W-:-:S02]  /*07a0*/  LOP3.LUT R22, R68, 0x80, RZ, 0xfc, !PT ;  /* 0x0000008044167812 */ /* 0x000fc400078efcff */
[----:B------:R-:W-:Y:S02]  /*07b0*/  PRMT R4, RZ, 0x7610, R4 ;  /* 0x00007610ff047816 */ /* 0x000fe40000000004 */
[C---:B------:R-:W-:Y:S01]  /*07c0*/  LOP3.LUT R23, R68.reuse, 0xa0, RZ, 0xfc, !PT ;  /* 0x000000a044177812 */ /* 0x040fe200078efcff */
[----:B------:R-:W2:Y:S01]  /*07d0*/  @!P2 LDG.E.U16 R0, desc[UR16][R2.64] ;  /* 0x000000100200a981 */ /* 0x000ea2000c1e1500 */
[C---:B------:R-:W-:Y:S02]  /*07e0*/  LOP3.LUT R24, R68.reuse, 0xc0, RZ, 0xfc, !PT ;  /* 0x000000c044187812 */ /* 0x040fe400078efcff */
[----:B------:R-:W-:Y:S01]  /*07f0*/  ISETP.GE.AND P0, PT, R19, UR10, PT ;  /* 0x0000000a13007c0c */ /* 0x000fe2000bf06270 */
[----:B------:R-:W5:Y:S01]  /*0800*/  @!P1 LDG.E.U16 R4, desc[UR16][R2.64+0x40] ;  /* 0x0000401002049981 */ /* 0x000f62000c1e1500 */
[----:B------:R-:W-:Y:S02]  /*0810*/  LOP3.LUT R25, R68, 0xe0, RZ, 0xfc, !PT ;  /* 0x000000e044197812 */ /* 0x000fe400078efcff */
        /* <DEDUP_REMOVED lines=11> */
[----:B------:R-:W5:Y:S01]  /*08d0*/  @!P0 LDG.E.U16 R5, desc[UR16][R2.64+0x80] ;  /* 0x0000801002058981 */ /* 0x000f62000c1e1500 */
        /* <DEDUP_REMOVED lines=13> */
[----:B------:R-:W-:Y:S01]  /*09b0*/  LOP3.LUT R38, R68, 0x1c0, RZ, 0xfc, !PT ;  /* 0x000001c044267812 */ /* 0x000fe200078efcff */
        /* <DEDUP_REMOVED lines=29> */
[C---:B0-----:R-:W-:Y:S02]  /*0b90*/  IADD3 R3, R18.reuse, 0x20, RZ ;  /* 0x0000002012037810 */ /* 0x041fe40007ffe0ff */
[----:B------:R-:W-:Y:S02]  /*0ba0*/  IADD3 R19, R18, 0x40, RZ ;  /* 0x0000004012137810 */ /* 0x000fe40007ffe0ff */
[----:B------:R-:W-:-:S02]  /*0bb0*/  ISETP.GE.AND P6, PT, R23, UR10, PT ;  /* 0x0000000a17007c0c */ /* 0x000fc4000bfc6270 */
[C---:B------:R-:W-:Y:S02]  /*0bc0*/  IADD3 R21, R18.reuse, 0x60, RZ ;  /* 0x0000006012157810 */ /* 0x040fe40007ffe0ff */
[----:B------:R-:W-:Y:S02]  /*0bd0*/  ISETP.GE.AND P3, PT, R25, UR10, PT ;  /* 0x0000000a19007c0c */ /* 0x000fe4000bf66270 */
[CC--:B------:R-:W-:Y:S02]  /*0be0*/  LEA.HI.SX32 R165, R18.reuse, R18.reuse, 0x1b ;  /* 0x0000001212a57211 */ /* 0x0c0fe400078fdaff */
[C---:B------:R-:W-:Y:S01]  /*0bf0*/  IADD3 R23, R18.reuse, 0x80, RZ ;  /* 0x0000008012177810 */ /* 0x040fe20007ffe0ff */
[----:B------:R-:W-:Y:S01]  /*0c00*/  ULEA UR11, UR11, UR7, 0x18 ;  /* 0x000000070b0b7291 */ /* 0x000fe2000f8ec03f */
[----:B------:R-:W-:Y:S02]  /*0c10*/  IADD3 R25, R18, 0xa0, RZ ;  /* 0x000000a012197810 */ /* 0x000fe40007ffe0ff */
[----:B------:R-:W-:-:S02]  /*0c20*/  LEA.HI.SX32 R3, R3, R18, 0x1b ;  /* 0x0000001203037211 */ /* 0x000fc400078fdaff */
[C---:B------:R-:W-:Y:S02]  /*0c30*/  IADD3 R27, R18.reuse, 0xc0, RZ ;  /* 0x000000c0121b7810 */ /* 0x040fe40007ffe0ff */
[-C--:B------:R-:W-:Y:S02]  /*0c40*/  LEA.HI.SX32 R19, R19, R18.reuse, 0x1b ;  /* 0x0000001213137211 */ /* 0x080fe400078fdaff */
[C---:B------:R-:W-:Y:S02]  /*0c50*/  IADD3 R29, R18.reuse, 0xe0, RZ ;  /* 0x000000e0121d7810 */ /* 0x040fe40007ffe0ff */
[----:B------:R-:W-:Y:S02]  /*0c60*/  LEA.HI.SX32 R21, R21, R18, 0x1b ;  /* 0x0000001215157211 */ /* 0x000fe400078fdaff */
[----:B------:R-:W-:Y:S02]  /*0c70*/  IADD3 R31, R18, 0x100, RZ ;  /* 0x00000100121f7810 */ /* 0x000fe40007ffe0ff */
[----:B------:R-:W-:-:S02]  /*0c80*/  LEA R165, R165, UR11, 0x1 ;  /* 0x0000000ba5a57c11 */ /* 0x000fc4000f8e08ff */
        /* <DEDUP_REMOVED lines=19> */
[----:B------:R-:W-:Y:S02]  /*0dc0*/  IADD3 R45, R18, 0x1e0, RZ ;  /* 0x000001e0122d7810 */ /* 0x000fe40007ffe0ff */
[-C--:B------:R-:W-:Y:S02]  /*0dd0*/  LEA.HI.SX32 R37, R37, R18.reuse, 0x1b ;  /* 0x0000001225257211 */ /* 0x080fe400078fdaff */
[----:B------:R-:W-:Y:S02]  /*0de0*/  LEA R151, R29, UR11, 0x1 ;  /* 0x0000000b1d977c11 */ /* 0x000fe4000f8e08ff */
[----:B------:R-:W-:Y:S02]  /*0df0*/  LEA.HI.SX32 R39, R39, R18, 0x1b ;  /* 0x0000001227277211 */ /* 0x000fe400078fdaff */
[----:B------:R-:W-:-:S02]  /*0e00*/  LEA R150, R31, UR11, 0x1 ;  /* 0x0000000b1f967c11 */ /* 0x000fc4000f8e08ff */
[-C--:B------:R-:W-:Y:S02]  /*0e10*/  LEA.HI.SX32 R41, R41, R18.reuse, 0x1b ;  /* 0x0000001229297211 */ /* 0x080fe400078fdaff */
[----:B------:R-:W-:Y:S02]  /*0e20*/  LEA R149, R33, UR11, 0x1 ;  /* 0x0000000b21957c11 */ /* 0x000fe4000f8e08ff */
[-C--:B------:R-:W-:Y:S01]  /*0e30*/  LEA.HI.SX32 R43, R43, R18.reuse, 0x1b ;  /* 0x000000122b2b7211 */ /* 0x080fe200078fdaff */
[----:B------:R-:W0:Y:S01]  /*0e40*/  LDC R33, c[0x0][0x21c] ;  /* 0x00008700ff217b82 */ /* 0x000e220000000800 */
[----:B------:R-:W-:Y:S02]  /*0e50*/  LEA R148, R35, UR11, 0x1 ;  /* 0x0000000b23947c11 */ /* 0x000fe4000f8e08ff */
[----:B------:R-:W-:Y:S02]  /*0e60*/  LEA.HI.SX32 R45, R45, R18, 0x1b ;  /* 0x000000122d2d7211 */ /* 0x000fe400078fdaff */
[----:B------:R-:W-:-:S02]  /*0e70*/  LEA R147, R37, UR11, 0x1 ;  /* 0x0000000b25937c11 */ /* 0x000fc4000f8e08ff */
[----:B------:R-:W-:Y:S02]  /*0e80*/  LEA R146, R39, UR11, 0x1 ;  /* 0x0000000b27927c11 */ /* 0x000fe4000f8e08ff */
[----:B------:R-:W-:Y:S02]  /*0e90*/  LEA R145, R41, UR11, 0x1 ;  /* 0x0000000b29917c11 */ /* 0x000fe4000f8e08ff */
[----:B------:R-:W-:Y:S02]  /*0ea0*/  LEA R144, R43, UR11, 0x1 ;  /* 0x0000000b2b907c11 */ /* 0x000fe4000f8e08ff */
[----:B------:R-:W-:Y:S02]  /*0eb0*/  LEA R67, R45, UR11, 0x1 ;  /* 0x0000000b2d437c11 */ /* 0x000fe4000f8e08ff */
[----:B------:R-:W-:Y:S02]  /*0ec0*/  ISETP.GE.AND P1, PT, R22, UR10, PT ;  /* 0x0000000a16007c0c */ /* 0x000fe4000bf26270 */
[----:B------:R-:W-:-:S02]  /*0ed0*/  PRMT R22, RZ, 0x7610, R22 ;  /* 0x00007610ff167816 */ /* 0x000fc40000000016 */
[----:B------:R-:W-:Y:S02]  /*0ee0*/  ISETP.GE.AND P5, PT, R24, UR10, PT ;  /* 0x0000000a18007c0c */ /* 0x000fe4000bfa6270 */
[----:B------:R-:W-:Y:S02]  /*0ef0*/  PRMT R21, RZ, 0x7610, R21 ;  /* 0x00007610ff157816 */ /* 0x000fe40000000015 */
[----:B------:R-:W-:Y:S02]  /*0f00*/  PRMT R24, RZ, 0x7610, R24 ;  /* 0x00007610ff187816 */ /* 0x000fe40000000018 */
[----:B------:R-:W-:Y:S02]  /*0f10*/  PRMT R23, RZ, 0x7610, R23 ;  /* 0x00007610ff177816 */ /* 0x000fe40000000017 */
[----:B------:R-:W-:Y:S02]  /*0f20*/  PRMT R25, RZ, 0x7610, R25 ;  /* 0x00007610ff197816 */ /* 0x000fe40000000019 */
[----:B------:R-:W-:-:S02]  /*0f30*/  PRMT R27, RZ, 0x7610, R27 ;  /* 0x00007610ff1b7816 */ /* 0x000fc4000000001b */
[----:B------:R-:W-:Y:S02]  /*0f40*/  PRMT R29, RZ, 0x7610, R29 ;  /* 0x00007610ff1d7816 */ /* 0x000fe4000000001d */
[----:B------:R-:W-:Y:S02]  /*0f50*/  PRMT R31, RZ, 0x7610, R31 ;  /* 0x00007610ff1f7816 */ /* 0x000fe4000000001f */
[----:B---3--:R-:W-:Y:S02]  /*0f60*/  MOV R3, R44 ;  /* 0x0000002c00037202 */ /* 0x008fe40000000f00 */
[----:B----4-:R-:W-:Y:S01]  /*0f70*/  MOV R2, R42 ;  /* 0x0000002a00027202 */ /* 0x010fe20000000f00 */
[----:B--2---:R1:W-:Y:S04]  /*0f80*/  STS.U16 [R165], R0 ;  /* 0x00000000a5007388 */ /* 0x0043e80000000400 */
[----:B-----5:R-:W-:Y:S01]  /*0f90*/  STS.U16 [R163+0x40], R4 ;  /* 0x00004004a3007388 */ /* 0x020fe20000000400 */
[----:B-1----:R-:W-:-:S04]  /*0fa0*/  LEA R0, R72, R69, 0x4 ;  /* 0x0000004548007211 */ /* 0x002fc800078e20ff */
[----:B------:R-:W-:-:S04]  /*0fb0*/  LEA.HI.SX32 R66, R0, R0, 0x1b ;  /* 0x0000000000427211 */ /* 0x000fc800078fdaff */
[----:B------:R-:W-:Y:S01]  /*0fc0*/  LEA R66, R66, UR11, 0x1 ;  /* 0x0000000b42427c11 */ /* 0x000fe2000f8e08ff */
[----:B------:R-:W-:Y:S04]  /*0fd0*/  STS.U16 [R156+0x80], R5 ;  /* 0x000080059c007388 */ /* 0x000fe80000000400 */
[----:B------:R-:W-:Y:S04]  /*0fe0*/  STS.U16 [R155+0xc0], R6 ;  /* 0x0000c0069b007388 */ /* 0x000fe80000000400 */
[----:B------:R-:W-:Y:S04]  /*0ff0*/  STS.U16 [R154+0x100], R7 ;  /* 0x000100079a007388 */ /* 0x000fe80000000400 */
[----:B------:R-:W-:Y:S04]  /*1000*/  STS.U16 [R153+0x140], R8 ;  /* 0x0001400899007388 */ /* 0x000fe80000000400 */
[----:B------:R-:W-:Y:S04]  /*1010*/  STS.U16 [R152+0x180], R9 ;  /* 0x0001800998007388 */ /* 0x000fe80000000400 */
[----:B------:R-:W-:Y:S04]  /*1020*/  STS.U16 [R151+0x1c0], R10 ;  /* 0x0001c00a97007388 */ /* 0x000fe80000000400 */
[----:B------:R-:W-:Y:S01]  /*1030*/  STS.U16 [R150+0x200], R11 ;  /* 0x0002000b96007388 */ /* 0x000fe20000000400 */
[----:B------:R-:W-:-:S03]  /*1040*/  IMAD.WIDE R18, R68, 0x2, R2 ;  /* 0x0000000244127825 */ /* 0x000fc600078e0202 */
[----:B------:R-:W-:Y:S04]  /*1050*/  STS.U16 [R149+0x240], R12 ;  /* 0x0002400c95007388 */ /* 0x000fe80000000400 */
[----:B------:R-:W-:Y:S04]  /*1060*/  STS.U16 [R148+0x280], R13 ;  /* 0x0002800d94007388 */ /* 0x000fe80000000400 */
[----:B------:R-:W-:Y:S04]  /*1070*/  STS.U16 [R147+0x2c0], R14 ;  /* 0x0002c00e93007388 */ /* 0x000fe80000000400 */
[----:B------:R-:W-:Y:S04]  /*1080*/  STS.U16 [R146+0x300], R15 ;  /* 0x0003000f92007388 */ /* 0x000fe80000000400 */
[----:B------:R-:W-:Y:S04]  /*1090*/  STS.U16 [R145+0x340], R16 ;  /* 0x0003401091007388 */ /* 0x000fe80000000400 */
        /* <DEDUP_REMOVED lines=19> */
[----:B------:R-:W-:Y:S01]  /*11d0*/  BAR.SYNC.DEFER_BLOCKING 0x0 ;  /* 0x0000000000007b1d */ /* 0x000fe20000010000 */
[----:B-1----:R-:W-:-:S02]  /*11e0*/  PRMT R17, RZ, 0x7610, R17 ;  /* 0x00007610ff117816 */ /* 0x002fc40000000011 */
[----:B--2---:R-:W-:-:S03]  /*11f0*/  PRMT R20, RZ, 0x7610, R20 ;  /* 0x00007610ff147816 */ /* 0x004fc60000000014 */
[----:B------:R-:W2:Y:S01]  /*1200*/  @!P2 LDG.E.U16 R22, desc[UR16][R18.64+0x40] ;  /* 0x000040101216a981 */ /* 0x000ea2000c1e1500 */
[----:B------:R-:W-:-:S03]  /*1210*/  ISETP.GE.AND P2, PT, R26, UR10, PT ;  /* 0x0000000a1a007c0c */ /* 0x000fc6000bf46270 */
[----:B------:R-:W3:Y:S01]  /*1220*/  @!P1 LDG.E.U16 R17, desc[UR16][R18.64+0x100] ;  /* 0x0001001012119981 */ /* 0x000ee2000c1e1500 */
[----:B------:R-:W-:Y:S02]  /*1230*/  ISETP.GE.AND P1, PT, R68, UR10, PT ;  /* 0x0000000a44007c0c */ /* 0x000fe4000bf26270 */
[----:B------:R-:W-:Y:S01]  /*1240*/  PRMT R26, RZ, 0x7610, R26 ;  /* 0x00007610ff1a7816 */ /* 0x000fe2000000001a */
[----:B------:R-:W4:Y:S01]  /*1250*/  @!P4 LDG.E.U16 R21, desc[UR16][R18.64+0x80] ;  /* 0x000080101215c981 */ /* 0x000f22000c1e1500 */
[----:B------:R-:W-:Y:S02]  /*1260*/  ISETP.GE.AND P4, PT, R28, UR10, PT ;  /* 0x0000000a1c007c0c */ /* 0x000fe4000bf86270 */
[----:B------:R-:W-:Y:S01]  /*1270*/  PRMT R28, RZ, 0x7610, R28 ;  /* 0x00007610ff1c7816 */ /* 0x000fe2000000001c */
        /* <DEDUP_REMOVED lines=25> */
[----:B0-----:R-:W-:Y:S01]  /*1410*/  ISETP.GE.AND P6, PT, R33, 0x1, PT ;  /* 0x000000012100780c */ /* 0x001fe20003fc6270 */
        /* <DEDUP_REMOVED lines=87> */
.L_x_177:
[----:B------:R-:W-:Y:S05]  /*1990*/  BSYNC B0 ;  /* 0x0000000000007941 */ /* 0x000fea0003800000 */
.L_x_176:
        /* <DEDUP_REMOVED lines=36> */
.L_x_179:
[----:B------:R-:W-:Y:S05]  /*1be0*/  BSYNC B0 ;  /* 0x0000000000007941 */ /* 0x000fea0003800000 */
.L_x_178:
        /* <DEDUP_REMOVED lines=38> */
.L_x_181:
[----:B------:R-:W-:Y:S05]  /*1e50*/  BSYNC B0 ;  /* 0x0000000000007941 */ /* 0x000fea0003800000 */
.L_x_180:
        /* <DEDUP_REMOVED lines=36> */
.L_x_183:
[----:B------:R-:W-:Y:S05]  /*20a0*/  BSYNC B0 ;  /* 0x0000000000007941 */ /* 0x000fea0003800000 */
.L_x_182:
        /* <DEDUP_REMOVED lines=38> */
.L_x_185:
[----:B------:R-:W-:Y:S05]  /*2310*/  BSYNC B0 ;  /* 0x0000000000007941 */ /* 0x000fea0003800000 */
.L_x_184:
        /* <DEDUP_REMOVED lines=36> */
.L_x_187:
[----:B------:R-:W-:Y:S05]  /*2560*/  BSYNC B0 ;  /* 0x0000000000007941 */ /* 0x000fea0003800000 */
.L_x_186:
        /* <DEDUP_REMOVED lines=38> */
.L_x_189:
[----:B------:R-:W-:Y:S05]  /*27d0*/  BSYNC B0 ;  /* 0x0000000000007941 */ /* 0x000fea0003800000 */
.L_x_188:
        /* <DEDUP_REMOVED lines=37> */
.L_x_191:
[----:B------:R-:W-:Y:S05]  /*2a30*/  BSYNC B0 ;  /* 0x0000000000007941 */ /* 0x000fea0003800000 */
.L_x_190:
        /* <DEDUP_REMOVED lines=42> */
.L_x_193:
[----:B------:R-:W-:Y:S05]  /*2ce0*/  BSYNC B0 ;  /* 0x0000000000007941 */ /* 0x000fea0003800000 */
.L_x_192:
        /* <DEDUP_REMOVED lines=40> */
.L_x_195:
[----:B------:R-:W-:Y:S05]  /*2f70*/  BSYNC B0 ;  /* 0x0000000000007941 */ /* 0x000fea0003800000 */
.L_x_194:
        /* <DEDUP_REMOVED lines=46> */
.L_x_197:
[----:B------:R-:W-:Y:S05]  /*3260*/  BSYNC B0 ;  /* 0x0000000000007941 */ /* 0x000fea0003800000 */
.L_x_196:
        /* <DEDUP_REMOVED lines=33> */
.L_x_199:
[----:B------:R-:W-:Y:S05]  /*3480*/  BSYNC B0 ;  /* 0x0000000000007941 */ /* 0x000fea0003800000 */
.L_x_198:
        /* <DEDUP_REMOVED lines=33> */
.L_x_201:
[----:B------:R-:W-:Y:S05]  /*36a0*/  BSYNC B0 ;  /* 0x0000000000007941 */ /* 0x000fea0003800000 */
.L_x_200:
        /* <DEDUP_REMOVED lines=33> */
.L_x_203:
[----:B------:R-:W-:Y:S05]  /*38c0*/  BSYNC B0 ;  /* 0x0000000000007941 */ /* 0x000fea0003800000 */
.L_x_202:
        /* <DEDUP_REMOVED lines=33> */
.L_x_205:
[----:B------:R-:W-:Y:S05]  /*3ae0*/  BSYNC B0 ;  /* 0x0000000000007941 */ /* 0x000fea0003800000 */
.L_x_204:
        /* <DEDUP_REMOVED lines=33> */
.L_x_207:
[----:B------:R-:W-:Y:S05]  /*3d00*/  BSYNC B0 ;  /* 0x0000000000007941 */ /* 0x000fea0003800000 */
.L_x_206:
        /* <DEDUP_REMOVED lines=19> */
[----:B------:R-:W-:Y:S01]  /*3e40*/  USHF.L.U32 UR11, UR10, 0x1, URZ ;  /* 0x000000010a0b7899 */ /* 0x000fe2000800063f */
[----:B------:R-:W-:Y:S01]  /*3e50*/  IADD3 R17, R69, R68, RZ ;  /* 0x0000004445117210 */ /* 0x000fe20007ffe0ff */
[----:B------:R-:W-:Y:S01]  /*3e60*/  ULDC.64 UR12, c[0x0][0x230] ;  /* 0x00008c00000c7ab9 */ /* 0x000fe20000000a00 */
[----:B------:R-:W-:Y:S01]  /*3e70*/  ULDC UR34, c[0x0][0x224] ;  /* 0x0000890000227ab9 */ /* 0x000fe20000000800 */
[----:B------:R-:W-:Y:S02]  /*3e80*/  UIMAD UR7, UR32, UR12, URZ ;  /* 0x0000000c200772a4 */ /* 0x000fe4000f8e023f */
[----:B------:R-:W-:Y:S01]  /*3e90*/  IMAD.WIDE.U32 R84, R75, UR12, RZ ;  /* 0x0000000c4b547c25 */ /* 0x000fe2000f8e00ff */
[----:B------:R-:W-:-:S03]  /*3ea0*/  ISETP.GE.AND P1, PT, R17, UR11, PT ;  /* 0x0000000b11007c0c */ /* 0x000fc6000bf26270 */
[----:B------:R-:W-:Y:S01]  /*3eb0*/  FMUL.FTZ R17, R16, R65 ;  /* 0x0000004110117220 */ /* 0x000fe20000410000 */
[----:B------:R-:W-:Y:S01]  /*3ec0*/  FMUL.FTZ R16, R15, R64 ;  /* 0x000000400f107220 */ /* 0x000fe20000410000 */
[----:B------:R-:W-:Y:S01]  /*3ed0*/  FMUL.FTZ R15, R14, R63 ;  /* 0x0000003f0e0f7220 */ /* 0x000fe20000410000 */
[----:B------:R-:W-:Y:S01]  /*3ee0*/  FMUL.FTZ R14, R13, R62 ;  /* 0x0000003e0d0e7220 */ /* 0x000fe20000410000 */
[----:B------:R-:W-:Y:S01]  /*3ef0*/  FMUL.FTZ R13, R12, R61 ;  /* 0x0000003d0c0d7220 */ /* 0x000fe20000410000 */
[----:B------:R-:W-:Y:S01]  /*3f00*/  MOV R0, UR7 ;  /* 0x0000000700007c02 */ /* 0x000fe20008000f00 */
[----:B------:R-:W-:Y:S01]  /*3f10*/  FMUL.FTZ R12, R11, R60 ;  /* 0x0000003c0b0c7220 */ /* 0x000fe20000410000 */
[----:B------:R-:W-:Y:S01]  /*3f20*/  FMUL.FTZ R11, R10, R59 ;  /* 0x0000003b0a0b7220 */ /* 0x000fe20000410000 */
[----:B------:R-:W-:Y:S01]  /*3f30*/  FMUL.FTZ R10, R9, R58 ;  /* 0x0000003a090a7220 */ /* 0x000fe20000410000 */
[----:B------:R-:W-:Y:S01]  /*3f40*/  FMUL.FTZ R9, R8, R57 ;  /* 0x0000003908097220 */ /* 0x000fe20000410000 */
[----:B------:R-:W-:Y:S01]  /*3f50*/  FMUL.FTZ R8, R7, R56 ;  /* 0x0000003807087220 */ /* 0x000fe20000410000 */
[----:B------:R-:W-:-:S02]  /*3f60*/  IMAD R43, R75, UR13, R0 ;  /* 0x0000000d4b2b7c24 */ /* 0x000fc4000f8e0200 */
[----:B------:R-:W-:Y:S01]  /*3f70*/  FMUL.FTZ R7, R6, R39 ;  /* 0x0000002706077220 */ /* 0x000fe20000410000 */
[----:B------:R-:W-:Y:S01]  /*3f80*/  FMUL.FTZ R6, R5, R38 ;  /* 0x0000002605067220 */ /* 0x000fe20000410000 */
[----:B------:R-:W-:Y:S01]  /*3f90*/  FMUL.FTZ R5, R4, R37 ;  /* 0x0000002504057220 */ /* 0x000fe20000410000 */
[----:B------:R-:W-:Y:S01]  /*3fa0*/  FMUL.FTZ R4, R3, R36 ;  /* 0x0000002403047220 */ /* 0x000fe20000410000 */
[----:B------:R-:W-:Y:S01]  /*3fb0*/  FMUL.FTZ R3, R2, R35 ;  /* 0x0000002302037220 */ /* 0x000fe20000410000 */
[----:B------:R-:W-:Y:S01]  /*3fc0*/  FMUL.FTZ R2, R41, R34 ;  /* 0x0000002229027220 */ /* 0x000fe20000410000 */
[----:B------:R-:W-:Y:S01]  /*3fd0*/  IADD3 R0, R85, R43, RZ ;  /* 0x0000002b55007210 */ /* 0x000fe20007ffe0ff */
[----:B------:R-:W-:Y:S01]  /*3fe0*/  UMOV UR7, URZ ;  /* 0x0000003f00077c82 */ /* 0x000fe20008000000 */
        /* <DEDUP_REMOVED lines=8> */
[----:B------:R-:W-:-:S05]  /*4070*/  ULDC.64 UR30, c[0x0][0x310] ;  /* 0x0000c400001e7ab9 */ /* 0x000fca0000000a00 */
.L_x_214:
[----:B------:R-:W-:Y:S01]  /*4080*/  USHF.R.S32.HI UR12, URZ, 0x1f, UR7 ;  /* 0x0000001f3f0c7899 */ /* 0x000fe20008011407 */
[----:B------:R-:W-:Y:S02]  /*4090*/  MOV R43, UR18 ;  /* 0x00000012002b7c02 */ /* 0x000fe40008000f00 */
[----:B------:R-:W-:Y:S01]  /*40a0*/  MOV R40, R84 ;  /* 0x0000005400287202 */ /* 0x000fe20000000f00 */
[----:B------:R-:W-:Y:S01]  /*40b0*/  UIMAD UR11, UR12, UR18, URZ ;  /* 0x000000120c0b72a4 */ /* 0x000fe2000f8e023f */
[----:B------:R-:W-:Y:S02]  /*40c0*/  MOV R41, R0 ;  /* 0x0000000000297202 */ /* 0x000fe40000000f00 */
[----:B------:R-:W-:Y:S01]  /*40d0*/  IADD3 R44, R69, R68, RZ ;  /* 0x00000044452c7210 */ /* 0x000fe20007ffe0ff */
[----:B------:R-:W-:Y:S02]  /*40e0*/  UIMAD UR11, UR7, UR19, UR11 ;  /* 0x00000013070b72a4 */ /* 0x000fe4000f8e020b */
[----:B------:R-:W-:Y:S01]  /*40f0*/  IMAD.WIDE.U32 R40, R43, UR7, R40 ;  /* 0x000000072b287c25 */ /* 0x000fe2000f8e0028 */
[----:B------:R-:W-:-:S02]  /*4100*/  SHF.R.S32.HI R45, RZ, 0x1f, R44 ;  /* 0x0000001fff2d7819 */ /* 0x000fc4000001142c */
[----:B------:R-:W-:Y:S01]  /*4110*/  MOV R47, UR22 ;  /* 0x00000016002f7c02 */ /* 0x000fe20008000f00 */
[----:B------:R-:W-:Y:S01]  /*4120*/  USHF.L.U32 UR13, UR10, 0x1, URZ ;  /* 0x000000010a0d7899 */ /* 0x000fe2000800063f */
[----:B------:R-:W-:Y:S01]  /*4130*/  IADD3 R41, R41, UR11, RZ ;  /* 0x0000000b29297c10 */ /* 0x000fe2000fffe0ff */
[----:B------:R-:W-:Y:S01]  /*4140*/  UIMAD UR11, UR12, UR22, URZ ;  /* 0x000000160c0b72a4 */ /* 0x000fe2000f8e023f */
[----:B------:R-:W-:Y:S01]  /*4150*/  LEA R42, P0, R40, UR20, 0x3 ;  /* 0x00000014282a7c11 */ /* 0x000fe2000f8018ff */
[----:B------:R-:W-:Y:S01]  /*4160*/  IMAD.WIDE.U32 R46, R47, UR7, R44 ;  /* 0x000000072f2e7c25 */ /* 0x000fe2000f8e002c */
[----:B------:R-:W-:Y:S01]  /*4170*/  IADD3 R45, R44, 0x20, RZ ;  /* 0x000000202c2d7810 */ /* 0x000fe20007ffe0ff */
[----:B------:R-:W-:Y:S01]  /*4180*/  UIMAD UR11, UR7, UR23, UR11 ;  /* 0x00000017070b72a4 */ /* 0x000fe2000f8e020b */
[----:B------:R-:W-:Y:S02]  /*4190*/  LEA.HI.X R43, R40, UR21, R41, 0x3, P0 ;  /* 0x00000015282b7c11 */ /* 0x000fe400080f1c29 */
[----:B------:R-:W-:-:S03]  /*41a0*/  ISETP.GE.AND P0, PT, R45, UR13, PT ;  /* 0x0000000d2d007c0c */ /* 0x000fc6000bf06270 */
[----:B------:R0:W2:Y:S01]  /*41b0*/  LDG.E.64 R40, desc[UR16][R42.64] ;  /* 0x000000102a287981 */ /* 0x0000a2000c1e1b00 */
[----:B------:R-:W-:Y:S02]  /*41c0*/  IADD3 R45, R47, UR11, RZ ;  /* 0x0000000b2f2d7c10 */ /* 0x000fe4000fffe0ff */
[----:B------:R-:W-:Y:S02]  /*41d0*/  PRMT R50, RZ, 0x7610, R50 ;  /* 0x00007610ff327816 */ /* 0x000fe40000000032 */
[----:B------:R-:W-:Y:S02]  /*41e0*/  IADD3 R47, R44, 0x80, RZ ;  /* 0x000000802c2f7810 */ /* 0x000fe40007ffe0ff */
[----:B------:R-:W-:Y:S02]  /*41f0*/  PRMT R49, RZ, 0x7610, R49 ;  /* 0x00007610ff317816 */ /* 0x000fe40000000031 */
[----:B0-----:R-:W-:-:S04]  /*4200*/  LEA R42, P2, R46, R71, 0x1 ;  /* 0x000000472e2a7211 */ /* 0x001fc800078408ff */
[----:B------:R-:W-:Y:S02]  /*4210*/  LEA.HI.X R43, R46, R70, R45, 0x1, P2 ;  /* 0x000000462e2b7211 */ /* 0x000fe400010f0c2d */
[C---:B------:R-:W-:Y:S02]  /*4220*/  IADD3 R46, R44.reuse, 0x60, RZ ;  /* 0x000000602c2e7810 */ /* 0x040fe40007ffe0ff */
[----:B------:R-:W-:Y:S01]  /*4230*/  IADD3 R45, R44, 0x40, RZ ;  /* 0x000000402c2d7810 */ /* 0x000fe20007ffe0ff */
[----:B------:R-:W3:Y:S01]  /*4240*/  @!P0 LDG.E.U16 R50, desc[UR16][R42.64+0x40] ;  /* 0x000040102a328981 */ /* 0x000ee2000c1e1500 */
[----:B------:R-:W-:Y:S02]  /*4250*/  ISETP.GE.AND P0, PT, R46, UR13, PT ;  /* 0x0000000d2e007c0c */ /* 0x000fe4000bf06270 */
[----:B------:R-:W-:Y:S01]  /*4260*/  ISETP.GE.AND P3, PT, R47, UR13, PT ;  /* 0x0000000d2f007c0c */ /* 0x000fe2000bf66270 */
[----:B------:R-:W4:Y:S01]  /*4270*/  @!P1 LDG.E.U16 R49, desc[UR16][R42.64] ;  /* 0x000000102a319981 */ /* 0x000f22000c1e1500 */
[----:B------:R-:W-:-:S02]  /*4280*/  ISETP.GE.AND P2, PT, R45, UR13, PT ;  /* 0x0000000d2d007c0c */ /* 0x000fc4000bf46270 */
[----:B------:R-:W-:Y:S02]  /*4290*/  PRMT R45, RZ, 0x7610, R45 ;  /* 0x00007610ff2d7816 */ /* 0x000fe4000000002d */
[C---:B------:R-:W-:Y:S02]  /*42a0*/  IADD3 R47, R44.reuse, 0xa0, RZ ;  /* 0x000000a02c2f7810 */ /* 0x040fe40007ffe0ff */
[----:B------:R-:W-:Y:S02]  /*42b0*/  IADD3 R51, R44, 0xc0, RZ ;  /* 0x000000c02c337810 */ /* 0x000fe40007ffe0ff */
[----:B------:R-:W-:Y:S01]  /*42c0*/  PRMT R46, RZ, 0x7610, R46 ;  /* 0x00007610ff2e7816 */ /* 0x000fe2000000002e */
[----:B------:R-:W3:Y:S01]  /*42d0*/  @!P0 LDG.E.U16 R45, desc[UR16][R42.64+0xc0] ;  /* 0x0000c0102a2d8981 */ /* 0x000ee2000c1e1500 */
[----:B------:R-:W-:Y:S02]  /*42e0*/  ISETP.GE.AND P0, PT, R47, UR13, PT ;  /* 0x0000000d2f007c0c */ /* 0x000fe4000bf06270 */
[----:B------:R-:W-:-:S02]  /*42f0*/  ISETP.GE.AND P4, PT, R51, UR13, PT ;  /* 0x0000000d33007c0c */ /* 0x000fc4000bf86270 */
[C---:B------:R-:W-:Y:S01]  /*4300*/  IADD3 R47, R44.reuse, 0xe0, RZ ;  /* 0x000000e02c2f7810 */ /* 0x040fe20007ffe0ff */
[----:B------:R-:W3:Y:S01]  /*4310*/  @!P3 LDG.E.U16 R46, desc[UR16][R42.64+0x100] ;  /* 0x000100102a2eb981 */ /* 0x000ee2000c1e1500 */
[C---:B------:R-:W-:Y:S02]  /*4320*/  IADD3 R52, R44.reuse, 0x120, RZ ;  /* 0x000001202c347810 */ /* 0x040fe40007ffe0ff */
[----:B------:R-:W-:Y:S02]  /*4330*/  ISETP.GE.AND P3, PT, R47, UR13, PT ;  /* 0x0000000d2f007c0c */ /* 0x000fe4000bf66270 */
[----:B------:R-:W-:Y:S02]  /*4340*/  IADD3 R47, R44, 0x140, RZ ;  /* 0x000001402c2f7810 */ /* 0x000fe40007ffe0ff */
[----:B------:R-:W-:Y:S02]  /*4350*/  PRMT R54, RZ, 0x7610, R54 ;  /* 0x00007610ff367816 */ /* 0x000fe40000000036 */
[----:B------:R-:W-:-:S02]  /*4360*/  ISETP.GE.AND P5, PT, R47, UR13, PT ;  /* 0x0000000d2f007c0c */ /* 0x000fc4000bfa6270 */
[----:B------:R-:W-:Y:S02]  /*4370*/  ISETP.GE.AND P6, PT, R52, UR13, PT ;  /* 0x0000000d34007c0c */ /* 0x000fe4000bfc6270 */
[C---:B------:R-:W-:Y:S01]  /*4380*/  IADD3 R47, R44.reuse, 0x180, RZ ;  /* 0x000001802c2f7810 */ /* 0x040fe20007ffe0ff */
[----:B------:R-:W3:Y:S01]  /*4390*/  @!P4 LDG.E.U16 R54, desc[UR16][R42.64+0x180] ;  /* 0x000180102a36c981 */ /* 0x000ee2000c1e1500 */
[----:B------:R-:W-:Y:S02]  /*43a0*/  PRMT R48, RZ, 0x7610, R48 ;  /* 0x00007610ff307816 */ /* 0x000fe40000000030 */
[----:B------:R-:W-:Y:S02]  /*43b0*/  PRMT R107, RZ, 0x7610, R107 ;  /* 0x00007610ff6b7816 */ /* 0x000fe4000000006b */
[----:B------:R-:W-:Y:S02]  /*43c0*/  ISETP.GE.AND P4, PT, R47, UR13, PT ;  /* 0x0000000d2f007c0c */ /* 0x000fe4000bf86270 */
[C---:B------:R-:W-:Y:S01]  /*43d0*/  IADD3 R51, R44.reuse, 0x100, RZ ;  /* 0x000001002c337810 */ /* 0x040fe20007ffe0ff */
[----:B------:R-:W3:Y:S01]  /*43e0*/  @!P2 LDG.E.U16 R48, desc[UR16][R42.64+0x80] ;  /* 0x000080102a30a981 */ /* 0x000ee2000c1e1500 */
[----:B------:R-:W-:-:S02]  /*43f0*/  IADD3 R47, R44, 0x1a0, RZ ;  /* 0x000001a02c2f7810 */ /* 0x000fc40007ffe0ff */
[----:B------:R-:W-:Y:S01]  /*4400*/  PRMT R106, RZ, 0x7610, R106 ;  /* 0x00007610ff6a7816 */ /* 0x000fe2000000006a */
[----:B------:R-:W3:Y:S01]  /*4410*/  @!P3 LDG.E.U16 R107, desc[UR16][R42.64+0x1c0] ;  /* 0x0001c0102a6bb981 */ /* 0x000ee2000c1e1500 */
[----:B------:R-:W-:Y:S02]  /*4420*/  ISETP.GE.AND P2, PT, R51, UR13, PT ;  /* 0x0000000d33007c0c */ /* 0x000fe4000bf46270 */
[----:B------:R-:W-:Y:S02]  /*4430*/  ISETP.GE.AND P3, PT, R47, UR13, PT ;  /* 0x0000000d2f007c0c */ /* 0x000fe4000bf66270 */
[----:B------:R-:W-:Y:S01]  /*4440*/  IADD3 R47, R44, 0x1e0, RZ ;  /* 0x000001e02c2f7810 */ /* 0x000fe20007ffe0ff */
[----:B------:R-:W3:Y:S01]  /*4450*/  @!P6 LDG.E.U16 R106, desc[UR16][R42.64+0x240] ;  /* 0x000240102a6ae981 */ /* 0x000ee2000c1e1500 */
[----:B------:R-:W-:Y:S02]  /*4460*/  PRMT R109, RZ, 0x7610, R109 ;  /* 0x00007610ff6d7816 */ /* 0x000fe4000000006d */
[----:B------:R-:W-:-:S02]  /*4470*/  PRMT R55, RZ, 0x7610, R55 ;  /* 0x00007610ff377816 */ /* 0x000fc40000000037 */
[C---:B------:R-:W-:Y:S02]  /*4480*/  IADD3 R51, R44.reuse, 0x160, RZ ;  /* 0x000001602c337810 */ /* 0x040fe40007ffe0ff */
[----:B------:R-:W-:Y:S01]  /*4490*/  ISETP.GE.AND P6, PT, R47, UR13, PT ;  /* 0x0000000d2f007c0c */ /* 0x000fe2000bfc6270 */
[----:B------:R-:W3:Y:S01]  /*44a0*/  @!P0 LDG.E.U16 R109, desc[UR16][R42.64+0x140] ;  /* 0x000140102a6d8981 */ /* 0x000ee2000c1e1500 */
[----:B------:R-:W-:Y:S02]  /*44b0*/  IADD3 R47, R44, 0x200, RZ ;  /* 0x000002002c2f7810 */ /* 0x000fe40007ffe0ff */
[----:B------:R-:W-:Y:S01]  /*44c0*/  PRMT R108, RZ, 0x7610, R108 ;  /* 0x00007610ff6c7816 */ /* 0x000fe2000000006c */
[----:B------:R-:W3:Y:S01]  /*44d0*/  @!P5 LDG.E.U16 R55, desc[UR16][R42.64+0x280] ;  /* 0x000280102a37d981 */ /* 0x000ee2000c1e1500 */
[----:B------:R-:W-:Y:S02]  /*44e0*/  PRMT R105, RZ, 0x7610, R105 ;  /* 0x00007610ff697816 */ /* 0x000fe40000000069 */
[----:B------:R-:W-:-:S02]  /*44f0*/  ISETP.GE.AND P0, PT, R51, UR13, PT ;  /* 0x0000000d33007c0c */ /* 0x000fc4000bf06270 */
[C---:B------:R-:W-:Y:S01]  /*4500*/  IADD3 R51, R44.reuse, 0x1c0, RZ ;  /* 0x000001c02c337810 */ /* 0x040fe20007ffe0ff */
[----:B------:R-:W3:Y:S01]  /*4510*/  @!P2 LDG.E.U16 R108, desc[UR16][R42.64+0x200] ;  /* 0x000200102a6ca981 */ /* 0x000ee2000c1e1500 */
[----:B------:R-:W-:Y:S02]  /*4520*/  ISETP.GE.AND P5, PT, R47, UR13, PT ;  /* 0x0000000d2f007c0c */ /* 0x000fe4000bfa6270 */
[----:B------:R-:W-:Y:S01]  /*4530*/  IADD3 R47, R44, 0x240, RZ ;  /* 0x000002402c2f7810 */ /* 0x000fe20007ffe0ff */
[----:B------:R-:W3:Y:S01]  /*4540*/  @!P4 LDG.E.U16 R105, desc[UR16][R42.64+0x300] ;  /* 0x000300102a69c981 */ /* 0x000ee2000c1e1500 */
[----:B------:R-:W-:Y:S02]  /*4550*/  PRMT R104, RZ, 0x7610, R104 ;  /* 0x00007610ff687816 */ /* 0x000fe40000000068 */
[----:B------:R-:W-:Y:S02]  /*4560*/  ISETP.GE.AND P2, PT, R51, UR13, PT ;  /* 0x0000000d33007c0c */ /* 0x000fe4000bf46270 */
[----:B------:R-:W-:-:S02]  /*4570*/  ISETP.GE.AND P4, PT, R47, UR13, PT ;  /* 0x0000000d2f007c0c */ /* 0x000fc4000bf86270 */
[----:B------:R-:W-:Y:S01]  /*4580*/  PRMT R102, RZ, 0x7610, R102 ;  /* 0x00007610ff667816 */ /* 0x000fe20000000066 */
[----:B------:R-:W3:Y:S01]  /*4590*/  @!P3 LDG.E.U16 R104, desc[UR16][R42.64+0x340] ;  /* 0x000340102a68b981 */ /* 0x000ee2000c1e1500 */
[C---:B------:R-:W-:Y:S02]  /*45a0*/  IADD3 R47, R44.reuse, 0x260, RZ ;  /* 0x000002602c2f7810 */ /* 0x040fe40007ffe0ff */
[----:B------:R-:W-:Y:S02]  /*45b0*/  PRMT R101, RZ, 0x7610, R101 ;  /* 0x00007610ff657816 */ /* 0x000fe40000000065 */
[C---:B------:R-:W-:Y:S01]  /*45c0*/  IADD3 R51, R44.reuse, 0x220, RZ ;  /* 0x000002202c337810 */ /* 0x040fe20007ffe0ff */
[----:B------:R-:W3:Y:S01]  /*45d0*/  @!P0 LDG.E.U16 R102, desc[UR16][R42.64+0x2c0] ;  /* 0x0002c0102a668981 */ /* 0x000ee2000c1e1500 */
[----:B------:R-:W-:Y:S02]  /*45e0*/  ISETP.GE.AND P3, PT, R47, UR13, PT ;  /* 0x0000000d2f007c0c */ /* 0x000fe4000bf66270 */
[----:B------:R-:W-:Y:S01]  /*45f0*/  PRMT R103, RZ, 0x7610, R103 ;  /* 0x00007610ff677816 */ /* 0x000fe20000000067 */
[----:B------:R-:W3:Y:S01]  /*4600*/  @!P6 LDG.E.U16 R101, desc[UR16][R42.64+0x3c0] ;  /* 0x0003c0102a65e981 */ /* 0x000ee2000c1e1500 */
[----:B------:R-:W-:-:S02]  /*4610*/  IADD3 R47, R44, 0x2a0, RZ ;  /* 0x000002a02c2f7810 */ /* 0x000fc40007ffe0ff */
[----:B------:R-:W-:Y:S02]  /*4620*/  ISETP.GE.AND P0, PT, R51, UR13, PT ;  /* 0x0000000d33007c0c */ /* 0x000fe4000bf06270 */
[----:B------:R-:W-:Y:S01]  /*4630*/  PRMT R100, RZ, 0x7610, R100 ;  /* 0x00007610ff647816 */ /* 0x000fe20000000064 */
[----:B------:R-:W3:Y:S01]  /*4640*/  @!P2 LDG.E.U16 R103, desc[UR16][R42.64+0x380] ;  /* 0x000380102a67a981 */ /* 0x000ee2000c1e1500 */
[C---:B------:R-:W-:Y:S02]  /*4650*/  IADD3 R51, R44.reuse, 0x280, RZ ;  /* 0x000002802c337810 */ /* 0x040fe40007ffe0ff */
[----:B------:R-:W-:Y:S02]  /*4660*/  ISETP.GE.AND P6, PT, R47, UR13, PT ;  /* 0x0000000d2f007c0c */ /* 0x000fe4000bfc6270 */
[----:B------:R-:W-:Y:S01]  /*4670*/  IADD3 R47, R44, 0x2c0, RZ ;  /* 0x000002c02c2f7810 */ /* 0x000fe20007ffe0ff */
[----:B------:R-:W3:Y:S01]  /*4680*/  @!P5 LDG.E.U16 R100, desc[UR16][R42.64+0x400] ;  /* 0x000400102a64d981 */ /* 0x000ee2000c1e1500 */
[----:B------:R-:W-:-:S02]  /*4690*/  ISETP.GE.AND P2, PT, R51, UR13, PT ;  /* 0x0000000d33007c0c */ /* 0x000fc4000bf46270 */
[----:B------:R-:W-:Y:S02]  /*46a0*/  PRMT R97, RZ, 0x7610, R97 ;  /* 0x00007610ff617816 */ /* 0x000fe40000000061 */
[----:B------:R-:W-:Y:S02]  /*46b0*/  PRMT R98, RZ, 0x7610, R98 ;  /* 0x00007610ff627816 */ /* 0x000fe40000000062 */
[----:B------:R-:W-:Y:S02]  /*46c0*/  ISETP.GE.AND P5, PT, R47, UR13, PT ;  /* 0x0000000d2f007c0c */ /* 0x000fe4000bfa6270 */
[C---:B------:R-:W-:Y:S01]  /*46d0*/  IADD3 R47, R44.reuse, 0x300, RZ ;  /* 0x000003002c2f7810 */ /* 0x040fe20007ffe0ff */
[----:B------:R-:W3:Y:S01]  /*46e0*/  @!P4 LDG.E.U16 R97, desc[UR16][R42.64+0x480] ;  /* 0x000480102a61c981 */ /* 0x000ee2000c1e1500 */
[----:B------:R-:W-:Y:S02]  /*46f0*/  IADD3 R51, R44, 0x2e0, RZ ;  /* 0x000002e02c337810 */ /* 0x000fe40007ffe0ff */
[----:B------:R-:W-:Y:S01]  /*4700*/  PRMT R96, RZ, 0x7610, R96 ;  /* 0x00007610ff607816 */ /* 0x000fe20000000060 */
[----:B------:R-:W3:Y:S01]  /*4710*/  @!P0 LDG.E.U16 R98, desc[UR16][R42.64+0x440] ;  /* 0x000440102a628981 */ /* 0x000ee2000c1e1500 */
[----:B------:R-:W-:-:S02]  /*4720*/  ISETP.GE.AND P4, PT, R47, UR13, PT ;  /* 0x0000000d2f007c0c */ /* 0x000fc4000bf86270 */
[----:B------:R-:W-:Y:S02]  /*4730*/  PRMT R92, RZ, 0x7610, R92 ;  /* 0x00007610ff5c7816 */ /* 0x000fe4000000005c */
[C---:B------:R-:W-:Y:S01]  /*4740*/  IADD3 R47, R44.reuse, 0x320, RZ ;  /* 0x000003202c2f7810 */ /* 0x040fe20007ffe0ff */
[----:B------:R-:W3:Y:S01]  /*4750*/  @!P3 LDG.E.U16 R96, desc[UR16][R42.64+0x4c0] ;  /* 0x0004c0102a60b981 */ /* 0x000ee2000c1e1500 */
[----:B------:R-:W-:Y:S02]  /*4760*/  ISETP.GE.AND P0, PT, R51, UR13, PT ;  /* 0x0000000d33007c0c */ /* 0x000fe4000bf06270 */
[----:B------:R-:W-:Y:S01]  /*4770*/  PRMT R95, RZ, 0x7610, R95 ;  /* 0x00007610ff5f7816 */ /* 0x000fe2000000005f */
[----:B------:R-:W3:Y:S01]  /*4780*/  @!P2 LDG.E.U16 R92, desc[UR16][R42.64+0x500] ;  /* 0x000500102a5ca981 */ /* 0x000ee2000c1e1500 */
[----:B------:R-:W-:Y:S02]  /*4790*/  IADD3 R51, R44, 0x340, RZ ;  /* 0x000003402c337810 */ /* 0x000fe40007ffe0ff */
[----:B------:R-:W-:-:S02]  /*47a0*/  ISETP.GE.AND P3, PT, R47, UR13, PT ;  /* 0x0000000d2f007c0c */ /* 0x000fc4000bf66270 */
[C---:B------:R-:W-:Y:S01]  /*47b0*/  IADD3 R47, R44.reuse, 0x360, RZ ;  /* 0x000003602c2f7810 */ /* 0x040fe20007ffe0ff */
[----:B------:R-:W3:Y:S01]  /*47c0*/  @!P6 LDG.E.U16 R95, desc[UR16][R42.64+0x540] ;  /* 0x000540102a5fe981 */ /* 0x000ee2000c1e1500 */
[----:B------:R-:W-:Y:S02]  /*47d0*/  ISETP.GE.AND P2, PT, R51, UR13, PT ;  /* 0x0000000d33007c0c */ /* 0x000fe4000bf46270 */
[----:B------:R-:W-:Y:S02]  /*47e0*/  PRMT R94, RZ, 0x7610, R94 ;  /* 0x00007610ff5e7816 */ /* 0x000fe4000000005e */
[----:B------:R-:W-:Y:S02]  /*47f0*/  ISETP.GE.AND P6, PT, R47, UR13, PT ;  /* 0x0000000d2f007c0c */ /* 0x000fe4000bfc6270 */
[----:B------:R-:W-:Y:S02]  /*4800*/  IADD3 R47, R44, 0x380, RZ ;  /* 0x000003802c2f7810 */ /* 0x000fe40007ffe0ff */
[----:B------:R-:W-:Y:S01]  /*4810*/  PRMT R93, RZ, 0x7610, R93 ;  /* 0x00007610ff5d7816 */ /* 0x000fe2000000005d */
[----:B------:R-:W3:Y:S01]  /*4820*/  @!P5 LDG.E.U16 R94, desc[UR16][R42.64+0x580] ;  /* 0x000580102a5ed981 */ /* 0x000ee2000c1e1500 */
[----:B------:R-:W-:-:S02]  /*4830*/  PRMT R87, RZ, 0x7610, R87 ;  /* 0x00007610ff577816 */ /* 0x000fc40000000057 */
[----:B------:R-:W-:Y:S02]  /*4840*/  PRMT R83, RZ, 0x7610, R83 ;  /* 0x00007610ff537816 */ /* 0x000fe40000000053 */
[C---:B------:R-:W-:Y:S01]  /*4850*/  IADD3 R51, R44.reuse, 0x3a0, RZ ;  /* 0x000003a02c337810 */ /* 0x040fe20007ffe0ff */
[----:B------:R-:W3:Y:S01]  /*4860*/  @!P0 LDG.E.U16 R93, desc[UR16][R42.64+0x5c0] ;  /* 0x0005c0102a5d8981 */ /* 0x000ee2000c1e1500 */
[----:B------:R-:W-:Y:S02]  /*4870*/  ISETP.GE.AND P5, PT, R47, UR13, PT ;  /* 0x0000000d2f007c0c */ /* 0x000fe4000bfa6270 */
[C---:B------:R-:W-:Y:S01]  /*4880*/  IADD3 R47, R44.reuse, 0x3c0, RZ ;  /* 0x000003c02c2f7810 */ /* 0x040fe20007ffe0ff */
[----:B------:R-:W3:Y:S01]  /*4890*/  @!P4 LDG.E.U16 R87, desc[UR16][R42.64+0x600] ;  /* 0x000600102a57c981 */ /* 0x000ee2000c1e1500 */
[----:B------:R-:W-:Y:S02]  /*48a0*/  IADD3 R44, R44, 0x3e0, RZ ;  /* 0x000003e02c2c7810 */ /* 0x000fe40007ffe0ff */
[----:B------:R-:W-:Y:S01]  /*48b0*/  ISETP.GE.AND P0, PT, R51, UR13, PT ;  /* 0x0000000d33007c0c */ /* 0x000fe2000bf06270 */
[----:B------:R-:W3:Y:S01]  /*48c0*/  @!P2 LDG.E.U16 R83, desc[UR16][R42.64+0x680] ;  /* 0x000680102a53a981 */ /* 0x000ee2000c1e1500 */
[----:B------:R-:W-:-:S02]  /*48d0*/  ISETP.GE.AND P4, PT, R47, UR13, PT ;  /* 0x0000000d2f007c0c */ /* 0x000fc4000bf86270 */
        /* <DEDUP_REMOVED lines=8> */
[----:B------:R-:W3:Y:S04]  /*4960*/  @!P6 LDG.E.U16 R82, desc[UR16][R42.64+0x6c0] ;  /* 0x0006c0102a52e981 */ /* 0x000ee8000c1e1500 */
[----:B------:R-:W3:Y:S04]  /*4970*/  @!P5 LDG.E.U16 R91, desc[UR16][R42.64+0x700] ;  /* 0x000700102a5bd981 */ /* 0x000ee8000c1e1500 */
[----:B------:R-:W3:Y:S04]  /*4980*/  @!P0 LDG.E.U16 R88, desc[UR16][R42.64+0x740] ;  /* 0x000740102a588981 */ /* 0x000ee8000c1e1500 */
[----:B------:R-:W3:Y:S04]  /*4990*/  @!P4 LDG.E.U16 R90, desc[UR16][R42.64+0x780] ;  /* 0x000780102a5ac981 */ /* 0x000ee8000c1e1500 */
[----:B------:R0:W3:Y:S01]  /*49a0*/  @!P2 LDG.E.U16 R89, desc[UR16][R42.64+0x7c0] ;  /* 0x0007c0102a59a981 */ /* 0x0000e2000c1e1500 */
[----:B------:R-:W1:Y:S01]  /*49b0*/  S2UR UR13, SR_CgaCtaId ;  /* 0x00000000000d79c3 */ /* 0x000e620000008800 */
[----:B------:R-:W-:-:S04]  /*49c0*/  SHF.L.U32 R99, R73, 0x5, RZ ;  /* 0x0000000549637819 */ /* 0x000fc800000006ff */
[----:B------:R-:W-:-:S04]  /*49d0*/  LOP3.LUT R99, R99, 0xfffffc00, RZ, 0xc0, !PT ;  /* 0xfffffc0063637812 */ /* 0x000fc800078ec0ff */
[----:B------:R-:W-:Y:S01]  /*49e0*/  IADD3 R47, R99, R72, RZ ;  /* 0x00000048632f7210 */ /* 0x000fe20007ffe0ff */
[----:B------:R-:W-:-:S03]  /*49f0*/  UMOV UR11, 0x400 ;  /* 0x00000400000b7882 */ /* 0x000fc60000000000 */
[C---:B0-----:R-:W-:Y:S02]  /*4a00*/  LEA.HI.SX32 R42, R47.reuse, R47, 0x1b ;  /* 0x0000002f2f2a7211 */ /* 0x041fe400078fdaff */
[----:B------:R-:W-:Y:S01]  /*4a10*/  IADD3 R52, R47, 0x60, RZ ;  /* 0x000000602f347810 */ /* 0x000fe20007ffe0ff */
[----:B-1----:R-:W-:-:S03]  /*4a20*/  ULEA UR11, UR13, UR11, 0x18 ;  /* 0x0000000b0d0b7291 */ /* 0x002fc6000f8ec03f */
[----:B------:R-:W-:-:S03]  /*4a30*/  LEA.HI.SX32 R52, R52, R47, 0x1b ;  /* 0x0000002f34347211 */ /* 0x000fc600078fdaff */
[----:B------:R-:W-:Y:S02]  /*4a40*/  LEA R42, R42, UR11, 0x1 ;  /* 0x0000000b2a2a7c11 */ /* 0x000fe4000f8e08ff */
[C---:B------:R-:W-:Y:S02]  /*4a50*/  IADD3 R78, R47.reuse, 0x80, RZ ;  /* 0x000000802f4e7810 */ /* 0x040fe40007ffe0ff */
[----:B------:R-:W-:Y:S02]  /*4a60*/  LEA R52, R52, UR11, 0x1 ;  /* 0x0000000b34347c11 */ /* 0x000fe4000f8e08ff */
[----:B------:R-:W-:Y:S02]  /*4a70*/  LEA.HI.SX32 R78, R78, R47, 0x1b ;  /* 0x0000002f4e4e7211 */ /* 0x000fe400078fdaff */
[C---:B------:R-:W-:Y:S02]  /*4a80*/  IADD3 R130, R47.reuse, 0xa0, RZ ;  /* 0x000000a02f827810 */ /* 0x040fe40007ffe0ff */
[----:B------:R-:W-:-:S02]  /*4a90*/  IADD3 R126, R47, 0xc0, RZ ;  /* 0x000000c02f7e7810 */ /* 0x000fc40007ffe0ff */
[C---:B------:R-:W-:Y:S02]  /*4aa0*/  IADD3 R120, R47.reuse, 0xe0, RZ ;  /* 0x000000e02f787810 */ /* 0x040fe40007ffe0ff */
[C---:B------:R-:W-:Y:S02]  /*4ab0*/  IADD3 R122, R47.reuse, 0x100, RZ ;  /* 0x000001002f7a7810 */ /* 0x040fe40007ffe0ff */
[C---:B------:R-:W-:Y:S02]  /*4ac0*/  IADD3 R140, R47.reuse, 0x2c0, RZ ;  /* 0x000002c02f8c7810 */ /* 0x040fe40007ffe0ff */
[----:B------:R-:W-:Y:S02]  /*4ad0*/  IADD3 R136, R47, 0x340, RZ ;  /* 0x000003402f887810 */ /* 0x000fe40007ffe0ff */
[-C--:B------:R-:W-:Y:S02]  /*4ae0*/  LEA.HI.SX32 R130, R130, R47.reuse, 0x1b ;  /* 0x0000002f82827211 */ /* 0x080fe400078fdaff */
[----:B------:R-:W-:-:S02]  /*4af0*/  LEA.HI.SX32 R126, R126, R47, 0x1b ;  /* 0x0000002f7e7e7211 */ /* 0x000fc400078fdaff */
[----:B------:R-:W-:Y:S02]  /*4b00*/  IADD3 R116, R47, 0x160, RZ ;  /* 0x000001602f747810 */ /* 0x000fe40007ffe0ff */
[----:B------:R-:W-:Y:S01]  /*4b10*/  LEA.HI.SX32 R120, R120, R47, 0x1b ;  /* 0x0000002f78787211 */ /* 0x000fe200078fdaff */
[----:B--2---:R-:W-:-:S04]  /*4b20*/  FMUL.FTZ R44, R41, R65 ;  /* 0x00000041292c7220 */ /* 0x004fc80000410000 */
[----:B------:R-:W-:Y:S01]  /*4b30*/  FMUL.RZ R51, R44, 0.15915493667125701904 ;  /* 0x3e22f9832c337820 */ /* 0x000fe2000040c000 */
[----:B------:R-:W-:Y:S01]  /*4b40*/  IADD3 R44, R47, 0x20, RZ ;  /* 0x000000202f2c7810 */ /* 0x000fe20007ffe0ff */
[----:B------:R-:W-:-:S03]  /*4b50*/  FMUL.FTZ R43, R41, R64 ;  /* 0x00000040292b7220 */ /* 0x000fc60000410000 */
[----:B------:R-:W-:Y:S01]  /*4b60*/  LEA.HI.SX32 R44, R44, R47, 0x1b ;  /* 0x0000002f2c2c7211 */ /* 0x000fe200078fdaff */
[----:B------:R-:W-:-:S03]  /*4b70*/  FMUL.RZ R53, R43, 0.15915493667125701904 ;  /* 0x3e22f9832b357820 */ /* 0x000fc6000040c000 */
[----:B------:R-:W-:Y:S02]  /*4b80*/  LEA R43, R44, UR11, 0x1 ;  /* 0x0000000b2c2b7c11 */ /* 0x000fe4000f8e08ff */
[----:B------:R-:W-:Y:S01]  /*4b90*/  IADD3 R44, R47, 0x40, RZ ;  /* 0x000000402f2c7810 */ /* 0x000fe20007ffe0ff */
[----:B------:R-:W-:Y:S03]  /*4ba0*/  MUFU.SIN R79, R51 ;  /* 0x00000033004f7308 */ /* 0x000fe60000000400 */
[----:B------:R-:W-:Y:S01]  /*4bb0*/  LEA.HI.SX32 R44, R44, R47, 0x1b ;  /* 0x0000002f2c2c7211 */ /* 0x000fe200078fdaff */
[----:B----4-:R0:W-:Y:S04]  /*4bc0*/  STS.U16 [R42], R49 ;  /* 0x000000312a007388 */ /* 0x0101e80000000400 */
[----:B------:R1:W-:Y:S01]  /*4bd0*/  MUFU.COS R81, R51 ;  /* 0x0000003300517308 */ /* 0x0003e20000000000 */
[----:B------:R-:W-:Y:S01]  /*4be0*/  FMUL.FTZ R40, R40, 1.4426950216293334961 ;  /* 0x3fb8aa3b28287820 */ /* 0x000fe20000410000 */
[----:B---3--:R2:W-:Y:S01]  /*4bf0*/  STS.U16 [R43+0x40], R50 ;  /* 0x000040322b007388 */ /* 0x0085e20000000400 */
[----:B0-----:R-:W-:Y:S01]  /*4c00*/  FMUL.FTZ R42, R41, R63 ;  /* 0x0000003f292a7220 */ /* 0x001fe20000410000 */
[----:B-1----:R-:W-:-:S02]  /*4c10*/  LEA R51, R44, UR11, 0x1 ;  /* 0x0000000b2c337c11 */ /* 0x002fc4000f8e08ff */
[----:B------:R-:W-:Y:S01]  /*4c20*/  IADD3 R44, R47, 0x120, RZ ;  /* 0x000001202f2c7810 */ /* 0x000fe20007ffe0ff */
[----:B--2---:R-:W-:Y:S01]  /*4c30*/  FMUL.RZ R43, R42, 0.15915493667125701904 ;  /* 0x3e22f9832a2b7820 */ /* 0x004fe2000040c000 */
[C---:B------:R-:W-:Y:S01]  /*4c40*/  FMUL.FTZ R42, R41.reuse, R62 ;  /* 0x0000003e292a7220 */ /* 0x040fe20000410000 */
[----:B------:R-:W-:Y:S01]  /*4c50*/  FMUL.FTZ R110, R40, R64 ;  /* 0x00000040286e7220 */ /* 0x000fe20000410000 */
[----:B------:R-:W-:Y:S01]  /*4c60*/  LEA.HI.SX32 R123, R44, R47, 0x1b ;  /* 0x0000002f2c7b7211 */ /* 0x000fe200078fdaff */
[C---:B------:R-:W-:Y:S01]  /*4c70*/  FMUL.FTZ R44, R41.reuse, R61 ;  /* 0x0000003d292c7220 */ /* 0x040fe20000410000 */
[----:B------:R-:W-:Y:S01]  /*4c80*/  LEA R49, R78, UR11, 0x1 ;  /* 0x0000000b4e317c11 */ /* 0x000fe2000f8e08ff */
[----:B------:R-:W-:Y:S01]  /*4c90*/  FMUL.FTZ R135, R41, R60 ;  /* 0x0000003c29877220 */ /* 0x000fe20000410000 */
[----:B------:R-:W-:Y:S01]  /*4ca0*/  IADD3 R50, R47, 0x140, RZ ;  /* 0x000001402f327810 */ /* 0x000fe20007ffe0ff */
[----:B------:R0:W-:Y:S01]  /*4cb0*/  MUFU.EX2 R78, R110 ;  /* 0x0000006e004e7308 */ /* 0x0001e20000000800 */
[----:B------:R-:W-:Y:S01]  /*4cc0*/  FMUL.RZ R137, R44, 0.15915493667125701904 ;  /* 0x3e22f9832c897820 */ /* 0x000fe2000040c000 */
[----:B------:R-:W-:-:S02]  /*4cd0*/  LEA.HI.SX32 R122, R122, R47, 0x1b ;  /* 0x0000002f7a7a7211 */ /* 0x000fc400078fdaff */
[-C--:B------:R-:W-:Y:S01]  /*4ce0*/  LEA.HI.SX32 R125, R140, R47.reuse, 0x1b ;  /* 0x0000002f8c7d7211 */ /* 0x080fe200078fdaff */
[----:B------:R-:W-:Y:S01]  /*4cf0*/  FMUL.RZ R140, R135, 0.15915493667125701904 ;  /* 0x3e22f983878c7820 */ /* 0x000fe2000040c000 */
[-C--:B------:R-:W-:Y:S02]  /*4d00*/  LEA.HI.SX32 R129, R136, R47.reuse, 0x1b ;  /* 0x0000002f88817211 */ /* 0x080fe400078fdaff */
[C---:B------:R-:W-:Y:S02]  /*4d10*/  IADD3 R118, R47.reuse, 0x1a0, RZ ;  /* 0x000001a02f767810 */ /* 0x040fe40007ffe0ff */
[C---:B0-----:R-:W-:Y:S01]  /*4d20*/  IADD3 R110, R47.reuse, 0x180, RZ ;  /* 0x000001802f6e7810 */ /* 0x041fe20007ffe0ff */
[----:B------:R-:W-:Y:S04]  /*4d30*/  STS.U16 [R51+0x80], R48 ;  /* 0x0000803033007388 */ /* 0x000fe80000000400 */
[----:B------:R0:W-:Y:S01]  /*4d40*/  STS.U16 [R52+0xc0], R45 ;  /* 0x0000c02d34007388 */ /* 0x0001e20000000400 */
[----:B------:R-:W-:Y:S01]  /*4d50*/  LEA R136, R130, UR11, 0x1 ;  /* 0x0000000b82887c11 */ /* 0x000fe2000f8e08ff */
[----:B------:R-:W-:Y:S01]  /*4d60*/  MUFU.SIN R44, R137 ;  /* 0x00000089002c7308 */ /* 0x000fe20000000400 */
[----:B------:R-:W-:Y:S01]  /*4d70*/  IADD3 R114, R47, 0x1c0, RZ ;  /* 0x000001c02f727810 */ /* 0x000fe20007ffe0ff */
[----:B------:R1:W-:Y:S01]  /*4d80*/  STS.U16 [R49+0x100], R46 ;  /* 0x0001002e31007388 */ /* 0x0003e20000000400 */
[----:B------:R-:W-:Y:S01]  /*4d90*/  LEA.HI.SX32 R119, R50, R47, 0x1b ;  /* 0x0000002f32777211 */ /* 0x000fe200078fdaff */
[----:B0-----:R-:W-:Y:S01]  /*4da0*/  FMUL.RZ R45, R42, 0.15915493667125701904 ;  /* 0x3e22f9832a2d7820 */ /* 0x001fe2000040c000 */
[----:B------:R-:W-:-:S02]  /*4db0*/  LEA R135, R126, UR11, 0x1 ;  /* 0x0000000b7e877c11 */ /* 0x000fc4000f8e08ff */
[C---:B------:R-:W-:Y:S01]  /*4dc0*/  IADD3 R162, R47.reuse, 0x1e0, RZ ;  /* 0x000001e02fa27810 */ /* 0x040fe20007ffe0ff */
[----:B------:R-:W-:Y:S01]  /*4dd0*/  MUFU.SIN R48, R45 ;  /* 0x0000002d00307308 */ /* 0x000fe20000000400 */
[----:B------:R-:W-:Y:S02]  /*4de0*/  LEA.HI.SX32 R116, R116, R47, 0x1b ;  /* 0x0000002f74747211 */ /* 0x000fe400078fdaff */
[----:B------:R-:W-:Y:S02]  /*4df0*/  LEA R120, R120, UR11, 0x1 ;  /* 0x0000000b78787c11 */ /* 0x000fe4000f8e08ff */
[----:B------:R-:W-:-:S03]  /*4e00*/  IADD3 R164, R47, 0x200, RZ ;  /* 0x000002002fa47810 */ /* 0x000fc60007ffe0ff */
[----:B-1----:R-:W-:Y:S01]  /*4e10*/  MUFU.COS R49, R45 ;  /* 0x0000002d00317308 */ /* 0x002fe20000000000 */
[-C--:B------:R-:W-:Y:S01]  /*4e20*/  LEA.HI.SX32 R117, R110, R47.reuse, 0x1b ;  /* 0x0000002f6e757211 */ /* 0x080fe200078fdaff */
[----:B------:R0:W-:Y:S01]  /*4e30*/  STS.U16 [R136+0x140], R109 ;  /* 0x0001406d88007388 */ /* 0x0001e20000000400 */
[----:B------:R-:W-:Y:S02]  /*4e40*/  IADD3 R111, R47, 0x220, RZ ;  /* 0x000002202f6f7810 */ /* 0x000fe40007ffe0ff */
[----:B------:R-:W-:-:S03]  /*4e50*/  LEA.HI.SX32 R118, R118, R47, 0x1b ;  /* 0x0000002f76767211 */ /* 0x000fc600078fdaff */
[----:B------:R1:W-:Y:S01]  /*4e60*/  MUFU.COS R45, R137 ;  /* 0x00000089002d7308 */ /* 0x0003e20000000000 */
[----:B------:R-:W-:Y:S01]  /*4e70*/  LEA R123, R123, UR11, 0x1 ;  /* 0x0000000b7b7b7c11 */ /* 0x000fe2000f8e08ff */
[----:B------:R-:W-:Y:S01]  /*4e80*/  STS.U16 [R135+0x180], R54 ;  /* 0x0001803687007388 */ /* 0x000fe20000000400 */
[----:B------:R-:W-:Y:S02]  /*4e90*/  IADD3 R112, R47, 0x240, RZ ;  /* 0x000002402f707810 */ /* 0x000fe40007ffe0ff */
[----:B------:R-:W-:-:S03]  /*4ea0*/  LEA.HI.SX32 R114, R114, R47, 0x1b ;  /* 0x0000002f72727211 */ /* 0x000fc600078fdaff */
[----:B------:R-:W-:Y:S01]  /*4eb0*/  MUFU.SIN R77, R53 ;  /* 0x00000035004d7308 */ /* 0x000fe20000000400 */
[----:B-1----:R-:W-:Y:S02]  /*4ec0*/  LEA R137, R122, UR11, 0x1 ;  /* 0x0000000b7a897c11 */ /* 0x002fe4000f8e08ff */
[----:B------:R-:W-:Y:S01]  /*4ed0*/  LEA R122, R119, UR11, 0x1 ;  /* 0x0000000b777a7c11 */ /* 0x000fe2000f8e08ff */
[----:B------:R-:W-:Y:S01]  /*4ee0*/  STS.U16 [R120+0x1c0], R107 ;  /* 0x0001c06b78007388 */ /* 0x000fe20000000400 */
[----:B------:R-:W-:-:S03]  /*4ef0*/  IADD3 R160, R47, 0x260, RZ ;  /* 0x000002602fa07810 */ /* 0x000fc60007ffe0ff */
[----:B------:R-:W-:Y:S01]  /*4f00*/  MUFU.COS R76, R53 ;  /* 0x00000035004c7308 */ /* 0x000fe20000000000 */
[----:B------:R-:W-:Y:S02]  /*4f10*/  LEA.HI.SX32 R115, R162, R47, 0x1b ;  /* 0x0000002fa2737211 */ /* 0x000fe400078fdaff */
[----:B0-----:R-:W-:Y:S01]  /*4f20*/  LEA R109, R116, UR11, 0x1 ;  /* 0x0000000b746d7c11 */ /* 0x001fe2000f8e08ff */
[----:B------:R-:W-:Y:S01]  /*4f30*/  STS.U16 [R137+0x200], R108 ;  /* 0x0002006c89007388 */ /* 0x000fe20000000400 */
[----:B------:R-:W-:-:S03]  /*4f40*/  IADD3 R158, R47, 0x280, RZ ;  /* 0x000002802f9e7810 */ /* 0x000fc60007ffe0ff */
[----:B------:R-:W-:Y:S01]  /*4f50*/  MUFU.SIN R53, R43 ;  /* 0x0000002b00357308 */ /* 0x000fe20000000400 */
[----:B------:R-:W-:Y:S02]  /*4f60*/  LEA.HI.SX32 R110, R164, R47, 0x1b ;  /* 0x0000002fa46e7211 */ /* 0x000fe400078fdaff */
[----:B------:R-:W-:Y:S01]  /*4f70*/  LEA R116, R117, UR11, 0x1 ;  /* 0x0000000b75747c11 */ /* 0x000fe2000f8e08ff */
[----:B------:R0:W-:Y:S01]  /*4f80*/  STS.U16 [R123+0x240], R106 ;  /* 0x0002406a7b007388 */ /* 0x0001e20000000400 */
[----:B------:R-:W-:-:S03]  /*4f90*/  IADD3 R142, R47, 0x2a0, RZ ;  /* 0x000002a02f8e7810 */ /* 0x000fc60007ffe0ff */
[----:B------:R1:W-:Y:S01]  /*4fa0*/  MUFU.COS R51, R43 ;  /* 0x0000002b00337308 */ /* 0x0003e20000000000 */
[-C--:B------:R-:W-:Y:S02]  /*4fb0*/  LEA.HI.SX32 R111, R111, R47.reuse, 0x1b ;  /* 0x0000002f6f6f7211 */ /* 0x080fe400078fdaff */
[----:B------:R-:W-:Y:S01]  /*4fc0*/  LEA R117, R118, UR11, 0x1 ;  /* 0x0000000b76757c11 */ /* 0x000fe2000f8e08ff */
[----:B------:R-:W-:Y:S01]  /*4fd0*/  STS.U16 [R122+0x280], R55 ;  /* 0x000280377a007388 */ /* 0x000fe20000000400 */
[-C--:B------:R-:W-:Y:S01]  /*4fe0*/  LEA.HI.SX32 R112, R112, R47.reuse, 0x1b ;  /* 0x0000002f70707211 */ /* 0x080fe200078fdaff */
[----:B-1----:R-:W-:Y:S01]  /*4ff0*/  FMUL.FTZ R43, R40, R62 ;  /* 0x0000003e282b7220 */ /* 0x002fe20000410000 */
[----:B------:R-:W-:Y:S01]  /*5000*/  LEA R114, R114, UR11, 0x1 ;  /* 0x0000000b72727c11 */ /* 0x000fe2000f8e08ff */
[----:B------:R1:W-:Y:S01]  /*5010*/  STS.U16 [R109+0x2c0], R102 ;  /* 0x0002c0666d007388 */ /* 0x0003e20000000400 */
[----:B------:R-:W-:Y:S01]  /*5020*/  IADD3 R124, R47, 0x2e0, RZ ;  /* 0x000002e02f7c7810 */ /* 0x000fe20007ffe0ff */
[----:B------:R2:W-:Y:S01]  /*5030*/  MUFU.EX2 R50, R43 ;  /* 0x0000002b00327308 */ /* 0x0005e20000000800 */
[----:B------:R-:W-:-:S02]  /*5040*/  LEA.HI.SX32 R113, R160, R47, 0x1b ;  /* 0x0000002fa0717211 */ /* 0x000fc400078fdaff */
[----:B0-----:R-:W-:Y:S01]  /*5050*/  LEA R106, R115, UR11, 0x1 ;  /* 0x0000000b736a7c11 */ /* 0x001fe2000f8e08ff */
[----:B------:R-:W-:Y:S01]  /*5060*/  STS.U16 [R116+0x300], R105 ;  /* 0x0003006974007388 */ /* 0x000fe20000000400 */
[C---:B------:R-:W-:Y:S02]  /*5070*/  IADD3 R128, R47.reuse, 0x300, RZ ;  /* 0x000003002f807810 */ /* 0x040fe40007ffe0ff */
[----:B------:R-:W-:Y:S02]  /*5080*/  LEA R107, R110, UR11, 0x1 ;  /* 0x0000000b6e6b7c11 */ /* 0x000fe4000f8e08ff */
[-C--:B--2---:R-:W-:Y:S01]  /*5090*/  LEA.HI.SX32 R43, R158, R47.reuse, 0x1b ;  /* 0x0000002f9e2b7211 */ /* 0x084fe200078fdaff */
[----:B------:R-:W-:Y:S01]  /*50a0*/  STS.U16 [R117+0x340], R104 ;  /* 0x0003406875007388 */ /* 0x000fe20000000400 */
[----:B------:R-:W-:Y:S02]  /*50b0*/  IADD3 R138, R47, 0x320, RZ ;  /* 0x000003202f8a7810 */ /* 0x000fe40007ffe0ff */
[----:B------:R-:W-:-:S02]  /*50c0*/  LEA.HI.SX32 R121, R142, R47, 0x1b ;  /* 0x0000002f8e797211 */ /* 0x000fc400078fdaff */
[----:B------:R-:W-:Y:S01]  /*50d0*/  LEA R111, R111, UR11, 0x1 ;  /* 0x0000000b6f6f7c11 */ /* 0x000fe2000f8e08ff */
[----:B------:R-:W-:Y:S01]  /*50e0*/  STS.U16 [R114+0x380], R103 ;  /* 0x0003806772007388 */ /* 0x000fe20000000400 */
[----:B------:R-:W-:Y:S02]  /*50f0*/  LEA R112, R112, UR11, 0x1 ;  /* 0x0000000b70707c11 */ /* 0x000fe4000f8e08ff */
[----:B------:R-:W-:Y:S01]  /*5100*/  IADD3 R134, R47, 0x360, RZ ;  /* 0x000003602f867810 */ /* 0x000fe20007ffe0ff */
[----:B------:R-:W-:Y:S01]  /*5110*/  STS.U16 [R106+0x3c0], R101 ;  /* 0x0003c0656a007388 */ /* 0x000fe20000000400 */
[----:B------:R-:W-:Y:S02]  /*5120*/  LEA.HI.SX32 R124, R124, R47, 0x1b ;  /* 0x0000002f7c7c7211 */ /* 0x000fe400078fdaff */
[----:B------:R-:W-:Y:S01]  /*5130*/  LEA R113, R113, UR11, 0x1 ;  /* 0x0000000b71717c11 */ /* 0x000fe2000f8e08ff */
[----:B------:R-:W-:Y:S01]  /*5140*/  STS.U16 [R107+0x400], R100 ;  /* 0x000400646b007388 */ /* 0x000fe20000000400 */
[----:B------:R-:W-:-:S02]  /*5150*/  IADD3 R132, R47, 0x380, RZ ;  /* 0x000003802f847810 */ /* 0x000fc40007ffe0ff */
[-C--:B------:R-:W-:Y:S02]  /*5160*/  LEA.HI.SX32 R128, R128, R47.reuse, 0x1b ;  /* 0x0000002f80807211 */ /* 0x080fe400078fdaff */
[----:B------:R-:W-:Y:S01]  /*5170*/  LEA R43, R43, UR11, 0x1 ;  /* 0x0000000b2b2b7c11 */ /* 0x000fe2000f8e08ff */
[----:B------:R-:W-:Y:S01]  /*5180*/  STS.U16 [R111+0x440], R98 ;  /* 0x000440626f007388 */ /* 0x000fe20000000400 */
[----:B------:R-:W-:Y:S02]  /*5190*/  IADD3 R46, R47, 0x3a0, RZ ;  /* 0x000003a02f2e7810 */ /* 0x000fe40007ffe0ff */
[----:B------:R-:W-:Y:S02]  /*51a0*/  LEA.HI.SX32 R127, R138, R47, 0x1b ;  /* 0x0000002f8a7f7211 */ /* 0x000fe400078fdaff */
[----:B-1----:R-:W-:Y:S01]  /*51b0*/  LEA R102, R121, UR11, 0x1 ;  /* 0x0000000b79667c11 */ /* 0x002fe2000f8e08ff */
[----:B------:R0:W-:Y:S01]  /*51c0*/  STS.U16 [R112+0x480], R97 ;  /* 0x0004806170007388 */ /* 0x0001e20000000400 */
[----:B------:R-:W-:-:S02]  /*51d0*/  IADD3 R42, R47, 0x3c0, RZ ;  /* 0x000003c02f2a7810 */ /* 0x000fc40007ffe0ff */
[----:B------:R-:W-:Y:S01]  /*51e0*/  LEA R125, R125, UR11, 0x1 ;  /* 0x0000000b7d7d7c11 */ /* 0x000fe2000f8e08ff */
[----:B------:R1:W-:Y:S01]  /*51f0*/  STS.U16 [R113+0x4c0], R96 ;  /* 0x0004c06071007388 */ /* 0x0003e20000000400 */
[-C--:B------:R-:W-:Y:S02]  /*5200*/  LEA.HI.SX32 R131, R134, R47.reuse, 0x1b ;  /* 0x0000002f86837211 */ /* 0x080fe400078fdaff */
[----:B------:R-:W-:Y:S02]  /*5210*/  IADD3 R138, R47, 0x3e0, RZ ;  /* 0x000003e02f8a7810 */ /* 0x000fe40007ffe0ff */
[----:B------:R-:W-:Y:S01]  /*5220*/  LEA R124, R124, UR11, 0x1 ;  /* 0x0000000b7c7c7c11 */ /* 0x000fe2000f8e08ff */
[----:B------:R2:W-:Y:S01]  /*5230*/  STS.U16 [R43+0x500], R92 ;  /* 0x0005005c2b007388 */ /* 0x0005e20000000400 */
[-C--:B------:R-:W-:Y:S02]  /*5240*/  LEA.HI.SX32 R132, R132, R47.reuse, 0x1b ;  /* 0x0000002f84847211 */ /* 0x080fe400078fdaff */
[----:B------:R-:W-:Y:S01]  /*5250*/  LEA R128, R128, UR11, 0x1 ;  /* 0x0000000b80807c11 */ /* 0x000fe2000f8e08ff */
[----:B------:R-:W-:Y:S01]  /*5260*/  STS.U16 [R102+0x540], R95 ;  /* 0x0005405f66007388 */ /* 0x000fe20000000400 */
[----:B------:R-:W-:-:S02]  /*5270*/  LEA.HI.SX32 R133, R46, R47, 0x1b ;  /* 0x0000002f2e857211 */ /* 0x000fc400078fdaff */
[----:B0-----:R-:W-:Y:S02]  /*5280*/  LEA R97, R127, UR11, 0x1 ;  /* 0x0000000b7f617c11 */ /* 0x001fe4000f8e08ff */
[----:B------:R-:W-:Y:S01]  /*5290*/  LEA R99, R72, R99, 0x5 ;  /* 0x0000006348637211 */ /* 0x000fe200078e28ff */
[----:B------:R-:W-:Y:S01]  /*52a0*/  STS.U16 [R125+0x580], R94 ;  /* 0x0005805e7d007388 */ /* 0x000fe20000000400 */
[-C--:B------:R-:W-:Y:S02]  /*52b0*/  LEA.HI.SX32 R134, R42, R47.reuse, 0x1b ;  /* 0x0000002f2a867211 */ /* 0x080fe400078fdaff */
[----:B-1----:R-:W-:Y:S01]  /*52c0*/  LEA R96, R129, UR11, 0x1 ;  /* 0x0000000b81607c11 */ /* 0x002fe2000f8e08ff */
[----:B------:R-:W-:Y:S01]  /*52d0*/  STS.U16 [R124+0x5c0], R93 ;  /* 0x0005c05d7c007388 */ /* 0x000fe20000000400 */
[----:B------:R-:W-:Y:S02]  /*52e0*/  LEA.HI.SX32 R130, R138, R47, 0x1b ;  /* 0x0000002f8a827211 */ /* 0x000fe400078fdaff */
[----:B--2---:R-:W-:Y:S01]  /*52f0*/  LEA R43, R131, UR11, 0x1 ;  /* 0x0000000b832b7c11 */ /* 0x004fe2000f8e08ff */
[----:B------:R0:W-:Y:S01]  /*5300*/  STS.U16 [R128+0x600], R87 ;  /* 0x0006005780007388 */ /* 0x0001e20000000400 */
[----:B------:R-:W-:-:S02]  /*5310*/  LEA R132, R132, UR11, 0x1 ;  /* 0x0000000b84847c11 */ /* 0x000fc4000f8e08ff */
[----:B------:R-:W-:Y:S01]  /*5320*/  LEA R133, R133, UR11, 0x1 ;  /* 0x0000000b85857c11 */ /* 0x000fe2000f8e08ff */
[----:B------:R1:W-:Y:S01]  /*5330*/  STS.U16 [R97+0x640], R86 ;  /* 0x0006405661007388 */ /* 0x0003e20000000400 */
[----:B------:R-:W-:Y:S01]  /*5340*/  LEA.HI.SX32 R99, R99, R99, 0x1b ;  /* 0x0000006363637211 */ /* 0x000fe200078fdaff */
[----:B------:R-:W-:Y:S02]  /*5350*/  FMUL.FTZ R92, R41, R57 ;  /* 0x00000039295c7220 */ /* 0x000fe40000410000 */
[----:B------:R-:W-:Y:S01]  /*5360*/  STS.U16 [R96+0x680], R83 ;  /* 0x0006805360007388 */ /* 0x000fe20000000400 */
[----:B0-----:R-:W-:-:S03]  /*5370*/  LEA R87, R134, UR11, 0x1 ;  /* 0x0000000b86577c11 */ /* 0x001fc6000f8e08ff */
[----:B------:R0:W-:Y:S01]  /*5380*/  STS.U16 [R43+0x6c0], R82 ;  /* 0x0006c0522b007388 */ /* 0x0001e20000000400 */
[----:B-1----:R-:W-:-:S03]  /*5390*/  LEA R86, R130, UR11, 0x1 ;  /* 0x0000000b82567c11 */ /* 0x002fc6000f8e08ff */
[----:B------:R-:W-:Y:S01]  /*53a0*/  STS.U16 [R132+0x700], R91 ;  /* 0x0007005b84007388 */ /* 0x000fe20000000400 */
[----:B------:R-:W-:-:S03]  /*53b0*/  FMUL.RZ R93, R92, 0.15915493667125701904 ;  /* 0x3e22f9835c5d7820 */ /* 0x000fc6000040c000 */
[----:B------:R1:W-:Y:S01]  /*53c0*/  STS.U16 [R133+0x740], R88 ;  /* 0x0007405885007388 */ /* 0x0003e20000000400 */
[----:B0-----:R-:W-:-:S03]  /*53d0*/  LEA R43, R99, UR11, 0x1 ;  /* 0x0000000b632b7c11 */ /* 0x001fc6000f8e08ff */
[----:B------:R-:W-:Y:S04]  /*53e0*/  STS.U16 [R87+0x780], R90 ;  /* 0x0007805a57007388 */ /* 0x000fe80000000400 */
[----:B------:R0:W-:Y:S01]  /*53f0*/  STS.U16 [R86+0x7c0], R89 ;  /* 0x0007c05956007388 */ /* 0x0001e20000000400 */
[----:B------:R-:W-:-:S03]  /*5400*/  NOP ;  /* 0x0000000000007918 */ /* 0x000fc60000000000 */
[----:B------:R-:W2:Y:S04]  /*5410*/  LDS.U16 R91, [R43] ;  /* 0x000000002b5b7984 */ /* 0x000ea80000000400 */
[----:B------:R-:W3:Y:S01]  /*5420*/  LDS.U16 R92, [R43+0x2] ;  /* 0x000002002b5c7984 */ /* 0x000ee20000000400 */
[----:B-1----:R-:W-:Y:S01]  /*5430*/  FMUL.FTZ R88, R41, R56 ;  /* 0x0000003829587220 */ /* 0x002fe20000410000 */
[----:B------:R-:W-:Y:S01]  /*5440*/  SHF.L.U32 R125, R73, 0x4, RZ ;  /* 0x00000004497d7819 */ /* 0x000fe200000006ff */
[----:B------:R-:W-:Y:S01]  /*5450*/  FMUL.FTZ R80, R40, R65 ;  /* 0x0000004128507220 */ /* 0x000fe20000410000 */
[----:B------:R-:W-:Y:S01]  /*5460*/  FMUL.FTZ R118, R41, R59 ;  /* 0x0000003b29767220 */ /* 0x000fe20000410000 */
[----:B------:R-:W-:Y:S01]  /*5470*/  FMUL.RZ R94, R88, 0.15915493667125701904 ;  /* 0x3e22f983585e7820 */ /* 0x000fe2000040c000 */
[----:B------:R-:W-:Y:S04]  /*5480*/  LDS.U16 R89, [R43+0x6] ;  /* 0x000006002b597984 */ /* 0x000fe80000000400 */
[----:B------:R-:W1:Y:S01]  /*5490*/  LDS.U16 R88, [R43+0x4] ;  /* 0x000004002b587984 */ /* 0x000e620000000400 */
[----:B0-----:R-:W-:Y:S01]  /*54a0*/  IADD3 R86, R125, 0x1, RZ ;  /* 0x000000017d567810 */ /* 0x001fe20007ffe0ff */
[----:B------:R-:W0:Y:S03]  /*54b0*/  MUFU.EX2 R80, R80 ;  /* 0x0000005000507308 */ /* 0x000e260000000800 */
[----:B------:R-:W-:-:S02]  /*54c0*/  ISETP.GE.U32.AND P3, PT, R86, UR10, PT ;  /* 0x0000000a56007c0c */ /* 0x000fc4000bf66070 */
[----:B------:R-:W-:-:S04]  /*54d0*/  IADD3 R86, R125, 0x4, RZ ;  /* 0x000000047d567810 */ /* 0x000fc80007ffe0ff */
[----:B------:R-:W-:Y:S02]  /*54e0*/  ISETP.GE.U32.AND P6, PT, R86, UR10, PT ;  /* 0x0000000a56007c0c */ /* 0x000fe4000bfc6070 */
[----:B------:R-:W-:-:S04]  /*54f0*/  IADD3 R86, R125, 0x5, RZ ;  /* 0x000000057d567810 */ /* 0x000fc80007ffe0ff */
[----:B------:R-:W-:Y:S01]  /*5500*/  ISETP.GE.U32.AND P0, PT, R86, UR10, PT ;  /* 0x0000000a56007c0c */ /* 0x000fe2000bf06070 */
[----:B------:R-:W-:Y:S01]  /*5510*/  FMUL.FTZ R119, R40, R60 ;  /* 0x0000003c28777220 */ /* 0x000fe20000410000 */
[----:B------:R-:W-:Y:S01]  /*5520*/  FMUL.RZ R118, R118, 0.15915493667125701904 ;  /* 0x3e22f98376767820 */ /* 0x000fe2000040c000 */
[C---:B0-----:R-:W-:Y:S01]  /*5530*/  FMUL.FTZ R81, R80.reuse, R81 ;  /* 0x0000005150517220 */ /* 0x041fe20000410000 */
[----:B------:R-:W-:Y:S01]  /*5540*/  FMUL.FTZ R79, R80, R79 ;  /* 0x0000004f504f7220 */ /* 0x000fe20000410000 */
[----:B--2---:R-:W-:Y:S02]  /*5550*/  HADD2.F32 R86, -RZ, R91.H0_H0 ;  /* 0x2000005bff567230 */ /* 0x004fe40000004100 */
[----:B---3--:R-:W-:-:S03]  /*5560*/  HADD2.F32 R92, -RZ, R92.H0_H0 ;  /* 0x2000005cff5c7230 */ /* 0x008fc60000004100 */
[----:B------:R-:W-:Y:S01]  /*5570*/  FMUL.FTZ R86, R17, R86 ;  /* 0x0000005611567220 */ /* 0x000fe20000410000 */
[C---:B------:R-:W-:Y:S01]  /*5580*/  ISETP.GE.U32.AND P2, PT, R125.reuse, UR10, PT ;  /* 0x0000000a7d007c0c */ /* 0x040fe2000bf46070 */
[----:B------:R-:W-:Y:S01]  /*5590*/  MUFU.SIN R82, R93 ;  /* 0x0000005d00527308 */ /* 0x000fe20000000400 */
[----:B------:R-:W-:Y:S01]  /*55a0*/  IADD3 R80, R125, 0x6, RZ ;  /* 0x000000067d507810 */ /* 0x000fe20007ffe0ff */
[----:B------:R-:W-:Y:S01]  /*55b0*/  FMUL.FTZ R92, R17, R92 ;  /* 0x0000005c115c7220 */ /* 0x000fe20000410000 */
[----:B------:R-:W-:Y:S01]  /*55c0*/  IADD3 R90, R125, 0x3, RZ ;  /* 0x000000037d5a7810 */ /* 0x000fe20007ffe0ff */
[----:B------:R-:W-:Y:S01]  /*55d0*/  FMUL.FTZ R52, R40, R63 ;  /* 0x0000003f28347220 */ /* 0x000fe20000410000 */
[----:B------:R-:W-:-:S03]  /*55e0*/  FSEL R116, R81, 1, !P2 ;  /* 0x3f80000051747808 */ /* 0x000fc60005000000 */
[----:B------:R0:W-:Y:S01]  /*55f0*/  MUFU.COS R83, R93 ;  /* 0x0000005d00537308 */ /* 0x0001e20000000000 */
[----:B------:R-:W-:Y:S02]  /*5600*/  FSEL R117, R92, RZ, !P2 ;  /* 0x000000ff5c757208 */ /* 0x000fe40005000000 */
[----:B------:R-:W-:Y:S02]  /*5610*/  ISETP.GE.U32.AND P5, PT, R90, UR10, PT ;  /* 0x0000000a5a007c0c */ /* 0x000fe4000bfa6070 */
[----:B------:R-:W-:Y:S03]  /*5620*/  LDS.U16 R90, [R43+0x8] ;  /* 0x000008002b5a7984 */ /* 0x000fe60000000400 */
[----:B------:R2:W-:Y:S01]  /*5630*/  MUFU.EX2 R54, R119 ;  /* 0x0000007700367308 */ /* 0x0005e20000000800 */
[----:B0-----:R-:W0:Y:S07]  /*5640*/  LDS.U16 R93, [R43+0xa] ;  /* 0x00000a002b5d7984 */ /* 0x001e2e0000000400 */
[----:B------:R-:W-:Y:S01]  /*5650*/  MUFU.SIN R55, R118 ;  /* 0x0000007600377308 */ /* 0x000fe20000000400 */
[----:B--2---:R-:W-:-:S02]  /*5660*/  FSEL R119, R79, RZ, !P2 ;  /* 0x000000ff4f777208 */ /* 0x004fc40005000000 */
[----:B------:R-:W-:Y:S05]  /*5670*/  LDS.U16 R79, [R43+0xc] ;  /* 0x00000c002b4f7984 */ /* 0x000fea0000000400 */
[----:B------:R2:W-:Y:S01]  /*5680*/  MUFU.COS R120, R118 ;  /* 0x0000007600787308 */ /* 0x0005e20000000000 */
[----:B------:R-:W-:Y:S01]  /*5690*/  FMUL.FTZ R115, R78, R77 ;  /* 0x0000004d4e737220 */ /* 0x000fe20000410000 */
[----:B--2---:R-:W-:Y:S02]  /*56a0*/  FSEL R118, R86, RZ, !P2 ;  /* 0x000000ff56767208 */ /* 0x004fe40005000000 */
[----:B------:R-:W-:Y:S02]  /*56b0*/  ISETP.GE.U32.AND P2, PT, R80, UR10, PT ;  /* 0x0000000a50007c0c */ /* 0x000fe4000bf46070 */
[----:B------:R-:W2:Y:S02]  /*56c0*/  LDS.U16 R80, [R43+0xe] ;  /* 0x00000e002b507984 */ /* 0x000ea40000000400 */
[----:B------:R-:W3:Y:S01]  /*56d0*/  MUFU.EX2 R52, R52 ;  /* 0x0000003400347308 */ /* 0x000ee20000000800 */
[----:B-1----:R-:W-:Y:S01]  /*56e0*/  HADD2.F32 R77, -RZ, R88.H0_H0 ;  /* 0x20000058ff4d7230 */ /* 0x002fe20000004100 */
[----:B------:R-:W-:-:S04]  /*56f0*/  IADD3 R87, R125, 0x2, RZ ;  /* 0x000000027d577810 */ /* 0x000fc80007ffe0ff */
[----:B------:R-:W-:Y:S02]  /*5700*/  FMUL.FTZ R114, R16, R77 ;  /* 0x0000004d10727220 */ /* 0x000fe40000410000 */
[----:B------:R-:W1:Y:S01]  /*5710*/  LDS.U16 R77, [R43+0x10] ;  /* 0x000010002b4d7984 */ /* 0x000e620000000400 */
[----:B------:R-:W-:Y:S01]  /*5720*/  ISETP.GE.U32.AND P4, PT, R87, UR10, PT ;  /* 0x0000000a57007c0c */ /* 0x000fe2000bf86070 */
[----:B---3--:R-:W-:Y:S01]  /*5730*/  FMUL.FTZ R53, R52, R53 ;  /* 0x0000003534357220 */ /* 0x008fe20000410000 */
[----:B------:R-:W-:-:S04]  /*5740*/  FMUL.FTZ R76, R78, R76 ;  /* 0x0000004c4e4c7220 */ /* 0x000fc80000410000 */
[----:B------:R-:W-:Y:S02]  /*5750*/  FSEL R111, R53, RZ, !P4 ;  /* 0x000000ff356f7208 */ /* 0x000fe40006000000 */
[----:B------:R-:W3:Y:S01]  /*5760*/  LDS.U16 R53, [R43+0x14] ;  /* 0x000014002b357984 */ /* 0x000ee20000000400 */
[----:B------:R-:W-:Y:S01]  /*5770*/  FMUL.FTZ R78, R41, R38 ;  /* 0x00000026294e7220 */ /* 0x000fe20000410000 */
[----:B------:R-:W-:Y:S01]  /*5780*/  HADD2.F32 R89, -RZ, R89.H0_H0 ;  /* 0x20000059ff597230 */ /* 0x000fe20000004100 */
[----:B------:R-:W-:Y:S02]  /*5790*/  FSEL R112, R76, 1, !P3 ;  /* 0x3f8000004c707808 */ /* 0x000fe40005800000 */
[----:B------:R-:W-:Y:S01]  /*57a0*/  FMUL.RZ R88, R78, 0.15915493667125701904 ;  /* 0x3e22f9834e587820 */ /* 0x000fe2000040c000 */
[----:B------:R-:W-:Y:S01]  /*57b0*/  IADD3 R81, R125, 0x7, RZ ;  /* 0x000000077d517810 */ /* 0x000fe20007ffe0ff */
[----:B------:R-:W-:Y:S01]  /*57c0*/  FMUL.FTZ R89, R16, R89 ;  /* 0x0000005910597220 */ /* 0x000fe20000410000 */
[----:B------:R-:W4:Y:S01]  /*57d0*/  LDS.U16 R78, [R43+0x12] ;  /* 0x000012002b4e7984 */ /* 0x000f220000000400 */
[----:B0-----:R-:W-:-:S02]  /*57e0*/  HADD2.F32 R76, -RZ, R93.H0_H0 ;  /* 0x2000005dff4c7230 */ /* 0x001fc40000004100 */
[----:B------:R-:W-:Y:S01]  /*57f0*/  FMUL.FTZ R104, R50, R49 ;  /* 0x0000003132687220 */ /* 0x000fe20000410000 */
[----:B------:R-:W-:Y:S01]  /*5800*/  FSEL R115, R115, RZ, !P3 ;  /* 0x000000ff73737208 */ /* 0x000fe20005800000 */
[----:B------:R-:W-:Y:S01]  /*5810*/  HADD2.F32 R90, -RZ, R90.H0_H0 ;  /* 0x2000005aff5a7230 */ /* 0x000fe20000004100 */
[----:B------:R-:W-:Y:S01]  /*5820*/  FSEL R114, R114, RZ, !P3 ;  /* 0x000000ff72727208 */ /* 0x000fe20005800000 */
[----:B------:R-:W-:Y:S01]  /*5830*/  FMUL.FTZ R76, R15, R76 ;  /* 0x0000004c0f4c7220 */ /* 0x000fe20000410000 */
[----:B------:R-:W-:Y:S01]  /*5840*/  FSEL R113, R89, RZ, !P3 ;  /* 0x000000ff59717208 */ /* 0x000fe20005800000 */
[----:B--2---:R-:W-:Y:S01]  /*5850*/  HADD2.F32 R49, -RZ, R80.H0_H0 ;  /* 0x20000050ff317230 */ /* 0x004fe20000004100 */
[----:B------:R-:W-:Y:S01]  /*5860*/  ISETP.GE.U32.AND P3, PT, R81, UR10, PT ;  /* 0x0000000a51007c0c */ /* 0x000fe2000bf66070 */
[----:B------:R-:W-:Y:S01]  /*5870*/  HADD2.F32 R79, -RZ, R79.H0_H0 ;  /* 0x2000004fff4f7230 */ /* 0x000fe20000004100 */
[----:B------:R-:W0:Y:S01]  /*5880*/  LDS.U16 R81, [R43+0x16] ;  /* 0x000016002b517984 */ /* 0x000e220000000400 */
[----:B------:R-:W-:Y:S01]  /*5890*/  FMUL.FTZ R90, R15, R90 ;  /* 0x0000005a0f5a7220 */ /* 0x000fe20000410000 */
[----:B------:R-:W-:Y:S01]  /*58a0*/  FMUL.FTZ R105, R14, R49 ;  /* 0x000000310e697220 */ /* 0x000fe20000410000 */
[----:B------:R-:W-:Y:S01]  /*58b0*/  FMUL.FTZ R51, R52, R51 ;  /* 0x0000003334337220 */ /* 0x000fe20000410000 */
[----:B------:R-:W-:Y:S01]  /*58c0*/  FSEL R109, R76, RZ, !P4 ;  /* 0x000000ff4c6d7208 */ /* 0x000fe20006000000 */
[----:B------:R-:W-:Y:S01]  /*58d0*/  FMUL.FTZ R107, R50, R48 ;  /* 0x00000030326b7220 */ /* 0x000fe20000410000 */
[----:B------:R-:W-:Y:S01]  /*58e0*/  FMUL.FTZ R79, R14, R79 ;  /* 0x0000004f0e4f7220 */ /* 0x000fe20000410000 */
[----:B------:R-:W-:Y:S01]  /*58f0*/  LDS.U16 R49, [R43+0x1a] ;  /* 0x00001a002b317984 */ /* 0x000fe20000000400 */
[----:B------:R-:W-:Y:S01]  /*5900*/  MUFU.SIN R42, R140 ;  /* 0x0000008c002a7308 */ /* 0x000fe20000000400 */
[----:B------:R-:W-:-:S02]  /*5910*/  IADD3 R52, R125, 0x8, RZ ;  /* 0x000000087d347810 */ /* 0x000fc40007ffe0ff */
[----:B------:R-:W2:Y:S01]  /*5920*/  LDS.U16 R76, [R43+0x18] ;  /* 0x000018002b4c7984 */ /* 0x000ea20000000400 */
[----:B------:R-:W-:-:S04]  /*5930*/  IADD3 R50, R125, 0x9, RZ ;  /* 0x000000097d327810 */ /* 0x000fc80007ffe0ff */
[----:B------:R-:W3:Y:S01]  /*5940*/  MUFU.COS R47, R140 ;  /* 0x0000008c002f7308 */ /* 0x000ee20000000000 */
[----:B------:R-:W-:Y:S02]  /*5950*/  FSEL R110, R90, RZ, !P4 ;  /* 0x000000ff5a6e7208 */ /* 0x000fe40006000000 */
[----:B------:R-:W-:Y:S02]  /*5960*/  FSEL R108, R51, 1, !P4 ;  /* 0x3f800000336c7808 */ /* 0x000fe40006000000 */
[----:B------:R-:W-:Y:S02]  /*5970*/  FSEL R107, R107, RZ, !P5 ;  /* 0x000000ff6b6b7208 */ /* 0x000fe40006800000 */
[----:B------:R-:W-:Y:S02]  /*5980*/  FSEL R106, R79, RZ, !P5 ;  /* 0x000000ff4f6a7208 */ /* 0x000fe40006800000 */
[----:B------:R-:W-:Y:S02]  /*5990*/  FSEL R105, R105, RZ, !P5 ;  /* 0x000000ff69697208 */ /* 0x000fe40006800000 */
[----:B------:R-:W-:-:S02]  /*59a0*/  FSEL R104, R104, 1, !P5 ;  /* 0x3f80000068687808 */ /* 0x000fc40006800000 */
[----:B------:R-:W-:Y:S01]  /*59b0*/  ISETP.GE.U32.AND P4, PT, R52, UR10, PT ;  /* 0x0000000a34007c0c */ /* 0x000fe2000bf86070 */
[----:B------:R-:W-:Y:S01]  /*59c0*/  FMUL.FTZ R52, R41, R37 ;  /* 0x0000002529347220 */ /* 0x000fe20000410000 */
[----:B------:R-:W-:Y:S01]  /*59d0*/  ISETP.GE.U32.AND P5, PT, R50, UR10, PT ;  /* 0x0000000a32007c0c */ /* 0x000fe2000bfa6070 */
[----:B-1----:R-:W-:Y:S02]  /*59e0*/  HADD2.F32 R50, -RZ, R77.H0_H0 ;  /* 0x2000004dff327230 */ /* 0x002fe40000004100 */
[----:B------:R-:W-:Y:S02]  /*59f0*/  FMUL.RZ R79, R52, 0.15915493667125701904 ;  /* 0x3e22f983344f7820 */ /* 0x000fe4000040c000 */
[----:B------:R-:W1:Y:S01]  /*5a00*/  LDS.U16 R52, [R43+0x1c] ;  /* 0x00001c002b347984 */ /* 0x000e620000000400 */
[----:B------:R-:W-:-:S03]  /*5a10*/  FMUL.FTZ R102, R13, R50 ;  /* 0x000000320d667220 */ /* 0x000fc60000410000 */
[----:B------:R-:W1:Y:S01]  /*5a20*/  LDS.U16 R50, [R43+0x1e] ;  /* 0x00001e002b327984 */ /* 0x000e620000000400 */
[C---:B---3--:R-:W-:Y:S01]  /*5a30*/  FMUL.FTZ R47, R54.reuse, R47 ;  /* 0x0000002f362f7220 */ /* 0x048fe20000410000 */
[----:B------:R-:W-:Y:S01]  /*5a40*/  FMUL.FTZ R42, R54, R42 ;  /* 0x0000002a362a7220 */ /* 0x000fe20000410000 */
[----:B------:R-:W-:Y:S01]  /*5a50*/  FMUL.FTZ R54, R41, R36 ;  /* 0x0000002429367220 */ /* 0x000fe20000410000 */
[----:B------:R-:W-:Y:S02]  /*5a60*/  HADD2.F32 R53, -RZ, R53.H0_H0 ;  /* 0x20000035ff357230 */ /* 0x000fe40000004100 */
[----:B------:R-:W-:Y:S01]  /*5a70*/  FMUL.FTZ R103, R40, R59 ;  /* 0x0000003b28677220 */ /* 0x000fe20000410000 */
[----:B------:R-:W-:Y:S02]  /*5a80*/  FMUL.RZ R133, R54, 0.15915493667125701904 ;  /* 0x3e22f98336857820 */ /* 0x000fe4000040c000 */
[----:B------:R-:W-:Y:S01]  /*5a90*/  FMUL.FTZ R98, R12, R53 ;  /* 0x000000350c627220 */ /* 0x000fe20000410000 */
[----:B------:R-:W3:Y:S04]  /*5aa0*/  LDS.U16 R54, [R43+0x20] ;  /* 0x000020002b367984 */ /* 0x000ee80000000400 */
[----:B------:R-:W3:Y:S01]  /*5ab0*/  LDS.U16 R53, [R43+0x22] ;  /* 0x000022002b357984 */ /* 0x000ee20000000400 */
[----:B------:R-:W1:Y:S01]  /*5ac0*/  MUFU.EX2 R121, R103 ;  /* 0x0000006700797308 */ /* 0x000e620000000800 */
[----:B----4-:R-:W-:-:S02]  /*5ad0*/  HADD2.F32 R78, -RZ, R78.H0_H0 ;  /* 0x2000004eff4e7230 */ /* 0x010fc40000004100 */
[-C--:B------:R-:W-:Y:S01]  /*5ae0*/  FMUL.FTZ R101, R41, R58.reuse ;  /* 0x0000003a29657220 */ /* 0x080fe20000410000 */
[C---:B------:R-:W-:Y:S01]  /*5af0*/  FMUL.FTZ R139, R40.reuse, R61 ;  /* 0x0000003d288b7220 */ /* 0x040fe20000410000 */
[----:B------:R-:W-:Y:S01]  /*5b00*/  FSEL R96, R47, 1, !P0 ;  /* 0x3f8000002f607808 */ /* 0x000fe20004000000 */
[----:B------:R-:W-:Y:S01]  /*5b10*/  FMUL.FTZ R131, R40, R58 ;  /* 0x0000003a28837220 */ /* 0x000fe20000410000 */
[----:B------:R-:W-:Y:S01]  /*5b20*/  FMUL.RZ R101, R101, 0.15915493667125701904 ;  /* 0x3e22f98365657820 */ /* 0x000fe2000040c000 */
[----:B------:R-:W-:Y:S01]  /*5b30*/  FMUL.FTZ R78, R13, R78 ;  /* 0x0000004e0d4e7220 */ /* 0x000fe20000410000 */
[----:B------:R-:W4:Y:S01]  /*5b40*/  LDS.U16 R47, [R43+0x26] ;  /* 0x000026002b2f7984 */ /* 0x000f220000000400 */
[----:B------:R-:W3:Y:S01]  /*5b50*/  MUFU.EX2 R46, R139 ;  /* 0x0000008b002e7308 */ /* 0x000ee20000000800 */
[----:B0-----:R-:W-:Y:S02]  /*5b60*/  HADD2.F32 R81, -RZ, R81.H0_H0 ;  /* 0x20000051ff517230 */ /* 0x001fe40000004100 */
[----:B--2---:R-:W-:-:S05]  /*5b70*/  HADD2.F32 R76, -RZ, R76.H0_H0 ;  /* 0x2000004cff4c7230 */ /* 0x004fca0000004100 */
[----:B------:R-:W-:Y:S01]  /*5b80*/  MUFU.SIN R122, R101 ;  /* 0x00000065007a7308 */ /* 0x000fe20000000400 */
[----:B------:R-:W-:Y:S01]  /*5b90*/  FMUL.FTZ R81, R12, R81 ;  /* 0x000000510c517220 */ /* 0x000fe20000410000 */
[----:B------:R-:W-:-:S06]  /*5ba0*/  IADD3 R77, R125, 0xb, RZ ;  /* 0x0000000b7d4d7810 */ /* 0x000fcc0007ffe0ff */
[----:B------:R0:W-:Y:S01]  /*5bb0*/  MUFU.COS R127, R101 ;  /* 0x00000065007f7308 */ /* 0x0001e20000000000 */
[----:B------:R-:W-:Y:S01]  /*5bc0*/  FMUL.FTZ R130, R40, R57 ;  /* 0x0000003928827220 */ /* 0x000fe20000410000 */
[----:B------:R-:W-:Y:S02]  /*5bd0*/  FSEL R99, R42, RZ, !P0 ;  /* 0x000000ff2a637208 */ /* 0x000fe40004000000 */
[----:B0-----:R-:W-:Y:S01]  /*5be0*/  FSEL R101, R78, RZ, !P6 ;  /* 0x000000ff4e657208 */ /* 0x001fe20007000000 */
[----:B------:R-:W-:-:S03]  /*5bf0*/  HADD2.F32 R78, -RZ, R49.H0_H0 ;  /* 0x20000031ff4e7230 */ /* 0x000fc60000004100 */
[----:B------:R-:W0:Y:S01]  /*5c00*/  MUFU.EX2 R131, R131 ;  /* 0x0000008300837308 */ /* 0x000e220000000800 */
[----:B------:R-:W2:Y:S01]  /*5c10*/  LDS.U16 R49, [R43+0x24] ;  /* 0x000024002b317984 */ /* 0x000ea20000000400 */
[----:B------:R-:W-:Y:S01]  /*5c20*/  FSEL R98, R98, RZ, !P0 ;  /* 0x000000ff62627208 */ /* 0x000fe20004000000 */
[----:B-1----:R-:W-:Y:S01]  /*5c30*/  FMUL.FTZ R55, R121, R55 ;  /* 0x0000003779377220 */ /* 0x002fe20000410000 */
[----:B------:R-:W-:Y:S01]  /*5c40*/  FSEL R97, R81, RZ, !P0 ;  /* 0x000000ff51617208 */ /* 0x000fe20004000000 */
[C---:B------:R-:W-:Y:S01]  /*5c50*/  FMUL.FTZ R76, R11.reuse, R76 ;  /* 0x0000004c0b4c7220 */ /* 0x040fe20000410000 */
[----:B------:R-:W-:Y:S01]  /*5c60*/  FMUL.FTZ R78, R11, R78 ;  /* 0x0000004e0b4e7220 */ /* 0x000fe20000410000 */
[----:B------:R-:W-:Y:S01]  /*5c70*/  FMUL.FTZ R92, R121, R120 ;  /* 0x00000078795c7220 */ /* 0x000fe20000410000 */
[----:B------:R-:W-:Y:S01]  /*5c80*/  ISETP.GE.U32.AND P0, PT, R77, UR10, PT ;  /* 0x0000000a4d007c0c */ /* 0x000fe2000bf06070 */
[----:B------:R-:W-:Y:S01]  /*5c90*/  FMUL.FTZ R87, R41, R39 ;  /* 0x0000002729577220 */ /* 0x000fe20000410000 */
[----:B------:R-:W-:Y:S01]  /*5ca0*/  IADD3 R77, R125, 0xc, RZ ;  /* 0x0000000c7d4d7810 */ /* 0x000fe20007ffe0ff */
[----:B------:R-:W-:Y:S01]  /*5cb0*/  MUFU.SIN R126, R94 ;  /* 0x0000005e007e7308 */ /* 0x000fe20000000400 */
[----:B------:R-:W-:-:S02]  /*5cc0*/  FSEL R95, R55, RZ, !P2 ;  /* 0x000000ff375f7208 */ /* 0x000fc40005000000 */
[----:B------:R-:W-:Y:S02]  /*5cd0*/  FSEL R93, R78, RZ, !P2 ;  /* 0x000000ff4e5d7208 */ /* 0x000fe40005000000 */
[----:B------:R-:W-:-:S03]  /*5ce0*/  FSEL R92, R92, 1, !P2 ;  /* 0x3f8000005c5c7808 */ /* 0x000fc60005000000 */
[----:B------:R1:W-:Y:S01]  /*5cf0*/  MUFU.COS R124, R94 ;  /* 0x0000005e007c7308 */ /* 0x0003e20000000000 */
[----:B------:R-:W-:Y:S01]  /*5d00*/  FMUL.RZ R91, R87, 0.15915493667125701904 ;  /* 0x3e22f983575b7820 */ /* 0x000fe2000040c000 */
[C---:B---3--:R-:W-:Y:S01]  /*5d10*/  FMUL.FTZ R45, R46.reuse, R45 ;  /* 0x0000002d2e2d7220 */ /* 0x048fe20000410000 */
[----:B------:R-:W-:Y:S01]  /*5d20*/  FMUL.FTZ R103, R46, R44 ;  /* 0x0000002c2e677220 */ /* 0x000fe20000410000 */
[----:B------:R-:W-:Y:S01]  /*5d30*/  HADD2.F32 R55, -RZ, R52.H0_H0 ;  /* 0x20000034ff377230 */ /* 0x000fe20000004100 */
[----:B------:R-:W-:-:S03]  /*5d40*/  IADD3 R46, R125, 0xa, RZ ;  /* 0x0000000a7d2e7810 */ /* 0x000fc60007ffe0ff */
[----:B------:R-:W3:Y:S01]  /*5d50*/  MUFU.EX2 R130, R130 ;  /* 0x0000008200827308 */ /* 0x000ee20000000800 */
[----:B-1----:R-:W-:Y:S02]  /*5d60*/  FSEL R94, R76, RZ, !P2 ;  /* 0x000000ff4c5e7208 */ /* 0x002fe40005000000 */
[----:B------:R-:W-:Y:S01]  /*5d70*/  ISETP.GE.U32.AND P2, PT, R77, UR10, PT ;  /* 0x0000000a4d007c0c */ /* 0x000fe2000bf46070 */
[----:B------:R-:W-:Y:S01]  /*5d80*/  HADD2.F32 R77, -RZ, R50.H0_H0 ;  /* 0x20000032ff4d7230 */ /* 0x000fe20000004100 */
[----:B------:R-:W-:Y:S01]  /*5d90*/  FSEL R103, R103, RZ, !P6 ;  /* 0x000000ff67677208 */ /* 0x000fe20007000000 */
[----:B------:R-:W-:Y:S01]  /*5da0*/  FMUL.FTZ R55, R10, R55 ;  /* 0x000000370a377220 */ /* 0x000fe20000410000 */
[----:B------:R-:W-:Y:S01]  /*5db0*/  FSEL R102, R102, RZ, !P6 ;  /* 0x000000ff66667208 */ /* 0x000fe20007000000 */
[----:B------:R-:W-:Y:S01]  /*5dc0*/  MUFU.SIN R87, R91 ;  /* 0x0000005b00577308 */ /* 0x000fe20000000400 */
[----:B------:R-:W-:Y:S01]  /*5dd0*/  FSEL R100, R45, 1, !P6 ;  /* 0x3f8000002d647808 */ /* 0x000fe20007000000 */
[----:B------:R-:W-:Y:S01]  /*5de0*/  FMUL.FTZ R77, R10, R77 ;  /* 0x0000004d0a4d7220 */ /* 0x000fe20000410000 */
[----:B------:R-:W-:Y:S01]  /*5df0*/  ISETP.GE.U32.AND P6, PT, R46, UR10, PT ;  /* 0x0000000a2e007c0c */ /* 0x000fe2000bfc6070 */
[----:B------:R-:W-:Y:S01]  /*5e00*/  FMUL.FTZ R46, R40, R37 ;  /* 0x00000025282e7220 */ /* 0x000fe20000410000 */
[----:B------:R-:W-:-:S03]  /*5e10*/  IADD3 R52, R125, 0xd, RZ ;  /* 0x0000000d7d347810 */ /* 0x000fc60007ffe0ff */
[----:B------:R0:W-:Y:S01]  /*5e20*/  MUFU.COS R86, R91 ;  /* 0x0000005b00567308 */ /* 0x0001e20000000000 */
[----:B------:R-:W-:-:S07]  /*5e30*/  FSEL R90, R55, RZ, !P3 ;  /* 0x000000ff375a7208 */ /* 0x000fce0005800000 */
[----:B------:R-:W-:Y:S01]  /*5e40*/  MUFU.SIN R129, R88 ;  /* 0x0000005800817308 */ /* 0x000fe20000000400 */
[----:B0-----:R-:W-:Y:S01]  /*5e50*/  FMUL.FTZ R91, R131, R122 ;  /* 0x0000007a835b7220 */ /* 0x001fe20000410000 */
[----:B------:R-:W-:-:S06]  /*5e60*/  FSEL R89, R77, RZ, !P3 ;  /* 0x000000ff4d597208 */ /* 0x000fcc0005800000 */
[----:B------:R0:W-:Y:S01]  /*5e70*/  MUFU.COS R51, R88 ;  /* 0x0000005800337308 */ /* 0x0001e20000000000 */
[----:B------:R-:W-:Y:S01]  /*5e80*/  FSEL R91, R91, RZ, !P3 ;  /* 0x000000ff5b5b7208 */ /* 0x000fe20005800000 */
[----:B------:R-:W-:Y:S02]  /*5e90*/  HADD2.F32 R54, -RZ, R54.H0_H0 ;  /* 0x20000036ff367230 */ /* 0x000fe40000004100 */
[----:B0-----:R-:W-:-:S04]  /*5ea0*/  FMUL.FTZ R88, R131, R127 ;  /* 0x0000007f83587220 */ /* 0x001fc80000410000 */
[----:B------:R-:W-:Y:S01]  /*5eb0*/  MUFU.SIN R44, R79 ;  /* 0x0000004f002c7308 */ /* 0x000fe20000000400 */
[----:B------:R-:W-:Y:S01]  /*5ec0*/  FMUL.FTZ R55, R41, R35 ;  /* 0x0000002329377220 */ /* 0x000fe20000410000 */
[----:B------:R-:W-:Y:S02]  /*5ed0*/  FSEL R88, R88, 1, !P3 ;  /* 0x3f80000058587808 */ /* 0x000fe40005800000 */
[----:B------:R-:W-:Y:S01]  /*5ee0*/  ISETP.GE.U32.AND P3, PT, R52, UR10, PT ;  /* 0x0000000a34007c0c */ /* 0x000fe2000bf66070 */
[----:B------:R-:W-:-:S03]  /*5ef0*/  HADD2.F32 R52, -RZ, R53.H0_H0 ;  /* 0x20000035ff347230 */ /* 0x000fc60000004100 */
[----:B------:R-:W-:Y:S01]  /*5f00*/  MUFU.COS R45, R79 ;  /* 0x0000004f002d7308 */ /* 0x000fe20000000000 */
[----:B---3--:R-:W-:Y:S01]  /*5f10*/  FMUL.FTZ R82, R130, R82 ;  /* 0x0000005282527220 */ /* 0x008fe20000410000 */
[----:B------:R-:W-:Y:S01]  /*5f20*/  FMUL.FTZ R48, R40, R38 ;  /* 0x0000002628307220 */ /* 0x000fe20000410000 */
[----:B------:R-:W-:Y:S01]  /*5f30*/  FMUL.FTZ R80, R130, R83 ;  /* 0x0000005382507220 */ /* 0x000fe20000410000 */
[----:B------:R-:W-:-:S04]  /*5f40*/  FMUL.RZ R120, R55, 0.15915493667125701904 ;  /* 0x3e22f98337787820 */ /* 0x000fc8000040c000 */
[----:B------:R-:W0:Y:S01]  /*5f50*/  MUFU.EX2 R46, R46 ;  /* 0x0000002e002e7308 */ /* 0x000e220000000800 */
[C---:B------:R-:W-:Y:S01]  /*5f60*/  FMUL.FTZ R54, R9.reuse, R54 ;  /* 0x0000003609367220 */ /* 0x040fe20000410000 */
[----:B------:R-:W-:Y:S01]  /*5f70*/  FMUL.FTZ R52, R9, R52 ;  /* 0x0000003409347220 */ /* 0x000fe20000410000 */
[C---:B------:R-:W-:Y:S01]  /*5f80*/  FMUL.FTZ R134, R40.reuse, R35 ;  /* 0x0000002328867220 */ /* 0x040fe20000410000 */
[----:B------:R-:W-:Y:S01]  /*5f90*/  IADD3 R55, R125, 0xe, RZ ;  /* 0x0000000e7d377810 */ /* 0x000fe20007ffe0ff */
[----:B------:R-:W-:Y:S01]  /*5fa0*/  FMUL.FTZ R50, R40, R36 ;  /* 0x0000002428327220 */ /* 0x000fe20000410000 */
[----:B------:R-:W-:Y:S01]  /*5fb0*/  FSEL R83, R82, RZ, !P4 ;  /* 0x000000ff52537208 */ /* 0x000fe20006000000 */
[----:B----4-:R-:W-:Y:S01]  /*5fc0*/  HADD2.F32 R47, -RZ, R47.H0_H0 ;  /* 0x2000002fff2f7230 */ /* 0x010fe20000004100 */
[----:B------:R-:W-:Y:S01]  /*5fd0*/  FSEL R82, R54, RZ, !P4 ;  /* 0x000000ff36527208 */ /* 0x000fe20006000000 */
[----:B------:R-:W1:Y:S01]  /*5fe0*/  MUFU.EX2 R48, R48 ;  /* 0x0000003000307308 */ /* 0x000e620000000800 */
[----:B------:R-:W-:-:S02]  /*5ff0*/  FSEL R81, R52, RZ, !P4 ;  /* 0x000000ff34517208 */ /* 0x000fc40006000000 */
[----:B------:R-:W-:Y:S02]  /*6000*/  FSEL R80, R80, 1, !P4 ;  /* 0x3f80000050507808 */ /* 0x000fe40006000000 */
[----:B------:R-:W-:-:S03]  /*6010*/  ISETP.GE.U32.AND P4, PT, R55, UR10, PT ;  /* 0x0000000a37007c0c */ /* 0x000fc6000bf86070 */
[----:B------:R-:W-:Y:S01]  /*6020*/  MUFU.EX2 R134, R134 ;  /* 0x0000008600867308 */ /* 0x000fe20000000800 */
[----:B------:R-:W-:Y:S01]  /*6030*/  FMUL.FTZ R47, R8, R47 ;  /* 0x0000002f082f7220 */ /* 0x000fe20000410000 */
[----:B--2---:R-:W-:-:S06]  /*6040*/  HADD2.F32 R49, -RZ, R49.H0_H0 ;  /* 0x20000031ff317230 */ /* 0x004fcc0000004100 */
[----:B------:R-:W2:Y:S01]  /*6050*/  MUFU.COS R55, R120 ;  /* 0x0000007800377308 */ /* 0x000ea20000000000 */
[C---:B0-----:R-:W-:Y:S01]  /*6060*/  FMUL.FTZ R45, R46.reuse, R45 ;  /* 0x0000002d2e2d7220 */ /* 0x041fe20000410000 */
[----:B------:R-:W-:-:S06]  /*6070*/  FMUL.FTZ R44, R46, R44 ;  /* 0x0000002c2e2c7220 */ /* 0x000fcc0000410000 */
[----:B------:R-:W0:Y:S01]  /*6080*/  MUFU.SIN R53, R120 ;  /* 0x0000007800357308 */ /* 0x000e220000000400 */
[----:B------:R-:W-:Y:S01]  /*6090*/  FMUL.FTZ R46, R118, R115 ;  /* 0x00000073762e7220 */ /* 0x000fe20000410000 */
[----:B------:R-:W-:-:S06]  /*60a0*/  FSEL R77, R47, RZ, !P5 ;  /* 0x000000ff2f4d7208 */ /* 0x000fcc0006800000 */
[----:B------:R-:W-:Y:S01]  /*60b0*/  MUFU.SIN R42, R133 ;  /* 0x00000085002a7308 */ /* 0x000fe20000000400 */
[----:B------:R-:W-:Y:S01]  /*60c0*/  FMUL.FTZ R49, R8, R49 ;  /* 0x0000003108317220 */ /* 0x000fe20000410000 */
[----:B------:R-:W-:-:S06]  /*60d0*/  FMUL.FTZ R47, R117, R115 ;  /* 0x00000073752f7220 */ /* 0x000fcc0000410000 */
[----:B------:R-:W-:Y:S08]  /*60e0*/  MUFU.COS R133, R133 ;  /* 0x0000008500857308 */ /* 0x000ff00000000000 */
[----:B------:R-:W3:Y:S01]  /*60f0*/  MUFU.EX2 R50, R50 ;  /* 0x0000003200327308 */ /* 0x000ee20000000800 */
[-C--:B------:R-:W-:Y:S01]  /*6100*/  FFMA.FTZ R46, R117, R112.reuse, R46 ;  /* 0x00000070752e7223 */ /* 0x080fe2000001002e */
[----:B------:R-:W-:Y:S01]  /*6110*/  FFMA.FTZ R47, R118, R112, -R47 ;  /* 0x00000070762f7223 */ /* 0x000fe2000001082f */
[----:B------:R-:W-:Y:S01]  /*6120*/  FSEL R78, R49, RZ, !P5 ;  /* 0x000000ff314e7208 */ /* 0x000fe20006800000 */
[C---:B-1----:R-:W-:Y:S01]  /*6130*/  FMUL.FTZ R51, R48.reuse, R51 ;  /* 0x0000003330337220 */ /* 0x042fe20000410000 */
[----:B------:R-:W-:Y:S01]  /*6140*/  FADD.FTZ R49, R113, R46 ;  /* 0x0000002e71317221 */ /* 0x000fe20000010000 */
[----:B------:R-:W-:Y:S01]  /*6150*/  FMUL.FTZ R122, R48, R129 ;  /* 0x00000081307a7220 */ /* 0x000fe20000410000 */
[----:B--2---:R-:W-:Y:S01]  /*6160*/  FMUL.FTZ R136, R134, R55 ;  /* 0x0000003786887220 */ /* 0x004fe20000410000 */
[----:B------:R-:W-:Y:S01]  /*6170*/  FADD.FTZ R48, R114, R47 ;  /* 0x0000002f72307221 */ /* 0x000fe20000010000 */
[----:B0-----:R-:W-:Y:S01]  /*6180*/  FMUL.FTZ R134, R134, R53 ;  /* 0x0000003586867220 */ /* 0x001fe20000410000 */
[----:B------:R-:W-:Y:S01]  /*6190*/  FMUL.FTZ R46, R116, R115 ;  /* 0x00000073742e7220 */ /* 0x000fe20000410000 */
[----:B------:R-:W-:Y:S01]  /*61a0*/  FMUL.FTZ R53, R111, R49 ;  /* 0x000000316f357220 */ /* 0x000fe20000410000 */
[----:B------:R-:W-:-:S02]  /*61b0*/  FMUL.FTZ R47, R119, R115 ;  /* 0x00000073772f7220 */ /* 0x000fc40000410000 */
[----:B------:R-:W-:Y:S01]  /*61c0*/  FFMA.FTZ R46, R119, R112, R46 ;  /* 0x00000070772e7223 */ /* 0x000fe2000001002e */
[C---:B---3--:R-:W-:Y:S01]  /*61d0*/  FMUL.FTZ R133, R50.reuse, R133 ;  /* 0x0000008532857220 */ /* 0x048fe20000410000 */
[----:B------:R-:W-:Y:S01]  /*61e0*/  FMUL.FTZ R42, R50, R42 ;  /* 0x0000002a322a7220 */ /* 0x000fe20000410000 */
[CC--:B------:R-:W-:Y:S01]  /*61f0*/  FMUL.FTZ R50, R111.reuse, R48.reuse ;  /* 0x000000306f327220 */ /* 0x0c0fe20000410000 */
[----:B------:R-:W-:Y:S01]  /*6200*/  FFMA.FTZ R55, R108, R48, -R53 ;  /* 0x000000306c377223 */ /* 0x000fe20000010835 */
[----:B------:R-:W-:Y:S02]  /*6210*/  FFMA.FTZ R47, R116, R112, -R47 ;  /* 0x00000070742f7223 */ /* 0x000fe4000001082f */
[----:B------:R-:W-:Y:S01]  /*6220*/  FFMA.FTZ R50, R108, R49, R50 ;  /* 0x000000316c327223 */ /* 0x000fe20000010032 */
[C---:B------:R-:W-:Y:S01]  /*6230*/  FMUL.FTZ R49, R111.reuse, R46 ;  /* 0x0000002e6f317220 */ /* 0x040fe20000410000 */
[----:B------:R-:W-:Y:S01]  /*6240*/  FADD.FTZ R55, R110, R55 ;  /* 0x000000376e377221 */ /* 0x000fe20000010000 */
[-C--:B------:R-:W-:Y:S01]  /*6250*/  FMUL.FTZ R53, R111, R47.reuse ;  /* 0x0000002f6f357220 */ /* 0x080fe20000410000 */
[----:B------:R-:W-:Y:S01]  /*6260*/  FADD.FTZ R50, R109, R50 ;  /* 0x000000326d327221 */ /* 0x000fe20000010000 */
[----:B------:R-:W-:Y:S01]  /*6270*/  FFMA.FTZ R49, R108, R47, -R49 ;  /* 0x0000002f6c317223 */ /* 0x000fe20000010831 */
[----:B------:R-:W-:-:S02]  /*6280*/  FMUL.FTZ R47, R107, R55 ;  /* 0x000000376b2f7220 */ /* 0x000fc40000410000 */
[-C--:B------:R-:W-:Y:S02]  /*6290*/  FMUL.FTZ R52, R107, R50.reuse ;  /* 0x000000326b347220 */ /* 0x080fe40000410000 */
[C---:B------:R-:W-:Y:S02]  /*62a0*/  FFMA.FTZ R50, R104.reuse, R50, R47 ;  /* 0x0000003268327223 */ /* 0x040fe4000001002f */
[----:B------:R-:W-:Y:S02]  /*62b0*/  FFMA.FTZ R55, R104, R55, -R52 ;  /* 0x0000003768377223 */ /* 0x000fe40000010834 */
[----:B------:R-:W-:Y:S01]  /*62c0*/  FADD.FTZ R50, R105, R50 ;  /* 0x0000003269327221 */ /* 0x000fe20000010000 */
[----:B------:R-:W-:Y:S01]  /*62d0*/  FFMA.FTZ R53, R108, R46, R53 ;  /* 0x0000002e6c357223 */ /* 0x000fe20000010035 */
[----:B------:R-:W-:Y:S01]  /*62e0*/  FMUL.FTZ R48, R107, R49 ;  /* 0x000000316b307220 */ /* 0x000fe20000410000 */
[----:B------:R-:W-:Y:S01]  /*62f0*/  FADD.FTZ R55, R106, R55 ;  /* 0x000000376a377221 */ /* 0x000fe20000010000 */
[----:B------:R-:W-:Y:S01]  /*6300*/  FMUL.FTZ R52, R103, R50 ;  /* 0x0000003267347220 */ /* 0x000fe20000410000 */
[-C--:B------:R-:W-:Y:S01]  /*6310*/  FMUL.FTZ R46, R107, R53.reuse ;  /* 0x000000356b2e7220 */ /* 0x080fe20000410000 */
[----:B------:R-:W-:Y:S01]  /*6320*/  FFMA.FTZ R48, R104, R53, R48 ;  /* 0x0000003568307223 */ /* 0x000fe20000010030 */
[-C--:B------:R-:W-:Y:S01]  /*6330*/  FMUL.FTZ R53, R103, R55.reuse ;  /* 0x0000003767357220 */ /* 0x080fe20000410000 */
[----:B------:R-:W-:Y:S01]  /*6340*/  FFMA.FTZ R55, R100, R55, -R52 ;  /* 0x0000003764377223 */ /* 0x000fe20000010834 */
[----:B------:R-:W-:-:S02]  /*6350*/  FFMA.FTZ R46, R104, R49, -R46 ;  /* 0x00000031682e7223 */ /* 0x000fc4000001082e */
[----:B------:R-:W-:Y:S01]  /*6360*/  FFMA.FTZ R50, R100, R50, R53 ;  /* 0x0000003264327223 */ /* 0x000fe20000010035 */
[----:B------:R-:W-:Y:S01]  /*6370*/  FADD.FTZ R55, R102, R55 ;  /* 0x0000003766377221 */ /* 0x000fe20000010000 */
[C---:B------:R-:W-:Y:S01]  /*6380*/  FMUL.FTZ R47, R103.reuse, R48 ;  /* 0x00000030672f7220 */ /* 0x040fe20000410000 */
[-C--:B------:R-:W-:Y:S01]  /*6390*/  FMUL.FTZ R49, R103, R46.reuse ;  /* 0x0000002e67317220 */ /* 0x080fe20000410000 */
[----:B------:R-:W-:Y:S01]  /*63a0*/  FADD.FTZ R50, R101, R50 ;  /* 0x0000003265327221 */ /* 0x000fe20000010000 */
[C---:B------:R-:W-:Y:S01]  /*63b0*/  FMUL.FTZ R121, R99.reuse, R55 ;  /* 0x0000003763797220 */ /* 0x040fe20000410000 */
[C---:B------:R-:W-:Y:S01]  /*63c0*/  FFMA.FTZ R47, R100.reuse, R46, -R47 ;  /* 0x0000002e642f7223 */ /* 0x040fe2000001082f */
[----:B------:R-:W-:Y:S01]  /*63d0*/  FFMA.FTZ R49, R100, R48, R49 ;  /* 0x0000003064317223 */ /* 0x000fe20000010031 */
[CC--:B------:R-:W-:Y:S01]  /*63e0*/  FMUL.FTZ R46, R99.reuse, R50.reuse ;  /* 0x00000032632e7220 */ /* 0x0c0fe20000410000 */
[C---:B------:R-:W-:Y:S02]  /*63f0*/  FFMA.FTZ R50, R96.reuse, R50, R121 ;  /* 0x0000003260327223 */ /* 0x040fe40000010079 */
[----:B------:R-:W-:Y:S01]  /*6400*/  FMUL.FTZ R53, R99, R49 ;  /* 0x0000003163357220 */ /* 0x000fe20000410000 */
[----:B------:R-:W-:Y:S01]  /*6410*/  FFMA.FTZ R55, R96, R55, -R46 ;  /* 0x0000003760377223 */ /* 0x000fe2000001082e */
[----:B------:R-:W-:Y:S01]  /*6420*/  FADD.FTZ R50, R97, R50 ;  /* 0x0000003261327221 */ /* 0x000fe20000010000 */
[C---:B------:R-:W-:Y:S01]  /*6430*/  FMUL.FTZ R123, R40.reuse, R56 ;  /* 0x00000038287b7220 */ /* 0x040fe20000410000 */
[C---:B------:R-:W-:Y:S01]  /*6440*/  FMUL.FTZ R128, R40.reuse, R39 ;  /* 0x0000002728807220 */ /* 0x040fe20000410000 */
[----:B------:R-:W-:Y:S01]  /*6450*/  FMUL.FTZ R139, R40, R34 ;  /* 0x00000022288b7220 */ /* 0x000fe20000410000 */
[-C--:B------:R-:W-:Y:S01]  /*6460*/  FMUL.FTZ R40, R99, R47.reuse ;  /* 0x0000002f63287220 */ /* 0x080fe20000410000 */
[----:B------:R-:W-:Y:S01]  /*6470*/  FFMA.FTZ R53, R96, R47, -R53 ;  /* 0x0000002f60357223 */ /* 0x000fe20000010835 */
[----:B------:R-:W-:Y:S01]  /*6480*/  FADD.FTZ R55, R98, R55 ;  /* 0x0000003762377221 */ /* 0x000fe20000010000 */
[----:B------:R-:W-:Y:S01]  /*6490*/  FMUL.FTZ R46, R95, R50 ;  /* 0x000000325f2e7220 */ /* 0x000fe20000410000 */
[----:B------:R-:W-:Y:S01]  /*64a0*/  FMUL.FTZ R41, R41, R34 ;  /* 0x0000002229297220 */ /* 0x000fe20000410000 */
[----:B------:R-:W-:Y:S01]  /*64b0*/  FFMA.FTZ R40, R96, R49, R40 ;  /* 0x0000003160287223 */ /* 0x000fe20000010028 */
[C---:B------:R-:W-:Y:S01]  /*64c0*/  FMUL.FTZ R47, R95.reuse, R53 ;  /* 0x000000355f2f7220 */ /* 0x040fe20000410000 */
[-C--:B------:R-:W-:Y:S01]  /*64d0*/  FMUL.FTZ R49, R95, R55.reuse ;  /* 0x000000375f317220 */ /* 0x080fe20000410000 */
[C---:B------:R-:W-:Y:S01]  /*64e0*/  FFMA.FTZ R55, R92.reuse, R55, -R46 ;  /* 0x000000375c377223 */ /* 0x040fe2000001082e */
[----:B------:R-:W-:Y:S01]  /*64f0*/  FMUL.RZ R54, R41, 0.15915493667125701904 ;  /* 0x3e22f98329367820 */ /* 0x000fe2000040c000 */
[-C--:B------:R-:W-:Y:S01]  /*6500*/  FMUL.FTZ R41, R95, R40.reuse ;  /* 0x000000285f297220 */ /* 0x080fe20000410000 */
[C---:B------:R-:W-:Y:S01]  /*6510*/  FFMA.FTZ R47, R92.reuse, R40, R47 ;  /* 0x000000285c2f7223 */ /* 0x040fe2000001002f */
[----:B------:R-:W-:Y:S01]  /*6520*/  FFMA.FTZ R50, R92, R50, R49 ;  /* 0x000000325c327223 */ /* 0x000fe20000010031 */
[----:B------:R-:W0:Y:S01]  /*6530*/  LDS.U16 R40, [R43+0x2a] ;  /* 0x00002a002b287984 */ /* 0x000e220000000400 */
[----:B------:R-:W-:Y:S01]  /*6540*/  FADD.FTZ R55, R94, R55 ;  /* 0x000000375e377221 */ /* 0x000fe20000010000 */
[----:B------:R-:W-:Y:S01]  /*6550*/  MUFU.EX2 R139, R139 ;  /* 0x0000008b008b7308 */ /* 0x000fe20000000800 */
[----:B------:R-:W-:Y:S01]  /*6560*/  FFMA.FTZ R53, R92, R53, -R41 ;  /* 0x000000355c357223 */ /* 0x000fe20000010829 */
[----:B------:R-:W-:Y:S01]  /*6570*/  FMUL.FTZ R49, R91, R47 ;  /* 0x0000002f5b317220 */ /* 0x000fe20000410000 */
[----:B------:R-:W-:Y:S01]  /*6580*/  FADD.FTZ R50, R93, R50 ;  /* 0x000000325d327221 */ /* 0x000fe20000010000 */
[----:B------:R-:W-:-:S04]  /*6590*/  FMUL.FTZ R121, R91, R55 ;  /* 0x000000375b797220 */ /* 0x000fc80000410000 */
[----:B------:R-:W1:Y:S01]  /*65a0*/  MUFU.COS R140, R54 ;  /* 0x00000036008c7308 */ /* 0x000e620000000000 */
[CC--:B------:R-:W-:Y:S01]  /*65b0*/  FMUL.FTZ R48, R91.reuse, R53.reuse ;  /* 0x000000355b307220 */ /* 0x0c0fe20000410000 */
[----:B------:R-:W2:Y:S01]  /*65c0*/  LDS.U16 R41, [R43+0x28] ;  /* 0x000028002b297984 */ /* 0x000ea20000000400 */
[----:B------:R-:W-:Y:S01]  /*65d0*/  FMUL.FTZ R52, R91, R50 ;  /* 0x000000325b347220 */ /* 0x000fe20000410000 */
[----:B------:R-:W-:-:S04]  /*65e0*/  FFMA.FTZ R49, R88, R53, -R49 ;  /* 0x0000003558317223 */ /* 0x000fc80000010831 */
[----:B------:R-:W3:Y:S01]  /*65f0*/  MUFU.SIN R46, R54 ;  /* 0x00000036002e7308 */ /* 0x000ee20000000400 */
[C---:B------:R-:W-:Y:S01]  /*6600*/  FFMA.FTZ R50, R88.reuse, R50, R121 ;  /* 0x0000003258327223 */ /* 0x040fe20000010079 */
[C---:B------:R-:W-:Y:S01]  /*6610*/  FFMA.FTZ R48, R88.reuse, R47, R48 ;  /* 0x0000002f58307223 */ /* 0x040fe20000010030 */
[----:B------:R-:W-:Y:S01]  /*6620*/  FMUL.FTZ R47, R83, R49 ;  /* 0x00000031532f7220 */ /* 0x000fe20000410000 */
[----:B------:R-:W-:-:S04]  /*6630*/  FFMA.FTZ R55, R88, R55, -R52 ;  /* 0x0000003758377223 */ /* 0x000fc80000010834 */
[----:B------:R-:W4:Y:S01]  /*6640*/  MUFU.EX2 R123, R123 ;  /* 0x0000007b007b7308 */ /* 0x000f220000000800 */
[----:B------:R-:W-:Y:S01]  /*6650*/  FADD.FTZ R50, R89, R50 ;  /* 0x0000003259327221 */ /* 0x000fe20000010000 */
[----:B------:R-:W-:Y:S01]  /*6660*/  FFMA.FTZ R52, R80, R48, R47 ;  /* 0x0000003050347223 */ /* 0x000fe2000001002f */
[----:B------:R-:W-:Y:S02]  /*6670*/  FADD.FTZ R55, R90, R55 ;  /* 0x000000375a377221 */ /* 0x000fe40000010000 */
[----:B------:R-:W-:Y:S01]  /*6680*/  FMUL.FTZ R47, R83, R50 ;  /* 0x00000032532f7220 */ /* 0x000fe20000410000 */
[----:B-1----:R-:W-:Y:S01]  /*6690*/  FMUL.FTZ R140, R139, R140 ;  /* 0x0000008c8b8c7220 */ /* 0x002fe20000410000 */
[-C--:B------:R-:W-:Y:S01]  /*66a0*/  FMUL.FTZ R53, R83, R55.reuse ;  /* 0x0000003753357220 */ /* 0x080fe20000410000 */
[----:B------:R-:W1:Y:S01]  /*66b0*/  MUFU.EX2 R128, R128 ;  /* 0x0000008000807308 */ /* 0x000e620000000800 */
[----:B---3--:R-:W-:Y:S01]  /*66c0*/  FMUL.FTZ R139, R139, R46 ;  /* 0x0000002e8b8b7220 */ /* 0x008fe20000410000 */
[C---:B------:R-:W-:Y:S01]  /*66d0*/  FFMA.FTZ R55, R80.reuse, R55, -R47 ;  /* 0x0000003750377223 */ /* 0x040fe2000001082f */
[----:B------:R-:W3:Y:S04]  /*66e0*/  LDS.U16 R46, [R43+0x2e] ;  /* 0x00002e002b2e7984 */ /* 0x000ee80000000400 */
[----:B------:R-:W3:Y:S01]  /*66f0*/  LDS.U16 R47, [R43+0x2c] ;  /* 0x00002c002b2f7984 */ /* 0x000ee20000000400 */
[C---:B----4-:R-:W-:Y:S01]  /*6700*/  FMUL.FTZ R79, R123.reuse, R126 ;  /* 0x0000007e7b4f7220 */ /* 0x050fe20000410000 */
[----:B------:R-:W-:Y:S01]  /*6710*/  FFMA.FTZ R50, R80, R50, R53 ;  /* 0x0000003250327223 */ /* 0x000fe20000010035 */
[----:B------:R-:W-:Y:S01]  /*6720*/  FMUL.FTZ R76, R123, R124 ;  /* 0x0000007c7b4c7220 */ /* 0x000fe20000410000 */
[----:B------:R-:W-:-:S02]  /*6730*/  FMUL.FTZ R48, R83, R48 ;  /* 0x0000003053307220 */ /* 0x000fc40000410000 */
[----:B------:R-:W-:Y:S01]  /*6740*/  FSEL R79, R79, RZ, !P5 ;  /* 0x000000ff4f4f7208 */ /* 0x000fe20006800000 */
[----:B------:R-:W-:Y:S01]  /*6750*/  FADD.FTZ R50, R81, R50 ;  /* 0x0000003251327221 */ /* 0x000fe20000010000 */
[----:B------:R-:W-:Y:S01]  /*6760*/  FADD.FTZ R55, R82, R55 ;  /* 0x0000003752377221 */ /* 0x000fe20000010000 */
[----:B------:R-:W-:Y:S01]  /*6770*/  FSEL R76, R76, 1, !P5 ;  /* 0x3f8000004c4c7808 */ /* 0x000fe20006800000 */
[----:B------:R-:W-:Y:S01]  /*6780*/  FFMA.FTZ R48, R80, R49, -R48 ;  /* 0x0000003150307223 */ /* 0x000fe20000010830 */
[C---:B------:R-:W-:Y:S01]  /*6790*/  FMUL.FTZ R54, R79.reuse, R50 ;  /* 0x000000324f367220 */ /* 0x040fe20000410000 */
[C---:B------:R-:W-:Y:S01]  /*67a0*/  FMUL.FTZ R121, R79.reuse, R55 ;  /* 0x000000374f797220 */ /* 0x040fe20000410000 */
[----:B-1----:R-:W-:Y:S01]  /*67b0*/  FMUL.FTZ R87, R128, R87 ;  /* 0x0000005780577220 */ /* 0x002fe20000410000 */
[----:B------:R-:W-:Y:S01]  /*67c0*/  FMUL.FTZ R53, R79, R48 ;  /* 0x000000304f357220 */ /* 0x000fe20000410000 */
[C---:B------:R-:W-:Y:S01]  /*67d0*/  FFMA.FTZ R55, R76.reuse, R55, -R54 ;  /* 0x000000374c377223 */ /* 0x040fe20000010836 */
[----:B------:R-:W-:Y:S01]  /*67e0*/  FFMA.FTZ R50, R76, R50, R121 ;  /* 0x000000324c327223 */ /* 0x000fe20000010079 */
[----:B0-----:R-:W-:-:S02]  /*67f0*/  HADD2.F32 R54, -RZ, R40.H0_H0 ;  /* 0x20000028ff367230 */ /* 0x001fc40000004100 */
[----:B------:R-:W-:Y:S01]  /*6800*/  FMUL.FTZ R86, R128, R86 ;  /* 0x0000005680567220 */ /* 0x000fe20000410000 */
[----:B------:R-:W0:Y:S01]  /*6810*/  LDS.U16 R40, [R43+0x30] ;  /* 0x000030002b287984 */ /* 0x000e220000000400 */
[-C--:B------:R-:W-:Y:S01]  /*6820*/  FMUL.FTZ R49, R79, R52.reuse ;  /* 0x000000344f317220 */ /* 0x080fe20000410000 */
[C---:B------:R-:W-:Y:S01]  /*6830*/  FFMA.FTZ R52, R76.reuse, R52, R53 ;  /* 0x000000344c347223 */ /* 0x040fe20000010035 */
[----:B------:R-:W-:Y:S01]  /*6840*/  FSEL R120, R87, RZ, !P6 ;  /* 0x000000ff57787208 */ /* 0x000fe20007000000 */
[----:B------:R-:W-:Y:S01]  /*6850*/  FADD.FTZ R53, R77, R50 ;  /* 0x000000324d357221 */ /* 0x000fe20000010000 */
[----:B------:R-:W-:Y:S01]  /*6860*/  FFMA.FTZ R49, R76, R48, -R49 ;  /* 0x000000304c317223 */ /* 0x000fe20000010831 */
[----:B------:R-:W-:Y:S01]  /*6870*/  FADD.FTZ R55, R78, R55 ;  /* 0x000000374e377221 */ /* 0x000fe20000010000 */
[----:B------:R-:W1:Y:S01]  /*6880*/  LDS.U16 R50, [R43+0x32] ;  /* 0x000032002b327984 */ /* 0x000e620000000400 */
[----:B------:R-:W-:Y:S01]  /*6890*/  FSEL R121, R86, 1, !P6 ;  /* 0x3f80000056797808 */ /* 0x000fe20007000000 */
[----:B--2---:R-:W-:-:S02]  /*68a0*/  HADD2.F32 R48, -RZ, R41.H0_H0 ;  /* 0x20000029ff307230 */ /* 0x004fc40000004100 */
[C---:B------:R-:W-:Y:S01]  /*68b0*/  FMUL.FTZ R86, R120.reuse, R53 ;  /* 0x0000003578567220 */ /* 0x040fe20000410000 */
[CC--:B------:R-:W-:Y:S01]  /*68c0*/  FMUL.FTZ R124, R120.reuse, R55.reuse ;  /* 0x00000037787c7220 */ /* 0x0c0fe20000410000 */
[----:B------:R-:W-:Y:S01]  /*68d0*/  FMUL.FTZ R54, R7, R54 ;  /* 0x0000003607367220 */ /* 0x000fe20000410000 */
[----:B------:R-:W-:Y:S01]  /*68e0*/  IADD3 R125, R125, 0xf, RZ ;  /* 0x0000000f7d7d7810 */ /* 0x000fe20007ffe0ff */
[----:B------:R-:W-:Y:S01]  /*68f0*/  FFMA.FTZ R126, R121, R55, -R86 ;  /* 0x00000037797e7223 */ /* 0x000fe20000010856 */
[----:B------:R-:W-:Y:S01]  /*6900*/  FMUL.FTZ R48, R7, R48 ;  /* 0x0000003007307220 */ /* 0x000fe20000410000 */
[----:B------:R-:W-:Y:S01]  /*6910*/  FMUL.FTZ R86, R120, R52 ;  /* 0x0000003478567220 */ /* 0x000fe20000410000 */
[----:B------:R-:W-:Y:S01]  /*6920*/  FFMA.FTZ R53, R121, R53, R124 ;  /* 0x0000003579357223 */ /* 0x000fe2000001007c */
[----:B------:R-:W-:Y:S01]  /*6930*/  FSEL R124, R54, RZ, !P6 ;  /* 0x000000ff367c7208 */ /* 0x000fe20007000000 */
[-C--:B------:R-:W-:Y:S01]  /*6940*/  FMUL.FTZ R54, R120, R49.reuse ;  /* 0x0000003178367220 */ /* 0x080fe20000410000 */
[----:B------:R-:W-:Y:S01]  /*6950*/  ISETP.GE.U32.AND P5, PT, R125, UR10, PT ;  /* 0x0000000a7d007c0c */ /* 0x000fe2000bfa6070 */
[----:B------:R-:W-:Y:S01]  /*6960*/  FFMA.FTZ R86, R121, R49, -R86 ;  /* 0x0000003179567223 */ /* 0x000fe20000010856 */
[----:B------:R-:W-:Y:S01]  /*6970*/  FSEL R125, R48, RZ, !P6 ;  /* 0x000000ff307d7208 */ /* 0x000fe20007000000 */
[----:B------:R-:W2:Y:S01]  /*6980*/  LDS.U16 R49, [R43+0x36] ;  /* 0x000036002b317984 */ /* 0x000ea20000000400 */
[----:B------:R-:W-:Y:S01]  /*6990*/  FSEL R122, R122, RZ, !P0 ;  /* 0x000000ff7a7a7208 */ /* 0x000fe20004000000 */
[----:B------:R-:W-:Y:S01]  /*69a0*/  FADD.FTZ R53, R124, R53 ;  /* 0x000000357c357221 */ /* 0x000fe20000010000 */
[----:B---3--:R-:W-:Y:S01]  /*69b0*/  HADD2.F32 R41, -RZ, R46.H0_H0 ;  /* 0x2000002eff297230 */ /* 0x008fe20000004100 */
[----:B------:R-:W3:Y:S01]  /*69c0*/  LDS.U16 R48, [R43+0x34] ;  /* 0x000034002b307984 */ /* 0x000ee20000000400 */
[----:B------:R-:W-:Y:S01]  /*69d0*/  FADD.FTZ R126, R125, R126 ;  /* 0x0000007e7d7e7221 */ /* 0x000fe20000010000 */
[----:B------:R-:W-:Y:S01]  /*69e0*/  HADD2.F32 R47, -RZ, R47.H0_H0 ;  /* 0x2000002fff2f7230 */ /* 0x000fe20000004100 */
[----:B------:R-:W-:Y:S01]  /*69f0*/  FSEL R123, R51, 1, !P0 ;  /* 0x3f800000337b7808 */ /* 0x000fe20004000000 */
[C---:B------:R-:W-:Y:S01]  /*6a00*/  FMUL.FTZ R46, R122.reuse, R53 ;  /* 0x000000357a2e7220 */ /* 0x040fe20000410000 */
[----:B------:R-:W-:Y:S01]  /*6a10*/  FMUL.FTZ R128, R122, R126 ;  /* 0x0000007e7a807220 */ /* 0x000fe20000410000 */
[C---:B------:R-:W-:Y:S01]  /*6a20*/  FMUL.FTZ R41, R6.reuse, R41 ;  /* 0x0000002906297220 */ /* 0x040fe20000410000 */
[----:B------:R-:W-:Y:S01]  /*6a30*/  FFMA.FTZ R54, R121, R52, R54 ;  /* 0x0000003479367223 */ /* 0x000fe20000010036 */
[----:B------:R-:W-:Y:S01]  /*6a40*/  FMUL.FTZ R47, R6, R47 ;  /* 0x0000002f062f7220 */ /* 0x000fe20000410000 */
[C---:B------:R-:W-:Y:S01]  /*6a50*/  FFMA.FTZ R52, R123.reuse, R126, -R46 ;  /* 0x0000007e7b347223 */ /* 0x040fe2000001082e */
[----:B------:R-:W-:Y:S01]  /*6a60*/  FSEL R126, R44, RZ, !P2 ;  /* 0x000000ff2c7e7208 */ /* 0x000fe20005000000 */
[----:B------:R-:W-:Y:S01]  /*6a70*/  FFMA.FTZ R53, R123, R53, R128 ;  /* 0x000000357b357223 */ /* 0x000fe20000010080 */
[----:B------:R-:W4:Y:S01]  /*6a80*/  LDS.U16 R44, [R43+0x38] ;  /* 0x000038002b2c7984 */ /* 0x000f220000000400 */
[----:B------:R-:W-:-:S02]  /*6a90*/  FSEL R128, R41, RZ, !P0 ;  /* 0x000000ff29807208 */ /* 0x000fc40004000000 */
[----:B------:R-:W-:Y:S02]  /*6aa0*/  FSEL R129, R47, RZ, !P0 ;  /* 0x000000ff2f817208 */ /* 0x000fe40004000000 */
[----:B------:R-:W-:Y:S01]  /*6ab0*/  FSEL R127, R45, 1, !P2 ;  /* 0x3f8000002d7f7808 */ /* 0x000fe20005000000 */
[----:B0-----:R-:W-:Y:S01]  /*6ac0*/  HADD2.F32 R40, -RZ, R40.H0_H0 ;  /* 0x20000028ff287230 */ /* 0x001fe20000004100 */
[----:B------:R-:W0:Y:S01]  /*6ad0*/  LDS.U16 R45, [R43+0x3a] ;  /* 0x00003a002b2d7984 */ /* 0x000e220000000400 */
[----:B------:R-:W-:Y:S01]  /*6ae0*/  FADD.FTZ R53, R128, R53 ;  /* 0x0000003580357221 */ /* 0x000fe20000010000 */
[----:B------:R-:W-:Y:S01]  /*6af0*/  FADD.FTZ R52, R129, R52 ;  /* 0x0000003481347221 */ /* 0x000fe20000010000 */
[----:B------:R-:W-:Y:S01]  /*6b00*/  FMUL.FTZ R46, R122, R54 ;  /* 0x000000367a2e7220 */ /* 0x000fe20000410000 */
[----:B-1----:R-:W-:Y:S02]  /*6b10*/  HADD2.F32 R50, -RZ, R50.H0_H0 ;  /* 0x20000032ff327230 */ /* 0x002fe40000004100 */
[CC--:B------:R-:W-:Y:S01]  /*6b20*/  FMUL.FTZ R130, R126.reuse, R53.reuse ;  /* 0x000000357e827220 */ /* 0x0c0fe20000410000 */
[----:B------:R-:W-:Y:S01]  /*6b30*/  FMUL.FTZ R132, R126, R52 ;  /* 0x000000347e847220 */ /* 0x000fe20000410000 */
[----:B------:R-:W-:Y:S01]  /*6b40*/  FFMA.FTZ R46, R123, R86, -R46 ;  /* 0x000000567b2e7223 */ /* 0x000fe2000001082e */
[----:B------:R-:W1:Y:S01]  /*6b50*/  LDS.U16 R41, [R43+0x3e] ;  /* 0x00003e002b297984 */ /* 0x000e620000000400 */
[C---:B------:R-:W-:Y:S01]  /*6b60*/  FFMA.FTZ R51, R127.reuse, R52, -R130 ;  /* 0x000000347f337223 */ /* 0x040fe20000010882 */
[----:B------:R-:W-:Y:S01]  /*6b70*/  FFMA.FTZ R52, R127, R53, R132 ;  /* 0x000000357f347223 */ /* 0x000fe20000010084 */
[C---:B------:R-:W-:Y:S01]  /*6b80*/  FMUL.FTZ R132, R5.reuse, R40 ;  /* 0x0000002805847220 */ /* 0x040fe20000410000 */
[----:B------:R-:W-:Y:S01]  /*6b90*/  FMUL.FTZ R86, R122, R86 ;  /* 0x000000567a567220 */ /* 0x000fe20000410000 */
[----:B------:R4:W1:Y:S01]  /*6ba0*/  LDS.U16 R40, [R43+0x3c] ;  /* 0x00003c002b287984 */ /* 0x0008620000000400 */
[----:B------:R-:W-:-:S02]  /*6bb0*/  FMUL.FTZ R50, R5, R50 ;  /* 0x0000003205327220 */ /* 0x000fc40000410000 */
[----:B------:R-:W-:Y:S01]  /*6bc0*/  FFMA.FTZ R47, R123, R54, R86 ;  /* 0x000000367b2f7223 */ /* 0x000fe20000010056 */
[----:B------:R-:W-:Y:S02]  /*6bd0*/  FSEL R132, R132, RZ, !P2 ;  /* 0x000000ff84847208 */ /* 0x000fe40005000000 */
[----:B------:R-:W-:Y:S01]  /*6be0*/  FSEL R130, R42, RZ, !P3 ;  /* 0x000000ff2a827208 */ /* 0x000fe20005800000 */
[----:B------:R-:W-:Y:S01]  /*6bf0*/  FMUL.FTZ R42, R126, R47 ;  /* 0x0000002f7e2a7220 */ /* 0x000fe20000410000 */
[----:B------:R-:W-:Y:S01]  /*6c00*/  FSEL R131, R50, RZ, !P2 ;  /* 0x000000ff32837208 */ /* 0x000fe20005000000 */
[----:B------:R-:W-:Y:S01]  /*6c10*/  FADD.FTZ R50, R132, R51 ;  /* 0x0000003384327221 */ /* 0x000fe20000010000 */
[----:B--2---:R-:W-:Y:S02]  /*6c20*/  HADD2.F32 R51, -RZ, R49.H0_H0 ;  /* 0x20000031ff337230 */ /* 0x004fe40000004100 */
[-C--:B------:R-:W-:Y:S01]  /*6c30*/  FFMA.FTZ R42, R127, R46.reuse, -R42 ;  /* 0x0000002e7f2a7223 */ /* 0x080fe2000001082a */
[----:B------:R-:W-:Y:S01]  /*6c40*/  FMUL.FTZ R46, R126, R46 ;  /* 0x0000002e7e2e7220 */ /* 0x000fe20000410000 */
[----:B---3--:R-:W-:Y:S01]  /*6c50*/  HADD2.F32 R49, -RZ, R48.H0_H0 ;  /* 0x20000030ff317230 */ /* 0x008fe20000004100 */
[----:B------:R-:W-:Y:S01]  /*6c60*/  FSEL R133, R133, 1, !P3 ;  /* 0x3f80000085857808 */ /* 0x000fe20005800000 */
[----:B------:R-:W-:Y:S01]  /*6c70*/  FMUL.FTZ R51, R4, R51 ;  /* 0x0000003304337220 */ /* 0x000fe20000410000 */
[----:B------:R-:W-:Y:S01]  /*6c80*/  FADD.FTZ R52, R131, R52 ;  /* 0x0000003483347221 */ /* 0x000fe20000010000 */
[----:B------:R-:W-:Y:S01]  /*6c90*/  FFMA.FTZ R47, R127, R47, R46 ;  /* 0x0000002f7f2f7223 */ /* 0x000fe2000001002e */
[----:B------:R-:W-:Y:S01]  /*6ca0*/  FMUL.FTZ R53, R130, R50 ;  /* 0x0000003282357220 */ /* 0x000fe20000410000 */
[----:B------:R-:W-:Y:S01]  /*6cb0*/  FMUL.FTZ R49, R4, R49 ;  /* 0x0000003104317220 */ /* 0x000fe20000410000 */
[CC--:B------:R-:W-:Y:S01]  /*6cc0*/  FMUL.FTZ R54, R130.reuse, R52.reuse ;  /* 0x0000003482367220 */ /* 0x0c0fe20000410000 */
[----:B------:R-:W-:Y:S01]  /*6cd0*/  FMUL.FTZ R46, R130, R47 ;  /* 0x0000002f822e7220 */ /* 0x000fe20000410000 */
[----:B------:R-:W-:Y:S01]  /*6ce0*/  FSEL R135, R51, RZ, !P3 ;  /* 0x000000ff33877208 */ /* 0x000fe20005800000 */
[C---:B------:R-:W-:Y:S01]  /*6cf0*/  FFMA.FTZ R52, R133.reuse, R52, R53 ;  /* 0x0000003485347223 */ /* 0x040fe20000010035 */
[----:B----4-:R-:W-:Y:S01]  /*6d00*/  HADD2.F32 R44, -RZ, R44.H0_H0 ;  /* 0x2000002cff2c7230 */ /* 0x010fe20000004100 */
[----:B------:R-:W-:Y:S01]  /*6d10*/  FSEL R134, R134, RZ, !P4 ;  /* 0x000000ff86867208 */ /* 0x000fe20006000000 */
[----:B------:R-:W-:Y:S01]  /*6d20*/  FFMA.FTZ R43, R133, R42, -R46 ;  /* 0x0000002a852b7223 */ /* 0x000fe2000001082e */
[----:B------:R-:W-:Y:S01]  /*6d30*/  FSEL R137, R49, RZ, !P3 ;  /* 0x000000ff31897208 */ /* 0x000fe20005800000 */
[----:B------:R-:W-:Y:S01]  /*6d40*/  FFMA.FTZ R54, R133, R50, -R54 ;  /* 0x0000003285367223 */ /* 0x000fe20000010836 */
[----:B------:R-:W-:Y:S01]  /*6d50*/  FADD.FTZ R51, R135, R52 ;  /* 0x0000003487337221 */ /* 0x000fe20000010000 */
[----:B------:R-:W-:Y:S01]  /*6d60*/  FMUL.FTZ R46, R130, R42 ;  /* 0x0000002a822e7220 */ /* 0x000fe20000410000 */
[----:B0-----:R-:W-:-:S02]  /*6d70*/  HADD2.F32 R42, -RZ, R45.H0_H0 ;  /* 0x2000002dff2a7230 */ /* 0x001fc40000004100 */
[----:B------:R-:W-:Y:S01]  /*6d80*/  FMUL.FTZ R44, R3, R44 ;  /* 0x0000002c032c7220 */ /* 0x000fe20000410000 */
[----:B------:R-:W-:Y:S01]  /*6d90*/  FSEL R136, R136, 1, !P4 ;  /* 0x3f80000088887808 */ /* 0x000fe20006000000 */
[----:B------:R-:W-:Y:S01]  /*6da0*/  FADD.FTZ R49, R137, R54 ;  /* 0x0000003689317221 */ /* 0x000fe20000010000 */
[----:B------:R-:W-:Y:S01]  /*6db0*/  FMUL.FTZ R45, R134, R51 ;  /* 0x00000033862d7220 */ /* 0x000fe20000410000 */
[----:B------:R-:W-:Y:S01]  /*6dc0*/  FMUL.FTZ R42, R3, R42 ;  /* 0x0000002a032a7220 */ /* 0x000fe20000410000 */
[----:B------:R-:W-:Y:S01]  /*6dd0*/  FSEL R138, R44, RZ, !P4 ;  /* 0x000000ff2c8a7208 */ /* 0x000fe20006000000 */
[-C--:B------:R-:W-:Y:S01]  /*6de0*/  FMUL.FTZ R48, R134, R49.reuse ;  /* 0x0000003186307220 */ /* 0x080fe20000410000 */
[----:B------:R-:W-:Y:S01]  /*6df0*/  FFMA.FTZ R45, R136, R49, -R45 ;  /* 0x00000031882d7223 */ /* 0x000fe2000001082d */
[----:B------:R-:W-:Y:S02]  /*6e00*/  FSEL R139, R139, RZ, !P5 ;  /* 0x000000ff8b8b7208 */ /* 0x000fe40006800000 */
[----:B------:R-:W-:Y:S01]  /*6e10*/  FSEL R141, R42, RZ, !P4 ;  /* 0x000000ff2a8d7208 */ /* 0x000fe20006000000 */
[----:B------:R-:W-:Y:S01]  /*6e20*/  FFMA.FTZ R48, R136, R51, R48 ;  /* 0x0000003388307223 */ /* 0x000fe20000010030 */
[----:B------:R-:W-:Y:S01]  /*6e30*/  FADD.FTZ R42, R138, R45 ;  /* 0x0000002d8a2a7221 */ /* 0x000fe20000010000 */
[----:B-1----:R-:W-:Y:S01]  /*6e40*/  HADD2.F32 R45, -RZ, R41.H0_H0 ;  /* 0x20000029ff2d7230 */ /* 0x002fe20000004100 */
[----:B------:R-:W-:Y:S01]  /*6e50*/  FSEL R140, R140, 1, !P5 ;  /* 0x3f8000008c8c7808 */ /* 0x000fe20006800000 */
[----:B------:R-:W-:-:S02]  /*6e60*/  HADD2.F32 R41, -RZ, R40.H0_H0 ;  /* 0x20000028ff297230 */ /* 0x000fc40000004100 */
[----:B------:R-:W-:Y:S01]  /*6e70*/  FADD.FTZ R48, R141, R48 ;  /* 0x000000308d307221 */ /* 0x000fe20000010000 */
[C---:B------:R-:W-:Y:S01]  /*6e80*/  FMUL.FTZ R51, R139.reuse, R42 ;  /* 0x0000002a8b337220 */ /* 0x040fe20000410000 */
[C---:B------:R-:W-:Y:S01]  /*6e90*/  FMUL.FTZ R45, R2.reuse, R45 ;  /* 0x0000002d022d7220 */ /* 0x040fe20000410000 */
[----:B------:R-:W-:Y:S02]  /*6ea0*/  FMUL.FTZ R41, R2, R41 ;  /* 0x0000002902297220 */ /* 0x000fe40000410000 */
[-C--:B------:R-:W-:Y:S01]  /*6eb0*/  FFMA.FTZ R53, R140, R48.reuse, R51 ;  /* 0x000000308c357223 */ /* 0x080fe20000010033 */
[----:B------:R-:W-:Y:S01]  /*6ec0*/  FMUL.FTZ R51, R139, R48 ;  /* 0x000000308b337220 */ /* 0x000fe20000410000 */
[----:B------:R-:W-:Y:S01]  /*6ed0*/  FFMA.FTZ R47, R133, R47, R46 ;  /* 0x0000002f852f7223 */ /* 0x000fe2000001002e */
[----:B------:R-:W-:Y:S01]  /*6ee0*/  FMUL.FTZ R49, R134, R43 ;  /* 0x0000002b86317220 */ /* 0x000fe20000410000 */
[----:B------:R-:W-:Y:S01]  /*6ef0*/  FSEL R143, R41, RZ, !P5 ;  /* 0x000000ff298f7208 */ /* 0x000fe20006800000 */
[----:B------:R-:W-:Y:S01]  /*6f00*/  FFMA.FTZ R42, R140, R42, -R51 ;  /* 0x0000002a8c2a7223 */ /* 0x000fe20000010833 */
[----:B------:R-:W-:Y:S01]  /*6f10*/  FSEL R142, R45, RZ, !P5 ;  /* 0x000000ff2d8e7208 */ /* 0x000fe20006800000 */
[-C--:B------:R-:W-:Y:S01]  /*6f20*/  FFMA.FTZ R49, R136, R47.reuse, R49 ;  /* 0x0000002f88317223 */ /* 0x080fe20000010031 */
[----:B------:R-:W-:Y:S01]  /*6f30*/  FMUL.FTZ R47, R134, R47 ;  /* 0x0000002f862f7220 */ /* 0x000fe20000410000 */
[----:B------:R-:W-:-:S02]  /*6f40*/  FADD.FTZ R50, R143, R42 ;  /* 0x0000002a8f327221 */ /* 0x000fc40000010000 */
[----:B------:R-:W-:Y:S01]  /*6f50*/  FADD.FTZ R51, R142, R53 ;  /* 0x000000358e337221 */ /* 0x000fe20000010000 */
[----:B------:R-:W-:Y:S01]  /*6f60*/  FFMA.FTZ R47, R136, R43, -R47 ;  /* 0x0000002b882f7223 */ /* 0x000fe2000001082f */
[C---:B------:R-:W-:Y:S01]  /*6f70*/  FMUL.FTZ R41, R139.reuse, R49 ;  /* 0x000000318b297220 */ /* 0x040fe20000410000 */
[----:B------:R-:W0:Y:S03]  /*6f80*/  SHFL.UP PT, R42, R50, 0x1, RZ ;  /* 0x04200000322a7989 */ /* 0x000e2600000e00ff */
[-C--:B------:R-:W-:Y:S01]  /*6f90*/  FFMA.FTZ R48, R140, R47.reuse, -R41 ;  /* 0x0000002f8c307223 */ /* 0x080fe20000010829 */
[----:B------:R-:W1:Y:S01]  /*6fa0*/  SHFL.UP PT, R43, R51, 0x1, RZ ;  /* 0x04200000332b7989 */ /* 0x000e6200000e00ff */
[----:B------:R-:W-:-:S03]  /*6fb0*/  FMUL.FTZ R47, R139, R47 ;  /* 0x0000002f8b2f7220 */ /* 0x000fc60000410000 */
[----:B------:R-:W2:Y:S01]  /*6fc0*/  SHFL.UP PT, R40, R48, 0x1, RZ ;  /* 0x0420000030287989 */ /* 0x000ea200000e00ff */
[----:B------:R-:W-:-:S05]  /*6fd0*/  FFMA.FTZ R47, R140, R49, R47 ;  /* 0x000000318c2f7223 */ /* 0x000fca000001002f */
[----:B------:R-:W3:Y:S01]  /*6fe0*/  SHFL.UP PT, R41, R47, 0x1, RZ ;  /* 0x042000002f297989 */ /* 0x000ee200000e00ff */
[----:B------:R-:W-:Y:S01]  /*6ff0*/  ISETP.GE.AND P0, PT, R72, 0x1, PT ;  /* 0x000000014800780c */ /* 0x000fe20003f06270 */
[C---:B0-----:R-:W-:Y:S01]  /*7000*/  FMUL.FTZ R44, R47.reuse, R42 ;  /* 0x0000002a2f2c7220 */ /* 0x041fe20000410000 */
[----:B-1----:R-:W-:-:S03]  /*7010*/  FMUL.FTZ R45, R47, R43 ;  /* 0x0000002b2f2d7220 */ /* 0x002fc60000410000 */
[C---:B------:R-:W-:Y:S01]  /*7020*/  FFMA.FTZ R44, R48.reuse, R43, R44 ;  /* 0x0000002b302c7223 */ /* 0x040fe2000001002c */
[----:B------:R-:W-:Y:S01]  /*7030*/  FFMA.FTZ R45, R48, R42, -R45 ;  /* 0x0000002a302d7223 */ /* 0x000fe2000001082d */
[----:B--2---:R-:W-:-:S06]  /*7040*/  FMUL.FTZ R43, R47, R40 ;  /* 0x000000282f2b7220 */ /* 0x004fcc0000410000 */
[----:B------:R-:W-:Y:S01]  /*7050*/  @P0 FADD.FTZ R51, R51, R44 ;  /* 0x0000002c33330221 */ /* 0x000fe20000010000 */
[----:B------:R-:W-:Y:S01]  /*7060*/  @P0 FADD.FTZ R50, R50, R45 ;  /* 0x0000002d32320221 */ /* 0x000fe20000010000 */
[CC--:B---3--:R-:W-:Y:S01]  /*7070*/  FFMA.FTZ R42, R48.reuse, R41.reuse, R43 ;  /* 0x00000029302a7223 */ /* 0x0c8fe2000001002b */
[C---:B------:R-:W-:Y:S02]  /*7080*/  FMUL.FTZ R41, R47.reuse, R41 ;  /* 0x000000292f297220 */ /* 0x040fe40000410000 */
[----:B------:R-:W0:Y:S04]  /*7090*/  SHFL.UP PT, R49, R51, 0x2, RZ ;  /* 0x0440000033317989 */ /* 0x000e2800000e00ff */
[----:B------:R-:W1:Y:S01]  /*70a0*/  SHFL.UP PT, R45, R50, 0x2, RZ ;  /* 0x04400000322d7989 */ /* 0x000e6200000e00ff */
[----:B------:R-:W-:Y:S01]  /*70b0*/  @P0 FFMA.FTZ R48, R48, R40, -R41 ;  /* 0x0000002830300223 */ /* 0x000fe20000010829 */
[----:B------:R-:W-:-:S04]  /*70c0*/  FSEL R42, R47, R42, !P0 ;  /* 0x0000002a2f2a7208 */ /* 0x000fc80004000000 */
[----:B------:R-:W2:Y:S04]  /*70d0*/  SHFL.UP PT, R41, R48, 0x2, RZ ;  /* 0x0440000030297989 */ /* 0x000ea800000e00ff */
[----:B------:R-:W3:Y:S01]  /*70e0*/  SHFL.UP PT, R43, R42, 0x2, RZ ;  /* 0x044000002a2b7989 */ /* 0x000ee200000e00ff */
[----:B------:R-:W-:Y:S01]  /*70f0*/  ISETP.GE.AND P0, PT, R72, 0x2, PT ;  /* 0x000000024800780c */ /* 0x000fe20003f06270 */
[C---:B0-----:R-:W-:Y:S01]  /*7100*/  FMUL.FTZ R40, R42.reuse, R49 ;  /* 0x000000312a287220 */ /* 0x041fe20000410000 */
[----:B-1----:R-:W-:-:S03]  /*7110*/  FMUL.FTZ R47, R42, R45 ;  /* 0x0000002d2a2f7220 */ /* 0x002fc60000410000 */
[C---:B------:R-:W-:Y:S01]  /*7120*/  FFMA.FTZ R45, R48.reuse, R45, -R40 ;  /* 0x0000002d302d7223 */ /* 0x040fe20000010828 */
[----:B------:R-:W-:-:S07]  /*7130*/  FFMA.FTZ R44, R48, R49, R47 ;  /* 0x00000031302c7223 */ /* 0x000fce000001002f */
[----:B------:R-:W-:Y:S01]  /*7140*/  @P0 FADD.FTZ R50, R50, R45 ;  /* 0x0000002d32320221 */ /* 0x000fe20000010000 */
[C---:B--2---:R-:W-:Y:S01]  /*7150*/  FMUL.FTZ R45, R42.reuse, R41 ;  /* 0x000000292a2d7220 */ /* 0x044fe20000410000 */
[----:B------:R-:W-:Y:S01]  /*7160*/  UIMAD UR13, UR32, UR24, URZ ;  /* 0x00000018200d72a4 */ /* 0x000fe2000f8e023f */
[----:B------:R-:W-:Y:S01]  /*7170*/  @P0 FADD.FTZ R51, R51, R44 ;  /* 0x0000002c33330221 */ /* 0x000fe20000010000 */
[----:B------:R-:W-:Y:S01]  /*7180*/  MOV R44, UR25 ;  /* 0x00000019002c7c02 */ /* 0x000fe20008000f00 */
[-C--:B---3--:R-:W-:Y:S01]  /*7190*/  FMUL.FTZ R40, R42, R43.reuse ;  /* 0x0000002b2a287220 */ /* 0x088fe20000410000 */
[C---:B------:R-:W-:Y:S01]  /*71a0*/  FFMA.FTZ R45, R48.reuse, R43, R45 ;  /* 0x0000002b302d7223 */ /* 0x040fe2000001002d */
[----:B------:R-:W0:Y:S02]  /*71b0*/  SHFL.UP PT, R47, R50, 0x4, RZ ;  /* 0x04800000322f7989 */ /* 0x000e2400000e00ff */
[----:B------:R-:W-:Y:S01]  /*71c0*/  @P0 FFMA.FTZ R48, R48, R41, -R40 ;  /* 0x0000002930300223 */ /* 0x000fe20000010828 */
[----:B------:R-:W-:-:S02]  /*71d0*/  IMAD R43, R75, R44, UR13 ;  /* 0x0000000d4b2b7e24 */ /* 0x000fc4000f8e022c */
[----:B------:R-:W-:Y:S01]  /*71e0*/  IMAD.WIDE.U32 R40, R75, UR24, RZ ;  /* 0x000000184b287c25 */ /* 0x000fe2000f8e00ff */
[----:B------:R-:W1:Y:S01]  /*71f0*/  SHFL.UP PT, R49, R51, 0x4, RZ ;  /* 0x0480000033317989 */ /* 0x000e6200000e00ff */
[----:B------:R-:W-:-:S03]  /*7200*/  FSEL R42, R42, R45, !P0 ;  /* 0x0000002d2a2a7208 */ /* 0x000fc60004000000 */
[----:B------:R-:W-:Y:S02]  /*7210*/  IADD3 R41, R41, R43, RZ ;  /* 0x0000002b29297210 */ /* 0x000fe40007ffe0ff */
[----:B------:R-:W-:Y:S01]  /*7220*/  MOV R43, UR26 ;  /* 0x0000001a002b7c02 */ /* 0x000fe20008000f00 */
[----:B------:R-:W2:Y:S04]  /*7230*/  SHFL.UP PT, R45, R42, 0x4, RZ ;  /* 0x048000002a2d7989 */ /* 0x000ea800000e00ff */
[----:B------:R-:W-:Y:S02]  /*7240*/  IMAD.WIDE.U32 R40, R43, UR7, R40 ;  /* 0x000000072b287c25 */ /* 0x000fe4000f8e0028 */
[----:B------:R-:W3:Y:S01]  /*7250*/  SHFL.UP PT, R43, R48, 0x4, RZ ;  /* 0x04800000302b7989 */ /* 0x000ee200000e00ff */
[----:B------:R-:W-:Y:S01]  /*7260*/  ISETP.GE.AND P0, PT, R72, 0x4, PT ;  /* 0x000000044800780c */ /* 0x000fe20003f06270 */
[----:B------:R-:W-:Y:S01]  /*7270*/  UIMAD UR12, UR12, UR26, URZ ;  /* 0x0000001a0c0c72a4 */ /* 0x000fe2000f8e023f */
[----:B0-----:R-:W-:-:S03]  /*7280*/  FMUL.FTZ R44, R42, R47 ;  /* 0x0000002f2a2c7220 */ /* 0x001fc60000410000 */
[----:B------:R-:W-:Y:S01]  /*7290*/  UIMAD UR12, UR7, UR27, UR12 ;  /* 0x0000001b070c72a4 */ /* 0x000fe2000f8e020c */
[----:B------:R-:W-:Y:S01]  /*72a0*/  LEA R86, P2, R40, UR28, 0x3 ;  /* 0x0000001c28567c11 */ /* 0x000fe2000f8418ff */
[-C--:B-1----:R-:W-:Y:S01]  /*72b0*/  FMUL.FTZ R53, R42, R49.reuse ;  /* 0x000000312a357220 */ /* 0x082fe20000410000 */
[----:B------:R-:W-:-:S03]  /*72c0*/  FFMA.FTZ R44, R48, R49, R44 ;  /* 0x00000031302c7223 */ /* 0x000fc6000001002c */
[----:B------:R-:W-:Y:S01]  /*72d0*/  IADD3 R41, R41, UR12, RZ ;  /* 0x0000000c29297c10 */ /* 0x000fe2000fffe0ff */
[----:B------:R-:W-:Y:S01]  /*72e0*/  FFMA.FTZ R53, R48, R47, -R53 ;  /* 0x0000002f30357223 */ /* 0x000fe20000010835 */
[----:B------:R-:W-:Y:S02]  /*72f0*/  @P0 FADD.FTZ R51, R51, R44 ;  /* 0x0000002c33330221 */ /* 0x000fe40000010000 */
[----:B------:R-:W-:Y:S01]  /*7300*/  LEA.HI.X R87, R40, UR29, R41, 0x3, P2 ;  /* 0x0000001d28577c11 */ /* 0x000fe200090f1c29 */
[----:B--2---:R-:W-:Y:S01]  /*7310*/  FMUL.FTZ R40, R42, R45 ;  /* 0x0000002d2a287220 */ /* 0x004fe20000410000 */
[----:B------:R-:W-:Y:S01]  /*7320*/  @P0 FADD.FTZ R50, R50, R53 ;  /* 0x0000003532320221 */ /* 0x000fe20000010000 */
[----:B------:R-:W0:Y:S01]  /*7330*/  SHFL.UP PT, R46, R51, 0x8, RZ ;  /* 0x05000000332e7989 */ /* 0x000e2200000e00ff */
[----:B---3--:R-:W-:-:S03]  /*7340*/  FMUL.FTZ R41, R42, R43 ;  /* 0x0000002b2a297220 */ /* 0x008fc60000410000 */
[----:B------:R-:W1:Y:S01]  /*7350*/  SHFL.UP PT, R44, R50, 0x8, RZ ;  /* 0x05000000322c7989 */ /* 0x000e6200000e00ff */
[C---:B------:R-:W-:Y:S01]  /*7360*/  FFMA.FTZ R41, R48.reuse, R45, R41 ;  /* 0x0000002d30297223 */ /* 0x040fe20000010029 */
[----:B------:R-:W-:Y:S01]  /*7370*/  @P0 FFMA.FTZ R48, R48, R43, -R40 ;  /* 0x0000002b30300223 */ /* 0x000fe20000010828 */
[----:B------:R-:W-:Y:S01]  /*7380*/  ISETP.GE.AND P2, PT, R72, 0x10, PT ;  /* 0x000000104800780c */ /* 0x000fe20003f46270 */
[----:B------:R-:W5:Y:S02]  /*7390*/  LDG.E.64 R86, desc[UR16][R86.64] ;  /* 0x0000001056567981 */ /* 0x000f64000c1e1b00 */
[----:B------:R-:W-:Y:S02]  /*73a0*/  FSEL R41, R42, R41, !P0 ;  /* 0x000000292a297208 */ /* 0x000fe40004000000 */
[----:B------:R-:W2:Y:S04]  /*73b0*/  SHFL.UP PT, R40, R48, 0x8, RZ ;  /* 0x0500000030287989 */ /* 0x000ea800000e00ff */
[----:B------:R-:W3:Y:S01]  /*73c0*/  SHFL.UP PT, R42, R41, 0x8, RZ ;  /* 0x05000000292a7989 */ /* 0x000ee200000e00ff */
[----:B------:R-:W-:Y:S01]  /*73d0*/  ISETP.GE.AND P0, PT, R72, 0x8, PT ;  /* 0x000000084800780c */ /* 0x000fe20003f06270 */
[----:B0-----:R-:W-:-:S04]  /*73e0*/  FMUL.FTZ R43, R41, R46 ;  /* 0x0000002e292b7220 */ /* 0x001fc80000410000 */
[-C--:B-1----:R-:W-:Y:S01]  /*73f0*/  FFMA.FTZ R43, R48, R44.reuse, -R43 ;  /* 0x0000002c302b7223 */ /* 0x082fe2000001082b */
[----:B------:R-:W-:-:S07]  /*7400*/  FMUL.FTZ R45, R41, R44 ;  /* 0x0000002c292d7220 */ /* 0x000fce0000410000 */
[----:B------:R-:W-:Y:S01]  /*7410*/  @P0 FADD.FTZ R50, R50, R43 ;  /* 0x0000002b32320221 */ /* 0x000fe20000010000 */
[----:B------:R-:W-:Y:S01]  /*7420*/  FFMA.FTZ R46, R48, R46, R45 ;  /* 0x0000002e302e7223 */ /* 0x000fe2000001002d */
[----:B--2---:R-:W-:-:S03]  /*7430*/  FMUL.FTZ R43, R41, R40 ;  /* 0x00000028292b7220 */ /* 0x004fc60000410000 */
[----:B------:R-:W-:Y:S01]  /*7440*/  @P0 FADD.FTZ R51, R51, R46 ;  /* 0x0000002e33330221 */ /* 0x000fe20000010000 */
[-C--:B---3--:R-:W-:Y:S01]  /*7450*/  FFMA.FTZ R44, R48, R42.reuse, R43 ;  /* 0x0000002a302c7223 */ /* 0x088fe2000001002b */
[----:B------:R-:W-:-:S03]  /*7460*/  FMUL.FTZ R43, R41, R42 ;  /* 0x0000002a292b7220 */ /* 0x000fc60000410000 */
[----:B------:R-:W0:Y:S01]  /*7470*/  SHFL.UP PT, R47, R51, 0x10, RZ ;  /* 0x06000000332f7989 */ /* 0x000e2200000e00ff */
[----:B------:R-:W-:-:S03]  /*7480*/  @P0 FFMA.FTZ R48, R48, R40, -R43 ;  /* 0x0000002830300223 */ /* 0x000fc6000001082b */
[----:B------:R-:W1:Y:S01]  /*7490*/  SHFL.UP PT, R45, R50, 0x10, RZ ;  /* 0x06000000322d7989 */ /* 0x000e6200000e00ff */
[----:B------:R-:W-:-:S03]  /*74a0*/  FSEL R44, R41, R44, !P0 ;  /* 0x0000002c292c7208 */ /* 0x000fc60004000000 */
[----:B------:R-:W2:Y:S04]  /*74b0*/  SHFL.UP PT, R41, R48, 0x10, RZ ;  /* 0x0600000030297989 */ /* 0x000ea800000e00ff */
[----:B------:R-:W3:Y:S01]  /*74c0*/  SHFL.UP PT, R43, R44, 0x10, RZ ;  /* 0x060000002c2b7989 */ /* 0x000ee200000e00ff */
[----:B------:R-:W-:-:S04]  /*74d0*/  LOP3.LUT P0, RZ, R73, 0x1f, RZ, 0xc0, !PT ;  /* 0x0000001f49ff7812 */ /* 0x000fc8000780c0ff */
[----:B------:R-:W-:Y:S02]  /*74e0*/  ISETP.EQ.OR P0, PT, RZ, UR6, P0 ;  /* 0x00000006ff007c0c */ /* 0x000fe40008702670 */
[----:B------:R-:W-:Y:S01]  /*74f0*/  ISETP.NE.AND P3, PT, R72, 0x1f, PT ;  /* 0x0000001f4800780c */ /* 0x000fe20003f65270 */
[C---:B0-----:R-:W-:Y:S01]  /*7500*/  FMUL.FTZ R49, R44.reuse, R47 ;  /* 0x0000002f2c317220 */ /* 0x041fe20000410000 */
[----:B-1----:R-:W-:-:S03]  /*7510*/  FMUL.FTZ R40, R44, R45 ;  /* 0x0000002d2c287220 */ /* 0x002fc60000410000 */
[----:B------:R-:W-:-:S06]  /*7520*/  FFMA.FTZ R49, R48, R45, -R49 ;  /* 0x0000002d30317223 */ /* 0x000fcc0000010831 */
[----:B------:R-:W-:Y:S01]  /*7530*/  VOTEU.ALL UP0, P0 ;  /* 0x00000000003f7886 */ /* 0x000fe20000000000 */
[----:B------:R-:W-:Y:S01]  /*7540*/  FFMA.FTZ R42, R48, R47, R40 ;  /* 0x0000002f302a7223 */ /* 0x000fe20000010028 */
[C---:B--2---:R-:W-:Y:S01]  /*7550*/  FMUL.FTZ R45, R44.reuse, R41 ;  /* 0x000000292c2d7220 */ /* 0x044fe20000410000 */
[----:B---3--:R-:W-:-:S03]  /*7560*/  FMUL.FTZ R40, R44, R43 ;  /* 0x0000002b2c287220 */ /* 0x008fc60000410000 */
[C---:B------:R-:W-:Y:S01]  /*7570*/  FFMA.FTZ R45, R48.reuse, R43, R45 ;  /* 0x0000002b302d7223 */ /* 0x040fe2000001002d */
[----:B------:R-:W-:Y:S01]  /*7580*/  @P2 FADD.FTZ R51, R51, R42 ;  /* 0x0000002a33332221 */ /* 0x000fe20000010000 */
[----:B------:R-:W-:Y:S01]  /*7590*/  @!P3 SHF.R.U32.HI R42, RZ, 0x1, R73 ;  /* 0x00000001ff2ab819 */ /* 0x000fe20000011649 */
[----:B------:R-:W-:Y:S01]  /*75a0*/  @P2 FFMA.FTZ R48, R48, R41, -R40 ;  /* 0x0000002930302223 */ /* 0x000fe20000010828 */
[----:B------:R-:W-:Y:S01]  /*75b0*/  HFMA2.MMA R41, -RZ, RZ, 0, 0 ;  /* 0x00000000ff297435 */ /* 0x000fe200000001ff */
[----:B------:R-:W-:Y:S01]  /*75c0*/  @!UP0 ULEA UR12, UR7, UR11, 0x4 ;  /* 0x0000000b070c8291 */ /* 0x000fe2000f8e203f */
[----:B------:R-:W-:Y:S02]  /*75d0*/  @!P3 LOP3.LUT R157, R42, 0x7ffffff0, RZ, 0xc0, !PT ;  /* 0x7ffffff02a9db812 */ /* 0x000fe400078ec0ff */
[----:B------:R-:W-:Y:S02]  /*75e0*/  CS2R R42, SRZ ;  /* 0x00000000002a7805 */ /* 0x000fe4000001ff00 */
[----:B------:R-:W-:Y:S01]  /*75f0*/  MOV R40, 0x3f800000 ;  /* 0x3f80000000287802 */ /* 0x000fe20000000f00 */
[----:B------:R-:W-:Y:S01]  /*7600*/  @P2 FADD.FTZ R50, R50, R49 ;  /* 0x0000003132322221 */ /* 0x000fe20000010000 */
[----:B------:R-:W-:-:S04]  /*7610*/  FSEL R49, R44, R45, !P2 ;  /* 0x0000002d2c317208 */ /* 0x000fc80005000000 */
[----:B------:R-:W-:Y:S04]  /*7620*/  @!P0 LDS.128 R40, [UR12+0x2160] ;  /* 0x0021600cff288984 */ /* 0x000fe80008000c00 */
[----:B------:R-:W-:Y:S01]  /*7630*/  @!P3 STS.128 [R157+UR11+0x2100], R48 ;  /* 0x002100309d00b988 */ /* 0x000fe20008000c0b */
[----:B------:R-:W-:Y:S06]  /*7640*/  BAR.SYNC.DEFER_BLOCKING 0x0 ;  /* 0x0000000000007b1d */ /* 0x000fec0000010000 */
[----:B------:R-:W-:Y:S04]  /*7650*/  LDS.128 R44, [UR11+0x2100] ;  /* 0x0021000bff2c7984 */ /* 0x000fe80008000c00 */
[----:B------:R-:W0:Y:S02]  /*7660*/  LDS.128 R52, [UR11+0x2110] ;  /* 0x0021100bff347984 */ /* 0x000e240008000c00 */
[----:B0-----:R-:W-:-:S04]  /*7670*/  FMUL.FTZ R159, R47, R53 ;  /* 0x000000352f9f7220 */ /* 0x001fc80000410000 */
[CC--:B------:R-:W-:Y:S01]  /*7680*/  FFMA.FTZ R159, R46.reuse, R52.reuse, -R159 ;  /* 0x000000342e9f7223 */ /* 0x0c0fe2000001089f */
[-C--:B------:R-:W-:Y:S01]  /*7690*/  FMUL.FTZ R161, R45, R53.reuse ;  /* 0x000000352da17220 */ /* 0x080fe20000410000 */
[-C--:B------:R-:W-:Y:S02]  /*76a0*/  FMUL.FTZ R158, R46, R53.reuse ;  /* 0x000000352e9e7220 */ /* 0x080fe40000410000 */
[----:B------:R-:W-:Y:S01]  /*76b0*/  FADD.FTZ R159, R54, R159 ;  /* 0x0000009f369f7221 */ /* 0x000fe20000010000 */
[C---:B------:R-:W-:Y:S01]  /*76c0*/  FMUL.FTZ R54, R44.reuse, R53 ;  /* 0x000000352c367220 */ /* 0x040fe20000410000 */
[-C--:B------:R-:W-:Y:S01]  /*76d0*/  FFMA.FTZ R160, R44, R52.reuse, -R161 ;  /* 0x000000342ca07223 */ /* 0x080fe200000108a1 */
[-C--:B------:R-:W-:Y:S02]  /*76e0*/  FFMA.FTZ R158, R47, R52.reuse, R158 ;  /* 0x000000342f9e7223 */ /* 0x080fe4000001009e */
[----:B------:R-:W-:Y:S01]  /*76f0*/  FFMA.FTZ R161, R45, R52, R54 ;  /* 0x000000342da17223 */ /* 0x000fe20000010036 */
[----:B------:R-:W-:Y:S01]  /*7700*/  SHF.R.U32.HI R52, RZ, 0x5, R73 ;  /* 0x00000005ff347819 */ /* 0x000fe20000011649 */
[----:B------:R-:W-:-:S03]  /*7710*/  FADD.FTZ R164, R55, R158 ;  /* 0x0000009e37a47221 */ /* 0x000fc60000010000 */
        /* <DEDUP_REMOVED lines=17> */
[----:B------:R-:W-:-:S04]  /*7830*/  FFMA.FTZ R52, R164, R52, R159 ;  /* 0x00000034a4347223 */ /* 0x000fc8000001009f */
[----:B------:R-:W-:Y:S01]  /*7840*/  FADD.FTZ R55, R55, R52 ;  /* 0x0000003437377221 */ /* 0x000fe20000010000 */
[----:B------:R-:W-:Y:S02]  /*7850*/  FSEL R162, R54, R162, !P0 ;  /* 0x000000a236a27208 */ /* 0x000fe40004000000 */
        /* <DEDUP_REMOVED lines=8> */
[-C--:B0-----:R-:W-:Y:S01]  /*78e0*/  FMUL.FTZ R159, R55, R45.reuse ;  /* 0x0000002d379f7220 */ /* 0x081fe20000410000 */
[----:B------:R-:W-:-:S03]  /*78f0*/  FMUL.FTZ R52, R161, R45 ;  /* 0x0000002da1347220 */ /* 0x000fc60000410000 */
[CC--:B------:R-:W-:Y:S01]  /*7900*/  FFMA.FTZ R159, R54.reuse, R44.reuse, -R159 ;  /* 0x0000002c369f7223 */ /* 0x0c0fe2000001089f */
[-C--:B------:R-:W-:Y:S01]  /*7910*/  FMUL.FTZ R54, R54, R45.reuse ;  /* 0x0000002d36367220 */ /* 0x080fe20000410000 */
[CC--:B------:R-:W-:Y:S01]  /*7920*/  FFMA.FTZ R52, R158.reuse, R44.reuse, -R52 ;  /* 0x0000002c9e347223 */ /* 0x0c0fe20000010834 */
[----:B------:R-:W-:Y:S02]  /*7930*/  FMUL.FTZ R158, R158, R45 ;  /* 0x0000002d9e9e7220 */ /* 0x000fe40000410000 */
[-C--:B------:R-:W-:Y:S01]  /*7940*/  FFMA.FTZ R54, R55, R44.reuse, R54 ;  /* 0x0000002c37367223 */ /* 0x080fe20000010036 */
[----:B------:R-:W-:Y:S01]  /*7950*/  FADD.FTZ R46, R46, R159 ;  /* 0x0000009f2e2e7221 */ /* 0x000fe20000010000 */
[----:B------:R-:W-:Y:S02]  /*7960*/  FFMA.FTZ R158, R161, R44, R158 ;  /* 0x0000002ca19e7223 */ /* 0x000fe4000001009e */
[----:B------:R-:W-:Y:S01]  /*7970*/  FADD.FTZ R47, R47, R54 ;  /* 0x000000362f2f7221 */ /* 0x000fe20000010000 */
[----:B-1234-:R-:W-:Y:S06]  /*7980*/  @!P3 BRA `(.L_x_210) ;  /* 0x000000000050b947 */ /* 0x01efec0003800000 */
[----:B------:R-:W-:Y:S01]  /*7990*/  ISETP.NE.AND P0, PT, R72, RZ, PT ;  /* 0x000000ff4800720c */ /* 0x000fe20003f05270 */
[C---:B------:R-:W-:Y:S01]  /*79a0*/  FMUL.FTZ R45, R49.reuse, R160 ;  /* 0x000000a0312d7220 */ /* 0x040fe20000410000 */
[C---:B------:R-:W-:Y:S01]  /*79b0*/  FMUL.FTZ R47, R49.reuse, R157 ;  /* 0x0000009d312f7220 */ /* 0x040fe20000410000 */
[----:B------:R-:W-:Y:S01]  /*79c0*/  FMUL.FTZ R44, R49, R162 ;  /* 0x000000a2312c7220 */ /* 0x000fe20000410000 */
[----:B------:R-:W-:-:S03]  /*79d0*/  MOV R46, R42 ;  /* 0x0000002a002e7202 */ /* 0x000fc60000000f00 */
[----:B------:R-:W-:-:S06]  /*79e0*/  FFMA.FTZ R44, R48, R53, R44 ;  /* 0x00000035302c7223 */ /* 0x000fcc000001002c */
[C---:B------:R-:W-:Y:S01]  /*79f0*/  @P0 FFMA.FTZ R157, R48.reuse, R157, -R45 ;  /* 0x0000009d309d0223 */ /* 0x040fe2000001082d */
[----:B------:R-:W-:Y:S01]  /*7a00*/  FMUL.FTZ R45, R49, R53 ;  /* 0x00000035312d7220 */ /* 0x000fe20000410000 */
[C---:B------:R-:W-:Y:S01]  /*7a10*/  @P0 FFMA.FTZ R160, R48.reuse, R160, R47 ;  /* 0x000000a030a00223 */ /* 0x040fe2000001002f */
[----:B------:R-:W-:Y:S01]  /*7a20*/  @P0 FADD.FTZ R53, R51, R44 ;  /* 0x0000002c33350221 */ /* 0x000fe20000010000 */
[----:B------:R-:W-:Y:S01]  /*7a30*/  MOV R47, R43 ;  /* 0x0000002b002f7202 */ /* 0x000fe20000000f00 */
[----:B------:R-:W-:Y:S01]  /*7a40*/  FFMA.FTZ R45, R48, R162, -R45 ;  /* 0x000000a2302d7223 */ /* 0x000fe2000001082d */
[----:B------:R-:W-:Y:S02]  /*7a50*/  MOV R44, R40 ;  /* 0x00000028002c7202 */ /* 0x000fe40000000f00 */
[----:B------:R-:W-:Y:S01]  /*7a60*/  MOV R48, R157 ;  /* 0x0000009d00307202 */ /* 0x000fe20000000f00 */
[----:B------:R-:W-:Y:S01]  /*7a70*/  @P0 FADD.FTZ R162, R50, R45 ;  /* 0x0000002d32a20221 */ /* 0x000fe20000010000 */
[----:B------:R-:W-:-:S02]  /*7a80*/  MOV R45, R41 ;  /* 0x00000029002d7202 */ /* 0x000fc40000000f00 */
[----:B------:R-:W-:Y:S02]  /*7a90*/  MOV R49, R160 ;  /* 0x000000a000317202 */ /* 0x000fe40000000f00 */
[----:B------:R-:W-:Y:S02]  /*7aa0*/  MOV R50, R162 ;  /* 0x000000a200327202 */ /* 0x000fe40000000f00 */
[----:B------:R-:W-:Y:S01]  /*7ab0*/  MOV R51, R53 ;  /* 0x0000003500337202 */ /* 0x000fe20000000f00 */
[----:B------:R-:W-:Y:S06]  /*7ac0*/  BRA `(.L_x_211) ;  /* 0x0000000000407947 */ /* 0x000fec0003800000 */
.L_x_210:
[----:B------:R-:W-:Y:S01]  /*7ad0*/  ISETP.NE.AND P0, PT, R72, RZ, PT ;  /* 0x000000ff4800720c */ /* 0x000fe20003f05270 */
[C---:B------:R-:W-:Y:S01]  /*7ae0*/  FMUL.FTZ R45, R158.reuse, R41 ;  /* 0x000000299e2d7220 */ /* 0x040fe20000410000 */
[----:B------:R-:W-:-:S03]  /*7af0*/  FMUL.FTZ R54, R158, R40 ;  /* 0x000000289e367220 */ /* 0x000fc60000410000 */
[----:B------:R-:W-:Y:S01]  /*7b00*/  FFMA.FTZ R44, R52, R40, -R45 ;  /* 0x00000028342c7223 */ /* 0x000fe2000001082d */
[C---:B------:R-:W-:Y:S01]  /*7b10*/  FMUL.FTZ R45, R158.reuse, R43 ;  /* 0x0000002b9e2d7220 */ /* 0x040fe20000410000 */
[----:B------:R-:W-:-:S03]  /*7b20*/  FMUL.FTZ R158, R158, R42 ;  /* 0x0000002a9e9e7220 */ /* 0x000fc60000410000 */
[C---:B------:R-:W-:Y:S01]  /*7b30*/  FFMA.FTZ R53, R52.reuse, R42, -R45 ;  /* 0x0000002a34357223 */ /* 0x040fe2000001082d */
[C---:B------:R-:W-:Y:S01]  /*7b40*/  FFMA.FTZ R158, R52.reuse, R43, R158 ;  /* 0x0000002b349e7223 */ /* 0x040fe2000001009e */
[-C--:B------:R-:W-:Y:S01]  /*7b50*/  FFMA.FTZ R45, R52, R41.reuse, R54 ;  /* 0x00000029342d7223 */ /* 0x080fe20000010036 */
[----:B------:R0:W-:Y:S01]  /*7b60*/  @!P0 STS.128 [UR11+0x2150], R40 ;  /* 0x00215028ff008988 */ /* 0x0001e20008000c0b */
[----:B------:R-:W-:Y:S01]  /*7b70*/  @!P0 MOV R48, R40 ;  /* 0x0000002800308202 */ /* 0x000fe20000000f00 */
[----:B------:R-:W-:Y:S01]  /*7b80*/  FADD.FTZ R46, R46, R53 ;  /* 0x000000352e2e7221 */ /* 0x000fe20000010000 */
[----:B------:R-:W-:Y:S01]  /*7b90*/  @!P0 MOV R49, R41 ;  /* 0x0000002900318202 */ /* 0x000fe20000000f00 */
[----:B------:R-:W-:Y:S01]  /*7ba0*/  FADD.FTZ R47, R47, R158 ;  /* 0x0000009e2f2f7221 */ /* 0x000fe20000010000 */
[----:B------:R-:W-:Y:S02]  /*7bb0*/  @!P0 MOV R50, R42 ;  /* 0x0000002a00328202 */ /* 0x000fe40000000f00 */
[----:B------:R-:W-:-:S07]  /*7bc0*/  @!P0 MOV R51, R43 ;  /* 0x0000002b00338202 */ /* 0x000fce0000000f00 */
.L_x_211:
[----:B------:R-:W-:Y:S05]  /*7bd0*/  BSYNC B0 ;  /* 0x0000000000007941 */ /* 0x000fea0003800000 */
.L_x_209:
[----:B------:R-:W-:Y:S01]  /*7be0*/  BAR.SYNC.DEFER_BLOCKING 0x0 ;  /* 0x0000000000007b1d */ /* 0x000fe20000010000 */
[----:B------:R-:W-:-:S05]  /*7bf0*/  ISETP.NE.AND P0, PT, R73, RZ, PT ;  /* 0x000000ff4900720c */ /* 0x000fca0003f05270 */
[----:B------:R-:W-:Y:S08]  /*7c00*/  BSSY B0, `(.L_x_212) ;  /* 0x000007d000007945 */ /* 0x000ff00003800000 */
[----:B0-----:R-:W0:Y:S02]  /*7c10*/  @P0 LDS.64 R40, [UR11+0x2158] ;  /* 0x0021580bff280984 */ /* 0x001e240008000a00 */
        /* <DEDUP_REMOVED lines=11> */
[----:B------:R-:W-:Y:S01]  /*7cd0*/  FADD.FTZ R42, R117, R42 ;  /* 0x0000002a752a7221 */ /* 0x000fe20000010000 */
[----:B------:R-:W-:-:S03]  /*7ce0*/  FADD.FTZ R43, R118, R43 ;  /* 0x0000002b762b7221 */ /* 0x000fc60000010000 */
[C---:B------:R-:W-:Y:S01]  /*7cf0*/  FMUL.FTZ R41, R115.reuse, R42 ;  /* 0x0000002a73297220 */ /* 0x040fe20000410000 */
[----:B------:R-:W-:-:S03]  /*7d00*/  FMUL.FTZ R115, R115, R43 ;  /* 0x0000002b73737220 */ /* 0x000fc60000410000 */
[C---:B------:R-:W-:Y:S01]  /*7d10*/  FFMA.FTZ R41, R112.reuse, R43, -R41 ;  /* 0x0000002b70297223 */ /* 0x040fe20000010829 */
[----:B------:R-:W-:-:S03]  /*7d20*/  FFMA.FTZ R48, R112, R42, R115 ;  /* 0x0000002a70307223 */ /* 0x000fc60000010073 */
[----:B------:R-:W-:Y:S01]  /*7d30*/  FADD.FTZ R49, R114, R41 ;  /* 0x0000002972317221 */ /* 0x000fe20000010000 */
[----:B------:R-:W-:-:S03]  /*7d40*/  FADD.FTZ R48, R113, R48 ;  /* 0x0000003071307221 */ /* 0x000fc60000010000 */
        /* <DEDUP_REMOVED lines=104> */
.L_x_213:
[----:B------:R-:W-:Y:S05]  /*83d0*/  BSYNC B0 ;  /* 0x0000000000007941 */ /* 0x000fea0003800000 */
.L_x_212:
[----:B------:R-:W-:Y:S01]  /*83e0*/  UIADD3 UR7, UR7, 0x1, URZ ;  /* 0x0000000107077890 */ /* 0x000fe2000fffe03f */
[C---:B0----5:R-:W-:Y:S01]  /*83f0*/  FMUL.FTZ R41, R87.reuse, R42 ;  /* 0x0000002a57297220 */ /* 0x061fe20000410000 */
[C---:B------:R-:W-:Y:S01]  /*8400*/  FMUL.FTZ R48, R87.reuse, R48 ;  /* 0x0000003057307220 */ /* 0x040fe20000410000 */
[C---:B------:R-:W-:Y:S01]  /*8410*/  FMUL.FTZ R50, R87.reuse, R50 ;  /* 0x0000003257327220 */ /* 0x040fe20000410000 */
[----:B------:R-:W-:Y:S01]  /*8420*/  UISETP.GE.AND UP0, UPT, UR7, UR35, UPT ;  /* 0x000000230700728c */ /* 0x000fe2000bf06270 */
[C---:B------:R-:W-:Y:S01]  /*8430*/  FMUL.FTZ R52, R87.reuse, R52 ;  /* 0x0000003457347220 */ /* 0x040fe20000410000 */
[C---:B------:R-:W-:Y:S01]  /*8440*/  FMUL.FTZ R54, R87.reuse, R54 ;  /* 0x0000003657367220 */ /* 0x040fe20000410000 */
[C---:B------:R-:W-:Y:S01]  /*8450*/  FMUL.FTZ R96, R87.reuse, R96 ;  /* 0x0000006057607220 */ /* 0x040fe20000410000 */
[C---:B------:R-:W-:Y:S01]  /*8460*/  FMUL.FTZ R92, R87.reuse, R92 ;  /* 0x0000005c575c7220 */ /* 0x040fe20000410000 */
[C---:B------:R-:W-:Y:S01]  /*8470*/  FMUL.FTZ R88, R87.reuse, R88 ;  /* 0x0000005857587220 */ /* 0x040fe20000410000 */
[----:B------:R-:W-:Y:S01]  /*8480*/  PLOP3.LUT P0, PT, PT, PT, UP0, 0x80, 0x0 ;  /* 0x000000000000781c */ /* 0x000fe20003f0f008 */
        /* <DEDUP_REMOVED lines=41> */
.L_x_208:
[----:B------:R-:W-:Y:S01]  /*8720*/  ISETP.NE.AND P0, PT, R73, RZ, PT ;  /* 0x000000ff4900720c */ /* 0x000fe20003f05270 */
[----:B------:R-:W-:Y:S01]  /*8730*/  BAR.SYNC.DEFER_BLOCKING 0x0 ;  /* 0x0000000000007b1d */ /* 0x000fe20000010000 */
[----:B------:R-:W-:Y:S02]  /*8740*/  F2FP.F16.F32.PACK_AB R32, R32, R33 ;  /* 0x000000212020723e */ /* 0x000fe400000000ff */
[----:B------:R-:W-:Y:S02]  /*8750*/  F2FP.F16.F32.PACK_AB R28, R28, R29 ;  /* 0x0000001d1c1c723e */ /* 0x000fe400000000ff */
[----:B------:R-:W-:Y:S01]  /*8760*/  PRMT R33, R32, 0x7632, R33 ;  /* 0x0000763220217816 */ /* 0x000fe20000000021 */
[----:B------:R-:W-:Y:S01]  /*8770*/  BSSY B0, `(.L_x_215) ;  /* 0x0000051000007945 */ /* 0x000fe20003800000 */
[----:B------:R-:W-:Y:S02]  /*8780*/  F2FP.F16.F32.PACK_AB R30, R30, R31 ;  /* 0x0000001f1e1e723e */ /* 0x000fe400000000ff */
[----:B------:R-:W-:-:S02]  /*8790*/  F2FP.F16.F32.PACK_AB R26, R26, R27 ;  /* 0x0000001b1a1a723e */ /* 0x000fc400000000ff */
[----:B------:R-:W-:Y:S01]  /*87a0*/  PRMT R3, R28, 0x7632, R3 ;  /* 0x000076321c037816 */ /* 0x000fe20000000003 */
[----:B------:R-:W0:Y:S01]  /*87b0*/  @!P0 LDC R0, c[0x0][0x218] ;  /* 0x00008600ff008b82 */ /* 0x000e220000000800 */
[----:B------:R-:W-:Y:S02]  /*87c0*/  PRMT R2, R30, 0x7632, R2 ;  /* 0x000076321e027816 */ /* 0x000fe40000000002 */
[----:B------:R-:W-:Y:S02]  /*87d0*/  F2FP.F16.F32.PACK_AB R24, R24, R25 ;  /* 0x000000191818723e */ /* 0x000fe400000000ff */
[----:B------:R-:W-:Y:S02]  /*87e0*/  F2FP.F16.F32.PACK_AB R22, R22, R23 ;  /* 0x000000171616723e */ /* 0x000fe400000000ff */
[----:B------:R-:W-:Y:S02]  /*87f0*/  F2FP.F16.F32.PACK_AB R20, R20, R21 ;  /* 0x000000151414723e */ /* 0x000fe400000000ff */
[----:B------:R-:W-:-:S02]  /*8800*/  F2FP.F16.F32.PACK_AB R18, R18, R19 ;  /* 0x000000131212723e */ /* 0x000fc400000000ff */
[----:B------:R-:W-:Y:S01]  /*8810*/  PRMT R5, R22, 0x7632, R5 ;  /* 0x0000763216057816 */ /* 0x000fe20000000005 */
[----:B------:R1:W-:Y:S01]  /*8820*/  STS.U16 [R66+0x2], R33 ;  /* 0x0000022142007388 */ /* 0x0003e20000000400 */
[----:B------:R-:W-:-:S03]  /*8830*/  PRMT R6, R20, 0x7632, R6 ;  /* 0x0000763214067816 */ /* 0x000fc60000000006 */
[----:B------:R2:W-:Y:S04]  /*8840*/  STS.U16 [R66+0xa], R3 ;  /* 0x00000a0342007388 */ /* 0x0005e80000000400 */
[----:B------:R3:W-:Y:S01]  /*8850*/  STS.U16 [R66+0x6], R2 ;  /* 0x0000060242007388 */ /* 0x0007e20000000400 */
[----:B-1----:R-:W-:-:S03]  /*8860*/  PRMT R33, R26, 0x7632, R33 ;  /* 0x000076321a217816 */ /* 0x002fc60000000021 */
[----:B------:R-:W-:Y:S01]  /*8870*/  STS.U16 [R66], R32 ;  /* 0x0000002042007388 */ /* 0x000fe20000000400 */
[----:B--2---:R-:W-:-:S03]  /*8880*/  MOV R3, UR6 ;  /* 0x0000000600037c02 */ /* 0x004fc60008000f00 */
[----:B------:R1:W-:Y:S01]  /*8890*/  STS.U16 [R66+0xe], R33 ;  /* 0x00000e2142007388 */ /* 0x0003e20000000400 */
[----:B---3--:R-:W-:Y:S01]  /*88a0*/  PRMT R2, R24, 0x7632, R2 ;  /* 0x0000763218027816 */ /* 0x008fe20000000002 */
[----:B0-----:R-:W-:Y:S02]  /*88b0*/  @!P0 IMAD R4, R3, -0x800, R0 ;  /* 0xfffff80003048824 */ /* 0x001fe400078e0200 */
[----:B------:R-:W-:Y:S04]  /*88c0*/  STS.U16 [R66+0x4], R30 ;  /* 0x0000041e42007388 */ /* 0x000fe80000000400 */
[----:B------:R-:W-:Y:S01]  /*88d0*/  STS.U16 [R66+0x8], R28 ;  /* 0x0000081c42007388 */ /* 0x000fe20000000400 */
[----:B-1----:R-:W-:-:S03]  /*88e0*/  PRMT R33, R18, 0x7632, R33 ;  /* 0x0000763212217816 */ /* 0x002fc60000000021 */
[----:B------:R-:W-:Y:S04]  /*88f0*/  STS.U16 [R66+0xc], R26 ;  /* 0x00000c1a42007388 */ /* 0x000fe80000000400 */
[----:B------:R-:W-:Y:S04]  /*8900*/  STS.U16 [R66+0x10], R24 ;  /* 0x0000101842007388 */ /* 0x000fe80000000400 */
[----:B------:R0:W-:Y:S04]  /*8910*/  STS.U16 [R66+0x12], R2 ;  /* 0x0000120242007388 */ /* 0x0001e80000000400 */
[----:B------:R-:W-:Y:S04]  /*8920*/  STS.U16 [R66+0x14], R22 ;  /* 0x0000141642007388 */ /* 0x000fe80000000400 */
[----:B------:R-:W-:Y:S01]  /*8930*/  STS.U16 [R66+0x16], R5 ;  /* 0x0000160542007388 */ /* 0x000fe20000000400 */
[----:B0-----:R-:W-:-:S03]  /*8940*/  SHF.L.U32 R2, R73, 0x4, RZ ;  /* 0x0000000449027819 */ /* 0x001fc600000006ff */
[----:B------:R-:W-:Y:S01]  /*8950*/  STS.U16 [R66+0x18], R20 ;  /* 0x0000181442007388 */ /* 0x000fe20000000400 */
[----:B------:R-:W-:-:S03]  /*8960*/  LOP3.LUT R2, R2, 0xfffffe00, RZ, 0xc0, !PT ;  /* 0xfffffe0002027812 */ /* 0x000fc600078ec0ff */
[----:B------:R-:W-:Y:S01]  /*8970*/  STS.U16 [R66+0x1a], R6 ;  /* 0x00001a0642007388 */ /* 0x000fe20000000400 */
[----:B------:R-:W-:-:S03]  /*8980*/  LOP3.LUT R27, R2, 0x1f, R73, 0xf8, !PT ;  /* 0x0000001f021b7812 */ /* 0x000fc600078ef849 */
[----:B------:R-:W-:Y:S01]  /*8990*/  STS.U16 [R66+0x1c], R18 ;  /* 0x00001c1242007388 */ /* 0x000fe20000000400 */
[----:B------:R-:W-:-:S03]  /*89a0*/  SHF.R.S32.HI R8, RZ, 0x1f, R27 ;  /* 0x0000001fff087819 */ /* 0x000fc6000001141b */
        /* <DEDUP_REMOVED lines=20> */
[----:B------:R-:W0:Y:S01]  /*8af0*/  LDS R0, [UR11+0x1080] ;  /* 0x0010800bff007984 */ /* 0x000e220008000800 */
[----:B------:R-:W-:-:S02]  /*8b00*/  ULDC.64 UR10, c[0x0][0x2b0] ;  /* 0x0000ac00000a7ab9 */ /* 0x000fc40000000a00 */
[----:B------:R-:W-:Y:S02]  /*8b10*/  UIMAD UR7, UR15, UR10, URZ ;  /* 0x0000000a0f0772a4 */ /* 0x000fe4000f8e023f */
[----:B------:R-:W-:-:S04]  /*8b20*/  IMAD.WIDE.U32 R2, R74, UR10, RZ ;  /* 0x0000000a4a027c25 */ /* 0x000fc8000f8e00ff */
[----:B------:R-:W-:-:S05]  /*8b30*/  MOV R7, UR7 ;  /* 0x0000000700077c02 */ /* 0x000fca0008000f00 */
[----:B------:R-:W-:-:S05]  /*8b40*/  IMAD R7, R74, UR11, R7 ;  /* 0x0000000b4a077c24 */ /* 0x000fca000f8e0207 */
[----:B------:R-:W-:Y:S02]  /*8b50*/  IADD3 R23, R3, R7, RZ ;  /* 0x0000000703177210 */ /* 0x000fe40007ffe0ff */
        /* <DEDUP_REMOVED lines=18> */
.L_x_216:
[----:B------:R-:W-:Y:S05]  /*8c80*/  BSYNC B0 ;  /* 0x0000000000007941 */ /* 0x000fea0003800000 */
.L_x_215:
[----:B------:R-:W2:Y:S01]  /*8c90*/  LDL.LU R10, [R1+0x4] ;  /* 0x00000400010a7983 */ /* 0x000ea20000300800 */
[----:B------:R-:W-:-:S03]  /*8ca0*/  ULDC.64 UR10, c[0x0][0x2b8] ;  /* 0x0000ae00000a7ab9 */ /* 0x000fc60000000a00 */
[----:B0-----:R-:W3:Y:S01]  /*8cb0*/  LDL.LU R6, [R1] ;  /* 0x0000000001067983 */ /* 0x001ee20000300800 */
[----:B------:R-:W-:Y:S01]  /*8cc0*/  UIMAD UR7, UR32, UR10, URZ ;  /* 0x0000000a200772a4 */ /* 0x000fe2000f8e023f */
[----:B------:R-:W-:Y:S01]  /*8cd0*/  MOV R3, R23 ;  /* 0x0000001700037202 */ /* 0x000fe20000000f00 */
[----:B------:R-:W-:Y:S01]  /*8ce0*/  UIADD3 UR8, UP1, UR8, 0x1000, URZ ;  /* 0x0000100008087890 */ /* 0x000fe2000ff3e03f */
[C---:B------:R-:W-:Y:S02]  /*8cf0*/  LOP3.LUT R7, R27.reuse, 0x40, RZ, 0xfc, !PT ;  /* 0x000000401b077812 */ /* 0x040fe400078efcff */
[----:B------:R-:W-:Y:S01]  /*8d00*/  LOP3.LUT R5, R27, 0x20, RZ, 0xfc, !PT ;  /* 0x000000201b057812 */ /* 0x000fe200078efcff */
[----:B------:R-:W-:Y:S01]  /*8d10*/  IMAD.WIDE.U32 R2, R75, UR10, R2 ;  /* 0x0000000a4b027c25 */ /* 0x000fe2000f8e0002 */
[----:B------:R-:W-:Y:S01]  /*8d20*/  MOV R4, UR7 ;  /* 0x0000000700047c02 */ /* 0x000fe20008000f00 */
[----:B------:R-:W-:Y:S01]  /*8d30*/  USHF.L.U32 UR7, UR6, 0xb, URZ ;  /* 0x0000000b06077899 */ /* 0x000fe2000800063f */
[-C--:B------:R-:W-:Y:S01]  /*8d40*/  ISETP.GE.AND P4, PT, R7, R0.reuse, PT ;  /* 0x000000000700720c */ /* 0x080fe20003f86270 */
[----:B------:R-:W-:Y:S01]  /*8d50*/  UIADD3 UR6, UR6, 0x1, URZ ;  /* 0x0000000106067890 */ /* 0x000fe2000fffe03f */
[----:B------:R-:W-:Y:S01]  /*8d60*/  ISETP.GE.AND P3, PT, R5, R0, PT ;  /* 0x000000000500720c */ /* 0x000fe20003f66270 */
[----:B------:R-:W-:Y:S01]  /*8d70*/  IMAD R7, R75, UR11, R4 ;  /* 0x0000000b4b077c24 */ /* 0x000fe2000f8e0204 */
[----:B------:R-:W-:Y:S01]  /*8d80*/  ULDC.64 UR10, c[0x0][0x308] ;  /* 0x0000c200000a7ab9 */ /* 0x000fe20000000a00 */
[----:B------:R-:W-:Y:S01]  /*8d90*/  USHF.R.S32.HI UR12, URZ, 0x1f, UR7 ;  /* 0x0000001f3f0c7899 */ /* 0x000fe20008011407 */
[C---:B------:R-:W-:Y:S01]  /*8da0*/  LEA R5, P0, R27.reuse, UR10, 0x1 ;  /* 0x0000000a1b057c11 */ /* 0x040fe2000f8008ff */
[----:B------:R-:W-:Y:S01]  /*8db0*/  UIADD3.X UR9, URZ, UR9, URZ, UP1, !UPT ;  /* 0x000000093f097290 */ /* 0x000fe20008ffe43f */
[----:B------:R-:W-:Y:S01]  /*8dc0*/  IADD3 R4, P1, R2, UR7, RZ ;  /* 0x0000000702047c10 */ /* 0x000fe2000ff3e0ff */
[----:B------:R-:W-:Y:S01]  /*8dd0*/  ULDC UR7, c[0x0][0x224] ;  /* 0x0000890000077ab9 */ /* 0x000fe20000000800 */
[C---:B------:R-:W-:Y:S01]  /*8de0*/  LOP3.LUT R25, R27.reuse, 0x80, RZ, 0xfc, !PT ;  /* 0x000000801b197812 */ /* 0x040fe200078efcff */
[----:B------:R-:W-:Y:S01]  /*8df0*/  UISETP.GE.AND UP0, UPT, UR6, UR7, UPT ;  /* 0x000000070600728c */ /* 0x000fe2000bf06270 */
[----:B------:R-:W-:-:S02]  /*8e00*/  LEA.HI.X R8, R27, UR11, R8, 0x1, P0 ;  /* 0x0000000b1b087c11 */ /* 0x000fc400080f0c08 */
[----:B------:R-:W-:Y:S02]  /*8e10*/  IADD3.X R3, R7, UR12, R3, P1, !PT ;  /* 0x0000000c07037c10 */ /* 0x000fe40008ffe403 */
[C---:B------:R-:W-:Y:S02]  /*8e20*/  LEA R2, P0, R4.reuse, R5, 0x1 ;  /* 0x0000000504027211 */ /* 0x040fe400078008ff */
[----:B------:R-:W-:Y:S02]  /*8e30*/  ISETP.GE.AND P6, PT, R25, R0, PT ;  /* 0x000000001900720c */ /* 0x000fe40003fc6270 */
[----:B------:R-:W-:Y:S02]  /*8e40*/  LOP3.LUT R7, R27, 0xc0, RZ, 0xfc, !PT ;  /* 0x000000c01b077812 */ /* 0x000fe400078efcff */
[----:B------:R-:W-:Y:S02]  /*8e50*/  LEA.HI.X R3, R4, R8, R3, 0x1, P0 ;  /* 0x0000000804037211 */ /* 0x000fe400000f0c03 */
[----:B------:R-:W-:-:S02]  /*8e60*/  ISETP.GE.AND P1, PT, R7, R0, PT ;  /* 0x000000000700720c */ /* 0x000fc40003f26270 */
[C---:B------:R-:W-:Y:S01]  /*8e70*/  LOP3.LUT R23, R27.reuse, 0x60, RZ, 0xfc, !PT ;  /* 0x000000601b177812 */ /* 0x040fe200078efcff */
[----:B------:R4:W-:Y:S01]  /*8e80*/  @!P4 STG.E.U16 desc[UR16][R2.64+0x80], R9 ;  /* 0x000080090200c986 */ /* 0x0009e2000c101510 */
[C---:B------:R-:W-:Y:S02]  /*8e90*/  LOP3.LUT R7, R27.reuse, 0x120, RZ, 0xfc, !PT ;  /* 0x000001201b077812 */ /* 0x040fe400078efcff */
[----:B------:R-:W-:Y:S01]  /*8ea0*/  LOP3.LUT R5, R27, 0xa0, RZ, 0xfc, !PT ;  /* 0x000000a01b057812 */ /* 0x000fe200078efcff */
[----:B------:R4:W-:Y:S01]  /*8eb0*/  @!P6 STG.E.U16 desc[UR16][R2.64+0x100], R11 ;  /* 0x0001000b0200e986 */ /* 0x0009e2000c101510 */
[-C--:B------:R-:W-:Y:S02]  /*8ec0*/  ISETP.GE.AND P5, PT, R23, R0.reuse, PT ;  /* 0x000000001700720c */ /* 0x080fe40003fa6270 */
[-C--:B------:R-:W-:Y:S01]  /*8ed0*/  ISETP.GE.AND P4, PT, R7, R0.reuse, PT ;  /* 0x000000000700720c */ /* 0x080fe20003f86270 */
[----:B------:R4:W-:Y:S01]  /*8ee0*/  @!P3 STG.E.U16 desc[UR16][R2.64+0x40], R163 ;  /* 0x000040a30200b986 */ /* 0x0009e2000c101510 */
[----:B------:R-:W-:-:S02]  /*8ef0*/  ISETP.GE.AND P0, PT, R5, R0, PT ;  /* 0x000000000500720c */ /* 0x000fc40003f06270 */
[C---:B------:R-:W-:Y:S01]  /*8f00*/  LOP3.LUT R7, R27.reuse, 0x160, RZ, 0xfc, !PT ;  /* 0x000001601b077812 */ /* 0x040fe200078efcff */
[----:B------:R4:W-:Y:S01]  /*8f10*/  @!P1 STG.E.U16 desc[UR16][R2.64+0x180], R13 ;  /* 0x0001800d02009986 */ /* 0x0009e2000c101510 */
[----:B------:R-:W-:Y:S02]  /*8f20*/  LOP3.LUT R5, R27, 0x100, RZ, 0xfc, !PT ;  /* 0x000001001b057812 */ /* 0x000fe400078efcff */
[-C--:B------:R-:W-:Y:S02]  /*8f30*/  ISETP.GE.AND P6, PT, R7, R0.reuse, PT ;  /* 0x000000000700720c */ /* 0x080fe40003fc6270 */
[----:B------:R-:W-:Y:S01]  /*8f40*/  LOP3.LUT R23, R27, 0xe0, RZ, 0xfc, !PT ;  /* 0x000000e01b177812 */ /* 0x000fe200078efcff */
[----:B------:R4:W-:Y:S01]  /*8f50*/  @!P5 STG.E.U16 desc[UR16][R2.64+0xc0], R155 ;  /* 0x0000c09b0200d986 */ /* 0x0009e2000c101510 */
[-C--:B------:R-:W-:Y:S02]  /*8f60*/  ISETP.GE.AND P3, PT, R5, R0.reuse, PT ;  /* 0x000000000500720c */ /* 0x080fe40003f66270 */
[----:B------:R-:W-:Y:S01]  /*8f70*/  LOP3.LUT R7, R27, 0x1a0, RZ, 0xfc, !PT ;  /* 0x000001a01b077812 */ /* 0x000fe200078efcff */
[----:B------:R4:W-:Y:S01]  /*8f80*/  @!P0 STG.E.U16 desc[UR16][R2.64+0x140], R153 ;  /* 0x0001409902008986 */ /* 0x0009e2000c101510 */
[----:B------:R-:W-:-:S02]  /*8f90*/  ISETP.GE.AND P2, PT, R23, R0, PT ;  /* 0x000000001700720c */ /* 0x000fc40003f46270 */
        /* <DEDUP_REMOVED lines=9> */
[----:B------:R-:W-:Y:S01]  /*9030*/  LOP3.LUT R5, R27, 0x1c0, RZ, 0xfc, !PT ;  /* 0x000001c01b057812 */ /* 0x000fe200078efcff */
[----:B------:R4:W-:Y:S01]  /*9040*/  @!P2 STG.E.U16 desc[UR16][R2.64+0x1c0], R151 ;  /* 0x0001c0970200a986 */ /* 0x0009e2000c101510 */
[-C--:B------:R-:W-:Y:S02]  /*9050*/  ISETP.GE.AND P3, PT, R7, R0.reuse, PT ;  /* 0x000000000700720c */ /* 0x080fe40003f66270 */
[----:B------:R-:W-:Y:S01]  /*9060*/  ISETP.GE.AND P2, PT, R5, R0, PT ;  /* 0x000000000500720c */ /* 0x000fe20003f46270 */
[----:B------:R4:W-:Y:S04]  /*9070*/  @!P1 STG.E.U16 desc[UR16][R2.64+0x340], R145 ;  /* 0x0003409102009986 */ /* 0x0009e8000c101510 */
[----:B------:R4:W-:Y:S04]  /*9080*/  @!P5 STG.E.U16 desc[UR16][R2.64+0x280], R17 ;  /* 0x000280110200d986 */ /* 0x0009e8000c101510 */
[----:B------:R4:W-:Y:S01]  /*9090*/  @!P0 STG.E.U16 desc[UR16][R2.64+0x300], R19 ;  /* 0x0003001302008986 */ /* 0x0009e2000c101510 */
[----:B------:R-:W-:-:S03]  /*90a0*/  IADD3 R71, P0, R71, 0x2000, RZ ;  /* 0x0000200047477810 */ /* 0x000fc60007f1e0ff */
[----:B------:R4:W-:Y:S01]  /*90b0*/  @!P3 STG.E.U16 desc[UR16][R2.64+0x3c0], R67 ;  /* 0x0003c0430200b986 */ /* 0x0009e2000c101510 */
[----:B------:R-:W-:-:S03]  /*90c0*/  IADD3.X R70, RZ, R70, RZ, P0, !PT ;  /* 0x00000046ff467210 */ /* 0x000fc600007fe4ff */
[----:B------:R4:W-:Y:S01]  /*90d0*/  @!P2 STG.E.U16 desc[UR16][R2.64+0x380], R21 ;  /* 0x000380150200a986 */ /* 0x0009e2000c101510 */
[----:B------:R-:W-:Y:S02]  /*90e0*/  PLOP3.LUT P2, PT, PT, PT, UP0, 0x80, 0x0 ;  /* 0x000000000000781c */ /* 0x000fe40003f4f008 */
[----:B--2---:R-:W-:-:S04]  /*90f0*/  IADD3 R10, P1, R10, 0x1000, RZ ;  /* 0x000010000a0a7810 */ /* 0x004fc80007f3e0ff */
[----:B---3--:R-:W-:Y:S01]  /*9100*/  IADD3.X R6, RZ, R6, RZ, P1, !PT ;  /* 0x00000006ff067210 */ /* 0x008fe20000ffe4ff */
[----:B------:R4:W-:Y:S04]  /*9110*/  STL [R1+0x4], R10 ;  /* 0x0000040a01007387 */ /* 0x0009e80000100800 */
[----:B------:R4:W-:Y:S02]  /*9120*/  STL [R1], R6 ;  /* 0x0000000601007387 */ /* 0x0009e40000100800 */
[----:B------:R-:W-:Y:S05]  /*9130*/  @!P2 BRA `(.L_x_217) ;  /* 0xffffff740054a947 */ /* 0x000fea000383ffff */
[----:B------:R-:W-:Y:S05]  /*9140*/  EXIT ;  /* 0x000000000000794d */ /* 0x000fea0003800000 */
.L_x_218:
        /* <DEDUP_REMOVED lines=11> */
.L_x_5164:


//--------------------- .text._Z25selective_scan_fwd_kernelI32Selective_Scan_fwd_kernel_traitsILi128ELi16ELi1ELb0ELb1ELb0ELb1EN3c104HalfENS1_7complexIfEEEEv13SSMParamsBase --------------------------
	.section	.text._Z25selective_scan_fwd_kernelI32Selective_Scan_fwd_kernel_traitsILi128ELi16ELi1ELb0ELb1ELb0ELb1EN3c104HalfENS1_7complexIfEEEEv13SSMParamsBase,"ax",@progbits
	.align	128
        .global         _Z25selective_scan_fwd_kernelI32Selective_Scan_fwd_kernel_traitsILi128ELi16ELi1ELb0ELb1ELb0ELb1EN3c104HalfENS1_7complexIfEEEEv13SSMParamsBase
        .type           _Z25selective_scan_fwd_kernelI32Selective_Scan_fwd_kernel_traitsILi128ELi16ELi1ELb0ELb1ELb0ELb1EN3c104HalfENS1_7complexIfEEEEv13SSMParamsBase,@function
        .size           _Z25selective_scan_fwd_kernelI32Selective_Scan_fwd_kernel_traitsILi128ELi16ELi1ELb0ELb1ELb0ELb1EN3c104HalfENS1_7complexIfEEEEv13SSMParamsBase,(.L_x_5165 - _Z25selective_scan_fwd_kernelI32Selective_Scan_fwd_kernel_traitsILi128ELi16ELi1ELb0ELb1ELb0ELb1EN3c104HalfENS1_7complexIfEEEEv13SSMParamsBase)
        .other          _Z25selective_scan_fwd_kernelI32Selective_Scan_fwd_kernel_traitsILi128ELi16ELi1ELb0ELb1ELb0ELb1EN3c104HalfENS1_7complexIfEEEEv13SSMParamsBase,@"STO_CUDA_ENTRY STV_DEFAULT"
_Z25selective_scan_fwd_kernelI32Selective_Scan_fwd_kernel_traitsILi128ELi16ELi1ELb0ELb1ELb0ELb1EN3c104HalfENS1_7complexIfEEEEv13SSMParamsBase:
.text._Z25selective_scan_fwd_kernelI32Selective_Scan_fwd_kernel_traitsILi128ELi16ELi1ELb0ELb1ELb0ELb1EN3c104HalfENS1_7complexIfEEEEv13SSMParamsBase:
        /* <DEDUP_REMOVED lines=105> */
.L_x_262:
[----:B----4-:R-:W3:Y:S04]  /*0690*/  LDL R3, [R1] ;  /* 0x0000000001037983 */ /* 0x010ee80000100800 */
[----:B--2---:R-:W3:Y:S01]  /*06a0*/  LDL R2, [R1+0x4] ;  /* 0x0000040001027983 */ /* 0x004ee20000100800 */
[----:B0-----:R-:W-:Y:S01]  /*06b0*/  SHF.L.U32 R69, R73, 0x4, RZ ;  /* 0x0000000449457819 */ /* 0x001fe200000006ff */
[----:B------:R-:W-:Y:S01]  /*06c0*/  ULDC UR11, c[0x0][0x218] ;  /* 0x00008600000b7ab9 */ /* 0x000fe20000000800 */
[----:B------:R-:W-:Y:S01]  /*06d0*/  PRMT R0, RZ, 0x7610, R0 ;  /* 0x00007610ff007816 */ /* 0x000fe20000000000 */
[----:B------:R-:W-:Y:S01]  /*06e0*/  UIMAD UR11, UR6, -0x800, UR11 ;  /* 0xfffff800060b78a4 */ /* 0x000fe2000f8e020b */
[----:B------:R-:W-:Y:S02]  /*06f0*/  LOP3.LUT R69, R69, 0xfffffe00, RZ, 0xc0, !PT ;  /* 0xfffffe0045457812 */ /* 0x000fe400078ec0ff */
[----:B------:R-:W-:-:S02]  /*0700*/  PRMT R4, RZ, 0x7610, R4 ;  /* 0x00007610ff047816 */ /* 0x000fc40000000004 */
[----:B------:R-:W-:Y:S02]  /*0710*/  LOP3.LUT R68, R69, 0x1f, R73, 0xf8, !PT ;  /* 0x0000001f45447812 */ /* 0x000fe400078ef849 */
[----:B------:R-:W-:Y:S02]  /*0720*/  PRMT R5, RZ, 0x7610, R5 ;  /* 0x00007610ff057816 */ /* 0x000fe40000000005 */
[C---:B------:R-:W-:Y:S02]  /*0730*/  LOP3.LUT R18, R68.reuse, 0x20, RZ, 0xfc, !PT ;  /* 0x0000002044127812 */ /* 0x040fe400078efcff */
[----:B------:R-:W-:Y:S02]  /*0740*/  ISETP.GE.AND P2, PT, R68, UR11, PT ;  /* 0x0000000b44007c0c */ /* 0x000fe4000bf46270 */
[----:B------:R-:W-:Y:S02]  /*0750*/  ISETP.GE.AND P1, PT, R18, UR11, PT ;  /* 0x0000000b12007c0c */ /* 0x000fe4000bf26270 */
[----:B------:R-:W-:-:S02]  /*0760*/  LOP3.LUT R19, R68, 0x40, RZ, 0xfc, !PT ;  /* 0x0000004044137812 */ /* 0x000fc400078efcff */
[C---:B------:R-:W-:Y:S02]  /*0770*/  LOP3.LUT R21, R68.reuse, 0x60, RZ, 0xfc, !PT ;  /* 0x0000006044157812 */ /* 0x040fe400078efcff */
[C---:B------:R-:W-:Y:S02]  /*0780*/  LOP3.LUT R22, R68.reuse, 0x80, RZ, 0xfc, !PT ;  /* 0x0000008044167812 */ /* 0x040fe400078efcff */
[C---:B------:R-:W-:Y:S02]  /*0790*/  LOP3.LUT R23, R68.reuse, 0xa0, RZ, 0xfc, !PT ;  /* 0x000000a044177812 */ /* 0x040fe400078efcff */
[C---:B------:R-:W-:Y:S02]  /*07a0*/  LOP3.LUT R24, R68.reuse, 0xc0, RZ, 0xfc, !PT ;  /* 0x000000c044187812 */ /* 0x040fe400078efcff */
[----:B------:R-:W-:Y:S02]  /*07b0*/  ISETP.GE.AND P4, PT, R19, UR11, PT ;  /* 0x0000000b13007c0c */ /* 0x000fe4000bf86270 */
[----:B------:R-:W-:-:S02]  /*07c0*/  LOP3.LUT R25, R68, 0xe0, RZ, 0xfc, !PT ;  /* 0x000000e044197812 */ /* 0x000fc400078efcff */
[----:B------:R-:W-:Y:S02]  /*07d0*/  ISETP.GE.AND P0, PT, R21, UR11, PT ;  /* 0x0000000b15007c0c */ /* 0x000fe4000bf06270 */
[----:B------:R-:W-:Y:S02]  /*07e0*/  LOP3.LUT R26, R68, 0x100, RZ, 0xfc, !PT ;  /* 0x00000100441a7812 */ /* 0x000fe400078efcff */
[----:B------:R-:W-:Y:S02]  /*07f0*/  ISETP.GE.AND P6, PT, R22, UR11, PT ;  /* 0x0000000b16007c0c */ /* 0x000fe4000bfc6270 */
[----:B------:R-:W-:Y:S02]  /*0800*/  ISETP.GE.AND P5, PT, R23, UR11, PT ;  /* 0x0000000b17007c0c */ /* 0x000fe4000bfa6270 */
[----:B------:R-:W-:Y:S02]  /*0810*/  ISETP.GE.AND P3, PT, R24, UR11, PT ;  /* 0x0000000b18007c0c */ /* 0x000fe4000bf66270 */
[----:B------:R-:W-:-:S02]  /*0820*/  PRMT R6, RZ, 0x7610, R6 ;  /* 0x00007610ff067816 */ /* 0x000fc40000000006 */
[----:B------:R-:W-:Y:S02]  /*0830*/  PRMT R7, RZ, 0x7610, R7 ;  /* 0x00007610ff077816 */ /* 0x000fe40000000007 */
[----:B------:R-:W-:Y:S02]  /*0840*/  PRMT R8, RZ, 0x7610, R8 ;  /* 0x00007610ff087816 */ /* 0x000fe40000000008 */
[C---:B------:R-:W-:Y:S02]  /*0850*/  LOP3.LUT R28, R68.reuse, 0x120, RZ, 0xfc, !PT ;  /* 0x00000120441c7812 */ /* 0x040fe400078efcff */
[----:B------:R-:W-:Y:S02]  /*0860*/  PRMT R9, RZ, 0x7610, R9 ;  /* 0x00007610ff097816 */ /* 0x000fe40000000009 */
[----:B------:R-:W-:Y:S02]  /*0870*/  LOP3.LUT R30, R68, 0x140, RZ, 0xfc, !PT ;  /* 0x00000140441e7812 */ /* 0x000fe400078efcff */
[----:B------:R-:W-:-:S02]  /*0880*/  PRMT R10, RZ, 0x7610, R10 ;  /* 0x00007610ff0a7816 */ /* 0x000fc4000000000a */
[C---:B------:R-:W-:Y:S02]  /*0890*/  LOP3.LUT R32, R68.reuse, 0x160, RZ, 0xfc, !PT ;  /* 0x0000016044207812 */ /* 0x040fe400078efcff */
[----:B------:R-:W-:Y:S02]  /*08a0*/  PRMT R11, RZ, 0x7610, R11 ;  /* 0x00007610ff0b7816 */ /* 0x000fe4000000000b */
[C---:B------:R-:W-:Y:S02]  /*08b0*/  LOP3.LUT R34, R68.reuse, 0x180, RZ, 0xfc, !PT ;  /* 0x0000018044227812 */ /* 0x040fe400078efcff */
[C---:B------:R-:W-:Y:S02]  /*08c0*/  LOP3.LUT R36, R68.reuse, 0x1a0, RZ, 0xfc, !PT ;  /* 0x000001a044247812 */ /* 0x040fe400078efcff */
[C---:B------:R-:W-:Y:S02]  /*08d0*/  LOP3.LUT R38, R68.reuse, 0x1c0, RZ, 0xfc, !PT ;  /* 0x000001c044267812 */ /* 0x040fe400078efcff */
[----:B------:R-:W-:-:S02]  /*08e0*/  LOP3.LUT R40, R68, 0x1e0, RZ, 0xfc, !PT ;  /* 0x000001e044287812 */ /* 0x000fc400078efcff */
[----:B------:R-:W-:Y:S02]  /*08f0*/  PRMT R12, RZ, 0x7610, R12 ;  /* 0x00007610ff0c7816 */ /* 0x000fe4000000000c */
[----:B------:R-:W-:Y:S02]  /*0900*/  PRMT R13, RZ, 0x7610, R13 ;  /* 0x00007610ff0d7816 */ /* 0x000fe4000000000d */
[----:B------:R-:W-:Y:S02]  /*0910*/  PRMT R14, RZ, 0x7610, R14 ;  /* 0x00007610ff0e7816 */ /* 0x000fe4000000000e */
[----:B------:R-:W-:Y:S02]  /*0920*/  PRMT R15, RZ, 0x7610, R15 ;  /* 0x00007610ff0f7816 */ /* 0x000fe4000000000f */
[----:B------:R-:W-:Y:S02]  /*0930*/  PRMT R16, RZ, 0x7610, R16 ;  /* 0x00007610ff107816 */ /* 0x000fe40000000010 */
[----:B------:R-:W-:-:S02]  /*0940*/  PRMT R17, RZ, 0x7610, R17 ;  /* 0x00007610ff117816 */ /* 0x000fc40000000011 */
[----:B------:R-:W-:Y:S01]  /*0950*/  PRMT R20, RZ, 0x7610, R20 ;  /* 0x00007610ff147816 */ /* 0x000fe20000000014 */
[----:B------:R-:W-:Y:S01]  /*0960*/  BAR.SYNC.DEFER_BLOCKING 0x0 ;  /* 0x0000000000007b1d */ /* 0x000fe20000010000 */
[----:B---3--:R-:W-:-:S05]  /*0970*/  IMAD.WIDE R2, R68, 0x2, R2 ;  /* 0x0000000244027825 */ /* 0x008fca00078e0202 */
        /* <DEDUP_REMOVED lines=18> */
[----:B------:R-:W5:Y:S04]  /*0aa0*/  @!P4 LDG.E.U16 R12, desc[UR16][R2.64+0x240] ;  /* 0x00024010020cc981 */ /* 0x000f68000c1e1500 */
[----:B------:R-:W5:Y:S04]  /*0ab0*/  @!P0 LDG.E.U16 R13, desc[UR16][R2.64+0x280] ;  /* 0x00028010020d8981 */ /* 0x000f68000c1e1500 */
[----:B------:R-:W5:Y:S04]  /*0ac0*/  @!P6 LDG.E.U16 R14, desc[UR16][R2.64+0x2c0] ;  /* 0x0002c010020ee981 */ /* 0x000f68000c1e1500 */
[----:B------:R-:W5:Y:S04]  /*0ad0*/  @!P5 LDG.E.U16 R15, desc[UR16][R2.64+0x300] ;  /* 0x00030010020fd981 */ /* 0x000f68000c1e1500 */
[----:B------:R-:W5:Y:S04]  /*0ae0*/  @!P3 LDG.E.U16 R16, desc[UR16][R2.64+0x340] ;  /* 0x000340100210b981 */ /* 0x000f68000c1e1500 */
[----:B------:R-:W5:Y:S04]  /*0af0*/  @!P2 LDG.E.U16 R17, desc[UR16][R2.64+0x380] ;  /* 0x000380100211a981 */ /* 0x000f68000c1e1500 */
[----:B------:R0:W5:Y:S01]  /*0b00*/  @!P1 LDG.E.U16 R20, desc[UR16][R2.64+0x3c0] ;  /* 0x0003c01002149981 */ /* 0x000162000c1e1500 */
[----:B------:R-:W0:Y:S01]  /*0b10*/  S2UR UR7, SR_CgaCtaId ;  /* 0x00000000000779c3 */ /* 0x000e220000008800 */
[----:B------:R-:W-:Y:S01]  /*0b20*/  ISETP.GE.AND P2, PT, R18, UR11, PT ;  /* 0x0000000b12007c0c */ /* 0x000fe2000bf46270 */
[----:B------:R-:W-:Y:S01]  /*0b30*/  UMOV UR10, 0x400 ;  /* 0x00000400000a7882 */ /* 0x000fe20000000000 */
[----:B-1----:R-:W-:-:S02]  /*0b40*/  IADD3 R18, R69, R72, RZ ;  /* 0x0000004845127210 */ /* 0x002fc40007ffe0ff */
[----:B------:R-:W-:Y:S02]  /*0b50*/  ISETP.GE.AND P4, PT, R19, UR11, PT ;  /* 0x0000000b13007c0c */ /* 0x000fe4000bf86270 */
[----:B------:R-:W-:Y:S02]  /*0b60*/  ISETP.GE.AND P0, PT, R21, UR11, PT ;  /* 0x0000000b15007c0c */ /* 0x000fe4000bf06270 */
[C---:B0-----:R-:W-:Y:S02]  /*0b70*/  IADD3 R3, R18.reuse, 0x20, RZ ;  /* 0x0000002012037810 */ /* 0x041fe40007ffe0ff */
[C---:B------:R-:W-:Y:S02]  /*0b80*/  IADD3 R19, R18.reuse, 0x40, RZ ;  /* 0x0000004012137810 */ /* 0x040fe40007ffe0ff */
[----:B------:R-:W-:Y:S02]  /*0b90*/  ISETP.GE.AND P6, PT, R23, UR11, PT ;  /* 0x0000000b17007c0c */ /* 0x000fe4000bfc6270 */
[----:B------:R-:W-:-:S02]  /*0ba0*/  IADD3 R21, R18, 0x60, RZ ;  /* 0x0000006012157810 */ /* 0x000fc40007ffe0ff */
[----:B------:R-:W-:Y:S02]  /*0bb0*/  ISETP.GE.AND P3, PT, R25, UR11, PT ;  /* 0x0000000b19007c0c */ /* 0x000fe4000bf66270 */
[CC--:B------:R-:W-:Y:S02]  /*0bc0*/  LEA.HI.SX32 R165, R18.reuse, R18.reuse, 0x1b ;  /* 0x0000001212a57211 */ /* 0x0c0fe400078fdaff */
[C---:B------:R-:W-:Y:S02]  /*0bd0*/  IADD3 R23, R18.reuse, 0x80, RZ ;  /* 0x0000008012177810 */ /* 0x040fe40007ffe0ff */
[C---:B------:R-:W-:Y:S01]  /*0be0*/  IADD3 R25, R18.reuse, 0xa0, RZ ;  /* 0x000000a012197810 */ /* 0x040fe20007ffe0ff */
[----:B------:R-:W-:Y:S01]  /*0bf0*/  ULEA UR10, UR7, UR10, 0x18 ;  /* 0x0000000a070a7291 */ /* 0x000fe2000f8ec03f */
[----:B------:R-:W-:Y:S02]  /*0c00*/  LEA.HI.SX32 R3, R3, R18, 0x1b ;  /* 0x0000001203037211 */ /* 0x000fe400078fdaff */
[----:B------:R-:W-:-:S02]  /*0c10*/  IADD3 R27, R18, 0xc0, RZ ;  /* 0x000000c0121b7810 */ /* 0x000fc40007ffe0ff */
[-C--:B------:R-:W-:Y:S02]  /*0c20*/  LEA.HI.SX32 R19, R19, R18.reuse, 0x1b ;  /* 0x0000001213137211 */ /* 0x080fe400078fdaff */
[C---:B------:R-:W-:Y:S02]  /*0c30*/  IADD3 R29, R18.reuse, 0xe0, RZ ;  /* 0x000000e0121d7810 */ /* 0x040fe40007ffe0ff */
[-C--:B------:R-:W-:Y:S02]  /*0c40*/  LEA.HI.SX32 R21, R21, R18.reuse, 0x1b ;  /* 0x0000001215157211 */ /* 0x080fe400078fdaff */
[----:B------:R-:W-:Y:S02]  /*0c50*/  IADD3 R31, R18, 0x100, RZ ;  /* 0x00000100121f7810 */ /* 0x000fe40007ffe0ff */
[----:B------:R-:W-:Y:S02]  /*0c60*/  LEA R165, R165, UR10, 0x1 ;  /* 0x0000000aa5a57c11 */ /* 0x000fe4000f8e08ff */
[----:B------:R-:W-:-:S02]  /*0c70*/  LEA.HI.SX32 R23, R23, R18, 0x1b ;  /* 0x0000001217177211 */ /* 0x000fc400078fdaff */
[C---:B------:R-:W-:Y:S02]  /*0c80*/  IADD3 R33, R18.reuse, 0x120, RZ ;  /* 0x0000012012217810 */ /* 0x040fe40007ffe0ff */
[-C--:B------:R-:W-:Y:S02]  /*0c90*/  LEA.HI.SX32 R25, R25, R18.reuse, 0x1b ;  /* 0x0000001219197211 */ /* 0x080fe400078fdaff */
        /* <DEDUP_REMOVED lines=23> */
[-C--:B------:R-:W-:Y:S01]  /*0e10*/  LEA.HI.SX32 R43, R43, R18.reuse, 0x1b ;  /* 0x000000122b2b7211 */ /* 0x080fe200078fdaff */
[----:B------:R-:W0:Y:S01]  /*0e20*/  LDC R33, c[0x0][0x21c] ;  /* 0x00008700ff217b82 */ /* 0x000e220000000800 */
[----:B------:R-:W-:Y:S02]  /*0e30*/  LEA R148, R35, UR10, 0x1 ;  /* 0x0000000a23947c11 */ /* 0x000fe4000f8e08ff */
[----:B------:R-:W-:Y:S02]  /*0e40*/  LEA.HI.SX32 R45, R45, R18, 0x1b ;  /* 0x000000122d2d7211 */ /* 0x000fe400078fdaff */
[----:B------:R-:W-:Y:S02]  /*0e50*/  LEA R147, R37, UR10, 0x1 ;  /* 0x0000000a25937c11 */ /* 0x000fe4000f8e08ff */
[----:B------:R-:W-:-:S02]  /*0e60*/  LEA R146, R39, UR10, 0x1 ;  /* 0x0000000a27927c11 */ /* 0x000fc4000f8e08ff */
[----:B------:R-:W-:Y:S02]  /*0e70*/  LEA R145, R41, UR10, 0x1 ;  /* 0x0000000a29917c11 */ /* 0x000fe4000f8e08ff */
[----:B------:R-:W-:Y:S02]  /*0e80*/  LEA R144, R43, UR10, 0x1 ;  /* 0x0000000a2b907c11 */ /* 0x000fe4000f8e08ff */
[----:B------:R-:W-:Y:S02]  /*0e90*/  LEA R67, R45, UR10, 0x1 ;  /* 0x0000000a2d437c11 */ /* 0x000fe4000f8e08ff */
[----:B------:R-:W-:Y:S02]  /*0ea0*/  MOV R2, UR8 ;  /* 0x0000000800027c02 */ /* 0x000fe40008000f00 */
[----:B------:R-:W-:Y:S02]  /*0eb0*/  MOV R3, UR9 ;  /* 0x0000000900037c02 */ /* 0x000fe40008000f00 */
[----:B------:R-:W-:-:S02]  /*0ec0*/  ISETP.GE.AND P1, PT, R22, UR11, PT ;  /* 0x0000000b16007c0c */ /* 0x000fc4000bf26270 */
[----:B------:R-:W-:Y:S01]  /*0ed0*/  PRMT R22, RZ, 0x7610, R22 ;  /* 0x00007610ff167816 */ /* 0x000fe20000000016 */
[----:B------:R-:W-:Y:S01]  /*0ee0*/  IMAD.WIDE R18, R68, 0x2, R2 ;  /* 0x0000000244127825 */ /* 0x000fe200078e0202 */
[----:B------:R-:W-:Y:S02]  /*0ef0*/  ISETP.GE.AND P5, PT, R24, UR11, PT ;  /* 0x0000000b18007c0c */ /* 0x000fe4000bfa6270 */
[----:B------:R-:W-:Y:S02]  /*0f00*/  PRMT R21, RZ, 0x7610, R21 ;  /* 0x00007610ff157816 */ /* 0x000fe40000000015 */
[----:B------:R-:W-:Y:S02]  /*0f10*/  PRMT R24, RZ, 0x7610, R24 ;  /* 0x00007610ff187816 */ /* 0x000fe40000000018 */
[----:B------:R-:W-:Y:S02]  /*0f20*/  PRMT R23, RZ, 0x7610, R23 ;  /* 0x00007610ff177816 */ /* 0x000fe40000000017 */
[----:B------:R-:W-:-:S02]  /*0f30*/  PRMT R25, RZ, 0x7610, R25 ;  /* 0x00007610ff197816 */ /* 0x000fc40000000019 */
[----:B------:R-:W-:Y:S02]  /*0f40*/  PRMT R27, RZ, 0x7610, R27 ;  /* 0x00007610ff1b7816 */ /* 0x000fe4000000001b */
[----:B------:R-:W-:Y:S02]  /*0f50*/  PRMT R29, RZ, 0x7610, R29 ;  /* 0x00007610ff1d7816 */ /* 0x000fe4000000001d */
[----:B------:R-:W-:Y:S01]  /*0f60*/  PRMT R31, RZ, 0x7610, R31 ;  /* 0x00007610ff1f7816 */ /* 0x000fe2000000001f */
[----:B--2---:R1:W-:Y:S04]  /*0f70*/  STS.U16 [R165], R0 ;  /* 0x00000000a5007388 */ /* 0x0043e80000000400 */
[----:B---3--:R-:W-:Y:S04]  /*0f80*/  STS.U16 [R163+0x40], R4 ;  /* 0x00004004a3007388 */ /* 0x008fe80000000400 */
[----:B----4-:R-:W-:Y:S01]  /*0f90*/  STS.U16 [R156+0x80], R5 ;  /* 0x000080059c007388 */ /* 0x010fe20000000400 */
[----:B-1----:R-:W-:-:S03]  /*0fa0*/  LEA R0, R72, R69, 0x4 ;  /* 0x0000004548007211 */ /* 0x002fc600078e20ff */
[----:B-----5:R-:W-:Y:S01]  /*0fb0*/  STS.U16 [R155+0xc0], R6 ;  /* 0x0000c0069b007388 */ /* 0x020fe20000000400 */
[----:B------:R-:W-:-:S03]  /*0fc0*/  LEA.HI.SX32 R66, R0, R0, 0x1b ;  /* 0x0000000000427211 */ /* 0x000fc600078fdaff */
[----:B------:R-:W-:Y:S01]  /*0fd0*/  STS.U16 [R154+0x100], R7 ;  /* 0x000100079a007388 */ /* 0x000fe20000000400 */
[----:B------:R-:W-:-:S03]  /*0fe0*/  LEA R66, R66, UR10, 0x1 ;  /* 0x0000000a42427c11 */ /* 0x000fc6000f8e08ff */
        /* <DEDUP_REMOVED lines=152> */
.L_x_220:
[----:B------:R-:W-:Y:S05]  /*1970*/  BSYNC B0 ;  /* 0x0000000000007941 */ /* 0x000fea0003800000 */
.L_x_219:
        /* <DEDUP_REMOVED lines=36> */
.L_x_222:
[----:B------:R-:W-:Y:S05]  /*1bc0*/  BSYNC B0 ;  /* 0x0000000000007941 */ /* 0x000fea0003800000 */
.L_x_221:
        /* <DEDUP_REMOVED lines=38> */
.L_x_224:
[----:B------:R-:W-:Y:S05]  /*1e30*/  BSYNC B0 ;  /* 0x0000000000007941 */ /* 0x000fea0003800000 */
.L_x_223:
        /* <DEDUP_REMOVED lines=36> */
.L_x_226:
[----:B------:R-:W-:Y:S05]  /*2080*/  BSYNC B0 ;  /* 0x0000000000007941 */ /* 0x000fea0003800000 */
.L_x_225:
        /* <DEDUP_REMOVED lines=38> */
.L_x_228:
[----:B------:R-:W-:Y:S05]  /*22f0*/  BSYNC B0 ;  /* 0x0000000000007941 */ /* 0x000fea0003800000 */
.L_x_227:
        /* <DEDUP_REMOVED lines=36> */
.L_x_230:
[----:B------:R-:W-:Y:S05]  /*2540*/  BSYNC B0 ;  /* 0x0000000000007941 */ /* 0x000fea0003800000 */
.L_x_229:
        /* <DEDUP_REMOVED lines=38> */
.L_x_232:
[----:B------:R-:W-:Y:S05]  /*27b0*/  BSYNC B0 ;  /* 0x0000000000007941 */ /* 0x000fea0003800000 */
.L_x_231:
        /* <DEDUP_REMOVED lines=37> */
.L_x_234:
[----:B------:R-:W-:Y:S05]  /*2a10*/  BSYNC B0 ;  /* 0x0000000000007941 */ /* 0x000fea0003800000 */
.L_x_233:
        /* <DEDUP_REMOVED lines=42> */
.L_x_236:
[----:B------:R-:W-:Y:S05]  /*2cc0*/  BSYNC B0 ;  /* 0x0000000000007941 */ /* 0x000fea0003800000 */
.L_x_235:
        /* <DEDUP_REMOVED lines=40> */
.L_x_238:
[----:B------:R-:W-:Y:S05]  /*2f50*/  BSYNC B0 ;  /* 0x0000000000007941 */ /* 0x000fea0003800000 */
.L_x_237:
        /* <DEDUP_REMOVED lines=46> */
.L_x_240:
[----:B------:R-:W-:Y:S05]  /*3240*/  BSYNC B0 ;  /* 0x0000000000007941 */ /* 0x000fea0003800000 */
.L_x_239:
        /* <DEDUP_REMOVED lines=33> */
.L_x_242:
[----:B------:R-:W-:Y:S05]  /*3460*/  BSYNC B0 ;  /* 0x0000000000007941 */ /* 0x000fea0003800000 */
.L_x_241:
        /* <DEDUP_REMOVED lines=33> */
.L_x_244:
[----:B------:R-:W-:Y:S05]  /*3680*/  BSYNC B0 ;  /* 0x0000000000007941 */ /* 0x000fea0003800000 */
.L_x_243:
        /* <DEDUP_REMOVED lines=33> */
.L_x_246:
[----:B------:R-:W-:Y:S05]  /*38a0*/  BSYNC B0 ;  /* 0x0000000000007941 */ /* 0x000fea0003800000 */
.L_x_245:
        /* <DEDUP_REMOVED lines=33> */
.L_x_248:
[----:B------:R-:W-:Y:S05]  /*3ac0*/  BSYNC B0 ;  /* 0x0000000000007941 */ /* 0x000fea0003800000 */
.L_x_247:
        /* <DEDUP_REMOVED lines=33> */
.L_x_250:
[----:B------:R-:W-:Y:S05]  /*3ce0*/  BSYNC B0 ;  /* 0x0000000000007941 */ /* 0x000fea0003800000 */
.L_x_249:
        /* <DEDUP_REMOVED lines=55> */
.L_x_257:
        /* <DEDUP_REMOVED lines=933> */
.L_x_253:
        /* <DEDUP_REMOVED lines=16> */
.L_x_254:
[----:B------:R-:W-:Y:S05]  /*7bb0*/  BSYNC B0 ;  /* 0x0000000000007941 */ /* 0x000fea0003800000 */
.L_x_252:
        /* <DEDUP_REMOVED lines=127> */
.L_x_256:
[----:B------:R-:W-:Y:S05]  /*83b0*/  BSYNC B0 ;  /* 0x0000000000007941 */ /* 0x000fea0003800000 */
.L_x_255:
        /* <DEDUP_REMOVED lines=52> */
.L_x_251:
[----:B------:R-:W-:Y:S01]  /*8700*/  BAR.SYNC.DEFER_BLOCKING 0x0 ;  /* 0x0000000000007b1d */ /* 0x000fe20000010000 */
[----:B------:R-:W-:Y:S01]  /*8710*/  ISETP.NE.AND P0, PT, R73, RZ, PT ;  /* 0x000000ff4900720c */ /* 0x000fe20003f05270 */
[----:B------:R-:W-:Y:S01]  /*8720*/  USHF.L.U32 UR14, UR6, 0xb, URZ ;  /* 0x0000000b060e7899 */ /* 0x000fe2000800063f */
[----:B------:R-:W-:Y:S02]  /*8730*/  F2FP.F16.F32.PACK_AB R0, R32, R33 ;  /* 0x000000212000723e */ /* 0x000fe400000000ff */
        /* <DEDUP_REMOVED lines=8> */
[----:B------:R-:W-:-:S02]  /*87c0*/  PRMT R6, R2, 0x7632, R6 ;  /* 0x0000763202067816 */ /* 0x000fc40000000006 */
[C---:B------:R-:W-:Y:S02]  /*87d0*/  PRMT R7, R0.reuse, 0x7610, R7 ;  /* 0x0000761000077816 */ /* 0x040fe40000000007 */
[----:B------:R-:W-:Y:S02]  /*87e0*/  PRMT R8, R0, 0x7632, R8 ;  /* 0x0000763200087816 */ /* 0x000fe40000000008 */
[----:B------:R-:W-:Y:S02]  /*87f0*/  F2FP.F16.F32.PACK_AB R0, R26, R27 ;  /* 0x0000001b1a00723e */ /* 0x000fe400000000ff */
[----:B------:R-:W-:Y:S02]  /*8800*/  PRMT R5, R2, 0x7610, R5 ;  /* 0x0000761002057816 */ /* 0x000fe40000000005 */
[----:B------:R-:W-:Y:S01]  /*8810*/  PRMT R9, R0, 0x7610, R9 ;  /* 0x0000761000097816 */ /* 0x000fe20000000009 */
[----:B------:R0:W-:Y:S01]  /*8820*/  STS.U16 [R66], R3 ;  /* 0x0000000342007388 */ /* 0x0001e20000000400 */
[----:B------:R-:W-:-:S02]  /*8830*/  F2FP.F16.F32.PACK_AB R2, R24, R25 ;  /* 0x000000191802723e */ /* 0x000fc400000000ff */
[----:B------:R-:W-:Y:S01]  /*8840*/  MOV R41, UR7 ;  /* 0x0000000700297c02 */ /* 0x000fe20008000f00 */
[----:B------:R1:W-:Y:S01]  /*8850*/  STS.U16 [R66+0x2], R4 ;  /* 0x0000020442007388 */ /* 0x0003e20000000400 */
[----:B------:R-:W-:-:S03]  /*8860*/  PRMT R10, R2, 0x7610, R10 ;  /* 0x00007610020a7816 */ /* 0x000fc6000000000a */
[----:B------:R2:W-:Y:S01]  /*8870*/  STS.U16 [R66+0x6], R6 ;  /* 0x0000060642007388 */ /* 0x0005e20000000400 */
[----:B------:R-:W-:Y:S01]  /*8880*/  IMAD R41, R74, UR13, R41 ;  /* 0x0000000d4a297c24 */ /* 0x000fe2000f8e0229 */
[----:B0-----:R-:W0:Y:S02]  /*8890*/  @!P0 LDC R3, c[0x0][0x218] ;  /* 0x00008600ff038b82 */ /* 0x001e240000000800 */
[----:B------:R3:W-:Y:S01]  /*88a0*/  STS.U16 [R66+0x8], R7 ;  /* 0x0000080742007388 */ /* 0x0007e20000000400 */
[----:B-1----:R-:W-:Y:S02]  /*88b0*/  PRMT R4, R0, 0x7632, R4 ;  /* 0x0000763200047816 */ /* 0x002fe40000000004 */
[----:B------:R-:W-:Y:S01]  /*88c0*/  F2FP.F16.F32.PACK_AB R0, R22, R23 ;  /* 0x000000171600723e */ /* 0x000fe200000000ff */
[----:B------:R1:W-:Y:S03]  /*88d0*/  STS.U16 [R66+0x4], R5 ;  /* 0x0000040542007388 */ /* 0x0003e60000000400 */
[C---:B--2---:R-:W-:Y:S01]  /*88e0*/  PRMT R6, R0.reuse, 0x7610, R6 ;  /* 0x0000761000067816 */ /* 0x044fe20000000006 */
[----:B------:R2:W-:Y:S01]  /*88f0*/  STS.U16 [R66+0xa], R8 ;  /* 0x00000a0842007388 */ /* 0x0005e20000000400 */
[----:B---3--:R-:W-:-:S02]  /*8900*/  PRMT R7, R0, 0x7632, R7 ;  /* 0x0000763200077816 */ /* 0x008fc40000000007 */
[----:B------:R-:W-:Y:S01]  /*8910*/  F2FP.F16.F32.PACK_AB R0, R20, R21 ;  /* 0x000000151400723e */ /* 0x000fe200000000ff */
[----:B------:R3:W-:Y:S01]  /*8920*/  STS.U16 [R66+0xc], R9 ;  /* 0x00000c0942007388 */ /* 0x0007e20000000400 */
[----:B-1----:R-:W-:Y:S02]  /*8930*/  PRMT R5, R2, 0x7632, R5 ;  /* 0x0000763202057816 */ /* 0x002fe40000000005 */
[----:B------:R-:W-:Y:S01]  /*8940*/  F2FP.F16.F32.PACK_AB R2, R18, R19 ;  /* 0x000000131202723e */ /* 0x000fe200000000ff */
[----:B------:R1:W-:Y:S01]  /*8950*/  STS.U16 [R66+0xe], R4 ;  /* 0x00000e0442007388 */ /* 0x0003e20000000400 */
[----:B--2---:R-:W-:-:S03]  /*8960*/  PRMT R8, R0, 0x7610, R8 ;  /* 0x0000761000087816 */ /* 0x004fc60000000008 */
[----:B------:R-:W-:Y:S01]  /*8970*/  STS.U16 [R66+0x10], R10 ;  /* 0x0000100a42007388 */ /* 0x000fe20000000400 */
[----:B---3--:R-:W-:Y:S02]  /*8980*/  PRMT R9, R0, 0x7632, R9 ;  /* 0x0000763200097816 */ /* 0x008fe40000000009 */
[----:B------:R-:W-:Y:S01]  /*8990*/  MOV R0, UR6 ;  /* 0x0000000600007c02 */ /* 0x000fe20008000f00 */
[----:B------:R-:W-:Y:S01]  /*89a0*/  STS.U16 [R66+0x12], R5 ;  /* 0x0000120542007388 */ /* 0x000fe20000000400 */
[----:B-1----:R-:W-:-:S03]  /*89b0*/  PRMT R4, R2, 0x7632, R4 ;  /* 0x0000763202047816 */ /* 0x002fc60000000004 */
[----:B0-----:R-:W-:Y:S01]  /*89c0*/  @!P0 IMAD R3, R0, -0x800, R3 ;  /* 0xfffff80000038824 */ /* 0x001fe200078e0203 */
[----:B------:R-:W-:Y:S01]  /*89d0*/  STS.U16 [R66+0x14], R6 ;  /* 0x0000140642007388 */ /* 0x000fe20000000400 */
[----:B------:R-:W-:-:S03]  /*89e0*/  SHF.L.U32 R0, R73, 0x4, RZ ;  /* 0x0000000449007819 */ /* 0x000fc600000006ff */
[----:B------:R0:W-:Y:S01]  /*89f0*/  STS.U16 [R66+0x16], R7 ;  /* 0x0000160742007388 */ /* 0x0001e20000000400 */
[----:B------:R-:W-:-:S03]  /*8a00*/  LOP3.LUT R62, R0, 0xfffffe00, RZ, 0xc0, !PT ;  /* 0xfffffe00003e7812 */ /* 0x000fc600078ec0ff */
[----:B------:R-:W-:Y:S04]  /*8a10*/  STS.U16 [R66+0x18], R8 ;  /* 0x0000180842007388 */ /* 0x000fe80000000400 */
[----:B------:R-:W-:Y:S01]  /*8a20*/  STS.U16 [R66+0x1a], R9 ;  /* 0x00001a0942007388 */ /* 0x000fe20000000400 */
[----:B0-----:R-:W-:-:S03]  /*8a30*/  LOP3.LUT R7, R62, 0x1f, R73, 0xf8, !PT ;  /* 0x0000001f3e077812 */ /* 0x001fc600078ef849 */
[----:B------:R0:W-:Y:S01]  /*8a40*/  STS.U16 [R66+0x1c], R2 ;  /* 0x00001c0242007388 */ /* 0x0001e20000000400 */
[----:B------:R-:W-:-:S03]  /*8a50*/  SHF.R.S32.HI R44, RZ, 0x1f, R7 ;  /* 0x0000001fff2c7819 */ /* 0x000fc60000011407 */
[----:B------:R1:W-:Y:S01]  /*8a60*/  STS.U16 [R66+0x1e], R4 ;  /* 0x00001e0442007388 */ /* 0x0003e20000000400 */
[----:B------:R-:W-:-:S03]  /*8a70*/  NOP ;  /* 0x0000000000007918 */ /* 0x000fc60000000000 */
[----:B------:R-:W-:Y:S01]  /*8a80*/  LDS.U16 R13, [R165] ;  /* 0x00000000a50d7984 */ /* 0x000fe20000000400 */
[----:B0-----:R-:W-:Y:S01]  /*8a90*/  IADD3 R2, P2, R7, UR14, RZ ;  /* 0x0000000e07027c10 */ /* 0x001fe2000ff5e0ff */
[----:B-1----:R-:W-:Y:S02]  /*8aa0*/  IMAD.WIDE.U32 R4, R74, UR12, RZ ;  /* 0x0000000c4a047c25 */ /* 0x002fe4000f8e00ff */
        /* <DEDUP_REMOVED lines=17> */
[----:B0-----:R-:W-:-:S05]  /*8bc0*/  IADD3.X R3, R44, UR20, RZ, P2, !PT ;  /* 0x000000142c037c10 */ /* 0x001fca00097fe4ff */
        /* <DEDUP_REMOVED lines=15> */
.L_x_259:
[----:B------:R-:W-:Y:S05]  /*8cc0*/  BSYNC B0 ;  /* 0x0000000000007941 */ /* 0x000fea0003800000 */
.L_x_258:
[----:B------:R-:W-:Y:S01]  /*8cd0*/  ULDC.64 UR12, c[0x0][0x2b8] ;  /* 0x0000ae00000c7ab9 */ /* 0x000fe20000000a00 */
[----:B------:R-:W-:Y:S01]  /*8ce0*/  IADD3 R5, R5, R41, RZ ;  /* 0x0000002905057210 */ /* 0x000fe20007ffe0ff */
[----:B------:R-:W-:Y:S01]  /*8cf0*/  UIMAD UR7, UR32, UR12, URZ ;  /* 0x0000000c200772a4 */ /* 0x000fe2000f8e023f */
[C---:B------:R-:W-:Y:S02]  /*8d00*/  LOP3.LUT R8, R7.reuse, 0x40, RZ, 0xfc, !PT ;  /* 0x0000004007087812 */ /* 0x040fe400078efcff */
[----:B------:R-:W-:Y:S01]  /*8d10*/  LOP3.LUT R6, R7, 0x60, RZ, 0xfc, !PT ;  /* 0x0000006007067812 */ /* 0x000fe200078efcff */
[----:B------:R-:W-:Y:S01]  /*8d20*/  IMAD.WIDE.U32 R4, R75, UR12, R4 ;  /* 0x0000000c4b047c25 */ /* 0x000fe2000f8e0004 */
[----:B------:R-:W-:Y:S02]  /*8d30*/  LOP3.LUT R12, R7, 0xe0, RZ, 0xfc, !PT ;  /* 0x000000e0070c7812 */ /* 0x000fe400078efcff */
[----:B------:R-:W-:Y:S01]  /*8d40*/  MOV R0, UR7 ;  /* 0x0000000700007c02 */ /* 0x000fe20008000f00 */
[----:B------:R-:W-:Y:S01]  /*8d50*/  ULDC UR7, c[0x0][0x218] ;  /* 0x0000860000077ab9 */ /* 0x000fe20000000800 */
[----:B------:R-:W-:Y:S01]  /*8d60*/  IADD3 R9, P2, R4, UR14, RZ ;  /* 0x0000000e04097c10 */ /* 0x000fe2000ff5e0ff */
[----:B------:R-:W-:Y:S01]  /*8d70*/  UIMAD UR7, UR6, -0x800, UR7 ;  /* 0xfffff800060778a4 */ /* 0x000fe2000f8e0207 */
[----:B------:R-:W-:Y:S01]  /*8d80*/  ISETP.GE.AND P3, PT, R6, R63, PT ;  /* 0x0000003f0600720c */ /* 0x000fe20003f66270 */
[----:B0-----:R-:W-:Y:S01]  /*8d90*/  IMAD R11, R75, UR13, R0 ;  /* 0x0000000d4b0b7c24 */ /* 0x001fe2000f8e0200 */
[----:B------:R-:W-:Y:S01]  /*8da0*/  ULDC.64 UR12, c[0x0][0x308] ;  /* 0x0000c200000c7ab9 */ /* 0x000fe20000000a00 */
[----:B------:R-:W-:-:S02]  /*8db0*/  LOP3.LUT R0, R7, 0x20, RZ, 0xfc, !PT ;  /* 0x0000002007007812 */ /* 0x000fc400078efcff */
        /* <DEDUP_REMOVED lines=19> */
[----:B------:R1:W-:Y:S01]  /*8ef0*/  @!P5 STG.E.U16 desc[UR16][R4.64+0x100], R37 ;  /* 0x000100250400d986 */ /* 0x0003e2000c101510 */
        /* <DEDUP_REMOVED lines=9> */
[----:B------:R-:W-:Y:S02]  /*8f90*/  LOP3.LUT R16, R7, 0x160, RZ, 0xfc, !PT ;  /* 0x0000016007107812 */ /* 0x000fe400078efcff */
[----:B------:R-:W-:Y:S01]  /*8fa0*/  MOV R40, UR14 ;  /* 0x0000000e00287c02 */ /* 0x000fe20008000f00 */
[----:B------:R-:W-:Y:S01]  /*8fb0*/  @!P3 STG.E.U16 desc[UR16][R4.64+0x200], R47 ;  /* 0x0002002f0400b986 */ /* 0x000fe2000c101510 */
[----:B------:R-:W-:-:S02]  /*8fc0*/  MOV R41, UR20 ;  /* 0x0000001400297c02 */ /* 0x000fc40008000f00 */
[----:B-1----:R-:W-:Y:S01]  /*8fd0*/  MOV R37, UR11 ;  /* 0x0000000b00257c02 */ /* 0x002fe20008000f00 */
[----:B------:R1:W-:Y:S01]  /*8fe0*/  @!P2 STG.E.U16 desc[UR16][R4.64+0x1c0], R45 ;  /* 0x0001c02d0400a986 */ /* 0x0003e2000c101510 */
[C---:B--2---:R-:W-:Y:S01]  /*8ff0*/  LOP3.LUT R17, R7.reuse, 0x180, RZ, 0xfc, !PT ;  /* 0x0000018007117812 */ /* 0x044fe200078efcff */
[----:B0-----:R-:W-:Y:S01]  /*9000*/  IMAD.WIDE.U32 R38, R74, UR12, RZ ;  /* 0x0000000c4a267c25 */ /* 0x001fe2000f8e00ff */
[C---:B------:R-:W-:Y:S01]  /*9010*/  LOP3.LUT R34, R7.reuse, 0x1a0, RZ, 0xfc, !PT ;  /* 0x000001a007227812 */ /* 0x040fe200078efcff */
[----:B------:R-:W-:Y:S01]  /*9020*/  @!P5 STG.E.U16 desc[UR16][R4.64+0x280], R51 ;  /* 0x000280330400d986 */ /* 0x000fe2000c101510 */
[-C--:B------:R-:W-:Y:S01]  /*9030*/  ISETP.GE.AND P5, PT, R16, R63.reuse, PT ;  /* 0x0000003f1000720c */ /* 0x080fe20003fa6270 */
[C---:B------:R-:W-:Y:S01]  /*9040*/  IMAD R37, R74.reuse, UR13, R37 ;  /* 0x0000000d4a257c24 */ /* 0x040fe2000f8e0225 */
[C---:B------:R-:W-:Y:S01]  /*9050*/  LOP3.LUT R35, R7.reuse, 0x1c0, RZ, 0xfc, !PT ;  /* 0x000001c007237812 */ /* 0x040fe200078efcff */
[----:B------:R0:W-:Y:S01]  /*9060*/  @!P4 STG.E.U16 desc[UR16][R4.64+0x240], R49 ;  /* 0x000240310400c986 */ /* 0x0001e2000c101510 */
[----:B------:R-:W-:Y:S01]  /*9070*/  LOP3.LUT R36, R7, 0x1e0, RZ, 0xfc, !PT ;  /* 0x000001e007247812 */ /* 0x000fe200078efcff */
[----:B------:R-:W-:Y:S01]  /*9080*/  @!P6 IMAD.WIDE.U32 R40, R74, UR12, R40 ;  /* 0x0000000c4a28ec25 */ /* 0x000fe2000f8e0028 */
[-C--:B------:R-:W-:Y:S01]  /*9090*/  ISETP.GE.AND P4, PT, R17, R63.reuse, PT ;  /* 0x0000003f1100720c */ /* 0x080fe20003f86270 */
[----:B------:R-:W-:Y:S01]  /*90a0*/  ULDC.64 UR12, c[0x0][0x2a8] ;  /* 0x0000aa00000c7ab9 */ /* 0x000fe20000000a00 */
[-C--:B------:R-:W-:Y:S01]  /*90b0*/  ISETP.GE.AND P3, PT, R34, R63.reuse, PT ;  /* 0x0000003f2200720c */ /* 0x080fe20003f66270 */
[----:B------:R-:W-:Y:S01]  /*90c0*/  UIMAD UR11, UR32, UR12, URZ ;  /* 0x0000000c200b72a4 */ /* 0x000fe2000f8e023f */
[----:B------:R-:W-:-:S02]  /*90d0*/  ISETP.GE.AND P2, PT, R35, R63, PT ;  /* 0x0000003f2300720c */ /* 0x000fc40003f46270 */
[----:B------:R-:W-:Y:S01]  /*90e0*/  ISETP.GE.AND P1, PT, R36, R63, PT ;  /* 0x0000003f2400720c */ /* 0x000fe20003f26270 */
[----:B------:R-:W-:Y:S01]  /*90f0*/  @!P5 STG.E.U16 desc[UR16][R4.64+0x2c0], R53 ;  /* 0x0002c0350400d986 */ /* 0x000fe2000c101510 */
[----:B------:R-:W-:Y:S02]  /*9100*/  @!P6 IADD3 R41, R37, R41, RZ ;  /* 0x000000292529e210 */ /* 0x000fe40007ffe0ff */
[----:B------:R-:W-:Y:S02]  /*9110*/  MOV R42, UR11 ;  /* 0x0000000b002a7c02 */ /* 0x000fe40008000f00 */
[----:B------:R-:W-:Y:S01]  /*9120*/  IADD3 R39, R39, R37, RZ ;  /* 0x0000002527277210 */ /* 0x000fe20007ffe0ff */
[----:B------:R-:W-:Y:S01]  /*9130*/  @!P4 STG.E.U16 desc[UR16][R4.64+0x300], R55 ;  /* 0x000300370400c986 */ /* 0x000fe2000c101510 */
[----:B-1----:R-:W-:Y:S01]  /*9140*/  IADD3 R45, P5, R7, 0x20, RZ ;  /* 0x00000020072d7810 */ /* 0x002fe20007fbe0ff */
[C---:B0-----:R-:W-:Y:S02]  /*9150*/  IMAD R49, R75.reuse, UR13, R42 ;  /* 0x0000000d4b317c24 */ /* 0x041fe4000f8e022a */
[----:B------:R-:W-:Y:S01]  /*9160*/  @!P3 STG.E.U16 desc[UR16][R4.64+0x340], R57 ;  /* 0x000340390400b986 */ /* 0x000fe2000c101510 */
[----:B------:R-:W-:Y:S01]  /*9170*/  @!P6 IMAD.WIDE.U32 R40, R75, UR12, R40 ;  /* 0x0000000c4b28ec25 */ /* 0x000fe2000f8e0028 */
[----:B------:R-:W-:-:S02]  /*9180*/  IADD3.X R46, RZ, R44, RZ, P5, !PT ;  /* 0x0000002cff2e7210 */ /* 0x000fc40002ffe4ff */
[----:B------:R-:W-:Y:S01]  /*9190*/  @!P2 STG.E.U16 desc[UR16][R4.64+0x380], R59 ;  /* 0x0003803b0400a986 */ /* 0x000fe2000c101510 */
[----:B------:R-:W-:Y:S01]  /*91a0*/  IMAD.WIDE.U32 R42, R75, UR12, R38 ;  /* 0x0000000c4b2a7c25 */ /* 0x000fe2000f8e0026 */
[C---:B------:R-:W-:Y:S01]  /*91b0*/  SHF.L.U32 R38, R45.reuse, 0x1, RZ ;  /* 0x000000012d267819 */ /* 0x040fe200000006ff */
[----:B------:R-:W-:Y:S01]  /*91c0*/  ULDC.64 UR12, c[0x0][0x318] ;  /* 0x0000c600000c7ab9 */ /* 0x000fe20000000a00 */
[----:B------:R0:W-:Y:S01]  /*91d0*/  @!P1 STG.E.U16 desc[UR16][R4.64+0x3c0], R61 ;  /* 0x0003c03d04009986 */ /* 0x0001e2000c101510 */
[----:B------:R-:W-:Y:S02]  /*91e0*/  SHF.L.U64.HI R37, R45, 0x1, R46 ;  /* 0x000000012d257819 */ /* 0x000fe4000001022e */
[----:B------:R-:W-:Y:S02]  /*91f0*/  @!P6 IADD3 R47, P3, R7, R40, RZ ;  /* 0x00000028072fe210 */ /* 0x000fe40007f7e0ff */
[----:B------:R-:W-:Y:S02]  /*9200*/  IADD3 R45, P4, R42, UR14, RZ ;  /* 0x0000000e2a2d7c10 */ /* 0x000fe4000ff9e0ff */
[----:B------:R-:W-:-:S02]  /*9210*/  IADD3 R40, P5, R38, UR12, RZ ;  /* 0x0000000c26287c10 */ /* 0x000fc4000ffbe0ff */
[----:B------:R-:W-:Y:S02]  /*9220*/  @!P6 IADD3.X R44, R44, R41, R49, P3, !PT ;  /* 0x000000292c2ce210 */ /* 0x000fe40001ffe431 */
[----:B------:R-:W-:Y:S02]  /*9230*/  IADD3.X R46, R49, UR20, R43, P4, !PT ;  /* 0x00000014312e7c10 */ /* 0x000fe4000a7fe42b */
[----:B------:R-:W-:Y:S02]  /*9240*/  IADD3.X R39, R37, UR13, RZ, P5, !PT ;  /* 0x0000000d25277c10 */ /* 0x000fe4000affe4ff */
[----:B------:R-:W-:Y:S02]  /*9250*/  LEA R40, P3, R45, R40, 0x1 ;  /* 0x000000282d287211 */ /* 0x000fe400078608ff */
[----:B------:R-:W-:Y:S02]  /*9260*/  @!P6 LEA R42, P2, R47, UR12, 0x1 ;  /* 0x0000000c2f2aec11 */ /* 0x000fe4000f8408ff */
[----:B------:R-:W-:-:S02]  /*9270*/  LEA.HI.X R41, R45, R39, R46, 0x1, P3 ;  /* 0x000000272d297211 */ /* 0x000fc400018f0c2e */
[----:B------:R-:W-:Y:S02]  /*9280*/  ISETP.GE.AND P4, PT, R0, UR7, PT ;  /* 0x0000000700007c0c */ /* 0x000fe4000bf86270 */
[--C-:B------:R-:W-:Y:S02]  /*9290*/  @!P6 LEA.HI.X R43, R47, UR13, R44.reuse, 0x1, P2 ;  /* 0x0000000d2f2bec11 */ /* 0x100fe400090f0c2c */
[----:B------:R-:W-:Y:S02]  /*92a0*/  ISETP.GE.AND P3, PT, R8, UR7, PT ;  /* 0x0000000708007c0c */ /* 0x000fe4000bf66270 */
[----:B------:R-:W-:Y:S02]  /*92b0*/  ISETP.GE.AND P2, PT, R6, UR7, PT ;  /* 0x0000000706007c0c */ /* 0x000fe4000bf46270 */
        /* <DEDUP_REMOVED lines=46> */
[C---:B0-----:R-:W-:Y:S02]  /*95a0*/  IADD3 R40, R62.reuse, 0x1, RZ ;  /* 0x000000013e287810 */ /* 0x041fe40007ffe0ff */
[----:B------:R-:W-:-:S04]  /*95b0*/  IADD3 R41, R62, 0x5, RZ ;  /* 0x000000053e297810 */ /* 0x000fc80007ffe0ff */
[----:B------:R-:W-:-:S04]  /*95c0*/  LEA.HI.SX32 R41, R41, R62, 0x1b ;  /* 0x0000003e29297211 */ /* 0x000fc800078fdaff */
[----:B------:R-:W-:Y:S01]  /*95d0*/  LEA R41, R41, UR10, 0x1 ;  /* 0x0000000a29297c11 */ /* 0x000fe2000f8e08ff */
[----:B--2---:R-:W-:Y:S04]  /*95e0*/  STS.U16 [R165], R44 ;  /* 0x0000002ca5007388 */ /* 0x004fe80000000400 */
[----:B---3--:R-:W-:Y:S04]  /*95f0*/  STS.U16 [R163+0x40], R46 ;  /* 0x0000402ea3007388 */ /* 0x008fe80000000400 */
[----:B----4-:R-:W-:Y:S04]  /*9600*/  STS.U16 [R156+0x80], R39 ;  /* 0x000080279c007388 */ /* 0x010fe80000000400 */
[----:B-----5:R-:W-:Y:S04]  /*9610*/  STS.U16 [R155+0xc0], R48 ;  /* 0x0000c0309b007388 */ /* 0x020fe80000000400 */
[----:B------:R-:W-:Y:S04]  /*9620*/  STS.U16 [R154+0x100], R5 ;  /* 0x000100059a007388 */ /* 0x000fe80000000400 */
[----:B------:R0:W-:Y:S04]  /*9630*/  STS.U16 [R153+0x140], R4 ;  /* 0x0001400499007388 */ /* 0x0001e80000000400 */
[----:B------:R-:W-:Y:S04]  /*9640*/  STS.U16 [R152+0x180], R45 ;  /* 0x0001802d98007388 */ /* 0x000fe80000000400 */
[----:B------:R-:W-:Y:S01]  /*9650*/  STS.U16 [R151+0x1c0], R50 ;  /* 0x0001c03297007388 */ /* 0x000fe20000000400 */
[----:B0-----:R-:W-:-:S03]  /*9660*/  LEA.HI.SX32 R4, R40, R62, 0x1b ;  /* 0x0000003e28047211 */ /* 0x001fc600078fdaff */
[----:B------:R-:W-:Y:S04]  /*9670*/  STS.U16 [R150+0x200], R43 ;  /* 0x0002002b96007388 */ /* 0x000fe80000000400 */
[----:B------:R0:W-:Y:S01]  /*9680*/  STS.U16 [R149+0x240], R42 ;  /* 0x0002402a95007388 */ /* 0x0001e20000000400 */
[----:B------:R-:W-:Y:S02]  /*9690*/  LEA R4, R4, UR10, 0x1 ;  /* 0x0000000a04047c11 */ /* 0x000fe4000f8e08ff */
[----:B------:R-:W-:Y:S01]  /*96a0*/  IADD3 R39, R62, 0x3, RZ ;  /* 0x000000033e277810 */ /* 0x000fe20007ffe0ff */
[----:B------:R-:W-:Y:S04]  /*96b0*/  STS.U16 [R148+0x280], R47 ;  /* 0x0002802f94007388 */ /* 0x000fe80000000400 */
[----:B------:R-:W-:Y:S04]  /*96c0*/  STS.U16 [R147+0x2c0], R52 ;  /* 0x0002c03493007388 */ /* 0x000fe80000000400 */
[----:B------:R-:W-:Y:S04]  /*96d0*/  STS.U16 [R146+0x300], R49 ;  /* 0x0003003192007388 */ /* 0x000fe80000000400 */
[----:B------:R-:W-:Y:S04]  /*96e0*/  STS.U16 [R145+0x340], R54 ;  /* 0x0003403691007388 */ /* 0x000fe80000000400 */
[----:B------:R-:W-:Y:S04]  /*96f0*/  STS.U16 [R144+0x380], R51 ;  /* 0x0003803390007388 */ /* 0x000fe80000000400 */
[----:B------:R-:W-:Y:S01]  /*9700*/  STS.U16 [R67+0x3c0], R56 ;  /* 0x0003c03843007388 */ /* 0x000fe20000000400 */
[----:B------:R-:W-:-:S03]  /*9710*/  NOP ;  /* 0x0000000000007918 */ /* 0x000fc60000000000 */
[----:B------:R-:W1:Y:S01]  /*9720*/  LDS.U16 R53, [R4+0x2] ;  /* 0x0000020004357984 */ /* 0x000e620000000400 */
[----:B------:R-:W-:Y:S02]  /*9730*/  IADD3 R5, R62, 0x2, RZ ;  /* 0x000000023e057810 */ /* 0x000fe40007ffe0ff */
[-C--:B------:R-:W-:Y:S01]  /*9740*/  LEA.HI.SX32 R39, R39, R62.reuse, 0x1b ;  /* 0x0000003e27277211 */ /* 0x080fe200078fdaff */
[----:B------:R-:W2:Y:S01]  /*9750*/  LDS.U16 R50, [R66] ;  /* 0x0000000042327984 */ /* 0x000ea20000000400 */
[----:B------:R-:W-:Y:S02]  /*9760*/  LEA.HI.SX32 R5, R5, R62, 0x1b ;  /* 0x0000003e05057211 */ /* 0x000fe400078fdaff */
[----:B------:R-:W-:Y:S01]  /*9770*/  LEA R39, R39, UR10, 0x1 ;  /* 0x0000000a27277c11 */ /* 0x000fe2000f8e08ff */
[----:B------:R-:W-:Y:S01]  /*9780*/  LDS.U16 R56, [R41+0xa] ;  /* 0x00000a0029387984 */ /* 0x000fe20000000400 */
[----:B------:R-:W-:-:S03]  /*9790*/  LEA R5, R5, UR10, 0x1 ;  /* 0x0000000a05057c11 */ /* 0x000fc6000f8e08ff */
[----:B------:R-:W3:Y:S04]  /*97a0*/  LDS.U16 R55, [R39+0x6] ;  /* 0x0000060027377984 */ /* 0x000ee80000000400 */
[----:B------:R-:W4:Y:S01]  /*97b0*/  LDS.U16 R54, [R5+0x4] ;  /* 0x0000040005367984 */ /* 0x000f220000000400 */
[----:B------:R-:W-:-:S04]  /*97c0*/  IADD3 R40, R62, 0x4, RZ ;  /* 0x000000043e287810 */ /* 0x000fc80007ffe0ff */
[----:B------:R-:W-:-:S04]  /*97d0*/  LEA.HI.SX32 R40, R40, R62, 0x1b ;  /* 0x0000003e28287211 */ /* 0x000fc800078fdaff */
[----:B------:R-:W-:-:S05]  /*97e0*/  LEA R40, R40, UR10, 0x1 ;  /* 0x0000000a28287c11 */ /* 0x000fca000f8e08ff */
[----:B------:R-:W5:Y:S01]  /*97f0*/  LDS.U16 R57, [R40+0x8] ;  /* 0x0000080028397984 */ /* 0x000f620000000400 */
[C---:B------:R-:W-:Y:S02]  /*9800*/  IADD3 R44, R62.reuse, 0x8, RZ ;  /* 0x000000083e2c7810 */ /* 0x040fe40007ffe0ff */
[----:B0-----:R-:W-:Y:S01]  /*9810*/  IADD3 R42, R62, 0x6, RZ ;  /* 0x000000063e2a7810 */ /* 0x001fe20007ffe0ff */
[----:B-1----:R-:W-:Y:S02]  /*9820*/  HADD2.F32 R53, -RZ, R53.H0_H0 ;  /* 0x20000035ff357230 */ /* 0x002fe40000004100 */
[----:B--2---:R-:W-:-:S03]  /*9830*/  HADD2.F32 R50, -RZ, R50.H0_H0 ;  /* 0x20000032ff327230 */ /* 0x004fc60000004100 */
[----:B------:R-:W-:Y:S01]  /*9840*/  FMUL.FTZ R52, R53, -1.4426950216293334961 ;  /* 0xbfb8aa3b35347820 */ /* 0x000fe20000410000 */
[----:B------:R-:W-:Y:S02]  /*9850*/  IADD3 R43, R62, 0x7, RZ ;  /* 0x000000073e2b7810 */ /* 0x000fe40007ffe0ff */
[-C--:B------:R-:W-:Y:S01]  /*9860*/  LEA.HI.SX32 R44, R44, R62.reuse, 0x1b ;  /* 0x0000003e2c2c7211 */ /* 0x080fe200078fdaff */
[----:B------:R-:W-:Y:S01]  /*9870*/  FMUL.FTZ R51, R50, -1.4426950216293334961 ;  /* 0xbfb8aa3b32337820 */ /* 0x000fe20000410000 */
[C---:B------:R-:W-:Y:S01]  /*9880*/  IADD3 R45, R62.reuse, 0x9, RZ ;  /* 0x000000093e2d7810 */ /* 0x040fe20007ffe0ff */
[----:B------:R0:W1:Y:S01]  /*9890*/  MUFU.EX2 R77, R52 ;  /* 0x00000034004d7308 */ /* 0x0000620000000800 */
[C---:B------:R-:W-:Y:S02]  /*98a0*/  IADD3 R46, R62.reuse, 0xa, RZ ;  /* 0x0000000a3e2e7810 */ /* 0x040fe40007ffe0ff */
[----:B------:R-:W-:Y:S01]  /*98b0*/  IADD3 R47, R62, 0xb, RZ ;  /* 0x0000000b3e2f7810 */ /* 0x000fe20007ffe0ff */
[----:B---3--:R-:W-:Y:S01]  /*98c0*/  HADD2.F32 R55, -RZ, R55.H0_H0 ;  /* 0x20000037ff377230 */ /* 0x008fe20000004100 */
[----:B------:R-:W-:-:S02]  /*98d0*/  LEA.HI.SX32 R42, R42, R62, 0x1b ;  /* 0x0000003e2a2a7211 */ /* 0x000fc400078fdaff */
[-C--:B------:R-:W-:Y:S01]  /*98e0*/  LEA.HI.SX32 R43, R43, R62.reuse, 0x1b ;  /* 0x0000003e2b2b7211 */ /* 0x080fe200078fdaff */
[----:B------:R2:W-:Y:S01]  /*98f0*/  MUFU.EX2 R76, R51 ;  /* 0x00000033004c7308 */ /* 0x0005e20000000800 */
[----:B0-----:R-:W-:Y:S02]  /*9900*/  IADD3 R52, R62, 0xf, RZ ;  /* 0x0000000f3e347810 */ /* 0x001fe40007ffe0ff */
[----:B------:R-:W-:Y:S02]  /*9910*/  LEA R44, R44, UR10, 0x1 ;  /* 0x0000000a2c2c7c11 */ /* 0x000fe4000f8e08ff */
[-C--:B------:R-:W-:Y:S02]  /*9920*/  LEA.HI.SX32 R45, R45, R62.reuse, 0x1b ;  /* 0x0000003e2d2d7211 */ /* 0x080fe400078fdaff */
[C---:B------:R-:W-:Y:S02]  /*9930*/  IADD3 R48, R62.reuse, 0xc, RZ ;  /* 0x0000000c3e307810 */ /* 0x040fe40007ffe0ff */
[C---:B------:R-:W-:Y:S01]  /*9940*/  IADD3 R49, R62.reuse, 0xd, RZ ;  /* 0x0000000d3e317810 */ /* 0x040fe20007ffe0ff */
[----:B----4-:R-:W-:Y:S01]  /*9950*/  HADD2.F32 R54, -RZ, R54.H0_H0 ;  /* 0x20000036ff367230 */ /* 0x010fe20000004100 */
[----:B--2---:R-:W-:Y:S01]  /*9960*/  IADD3 R51, R62, 0xe, RZ ;  /* 0x0000000e3e337810 */ /* 0x004fe20007ffe0ff */
[----:B------:R-:W0:Y:S01]  /*9970*/  LDS.U16 R69, [R44+0x10] ;  /* 0x000010002c457984 */ /* 0x000e220000000400 */
[----:B------:R-:W-:-:S02]  /*9980*/  LEA.HI.SX32 R46, R46, R62, 0x1b ;  /* 0x0000003e2e2e7211 */ /* 0x000fc400078fdaff */
[-C--:B------:R-:W-:Y:S02]  /*9990*/  LEA.HI.SX32 R47, R47, R62.reuse, 0x1b ;  /* 0x0000003e2f2f7211 */ /* 0x080fe400078fdaff */
[-C--:B------:R-:W-:Y:S02]  /*99a0*/  LEA.HI.SX32 R52, R52, R62.reuse, 0x1b ;  /* 0x0000003e34347211 */ /* 0x080fe400078fdaff */
[----:B------:R-:W-:Y:S02]  /*99b0*/  LEA R42, R42, UR10, 0x1 ;  /* 0x0000000a2a2a7c11 */ /* 0x000fe4000f8e08ff */
[----:B------:R-:W-:Y:S01]  /*99c0*/  LEA R43, R43, UR10, 0x1 ;  /* 0x0000000a2b2b7c11 */ /* 0x000fe2000f8e08ff */
[----:B------:R-:W-:Y:S01]  /*99d0*/  FMUL.FTZ R61, R55, -1.4426950216293334961 ;  /* 0xbfb8aa3b373d7820 */ /* 0x000fe20000410000 */
[----:B------:R-:W-:Y:S01]  /*99e0*/  LEA R45, R45, UR10, 0x1 ;  /* 0x0000000a2d2d7c11 */ /* 0x000fe2000f8e08ff */
[----:B------:R-:W2:Y:S01]  /*99f0*/  LDS.U16 R58, [R42+0xc] ;  /* 0x00000c002a3a7984 */ /* 0x000ea20000000400 */
[----:B------:R-:W-:-:S02]  /*9a00*/  LEA.HI.SX32 R51, R51, R62, 0x1b ;  /* 0x0000003e33337211 */ /* 0x000fc400078fdaff */
[----:B------:R-:W-:Y:S01]  /*9a10*/  LEA R46, R46, UR10, 0x1 ;  /* 0x0000000a2e2e7c11 */ /* 0x000fe2000f8e08ff */
[----:B------:R-:W3:Y:S01]  /*9a20*/  LDS.U16 R65, [R43+0xe] ;  /* 0x00000e002b417984 */ /* 0x000ee20000000400 */
[-C--:B------:R-:W-:Y:S02]  /*9a30*/  LEA.HI.SX32 R48, R48, R62.reuse, 0x1b ;  /* 0x0000003e30307211 */ /* 0x080fe400078fdaff */
[----:B------:R-:W-:Y:S01]  /*9a40*/  LEA.HI.SX32 R49, R49, R62, 0x1b ;  /* 0x0000003e31317211 */ /* 0x000fe200078fdaff */
[----:B------:R-:W-:Y:S01]  /*9a50*/  FMUL.FTZ R59, R54, -1.4426950216293334961 ;  /* 0xbfb8aa3b363b7820 */ /* 0x000fe20000410000 */
[----:B------:R-:W-:Y:S01]  /*9a60*/  LEA R47, R47, UR10, 0x1 ;  /* 0x0000000a2f2f7c11 */ /* 0x000fe2000f8e08ff */
[----:B------:R-:W4:Y:S01]  /*9a70*/  LDS.U16 R60, [R45+0x12] ;  /* 0x000012002d3c7984 */ /* 0x000f220000000400 */
[----:B------:R-:W-:Y:S02]  /*9a80*/  LEA R52, R52, UR10, 0x1 ;  /* 0x0000000a34347c11 */ /* 0x000fe4000f8e08ff */
[----:B------:R-:W-:Y:S01]  /*9a90*/  LEA R51, R51, UR10, 0x1 ;  /* 0x0000000a33337c11 */ /* 0x000fe2000f8e08ff */
[----:B------:R1:W-:Y:S01]  /*9aa0*/  MUFU.EX2 R79, R61 ;  /* 0x0000003d004f7308 */ /* 0x0003e20000000800 */
[----:B------:R-:W-:Y:S01]  /*9ab0*/  LEA R48, R48, UR10, 0x1 ;  /* 0x0000000a30307c11 */ /* 0x000fe2000f8e08ff */
[----:B------:R-:W4:Y:S01]  /*9ac0*/  LDS.U16 R63, [R46+0x14] ;  /* 0x000014002e3f7984 */ /* 0x000f220000000400 */
[----:B------:R-:W-:-:S03]  /*9ad0*/  LEA R49, R49, UR10, 0x1 ;  /* 0x0000000a31317c11 */ /* 0x000fc6000f8e08ff */
[----:B------:R-:W4:Y:S04]  /*9ae0*/  LDS.U16 R64, [R47+0x16] ;  /* 0x000016002f407984 */ /* 0x000f280000000400 */
[----:B-1----:R-:W1:Y:S01]  /*9af0*/  LDS.U16 R61, [R52+0x1e] ;  /* 0x00001e00343d7984 */ /* 0x002e620000000400 */
[----:B------:R5:W-:Y:S03]  /*9b00*/  MUFU.EX2 R78, R59 ;  /* 0x0000003b004e7308 */ /* 0x000be60000000800 */
[----:B------:R-:W1:Y:S04]  /*9b10*/  LDS.U16 R62, [R51+0x1c] ;  /* 0x00001c00333e7984 */ /* 0x000e680000000400 */
[----:B------:R-:W1:Y:S04]  /*9b20*/  LDS.U16 R68, [R48+0x18] ;  /* 0x0000180030447984 */ /* 0x000e680000000400 */
[----:B-----5:R-:W5:Y:S01]  /*9b30*/  LDS.U16 R59, [R49+0x1a] ;  /* 0x00001a00313b7984 */ /* 0x020f620000000400 */
[----:B------:R-:W-:-:S02]  /*9b40*/  HADD2.F32 R57, -RZ, R57.H0_H0 ;  /* 0x20000039ff397230 */ /* 0x000fc40000004100 */
[----:B------:R-:W-:-:S03]  /*9b50*/  HADD2.F32 R56, -RZ, R56.H0_H0 ;  /* 0x20000038ff387230 */ /* 0x000fc60000004100 */
[----:B------:R-:W-:Y:S02]  /*9b60*/  FMUL.FTZ R80, R57, -1.4426950216293334961 ;  /* 0xbfb8aa3b39507820 */ /* 0x000fe40000410000 */
[----:B------:R-:W-:-:S04]  /*9b70*/  FMUL.FTZ R81, R56, -1.4426950216293334961 ;  /* 0xbfb8aa3b38517820 */ /* 0x000fc80000410000 */
[----:B------:R-:W1:Y:S01]  /*9b80*/  MUFU.EX2 R80, R80 ;  /* 0x0000005000507308 */ /* 0x000e620000000800 */
[----:B0-----:R-:W-:-:S07]  /*9b90*/  HADD2.F32 R69, -RZ, R69.H0_H0 ;  /* 0x20000045ff457230 */ /* 0x001fce0000004100 */
[----:B------:R-:W0:Y:S01]  /*9ba0*/  MUFU.EX2 R81, R81 ;  /* 0x0000005100517308 */ /* 0x000e220000000800 */
[----:B--2---:R-:W-:Y:S02]  /*9bb0*/  HADD2.F32 R58, -RZ, R58.H0_H0 ;  /* 0x2000003aff3a7230 */ /* 0x004fe40000004100 */
[----:B------:R-:W-:Y:S01]  /*9bc0*/  FMUL.FTZ R84, R69, -1.4426950216293334961 ;  /* 0xbfb8aa3b45547820 */ /* 0x000fe20000410000 */
[----:B---3--:R-:W-:Y:S02]  /*9bd0*/  HADD2.F32 R65, -RZ, R65.H0_H0 ;  /* 0x20000041ff417230 */ /* 0x008fe40000004100 */
[----:B----4-:R-:W-:Y:S02]  /*9be0*/  HADD2.F32 R60, -RZ, R60.H0_H0 ;  /* 0x2000003cff3c7230 */ /* 0x010fe40000004100 */
[----:B------:R-:W-:Y:S01]  /*9bf0*/  FADD.FTZ R77, R77, 1 ;  /* 0x3f8000004d4d7421 */ /* 0x000fe20000010000 */
[----:B------:R-:W-:Y:S02]  /*9c00*/  HADD2.F32 R63, -RZ, R63.H0_H0 ;  /* 0x2000003fff3f7230 */ /* 0x000fe40000004100 */
[----:B------:R-:W-:-:S02]  /*9c10*/  HADD2.F32 R64, -RZ, R64.H0_H0 ;  /* 0x20000040ff407230 */ /* 0x000fc40000004100 */
[----:B-1----:R-:W-:Y:S02]  /*9c20*/  HADD2.F32 R61, -RZ, R61.H0_H0 ;  /* 0x2000003dff3d7230 */ /* 0x002fe40000004100 */
[----:B------:R-:W-:Y:S01]  /*9c30*/  FMUL.FTZ R82, R58, -1.4426950216293334961 ;  /* 0xbfb8aa3b3a527820 */ /* 0x000fe20000410000 */
[----:B------:R-:W-:Y:S01]  /*9c40*/  FMUL.FTZ R83, R65, -1.4426950216293334961 ;  /* 0xbfb8aa3b41537820 */ /* 0x000fe20000410000 */
[----:B------:R-:W-:Y:S02]  /*9c50*/  HADD2.F32 R62, -RZ, R62.H0_H0 ;  /* 0x2000003eff3e7230 */ /* 0x000fe40000004100 */
[----:B------:R-:W-:Y:S01]  /*9c60*/  FMUL.FTZ R85, R60, -1.4426950216293334961 ;  /* 0xbfb8aa3b3c557820 */ /* 0x000fe20000410000 */
[----:B------:R-:W-:Y:S01]  /*9c70*/  FADD.FTZ R80, R80, 1 ;  /* 0x3f80000050507421 */ /* 0x000fe20000010000 */
[----:B------:R-:W1:Y:S01]  /*9c80*/  MUFU.EX2 R84, R84 ;  /* 0x0000005400547308 */ /* 0x000e620000000800 */
[----:B------:R-:W-:Y:S02]  /*9c90*/  HADD2.F32 R68, -RZ, R68.H0_H0 ;  /* 0x20000044ff447230 */ /* 0x000fe40000004100 */
[----:B------:R-:W-:Y:S01]  /*9ca0*/  FMUL.FTZ R86, R63, -1.4426950216293334961 ;  /* 0xbfb8aa3b3f567820 */ /* 0x000fe20000410000 */
[----:B-----5:R-:W-:-:S02]  /*9cb0*/  HADD2.F32 R59, -RZ, R59.H0_H0 ;  /* 0x2000003bff3b7230 */ /* 0x020fc40000004100 */
[----:B------:R-:W-:Y:S01]  /*9cc0*/  FMUL.FTZ R87, R64, -1.4426950216293334961 ;  /* 0xbfb8aa3b40577820 */ /* 0x000fe20000410000 */
[----:B------:R-:W-:Y:S01]  /*9cd0*/  FMUL.FTZ R91, R61, -1.4426950216293334961 ;  /* 0xbfb8aa3b3d5b7820 */ /* 0x000fe20000410000 */
[----:B------:R-:W2:Y:S01]  /*9ce0*/  MUFU.RCP R92, R77 ;  /* 0x0000004d005c7308 */ /* 0x000ea20000001000 */
[----:B------:R-:W-:Y:S01]  /*9cf0*/  FMUL.FTZ R90, R62, -1.4426950216293334961 ;  /* 0xbfb8aa3b3e5a7820 */ /* 0x000fe20000410000 */
[----:B------:R-:W-:Y:S01]  /*9d00*/  FADD.FTZ R76, R76, 1 ;  /* 0x3f8000004c4c7421 */ /* 0x000fe20000010000 */
[----:B0-----:R-:W-:Y:S01]  /*9d10*/  FADD.FTZ R81, R81, 1 ;  /* 0x3f80000051517421 */ /* 0x001fe20000010000 */
[----:B------:R-:W-:Y:S01]  /*9d20*/  FMUL.FTZ R88, R68, -1.4426950216293334961 ;  /* 0xbfb8aa3b44587820 */ /* 0x000fe20000410000 */
[----:B------:R-:W-:-:S03]  /*9d30*/  FMUL.FTZ R89, R59, -1.4426950216293334961 ;  /* 0xbfb8aa3b3b597820 */ /* 0x000fc60000410000 */
[----:B------:R-:W0:Y:S08]  /*9d40*/  MUFU.EX2 R82, R82 ;  /* 0x0000005200527308 */ /* 0x000e300000000800 */
[----:B------:R-:W3:Y:S08]  /*9d50*/  MUFU.EX2 R83, R83 ;  /* 0x0000005300537308 */ /* 0x000ef00000000800 */
[----:B------:R-:W4:Y:S08]  /*9d60*/  MUFU.EX2 R85, R85 ;  /* 0x0000005500557308 */ /* 0x000f300000000800 */
[----:B------:R-:W5:Y:S01]  /*9d70*/  MUFU.RCP R80, R80 ;  /* 0x0000005000507308 */ /* 0x000f620000001000 */
[----:B------:R-:W-:-:S07]  /*9d80*/  FADD.FTZ R79, R79, 1 ;  /* 0x3f8000004f4f7421 */ /* 0x000fce0000010000 */
[----:B------:R-:W5:Y:S08]  /*9d90*/  MUFU.EX2 R86, R86 ;  /* 0x0000005600567308 */ /* 0x000f700000000800 */
[----:B------:R-:W5:Y:S08]  /*9da0*/  MUFU.EX2 R87, R87 ;  /* 0x0000005700577308 */ /* 0x000f700000000800 */
[----:B------:R-:W5:Y:S08]  /*9db0*/  MUFU.EX2 R91, R91 ;  /* 0x0000005b005b7308 */ /* 0x000f700000000800 */
[----:B------:R-:W5:Y:S08]  /*9dc0*/  MUFU.RCP R93, R76 ;  /* 0x0000004c005d7308 */ /* 0x000f700000001000 */
[----:B------:R-:W5:Y:S01]  /*9dd0*/  MUFU.EX2 R90, R90 ;  /* 0x0000005a005a7308 */ /* 0x000f620000000800 */
[----:B-1----:R-:W-:-:S07]  /*9de0*/  FADD.FTZ R84, R84, 1 ;  /* 0x3f80000054547421 */ /* 0x002fce0000010000 */
[----:B------:R-:W1:Y:S01]  /*9df0*/  MUFU.RCP R81, R81 ;  /* 0x0000005100517308 */ /* 0x000e620000001000 */
[----:B--2---:R-:W-:-:S07]  /*9e00*/  FMUL.FTZ R53, R53, R92 ;  /* 0x0000005c35357220 */ /* 0x004fce0000410000 */
[----:B------:R-:W2:Y:S01]  /*9e10*/  MUFU.EX2 R88, R88 ;  /* 0x0000005800587308 */ /* 0x000ea20000000800 */
[----:B------:R-:W-:-:S07]  /*9e20*/  FADD.FTZ R78, R78, 1 ;  /* 0x3f8000004e4e7421 */ /* 0x000fce0000010000 */
[----:B------:R-:W2:Y:S01]  /*9e30*/  MUFU.EX2 R89, R89 ;  /* 0x0000005900597308 */ /* 0x000ea20000000800 */
[----:B0-----:R-:W-:Y:S01]  /*9e40*/  FADD.FTZ R82, R82, 1 ;  /* 0x3f80000052527421 */ /* 0x001fe20000010000 */
[----:B---3--:R-:W-:Y:S01]  /*9e50*/  FADD.FTZ R83, R83, 1 ;  /* 0x3f80000053537421 */ /* 0x008fe20000010000 */
[----:B------:R-:W-:Y:S01]  /*9e60*/  FMUL.FTZ R53, R53, R32 ;  /* 0x0000002035357220 */ /* 0x000fe20000410000 */
[----:B----4-:R-:W-:-:S04]  /*9e70*/  FADD.FTZ R85, R85, 1 ;  /* 0x3f80000055557421 */ /* 0x010fc80000010000 */
[----:B------:R-:W0:Y:S01]  /*9e80*/  MUFU.RCP R94, R79 ;  /* 0x0000004f005e7308 */ /* 0x000e220000001000 */
[----:B-----5:R-:W-:Y:S01]  /*9e90*/  FMUL.FTZ R32, R57, R80 ;  /* 0x0000005039207220 */ /* 0x020fe20000410000 */
[----:B------:R-:W-:Y:S01]  /*9ea0*/  FADD.FTZ R86, R86, 1 ;  /* 0x3f80000056567421 */ /* 0x000fe20000010000 */
[----:B------:R-:W-:Y:S01]  /*9eb0*/  FADD.FTZ R87, R87, 1 ;  /* 0x3f80000057577421 */ /* 0x000fe20000010000 */
[----:B------:R-:W-:Y:S01]  /*9ec0*/  FADD.FTZ R91, R91, 1 ;  /* 0x3f8000005b5b7421 */ /* 0x000fe20000010000 */
[----:B------:R-:W-:-:S03]  /*9ed0*/  FMUL.FTZ R50, R50, R93 ;  /* 0x0000005d32327220 */ /* 0x000fc60000410000 */
[----:B------:R-:W3:Y:S01]  /*9ee0*/  MUFU.RCP R95, R78 ;  /* 0x0000004e005f7308 */ /* 0x000ee20000001000 */
[----:B------:R-:W-:Y:S01]  /*9ef0*/  FADD.FTZ R90, R90, 1 ;  /* 0x3f8000005a5a7421 */ /* 0x000fe20000010000 */
[----:B------:R-:W-:Y:S01]  /*9f00*/  FMUL.FTZ R32, R32, R29 ;  /* 0x0000001d20207220 */ /* 0x000fe20000410000 */
[----:B-1----:R-:W-:-:S05]  /*9f10*/  FMUL.FTZ R29, R56, R81 ;  /* 0x00000051381d7220 */ /* 0x002fca0000410000 */
[----:B------:R-:W1:Y:S01]  /*9f20*/  MUFU.RCP R84, R84 ;  /* 0x0000005400547308 */ /* 0x000e620000001000 */
[----:B--2---:R-:W-:Y:S01]  /*9f30*/  FADD.FTZ R88, R88, 1 ;  /* 0x3f80000058587421 */ /* 0x004fe20000010000 */
[----:B------:R-:W-:Y:S01]  /*9f40*/  FADD.FTZ R89, R89, 1 ;  /* 0x3f80000059597421 */ /* 0x000fe20000010000 */
[----:B------:R-:W-:-:S05]  /*9f50*/  FMUL.FTZ R50, R50, R33 ;  /* 0x0000002132327220 */ /* 0x000fca0000410000 */
[----:B------:R-:W2:Y:S08]  /*9f60*/  MUFU.RCP R97, R82 ;  /* 0x0000005200617308 */ /* 0x000eb00000001000 */
[----:B------:R-:W4:Y:S01]  /*9f70*/  MUFU.RCP R76, R83 ;  /* 0x00000053004c7308 */ /* 0x000f220000001000 */
[----:B0-----:R-:W-:-:S07]  /*9f80*/  FMUL.FTZ R55, R55, R94 ;  /* 0x0000005e37377220 */ /* 0x001fce0000410000 */
[----:B------:R-:W0:Y:S08]  /*9f90*/  MUFU.RCP R85, R85 ;  /* 0x0000005500557308 */ /* 0x000e300000001000 */
[----:B------:R-:W5:Y:S08]  /*9fa0*/  MUFU.RCP R56, R91 ;  /* 0x0000005b00387308 */ /* 0x000f700000001000 */
[----:B------:R-:W5:Y:S08]  /*9fb0*/  MUFU.RCP R86, R86 ;  /* 0x0000005600567308 */ /* 0x000f700000001000 */
[----:B------:R-:W5:Y:S08]  /*9fc0*/  MUFU.RCP R87, R87 ;  /* 0x0000005700577308 */ /* 0x000f700000001000 */
[----:B------:R-:W5:Y:S01]  /*9fd0*/  MUFU.RCP R33, R90 ;  /* 0x0000005a00217308 */ /* 0x000f620000001000 */
[----:B---3--:R-:W-:-:S07]  /*9fe0*/  FMUL.FTZ R54, R54, R95 ;  /* 0x0000005f36367220 */ /* 0x008fce0000410000 */
[----:B------:R-:W3:Y:S01]  /*9ff0*/  MUFU.RCP R77, R88 ;  /* 0x00000058004d7308 */ /* 0x000ee20000001000 */
[----:B------:R-:W-:-:S07]  /*a000*/  FMUL.FTZ R55, R55, R30 ;  /* 0x0000001e37377220 */ /* 0x000fce0000410000 */
[----:B------:R-:W3:Y:S01]  /*a010*/  MUFU.RCP R78, R89 ;  /* 0x00000059004e7308 */ /* 0x000ee20000001000 */
[----:B-1----:R-:W-:Y:S01]  /*a020*/  FMUL.FTZ R30, R69, R84 ;  /* 0x00000054451e7220 */ /* 0x002fe20000410000 */
[----:B--2---:R-:W-:Y:S01]  /*a030*/  FMUL.FTZ R58, R58, R97 ;  /* 0x000000613a3a7220 */ /* 0x004fe20000410000 */
[----:B----4-:R-:W-:Y:S01]  /*a040*/  FMUL.FTZ R65, R65, R76 ;  /* 0x0000004c41417220 */ /* 0x010fe20000410000 */
[----:B------:R-:W-:Y:S01]  /*a050*/  FMUL.FTZ R54, R54, R31 ;  /* 0x0000001f36367220 */ /* 0x000fe20000410000 */
[----:B------:R-:W-:Y:S01]  /*a060*/  BAR.SYNC.DEFER_BLOCKING 0x0 ;  /* 0x0000000000007b1d */ /* 0x000fe20000010000 */
[----:B------:R-:W-:Y:S01]  /*a070*/  FMUL.FTZ R30, R30, R25 ;  /* 0x000000191e1e7220 */ /* 0x000fe20000410000 */
[----:B------:R-:W-:Y:S01]  /*a080*/  FMUL.FTZ R29, R29, R28 ;  /* 0x0000001c1d1d7220 */ /* 0x000fe20000410000 */
[----:B0-----:R-:W-:Y:S01]  /*a090*/  FMUL.FTZ R25, R60, R85 ;  /* 0x000000553c197220 */ /* 0x001fe20000410000 */
[----:B-----5:R-:W-:Y:S01]  /*a0a0*/  FMUL.FTZ R61, R61, R56 ;  /* 0x000000383d3d7220 */ /* 0x020fe20000410000 */
[----:B------:R-:W-:Y:S01]  /*a0b0*/  FMUL.FTZ R58, R58, R27 ;  /* 0x0000001b3a3a7220 */ /* 0x000fe20000410000 */
[----:B------:R-:W-:Y:S01]  /*a0c0*/  FMUL.FTZ R65, R65, R26 ;  /* 0x0000001a41417220 */ /* 0x000fe20000410000 */
[----:B------:R-:W-:Y:S01]  /*a0d0*/  F2FP.F16.F32.PACK_AB R50, R53, R50 ;  /* 0x000000323532723e */ /* 0x000fe200000000ff */
[----:B------:R-:W-:Y:S01]  /*a0e0*/  FMUL.FTZ R26, R63, R86 ;  /* 0x000000563f1a7220 */ /* 0x000fe20000410000 */
[----:B------:R-:W-:Y:S01]  /*a0f0*/  FMUL.FTZ R27, R64, R87 ;  /* 0x00000057401b7220 */ /* 0x000fe20000410000 */
[----:B------:R-:W-:Y:S01]  /*a100*/  FMUL.FTZ R62, R62, R33 ;  /* 0x000000213e3e7220 */ /* 0x000fe20000410000 */
[----:B------:R-:W-:Y:S01]  /*a110*/  F2FP.F16.F32.PACK_AB R54, R55, R54 ;  /* 0x000000363736723e */ /* 0x000fe200000000ff */
[----:B---3--:R-:W-:Y:S01]  /*a120*/  FMUL.FTZ R68, R68, R77 ;  /* 0x0000004d44447220 */ /* 0x008fe20000410000 */
[----:B------:R-:W-:Y:S01]  /*a130*/  FMUL.FTZ R25, R25, R24 ;  /* 0x0000001819197220 */ /* 0x000fe20000410000 */
[----:B------:R-:W-:Y:S01]  /*a140*/  FMUL.FTZ R59, R59, R78 ;  /* 0x0000004e3b3b7220 */ /* 0x000fe20000410000 */
[----:B------:R-:W-:Y:S01]  /*a150*/  FMUL.FTZ R61, R61, R18 ;  /* 0x000000123d3d7220 */ /* 0x000fe20000410000 */
[----:B------:R-:W-:Y:S01]  /*a160*/  PRMT R18, R50, 0x7632, R18 ;  /* 0x0000763232127816 */ /* 0x000fe20000000012 */
[----:B------:R-:W-:Y:S01]  /*a170*/  FMUL.FTZ R26, R26, R23 ;  /* 0x000000171a1a7220 */ /* 0x000fe20000410000 */
[----:B------:R-:W-:Y:S01]  /*a180*/  F2FP.F16.F32.PACK_AB R29, R29, R32 ;  /* 0x000000201d1d723e */ /* 0x000fe200000000ff */
[----:B------:R-:W-:Y:S01]  /*a190*/  FMUL.FTZ R27, R27, R22 ;  /* 0x000000161b1b7220 */ /* 0x000fe20000410000 */
[----:B------:R-:W-:Y:S01]  /*a1a0*/  FMUL.FTZ R62, R62, R19 ;  /* 0x000000133e3e7220 */ /* 0x000fe20000410000 */
[----:B------:R-:W-:Y:S01]  /*a1b0*/  PRMT R19, R54, 0x7632, R19 ;  /* 0x0000763236137816 */ /* 0x000fe20000000013 */
[----:B------:R-:W-:Y:S01]  /*a1c0*/  FMUL.FTZ R68, R68, R21 ;  /* 0x0000001544447220 */ /* 0x000fe20000410000 */
[----:B------:R-:W-:Y:S01]  /*a1d0*/  F2FP.F16.F32.PACK_AB R58, R65, R58 ;  /* 0x0000003a413a723e */ /* 0x000fe200000000ff */
[----:B------:R-:W-:Y:S01]  /*a1e0*/  FMUL.FTZ R59, R59, R20 ;  /* 0x000000143b3b7220 */ /* 0x000fe20000410000 */
[----:B------:R-:W-:Y:S01]  /*a1f0*/  STS.U16 [R66], R50 ;  /* 0x0000003242007388 */ /* 0x000fe20000000400 */
[----:B------:R-:W-:-:S02]  /*a200*/  PRMT R20, R29, 0x7632, R20 ;  /* 0x000076321d147816 */ /* 0x000fc40000000014 */
[----:B------:R-:W-:Y:S01]  /*a210*/  F2FP.F16.F32.PACK_AB R25, R25, R30 ;  /* 0x0000001e1919723e */ /* 0x000fe200000000ff */
[----:B------:R0:W-:Y:S01]  /*a220*/  STS.U16 [R4+0x2], R18 ;  /* 0x0000021204007388 */ /* 0x0001e20000000400 */
[----:B------:R-:W-:Y:S02]  /*a230*/  PRMT R21, R58, 0x7632, R21 ;  /* 0x000076323a157816 */ /* 0x000fe40000000015 */
[----:B------:R-:W-:Y:S01]  /*a240*/  F2FP.F16.F32.PACK_AB R26, R27, R26 ;  /* 0x0000001a1b1a723e */ /* 0x000fe200000000ff */
[----:B------:R1:W-:Y:S01]  /*a250*/  STS.U16 [R5+0x4], R54 ;  /* 0x0000043605007388 */ /* 0x0003e20000000400 */
[----:B------:R-:W-:-:S03]  /*a260*/  F2FP.F16.F32.PACK_AB R59, R59, R68 ;  /* 0x000000443b3b723e */ /* 0x000fc600000000ff */
[----:B------:R2:W-:Y:S01]  /*a270*/  STS.U16 [R39+0x6], R19 ;  /* 0x0000061327007388 */ /* 0x0005e20000000400 */
[----:B0-----:R-:W-:-:S03]  /*a280*/  PRMT R4, R25, 0x7632, R4 ;  /* 0x0000763219047816 */ /* 0x001fc60000000004 */
[----:B------:R-:W-:Y:S01]  /*a290*/  STS.U16 [R40+0x8], R29 ;  /* 0x0000081d28007388 */ /* 0x000fe20000000400 */
[----:B------:R-:W-:Y:S02]  /*a2a0*/  F2FP.F16.F32.PACK_AB R61, R61, R62 ;  /* 0x0000003e3d3d723e */ /* 0x000fe400000000ff */
[----:B-1----:R-:W-:Y:S01]  /*a2b0*/  PRMT R5, R26, 0x7632, R5 ;  /* 0x000076321a057816 */ /* 0x002fe20000000005 */
[----:B------:R0:W-:Y:S01]  /*a2c0*/  STS.U16 [R41+0xa], R20 ;  /* 0x00000a1429007388 */ /* 0x0001e20000000400 */
[----:B--2---:R-:W-:-:S03]  /*a2d0*/  PRMT R19, R59, 0x7632, R19 ;  /* 0x000076323b137816 */ /* 0x004fc60000000013 */
[----:B------:R-:W-:Y:S04]  /*a2e0*/  STS.U16 [R42+0xc], R58 ;  /* 0x00000c3a2a007388 */ /* 0x000fe80000000400 */
[----:B------:R-:W-:Y:S01]  /*a2f0*/  STS.U16 [R43+0xe], R21 ;  /* 0x00000e152b007388 */ /* 0x000fe20000000400 */
[----:B0-----:R-:W-:-:S03]  /*a300*/  PRMT R20, R61, 0x7632, R20 ;  /* 0x000076323d147816 */ /* 0x001fc60000000014 */
[----:B------:R-:W-:Y:S04]  /*a310*/  STS.U16 [R44+0x10], R25 ;  /* 0x000010192c007388 */ /* 0x000fe80000000400 */
[----:B------:R-:W-:Y:S01]  /*a320*/  STS.U16 [R45+0x12], R4 ;  /* 0x000012042d007388 */ /* 0x000fe20000000400 */
[----:B------:R-:W-:-:S03]  /*a330*/  MOV R18, UR7 ;  /* 0x0000000700127c02 */ /* 0x000fc60008000f00 */
[----:B------:R-:W-:Y:S04]  /*a340*/  STS.U16 [R46+0x14], R26 ;  /* 0x0000141a2e007388 */ /* 0x000fe80000000400 */
[----:B------:R0:W-:Y:S04]  /*a350*/  STS.U16 [R47+0x16], R5 ;  /* 0x000016052f007388 */ /* 0x0001e80000000400 */
        /* <DEDUP_REMOVED lines=25> */
[----:B------:R-:W-:Y:S02]  /*a4f0*/  UIMAD UR7, UR15, UR10, URZ ;  /* 0x0000000a0f0772a4 */ /* 0x000fe4000f8e023f */
[----:B0-----:R-:W-:-:S04]  /*a500*/  IMAD.WIDE.U32 R4, R74, UR10, RZ ;  /* 0x0000000a4a047c25 */ /* 0x001fc8000f8e00ff */
[----:B-1----:R-:W-:Y:S01]  /*a510*/  MOV R19, UR7 ;  /* 0x0000000700137c02 */ /* 0x002fe20008000f00 */
[----:B------:R-:W-:Y:S04]  /*a520*/  BSSY B0, `(.L_x_260) ;  /* 0x0000011000007945 */ /* 0x000fe80003800000 */
[----:B------:R-:W-:Y:S01]  /*a530*/  IMAD R19, R74, UR11, R19 ;  /* 0x0000000b4a137c24 */ /* 0x000fe2000f8e0213 */
[----:B--2---:R-:W-:-:S04]  /*a540*/  ISETP.GE.AND P0, PT, R7, R39, PT ;  /* 0x000000270700720c */ /* 0x004fc80003f06270 */
[----:B------:R-:W-:-:S09]  /*a550*/  IADD3 R7, R5, R19, RZ ;  /* 0x0000001305077210 */ /* 0x000fd20007ffe0ff */
        /* <DEDUP_REMOVED lines=13> */
.L_x_261:
[----:B------:R-:W-:Y:S05]  /*a630*/  BSYNC B0 ;  /* 0x0000000000007941 */ /* 0x000fea0003800000 */
.L_x_260:
[----:B0-----:R-:W2:Y:S01]  /*a640*/  LDL.LU R19, [R1+0x4] ;  /* 0x0000040001137983 */ /* 0x001ea20000300800 */
[----:B------:R-:W-:Y:S01]  /*a650*/  ULDC.64 UR10, c[0x0][0x2c8] ;  /* 0x0000b200000a7ab9 */ /* 0x000fe20000000a00 */
[----:B------:R-:W-:Y:S01]  /*a660*/  MOV R2, R4 ;  /* 0x0000000400027202 */ /* 0x000fe20000000f00 */
[----:B------:R-:W-:Y:S01]  /*a670*/  ULDC.64 UR12, c[0x0][0x320] ;  /* 0x0000c800000c7ab9 */ /* 0x000fe20000000a00 */
[----:B------:R-:W3:Y:S01]  /*a680*/  LDL.LU R18, [R1] ;  /* 0x0000000001127983 */ /* 0x000ee20000300800 */
[----:B------:R-:W-:Y:S01]  /*a690*/  UIMAD UR7, UR32, UR10, URZ ;  /* 0x0000000a200772a4 */ /* 0x000fe2000f8e023f */
[----:B------:R-:W-:Y:S01]  /*a6a0*/  MOV R3, R7 ;  /* 0x0000000700037202 */ /* 0x000fe20000000f00 */
[----:B------:R-:W-:Y:S01]  /*a6b0*/  UIADD3 UR6, UR6, 0x1, URZ ;  /* 0x0000000106067890 */ /* 0x000fe2000fffe03f */
[-C--:B------:R-:W-:Y:S01]  /*a6c0*/  ISETP.GE.AND P3, PT, R0, R39.reuse, PT ;  /* 0x000000270000720c */ /* 0x080fe20003f66270 */
[----:B------:R-:W-:Y:S01]  /*a6d0*/  UIADD3 UR8, UP1, UR8, 0x1000, URZ ;  /* 0x0000100008087890 */ /* 0x000fe2000ff3e03f */
[-C--:B------:R-:W-:Y:S01]  /*a6e0*/  ISETP.GE.AND P4, PT, R8, R39.reuse, PT ;  /* 0x000000270800720c */ /* 0x080fe20003f86270 */
[----:B------:R-:W-:Y:S01]  /*a6f0*/  IMAD.WIDE.U32 R2, R75, UR10, R2 ;  /* 0x0000000a4b027c25 */ /* 0x000fe2000f8e0002 */
[----:B------:R-:W-:Y:S01]  /*a700*/  MOV R4, UR7 ;  /* 0x0000000700047c02 */ /* 0x000fe20008000f00 */
[----:B------:R-:W-:Y:S01]  /*a710*/  ULDC UR7, c[0x0][0x224] ;  /* 0x0000890000077ab9 */ /* 0x000fe20000000800 */
[-C--:B------:R-:W-:Y:S01]  /*a720*/  ISETP.GE.AND P5, PT, R6, R39.reuse, PT ;  /* 0x000000270600720c */ /* 0x080fe20003fa6270 */
[----:B------:R-:W-:Y:S01]  /*a730*/  UISETP.GE.AND UP0, UPT, UR6, UR7, UPT ;  /* 0x000000070600728c */ /* 0x000fe2000bf06270 */
[----:B------:R-:W-:Y:S01]  /*a740*/  ISETP.GE.AND P6, PT, R9, R39, PT ;  /* 0x000000270900720c */ /* 0x000fe20003fc6270 */
[----:B------:R-:W-:Y:S01]  /*a750*/  IMAD R5, R75, UR11, R4 ;  /* 0x0000000b4b057c24 */ /* 0x000fe2000f8e0204 */
[----:B------:R-:W-:Y:S01]  /*a760*/  IADD3 R4, P0, R2, UR14, RZ ;  /* 0x0000000e02047c10 */ /* 0x000fe2000ff1e0ff */
[----:B------:R-:W-:Y:S01]  /*a770*/  UIADD3.X UR9, URZ, UR9, URZ, UP1, !UPT ;  /* 0x000000093f097290 */ /* 0x000fe20008ffe43f */
[----:B------:R-:W-:-:S02]  /*a780*/  IADD3 R2, P1, R38, UR12, RZ ;  /* 0x0000000c26027c10 */ /* 0x000fc4000ff3e0ff */
[----:B------:R-:W-:Y:S02]  /*a790*/  IADD3.X R3, R5, UR20, R3, P0, !PT ;  /* 0x0000001405037c10 */ /* 0x000fe400087fe403 */
[----:B------:R-:W-:Y:S02]  /*a7a0*/  IADD3.X R37, R37, UR13, RZ, P1, !PT ;  /* 0x0000000d25257c10 */ /* 0x000fe40008ffe4ff */
[C---:B------:R-:W-:Y:S02]  /*a7b0*/  LEA R2, P0, R4.reuse, R2, 0x1 ;  /* 0x0000000204027211 */ /* 0x040fe400078008ff */
[----:B------:R-:W-:Y:S02]  /*a7c0*/  ISETP.GE.AND P1, PT, R11, R39, PT ;  /* 0x000000270b00720c */ /* 0x000fe40003f26270 */
[----:B------:R-:W-:Y:S02]  /*a7d0*/  LEA.HI.X R3, R4, R37, R3, 0x1, P0 ;  /* 0x0000002504037211 */ /* 0x000fe400000f0c03 */
[----:B------:R-:W-:-:S02]  /*a7e0*/  ISETP.GE.AND P2, PT, R12, R39, PT ;  /* 0x000000270c00720c */ /* 0x000fc40003f46270 */
        /* <DEDUP_REMOVED lines=20> */
[----:B------:R4:W-:Y:S01]  /*a930*/  @!P0 STG.E.U16 desc[UR16][R2.64+0x100], R153 ;  /* 0x0001009902008986 */ /* 0x0009e2000c101510 */
[----:B------:R-:W-:-:S03]  /*a940*/  ISETP.GE.AND P0, PT, R17, R39, PT ;  /* 0x000000271100720c */ /* 0x000fc60003f06270 */
[----:B------:R4:W-:Y:S01]  /*a950*/  @!P2 STG.E.U16 desc[UR16][R2.64+0x340], R33 ;  /* 0x000340210200a986 */ /* 0x0009e2000c101510 */
[----:B------:R-:W-:-:S09]  /*a960*/  PLOP3.LUT P2, PT, PT, PT, UP0, 0x80, 0x0 ;  /* 0x000000000000781c */ /* 0x000fd20003f4f008 */
[----:B------:R4:W-:Y:S01]  /*a970*/  @!P0 STG.E.U16 desc[UR16][R2.64+0x2c0], R31 ;  /* 0x0002c01f02008986 */ /* 0x0009e2000c101510 */
[----:B------:R-:W-:-:S04]  /*a980*/  IADD3 R71, P0, R71, 0x2000, RZ ;  /* 0x0000200047477810 */ /* 0x000fc80007f1e0ff */
[----:B------:R-:W-:Y:S02]  /*a990*/  IADD3.X R70, RZ, R70, RZ, P0, !PT ;  /* 0x00000046ff467210 */ /* 0x000fe400007fe4ff */
[----:B--2---:R-:W-:-:S04]  /*a9a0*/  IADD3 R19, P1, R19, 0x1000, RZ ;  /* 0x0000100013137810 */ /* 0x004fc80007f3e0ff */
[----:B---3--:R-:W-:Y:S01]  /*a9b0*/  IADD3.X R18, RZ, R18, RZ, P1, !PT ;  /* 0x00000012ff127210 */ /* 0x008fe20000ffe4ff */
[----:B------:R4:W-:Y:S04]  /*a9c0*/  STL [R1+0x4], R19 ;  /* 0x0000041301007387 */ /* 0x0009e80000100800 */
[----:B------:R4:W-:Y:S01]  /*a9d0*/  STL [R1], R18 ;  /* 0x0000001201007387 */ /* 0x0009e20000100800 */
[----:B------:R-:W-:Y:S05]  /*a9e0*/  @!P2 BRA `(.L_x_262) ;  /* 0xffffff5c0028a947 */ /* 0x000fea000383ffff */
[----:B------:R-:W-:Y:S05]  /*a9f0*/  EXIT ;  /* 0x000000000000794d */ /* 0x000fea0003800000 */
.L_x_263:
        /* <DEDUP_REMOVED lines=16> */
.L_x_5165:


//--------------------- .text._Z25selective_scan_fwd_kernelI32Selective_Scan_fwd_kernel_traitsILi128ELi16ELi1ELb0ELb1ELb1ELb0EN3c104HalfENS1_7complexIfEEEEv13SSMParamsBase --------------------------
	.section	.text._Z25selective_scan_fwd_kernelI32Selective_Scan_fwd_kernel_traitsILi128ELi16ELi1ELb0ELb1ELb1ELb0EN3c104HalfENS1_7complexIfEEEEv13SSMParamsBase,"ax",@progbits
	.align	128
        .global         _Z25selective_scan_fwd_kernelI32Selective_Scan_fwd_kernel_traitsILi128ELi16ELi1ELb0ELb1ELb1ELb0EN3c104HalfENS1_7complexIfEEEEv13SSMParamsBase
        .type           _Z25selective_scan_fwd_kernelI32Selective_Scan_fwd_kernel_traitsILi128ELi16ELi1ELb0ELb1ELb1ELb0EN3c104HalfENS1_7complexIfEEEEv13SSMParamsBase,@function
        .size           _Z25selective_scan_fwd_kernelI32Selective_Scan_fwd_kernel_traitsILi128ELi16ELi1ELb0ELb1ELb1ELb0EN3c104HalfENS1_7complexIfEEEEv13SSMParamsBase,(.L_x_5166 - _Z25selective_scan_fwd_kernelI32Selective_Scan_fwd_kernel_traitsILi128ELi16ELi1ELb0ELb1ELb1ELb0EN3c104HalfENS1_7complexIfEEEEv13SSMParamsBase)
        .other          _Z25selective_scan_fwd_kernelI32Selective_Scan_fwd_kernel_traitsILi128ELi16ELi1ELb0ELb1ELb1ELb0EN3c104HalfENS1_7complexIfEEEEv13SSMParamsBase,@"STO_CUDA_ENTRY STV_DEFAULT"
_Z25selective_scan_fwd_kernelI32Selective_Scan_fwd_kernel_traitsILi128ELi16ELi1ELb0ELb1ELb1ELb0EN3c104HalfENS1_7complexIfEEEEv13SSMParamsBase:
.text._Z25selective_scan_fwd_kernelI32Selective_Scan_fwd_kernel_traitsILi128ELi16ELi1ELb0ELb1ELb1ELb0EN3c104HalfENS1_7complexIfEEEEv13SSMParamsBase:
        /* <DEDUP_REMOVED lines=24> */
[----:B------:R-:W-:Y:S01]  /*0180*/  MOV R3, UR21 ;  /* 0x0000001500037c02 */ /* 0x000fe20008000f00 */
[----:B------:R-:W5:Y:S06]  /*0190*/  @P1 LDG.E R4, desc[UR18][R4.64] ;  /* 0x0000001204041981 */ /* 0x000f6c000c1e1900 */
        /* <DEDUP_REMOVED lines=12> */
[----:B------:R-:W0:Y:S02]  /*0260*/  LDC R3, c[0x0][0x224] ;  /* 0x00008900ff037b82 */ /* 0x000e240000000800 */
[----:B------:R-:W-:-:S05]  /*0270*/  R2UR UR24, R2 ;  /* 0x00000000021872ca */ /* 0x000fca00000e0000 */
[----:B------:R-:W-:-:S04]  /*0280*/  UIADD3 UR7, URZ, -UR5, URZ ;  /* 0x800000053f077290 */ /* 0x000fc8000fffe03f */
[----:B------:R-:W-:-:S04]  /*0290*/  UIMAD UR7, UR7, UR31, URZ ;  /* 0x0000001f070772a4 */ /* 0x000fc8000f8e023f */
[----:B------:R-:W-:-:S04]  /*02a0*/  UIMAD.WIDE.U32 UR4, UR5, UR7, UR4 ;  /* 0x00000007050472a5 */ /* 0x000fc8000f8e0004 */
[----:B------:R-:W-:Y:S01]  /*02b0*/  UIMAD.WIDE.U32 UR4, UR5, UR15, URZ ;  /* 0x0000000f050472a5 */ /* 0x000fe2000f8e003f */
[----:B------:R-:W-:Y:S01]  /*02c0*/  R2UR UR23, R2 ;  /* 0x00000000021772ca */ /* 0x000fe200000e0000 */
[----:B------:R-:W-:-:S05]  /*02d0*/  USHF.R.S32.HI UR22, URZ, 0x1f, UR24 ;  /* 0x0000001f3f167899 */ /* 0x000fca0008011418 */
[----:B------:R-:W-:Y:S01]  /*02e0*/  UMOV UR14, UR5 ;  /* 0x00000005000e7c82 */ /* 0x000fe20008000000 */
[----:B------:R-:W-:Y:S02]  /*02f0*/  UIMAD UR6, UR22, UR10, URZ ;  /* 0x0000000a160672a4 */ /* 0x000fe4000f8e023f */
[----:B------:R-:W-:Y:S02]  /*0300*/  UIADD3 UR17, -UR14, URZ, URZ ;  /* 0x0000003f0e117290 */ /* 0x000fe4000fffe13f */
[----:B------:R-:W-:Y:S02]  /*0310*/  UIMAD UR16, UR24, UR11, UR6 ;  /* 0x0000000b181072a4 */ /* 0x000fe4000f8e0206 */
[----:B------:R-:W-:Y:S01]  /*0320*/  UIMAD UR15, UR31, UR17, UR15 ;  /* 0x000000111f0f72a4 */ /* 0x000fe2000f8e020f */
[----:B------:R-:W-:Y:S01]  /*0330*/  ULDC.64 UR6, c[0x0][0x290] ;  /* 0x0000a40000067ab9 */ /* 0x000fe20000000a00 */
[----:B------:R-:W-:Y:S02]  /*0340*/  UIMAD.WIDE.U32 UR8, UR23, UR10, URZ ;  /* 0x0000000a170872a5 */ /* 0x000fe4000f8e003f */
[----:B------:R-:W-:-:S02]  /*0350*/  UISETP.GT.U32.AND UP1, UPT, UR31, UR15, UPT ;  /* 0x0000000f1f00728c */ /* 0x000fc4000bf24070 */
[----:B------:R-:W-:Y:S02]  /*0360*/  UIMAD.WIDE.U32 UR10, UR23, UR6, URZ ;  /* 0x00000006170a72a5 */ /* 0x000fe4000f8e003f */
[----:B------:R-:W-:Y:S02]  /*0370*/  UIMAD UR6, UR22, UR6, URZ ;  /* 0x00000006160672a4 */ /* 0x000fe4000f8e023f */
[----:B------:R-:W-:Y:S02]  /*0380*/  UIMAD UR12, UR22, UR26, URZ ;  /* 0x0000001a160c72a4 */ /* 0x000fe4000f8e023f */
[----:B------:R-:W-:Y:S02]  /*0390*/  UIMAD UR20, UR24, UR7, UR6 ;  /* 0x00000007181472a4 */ /* 0x000fe4000f8e0206 */
[----:B------:R-:W-:Y:S02]  /*03a0*/  UIMAD.WIDE.U32 UR6, UR23, UR26, URZ ;  /* 0x0000001a170672a5 */ /* 0x000fe4000f8e003f */
[----:B------:R-:W-:Y:S01]  /*03b0*/  UIMAD UR12, UR24, UR27, UR12 ;  /* 0x0000001b180c72a4 */ /* 0x000fe2000f8e020c */
[----:B------:R-:W-:-:S02]  /*03c0*/  R2UR UR30, R0 ;  /* 0x00000000001e72ca */ /* 0x000fc400000e0000 */
[----:B------:R-:W-:Y:S01]  /*03d0*/  ULDC.64 UR26, c[0x0][0x260] ;  /* 0x00009800001a7ab9 */ /* 0x000fe20000000a00 */
[----:B------:R-:W-:Y:S02]  /*03e0*/  @!UP1 UIADD3 UR15, UR15, -UR31, URZ ;  /* 0x8000001f0f0f9290 */ /* 0x000fe4000fffe03f */
[----:B------:R-:W-:Y:S02]  /*03f0*/  UIMAD UR17, UR22, UR26, URZ ;  /* 0x0000001a161172a4 */ /* 0x000fe4000f8e023f */
[----:B------:R-:W-:Y:S02]  /*0400*/  UIMAD.WIDE.U32 UR4, UR23, UR26, URZ ;  /* 0x0000001a170472a5 */ /* 0x000fe4000f8e003f */
[----:B------:R-:W-:Y:S02]  /*0410*/  UIMAD UR24, UR24, UR27, UR17 ;  /* 0x0000001b181872a4 */ /* 0x000fe4000f8e0211 */
[----:B------:R-:W-:Y:S01]  /*0420*/  UISETP.GE.U32.AND UP0, UPT, UR15, UR31, UPT ;  /* 0x0000001f0f00728c */ /* 0x000fe2000bf06070 */
[----:B------:R-:W-:Y:S01]  /*0430*/  ULDC.64 UR26, c[0x0][0x288] ;  /* 0x0000a200001a7ab9 */ /* 0x000fe20000000a00 */
[----:B------:R-:W-:-:S02]  /*0440*/  UIMAD UR23, UR21, UR28, URZ ;  /* 0x0000001c151772a4 */ /* 0x000fc4000f8e023f */
[----:B------:R-:W-:Y:S02]  /*0450*/  UIMAD UR17, UR21, UR26, URZ ;  /* 0x0000001a151172a4 */ /* 0x000fe4000f8e023f */
[----:B------:R-:W-:Y:S02]  /*0460*/  UIADD3 UR9, UR9, UR16, URZ ;  /* 0x0000001009097290 */ /* 0x000fe4000fffe03f */
[----:B------:R-:W-:Y:S02]  /*0470*/  UIMAD UR17, UR13, UR27, UR17 ;  /* 0x0000001b0d1172a4 */ /* 0x000fe4000f8e0211 */
[----:B------:R-:W-:Y:S02]  /*0480*/  UIMAD UR16, UR13, UR29, UR23 ;  /* 0x0000001d0d1072a4 */ /* 0x000fe4000f8e0217 */
[----:B------:R-:W-:Y:S02]  /*0490*/  ULOP3.LUT UR13, UR30, UR25, URZ, 0x3c, !UPT ;  /* 0x000000191e0d7292 */ /* 0x000fe4000f8e3c3f */
[----:B------:R-:W-:-:S02]  /*04a0*/  @!UP1 UIADD3 UR14, UR14, 0x1, URZ ;  /* 0x000000010e0e9890 */ /* 0x000fc4000fffe03f */
[----:B------:R-:W-:Y:S02]  /*04b0*/  UISETP.GE.AND UP1, UPT, UR13, URZ, UPT ;  /* 0x0000003f0d00728c */ /* 0x000fe4000bf26270 */
[----:B------:R-:W-:Y:S02]  /*04c0*/  @UP0 UIADD3 UR14, UR14, 0x1, URZ ;  /* 0x000000010e0e0890 */ /* 0x000fe4000fffe03f */
[----:B------:R-:W-:Y:S02]  /*04d0*/  UISETP.NE.AND UP0, UPT, UR25, URZ, UPT ;  /* 0x0000003f1900728c */ /* 0x000fe4000bf05270 */
[----:B------:R-:W-:Y:S01]  /*04e0*/  UIADD3 UR11, UR11, UR20, URZ ;  /* 0x000000140b0b7290 */ /* 0x000fe2000fffe03f */
[----:B0-----:R-:W-:Y:S01]  /*04f0*/  ISETP.GE.AND P2, PT, R3, 0x1, PT ;  /* 0x000000010300780c */ /* 0x001fe20003f46270 */
[----:B------:R-:W-:Y:S02]  /*0500*/  UIMAD.WIDE.U32 UR8, UR30, UR26, UR8 ;  /* 0x0000001a1e0872a5 */ /* 0x000fe4000f8e0008 */
[----:B------:R-:W-:Y:S01]  /*0510*/  UIMAD.WIDE.U32 UR10, UR30, UR28, UR10 ;  /* 0x0000001c1e0a72a5 */ /* 0x000fe2000f8e000a */
[----:B------:R-:W-:-:S02]  /*0520*/  ULDC.64 UR26, c[0x0][0x2f0] ;  /* 0x0000bc00001a7ab9 */ /* 0x000fc40000000a00 */
[----:B------:R-:W-:Y:S01]  /*0530*/  ULDC.64 UR28, c[0x0][0x2f8] ;  /* 0x0000be00001c7ab9 */ /* 0x000fe20000000a00 */
[----:B------:R-:W-:Y:S02]  /*0540*/  UIADD3 UR20, UR9, UR17, URZ ;  /* 0x0000001109147290 */ /* 0x000fe4000fffe03f */
[----:B------:R-:W-:Y:S02]  /*0550*/  UIADD3 UR16, UR11, UR16, URZ ;  /* 0x000000100b107290 */ /* 0x000fe4000fffe03f */
[----:B------:R-:W-:Y:S02]  /*0560*/  ULEA UR17, UP2, UR8, UR26, 0x1 ;  /* 0x0000001a08117291 */ /* 0x000fe4000f84083f */
[----:B------:R-:W-:Y:S02]  /*0570*/  ULEA UR11, UP3, UR10, UR28, 0x1 ;  /* 0x0000001c0a0b7291 */ /* 0x000fe4000f86083f */
[----:B------:R-:W-:Y:S02]  /*0580*/  @!UP1 UIADD3 UR14, -UR14, URZ, URZ ;  /* 0x0000003f0e0e9290 */ /* 0x000fe4000fffe13f */
[----:B------:R-:W-:-:S02]  /*0590*/  @!UP0 ULOP3.LUT UR14, URZ, UR25, URZ, 0x33, !UPT ;  /* 0x000000193f0e8292 */ /* 0x000fc4000f8e333f */
[----:B------:R-:W-:Y:S02]  /*05a0*/  ULEA.HI.X UR20, UR8, UR27, UR20, 0x1, UP2 ;  /* 0x0000001b08147291 */ /* 0x000fe400090f0c14 */
[----:B------:R-:W-:Y:S01]  /*05b0*/  ULEA.HI.X UR16, UR10, UR29, UR16, 0x1, UP3 ;  /* 0x0000001d0a107291 */ /* 0x000fe200098f0c10 */
[----:B------:R-:W-:Y:S02]  /*05c0*/  ULDC.64 UR26, c[0x0][0x258] ;  /* 0x00009600001a7ab9 */ /* 0x000fe40000000a00 */
[----:B------:R-:W-:Y:S01]  /*05d0*/  ULDC.64 UR28, c[0x0][0x278] ;  /* 0x00009e00001c7ab9 */ /* 0x000fe20000000a00 */
[----:B------:R-:W-:Y:S02]  /*05e0*/  UIADD3 UR12, UR7, UR12, URZ ;  /* 0x0000000c070c7290 */ /* 0x000fe4000fffe03f */
[----:B------:R-:W-:Y:S01]  /*05f0*/  USHF.R.S32.HI UR8, URZ, 0x1f, UR14 ;  /* 0x0000001f3f087899 */ /* 0x000fe2000801140e */
[----:B------:R-:W-:Y:S11]  /*0600*/  @!P2 EXIT ;  /* 0x000000000000a94d */ /* 0x000ff60003800000 */
[----:B------:R-:W0:Y:S01]  /*0610*/  S2R R3, SR_LANEID ;  /* 0x0000000000037919 */ /* 0x000e220000000000 */
[----:B------:R-:W-:Y:S02]  /*0620*/  UIADD3 UR5, UR5, UR24, URZ ;  /* 0x0000001805057290 */ /* 0x000fe4000fffe03f */
[----:B------:R-:W-:Y:S01]  /*0630*/  UIMAD UR9, UR8, UR26, URZ ;  /* 0x0000001a080972a4 */ /* 0x000fe2000f8e023f */
[----:B------:R-:W-:Y:S01]  /*0640*/  UMOV UR7, UR12 ;  /* 0x0000000c00077c82 */ /* 0x000fe20008000000 */
[----:B------:R-:W-:Y:S02]  /*0650*/  UIMAD UR12, UR8, UR28, URZ ;  /* 0x0000001c080c72a4 */ /* 0x000fe4000f8e023f */
[----:B------:R-:W-:Y:S02]  /*0660*/  UIMAD UR10, UR14, UR27, UR9 ;  /* 0x0000001b0e0a72a4 */ /* 0x000fe4000f8e0209 */
[----:B------:R-:W-:Y:S02]  /*0670*/  UIMAD.WIDE.U32 UR8, UR14, UR28, UR4 ;  /* 0x0000001c0e0872a5 */ /* 0x000fe4000f8e0004 */
[----:B------:R-:W-:Y:S01]  /*0680*/  UIMAD.WIDE.U32 UR6, UR14, UR26, UR6 ;  /* 0x0000001a0e0672a5 */ /* 0x000fe2000f8e0006 */
[----:B------:R-:W-:Y:S01]  /*0690*/  UMOV UR4, URZ ;  /* 0x0000003f00047c82 */ /* 0x000fe20008000000 */
[----:B------:R-:W-:Y:S01]  /*06a0*/  UMOV UR5, URZ ;  /* 0x0000003f00057c82 */ /* 0x000fe20008000000 */
[----:B-----5:R-:W-:Y:S01]  /*06b0*/  @P0 R2UR UR4, R8 ;  /* 0x00000000080402ca */ /* 0x020fe200000e0000 */
[----:B------:R-:W-:Y:S01]  /*06c0*/  UIMAD UR15, UR14, UR29, UR12 ;  /* 0x0000001d0e0f72a4 */ /* 0x000fe2000f8e020c */
[----:B------:R-:W-:Y:S01]  /*06d0*/  @P1 R2UR UR5, R4 ;  /* 0x00000000040512ca */ /* 0x000fe200000e0000 */
[----:B------:R-:W-:Y:S01]  /*06e0*/  ULDC.64 UR24, c[0x0][0x2d8] ;  /* 0x0000b60000187ab9 */ /* 0x000fe20000000a00 */
[----:B------:R-:W-:Y:S01]  /*06f0*/  ULDC.64 UR26, c[0x0][0x2e0] ;  /* 0x0000b800001a7ab9 */ /* 0x000fe20000000a00 */
[----:B------:R-:W-:-:S02]  /*0700*/  ULEA UR12, UP0, UR6, UR24, 0x1 ;  /* 0x00000018060c7291 */ /* 0x000fc4000f80083f */
[----:B------:R-:W-:Y:S02]  /*0710*/  ULEA UR13, UP1, UR8, UR26, 0x1 ;  /* 0x0000001a080d7291 */ /* 0x000fe4000f82083f */
[----:B------:R-:W-:Y:S02]  /*0720*/  UIADD3 UR14, UR7, UR10, URZ ;  /* 0x0000000a070e7290 */ /* 0x000fe4000fffe03f */
[----:B------:R-:W-:Y:S02]  /*0730*/  UIADD3 UR15, UR9, UR15, URZ ;  /* 0x0000000f090f7290 */ /* 0x000fe4000fffe03f */
[----:B------:R-:W-:Y:S02]  /*0740*/  ULEA.HI.X UR14, UR6, UR25, UR14, 0x1, UP0 ;  /* 0x00000019060e7291 */ /* 0x000fe400080f0c0e */
[----:B------:R-:W-:Y:S01]  /*0750*/  ULEA.HI.X UR15, UR8, UR27, UR15, 0x1, UP1 ;  /* 0x0000001b080f7291 */ /* 0x000fe200088f0c0f */
[----:B------:R-:W-:Y:S01]  /*0760*/  UMOV UR9, UR11 ;  /* 0x0000000b00097c82 */ /* 0x000fe20008000000 */
[----:B------:R-:W-:Y:S01]  /*0770*/  UMOV UR6, URZ ;  /* 0x0000003f00067c82 */ /* 0x000fe20008000000 */
[----:B------:R-:W-:Y:S01]  /*0780*/  UMOV UR8, UR17 ;  /* 0x0000001100087c82 */ /* 0x000fe20008000000 */
[----:B------:R-:W-:Y:S01]  /*0790*/  UMOV UR10, UR20 ;  /* 0x00000014000a7c82 */ /* 0x000fe20008000000 */
[----:B0-----:R-:W-:-:S07]  /*07a0*/  UMOV UR11, UR16 ;  /* 0x00000010000b7c82 */ /* 0x001fce0008000000 */
.L_x_305:
[----:B------:R-:W0:Y:S01]  /*07b0*/  S2R R22, SR_TID.X ;  /* 0x0000000000167919 */ /* 0x000e220000002100 */
[----:B------:R-:W-:Y:S01]  /*07c0*/  ULDC UR16, c[0x0][0x218] ;  /* 0x0000860000107ab9 */ /* 0x000fe20000000800 */
[----:B------:R-:W-:Y:S01]  /*07d0*/  MOV R4, UR8 ;  /* 0x0000000800047c02 */ /* 0x000fe20008000f00 */
[----:B------:R-:W-:Y:S01]  /*07e0*/  UIMAD UR16, UR6, -0x800, UR16 ;  /* 0xfffff800061078a4 */ /* 0x000fe2000f8e0210 */
[----:B------:R-:W-:Y:S02]  /*07f0*/  MOV R5, UR10 ;  /* 0x0000000a00057c02 */ /* 0x000fe40008000f00 */
        /* <DEDUP_REMOVED lines=10> */
[----:B0-----:R-:W-:-:S04]  /*08a0*/  SHF.L.U32 R12, R22, 0x4, RZ ;  /* 0x00000004160c7819 */ /* 0x001fc800000006ff */
[----:B------:R-:W-:Y:S02]  /*08b0*/  LOP3.LUT R50, R12, 0xfffffe00, RZ, 0xc0, !PT ;  /* 0xfffffe000c327812 */ /* 0x000fe400078ec0ff */
[----:B------:R-:W-:Y:S02]  /*08c0*/  PRMT R12, RZ, 0x7610, R12 ;  /* 0x00007610ff0c7816 */ /* 0x000fe4000000000c */
[----:B------:R-:W-:-:S04]  /*08d0*/  LOP3.LUT R51, R50, 0x1f, R22, 0xf8, !PT ;  /* 0x0000001f32337812 */ /* 0x000fc800078ef816 */
[C---:B------:R-:W-:Y:S01]  /*08e0*/  LOP3.LUT R22, R51.reuse, 0x20, RZ, 0xfc, !PT ;  /* 0x0000002033167812 */ /* 0x040fe200078efcff */
[C---:B------:R-:W-:Y:S01]  /*08f0*/  IMAD.WIDE R4, R51.reuse, 0x2, R4 ;  /* 0x0000000233047825 */ /* 0x040fe200078e0204 */
[C---:B------:R-:W-:Y:S01]  /*0900*/  ISETP.GE.AND P2, PT, R51.reuse, UR16, PT ;  /* 0x0000001033007c0c */ /* 0x040fe2000bf46270 */
[----:B------:R-:W-:Y:S01]  /*0910*/  BAR.SYNC.DEFER_BLOCKING 0x0 ;  /* 0x0000000000007b1d */ /* 0x000fe20000010000 */
[----:B------:R-:W-:Y:S02]  /*0920*/  ISETP.GE.AND P1, PT, R22, UR16, PT ;  /* 0x0000001016007c0c */ /* 0x000fe4000bf26270 */
[C---:B------:R-:W-:Y:S02]  /*0930*/  LOP3.LUT R23, R51.reuse, 0x40, RZ, 0xfc, !PT ;  /* 0x0000004033177812 */ /* 0x040fe400078efcff */
[C---:B------:R-:W-:Y:S02]  /*0940*/  LOP3.LUT R24, R51.reuse, 0x60, RZ, 0xfc, !PT ;  /* 0x0000006033187812 */ /* 0x040fe400078efcff */
[----:B------:R-:W-:-:S02]  /*0950*/  LOP3.LUT R25, R51, 0x80, RZ, 0xfc, !PT ;  /* 0x0000008033197812 */ /* 0x000fc400078efcff */
[C---:B------:R-:W-:Y:S02]  /*0960*/  LOP3.LUT R26, R51.reuse, 0xa0, RZ, 0xfc, !PT ;  /* 0x000000a0331a7812 */ /* 0x040fe400078efcff */
[----:B------:R-:W-:Y:S02]  /*0970*/  LOP3.LUT R27, R51, 0xc0, RZ, 0xfc, !PT ;  /* 0x000000c0331b7812 */ /* 0x000fe400078efcff */
[----:B------:R-:W-:Y:S02]  /*0980*/  ISETP.GE.AND P4, PT, R23, UR16, PT ;  /* 0x0000001017007c0c */ /* 0x000fe4000bf86270 */
[C---:B------:R-:W-:Y:S02]  /*0990*/  LOP3.LUT R28, R51.reuse, 0xe0, RZ, 0xfc, !PT ;  /* 0x000000e0331c7812 */ /* 0x040fe400078efcff */
[----:B------:R-:W-:Y:S02]  /*09a0*/  ISETP.GE.AND P0, PT, R24, UR16, PT ;  /* 0x0000001018007c0c */ /* 0x000fe4000bf06270 */
[----:B------:R-:W-:-:S02]  /*09b0*/  LOP3.LUT R34, R51, 0x100, RZ, 0xfc, !PT ;  /* 0x0000010033227812 */ /* 0x000fc400078efcff */
[----:B------:R-:W-:Y:S02]  /*09c0*/  ISETP.GE.AND P6, PT, R25, UR16, PT ;  /* 0x0000001019007c0c */ /* 0x000fe4000bfc6270 */
[----:B------:R-:W-:Y:S01]  /*09d0*/  ISETP.GE.AND P5, PT, R26, UR16, PT ;  /* 0x000000101a007c0c */ /* 0x000fe2000bfa6270 */
[----:B------:R-:W2:Y:S01]  /*09e0*/  @!P2 LDG.E.U16 R6, desc[UR18][R4.64] ;  /* 0x000000120406a981 */ /* 0x000ea2000c1e1500 */
[----:B------:R-:W-:Y:S02]  /*09f0*/  ISETP.GE.AND P3, PT, R27, UR16, PT ;  /* 0x000000101b007c0c */ /* 0x000fe4000bf66270 */
[----:B------:R-:W-:Y:S01]  /*0a00*/  ISETP.GE.AND P2, PT, R28, UR16, PT ;  /* 0x000000101c007c0c */ /* 0x000fe2000bf46270 */
[----:B------:R-:W3:Y:S01]  /*0a10*/  @!P1 LDG.E.U16 R7, desc[UR18][R4.64+0x40] ;  /* 0x0000401204079981 */ /* 0x000ee2000c1e1500 */
[----:B------:R-:W-:Y:S02]  /*0a20*/  ISETP.GE.AND P1, PT, R34, UR16, PT ;  /* 0x0000001022007c0c */ /* 0x000fe4000bf26270 */
[C---:B------:R-:W-:Y:S01]  /*0a30*/  LOP3.LUT R36, R51.reuse, 0x120, RZ, 0xfc, !PT ;  /* 0x0000012033247812 */ /* 0x040fe200078efcff */
[----:B------:R-:W4:Y:S01]  /*0a40*/  @!P4 LDG.E.U16 R8, desc[UR18][R4.64+0x80] ;  /* 0x000080120408c981 */ /* 0x000f22000c1e1500 */
[----:B------:R-:W-:-:S02]  /*0a50*/  LOP3.LUT R38, R51, 0x140, RZ, 0xfc, !PT ;  /* 0x0000014033267812 */ /* 0x000fc400078efcff */
[C---:B------:R-:W-:Y:S01]  /*0a60*/  LOP3.LUT R40, R51.reuse, 0x160, RZ, 0xfc, !PT ;  /* 0x0000016033287812 */ /* 0x040fe200078efcff */
[----:B------:R-:W5:Y:S01]  /*0a70*/  @!P0 LDG.E.U16 R9, desc[UR18][R4.64+0xc0] ;  /* 0x0000c01204098981 */ /* 0x000f62000c1e1500 */
[C---:B------:R-:W-:Y:S02]  /*0a80*/  LOP3.LUT R42, R51.reuse, 0x180, RZ, 0xfc, !PT ;  /* 0x00000180332a7812 */ /* 0x040fe400078efcff */
[C---:B------:R-:W-:Y:S01]  /*0a90*/  LOP3.LUT R44, R51.reuse, 0x1a0, RZ, 0xfc, !PT ;  /* 0x000001a0332c7812 */ /* 0x040fe200078efcff */
[----:B------:R-:W5:Y:S01]  /*0aa0*/  @!P6 LDG.E.U16 R10, desc[UR18][R4.64+0x100] ;  /* 0x00010012040ae981 */ /* 0x000f62000c1e1500 */
[----:B------:R-:W-:Y:S02]  /*0ab0*/  ISETP.GE.AND P4, PT, R36, UR16, PT ;  /* 0x0000001024007c0c */ /* 0x000fe4000bf86270 */
[----:B------:R-:W-:Y:S01]  /*0ac0*/  LOP3.LUT R46, R51, 0x1c0, RZ, 0xfc, !PT ;  /* 0x000001c0332e7812 */ /* 0x000fe200078efcff */
[----:B------:R-:W5:Y:S01]  /*0ad0*/  @!P5 LDG.E.U16 R11, desc[UR18][R4.64+0x140] ;  /* 0x00014012040bd981 */ /* 0x000f62000c1e1500 */
[----:B------:R-:W-:-:S02]  /*0ae0*/  ISETP.GE.AND P0, PT, R38, UR16, PT ;  /* 0x0000001026007c0c */ /* 0x000fc4000bf06270 */
[----:B------:R-:W-:Y:S01]  /*0af0*/  LOP3.LUT R48, R51, 0x1e0, RZ, 0xfc, !PT ;  /* 0x000001e033307812 */ /* 0x000fe200078efcff */
[----:B------:R-:W5:Y:S01]  /*0b00*/  @!P3 LDG.E.U16 R12, desc[UR18][R4.64+0x180] ;  /* 0x00018012040cb981 */ /* 0x000f62000c1e1500 */
[----:B------:R-:W-:Y:S02]  /*0b10*/  ISETP.GE.AND P6, PT, R40, UR16, PT ;  /* 0x0000001028007c0c */ /* 0x000fe4000bfc6270 */
[----:B------:R-:W-:Y:S01]  /*0b20*/  ISETP.GE.AND P5, PT, R42, UR16, PT ;  /* 0x000000102a007c0c */ /* 0x000fe2000bfa6270 */
[----:B------:R-:W5:Y:S01]  /*0b30*/  @!P2 LDG.E.U16 R13, desc[UR18][R4.64+0x1c0] ;  /* 0x0001c012040da981 */ /* 0x000f62000c1e1500 */
[----:B------:R-:W-:Y:S02]  /*0b40*/  ISETP.GE.AND P3, PT, R44, UR16, PT ;  /* 0x000000102c007c0c */ /* 0x000fe4000bf66270 */
[----:B------:R-:W-:Y:S01]  /*0b50*/  ISETP.GE.AND P2, PT, R46, UR16, PT ;  /* 0x000000102e007c0c */ /* 0x000fe2000bf46270 */
[----:B------:R-:W5:Y:S01]  /*0b60*/  @!P1 LDG.E.U16 R14, desc[UR18][R4.64+0x200] ;  /* 0x00020012040e9981 */ /* 0x000f62000c1e1500 */
[----:B------:R-:W-:-:S02]  /*0b70*/  ISETP.GE.AND P1, PT, R48, UR16, PT ;  /* 0x0000001030007c0c */ /* 0x000fc4000bf26270 */
[----:B------:R-:W-:Y:S01]  /*0b80*/  PRMT R17, RZ, 0x7610, R17 ;  /* 0x00007610ff117816 */ /* 0x000fe20000000011 */
[----:B------:R-:W5:Y:S01]  /*0b90*/  @!P4 LDG.E.U16 R15, desc[UR18][R4.64+0x240] ;  /* 0x00024012040fc981 */ /* 0x000f62000c1e1500 */
[----:B------:R-:W-:Y:S02]  /*0ba0*/  PRMT R18, RZ, 0x7610, R18 ;  /* 0x00007610ff127816 */ /* 0x000fe40000000012 */
[----:B------:R-:W-:Y:S01]  /*0bb0*/  PRMT R19, RZ, 0x7610, R19 ;  /* 0x00007610ff137816 */ /* 0x000fe20000000013 */
[----:B------:R-:W5:Y:S01]  /*0bc0*/  @!P0 LDG.E.U16 R16, desc[UR18][R4.64+0x280] ;  /* 0x0002801204108981 */ /* 0x000f62000c1e1500 */
[----:B------:R-:W-:Y:S02]  /*0bd0*/  PRMT R20, RZ, 0x7610, R20 ;  /* 0x00007610ff147816 */ /* 0x000fe40000000014 */
[----:B------:R-:W-:Y:S01]  /*0be0*/  PRMT R21, RZ, 0x7610, R21 ;  /* 0x00007610ff157816 */ /* 0x000fe20000000015 */
        /* <DEDUP_REMOVED lines=55> */
[----:B------:R-:W-:Y:S02]  /*0f60*/  MOV R4, UR9 ;  /* 0x0000000900047c02 */ /* 0x000fe40008000f00 */
[----:B------:R-:W-:-:S02]  /*0f70*/  ISETP.GE.AND P0, PT, R24, UR16, PT ;  /* 0x0000001018007c0c */ /* 0x000fc4000bf06270 */
[----:B------:R-:W-:Y:S02]  /*0f80*/  ISETP.GE.AND P6, PT, R26, UR16, PT ;  /* 0x000000101a007c0c */ /* 0x000fe4000bfc6270 */
[----:B------:R-:W-:Y:S01]  /*0f90*/  ISETP.GE.AND P3, PT, R28, UR16, PT ;  /* 0x000000101c007c0c */ /* 0x000fe2000bf66270 */
[----:B--2---:R0:W-:Y:S01]  /*0fa0*/  STS.U16 [R67], R6 ;  /* 0x0000000643007388 */ /* 0x0041e20000000400 */
[----:B------:R-:W-:Y:S01]  /*0fb0*/  LEA R56, R41, UR17, 0x1 ;  /* 0x0000001129387c11 */ /* 0x000fe2000f8e08ff */
[----:B------:R-:W1:Y:S02]  /*0fc0*/  LDC R39, c[0x0][0x21c] ;  /* 0x00008700ff277b82 */ /* 0x000e640000000800 */
[----:B---3--:R-:W-:Y:S04]  /*0fd0*/  STS.U16 [R66+0x40], R7 ;  /* 0x0000400742007388 */ /* 0x008fe80000000400 */
[----:B----4-:R2:W-:Y:S01]  /*0fe0*/  STS.U16 [R65+0x80], R8 ;  /* 0x0000800841007388 */ /* 0x0105e20000000400 */
[----:B0-----:R-:W-:-:S03]  /*0ff0*/  LEA R6, R3, R50, 0x4 ;  /* 0x0000003203067211 */ /* 0x001fc600078e20ff */
[----:B-----5:R0:W-:Y:S01]  /*1000*/  STS.U16 [R64+0xc0], R9 ;  /* 0x0000c00940007388 */ /* 0x0201e20000000400 */
[----:B------:R-:W-:-:S03]  /*1010*/  MOV R5, UR11 ;  /* 0x0000000b00057c02 */ /* 0x000fc60008000f00 */
[----:B------:R-:W-:Y:S01]  /*1020*/  STS.U16 [R63+0x100], R10 ;  /* 0x0001000a3f007388 */ /* 0x000fe20000000400 */
[----:B------:R-:W-:-:S03]  /*1030*/  LEA R55, R43, UR17, 0x1 ;  /* 0x000000112b377c11 */ /* 0x000fc6000f8e08ff */
[----:B------:R3:W-:Y:S01]  /*1040*/  STS.U16 [R62+0x140], R11 ;  /* 0x0001400b3e007388 */ /* 0x0007e20000000400 */
[----:B------:R-:W-:-:S03]  /*1050*/  LEA R54, R45, UR17, 0x1 ;  /* 0x000000112d367c11 */ /* 0x000fc6000f8e08ff */
[----:B------:R4:W-:Y:S01]  /*1060*/  STS.U16 [R61+0x180], R12 ;  /* 0x0001800c3d007388 */ /* 0x0009e20000000400 */
[----:B--2---:R-:W-:-:S03]  /*1070*/  LEA.HI.SX32 R8, R6, R6, 0x1b ;  /* 0x0000000606087211 */ /* 0x004fc600078fdaff */
[----:B------:R2:W-:Y:S01]  /*1080*/  STS.U16 [R60+0x1c0], R13 ;  /* 0x0001c00d3c007388 */ /* 0x0005e20000000400 */
[----:B------:R-:W-:-:S03]  /*1090*/  LEA R53, R47, UR17, 0x1 ;  /* 0x000000112f357c11 */ /* 0x000fc6000f8e08ff */
[----:B------:R5:W-:Y:S01]  /*10a0*/  STS.U16 [R59+0x200], R14 ;  /* 0x0002000e3b007388 */ /* 0x000be20000000400 */
[----:B------:R-:W-:Y:S01]  /*10b0*/  LEA R52, R49, UR17, 0x1 ;  /* 0x0000001131347c11 */ /* 0x000fe2000f8e08ff */
[----:B------:R-:W-:Y:S02]  /*10c0*/  IMAD.WIDE R6, R51, 0x2, R4 ;  /* 0x0000000233067825 */ /* 0x000fe400078e0204 */
[----:B------:R5:W-:Y:S01]  /*10d0*/  STS.U16 [R58+0x240], R15 ;  /* 0x0002400f3a007388 */ /* 0x000be20000000400 */
[----:B------:R-:W-:-:S03]  /*10e0*/  LEA R4, R8, UR17, 0x1 ;  /* 0x0000001108047c11 */ /* 0x000fc6000f8e08ff */
[----:B------:R1:W-:Y:S04]  /*10f0*/  STS.U16 [R57+0x280], R16 ;  /* 0x0002801039007388 */ /* 0x0003e80000000400 */
[----:B------:R1:W-:Y:S04]  /*1100*/  STS.U16 [R56+0x2c0], R17 ;  /* 0x0002c01138007388 */ /* 0x0003e80000000400 */
[----:B------:R-:W-:Y:S04]  /*1110*/  STS.U16 [R55+0x300], R18 ;  /* 0x0003001237007388 */ /* 0x000fe80000000400 */
[----:B------:R-:W-:Y:S04]  /*1120*/  STS.U16 [R54+0x340], R19 ;  /* 0x0003401336007388 */ /* 0x000fe80000000400 */
        /* <DEDUP_REMOVED lines=21> */
[----:B---3--:R-:W-:-:S02]  /*1280*/  PRMT R11, RZ, 0x7610, R11 ;  /* 0x00007610ff0b7816 */ /* 0x008fc4000000000b */
[----:B------:R-:W-:Y:S02]  /*1290*/  PRMT R10, RZ, 0x7610, R10 ;  /* 0x00007610ff0a7816 */ /* 0x000fe4000000000a */
[----:B------:R-:W-:Y:S02]  /*12a0*/  PRMT R8, RZ, 0x7610, R8 ;  /* 0x00007610ff087816 */ /* 0x000fe40000000008 */
[----:B----4-:R-:W-:Y:S02]  /*12b0*/  PRMT R12, RZ, 0x7610, R12 ;  /* 0x00007610ff0c7816 */ /* 0x010fe4000000000c */
[----:B--2---:R-:W-:Y:S02]  /*12c0*/  PRMT R13, RZ, 0x7610, R13 ;  /* 0x00007610ff0d7816 */ /* 0x004fe4000000000d */
[----:B-----5:R-:W-:Y:S02]  /*12d0*/  PRMT R14, RZ, 0x7610, R14 ;  /* 0x00007610ff0e7816 */ /* 0x020fe4000000000e */
[----:B------:R-:W-:-:S02]  /*12e0*/  PRMT R15, RZ, 0x7610, R15 ;  /* 0x00007610ff0f7816 */ /* 0x000fc4000000000f */
        /* <DEDUP_REMOVED lines=19> */
[----:B-1----:R-:W-:Y:S02]  /*1420*/  PRMT R16, RZ, 0x7610, R16 ;  /* 0x00007610ff107816 */ /* 0x002fe40000000010 */
        /* <DEDUP_REMOVED lines=29> */
[----:B------:R-:W-:Y:S01]  /*1600*/  STL [R1+0x24], R52 ;  /* 0x0000243401007387 */ /* 0x000fe20000100800 */
[----:B------:R-:W-:Y:S01]  /*1610*/  BSSY B0, `(.L_x_264) ;  /* 0x0000059000007945 */ /* 0x000fe20003800000 */
[----:B------:R-:W-:Y:S02]  /*1620*/  ISETP.GE.AND P6, PT, R39, 0x1, PT ;  /* 0x000000012700780c */ /* 0x000fe40003fc6270 */
        /* <DEDUP_REMOVED lines=87> */
.L_x_265:
[----:B------:R-:W-:Y:S05]  /*1ba0*/  BSYNC B0 ;  /* 0x0000000000007941 */ /* 0x000fea0003800000 */
.L_x_264:
        /* <DEDUP_REMOVED lines=36> */
.L_x_267:
[----:B------:R-:W-:Y:S05]  /*1df0*/  BSYNC B0 ;  /* 0x0000000000007941 */ /* 0x000fea0003800000 */
.L_x_266:
        /* <DEDUP_REMOVED lines=38> */
.L_x_269:
[----:B------:R-:W-:Y:S05]  /*2060*/  BSYNC B0 ;  /* 0x0000000000007941 */ /* 0x000fea0003800000 */
.L_x_268:
        /* <DEDUP_REMOVED lines=36> */
.L_x_271:
[----:B------:R-:W-:Y:S05]  /*22b0*/  BSYNC B0 ;  /* 0x0000000000007941 */ /* 0x000fea0003800000 */
.L_x_270:
        /* <DEDUP_REMOVED lines=38> */
.L_x_273:
[----:B------:R-:W-:Y:S05]  /*2520*/  BSYNC B0 ;  /* 0x0000000000007941 */ /* 0x000fea0003800000 */
.L_x_272:
        /* <DEDUP_REMOVED lines=36> */
.L_x_275:
[----:B------:R-:W-:Y:S05]  /*2770*/  BSYNC B0 ;  /* 0x0000000000007941 */ /* 0x000fea0003800000 */
.L_x_274:
        /* <DEDUP_REMOVED lines=38> */
.L_x_277:
[----:B------:R-:W-:Y:S05]  /*29e0*/  BSYNC B0 ;  /* 0x0000000000007941 */ /* 0x000fea0003800000 */
.L_x_276:
[----:B------:R-:W-:Y:S01]  /*29f0*/  HADD2.F32 R36, -RZ, R36.H0_H0 ;  /* 0x20000024ff247230 */ /* 0x000fe20000004100 */
[----:B------:R-:W-:Y:S01]  /*2a00*/  BSSY B0, `(.L_x_278) ;  /* 0x0000024000007945 */ /* 0x000fe20003800000 */
[----:B------:R-:W-:Y:S01]  /*2a10*/  HADD2.F32 R38, -RZ, R18.H0_H0 ;  /* 0x20000012ff267230 */ /* 0x000fe20000004100 */
[----:B------:R-:W-:Y:S02]  /*2a20*/  FSETP.GTU.FTZ.AND P4, PT, R17, 20, PT ;  /* 0x41a000001100780b */ /* 0x000fe40003f9c000 */
[----:B------:R-:W-:Y:S01]  /*2a30*/  FADD.FTZ R18, R36, UR5 ;  /* 0x0000000524127e21 */ /* 0x000fe20008010000 */
[----:B------:R-:W-:Y:S10]  /*2a40*/  @P5 BRA `(.L_x_279) ;  /* 0x00000000007c5947 */ /* 0x000ff40003800000 */
        /* <DEDUP_REMOVED lines=31> */
.L_x_279:
[----:B------:R-:W-:Y:S05]  /*2c40*/  BSYNC B0 ;  /* 0x0000000000007941 */ /* 0x000fea0003800000 */
.L_x_278:
[----:B------:R-:W-:Y:S01]  /*2c50*/  ISETP.EQ.OR P3, PT, RZ, UR7, P3 ;  /* 0x00000007ff007c0c */ /* 0x000fe20009f62670 */
[----:B------:R-:W-:Y:S01]  /*2c60*/  HADD2.F32 R35, -RZ, R35.H0_H0 ;  /* 0x20000023ff237230 */ /* 0x000fe20000004100 */
[----:B------:R-:W-:Y:S01]  /*2c70*/  BSSY B0, `(.L_x_280) ;  /* 0x0000028000007945 */ /* 0x000fe20003800000 */
[----:B------:R-:W-:Y:S01]  /*2c80*/  HADD2.F32 R42, -RZ, R19.H0_H0 ;  /* 0x20000013ff2a7230 */ /* 0x000fe20000004100 */
[----:B------:R-:W-:Y:S01]  /*2c90*/  FSETP.GTU.FTZ.AND P5, PT, R18, 20, PT ;  /* 0x41a000001200780b */ /* 0x000fe20003fbc000 */
[----:B------:R-:W-:Y:S01]  /*2ca0*/  HADD2.F32 R37, -RZ, R33.H0_H0 ;  /* 0x20000021ff257230 */ /* 0x000fe20000004100 */
[----:B------:R-:W-:Y:S01]  /*2cb0*/  ISETP.EQ.OR P2, PT, RZ, UR7, P2 ;  /* 0x00000007ff007c0c */ /* 0x000fe20009742670 */
[----:B------:R-:W-:Y:S02]  /*2cc0*/  HADD2.F32 R40, -RZ, R32.H0_H0 ;  /* 0x20000020ff287230 */ /* 0x000fe40000004100 */
[----:B------:R-:W-:Y:S01]  /*2cd0*/  FADD.FTZ R19, R35, UR5 ;  /* 0x0000000523137e21 */ /* 0x000fe20008010000 */
[----:B------:R-:W-:-:S03]  /*2ce0*/  HADD2.F32 R39, -RZ, R31.H0_H0 ;  /* 0x2000001fff277230 */ /* 0x000fc60000004100 */
        /* <DEDUP_REMOVED lines=32> */
.L_x_281:
[----:B------:R-:W-:Y:S05]  /*2ef0*/  BSYNC B0 ;  /* 0x0000000000007941 */ /* 0x000fea0003800000 */
.L_x_280:
[----:B------:R-:W-:Y:S01]  /*2f00*/  HADD2.F32 R34, -RZ, R34.H0_H0 ;  /* 0x20000022ff227230 */ /* 0x000fe20000004100 */
[----:B------:R-:W-:Y:S01]  /*2f10*/  BSSY B0, `(.L_x_282) ;  /* 0x0000027000007945 */ /* 0x000fe20003800000 */
[----:B------:R-:W-:Y:S01]  /*2f20*/  HADD2.F32 R46, -RZ, R20.H0_H0 ;  /* 0x20000014ff2e7230 */ /* 0x000fe20000004100 */
[----:B------:R-:W-:Y:S01]  /*2f30*/  FSETP.GTU.FTZ.AND P3, PT, R19, 20, PT ;  /* 0x41a000001300780b */ /* 0x000fe20003f7c000 */
        /* <DEDUP_REMOVED lines=36> */
.L_x_283:
[----:B------:R-:W-:Y:S05]  /*3180*/  BSYNC B0 ;  /* 0x0000000000007941 */ /* 0x000fea0003800000 */
.L_x_282:
        /* <DEDUP_REMOVED lines=46> */
.L_x_285:
[----:B------:R-:W-:Y:S05]  /*3470*/  BSYNC B0 ;  /* 0x0000000000007941 */ /* 0x000fea0003800000 */
.L_x_284:
        /* <DEDUP_REMOVED lines=33> */
.L_x_287:
[----:B------:R-:W-:Y:S05]  /*3690*/  BSYNC B0 ;  /* 0x0000000000007941 */ /* 0x000fea0003800000 */
.L_x_286:
        /* <DEDUP_REMOVED lines=33> */
.L_x_289:
[----:B------:R-:W-:Y:S05]  /*38b0*/  BSYNC B0 ;  /* 0x0000000000007941 */ /* 0x000fea0003800000 */
.L_x_288:
        /* <DEDUP_REMOVED lines=33> */
.L_x_291:
[----:B------:R-:W-:Y:S05]  /*3ad0*/  BSYNC B0 ;  /* 0x0000000000007941 */ /* 0x000fea0003800000 */
.L_x_290:
        /* <DEDUP_REMOVED lines=33> */
.L_x_293:
[----:B------:R-:W-:Y:S05]  /*3cf0*/  BSYNC B0 ;  /* 0x0000000000007941 */ /* 0x000fea0003800000 */
.L_x_292:
        /* <DEDUP_REMOVED lines=33> */
.L_x_295:
[----:B------:R-:W-:Y:S05]  /*3f10*/  BSYNC B0 ;  /* 0x0000000000007941 */ /* 0x000fea0003800000 */
.L_x_294:
        /* <DEDUP_REMOVED lines=20> */
[----:B------:R-:W-:Y:S01]  /*4060*/  IADD3 R48, R50, R51, RZ ;  /* 0x0000003332307210 */ /* 0x000fe20007ffe0ff */
[----:B------:R-:W-:Y:S02]  /*4070*/  UIMAD UR7, UR21, UR24, URZ ;  /* 0x00000018150772a4 */ /* 0x000fe4000f8e023f */
[----:B------:R-:W-:-:S04]  /*4080*/  IMAD.WIDE.U32 R50, R0, UR24, RZ ;  /* 0x0000001800327c25 */ /* 0x000fc8000f8e00ff */
[----:B------:R-:W-:Y:S01]  /*4090*/  FMUL.FTZ R38, R38, R5 ;  /* 0x0000000526267220 */ /* 0x000fe20000410000 */
[----:B------:R-:W-:Y:S01]  /*40a0*/  FMUL.FTZ R37, R37, R6 ;  /* 0x0000000625257220 */ /* 0x000fe20000410000 */
[----:B------:R-:W-:Y:S01]  /*40b0*/  FMUL.FTZ R39, R39, R8 ;  /* 0x0000000827277220 */ /* 0x000fe20000410000 */
[----:B------:R-:W-:Y:S01]  /*40c0*/  USHF.L.U32 UR17, UR16, 0x1, URZ ;  /* 0x0000000110117899 */ /* 0x000fe2000800063f */
[----:B------:R-:W-:Y:S01]  /*40d0*/  MOV R47, UR7 ;  /* 0x00000007002f7c02 */ /* 0x000fe20008000f00 */
[----:B------:R-:W-:Y:S01]  /*40e0*/  STL.64 [R1+0x18], R50 ;  /* 0x0000183201007387 */ /* 0x000fe20000100a00 */
[----:B------:R-:W-:Y:S01]  /*40f0*/  FMUL.FTZ R165, R44, R11 ;  /* 0x0000000b2ca57220 */ /* 0x000fe20000410000 */
[----:B------:R-:W-:Y:S01]  /*4100*/  FMUL.FTZ R56, R56, R15 ;  /* 0x0000000f38387220 */ /* 0x000fe20000410000 */
[----:B------:R-:W-:Y:S01]  /*4110*/  FMUL.FTZ R57, R57, R16 ;  /* 0x0000001039397220 */ /* 0x000fe20000410000 */
[----:B------:R0:W-:Y:S01]  /*4120*/  STL [R1+0x14], R38 ;  /* 0x0000142601007387 */ /* 0x0001e20000100800 */
[----:B------:R-:W-:Y:S01]  /*4130*/  IMAD R47, R0, UR25, R47 ;  /* 0x00000019002f7c24 */ /* 0x000fe2000f8e022f */
[----:B------:R-:W-:Y:S01]  /*4140*/  ISETP.GE.AND P1, PT, R48, UR17, PT ;  /* 0x0000001130007c0c */ /* 0x000fe2000bf26270 */
[----:B------:R-:W-:Y:S01]  /*4150*/  FMUL.FTZ R58, R58, R17 ;  /* 0x000000113a3a7220 */ /* 0x000fe20000410000 */
[----:B------:R1:W-:Y:S01]  /*4160*/  STL [R1+0x10], R37 ;  /* 0x0000102501007387 */ /* 0x0003e20000100800 */
[----:B------:R-:W-:Y:S01]  /*4170*/  FMUL.FTZ R59, R59, R18 ;  /* 0x000000123b3b7220 */ /* 0x000fe20000410000 */
[----:B------:R-:W-:Y:S01]  /*4180*/  FMUL.FTZ R60, R60, R19 ;  /* 0x000000133c3c7220 */ /* 0x000fe20000410000 */
[----:B------:R-:W-:Y:S01]  /*4190*/  FMUL.FTZ R61, R61, R20 ;  /* 0x000000143d3d7220 */ /* 0x000fe20000410000 */
[----:B------:R-:W-:Y:S01]  /*41a0*/  UMOV UR7, URZ ;  /* 0x0000003f00077c82 */ /* 0x000fe20008000000 */
[----:B------:R-:W-:Y:S01]  /*41b0*/  ULDC UR36, c[0x0][0x224] ;  /* 0x0000890000247ab9 */ /* 0x000fe20000000800 */
[----:B0-----:R-:W-:Y:S01]  /*41c0*/  FMUL.FTZ R38, R40, R7 ;  /* 0x0000000728267220 */ /* 0x001fe20000410000 */
[----:B------:R-:W-:Y:S01]  /*41d0*/  IADD3 R40, R51, R47, RZ ;  /* 0x0000002f33287210 */ /* 0x000fe20007ffe0ff */
[----:B------:R-:W-:Y:S01]  /*41e0*/  ULDC UR37, c[0x0][0x21c] ;  /* 0x0000870000257ab9 */ /* 0x000fe20000000800 */
[----:B------:R-:W-:Y:S01]  /*41f0*/  ULDC UR25, c[0x0][0x214] ;  /* 0x0000850000197ab9 */ /* 0x000fe20000000800 */
[----:B-1----:R-:W-:Y:S01]  /*4200*/  FMUL.FTZ R37, R42, R9 ;  /* 0x000000092a257220 */ /* 0x002fe20000410000 */
[----:B------:R0:W-:Y:S01]  /*4210*/  STL [R1+0xc], R38 ;  /* 0x00000c2601007387 */ /* 0x0001e20000100800 */
[----:B------:R-:W-:Y:S01]  /*4220*/  ULDC.64 UR26, c[0x0][0x238] ;  /* 0x00008e00001a7ab9 */ /* 0x000fe20000000a00 */
[----:B------:R-:W-:Y:S01]  /*4230*/  ULDC.64 UR28, c[0x0][0x2d0] ;  /* 0x0000b400001c7ab9 */ /* 0x000fe20000000a00 */
[----:B------:R-:W-:Y:S01]  /*4240*/  ULDC.64 UR30, c[0x0][0x250] ;  /* 0x00009400001e7ab9 */ /* 0x000fe20000000a00 */
[----:B------:R1:W-:Y:S01]  /*4250*/  STL [R1+0x8], R39 ;  /* 0x0000082701007387 */ /* 0x0003e20000100800 */
[----:B------:R-:W-:Y:S01]  /*4260*/  ULDC.64 UR32, c[0x0][0x270] ;  /* 0x00009c0000207ab9 */ /* 0x000fe20000000a00 */
[----:B------:R-:W-:-:S02]  /*4270*/  ULDC.64 UR34, c[0x0][0x310] ;  /* 0x0000c40000227ab9 */ /* 0x000fc40000000a00 */
[----:B------:R2:W-:Y:S01]  /*4280*/  STL [R1+0x4], R37 ;  /* 0x0000042501007387 */ /* 0x0005e20000100800 */
[----:B0-----:R-:W-:Y:S01]  /*4290*/  FMUL.FTZ R38, R41, R10 ;  /* 0x0000000a29267220 */ /* 0x001fe20000410000 */
[----:B-1----:R-:W-:-:S04]  /*42a0*/  FMUL.FTZ R39, R45, R14 ;  /* 0x0000000e2d277220 */ /* 0x002fc80000410000 */
[----:B------:R0:W-:Y:S01]  /*42b0*/  STL [R1], R38 ;  /* 0x0000002601007387 */ /* 0x0001e20000100800 */
[----:B--2---:R-:W-:-:S03]  /*42c0*/  FMUL.FTZ R37, R43, R12 ;  /* 0x0000000c2b257220 */ /* 0x004fc60000410000 */
[----:B------:R1:W-:Y:S01]  /*42d0*/  STL [R1+0x20], R40 ;  /* 0x0000202801007387 */ /* 0x0003e20000100800 */
[----:B0-----:R-:W-:-:S07]  /*42e0*/  FMUL.FTZ R38, R46, R13 ;  /* 0x0000000d2e267220 */ /* 0x001fce0000410000 */
.L_x_302:
[----:B01----:R-:W0:Y:S01]  /*42f0*/  S2R R40, SR_TID.X ;  /* 0x0000000000287919 */ /* 0x003e220000002100 */
[----:B------:R-:W-:Y:S02]  /*4300*/  USHF.R.S32.HI UR20, URZ, 0x1f, UR7 ;  /* 0x0000001f3f147899 */ /* 0x000fe40008011407 */
[----:B------:R-:W-:Y:S01]  /*4310*/  USHF.L.U32 UR23, UR16, 0x1, URZ ;  /* 0x0000000110177899 */ /* 0x000fe2000800063f */
[----:B------:R-:W-:Y:S01]  /*4320*/  MOV R45, UR30 ;  /* 0x0000001e002d7c02 */ /* 0x000fe20008000f00 */
[----:B------:R-:W-:Y:S01]  /*4330*/  UIMAD UR17, UR20, UR30, URZ ;  /* 0x0000001e141172a4 */ /* 0x000fe2000f8e023f */
[----:B------:R-:W-:Y:S01]  /*4340*/  PRMT R116, RZ, 0x7610, R116 ;  /* 0x00007610ff747816 */ /* 0x000fe20000000074 */
[----:B------:R-:W2:Y:S01]  /*4350*/  LDL R52, [R1+0x20] ;  /* 0x0000200001347983 */ /* 0x000ea20000100800 */
[----:B------:R-:W-:Y:S02]  /*4360*/  PRMT R115, RZ, 0x7610, R115 ;  /* 0x00007610ff737816 */ /* 0x000fe40000000073 */
[----:B------:R-:W-:Y:S01]  /*4370*/  PRMT R112, RZ, 0x7610, R112 ;  /* 0x00007610ff707816 */ /* 0x000fe20000000070 */
[----:B------:R-:W3:Y:S01]  /*4380*/  LDL.64 R50, [R1+0x18] ;  /* 0x0000180001327983 */ /* 0x000ee20000100a00 */
        /* <DEDUP_REMOVED lines=28> */
[----:B------:R-:W-:Y:S01]  /*4550*/  PRMT R72, RZ, 0x7610, R72 ;  /* 0x00007610ff487816 */ /* 0x000fe20000000048 */
[----:B------:R-:W1:Y:S01]  /*4560*/  S2R R163, SR_TID.X ;  /* 0x0000000000a37919 */ /* 0x000e620000002100 */
[----:B0-----:R-:W-:Y:S01]  /*4570*/  SHF.L.U32 R41, R40, 0x4, RZ ;  /* 0x0000000428297819 */ /* 0x001fe200000006ff */
[----:B------:R-:W0:Y:S01]  /*4580*/  S2UR UR24, SR_CgaCtaId ;  /* 0x00000000001879c3 */ /* 0x000e220000008800 */
[----:B------:R-:W4:Y:S02]  /*4590*/  LDL R123, [R1+0x14] ;  /* 0x00001400017b7983 */ /* 0x000f240000100800 */
[----:B------:R-:W-:-:S02]  /*45a0*/  LOP3.LUT R41, R41, 0xfffffe00, RZ, 0xc0, !PT ;  /* 0xfffffe0029297812 */ /* 0x000fc400078ec0ff */
[----:B------:R-:W5:Y:S02]  /*45b0*/  LDL R125, [R1+0x10] ;  /* 0x00001000017d7983 */ /* 0x000f640000100800 */
[----:B------:R-:W-:Y:S02]  /*45c0*/  LOP3.LUT R41, R41, 0x1f, R40, 0xf8, !PT ;  /* 0x0000001f29297812 */ /* 0x000fe400078ef828 */
[----:B------:R-:W-:-:S04]  /*45d0*/  SHF.L.U32 R40, R40, 0x4, RZ ;  /* 0x0000000428287819 */ /* 0x000fc800000006ff */
[----:B------:R-:W-:-:S04]  /*45e0*/  LOP3.LUT R40, R40, 0xfffffe00, RZ, 0xc0, !PT ;  /* 0xfffffe0028287812 */ /* 0x000fc800078ec0ff */
[----:B------:R-:W-:-:S04]  /*45f0*/  IADD3 R42, R40, R41, RZ ;  /* 0x00000029282a7210 */ /* 0x000fc80007ffe0ff */
[----:B------:R-:W-:Y:S02]  /*4600*/  IADD3 R40, R42, 0x20, RZ ;  /* 0x000000202a287810 */ /* 0x000fe40007ffe0ff */
[--C-:B------:R-:W-:Y:S01]  /*4610*/  SHF.R.S32.HI R43, RZ, 0x1f, R42.reuse ;  /* 0x0000001fff2b7819 */ /* 0x100fe2000001142a */
[----:B------:R-:W-:Y:S01]  /*4620*/  UIMAD UR17, UR7, UR31, UR17 ;  /* 0x0000001f071172a4 */ /* 0x000fe2000f8e0211 */
[----:B------:R-:W-:Y:S02]  /*4630*/  ISETP.GE.AND P6, PT, R40, UR23, PT ;  /* 0x0000001728007c0c */ /* 0x000fe4000bfc6270 */
[C---:B------:R-:W-:Y:S01]  /*4640*/  IADD3 R40, R42.reuse, 0x40, RZ ;  /* 0x000000402a287810 */ /* 0x040fe20007ffe0ff */
[----:B------:R-:W-:Y:S01]  /*4650*/  IMAD.WIDE.U32 R44, R45, UR7, R42 ;  /* 0x000000072d2c7c25 */ /* 0x000fe2000f8e002a */
[----:B------:R-:W-:Y:S02]  /*4660*/  IADD3 R41, R42, 0x60, RZ ;  /* 0x000000602a297810 */ /* 0x000fe40007ffe0ff */
[----:B------:R-:W-:-:S02]  /*4670*/  ISETP.GE.AND P5, PT, R40, UR23, PT ;  /* 0x0000001728007c0c */ /* 0x000fc4000bfa6270 */
[----:B------:R-:W-:Y:S02]  /*4680*/  ISETP.GE.AND P2, PT, R41, UR23, PT ;  /* 0x0000001729007c0c */ /* 0x000fe4000bf46270 */
[----:B------:R-:W-:Y:S02]  /*4690*/  IADD3 R46, R42, 0x80, RZ ;  /* 0x000000802a2e7810 */ /* 0x000fe40007ffe0ff */
[----:B------:R-:W-:Y:S02]  /*46a0*/  IADD3 R41, R45, UR17, RZ ;  /* 0x000000112d297c10 */ /* 0x000fe4000fffe0ff */
[----:B------:R-:W-:Y:S02]  /*46b0*/  LEA R40, P3, R44, UR12, 0x1 ;  /* 0x0000000c2c287c11 */ /* 0x000fe4000f8608ff */
[C---:B------:R-:W-:Y:S02]  /*46c0*/  IADD3 R47, R42.reuse, 0xa0, RZ ;  /* 0x000000a02a2f7810 */ /* 0x040fe40007ffe0ff */
[----:B------:R-:W-:-:S02]  /*46d0*/  IADD3 R45, R42, 0xc0, RZ ;  /* 0x000000c02a2d7810 */ /* 0x000fc40007ffe0ff */
[----:B------:R-:W-:Y:S02]  /*46e0*/  ISETP.GE.AND P0, PT, R46, UR23, PT ;  /* 0x000000172e007c0c */ /* 0x000fe4000bf06270 */
[----:B------:R-:W-:Y:S02]  /*46f0*/  LEA.HI.X R41, R44, UR14, R41, 0x1, P3 ;  /* 0x0000000e2c297c11 */ /* 0x000fe400098f0c29 */
[----:B------:R-:W-:Y:S02]  /*4700*/  ISETP.GE.AND P4, PT, R47, UR23, PT ;  /* 0x000000172f007c0c */ /* 0x000fe4000bf86270 */
[C---:B------:R-:W-:Y:S01]  /*4710*/  IADD3 R44, R42.reuse, 0xe0, RZ ;  /* 0x000000e02a2c7810 */ /* 0x040fe20007ffe0ff */
[----:B------:R-:W4:Y:S01]  /*4720*/  @!P6 LDG.E.U16 R116, desc[UR18][R40.64+0x40] ;  /* 0x000040122874e981 */ /* 0x000f22000c1e1500 */
[----:B------:R-:W-:Y:S02]  /*4730*/  ISETP.GE.AND P3, PT, R45, UR23, PT ;  /* 0x000000172d007c0c */ /* 0x000fe4000bf66270 */
[----:B------:R-:W-:Y:S01]  /*4740*/  IADD3 R45, R42, 0x100, RZ ;  /* 0x000001002a2d7810 */ /* 0x000fe20007ffe0ff */
[----:B------:R-:W5:Y:S01]  /*4750*/  @!P5 LDG.E.U16 R115, desc[UR18][R40.64+0x80] ;  /* 0x000080122873d981 */ /* 0x000f62000c1e1500 */
[----:B------:R-:W-:-:S02]  /*4760*/  ISETP.GE.AND P6, PT, R44, UR23, PT ;  /* 0x000000172c007c0c */ /* 0x000fc4000bfc6270 */
[C---:B------:R-:W-:Y:S01]  /*4770*/  IADD3 R44, R42.reuse, 0x120, RZ ;  /* 0x000001202a2c7810 */ /* 0x040fe20007ffe0ff */
[----:B------:R-:W5:Y:S01]  /*4780*/  @!P2 LDG.E.U16 R112, desc[UR18][R40.64+0xc0] ;  /* 0x0000c0122870a981 */ /* 0x000f62000c1e1500 */
[----:B------:R-:W-:Y:S02]  /*4790*/  ISETP.GE.AND P5, PT, R45, UR23, PT ;  /* 0x000000172d007c0c */ /* 0x000fe4000bfa6270 */
[----:B------:R-:W-:Y:S01]  /*47a0*/  IADD3 R45, R42, 0x140, RZ ;  /* 0x000001402a2d7810 */ /* 0x000fe20007ffe0ff */
[----:B------:R-:W5:Y:S01]  /*47b0*/  @!P0 LDG.E.U16 R114, desc[UR18][R40.64+0x100] ;  /* 0x0001001228728981 */ /* 0x000f62000c1e1500 */
[----:B------:R-:W-:Y:S02]  /*47c0*/  ISETP.GE.AND P2, PT, R44, UR23, PT ;  /* 0x000000172c007c0c */ /* 0x000fe4000bf46270 */
[----:B------:R-:W-:Y:S01]  /*47d0*/  IADD3 R44, R42, 0x160, RZ ;  /* 0x000001602a2c7810 */ /* 0x000fe20007ffe0ff */
[----:B------:R-:W5:Y:S01]  /*47e0*/  @!P4 LDG.E.U16 R113, desc[UR18][R40.64+0x140] ;  /* 0x000140122871c981 */ /* 0x000f62000c1e1500 */
[----:B------:R-:W-:-:S02]  /*47f0*/  ISETP.GE.AND P0, PT, R45, UR23, PT ;  /* 0x000000172d007c0c */ /* 0x000fc4000bf06270 */
[----:B------:R-:W-:Y:S01]  /*4800*/  IADD3 R45, R42, 0x180, RZ ;  /* 0x000001802a2d7810 */ /* 0x000fe20007ffe0ff */
[----:B------:R-:W5:Y:S01]  /*4810*/  @!P3 LDG.E.U16 R110, desc[UR18][R40.64+0x180] ;  /* 0x00018012286eb981 */ /* 0x000f62000c1e1500 */
[----:B------:R-:W-:Y:S02]  /*4820*/  ISETP.GE.AND P4, PT, R44, UR23, PT ;  /* 0x000000172c007c0c */ /* 0x000fe4000bf86270 */
[C---:B------:R-:W-:Y:S01]  /*4830*/  IADD3 R44, R42.reuse, 0x1a0, RZ ;  /* 0x000001a02a2c7810 */ /* 0x040fe20007ffe0ff */
[----:B------:R-:W5:Y:S01]  /*4840*/  @!P6 LDG.E.U16 R106, desc[UR18][R40.64+0x1c0] ;  /* 0x0001c012286ae981 */ /* 0x000f62000c1e1500 */
[----:B------:R-:W-:Y:S02]  /*4850*/  ISETP.GE.AND P3, PT, R45, UR23, PT ;  /* 0x000000172d007c0c */ /* 0x000fe4000bf66270 */
[----:B------:R-:W-:Y:S01]  /*4860*/  IADD3 R45, R42, 0x1c0, RZ ;  /* 0x000001c02a2d7810 */ /* 0x000fe20007ffe0ff */
[----:B------:R-:W5:Y:S01]  /*4870*/  @!P5 LDG.E.U16 R98, desc[UR18][R40.64+0x200] ;  /* 0x000200122862d981 */ /* 0x000f62000c1e1500 */
[----:B------:R-:W-:-:S02]  /*4880*/  ISETP.GE.AND P6, PT, R44, UR23, PT ;  /* 0x000000172c007c0c */ /* 0x000fc4000bfc6270 */
[----:B------:R-:W-:Y:S01]  /*4890*/  ISETP.GE.AND P5, PT, R45, UR23, PT ;  /* 0x000000172d007c0c */ /* 0x000fe2000bfa6270 */
[----:B------:R-:W5:Y:S01]  /*48a0*/  @!P2 LDG.E.U16 R111, desc[UR18][R40.64+0x240] ;  /* 0x00024012286fa981 */ /* 0x000f62000c1e1500 */
[C---:B------:R-:W-:Y:S02]  /*48b0*/  IADD3 R44, R42.reuse, 0x1e0, RZ ;  /* 0x000001e02a2c7810 */ /* 0x040fe40007ffe0ff */
[----:B------:R-:W-:Y:S01]  /*48c0*/  IADD3 R45, R42, 0x200, RZ ;  /* 0x000002002a2d7810 */ /* 0x000fe20007ffe0ff */
[----:B------:R-:W5:Y:S01]  /*48d0*/  @!P0 LDG.E.U16 R107, desc[UR18][R40.64+0x280] ;  /* 0x00028012286b8981 */ /* 0x000f62000c1e1500 */
[----:B------:R-:W-:Y:S02]  /*48e0*/  ISETP.GE.AND P2, PT, R44, UR23, PT ;  /* 0x000000172c007c0c */ /* 0x000fe4000bf46270 */
[----:B------:R-:W-:Y:S01]  /*48f0*/  ISETP.GE.AND P0, PT, R45, UR23, PT ;  /* 0x000000172d007c0c */ /* 0x000fe2000bf06270 */
[----:B------:R-:W5:Y:S01]  /*4900*/  @!P4 LDG.E.U16 R109, desc[UR18][R40.64+0x2c0] ;  /* 0x0002c012286dc981 */ /* 0x000f62000c1e1500 */
[----:B------:R-:W-:-:S02]  /*4910*/  IADD3 R44, R42, 0x220, RZ ;  /* 0x000002202a2c7810 */ /* 0x000fc40007ffe0ff */
[C---:B------:R-:W-:Y:S01]  /*4920*/  IADD3 R45, R42.reuse, 0x240, RZ ;  /* 0x000002402a2d7810 */ /* 0x040fe20007ffe0ff */
[----:B------:R-:W5:Y:S01]  /*4930*/  @!P3 LDG.E.U16 R86, desc[UR18][R40.64+0x300] ;  /* 0x000300122856b981 */ /* 0x000f62000c1e1500 */
[----:B------:R-:W-:Y:S02]  /*4940*/  IADD3 R102, R42, 0x260, RZ ;  /* 0x000002602a667810 */ /* 0x000fe40007ffe0ff */
[----:B------:R-:W-:Y:S01]  /*4950*/  ISETP.GE.AND P4, PT, R44, UR23, PT ;  /* 0x000000172c007c0c */ /* 0x000fe2000bf86270 */
[----:B------:R-:W5:Y:S01]  /*4960*/  @!P6 LDG.E.U16 R103, desc[UR18][R40.64+0x340] ;  /* 0x000340122867e981 */ /* 0x000f62000c1e1500 */
[----:B------:R-:W-:Y:S02]  /*4970*/  ISETP.GE.AND P3, PT, R45, UR23, PT ;  /* 0x000000172d007c0c */ /* 0x000fe4000bf66270 */
[----:B------:R-:W-:Y:S01]  /*4980*/  ISETP.GE.AND P6, PT, R102, UR23, PT ;  /* 0x0000001766007c0c */ /* 0x000fe2000bfc6270 */
[----:B------:R-:W5:Y:S01]  /*4990*/  @!P5 LDG.E.U16 R105, desc[UR18][R40.64+0x380] ;  /* 0x000380122869d981 */ /* 0x000f62000c1e1500 */
[----:B------:R-:W-:-:S02]  /*49a0*/  IADD3 R100, R42, 0x280, RZ ;  /* 0x000002802a647810 */ /* 0x000fc40007ffe0ff */
[C---:B------:R-:W-:Y:S01]  /*49b0*/  IADD3 R95, R42.reuse, 0x2a0, RZ ;  /* 0x000002a02a5f7810 */ /* 0x040fe20007ffe0ff */
[----:B------:R-:W5:Y:S01]  /*49c0*/  @!P2 LDG.E.U16 R101, desc[UR18][R40.64+0x3c0] ;  /* 0x0003c0122865a981 */ /* 0x000f62000c1e1500 */
[C---:B------:R-:W-:Y:S02]  /*49d0*/  IADD3 R96, R42.reuse, 0x2c0, RZ ;  /* 0x000002c02a607810 */ /* 0x040fe40007ffe0ff */
[C---:B------:R-:W-:Y:S01]  /*49e0*/  IADD3 R93, R42.reuse, 0x2e0, RZ ;  /* 0x000002e02a5d7810 */ /* 0x040fe20007ffe0ff */
[----:B------:R-:W4:Y:S01]  /*49f0*/  @!P1 LDG.E.U16 R117, desc[UR18][R40.64] ;  /* 0x0000001228759981 */ /* 0x000f22000c1e1500 */
[----:B------:R-:W-:Y:S02]  /*4a00*/  IADD3 R92, R42, 0x300, RZ ;  /* 0x000003002a5c7810 */ /* 0x000fe40007ffe0ff */
[----:B------:R-:W-:Y:S01]  /*4a10*/  ISETP.GE.AND P5, PT, R100, UR23, PT ;  /* 0x0000001764007c0c */ /* 0x000fe2000bfa6270 */
[----:B------:R-:W5:Y:S01]  /*4a20*/  @!P0 LDG.E.U16 R80, desc[UR18][R40.64+0x400] ;  /* 0x0004001228508981 */ /* 0x000f62000c1e1500 */
[----:B------:R-:W-:-:S02]  /*4a30*/  IADD3 R88, R42, 0x320, RZ ;  /* 0x000003202a587810 */ /* 0x000fc40007ffe0ff */
[----:B------:R-:W-:Y:S01]  /*4a40*/  ISETP.GE.AND P2, PT, R95, UR23, PT ;  /* 0x000000175f007c0c */ /* 0x000fe2000bf46270 */
[----:B------:R-:W5:Y:S01]  /*4a50*/  @!P4 LDG.E.U16 R99, desc[UR18][R40.64+0x440] ;  /* 0x000440122863c981 */ /* 0x000f62000c1e1500 */
[----:B------:R-:W-:Y:S02]  /*4a60*/  ISETP.GE.AND P0, PT, R96, UR23, PT ;  /* 0x0000001760007c0c */ /* 0x000fe4000bf06270 */
[----:B------:R-:W-:Y:S01]  /*4a70*/  ISETP.GE.AND P4, PT, R93, UR23, PT ;  /* 0x000000175d007c0c */ /* 0x000fe2000bf86270 */
[----:B------:R-:W5:Y:S01]  /*4a80*/  @!P3 LDG.E.U16 R54, desc[UR18][R40.64+0x480] ;  /* 0x000480122836b981 */ /* 0x000f62000c1e1500 */
[----:B------:R-:W-:-:S03]  /*4a90*/  ISETP.GE.AND P3, PT, R92, UR23, PT ;  /* 0x000000175c007c0c */ /* 0x000fc6000bf66270 */
[----:B------:R-:W5:Y:S01]  /*4aa0*/  @!P6 LDG.E.U16 R97, desc[UR18][R40.64+0x4c0] ;  /* 0x0004c0122861e981 */ /* 0x000f62000c1e1500 */
[----:B------:R-:W-:Y:S02]  /*4ab0*/  ISETP.GE.AND P6, PT, R88, UR23, PT ;  /* 0x0000001758007c0c */ /* 0x000fe4000bfc6270 */
[C---:B------:R-:W-:Y:S01]  /*4ac0*/  IADD3 R90, R42.reuse, 0x340, RZ ;  /* 0x000003402a5a7810 */ /* 0x040fe20007ffe0ff */
[----:B------:R-:W5:Y:S01]  /*4ad0*/  @!P5 LDG.E.U16 R87, desc[UR18][R40.64+0x500] ;  /* 0x000500122857d981 */ /* 0x000f62000c1e1500 */
[C---:B------:R-:W-:Y:S02]  /*4ae0*/  IADD3 R84, R42.reuse, 0x360, RZ ;  /* 0x000003602a547810 */ /* 0x040fe40007ffe0ff */
[C---:B------:R-:W-:Y:S01]  /*4af0*/  IADD3 R62, R42.reuse, 0x380, RZ ;  /* 0x000003802a3e7810 */ /* 0x040fe20007ffe0ff */
[----:B------:R-:W5:Y:S01]  /*4b00*/  @!P2 LDG.E.U16 R91, desc[UR18][R40.64+0x540] ;  /* 0x00054012285ba981 */ /* 0x000f62000c1e1500 */
[C---:B------:R-:W-:Y:S02]  /*4b10*/  IADD3 R53, R42.reuse, 0x3a0, RZ ;  /* 0x000003a02a357810 */ /* 0x040fe40007ffe0ff */
[----:B------:R-:W-:Y:S01]  /*4b20*/  IADD3 R55, R42, 0x3c0, RZ ;  /* 0x000003c02a377810 */ /* 0x000fe20007ffe0ff */
[----:B------:R-:W5:Y:S01]  /*4b30*/  @!P0 LDG.E.U16 R49, desc[UR18][R40.64+0x580] ;  /* 0x0005801228318981 */ /* 0x000f62000c1e1500 */
[----:B------:R-:W-:-:S02]  /*4b40*/  ISETP.GE.AND P5, PT, R90, UR23, PT ;  /* 0x000000175a007c0c */ /* 0x000fc4000bfa6270 */
[----:B------:R-:W-:Y:S01]  /*4b50*/  IADD3 R48, R42, 0x3e0, RZ ;  /* 0x000003e02a307810 */ /* 0x000fe20007ffe0ff */
[----:B------:R-:W5:Y:S01]  /*4b60*/  @!P4 LDG.E.U16 R79, desc[UR18][R40.64+0x5c0] ;  /* 0x0005c012284fc981 */ /* 0x000f62000c1e1500 */
[----:B------:R-:W-:Y:S02]  /*4b70*/  ISETP.GE.AND P2, PT, R84, UR23, PT ;  /* 0x0000001754007c0c */ /* 0x000fe4000bf46270 */
[----:B------:R-:W-:Y:S01]  /*4b80*/  ISETP.GE.AND P0, PT, R62, UR23, PT ;  /* 0x000000173e007c0c */ /* 0x000fe2000bf06270 */
[----:B------:R-:W5:Y:S01]  /*4b90*/  @!P3 LDG.E.U16 R83, desc[UR18][R40.64+0x600] ;  /* 0x000600122853b981 */ /* 0x000f62000c1e1500 */
[----:B------:R-:W-:Y:S02]  /*4ba0*/  ISETP.GE.AND P4, PT, R53, UR23, PT ;  /* 0x0000001735007c0c */ /* 0x000fe4000bf86270 */
[----:B------:R-:W-:Y:S01]  /*4bb0*/  ISETP.GE.AND P3, PT, R55, UR23, PT ;  /* 0x0000001737007c0c */ /* 0x000fe2000bf66270 */
[----:B------:R-:W5:Y:S01]  /*4bc0*/  @!P6 LDG.E.U16 R71, desc[UR18][R40.64+0x640] ;  /* 0x000640122847e981 */ /* 0x000f62000c1e1500 */
[----:B------:R-:W-:-:S03]  /*4bd0*/  ISETP.GE.AND P6, PT, R48, UR23, PT ;  /* 0x0000001730007c0c */ /* 0x000fc6000bfc6270 */
[----:B------:R-:W5:Y:S04]  /*4be0*/  @!P5 LDG.E.U16 R75, desc[UR18][R40.64+0x680] ;  /* 0x00068012284bd981 */ /* 0x000f68000c1e1500 */
[----:B------:R-:W5:Y:S04]  /*4bf0*/  @!P2 LDG.E.U16 R67, desc[UR18][R40.64+0x6c0] ;  /* 0x0006c0122843a981 */ /* 0x000f68000c1e1500 */
[----:B------:R-:W5:Y:S04]  /*4c00*/  @!P0 LDG.E.U16 R63, desc[UR18][R40.64+0x700] ;  /* 0x00070012283f8981 */ /* 0x000f68000c1e1500 */
[----:B------:R-:W5:Y:S04]  /*4c10*/  @!P4 LDG.E.U16 R65, desc[UR18][R40.64+0x740] ;  /* 0x000740122841c981 */ /* 0x000f68000c1e1500 */
[----:B------:R-:W5:Y:S04]  /*4c20*/  @!P3 LDG.E.U16 R68, desc[UR18][R40.64+0x780] ;  /* 0x000780122844b981 */ /* 0x000f68000c1e1500 */
[----:B------:R2:W5:Y:S01]  /*4c30*/  @!P6 LDG.E.U16 R72, desc[UR18][R40.64+0x7c0] ;  /* 0x0007c0122848e981 */ /* 0x000562000c1e1500 */
[----:B-1----:R-:W-:Y:S01]  /*4c40*/  SHF.L.U32 R64, R163, 0x5, RZ ;  /* 0x00000005a3407819 */ /* 0x002fe200000006ff */
[----:B------:R-:W-:-:S02]  /*4c50*/  UIMAD UR17, UR20, UR26, URZ ;  /* 0x0000001a141172a4 */ /* 0x000fc4000f8e023f */
[----:B------:R-:W-:Y:S02]  /*4c60*/  MOV R47, UR26 ;  /* 0x0000001a002f7c02 */ /* 0x000fe40008000f00 */
[----:B------:R-:W-:Y:S02]  /*4c70*/  MOV R45, UR32 ;  /* 0x00000020002d7c02 */ /* 0x000fe40008000f00 */
[----:B------:R-:W-:Y:S01]  /*4c80*/  LOP3.LUT R64, R64, 0xfffffc00, RZ, 0xc0, !PT ;  /* 0xfffffc0040407812 */ /* 0x000fe200078ec0ff */
[----:B------:R-:W-:Y:S02]  /*4c90*/  UIMAD UR17, UR7, UR27, UR17 ;  /* 0x0000001b071172a4 */ /* 0x000fe4000f8e0211 */
[----:B------:R-:W-:Y:S01]  /*4ca0*/  IMAD.WIDE.U32 R44, R45, UR7, R42 ;  /* 0x000000072d2c7c25 */ /* 0x000fe2000f8e002a */
[----:B------:R-:W-:Y:S01]  /*4cb0*/  IADD3 R43, R64, R3, RZ ;  /* 0x00000003402b7210 */ /* 0x000fe20007ffe0ff */
[----:B------:R-:W-:-:S03]  /*4cc0*/  UMOV UR23, 0x400 ;  /* 0x0000040000177882 */ /* 0x000fc60000000000 */
[C---:B------:R-:W-:Y:S02]  /*4cd0*/  IADD3 R82, R43.reuse, 0x20, RZ ;  /* 0x000000202b527810 */ /* 0x040fe40007ffe0ff */
[C---:B------:R-:W-:Y:S02]  /*4ce0*/  IADD3 R94, R43.reuse, 0x40, RZ ;  /* 0x000000402b5e7810 */ /* 0x040fe40007ffe0ff */
[C---:B------:R-:W-:Y:S02]  /*4cf0*/  IADD3 R148, R43.reuse, 0x60, RZ ;  /* 0x000000602b947810 */ /* 0x040fe40007ffe0ff */
[C---:B------:R-:W-:Y:S02]  /*4d00*/  LEA.HI.SX32 R70, R43.reuse, R43, 0x1b ;  /* 0x0000002b2b467211 */ /* 0x040fe400078fdaff */
[C---:B------:R-:W-:Y:S02]  /*4d10*/  IADD3 R152, R43.reuse, 0x80, RZ ;  /* 0x000000802b987810 */ /* 0x040fe40007ffe0ff */
[----:B------:R-:W-:-:S02]  /*4d20*/  IADD3 R154, R43, 0xa0, RZ ;  /* 0x000000a02b9a7810 */ /* 0x000fc40007ffe0ff */
[-C--:B------:R-:W-:Y:S02]  /*4d30*/  LEA.HI.SX32 R73, R82, R43.reuse, 0x1b ;  /* 0x0000002b52497211 */ /* 0x080fe400078fdaff */
[C---:B------:R-:W-:Y:S02]  /*4d40*/  IADD3 R156, R43.reuse, 0xc0, RZ ;  /* 0x000000c02b9c7810 */ /* 0x040fe40007ffe0ff */
[-C--:B------:R-:W-:Y:S02]  /*4d50*/  LEA.HI.SX32 R94, R94, R43.reuse, 0x1b ;  /* 0x0000002b5e5e7211 */ /* 0x080fe400078fdaff */
[C---:B------:R-:W-:Y:S02]  /*4d60*/  IADD3 R124, R43.reuse, 0xe0, RZ ;  /* 0x000000e02b7c7810 */ /* 0x040fe40007ffe0ff */
[----:B------:R-:W-:Y:S01]  /*4d70*/  LEA.HI.SX32 R77, R148, R43, 0x1b ;  /* 0x0000002b944d7211 */ /* 0x000fe200078fdaff */
[----:B------:R-:W-:Y:S01]  /*4d80*/  UIMAD UR20, UR20, UR32, URZ ;  /* 0x00000020141472a4 */ /* 0x000fe2000f8e023f */
[----:B------:R-:W-:-:S02]  /*4d90*/  IADD3 R122, R43, 0x100, RZ ;  /* 0x000001002b7a7810 */ /* 0x000fc40007ffe0ff */
[----:B------:R-:W-:Y:S02]  /*4da0*/  LEA.HI.SX32 R81, R152, R43, 0x1b ;  /* 0x0000002b98517211 */ /* 0x000fe400078fdaff */
[----:B------:R-:W-:Y:S02]  /*4db0*/  IADD3 R76, R43, 0x120, RZ ;  /* 0x000001202b4c7810 */ /* 0x000fe40007ffe0ff */
[----:B--2---:R-:W-:Y:S02]  /*4dc0*/  MOV R41, R52 ;  /* 0x0000003400297202 */ /* 0x004fe40000000f00 */
[----:B---3--:R-:W-:-:S05]  /*4dd0*/  MOV R40, R50 ;  /* 0x0000003200287202 */ /* 0x008fca0000000f00 */
[----:B------:R-:W-:-:S05]  /*4de0*/  IMAD.WIDE.U32 R46, R47, UR7, R40 ;  /* 0x000000072f2e7c25 */ /* 0x000fca000f8e0028 */
[----:B------:R-:W-:Y:S01]  /*4df0*/  IADD3 R41, R47, UR17, RZ ;  /* 0x000000112f297c10 */ /* 0x000fe2000fffe0ff */
[----:B0-----:R-:W-:Y:S01]  /*4e00*/  ULEA UR17, UR24, UR23, 0x18 ;  /* 0x0000001718117291 */ /* 0x001fe2000f8ec03f */
[----:B------:R-:W-:Y:S02]  /*4e10*/  LEA.HI.SX32 R82, R154, R43, 0x1b ;  /* 0x0000002b9a527211 */ /* 0x000fe400078fdaff */
[----:B------:R-:W-:-:S03]  /*4e20*/  IADD3 R66, R43, 0x140, RZ ;  /* 0x000001402b427810 */ /* 0x000fc60007ffe0ff */
[----:B------:R-:W-:Y:S02]  /*4e30*/  LEA R70, R70, UR17, 0x1 ;  /* 0x0000001146467c11 */ /* 0x000fe4000f8e08ff */
[----:B------:R-:W-:Y:S02]  /*4e40*/  LEA R73, R73, UR17, 0x1 ;  /* 0x0000001149497c11 */ /* 0x000fe4000f8e08ff */
[-C--:B------:R-:W-:Y:S02]  /*4e50*/  LEA.HI.SX32 R85, R156, R43.reuse, 0x1b ;  /* 0x0000002b9c557211 */ /* 0x080fe400078fdaff */
[----:B------:R-:W-:Y:S02]  /*4e60*/  LEA R94, R94, UR17, 0x1 ;  /* 0x000000115e5e7c11 */ /* 0x000fe4000f8e08ff */
[----:B------:R-:W-:Y:S02]  /*4e70*/  IADD3 R78, R43, 0x160, RZ ;  /* 0x000001602b4e7810 */ /* 0x000fe40007ffe0ff */
[----:B------:R-:W-:-:S02]  /*4e80*/  LEA.HI.SX32 R89, R124, R43, 0x1b ;  /* 0x0000002b7c597211 */ /* 0x000fc400078fdaff */
[----:B------:R-:W-:Y:S01]  /*4e90*/  LEA R77, R77, UR17, 0x1 ;  /* 0x000000114d4d7c11 */ /* 0x000fe2000f8e08ff */
[----:B------:R-:W-:Y:S01]  /*4ea0*/  UIMAD UR20, UR7, UR33, UR20 ;  /* 0x00000021071472a4 */ /* 0x000fe2000f8e0214 */
[----:B------:R-:W-:Y:S02]  /*4eb0*/  IADD3 R120, R43, 0x180, RZ ;  /* 0x000001802b787810 */ /* 0x000fe40007ffe0ff */
[-C--:B------:R-:W-:Y:S02]  /*4ec0*/  LEA.HI.SX32 R69, R122, R43.reuse, 0x1b ;  /* 0x0000002b7a457211 */ /* 0x080fe400078fdaff */
[----:B------:R-:W-:Y:S02]  /*4ed0*/  LEA R81, R81, UR17, 0x1 ;  /* 0x0000001151517c11 */ /* 0x000fe4000f8e08ff */
[----:B------:R-:W-:Y:S02]  /*4ee0*/  IADD3 R146, R43, 0x1a0, RZ ;  /* 0x000001a02b927810 */ /* 0x000fe40007ffe0ff */
[----:B------:R-:W-:-:S02]  /*4ef0*/  LEA.HI.SX32 R76, R76, R43, 0x1b ;  /* 0x0000002b4c4c7211 */ /* 0x000fc400078fdaff */
[----:B------:R-:W-:Y:S02]  /*4f00*/  LEA R82, R82, UR17, 0x1 ;  /* 0x0000001152527c11 */ /* 0x000fe4000f8e08ff */
[----:B------:R-:W-:Y:S02]  /*4f10*/  LEA R40, P0, R46, UR28, 0x3 ;  /* 0x0000001c2e287c11 */ /* 0x000fe4000f8018ff */
[C---:B------:R-:W-:Y:S02]  /*4f20*/  IADD3 R144, R43.reuse, 0x1c0, RZ ;  /* 0x000001c02b907810 */ /* 0x040fe40007ffe0ff */
[----:B------:R-:W-:Y:S02]  /*4f30*/  IADD3 R50, R43, 0x240, RZ ;  /* 0x000002402b327810 */ /* 0x000fe40007ffe0ff */
[----:B------:R-:W-:Y:S02]  /*4f40*/  LEA.HI.SX32 R66, R66, R43, 0x1b ;  /* 0x0000002b42427211 */ /* 0x000fe400078fdaff */
[----:B------:R-:W-:-:S02]  /*4f50*/  LEA R85, R85, UR17, 0x1 ;  /* 0x0000001155557c11 */ /* 0x000fc4000f8e08ff */
[----:B------:R-:W-:Y:S02]  /*4f60*/  IADD3 R150, R43, 0x1e0, RZ ;  /* 0x000001e02b967810 */ /* 0x000fe40007ffe0ff */
        /* <DEDUP_REMOVED lines=8> */
[----:B------:R-:W-:Y:S02]  /*4ff0*/  LEA.HI.X R41, R46, UR29, R41, 0x3, P0 ;  /* 0x0000001d2e297c11 */ /* 0x000fe400080f1c29 */
[-C--:B------:R-:W-:Y:S02]  /*5000*/  LEA.HI.SX32 R144, R144, R43.reuse, 0x1b ;  /* 0x0000002b90907211 */ /* 0x080fe400078fdaff */
[----:B------:R-:W-:-:S02]  /*5010*/  LEA.HI.SX32 R47, R50, R43, 0x1b ;  /* 0x0000002b322f7211 */ /* 0x000fc400078fdaff */
[----:B------:R-:W-:Y:S01]  /*5020*/  LEA R66, R66, UR17, 0x1 ;  /* 0x0000001142427c11 */ /* 0x000fe2000f8e08ff */
[----:B------:R-:W2:Y:S01]  /*5030*/  LDG.E.64 R40, desc[UR18][R40.64] ;  /* 0x0000001228287981 */ /* 0x000ea2000c1e1b00 */
[----:B------:R-:W-:Y:S02]  /*5040*/  IADD3 R142, R43, 0x260, RZ ;  /* 0x000002602b8e7810 */ /* 0x000fe40007ffe0ff */
[----:B------:R-:W-:Y:S02]  /*5050*/  LEA.HI.SX32 R150, R150, R43, 0x1b ;  /* 0x0000002b96967211 */ /* 0x000fe400078fdaff */
[----:B------:R-:W-:Y:S02]  /*5060*/  IADD3 R45, R45, UR20, RZ ;  /* 0x000000142d2d7c10 */ /* 0x000fe4000fffe0ff */
[----:B------:R-:W-:Y:S02]  /*5070*/  LEA R50, P0, R44, UR13, 0x1 ;  /* 0x0000000d2c327c11 */ /* 0x000fe4000f8008ff */
[----:B------:R-:W-:-:S02]  /*5080*/  LEA R78, R78, UR17, 0x1 ;  /* 0x000000114e4e7c11 */ /* 0x000fc4000f8e08ff */
[----:B------:R-:W-:Y:S02]  /*5090*/  IADD3 R140, R43, 0x280, RZ ;  /* 0x000002802b8c7810 */ /* 0x000fe40007ffe0ff */
[-C--:B------:R-:W-:Y:S02]  /*50a0*/  LEA.HI.SX32 R108, R108, R43.reuse, 0x1b ;  /* 0x0000002b6c6c7211 */ /* 0x080fe400078fdaff */
[----:B------:R-:W-:Y:S02]  /*50b0*/  LEA R145, R145, UR17, 0x1 ;  /* 0x0000001191917c11 */ /* 0x000fe4000f8e08ff */
[----:B------:R-:W-:Y:S02]  /*50c0*/  IADD3 R138, R43, 0x2a0, RZ ;  /* 0x000002a02b8a7810 */ /* 0x000fe40007ffe0ff */
[----:B------:R-:W-:Y:S02]  /*50d0*/  LEA.HI.SX32 R104, R104, R43, 0x1b ;  /* 0x0000002b68687211 */ /* 0x000fe400078fdaff */
[----:B------:R-:W-:-:S02]  /*50e0*/  LEA R146, R146, UR17, 0x1 ;  /* 0x0000001192927c11 */ /* 0x000fc4000f8e08ff */
[C---:B------:R-:W-:Y:S02]  /*50f0*/  IADD3 R136, R43.reuse, 0x2c0, RZ ;  /* 0x000002c02b887810 */ /* 0x040fe40007ffe0ff */
[----:B------:R-:W-:Y:S02]  /*5100*/  LEA R144, R144, UR17, 0x1 ;  /* 0x0000001190907c11 */ /* 0x000fe4000f8e08ff */
[----:B------:R-:W-:Y:S02]  /*5110*/  IADD3 R134, R43, 0x2e0, RZ ;  /* 0x000002e02b867810 */ /* 0x000fe40007ffe0ff */
[----:B------:R-:W-:Y:S02]  /*5120*/  LEA.HI.SX32 R142, R142, R43, 0x1b ;  /* 0x0000002b8e8e7211 */ /* 0x000fe400078fdaff */
[----:B------:R-:W-:Y:S02]  /*5130*/  LEA.HI.X R51, R44, UR15, R45, 0x1, P0 ;  /* 0x0000000f2c337c11 */ /* 0x000fe400080f0c2d */
[----:B------:R-:W-:-:S02]  /*5140*/  LEA R150, R150, UR17, 0x1 ;  /* 0x0000001196967c11 */ /* 0x000fc4000f8e08ff */
[C---:B------:R-:W-:Y:S02]  /*5150*/  IADD3 R132, R43.reuse, 0x300, RZ ;  /* 0x000003002b847810 */ /* 0x040fe40007ffe0ff */
[-C--:B------:R-:W-:Y:S02]  /*5160*/  LEA.HI.SX32 R140, R140, R43.reuse, 0x1b ;  /* 0x0000002b8c8c7211 */ /* 0x080fe400078fdaff */
[----:B------:R-:W-:Y:S02]  /*5170*/  LEA R45, R108, UR17, 0x1 ;  /* 0x000000116c2d7c11 */ /* 0x000fe4000f8e08ff */
[C---:B------:R-:W-:Y:S02]  /*5180*/  IADD3 R130, R43.reuse, 0x320, RZ ;  /* 0x000003202b827810 */ /* 0x040fe40007ffe0ff */
[----:B------:R-:W-:Y:S02]  /*5190*/  LEA.HI.SX32 R138, R138, R43, 0x1b ;  /* 0x0000002b8a8a7211 */ /* 0x000fe400078fdaff */
[----:B------:R-:W-:Y:S01]  /*51a0*/  LEA R44, R104, UR17, 0x1 ;  /* 0x00000011682c7c11 */ /* 0x000fe2000f8e08ff */
[----:B------:R-:W-:Y:S01]  /*51b0*/  USHF.L.U32 UR20, UR16, 0x1, URZ ;  /* 0x0000000110147899 */ /* 0x000fe2000800063f */
        /* <DEDUP_REMOVED lines=13> */
[----:B------:R-:W-:Y:S02]  /*5290*/  LEA.HI.SX32 R128, R128, R43, 0x1b ;  /* 0x0000002b80807211 */ /* 0x000fe400078fdaff */
[----:B------:R-:W-:Y:S01]  /*52a0*/  LEA R136, R136, UR17, 0x1 ;  /* 0x0000001188887c11 */ /* 0x000fe2000f8e08ff */
[----:B----4-:R-:W-:Y:S04]  /*52b0*/  STS.U16 [R70], R117 ;  /* 0x0000007546007388 */ /* 0x010fe80000000400 */
[----:B------:R-:W-:Y:S04]  /*52c0*/  STS.U16 [R73+0x40], R116 ;  /* 0x0000407449007388 */ /* 0x000fe80000000400 */
[----:B-----5:R-:W-:Y:S04]  /*52d0*/  STS.U16 [R94+0x80], R115 ;  /* 0x000080735e007388 */ /* 0x020fe80000000400 */
        /* <DEDUP_REMOVED lines=12> */
[----:B------:R-:W-:-:S03]  /*53a0*/  IADD3 R118, R43, 0x3e0, RZ ;  /* 0x000003e02b767810 */ /* 0x000fc60007ffe0ff */
[----:B------:R-:W-:Y:S01]  /*53b0*/  STS.U16 [R150+0x3c0], R101 ;  /* 0x0003c06596007388 */ /* 0x000fe20000000400 */
[----:B------:R-:W-:-:S03]  /*53c0*/  LEA.HI.SX32 R126, R126, R43, 0x1b ;  /* 0x0000002b7e7e7211 */ /* 0x000fc600078fdaff */
[----:B------:R-:W-:Y:S01]  /*53d0*/  STS.U16 [R45+0x400], R80 ;  /* 0x000400502d007388 */ /* 0x000fe20000000400 */
[----:B------:R-:W-:-:S03]  /*53e0*/  LEA R134, R134, UR17, 0x1 ;  /* 0x0000001186867c11 */ /* 0x000fc6000f8e08ff */
[----:B------:R-:W-:Y:S01]  /*53f0*/  STS.U16 [R44+0x440], R99 ;  /* 0x000440632c007388 */ /* 0x000fe20000000400 */
[-C--:B------:R-:W-:Y:S02]  /*5400*/  LEA.HI.SX32 R74, R74, R43.reuse, 0x1b ;  /* 0x0000002b4a4a7211 */ /* 0x080fe400078fdaff */
[----:B------:R-:W-:Y:S01]  /*5410*/  LEA R132, R132, UR17, 0x1 ;  /* 0x0000001184847c11 */ /* 0x000fe2000f8e08ff */
[----:B------:R0:W-:Y:S01]  /*5420*/  STS.U16 [R47+0x480], R54 ;  /* 0x000480362f007388 */ /* 0x0001e20000000400 */
[-C--:B------:R-:W-:Y:S02]  /*5430*/  LEA.HI.SX32 R52, R52, R43.reuse, 0x1b ;  /* 0x0000002b34347211 */ /* 0x080fe400078fdaff */
[----:B------:R-:W-:Y:S01]  /*5440*/  LEA R130, R130, UR17, 0x1 ;  /* 0x0000001182827c11 */ /* 0x000fe2000f8e08ff */
[----:B------:R-:W-:Y:S01]  /*5450*/  STS.U16 [R142+0x4c0], R97 ;  /* 0x0004c0618e007388 */ /* 0x000fe20000000400 */
[----:B------:R-:W-:Y:S02]  /*5460*/  ISETP.GE.AND P0, PT, R42, UR20, PT ;  /* 0x000000142a007c0c */ /* 0x000fe4000bf06270 */
[----:B------:R-:W-:Y:S01]  /*5470*/  LEA.HI.SX32 R46, R46, R43, 0x1b ;  /* 0x0000002b2e2e7211 */ /* 0x000fe200078fdaff */
[----:B------:R-:W-:Y:S01]  /*5480*/  STS.U16 [R140+0x500], R87 ;  /* 0x000500578c007388 */ /* 0x000fe20000000400 */
[----:B------:R-:W-:-:S02]  /*5490*/  LEA R128, R128, UR17, 0x1 ;  /* 0x0000001180807c11 */ /* 0x000fc4000f8e08ff */
[----:B------:R-:W-:Y:S01]  /*54a0*/  LEA.HI.SX32 R43, R118, R43, 0x1b ;  /* 0x0000002b762b7211 */ /* 0x000fe200078fdaff */
[----:B------:R-:W-:Y:S01]  /*54b0*/  STS.U16 [R138+0x540], R91 ;  /* 0x0005405b8a007388 */ /* 0x000fe20000000400 */
[----:B------:R-:W-:Y:S02]  /*54c0*/  LEA R126, R126, UR17, 0x1 ;  /* 0x000000117e7e7c11 */ /* 0x000fe4000f8e08ff */
[----:B0-----:R-:W-:Y:S01]  /*54d0*/  LEA R54, R74, UR17, 0x1 ;  /* 0x000000114a367c11 */ /* 0x001fe2000f8e08ff */
[----:B------:R0:W-:Y:S01]  /*54e0*/  STS.U16 [R136+0x580], R49 ;  /* 0x0005803188007388 */ /* 0x0001e20000000400 */
[----:B------:R-:W-:-:S03]  /*54f0*/  LEA R52, R52, UR17, 0x1 ;  /* 0x0000001134347c11 */ /* 0x000fc6000f8e08ff */
[----:B------:R-:W-:Y:S01]  /*5500*/  STS.U16 [R134+0x5c0], R79 ;  /* 0x0005c04f86007388 */ /* 0x000fe20000000400 */
[----:B------:R-:W-:-:S03]  /*5510*/  LEA R43, R43, UR17, 0x1 ;  /* 0x000000112b2b7c11 */ /* 0x000fc6000f8e08ff */
[----:B------:R-:W-:Y:S01]  /*5520*/  STS.U16 [R132+0x600], R83 ;  /* 0x0006005384007388 */ /* 0x000fe20000000400 */
[----:B0-----:R-:W-:-:S03]  /*5530*/  LEA R49, R46, UR17, 0x1 ;  /* 0x000000112e317c11 */ /* 0x001fc6000f8e08ff */
[----:B------:R-:W-:Y:S01]  /*5540*/  STS.U16 [R130+0x640], R71 ;  /* 0x0006404782007388 */ /* 0x000fe20000000400 */
[----:B------:R-:W-:-:S03]  /*5550*/  PRMT R104, RZ, 0x7610, R104 ;  /* 0x00007610ff687816 */ /* 0x000fc60000000068 */
[----:B------:R-:W-:Y:S01]  /*5560*/  STS.U16 [R128+0x680], R75 ;  /* 0x0006804b80007388 */ /* 0x000fe20000000400 */
[----:B------:R-:W-:-:S03]  /*5570*/  IADD3 R46, R42, 0x20, RZ ;  /* 0x000000202a2e7810 */ /* 0x000fc60007ffe0ff */
[----:B------:R0:W-:Y:S04]  /*5580*/  STS.U16 [R126+0x6c0], R67 ;  /* 0x0006c0437e007388 */ /* 0x0001e80000000400 */
[----:B------:R1:W-:Y:S04]  /*5590*/  STS.U16 [R54+0x700], R63 ;  /* 0x0007003f36007388 */ /* 0x0003e80000000400 */
[----:B------:R3:W-:Y:S04]  /*55a0*/  STS.U16 [R52+0x740], R65 ;  /* 0x0007404134007388 */ /* 0x0007e80000000400 */
[----:B------:R4:W-:Y:S04]  /*55b0*/  STS.U16 [R49+0x780], R68 ;  /* 0x0007804431007388 */ /* 0x0009e80000000400 */
[----:B------:R-:W-:Y:S01]  /*55c0*/  STS.U16 [R43+0x7c0], R72 ;  /* 0x0007c0482b007388 */ /* 0x000fe20000000400 */
[----:B------:R-:W-:-:S03]  /*55d0*/  NOP ;  /* 0x0000000000007918 */ /* 0x000fc60000000000 */
[----:B------:R-:W5:Y:S01]  /*55e0*/  @!P0 LDG.E.U16 R104, desc[UR18][R50.64] ;  /* 0x0000001232688981 */ /* 0x000f62000c1e1500 */
[----:B------:R-:W-:Y:S02]  /*55f0*/  ISETP.GE.AND P0, PT, R46, UR20, PT ;  /* 0x000000142e007c0c */ /* 0x000fe4000bf06270 */
[----:B------:R-:W-:Y:S02]  /*5600*/  PRMT R99, RZ, 0x7610, R99 ;  /* 0x00007610ff637816 */ /* 0x000fe40000000063 */
[----:B------:R-:W-:-:S09]  /*5610*/  IADD3 R46, R42, 0x60, RZ ;  /* 0x000000602a2e7810 */ /* 0x000fd20007ffe0ff */
[----:B------:R-:W5:Y:S01]  /*5620*/  @!P0 LDG.E.U16 R99, desc[UR18][R50.64+0x40] ;  /* 0x0000401232638981 */ /* 0x000f62000c1e1500 */
[----:B------:R-:W-:Y:S02]  /*5630*/  ISETP.GE.AND P0, PT, R46, UR20, PT ;  /* 0x000000142e007c0c */ /* 0x000fe4000bf06270 */
[----:B------:R-:W-:Y:S02]  /*5640*/  PRMT R80, RZ, 0x7610, R80 ;  /* 0x00007610ff507816 */ /* 0x000fe40000000050 */
[C---:B------:R-:W-:Y:S02]  /*5650*/  IADD3 R46, R42.reuse, 0x80, RZ ;  /* 0x000000802a2e7810 */ /* 0x040fe40007ffe0ff */
[----:B0-----:R-:W-:-:S04]  /*5660*/  IADD3 R67, R42, 0x40, RZ ;  /* 0x000000402a437810 */ /* 0x001fc80007ffe0ff */
[----:B------:R-:W-:-:S03]  /*5670*/  ISETP.GE.AND P2, PT, R67, UR20, PT ;  /* 0x0000001443007c0c */ /* 0x000fc6000bf46270 */
[----:B------:R-:W5:Y:S01]  /*5680*/  @!P0 LDG.E.U16 R80, desc[UR18][R50.64+0xc0] ;  /* 0x0000c01232508981 */ /* 0x000f62000c1e1500 */
[----:B------:R-:W-:Y:S02]  /*5690*/  ISETP.GE.AND P0, PT, R46, UR20, PT ;  /* 0x000000142e007c0c */ /* 0x000fe4000bf06270 */
[----:B------:R-:W-:Y:S02]  /*56a0*/  PRMT R101, RZ, 0x7610, R101 ;  /* 0x00007610ff657816 */ /* 0x000fe40000000065 */
[----:B------:R-:W-:Y:S02]  /*56b0*/  PRMT R97, RZ, 0x7610, R97 ;  /* 0x00007610ff617816 */ /* 0x000fe40000000061 */
[C---:B------:R-:W-:Y:S02]  /*56c0*/  IADD3 R46, R42.reuse, 0xc0, RZ ;  /* 0x000000c02a2e7810 */ /* 0x040fe40007ffe0ff */
[----:B-1----:R-:W-:Y:S02]  /*56d0*/  IADD3 R63, R42, 0xa0, RZ ;  /* 0x000000a02a3f7810 */ /* 0x002fe40007ffe0ff */
[----:B------:R-:W5:Y:S02]  /*56e0*/  @!P2 LDG.E.U16 R97, desc[UR18][R50.64+0x80] ;  /* 0x000080123261a981 */ /* 0x000f64000c1e1500 */
[----:B------:R-:W-:-:S02]  /*56f0*/  ISETP.GE.AND P2, PT, R63, UR20, PT ;  /* 0x000000143f007c0c */ /* 0x000fc4000bf46270 */
[----:B------:R-:W5:Y:S01]  /*5700*/  @!P0 LDG.E.U16 R101, desc[UR18][R50.64+0x100] ;  /* 0x0001001232658981 */ /* 0x000f62000c1e1500 */
[----:B------:R-:W-:Y:S02]  /*5710*/  ISETP.GE.AND P0, PT, R46, UR20, PT ;  /* 0x000000142e007c0c */ /* 0x000fe4000bf06270 */
[----:B------:R-:W-:Y:S02]  /*5720*/  PRMT R86, RZ, 0x7610, R86 ;  /* 0x00007610ff567816 */ /* 0x000fe40000000056 */
[----:B------:R-:W-:Y:S02]  /*5730*/  PRMT R98, RZ, 0x7610, R98 ;  /* 0x00007610ff627816 */ /* 0x000fe40000000062 */
[C---:B------:R-:W-:Y:S02]  /*5740*/  IADD3 R46, R42.reuse, 0xe0, RZ ;  /* 0x000000e02a2e7810 */ /* 0x040fe40007ffe0ff */
[----:B------:R-:W-:Y:S02]  /*5750*/  IADD3 R63, R42, 0x100, RZ ;  /* 0x000001002a3f7810 */ /* 0x000fe40007ffe0ff */
[----:B------:R-:W5:Y:S02]  /*5760*/  @!P2 LDG.E.U16 R98, desc[UR18][R50.64+0x140] ;  /* 0x000140123262a981 */ /* 0x000f64000c1e1500 */
[----:B------:R-:W-:-:S02]  /*5770*/  ISETP.GE.AND P2, PT, R63, UR20, PT ;  /* 0x000000143f007c0c */ /* 0x000fc4000bf46270 */
[----:B------:R-:W5:Y:S01]  /*5780*/  @!P0 LDG.E.U16 R86, desc[UR18][R50.64+0x180] ;  /* 0x0001801232568981 */ /* 0x000f62000c1e1500 */
[----:B------:R-:W-:Y:S02]  /*5790*/  ISETP.GE.AND P0, PT, R46, UR20, PT ;  /* 0x000000142e007c0c */ /* 0x000fe4000bf06270 */
[----:B------:R-:W-:Y:S02]  /*57a0*/  PRMT R91, RZ, 0x7610, R91 ;  /* 0x00007610ff5b7816 */ /* 0x000fe4000000005b */
[----:B---3--:R-:W-:-:S06]  /*57b0*/  PRMT R65, RZ, 0x7610, R65 ;  /* 0x00007610ff417816 */ /* 0x008fcc0000000041 */
[----:B------:R-:W3:Y:S04]  /*57c0*/  @!P2 LDG.E.U16 R65, desc[UR18][R50.64+0x200] ;  /* 0x000200123241a981 */ /* 0x000ee8000c1e1500 */
[----:B------:R-:W3:Y:S01]  /*57d0*/  @!P0 LDG.E.U16 R91, desc[UR18][R50.64+0x1c0] ;  /* 0x0001c012325b8981 */ /* 0x000ee2000c1e1500 */
[----:B------:R-:W-:-:S04]  /*57e0*/  IADD3 R46, R42, 0x120, RZ ;  /* 0x000001202a2e7810 */ /* 0x000fc80007ffe0ff */
[----:B------:R-:W-:Y:S02]  /*57f0*/  ISETP.GE.AND P0, PT, R46, UR20, PT ;  /* 0x000000142e007c0c */ /* 0x000fe4000bf06270 */
[----:B------:R-:W-:Y:S02]  /*5800*/  PRMT R74, RZ, 0x7610, R74 ;  /* 0x00007610ff4a7816 */ /* 0x000fe4000000004a */
[----:B------:R-:W-:-:S09]  /*5810*/  IADD3 R46, R42, 0x140, RZ ;  /* 0x000001402a2e7810 */ /* 0x000fd20007ffe0ff */
[----:B------:R-:W3:Y:S01]  /*5820*/  @!P0 LDG.E.U16 R74, desc[UR18][R50.64+0x240] ;  /* 0x00024012324a8981 */ /* 0x000ee2000c1e1500 */
[----:B------:R-:W-:Y:S02]  /*5830*/  ISETP.GE.AND P0, PT, R46, UR20, PT ;  /* 0x000000142e007c0c */ /* 0x000fe4000bf06270 */
[----:B------:R-:W-:-:S04]  /*5840*/  IADD3 R46, R42, 0x160, RZ ;  /* 0x000001602a2e7810 */ /* 0x000fc80007ffe0ff */
[----:B------:R-:W-:Y:S02]  /*5850*/  ISETP.GE.AND P4, PT, R46, UR20, PT ;  /* 0x000000142e007c0c */ /* 0x000fe4000bf86270 */
[----:B------:R-:W-:-:S04]  /*5860*/  IADD3 R46, R42, 0x180, RZ ;  /* 0x000001802a2e7810 */ /* 0x000fc80007ffe0ff */
[----:B------:R-:W-:Y:S02]  /*5870*/  ISETP.GE.AND P3, PT, R46, UR20, PT ;  /* 0x000000142e007c0c */ /* 0x000fe4000bf66270 */
[----:B------:R-:W-:Y:S02]  /*5880*/  IADD3 R46, R42, 0x1a0, RZ ;  /* 0x000001a02a2e7810 */ /* 0x000fe40007ffe0ff */
[----:B------:R-:W-:Y:S02]  /*5890*/  PRMT R79, RZ, 0x7610, R79 ;  /* 0x00007610ff4f7816 */ /* 0x000fe4000000004f */
[----:B------:R-:W-:Y:S02]  /*58a0*/  ISETP.GE.AND P6, PT, R46, UR20, PT ;  /* 0x000000142e007c0c */ /* 0x000fe4000bfc6270 */
[----:B------:R-:W-:Y:S02]  /*58b0*/  IADD3 R46, R42, 0x200, RZ ;  /* 0x000002002a2e7810 */ /* 0x000fe40007ffe0ff */
[----:B------:R-:W-:Y:S01]  /*58c0*/  PRMT R67, RZ, 0x7610, R67 ;  /* 0x00007610ff437816 */ /* 0x000fe20000000043 */
[----:B------:R-:W3:Y:S01]  /*58d0*/  @!P4 LDG.E.U16 R79, desc[UR18][R50.64+0x2c0] ;  /* 0x0002c012324fc981 */ /* 0x000ee2000c1e1500 */
[----:B------:R-:W-:-:S02]  /*58e0*/  PRMT R147, RZ, 0x7610, R147 ;  /* 0x00007610ff937816 */ /* 0x000fc40000000093 */
[----:B------:R-:W-:Y:S02]  /*58f0*/  PRMT R148, RZ, 0x7610, R148 ;  /* 0x00007610ff947816 */ /* 0x000fe40000000094 */
[----:B------:R-:W-:Y:S01]  /*5900*/  ISETP.GE.AND P4, PT, R46, UR20, PT ;  /* 0x000000142e007c0c */ /* 0x000fe2000bf86270 */
[----:B------:R-:W3:Y:S01]  /*5910*/  @!P0 LDG.E.U16 R67, desc[UR18][R50.64+0x280] ;  /* 0x0002801232438981 */ /* 0x000ee2000c1e1500 */
[C---:B------:R-:W-:Y:S02]  /*5920*/  IADD3 R63, R42.reuse, 0x1c0, RZ ;  /* 0x000001c02a3f7810 */ /* 0x040fe40007ffe0ff */
[C---:B----4-:R-:W-:Y:S01]  /*5930*/  IADD3 R68, R42.reuse, 0x1e0, RZ ;  /* 0x000001e02a447810 */ /* 0x050fe20007ffe0ff */
[----:B------:R-:W4:Y:S01]  /*5940*/  @!P3 LDG.E.U16 R147, desc[UR18][R50.64+0x300] ;  /* 0x000300123293b981 */ /* 0x000f22000c1e1500 */
[C---:B------:R-:W-:Y:S02]  /*5950*/  IADD3 R46, R42.reuse, 0x220, RZ ;  /* 0x000002202a2e7810 */ /* 0x040fe40007ffe0ff */
[----:B------:R-:W-:Y:S01]  /*5960*/  IADD3 R42, R42, 0x240, RZ ;  /* 0x000002402a2a7810 */ /* 0x000fe20007ffe0ff */
[----:B------:R-:W4:Y:S01]  /*5970*/  @!P6 LDG.E.U16 R148, desc[UR18][R50.64+0x340] ;  /* 0x000340123294e981 */ /* 0x000f22000c1e1500 */
        /* <DEDUP_REMOVED lines=9> */
[----:B------:R-:W4:Y:S01]  /*5a10*/  @!P2 LDG.E.U16 R151, desc[UR18][R50.64+0x380] ;  /* 0x000380123297a981 */ /* 0x000f22000c1e1500 */
[----:B------:R-:W-:Y:S02]  /*5a20*/  PRMT R143, RZ, 0x7610, R143 ;  /* 0x00007610ff8f7816 */ /* 0x000fe4000000008f */
[----:B------:R-:W-:Y:S01]  /*5a30*/  PRMT R141, RZ, 0x7610, R141 ;  /* 0x00007610ff8d7816 */ /* 0x000fe2000000008d */
[----:B------:R-:W4:Y:S01]  /*5a40*/  @!P0 LDG.E.U16 R149, desc[UR18][R50.64+0x3c0] ;  /* 0x0003c01232958981 */ /* 0x000f22000c1e1500 */
[----:B------:R-:W-:Y:S02]  /*5a50*/  ISETP.GE.AND P2, PT, R100, UR20, PT ;  /* 0x0000001464007c0c */ /* 0x000fe4000bf46270 */
[----:B------:R-:W-:Y:S01]  /*5a60*/  ISETP.GE.AND P0, PT, R95, UR20, PT ;  /* 0x000000145f007c0c */ /* 0x000fe2000bf06270 */
[----:B------:R-:W4:Y:S01]  /*5a70*/  @!P4 LDG.E.U16 R42, desc[UR18][R50.64+0x400] ;  /* 0x00040012322ac981 */ /* 0x000f22000c1e1500 */
[----:B------:R-:W-:-:S03]  /*5a80*/  ISETP.GE.AND P4, PT, R96, UR20, PT ;  /* 0x0000001460007c0c */ /* 0x000fc6000bf86270 */
[----:B------:R-:W4:Y:S01]  /*5a90*/  @!P3 LDG.E.U16 R46, desc[UR18][R50.64+0x440] ;  /* 0x00044012322eb981 */ /* 0x000f22000c1e1500 */
[----:B------:R-:W-:-:S03]  /*5aa0*/  ISETP.GE.AND P3, PT, R93, UR20, PT ;  /* 0x000000145d007c0c */ /* 0x000fc6000bf66270 */
[----:B------:R-:W4:Y:S01]  /*5ab0*/  @!P6 LDG.E.U16 R143, desc[UR18][R50.64+0x480] ;  /* 0x00048012328fe981 */ /* 0x000f22000c1e1500 */
[----:B------:R-:W-:-:S03]  /*5ac0*/  ISETP.GE.AND P6, PT, R92, UR20, PT ;  /* 0x000000145c007c0c */ /* 0x000fc6000bfc6270 */
[----:B------:R-:W4:Y:S01]  /*5ad0*/  @!P5 LDG.E.U16 R141, desc[UR18][R50.64+0x4c0] ;  /* 0x0004c012328dd981 */ /* 0x000f22000c1e1500 */
[----:B------:R-:W-:Y:S02]  /*5ae0*/  ISETP.GE.AND P5, PT, R88, UR20, PT ;  /* 0x0000001458007c0c */ /* 0x000fe4000bfa6270 */
[----:B------:R-:W-:Y:S02]  /*5af0*/  PRMT R139, RZ, 0x7610, R139 ;  /* 0x00007610ff8b7816 */ /* 0x000fe4000000008b */
[----:B------:R-:W-:Y:S02]  /*5b00*/  PRMT R137, RZ, 0x7610, R137 ;  /* 0x00007610ff897816 */ /* 0x000fe40000000089 */
[----:B------:R-:W-:Y:S02]  /*5b10*/  PRMT R135, RZ, 0x7610, R135 ;  /* 0x00007610ff877816 */ /* 0x000fe40000000087 */
[----:B------:R-:W-:Y:S02]  /*5b20*/  PRMT R133, RZ, 0x7610, R133 ;  /* 0x00007610ff857816 */ /* 0x000fe40000000085 */
[----:B------:R-:W-:-:S02]  /*5b30*/  PRMT R131, RZ, 0x7610, R131 ;  /* 0x00007610ff837816 */ /* 0x000fc40000000083 */
[----:B------:R-:W-:Y:S01]  /*5b40*/  PRMT R129, RZ, 0x7610, R129 ;  /* 0x00007610ff817816 */ /* 0x000fe20000000081 */
[----:B--2---:R-:W-:Y:S01]  /*5b50*/  FMUL.FTZ R106, R40, 1.4426950216293334961 ;  /* 0x3fb8aa3b286a7820 */ /* 0x004fe20000410000 */
[-C--:B------:R-:W-:Y:S01]  /*5b60*/  FMUL.FTZ R113, R41, R6.reuse ;  /* 0x0000000629717220 */ /* 0x080fe20000410000 */
[----:B------:R-:W2:Y:S01]  /*5b70*/  @!P2 LDG.E.U16 R139, desc[UR18][R50.64+0x500] ;  /* 0x00050012328ba981 */ /* 0x000ea2000c1e1500 */
[----:B------:R-:W-:Y:S01]  /*5b80*/  ISETP.GE.AND P2, PT, R90, UR20, PT ;  /* 0x000000145a007c0c */ /* 0x000fe2000bf46270 */
[----:B------:R-:W-:Y:S02]  /*5b90*/  FMUL.FTZ R110, R106, R6 ;  /* 0x000000066a6e7220 */ /* 0x000fe40000410000 */
[----:B------:R-:W2:Y:S01]  /*5ba0*/  @!P0 LDG.E.U16 R137, desc[UR18][R50.64+0x540] ;  /* 0x0005401232898981 */ /* 0x000ea2000c1e1500 */
[----:B------:R-:W-:Y:S01]  /*5bb0*/  ISETP.GE.AND P0, PT, R84, UR20, PT ;  /* 0x0000001454007c0c */ /* 0x000fe2000bf06270 */
[----:B------:R-:W-:Y:S02]  /*5bc0*/  FMUL.RZ R113, R113, 0.15915493667125701904 ;  /* 0x3e22f98371717820 */ /* 0x000fe4000040c000 */
[----:B------:R-:W2:Y:S01]  /*5bd0*/  @!P4 LDG.E.U16 R135, desc[UR18][R50.64+0x580] ;  /* 0x000580123287c981 */ /* 0x000ea2000c1e1500 */
[----:B------:R-:W-:-:S03]  /*5be0*/  ISETP.GE.AND P4, PT, R62, UR20, PT ;  /* 0x000000143e007c0c */ /* 0x000fc6000bf86270 */
[----:B------:R-:W2:Y:S01]  /*5bf0*/  @!P3 LDG.E.U16 R133, desc[UR18][R50.64+0x5c0] ;  /* 0x0005c0123285b981 */ /* 0x000ea2000c1e1500 */
[----:B------:R-:W-:-:S03]  /*5c00*/  ISETP.GE.AND P3, PT, R53, UR20, PT ;  /* 0x0000001435007c0c */ /* 0x000fc6000bf66270 */
[----:B------:R-:W2:Y:S01]  /*5c10*/  @!P6 LDG.E.U16 R131, desc[UR18][R50.64+0x600] ;  /* 0x000600123283e981 */ /* 0x000ea2000c1e1500 */
[----:B------:R-:W-:-:S03]  /*5c20*/  ISETP.GE.AND P6, PT, R55, UR20, PT ;  /* 0x0000001437007c0c */ /* 0x000fc6000bfc6270 */
[----:B------:R-:W2:Y:S01]  /*5c30*/  @!P5 LDG.E.U16 R129, desc[UR18][R50.64+0x640] ;  /* 0x000640123281d981 */ /* 0x000ea2000c1e1500 */
[----:B------:R-:W-:Y:S02]  /*5c40*/  ISETP.GE.AND P5, PT, R48, UR20, PT ;  /* 0x0000001430007c0c */ /* 0x000fe4000bfa6270 */
[----:B------:R-:W-:Y:S01]  /*5c50*/  LEA R64, R3, R64, 0x5 ;  /* 0x0000004003407211 */ /* 0x000fe200078e28ff */
[----:B------:R-:W-:Y:S01]  /*5c60*/  FMUL.FTZ R63, R41, R5 ;  /* 0x00000005293f7220 */ /* 0x000fe20000410000 */
[----:B------:R-:W-:Y:S02]  /*5c70*/  MUFU.SIN R68, R113 ;  /* 0x0000007100447308 */ /* 0x000fe40000000400 */
[----:B------:R-:W-:Y:S01]  /*5c80*/  LEA.HI.SX32 R158, R64, R64, 0x1b ;  /* 0x00000040409e7211 */ /* 0x000fe200078fdaff */
[----:B------:R-:W-:Y:S01]  /*5c90*/  FMUL.RZ R63, R63, 0.15915493667125701904 ;  /* 0x3e22f9833f3f7820 */ /* 0x000fe2000040c000 */
[----:B------:R-:W-:Y:S02]  /*5ca0*/  PRMT R127, RZ, 0x7610, R127 ;  /* 0x00007610ff7f7816 */ /* 0x000fe4000000007f */
[----:B------:R-:W-:-:S02]  /*5cb0*/  PRMT R55, RZ, 0x7610, R55 ;  /* 0x00007610ff377816 */ /* 0x000fc40000000037 */
[----:B------:R-:W-:Y:S01]  /*5cc0*/  PRMT R53, RZ, 0x7610, R53 ;  /* 0x00007610ff357816 */ /* 0x000fe20000000035 */
[----:B------:R-:W-:Y:S01]  /*5cd0*/  MUFU.COS R113, R113 ;  /* 0x0000007100717308 */ /* 0x000fe20000000000 */
[----:B------:R-:W-:Y:S01]  /*5ce0*/  PRMT R153, RZ, 0x7610, R153 ;  /* 0x00007610ff997816 */ /* 0x000fe20000000099 */
[----:B------:R-:W2:Y:S01]  /*5cf0*/  @!P2 LDG.E.U16 R127, desc[UR18][R50.64+0x680] ;  /* 0x00068012327fa981 */ /* 0x000ea2000c1e1500 */
[----:B------:R-:W-:Y:S02]  /*5d00*/  PRMT R152, RZ, 0x7610, R152 ;  /* 0x00007610ff987816 */ /* 0x000fe40000000098 */
[----:B------:R-:W-:Y:S01]  /*5d10*/  PRMT R40, RZ, 0x7610, R40 ;  /* 0x00007610ff287816 */ /* 0x000fe20000000028 */
[----:B------:R-:W2:Y:S02]  /*5d20*/  @!P0 LDG.E.U16 R55, desc[UR18][R50.64+0x6c0] ;  /* 0x0006c01232378981 */ /* 0x000ea4000c1e1500 */
[----:B------:R-:W0:Y:S01]  /*5d30*/  MUFU.EX2 R110, R110 ;  /* 0x0000006e006e7308 */ /* 0x000e220000000800 */
[----:B------:R-:W-:Y:S01]  /*5d40*/  LEA R158, R158, UR17, 0x1 ;  /* 0x000000119e9e7c11 */ /* 0x000fe2000f8e08ff */
[----:B------:R-:W2:Y:S04]  /*5d50*/  @!P4 LDG.E.U16 R53, desc[UR18][R50.64+0x700] ;  /* 0x000700123235c981 */ /* 0x000ea8000c1e1500 */
[----:B------:R-:W2:Y:S02]  /*5d60*/  @!P3 LDG.E.U16 R153, desc[UR18][R50.64+0x740] ;  /* 0x000740123299b981 */ /* 0x000ea4000c1e1500 */
[----:B------:R-:W-:Y:S02]  /*5d70*/  MUFU.SIN R62, R63 ;  /* 0x0000003f003e7308 */ /* 0x000fe40000000400 */
[----:B------:R-:W2:Y:S04]  /*5d80*/  @!P6 LDG.E.U16 R152, desc[UR18][R50.64+0x780] ;  /* 0x000780123298e981 */ /* 0x000ea8000c1e1500 */
[----:B------:R1:W2:Y:S02]  /*5d90*/  @!P5 LDG.E.U16 R40, desc[UR18][R50.64+0x7c0] ;  /* 0x0007c0123228d981 */ /* 0x0002a4000c1e1500 */
[----:B------:R0:W-:Y:S02]  /*5da0*/  MUFU.COS R111, R63 ;  /* 0x0000003f006f7308 */ /* 0x0001e40000000000 */
[----:B------:R-:W3:Y:S04]  /*5db0*/  LDS.U16 R64, [R158] ;  /* 0x000000009e407984 */ /* 0x000ee80000000400 */
[----:B------:R-:W-:Y:S04]  /*5dc0*/  LDS.U16 R107, [R158+0x4] ;  /* 0x000004009e6b7984 */ /* 0x000fe80000000400 */
[----:B0-----:R-:W0:Y:S04]  /*5dd0*/  LDS.U16 R63, [R158+0x2] ;  /* 0x000002009e3f7984 */ /* 0x001e280000000400 */
[----:B------:R-:W0:Y:S04]  /*5de0*/  LDS.U16 R103, [R158+0x6] ;  /* 0x000006009e677984 */ /* 0x000e280000000400 */
[----:B------:R-:W-:Y:S04]  /*5df0*/  LDS.U16 R93, [R158+0x8] ;  /* 0x000008009e5d7984 */ /* 0x000fe80000000400 */
[----:B------:R-:W0:Y:S04]  /*5e00*/  LDS.U16 R75, [R158+0xa] ;  /* 0x00000a009e4b7984 */ /* 0x000e280000000400 */
[----:B------:R-:W-:Y:S04]  /*5e10*/  LDS.U16 R71, [R158+0xc] ;  /* 0x00000c009e477984 */ /* 0x000fe80000000400 */
[----:B------:R-:W-:Y:S04]  /*5e20*/  LDS.U16 R72, [R158+0xe] ;  /* 0x00000e009e487984 */ /* 0x000fe80000000400 */
[----:B------:R-:W4:Y:S04]  /*5e30*/  LDS.U16 R105, [R158+0x10] ;  /* 0x000010009e697984 */ /* 0x000f280000000400 */
[----:B------:R-:W4:Y:S04]  /*5e40*/  LDS.U16 R109, [R158+0x12] ;  /* 0x000012009e6d7984 */ /* 0x000f280000000400 */
[----:B------:R-:W4:Y:S04]  /*5e50*/  LDS.U16 R88, [R158+0x14] ;  /* 0x000014009e587984 */ /* 0x000f280000000400 */
[----:B------:R-:W4:Y:S04]  /*5e60*/  LDS.U16 R87, [R158+0x16] ;  /* 0x000016009e577984 */ /* 0x000f280000000400 */
[----:B------:R-:W-:Y:S04]  /*5e70*/  LDS.U16 R83, [R158+0x18] ;  /* 0x000018009e537984 */ /* 0x000fe80000000400 */
[----:B------:R-:W-:Y:S04]  /*5e80*/  LDS.U16 R84, [R158+0x1a] ;  /* 0x00001a009e547984 */ /* 0x000fe80000000400 */
[----:B------:R-:W-:Y:S04]  /*5e90*/  LDS.U16 R92, [R158+0x1c] ;  /* 0x00001c009e5c7984 */ /* 0x000fe80000000400 */
[----:B------:R-:W-:Y:S04]  /*5ea0*/  LDS.U16 R90, [R158+0x1e] ;  /* 0x00001e009e5a7984 */ /* 0x000fe80000000400 */
[----:B------:R-:W4:Y:S04]  /*5eb0*/  LDS.U16 R108, [R158+0x20] ;  /* 0x000020009e6c7984 */ /* 0x000f280000000400 */
[----:B------:R-:W4:Y:S04]  /*5ec0*/  LDS.U16 R100, [R158+0x22] ;  /* 0x000022009e647984 */ /* 0x000f280000000400 */
[----:B------:R-:W4:Y:S04]  /*5ed0*/  LDS.U16 R95, [R158+0x24] ;  /* 0x000024009e5f7984 */ /* 0x000f280000000400 */
[----:B------:R-:W4:Y:S04]  /*5ee0*/  LDS.U16 R96, [R158+0x26] ;  /* 0x000026009e607984 */ /* 0x000f280000000400 */
[----:B-1----:R-:W1:Y:S04]  /*5ef0*/  LDS.U16 R50, [R158+0x28] ;  /* 0x000028009e327984 */ /* 0x002e680000000400 */
[----:B------:R-:W1:Y:S04]  /*5f00*/  LDS.U16 R112, [R158+0x2a] ;  /* 0x00002a009e707984 */ /* 0x000e680000000400 */
[----:B------:R-:W-:Y:S04]  /*5f10*/  LDS.U16 R115, [R158+0x2c] ;  /* 0x00002c009e737984 */ /* 0x000fe80000000400 */
[----:B------:R-:W1:Y:S04]  /*5f20*/  LDS.U16 R114, [R158+0x2e] ;  /* 0x00002e009e727984 */ /* 0x000e680000000400 */
[----:B------:R-:W1:Y:S04]  /*5f30*/  LDS.U16 R117, [R158+0x30] ;  /* 0x000030009e757984 */ /* 0x000e680000000400 */
[----:B------:R-:W1:Y:S04]  /*5f40*/  LDS.U16 R116, [R158+0x32] ;  /* 0x000032009e747984 */ /* 0x000e680000000400 */
[----:B------:R-:W-:Y:S04]  /*5f50*/  LDS.U16 R119, [R158+0x34] ;  /* 0x000034009e777984 */ /* 0x000fe80000000400 */
[----:B------:R-:W1:Y:S04]  /*5f60*/  LDS.U16 R118, [R158+0x36] ;  /* 0x000036009e767984 */ /* 0x000e680000000400 */
[----:B------:R-:W1:Y:S04]  /*5f70*/  LDS.U16 R121, [R158+0x38] ;  /* 0x000038009e797984 */ /* 0x000e680000000400 */
[----:B------:R-:W1:Y:S04]  /*5f80*/  LDS.U16 R120, [R158+0x3a] ;  /* 0x00003a009e787984 */ /* 0x000e680000000400 */
[----:B------:R-:W-:Y:S04]  /*5f90*/  LDS.U16 R48, [R158+0x3c] ;  /* 0x00003c009e307984 */ /* 0x000fe80000000400 */
[----:B------:R-:W1:Y:S04]  /*5fa0*/  LDS.U16 R51, [R158+0x3e] ;  /* 0x00003e009e337984 */ /* 0x000e680000000400 */
[----:B-----5:R-:W-:Y:S04]  /*5fb0*/  STS.U16 [R70+0x2100], R104 ;  /* 0x0021006846007388 */ /* 0x020fe80000000400 */
[----:B------:R-:W-:Y:S04]  /*5fc0*/  STS.U16 [R73+0x2140], R99 ;  /* 0x0021406349007388 */ /* 0x000fe80000000400 */
[----:B------:R-:W-:Y:S04]  /*5fd0*/  STS.U16 [R94+0x2180], R97 ;  /* 0x002180615e007388 */ /* 0x000fe80000000400 */
[----:B------:R-:W-:Y:S04]  /*5fe0*/  STS.U16 [R77+0x21c0], R80 ;  /* 0x0021c0504d007388 */ /* 0x000fe80000000400 */
[----:B------:R-:W-:Y:S04]  /*5ff0*/  STS.U16 [R81+0x2200], R101 ;  /* 0x0022006551007388 */ /* 0x000fe80000000400 */
[----:B------:R-:W-:Y:S04]  /*6000*/  STS.U16 [R82+0x2240], R98 ;  /* 0x0022406252007388 */ /* 0x000fe80000000400 */
[----:B------:R-:W-:Y:S04]  /*6010*/  STS.U16 [R85+0x2280], R86 ;  /* 0x0022805655007388 */ /* 0x000fe80000000400 */
[----:B---3--:R-:W-:Y:S04]  /*6020*/  STS.U16 [R89+0x22c0], R91 ;  /* 0x0022c05b59007388 */ /* 0x008fe80000000400 */
[----:B------:R3:W-:Y:S02]  /*6030*/  STS.U16 [R69+0x2300], R65 ;  /* 0x0023004145007388 */ /* 0x0007e40000000400 */
[----:B---3--:R-:W-:-:S02]  /*6040*/  FMUL.FTZ R69, R110, R113 ;  /* 0x000000716e457220 */ /* 0x008fc40000410000 */
[----:B------:R-:W3:Y:S01]  /*6050*/  LDL R113, [R1+0xc] ;  /* 0x00000c0001717983 */ /* 0x000ee20000100800 */
[CC--:B------:R-:W-:Y:S01]  /*6060*/  FMUL.FTZ R104, R41.reuse, R7.reuse ;  /* 0x0000000729687220 */ /* 0x0c0fe20000410000 */
[----:B------:R-:W-:Y:S01]  /*6070*/  FMUL.FTZ R99, R106, R7 ;  /* 0x000000076a637220 */ /* 0x000fe20000410000 */
[----:B------:R-:W-:Y:S02]  /*6080*/  FMUL.FTZ R97, R41, R8 ;  /* 0x0000000829617220 */ /* 0x000fe40000410000 */
[----:B------:R-:W-:Y:S02]  /*6090*/  FMUL.RZ R104, R104, 0.15915493667125701904 ;  /* 0x3e22f98368687820 */ /* 0x000fe4000040c000 */
[----:B------:R-:W-:Y:S01]  /*60a0*/  FMUL.RZ R97, R97, 0.15915493667125701904 ;  /* 0x3e22f98361617820 */ /* 0x000fe2000040c000 */
[----:B------:R-:W-:Y:S01]  /*60b0*/  MUFU.EX2 R99, R99 ;  /* 0x0000006300637308 */ /* 0x000fe20000000800 */
[----:B------:R-:W-:-:S07]  /*60c0*/  FMUL.FTZ R102, R106, R5 ;  /* 0x000000056a667220 */ /* 0x000fce0000410000 */
[----:B------:R-:W-:Y:S08]  /*60d0*/  MUFU.SIN R70, R104 ;  /* 0x0000006800467308 */ /* 0x000ff00000000400 */
[----:B------:R-:W5:Y:S08]  /*60e0*/  MUFU.COS R73, R104 ;  /* 0x0000006800497308 */ /* 0x000f700000000000 */
[----:B------:R-:W-:Y:S08]  /*60f0*/  MUFU.SIN R94, R97 ;  /* 0x00000061005e7308 */ /* 0x000ff00000000400 */
[----:B------:R0:W-:Y:S02]  /*6100*/  MUFU.COS R77, R97 ;  /* 0x00000061004d7308 */ /* 0x0001e40000000000 */
[----:B0-----:R-:W-:-:S06]  /*6110*/  FMUL.FTZ R97, R106, R8 ;  /* 0x000000086a617220 */ /* 0x001fcc0000410000 */
[----:B------:R-:W0:Y:S08]  /*6120*/  MUFU.EX2 R102, R102 ;  /* 0x0000006600667308 */ /* 0x000e300000000800 */
[----:B------:R-:W1:Y:S01]  /*6130*/  MUFU.EX2 R97, R97 ;  /* 0x0000006100617308 */ /* 0x000e620000000800 */
[C---:B-----5:R-:W-:Y:S01]  /*6140*/  FMUL.FTZ R73, R99.reuse, R73 ;  /* 0x0000004963497220 */ /* 0x060fe20000410000 */
[----:B------:R-:W-:Y:S01]  /*6150*/  FMUL.FTZ R70, R99, R70 ;  /* 0x0000004663467220 */ /* 0x000fe20000410000 */
[----:B------:R-:W-:Y:S01]  /*6160*/  FMUL.FTZ R99, R106, R12 ;  /* 0x0000000c6a637220 */ /* 0x000fe20000410000 */
[----:B------:R5:W-:Y:S01]  /*6170*/  STS.U16 [R76+0x2340], R74 ;  /* 0x0023404a4c007388 */ /* 0x000be20000000400 */
[----:B------:R-:W-:Y:S01]  /*6180*/  FMUL.FTZ R68, R110, R68 ;  /* 0x000000446e447220 */ /* 0x000fe20000410000 */
[----:B------:R-:W-:Y:S01]  /*6190*/  FMUL.FTZ R110, R41, R13 ;  /* 0x0000000d296e7220 */ /* 0x000fe20000410000 */
[----:B0-----:R-:W-:Y:S01]  /*61a0*/  FMUL.FTZ R65, R102, R111 ;  /* 0x0000006f66417220 */ /* 0x001fe20000410000 */
[----:B-----5:R0:W-:Y:S01]  /*61b0*/  MUFU.EX2 R76, R99 ;  /* 0x00000063004c7308 */ /* 0x0201e20000000800 */
[C---:B-1----:R-:W-:Y:S01]  /*61c0*/  FMUL.FTZ R77, R97.reuse, R77 ;  /* 0x0000004d614d7220 */ /* 0x042fe20000410000 */
[----:B------:R-:W-:Y:S01]  /*61d0*/  FMUL.FTZ R74, R97, R94 ;  /* 0x0000005e614a7220 */ /* 0x000fe20000410000 */
[----:B0-----:R-:W-:Y:S01]  /*61e0*/  SHF.L.U32 R99, R163, 0x4, RZ ;  /* 0x00000004a3637819 */ /* 0x001fe200000006ff */
[----:B------:R-:W-:-:S03]  /*61f0*/  FMUL.RZ R110, R110, 0.15915493667125701904 ;  /* 0x3e22f9836e6e7820 */ /* 0x000fc6000040c000 */
[C---:B------:R-:W-:Y:S02]  /*6200*/  IADD3 R97, R99.reuse, 0x1, RZ ;  /* 0x0000000163617810 */ /* 0x040fe40007ffe0ff */
[----:B------:R-:W-:Y:S01]  /*6210*/  IADD3 R111, R99, 0x2, RZ ;  /* 0x00000002636f7810 */ /* 0x000fe20007ffe0ff */
[----:B------:R-:W-:Y:S01]  /*6220*/  MUFU.SIN R94, R110 ;  /* 0x0000006e005e7308 */ /* 0x000fe20000000400 */
[----:B------:R-:W-:Y:S02]  /*6230*/  ISETP.GE.U32.AND P3, PT, R97, UR16, PT ;  /* 0x0000001061007c0c */ /* 0x000fe4000bf66070 */
[----:B------:R-:W-:Y:S02]  /*6240*/  ISETP.GE.U32.AND P4, PT, R111, UR16, PT ;  /* 0x000000106f007c0c */ /* 0x000fe4000bf86070 */
[----:B------:R-:W-:-:S03]  /*6250*/  IADD3 R111, R99, 0x3, RZ ;  /* 0x00000003636f7810 */ /* 0x000fc60007ffe0ff */
[----:B------:R0:W-:Y:S01]  /*6260*/  MUFU.COS R97, R110 ;  /* 0x0000006e00617308 */ /* 0x0001e20000000000 */
[----:B------:R-:W-:Y:S01]  /*6270*/  ISETP.GE.U32.AND P5, PT, R111, UR16, PT ;  /* 0x000000106f007c0c */ /* 0x000fe2000bfa6070 */
[----:B------:R-:W-:Y:S01]  /*6280*/  HADD2.F32 R64, -RZ, R64.H0_H0 ;  /* 0x20000040ff407230 */ /* 0x000fe20000004100 */
[C---:B------:R-:W-:Y:S02]  /*6290*/  IADD3 R111, R99.reuse, 0x5, RZ ;  /* 0x00000005636f7810 */ /* 0x040fe40007ffe0ff */
[----:B0-----:R-:W-:-:S04]  /*62a0*/  IADD3 R110, R99, 0x4, RZ ;  /* 0x00000004636e7810 */ /* 0x001fc80007ffe0ff */
[----:B------:R-:W-:Y:S01]  /*62b0*/  ISETP.GE.U32.AND P6, PT, R110, UR16, PT ;  /* 0x000000106e007c0c */ /* 0x000fe2000bfc6070 */
[----:B------:R-:W-:Y:S01]  /*62c0*/  HADD2.F32 R110, -RZ, R63.H0_H0 ;  /* 0x2000003fff6e7230 */ /* 0x000fe20000004100 */
[----:B------:R-:W-:Y:S01]  /*62d0*/  ISETP.GE.U32.AND P0, PT, R111, UR16, PT ;  /* 0x000000106f007c0c */ /* 0x000fe2000bf06070 */
[----:B------:R-:W-:Y:S01]  /*62e0*/  FMUL.FTZ R63, R123, R64 ;  /* 0x000000407b3f7220 */ /* 0x000fe20000410000 */
[----:B------:R-:W-:Y:S02]  /*62f0*/  HADD2.F32 R107, -RZ, R107.H0_H0 ;  /* 0x2000006bff6b7230 */ /* 0x000fe40000004100 */
[----:B------:R-:W-:Y:S01]  /*6300*/  FMUL.FTZ R122, R41, R12 ;  /* 0x0000000c297a7220 */ /* 0x000fe20000410000 */
[----:B------:R-:W-:Y:S02]  /*6310*/  HADD2.F32 R111, -RZ, R103.H0_H0 ;  /* 0x20000067ff6f7230 */ /* 0x000fe40000004100 */
[----:B------:R-:W-:Y:S01]  /*6320*/  FMUL.FTZ R62, R102, R62 ;  /* 0x0000003e663e7220 */ /* 0x000fe20000410000 */
[----:B------:R-:W-:Y:S01]  /*6330*/  FMUL.FTZ R64, R123, R110 ;  /* 0x0000006e7b407220 */ /* 0x000fe20000410000 */
[C---:B------:R-:W-:Y:S01]  /*6340*/  ISETP.GE.U32.AND P2, PT, R99.reuse, UR16, PT ;  /* 0x0000001063007c0c */ /* 0x040fe2000bf46070 */
[----:B------:R0:W-:Y:S01]  /*6350*/  STS.U16 [R66+0x2380], R67 ;  /* 0x0023804342007388 */ /* 0x0001e20000000400 */
[----:B------:R-:W-:Y:S01]  /*6360*/  IADD3 R110, R99, 0x6, RZ ;  /* 0x00000006636e7810 */ /* 0x000fe20007ffe0ff */
[----:B------:R-:W-:Y:S01]  /*6370*/  FMUL.RZ R122, R122, 0.15915493667125701904 ;  /* 0x3e22f9837a7a7820 */ /* 0x000fe2000040c000 */
[----:B------:R-:W-:Y:S01]  /*6380*/  FMUL.FTZ R111, R125, R111 ;  /* 0x0000006f7d6f7220 */ /* 0x000fe20000410000 */
[----:B------:R-:W-:Y:S01]  /*6390*/  FSEL R62, R62, RZ, !P2 ;  /* 0x000000ff3e3e7208 */ /* 0x000fe20005000000 */
[----:B------:R-:W-:Y:S01]  /*63a0*/  HADD2.F32 R75, -RZ, R75.H0_H0 ;  /* 0x2000004bff4b7230 */ /* 0x000fe20000004100 */
[----:B------:R-:W-:Y:S01]  /*63b0*/  FSEL R63, R63, RZ, !P2 ;  /* 0x000000ff3f3f7208 */ /* 0x000fe20005000000 */
[----:B------:R-:W5:Y:S01]  /*63c0*/  LDL R123, [R1+0x8] ;  /* 0x00000800017b7983 */ /* 0x000f620000100800 */
[----:B------:R-:W-:Y:S01]  /*63d0*/  FSEL R64, R64, RZ, !P2 ;  /* 0x000000ff40407208 */ /* 0x000fe20005000000 */
[----:B0-----:R-:W-:Y:S01]  /*63e0*/  FMUL.FTZ R66, R106, R14 ;  /* 0x0000000e6a427220 */ /* 0x001fe20000410000 */
[----:B------:R-:W-:Y:S01]  /*63f0*/  FMUL.FTZ R67, R125, R107 ;  /* 0x0000006b7d437220 */ /* 0x000fe20000410000 */
[----:B------:R-:W-:-:S02]  /*6400*/  FSEL R65, R65, 1, !P2 ;  /* 0x3f80000041417808 */ /* 0x000fc40005000000 */
[----:B------:R-:W-:Y:S01]  /*6410*/  ISETP.GE.U32.AND P2, PT, R110, UR16, PT ;  /* 0x000000106e007c0c */ /* 0x000fe2000bf46070 */
[----:B------:R0:W-:Y:S01]  /*6420*/  MUFU.EX2 R107, R66 ;  /* 0x00000042006b7308 */ /* 0x0001e20000000800 */
[----:B------:R-:W-:Y:S01]  /*6430*/  IADD3 R103, R99, 0x7, RZ ;  /* 0x0000000763677810 */ /* 0x000fe20007ffe0ff */
[----:B------:R-:W-:Y:S01]  /*6440*/  FMUL.FTZ R110, R41, R15 ;  /* 0x0000000f296e7220 */ /* 0x000fe20000410000 */
[----:B------:R-:W-:Y:S02]  /*6450*/  FSEL R67, R67, RZ, !P3 ;  /* 0x000000ff43437208 */ /* 0x000fe40005800000 */
[----:B------:R-:W-:-:S03]  /*6460*/  FSEL R69, R69, 1, !P3 ;  /* 0x3f80000045457808 */ /* 0x000fc60005800000 */
[----:B------:R-:W-:Y:S01]  /*6470*/  MUFU.SIN R91, R122 ;  /* 0x0000007a005b7308 */ /* 0x000fe20000000400 */
[----:B0-----:R-:W-:Y:S02]  /*6480*/  FSEL R66, R68, RZ, !P3 ;  /* 0x000000ff44427208 */ /* 0x001fe40005800000 */
[----:B------:R-:W-:Y:S02]  /*6490*/  FSEL R68, R111, RZ, !P3 ;  /* 0x000000ff6f447208 */ /* 0x000fe40005800000 */
[----:B------:R-:W-:Y:S01]  /*64a0*/  ISETP.GE.U32.AND P3, PT, R103, UR16, PT ;  /* 0x0000001067007c0c */ /* 0x000fe2000bf66070 */
[----:B------:R-:W-:Y:S02]  /*64b0*/  FMUL.RZ R103, R110, 0.15915493667125701904 ;  /* 0x3e22f9836e677820 */ /* 0x000fe4000040c000 */
[----:B------:R0:W-:Y:S01]  /*64c0*/  MUFU.COS R102, R122 ;  /* 0x0000007a00667308 */ /* 0x0001e20000000000 */
[----:B------:R-:W-:Y:S01]  /*64d0*/  HADD2.F32 R110, -RZ, R93.H0_H0 ;  /* 0x2000005dff6e7230 */ /* 0x000fe20000004100 */
[----:B0-----:R-:W2:Y:S04]  /*64e0*/  LDL R122, [R1+0x4] ;  /* 0x00000400017a7983 */ /* 0x001ea80000100800 */
[C---:B---3--:R-:W-:Y:S01]  /*64f0*/  FMUL.FTZ R110, R113.reuse, R110 ;  /* 0x0000006e716e7220 */ /* 0x048fe20000410000 */
[----:B------:R-:W-:-:S02]  /*6500*/  FMUL.FTZ R111, R113, R75 ;  /* 0x0000004b716f7220 */ /* 0x000fc40000410000 */
[----:B------:R-:W3:Y:S01]  /*6510*/  LDL R113, [R1] ;  /* 0x0000000001717983 */ /* 0x000ee20000100800 */
[C---:B------:R-:W-:Y:S01]  /*6520*/  FMUL.FTZ R98, R41.reuse, R10 ;  /* 0x0000000a29627220 */ /* 0x040fe20000410000 */
[----:B------:R-:W-:-:S03]  /*6530*/  FMUL.FTZ R104, R41, R9 ;  /* 0x0000000929687220 */ /* 0x000fc60000410000 */
[----:B------:R-:W-:Y:S01]  /*6540*/  FMUL.RZ R98, R98, 0.15915493667125701904 ;  /* 0x3e22f98362627820 */ /* 0x000fe2000040c000 */
[----:B------:R-:W-:-:S03]  /*6550*/  FMUL.FTZ R101, R106, R10 ;  /* 0x0000000a6a657220 */ /* 0x000fc60000410000 */
[----:B------:R-:W-:Y:S01]  /*6560*/  MUFU.SIN R82, R98 ;  /* 0x0000006200527308 */ /* 0x000fe20000000400 */
[----:B------:R-:W-:-:S07]  /*6570*/  FMUL.RZ R104, R104, 0.15915493667125701904 ;  /* 0x3e22f98368687820 */ /* 0x000fce000040c000 */
[----:B------:R0:W-:Y:S02]  /*6580*/  MUFU.COS R85, R98 ;  /* 0x0000006200557308 */ /* 0x0001e40000000000 */
[----:B0-----:R-:W-:-:S06]  /*6590*/  FMUL.FTZ R98, R41, R11 ;  /* 0x0000000b29627220 */ /* 0x001fcc0000410000 */
[----:B------:R-:W-:Y:S01]  /*65a0*/  MUFU.SIN R80, R104 ;  /* 0x0000006800507308 */ /* 0x000fe20000000400 */
[----:B------:R-:W-:-:S07]  /*65b0*/  FMUL.RZ R98, R98, 0.15915493667125701904 ;  /* 0x3e22f98362627820 */ /* 0x000fce000040c000 */
[----:B------:R0:W-:Y:S08]  /*65c0*/  MUFU.COS R81, R104 ;  /* 0x0000006800517308 */ /* 0x0001f00000000000 */
[----:B------:R-:W1:Y:S01]  /*65d0*/  MUFU.EX2 R101, R101 ;  /* 0x0000006500657308 */ /* 0x000e620000000800 */
[----:B0-----:R-:W-:-:S07]  /*65e0*/  FMUL.FTZ R104, R106, R9 ;  /* 0x000000096a687220 */ /* 0x001fce0000410000 */
[----:B------:R-:W-:Y:S08]  /*65f0*/  MUFU.SIN R86, R98 ;  /* 0x0000006200567308 */ /* 0x000ff00000000400 */
[----:B------:R0:W-:Y:S02]  /*6600*/  MUFU.COS R89, R98 ;  /* 0x0000006200597308 */ /* 0x0001e40000000000 */
[----:B0-----:R-:W-:-:S06]  /*6610*/  FMUL.FTZ R98, R106, R11 ;  /* 0x0000000b6a627220 */ /* 0x001fcc0000410000 */
[----:B------:R-:W0:Y:S08]  /*6620*/  MUFU.EX2 R104, R104 ;  /* 0x0000006800687308 */ /* 0x000e300000000800 */
[----:B------:R-:W0:Y:S01]  /*6630*/  MUFU.EX2 R98, R98 ;  /* 0x0000006200627308 */ /* 0x000e220000000800 */
[C---:B-1----:R-:W-:Y:S01]  /*6640*/  FMUL.FTZ R85, R101.reuse, R85 ;  /* 0x0000005565557220 */ /* 0x042fe20000410000 */
[----:B------:R-:W-:Y:S01]  /*6650*/  FMUL.FTZ R82, R101, R82 ;  /* 0x0000005265527220 */ /* 0x000fe20000410000 */
[----:B------:R-:W-:Y:S01]  /*6660*/  FMUL.FTZ R101, R41, R14 ;  /* 0x0000000e29657220 */ /* 0x000fe20000410000 */
[----:B----4-:R-:W-:-:S02]  /*6670*/  HADD2.F32 R105, -RZ, R105.H0_H0 ;  /* 0x20000069ff697230 */ /* 0x010fc40000004100 */
[----:B------:R-:W-:Y:S02]  /*6680*/  HADD2.F32 R109, -RZ, R109.H0_H0 ;  /* 0x2000006dff6d7230 */ /* 0x000fe40000004100 */
[----:B------:R-:W-:Y:S01]  /*6690*/  FMUL.RZ R101, R101, 0.15915493667125701904 ;  /* 0x3e22f98365657820 */ /* 0x000fe2000040c000 */
[C---:B------:R-:W-:Y:S01]  /*66a0*/  FMUL.FTZ R93, R76.reuse, R102 ;  /* 0x000000664c5d7220 */ /* 0x040fe20000410000 */
[----:B------:R-:W-:Y:S01]  /*66b0*/  FMUL.FTZ R91, R76, R91 ;  /* 0x0000005b4c5b7220 */ /* 0x000fe20000410000 */
[----:B------:R-:W-:Y:S02]  /*66c0*/  HADD2.F32 R76, -RZ, R72.H0_H0 ;  /* 0x20000048ff4c7230 */ /* 0x000fe40000004100 */
[C---:B0-----:R-:W-:Y:S01]  /*66d0*/  FMUL.FTZ R80, R104.reuse, R80 ;  /* 0x0000005068507220 */ /* 0x041fe20000410000 */
[----:B------:R-:W-:Y:S01]  /*66e0*/  FSEL R72, R111, RZ, !P4 ;  /* 0x000000ff6f487208 */ /* 0x000fe20006000000 */
[----:B------:R0:W-:Y:S01]  /*66f0*/  STS.U16 [R78+0x23c0], R79 ;  /* 0x0023c04f4e007388 */ /* 0x0001e20000000400 */
[----:B------:R-:W-:Y:S01]  /*6700*/  FMUL.FTZ R81, R104, R81 ;  /* 0x0000005168517220 */ /* 0x000fe20000410000 */
[----:B------:R-:W-:Y:S01]  /*6710*/  FMUL.FTZ R104, R106, R13 ;  /* 0x0000000d6a687220 */ /* 0x000fe20000410000 */
[C---:B------:R-:W-:Y:S01]  /*6720*/  FMUL.FTZ R89, R98.reuse, R89 ;  /* 0x0000005962597220 */ /* 0x040fe20000410000 */
[----:B------:R-:W-:Y:S01]  /*6730*/  FMUL.FTZ R86, R98, R86 ;  /* 0x0000005662567220 */ /* 0x000fe20000410000 */
[----:B------:R-:W-:Y:S01]  /*6740*/  HADD2.F32 R88, -RZ, R88.H0_H0 ;  /* 0x20000058ff587230 */ /* 0x000fe20000004100 */
[----:B------:R-:W-:Y:S01]  /*6750*/  MUFU.SIN R98, R101 ;  /* 0x0000006500627308 */ /* 0x000fe20000000400 */
[----:B------:R-:W-:Y:S01]  /*6760*/  HADD2.F32 R87, -RZ, R87.H0_H0 ;  /* 0x20000057ff577230 */ /* 0x000fe20000004100 */
[----:B------:R-:W-:-:S02]  /*6770*/  FSEL R81, R81, 1, !P6 ;  /* 0x3f80000051517808 */ /* 0x000fc40007000000 */
[----:B0-----:R-:W-:-:S04]  /*6780*/  FSEL R78, R80, RZ, !P6 ;  /* 0x000000ff504e7208 */ /* 0x001fc80007000000 */
[----:B------:R-:W0:Y:S01]  /*6790*/  MUFU.COS R101, R101 ;  /* 0x0000006500657308 */ /* 0x000e220000000000 */
[----:B------:R-:W-:Y:S01]  /*67a0*/  HADD2.F32 R75, -RZ, R71.H0_H0 ;  /* 0x20000047ff4b7230 */ /* 0x000fe20000004100 */
[----:B------:R-:W-:Y:S02]  /*67b0*/  FSEL R71, R110, RZ, !P4 ;  /* 0x000000ff6e477208 */ /* 0x000fe40006000000 */
[----:B------:R-:W-:-:S04]  /*67c0*/  IADD3 R110, R99, 0x8, RZ ;  /* 0x00000008636e7810 */ /* 0x000fc80007ffe0ff */
[----:B------:R-:W1:Y:S01]  /*67d0*/  MUFU.EX2 R104, R104 ;  /* 0x0000006800687308 */ /* 0x000e620000000800 */
[----:B------:R-:W-:Y:S02]  /*67e0*/  FSEL R70, R70, RZ, !P4 ;  /* 0x000000ff46467208 */ /* 0x000fe40006000000 */
[----:B------:R-:W-:Y:S02]  /*67f0*/  FSEL R73, R73, 1, !P4 ;  /* 0x3f80000049497808 */ /* 0x000fe40006000000 */
[----:B------:R-:W-:Y:S02]  /*6800*/  ISETP.GE.U32.AND P4, PT, R110, UR16, PT ;  /* 0x000000106e007c0c */ /* 0x000fe4000bf86070 */
[----:B------:R-:W-:Y:S01]  /*6810*/  IADD3 R110, R99, 0x9, RZ ;  /* 0x00000009636e7810 */ /* 0x000fe20007ffe0ff */
[C---:B-----5:R-:W-:Y:S01]  /*6820*/  FMUL.FTZ R75, R123.reuse, R75 ;  /* 0x0000004b7b4b7220 */ /* 0x060fe20000410000 */
[----:B------:R-:W-:Y:S01]  /*6830*/  FMUL.FTZ R76, R123, R76 ;  /* 0x0000004c7b4c7220 */ /* 0x000fe20000410000 */
[----:B------:R-:W-:Y:S01]  /*6840*/  FSEL R74, R74, RZ, !P5 ;  /* 0x000000ff4a4a7208 */ /* 0x000fe20006800000 */
[----:B0-----:R-:W-:Y:S01]  /*6850*/  FMUL.FTZ R101, R107, R101 ;  /* 0x000000656b657220 */ /* 0x001fe20000410000 */
[----:B------:R-:W-:Y:S01]  /*6860*/  FSEL R77, R77, 1, !P5 ;  /* 0x3f8000004d4d7808 */ /* 0x000fe20006800000 */
[----:B------:R-:W-:Y:S01]  /*6870*/  FMUL.FTZ R98, R107, R98 ;  /* 0x000000626b627220 */ /* 0x000fe20000410000 */
[----:B------:R-:W-:-:S02]  /*6880*/  FSEL R75, R75, RZ, !P5 ;  /* 0x000000ff4b4b7208 */ /* 0x000fc40006800000 */
[----:B------:R-:W-:Y:S02]  /*6890*/  FSEL R76, R76, RZ, !P5 ;  /* 0x000000ff4c4c7208 */ /* 0x000fe40006800000 */
[----:B------:R-:W-:Y:S02]  /*68a0*/  FSEL R86, R86, RZ, !P2 ;  /* 0x000000ff56567208 */ /* 0x000fe40005000000 */
[----:B------:R-:W-:Y:S01]  /*68b0*/  FSEL R89, R89, 1, !P2 ;  /* 0x3f80000059597808 */ /* 0x000fe20005000000 */
[C---:B--2---:R-:W-:Y:S01]  /*68c0*/  FMUL.FTZ R79, R122.reuse, R105 ;  /* 0x000000697a4f7220 */ /* 0x044fe20000410000 */
[----:B------:R-:W-:Y:S01]  /*68d0*/  FMUL.FTZ R111, R122, R109 ;  /* 0x0000006d7a6f7220 */ /* 0x000fe20000410000 */
[----:B------:R-:W-:Y:S01]  /*68e0*/  IADD3 R105, R99, 0xa, RZ ;  /* 0x0000000a63697810 */ /* 0x000fe20007ffe0ff */
[----:B------:R-:W-:Y:S02]  /*68f0*/  FMUL.FTZ R109, R41, R16 ;  /* 0x00000010296d7220 */ /* 0x000fe40000410000 */
[----:B------:R-:W-:-:S02]  /*6900*/  FSEL R79, R79, RZ, !P6 ;  /* 0x000000ff4f4f7208 */ /* 0x000fc40007000000 */
[----:B------:R-:W-:Y:S02]  /*6910*/  FSEL R80, R111, RZ, !P6 ;  /* 0x000000ff6f507208 */ /* 0x000fe40007000000 */
[----:B------:R-:W-:Y:S01]  /*6920*/  ISETP.GE.U32.AND P6, PT, R105, UR16, PT ;  /* 0x0000001069007c0c */ /* 0x000fe2000bfc6070 */
[----:B------:R-:W-:Y:S01]  /*6930*/  FMUL.RZ R105, R109, 0.15915493667125701904 ;  /* 0x3e22f9836d697820 */ /* 0x000fe2000040c000 */
[----:B------:R-:W-:Y:S01]  /*6940*/  ISETP.GE.U32.AND P5, PT, R110, UR16, PT ;  /* 0x000000106e007c0c */ /* 0x000fe2000bfa6070 */
[----:B------:R-:W-:Y:S01]  /*6950*/  FMUL.FTZ R110, R106, R15 ;  /* 0x0000000f6a6e7220 */ /* 0x000fe20000410000 */
[----:B------:R-:W-:Y:S01]  /*6960*/  FSEL R82, R82, RZ, !P0 ;  /* 0x000000ff52527208 */ /* 0x000fe20004000000 */
[----:B------:R-:W-:Y:S01]  /*6970*/  FMUL.FTZ R122, R106, R16 ;  /* 0x000000106a7a7220 */ /* 0x000fe20000410000 */
[----:B------:R-:W-:Y:S01]  /*6980*/  FSEL R85, R85, 1, !P0 ;  /* 0x3f80000055557808 */ /* 0x000fe20004000000 */
[----:B------:R-:W-:Y:S01]  /*6990*/  FMUL.FTZ R107, R41, R17 ;  /* 0x00000011296b7220 */ /* 0x000fe20000410000 */
[----:B------:R-:W-:-:S02]  /*69a0*/  HADD2.F32 R108, -RZ, R108.H0_H0 ;  /* 0x2000006cff6c7230 */ /* 0x000fc40000004100 */
[C---:B-1----:R-:W-:Y:S01]  /*69b0*/  FMUL.FTZ R97, R104.reuse, R97 ;  /* 0x0000006168617220 */ /* 0x042fe20000410000 */
[----:B------:R-:W-:Y:S02]  /*69c0*/  HADD2.F32 R100, -RZ, R100.H0_H0 ;  /* 0x20000064ff647230 */ /* 0x000fe40000004100 */
[----:B------:R-:W-:Y:S01]  /*69d0*/  FMUL.FTZ R94, R104, R94 ;  /* 0x0000005e685e7220 */ /* 0x000fe20000410000 */
[----:B------:R-:W-:Y:S01]  /*69e0*/  FMUL.RZ R107, R107, 0.15915493667125701904 ;  /* 0x3e22f9836b6b7820 */ /* 0x000fe2000040c000 */
[----:B------:R-:W-:Y:S01]  /*69f0*/  MUFU.SIN R102, R103 ;  /* 0x0000006700667308 */ /* 0x000fe20000000400 */
[C---:B------:R-:W-:Y:S01]  /*6a00*/  FMUL.FTZ R108, R38.reuse, R108 ;  /* 0x0000006c266c7220 */ /* 0x040fe20000410000 */
[----:B------:R-:W-:Y:S01]  /*6a10*/  FMUL.FTZ R124, R38, R100 ;  /* 0x00000064267c7220 */ /* 0x000fe20000410000 */
[----:B------:R-:W-:-:S05]  /*6a20*/  HADD2.F32 R123, -RZ, R95.H0_H0 ;  /* 0x2000005fff7b7230 */ /* 0x000fca0000004100 */
[----:B------:R-:W-:Y:S01]  /*6a30*/  MUFU.SIN R104, R105 ;  /* 0x0000006900687308 */ /* 0x000fe20000000400 */
[----:B------:R-:W-:Y:S01]  /*6a40*/  IADD3 R125, R99, 0xe, RZ ;  /* 0x0000000e637d7810 */ /* 0x000fe20007ffe0ff */
[----:B------:R-:W-:-:S06]  /*6a50*/  HADD2.F32 R100, -RZ, R96.H0_H0 ;  /* 0x20000060ff647230 */ /* 0x000fcc0000004100 */
[----:B------:R-:W-:Y:S01]  /*6a60*/  MUFU.COS R103, R103 ;  /* 0x0000006700677308 */ /* 0x000fe20000000000 */
[----:B------:R-:W-:-:S07]  /*6a70*/  FSEL R94, R94, RZ, !P4 ;  /* 0x000000ff5e5e7208 */ /* 0x000fce0006000000 */
[----:B------:R-:W0:Y:S01]  /*6a80*/  MUFU.EX2 R110, R110 ;  /* 0x0000006e006e7308 */ /* 0x000e220000000800 */
[----:B------:R-:W-:-:S07]  /*6a90*/  FSEL R95, R108, RZ, !P4 ;  /* 0x000000ff6c5f7208 */ /* 0x000fce0006000000 */
[----:B------:R-:W-:Y:S01]  /*6aa0*/  MUFU.COS R105, R105 ;  /* 0x0000006900697308 */ /* 0x000fe20000000000 */
[----:B------:R-:W-:-:S07]  /*6ab0*/  FSEL R96, R124, RZ, !P4 ;  /* 0x000000ff7c607208 */ /* 0x000fce0006000000 */
[----:B------:R-:W1:Y:S01]  /*6ac0*/  MUFU.EX2 R122, R122 ;  /* 0x0000007a007a7308 */ /* 0x000e620000000800 */
[----:B------:R-:W-:Y:S01]  /*6ad0*/  FSEL R97, R97, 1, !P4 ;  /* 0x3f80000061617808 */ /* 0x000fe20006000000 */
[----:B------:R-:W-:Y:S01]  /*6ae0*/  FMUL.FTZ R123, R39, R123 ;  /* 0x0000007b277b7220 */ /* 0x000fe20000410000 */
[----:B------:R-:W-:Y:S02]  /*6af0*/  FSEL R93, R93, 1, !P3 ;  /* 0x3f8000005d5d7808 */ /* 0x000fe40005800000 */
[----:B------:R-:W-:Y:S01]  /*6b00*/  ISETP.GE.U32.AND P4, PT, R125, UR16, PT ;  /* 0x000000107d007c0c */ /* 0x000fe2000bf86070 */
[----:B------:R-:W-:Y:S01]  /*6b10*/  FMUL.FTZ R125, R65, R66 ;  /* 0x00000042417d7220 */ /* 0x000fe20000410000 */
[----:B------:R-:W-:Y:S01]  /*6b20*/  FMUL.FTZ R100, R39, R100 ;  /* 0x0000006427647220 */ /* 0x000fe20000410000 */
[C---:B------:R-:W-:Y:S01]  /*6b30*/  FMUL.FTZ R154, R62.reuse, R66 ;  /* 0x000000423e9a7220 */ /* 0x040fe20000410000 */
[----:B------:R-:W-:Y:S01]  /*6b40*/  IADD3 R124, R99, 0xf, RZ ;  /* 0x0000000f637c7810 */ /* 0x000fe20007ffe0ff */
[-C--:B------:R-:W-:Y:S01]  /*6b50*/  FFMA.FTZ R125, R62, R69.reuse, R125 ;  /* 0x000000453e7d7223 */ /* 0x080fe2000001007d */
[----:B------:R-:W-:Y:S01]  /*6b60*/  FSEL R98, R98, RZ, !P5 ;  /* 0x000000ff62627208 */ /* 0x000fe20006800000 */
[----:B------:R-:W-:Y:S01]  /*6b70*/  FFMA.FTZ R154, R65, R69, -R154 ;  /* 0x00000045419a7223 */ /* 0x000fe2000001089a */
[----:B------:R-:W-:-:S02]  /*6b80*/  FSEL R100, R100, RZ, !P5 ;  /* 0x000000ff64647208 */ /* 0x000fc40006800000 */
[----:B------:R-:W-:Y:S01]  /*6b90*/  FSEL R101, R101, 1, !P5 ;  /* 0x3f80000065657808 */ /* 0x000fe20006800000 */
[C---:B0-----:R-:W-:Y:S01]  /*6ba0*/  FMUL.FTZ R103, R110.reuse, R103 ;  /* 0x000000676e677220 */ /* 0x041fe20000410000 */
[----:B------:R-:W-:Y:S01]  /*6bb0*/  FMUL.FTZ R102, R110, R102 ;  /* 0x000000666e667220 */ /* 0x000fe20000410000 */
[C---:B-1----:R-:W-:Y:S01]  /*6bc0*/  FMUL.FTZ R105, R122.reuse, R105 ;  /* 0x000000697a697220 */ /* 0x042fe20000410000 */
[----:B------:R-:W-:Y:S01]  /*6bd0*/  FMUL.FTZ R104, R122, R104 ;  /* 0x000000687a687220 */ /* 0x000fe20000410000 */
[C---:B------:R-:W-:Y:S01]  /*6be0*/  FMUL.FTZ R110, R106.reuse, R19 ;  /* 0x000000136a6e7220 */ /* 0x040fe20000410000 */
[----:B------:R-:W-:Y:S01]  /*6bf0*/  FMUL.FTZ R122, R106, R20 ;  /* 0x000000146a7a7220 */ /* 0x000fe20000410000 */
[----:B------:R-:W-:-:S04]  /*6c00*/  FMUL.FTZ R155, R70, R154 ;  /* 0x0000009a469b7220 */ /* 0x000fc80000410000 */
[----:B------:R-:W-:Y:S01]  /*6c10*/  MUFU.EX2 R110, R110 ;  /* 0x0000006e006e7308 */ /* 0x000fe20000000800 */
[C---:B---3--:R-:W-:Y:S01]  /*6c20*/  FMUL.FTZ R109, R113.reuse, R88 ;  /* 0x00000058716d7220 */ /* 0x048fe20000410000 */
[----:B------:R-:W-:Y:S01]  /*6c30*/  FMUL.FTZ R111, R113, R87 ;  /* 0x00000057716f7220 */ /* 0x000fe20000410000 */
[----:B------:R-:W-:Y:S02]  /*6c40*/  HADD2.F32 R87, -RZ, R83.H0_H0 ;  /* 0x20000053ff577230 */ /* 0x000fe40000004100 */
[----:B------:R-:W-:Y:S01]  /*6c50*/  HADD2.F32 R88, -RZ, R84.H0_H0 ;  /* 0x20000054ff587230 */ /* 0x000fe20000004100 */
[----:B------:R-:W-:Y:S02]  /*6c60*/  FSEL R83, R109, RZ, !P0 ;  /* 0x000000ff6d537208 */ /* 0x000fe40004000000 */
[C---:B------:R-:W-:Y:S02]  /*6c70*/  FMUL.FTZ R87, R165.reuse, R87 ;  /* 0x00000057a5577220 */ /* 0x040fe40000410000 */
[----:B------:R-:W-:Y:S01]  /*6c80*/  FMUL.FTZ R88, R165, R88 ;  /* 0x00000058a5587220 */ /* 0x000fe20000410000 */
[----:B------:R-:W-:-:S02]  /*6c90*/  IADD3 R109, R99, 0xc, RZ ;  /* 0x0000000c636d7810 */ /* 0x000fc40007ffe0ff */
[----:B------:R-:W-:Y:S02]  /*6ca0*/  IADD3 R113, R99, 0xb, RZ ;  /* 0x0000000b63717810 */ /* 0x000fe40007ffe0ff */
[----:B------:R-:W-:Y:S02]  /*6cb0*/  FSEL R87, R87, RZ, !P2 ;  /* 0x000000ff57577208 */ /* 0x000fe40005000000 */
[----:B------:R-:W-:Y:S02]  /*6cc0*/  FSEL R88, R88, RZ, !P2 ;  /* 0x000000ff58587208 */ /* 0x000fe40005000000 */
[----:B------:R-:W-:Y:S01]  /*6cd0*/  ISETP.GE.U32.AND P2, PT, R109, UR16, PT ;  /* 0x000000106d007c0c */ /* 0x000fe2000bf46070 */
[----:B------:R-:W-:Y:S01]  /*6ce0*/  HADD2.F32 R109, -RZ, R92.H0_H0 ;  /* 0x2000005cff6d7230 */ /* 0x000fe20000004100 */
[----:B------:R-:W-:Y:S02]  /*6cf0*/  FSEL R84, R111, RZ, !P0 ;  /* 0x000000ff6f547208 */ /* 0x000fe40004000000 */
[----:B------:R-:W-:Y:S01]  /*6d00*/  ISETP.GE.U32.AND P0, PT, R113, UR16, PT ;  /* 0x0000001071007c0c */ /* 0x000fe2000bf06070 */
[----:B------:R-:W-:Y:S01]  /*6d10*/  FMUL.FTZ R113, R106, R17 ;  /* 0x000000116a717220 */ /* 0x000fe20000410000 */
[----:B------:R-:W-:-:S02]  /*6d20*/  HADD2.F32 R92, -RZ, R90.H0_H0 ;  /* 0x2000005aff5c7230 */ /* 0x000fc40000004100 */
[----:B------:R-:W-:Y:S01]  /*6d30*/  FMUL.FTZ R109, R37, R109 ;  /* 0x0000006d256d7220 */ /* 0x000fe20000410000 */
[----:B------:R-:W-:Y:S01]  /*6d40*/  MUFU.SIN R111, R107 ;  /* 0x0000006b006f7308 */ /* 0x000fe20000000400 */
[----:B------:R-:W-:Y:S01]  /*6d50*/  FSEL R90, R91, RZ, !P3 ;  /* 0x000000ff5b5a7208 */ /* 0x000fe20005800000 */
[----:B------:R-:W-:Y:S02]  /*6d60*/  FMUL.FTZ R92, R37, R92 ;  /* 0x0000005c255c7220 */ /* 0x000fe40000410000 */
[----:B------:R-:W-:-:S04]  /*6d70*/  FSEL R91, R109, RZ, !P3 ;  /* 0x000000ff6d5b7208 */ /* 0x000fc80005800000 */
[----:B------:R-:W0:Y:S01]  /*6d80*/  MUFU.EX2 R113, R113 ;  /* 0x0000007100717308 */ /* 0x000e220000000800 */
[----:B------:R-:W-:Y:S02]  /*6d90*/  IADD3 R109, R99, 0xd, RZ ;  /* 0x0000000d636d7810 */ /* 0x000fe40007ffe0ff */
[----:B------:R-:W-:Y:S02]  /*6da0*/  FSEL R92, R92, RZ, !P3 ;  /* 0x000000ff5c5c7208 */ /* 0x000fe40005800000 */
[----:B------:R-:W-:Y:S01]  /*6db0*/  ISETP.GE.U32.AND P3, PT, R109, UR16, PT ;  /* 0x000000106d007c0c */ /* 0x000fe2000bf66070 */
[-C--:B------:R-:W-:Y:S02]  /*6dc0*/  FMUL.FTZ R109, R41, R18.reuse ;  /* 0x00000012296d7220 */ /* 0x080fe40000410000 */
[----:B------:R-:W1:Y:S01]  /*6dd0*/  MUFU.COS R107, R107 ;  /* 0x0000006b006b7308 */ /* 0x000e620000000000 */
[----:B------:R-:W-:Y:S01]  /*6de0*/  FSEL R99, R123, RZ, !P5 ;  /* 0x000000ff7b637208 */ /* 0x000fe20006800000 */
[----:B------:R-:W-:Y:S01]  /*6df0*/  FMUL.RZ R109, R109, 0.15915493667125701904 ;  /* 0x3e22f9836d6d7820 */ /* 0x000fe2000040c000 */
[----:B------:R-:W-:Y:S01]  /*6e00*/  FMUL.FTZ R123, R106, R18 ;  /* 0x000000126a7b7220 */ /* 0x000fe20000410000 */
[----:B------:R-:W-:Y:S01]  /*6e10*/  ISETP.GE.U32.AND P5, PT, R124, UR16, PT ;  /* 0x000000107c007c0c */ /* 0x000fe2000bfa6070 */
[----:B------:R-:W-:-:S03]  /*6e20*/  FMUL.FTZ R124, R70, R125 ;  /* 0x0000007d467c7220 */ /* 0x000fc60000410000 */
[----:B------:R-:W-:Y:S01]  /*6e30*/  MUFU.SIN R108, R109 ;  /* 0x0000006d006c7308 */ /* 0x000fe20000000400 */
[----:B0-----:R-:W-:Y:S01]  /*6e40*/  FMUL.FTZ R106, R113, R111 ;  /* 0x0000006f716a7220 */ /* 0x001fe20000410000 */
[----:B------:R-:W-:Y:S01]  /*6e50*/  FMUL.FTZ R111, R41, R19 ;  /* 0x00000013296f7220 */ /* 0x000fe20000410000 */
[C---:B------:R-:W-:Y:S01]  /*6e60*/  FFMA.FTZ R154, R73.reuse, R154, -R124 ;  /* 0x0000009a499a7223 */ /* 0x040fe2000001087c */
[----:B------:R-:W-:-:S04]  /*6e70*/  FFMA.FTZ R125, R73, R125, R155 ;  /* 0x0000007d497d7223 */ /* 0x000fc8000001009b */
[----:B------:R-:W-:Y:S01]  /*6e80*/  MUFU.COS R109, R109 ;  /* 0x0000006d006d7308 */ /* 0x000fe20000000000 */
[----:B------:R-:W-:Y:S01]  /*6e90*/  FMUL.RZ R111, R111, 0.15915493667125701904 ;  /* 0x3e22f9836f6f7820 */ /* 0x000fe2000040c000 */
[----:B------:R-:W-:-:S06]  /*6ea0*/  FMUL.FTZ R155, R74, R154 ;  /* 0x0000009a4a9b7220 */ /* 0x000fcc0000410000 */
[----:B------:R-:W0:Y:S01]  /*6eb0*/  MUFU.EX2 R123, R123 ;  /* 0x0000007b007b7308 */ /* 0x000e220000000800 */
[----:B------:R-:W-:Y:S01]  /*6ec0*/  FMUL.FTZ R124, R41, R20 ;  /* 0x00000014297c7220 */ /* 0x000fe20000410000 */
[----:B------:R-:W-:Y:S01]  /*6ed0*/  FMUL.FTZ R41, R74, R125 ;  /* 0x0000007d4a297220 */ /* 0x000fe20000410000 */
[----:B-1----:R-:W-:Y:S01]  /*6ee0*/  FMUL.FTZ R107, R113, R107 ;  /* 0x0000006b716b7220 */ /* 0x002fe20000410000 */
[C---:B------:R-:W-:Y:S02]  /*6ef0*/  FFMA.FTZ R125, R77.reuse, R125, R155 ;  /* 0x0000007d4d7d7223 */ /* 0x040fe4000001009b */
[----:B------:R-:W-:Y:S02]  /*6f00*/  FFMA.FTZ R41, R77, R154, -R41 ;  /* 0x0000009a4d297223 */ /* 0x000fe40000010829 */
[----:B------:R-:W-:Y:S01]  /*6f10*/  MUFU.SIN R113, R111 ;  /* 0x0000006f00717308 */ /* 0x000fe20000000400 */
[----:B------:R-:W-:Y:S01]  /*6f20*/  FMUL.FTZ R154, R78, R125 ;  /* 0x0000007d4e9a7220 */ /* 0x000fe20000410000 */
[----:B------:R-:W-:Y:S01]  /*6f30*/  FMUL.RZ R124, R124, 0.15915493667125701904 ;  /* 0x3e22f9837c7c7820 */ /* 0x000fe2000040c000 */
[----:B------:R-:W-:-:S05]  /*6f40*/  FMUL.FTZ R155, R78, R41 ;  /* 0x000000294e9b7220 */ /* 0x000fca0000410000 */
[----:B------:R-:W1:Y:S01]  /*6f50*/  MUFU.COS R111, R111 ;  /* 0x0000006f006f7308 */ /* 0x000e620000000000 */
[C---:B0-----:R-:W-:Y:S01]  /*6f60*/  FMUL.FTZ R109, R123.reuse, R109 ;  /* 0x0000006d7b6d7220 */ /* 0x041fe20000410000 */
[----:B------:R-:W-:Y:S01]  /*6f70*/  FMUL.FTZ R108, R123, R108 ;  /* 0x0000006c7b6c7220 */ /* 0x000fe20000410000 */
[C---:B------:R-:W-:Y:S01]  /*6f80*/  FFMA.FTZ R154, R81.reuse, R41, -R154 ;  /* 0x00000029519a7223 */ /* 0x040fe2000001089a */
[----:B------:R-:W-:-:S04]  /*6f90*/  FFMA.FTZ R125, R81, R125, R155 ;  /* 0x0000007d517d7223 */ /* 0x000fc8000001009b */
[----:B------:R-:W-:Y:S01]  /*6fa0*/  MUFU.EX2 R122, R122 ;  /* 0x0000007a007a7308 */ /* 0x000fe20000000800 */
[----:B------:R-:W-:-:S07]  /*6fb0*/  FMUL.FTZ R155, R82, R154 ;  /* 0x0000009a529b7220 */ /* 0x000fce0000410000 */
[----:B------:R-:W0:Y:S01]  /*6fc0*/  MUFU.COS R123, R124 ;  /* 0x0000007c007b7308 */ /* 0x000e220000000000 */
[----:B------:R-:W-:-:S07]  /*6fd0*/  FFMA.FTZ R155, R85, R125, R155 ;  /* 0x0000007d559b7223 */ /* 0x000fce000001009b */
[----:B------:R2:W3:Y:S01]  /*6fe0*/  MUFU.SIN R41, R124 ;  /* 0x0000007c00297308 */ /* 0x0004e20000000400 */
[C---:B-1----:R-:W-:Y:S01]  /*6ff0*/  FMUL.FTZ R111, R110.reuse, R111 ;  /* 0x0000006f6e6f7220 */ /* 0x042fe20000410000 */
[----:B------:R-:W-:Y:S01]  /*7000*/  FMUL.FTZ R110, R110, R113 ;  /* 0x000000716e6e7220 */ /* 0x000fe20000410000 */
[----:B------:R-:W-:Y:S01]  /*7010*/  FMUL.FTZ R113, R86, R155 ;  /* 0x0000009b56717220 */ /* 0x000fe20000410000 */
[----:B--2---:R-:W-:-:S04]  /*7020*/  FMUL.FTZ R124, R82, R125 ;  /* 0x0000007d527c7220 */ /* 0x004fc80000410000 */
[----:B------:R-:W-:-:S04]  /*7030*/  FFMA.FTZ R124, R85, R154, -R124 ;  /* 0x0000009a557c7223 */ /* 0x000fc8000001087c */
[-C--:B------:R-:W-:Y:S01]  /*7040*/  FMUL.FTZ R125, R86, R124.reuse ;  /* 0x0000007c567d7220 */ /* 0x080fe20000410000 */
[C---:B------:R-:W-:Y:S01]  /*7050*/  FFMA.FTZ R113, R89.reuse, R124, -R113 ;  /* 0x0000007c59717223 */ /* 0x040fe20000010871 */
[C---:B0-----:R-:W-:Y:S01]  /*7060*/  FMUL.FTZ R123, R122.reuse, R123 ;  /* 0x0000007b7a7b7220 */ /* 0x041fe20000410000 */
[----:B---3--:R-:W-:Y:S01]  /*7070*/  FMUL.FTZ R122, R122, R41 ;  /* 0x000000297a7a7220 */ /* 0x008fe20000410000 */
[----:B------:R-:W-:Y:S01]  /*7080*/  FFMA.FTZ R155, R89, R155, R125 ;  /* 0x0000009b599b7223 */ /* 0x000fe2000001007d */
[----:B------:R-:W-:-:S03]  /*7090*/  FMUL.FTZ R41, R90, R113 ;  /* 0x000000715a297220 */ /* 0x000fc60000410000 */
[-C--:B------:R-:W-:Y:S01]  /*70a0*/  FMUL.FTZ R154, R90, R155.reuse ;  /* 0x0000009b5a9a7220 */ /* 0x080fe20000410000 */
[C---:B------:R-:W-:Y:S01]  /*70b0*/  FFMA.FTZ R155, R93.reuse, R155, R41 ;  /* 0x0000009b5d9b7223 */ /* 0x040fe20000010029 */
[-C--:B------:R-:W-:Y:S02]  /*70c0*/  FMUL.FTZ R41, R64, R66.reuse ;  /* 0x0000004240297220 */ /* 0x080fe40000410000 */
[----:B------:R-:W-:Y:S01]  /*70d0*/  FFMA.FTZ R154, R93, R113, -R154 ;  /* 0x000000715d9a7223 */ /* 0x000fe2000001089a */
[C---:B------:R-:W-:Y:S01]  /*70e0*/  FMUL.FTZ R113, R63.reuse, R66 ;  /* 0x000000423f717220 */ /* 0x040fe20000410000 */
[----:B------:R-:W-:-:S03]  /*70f0*/  FFMA.FTZ R41, R63, R69, -R41 ;  /* 0x000000453f297223 */ /* 0x000fc60000010829 */
[----:B------:R-:W-:Y:S01]  /*7100*/  FFMA.FTZ R113, R64, R69, R113 ;  /* 0x0000004540717223 */ /* 0x000fe20000010071 */
[----:B------:R-:W-:-:S03]  /*7110*/  FADD.FTZ R41, R67, R41 ;  /* 0x0000002943297221 */ /* 0x000fc60000010000 */
[----:B------:R-:W-:Y:S01]  /*7120*/  FADD.FTZ R113, R68, R113 ;  /* 0x0000007144717221 */ /* 0x000fe20000010000 */
[----:B------:R-:W-:-:S03]  /*7130*/  FMUL.FTZ R124, R70, R41 ;  /* 0x00000029467c7220 */ /* 0x000fc60000410000 */
[-C--:B------:R-:W-:Y:S01]  /*7140*/  FMUL.FTZ R125, R70, R113.reuse ;  /* 0x00000071467d7220 */ /* 0x080fe20000410000 */
[----:B------:R-:W-:-:S03]  /*7150*/  FFMA.FTZ R113, R73, R113, R124 ;  /* 0x0000007149717223 */ /* 0x000fc6000001007c */
[----:B------:R-:W-:Y:S01]  /*7160*/  FFMA.FTZ R41, R73, R41, -R125 ;  /* 0x0000002949297223 */ /* 0x000fe2000001087d */
[----:B------:R-:W-:Y:S01]  /*7170*/  FMUL.FTZ R125, R94, R155 ;  /* 0x0000009b5e7d7220 */ /* 0x000fe20000410000 */
[----:B------:R-:W-:Y:S01]  /*7180*/  FADD.FTZ R113, R72, R113 ;  /* 0x0000007148717221 */ /* 0x000fe20000010000 */
[-C--:B------:R-:W-:Y:S01]  /*7190*/  FMUL.FTZ R124, R94, R154.reuse ;  /* 0x0000009a5e7c7220 */ /* 0x080fe20000410000 */
[----:B------:R-:W-:Y:S01]  /*71a0*/  FADD.FTZ R41, R71, R41 ;  /* 0x0000002947297221 */ /* 0x000fe20000010000 */
[C---:B------:R-:W-:Y:S01]  /*71b0*/  FFMA.FTZ R154, R97.reuse, R154, -R125 ;  /* 0x0000009a619a7223 */ /* 0x040fe2000001087d */
[C---:B------:R-:W-:Y:S01]  /*71c0*/  FMUL.FTZ R125, R74.reuse, R113 ;  /* 0x000000714a7d7220 */ /* 0x040fe20000410000 */
[----:B------:R-:W-:Y:S01]  /*71d0*/  FFMA.FTZ R155, R97, R155, R124 ;  /* 0x0000009b619b7223 */ /* 0x000fe2000001007c */
[-C--:B------:R-:W-:Y:S02]  /*71e0*/  FMUL.FTZ R124, R74, R41.reuse ;  /* 0x000000294a7c7220 */ /* 0x080fe40000410000 */
[----:B------:R-:W-:-:S02]  /*71f0*/  FFMA.FTZ R41, R77, R41, -R125 ;  /* 0x000000294d297223 */ /* 0x000fc4000001087d */
[----:B------:R-:W-:Y:S01]  /*7200*/  FFMA.FTZ R113, R77, R113, R124 ;  /* 0x000000714d717223 */ /* 0x000fe2000001007c */
[CC--:B------:R-:W-:Y:S01]  /*7210*/  FMUL.FTZ R124, R98.reuse, R154.reuse ;  /* 0x0000009a627c7220 */ /* 0x0c0fe20000410000 */
[----:B------:R-:W-:Y:S01]  /*7220*/  FADD.FTZ R41, R75, R41 ;  /* 0x000000294b297221 */ /* 0x000fe20000010000 */
[-C--:B------:R-:W-:Y:S01]  /*7230*/  FMUL.FTZ R125, R98, R155.reuse ;  /* 0x0000009b627d7220 */ /* 0x080fe20000410000 */
[----:B------:R-:W-:Y:S01]  /*7240*/  FADD.FTZ R113, R76, R113 ;  /* 0x000000714c717221 */ /* 0x000fe20000010000 */
[C---:B------:R-:W-:Y:S01]  /*7250*/  FFMA.FTZ R155, R101.reuse, R155, R124 ;  /* 0x0000009b659b7223 */ /* 0x040fe2000001007c */
[----:B------:R-:W-:Y:S01]  /*7260*/  FMUL.FTZ R124, R78, R41 ;  /* 0x000000294e7c7220 */ /* 0x000fe20000410000 */
[----:B------:R-:W-:Y:S01]  /*7270*/  FFMA.FTZ R154, R101, R154, -R125 ;  /* 0x0000009a659a7223 */ /* 0x000fe2000001087d */
[----:B------:R-:W-:Y:S01]  /*7280*/  FSEL R102, R102, RZ, !P6 ;  /* 0x000000ff66667208 */ /* 0x000fe20007000000 */
[-C--:B------:R-:W-:Y:S01]  /*7290*/  FMUL.FTZ R125, R78, R113.reuse ;  /* 0x000000714e7d7220 */ /* 0x080fe20000410000 */
[----:B------:R-:W-:Y:S01]  /*72a0*/  FFMA.FTZ R113, R81, R113, R124 ;  /* 0x0000007151717223 */ /* 0x000fe2000001007c */
[----:B------:R-:W-:-:S02]  /*72b0*/  FSEL R103, R103, 1, !P6 ;  /* 0x3f80000067677808 */ /* 0x000fc40007000000 */
[----:B------:R-:W-:Y:S01]  /*72c0*/  FFMA.FTZ R41, R81, R41, -R125 ;  /* 0x0000002951297223 */ /* 0x000fe2000001087d */
[----:B------:R-:W-:Y:S01]  /*72d0*/  FMUL.FTZ R125, R102, R155 ;  /* 0x0000009b667d7220 */ /* 0x000fe20000410000 */
[----:B------:R-:W-:Y:S01]  /*72e0*/  FADD.FTZ R113, R80, R113 ;  /* 0x0000007150717221 */ /* 0x000fe20000010000 */
[-C--:B------:R-:W-:Y:S01]  /*72f0*/  FMUL.FTZ R124, R102, R154.reuse ;  /* 0x0000009a667c7220 */ /* 0x080fe20000410000 */
[----:B------:R-:W-:Y:S01]  /*7300*/  FADD.FTZ R41, R79, R41 ;  /* 0x000000294f297221 */ /* 0x000fe20000010000 */
[C---:B------:R-:W-:Y:S01]  /*7310*/  FFMA.FTZ R154, R103.reuse, R154, -R125 ;  /* 0x0000009a679a7223 */ /* 0x040fe2000001087d */
[----:B------:R-:W-:Y:S01]  /*7320*/  FMUL.FTZ R125, R82, R113 ;  /* 0x00000071527d7220 */ /* 0x000fe20000410000 */
[----:B------:R-:W-:Y:S01]  /*7330*/  FFMA.FTZ R155, R103, R155, R124 ;  /* 0x0000009b679b7223 */ /* 0x000fe2000001007c */
[----:B------:R-:W-:Y:S01]  /*7340*/  FSEL R104, R104, RZ, !P0 ;  /* 0x000000ff68687208 */ /* 0x000fe20004000000 */
[-C--:B------:R-:W-:Y:S01]  /*7350*/  FMUL.FTZ R124, R82, R41.reuse ;  /* 0x00000029527c7220 */ /* 0x080fe20000410000 */
[----:B------:R-:W-:Y:S01]  /*7360*/  FFMA.FTZ R41, R85, R41, -R125 ;  /* 0x0000002955297223 */ /* 0x000fe2000001087d */
[----:B------:R-:W-:-:S02]  /*7370*/  FSEL R105, R105, 1, !P0 ;  /* 0x3f80000069697808 */ /* 0x000fc40004000000 */
        /* <DEDUP_REMOVED lines=30> */
[----:B------:R-:W-:Y:S01]  /*7560*/  FSEL R110, R110, RZ, !P4 ;  /* 0x000000ff6e6e7208 */ /* 0x000fe20006000000 */
[C---:B------:R-:W-:Y:S01]  /*7570*/  FMUL.FTZ R124, R94.reuse, R41 ;  /* 0x000000295e7c7220 */ /* 0x040fe20000410000 */
[----:B------:R-:W-:Y:S01]  /*7580*/  FFMA.FTZ R154, R109, R154, -R125 ;  /* 0x0000009a6d9a7223 */ /* 0x000fe2000001087d */
[-C--:B------:R-:W-:Y:S01]  /*7590*/  FMUL.FTZ R125, R94, R113.reuse ;  /* 0x000000715e7d7220 */ /* 0x080fe20000410000 */
[----:B------:R-:W-:Y:S01]  /*75a0*/  FSEL R111, R111, 1, !P4 ;  /* 0x3f8000006f6f7808 */ /* 0x000fe20006000000 */
[C---:B------:R-:W-:Y:S01]  /*75b0*/  FFMA.FTZ R113, R97.reuse, R113, R124 ;  /* 0x0000007161717223 */ /* 0x040fe2000001007c */
[C---:B------:R-:W-:Y:S01]  /*75c0*/  FMUL.FTZ R124, R110.reuse, R154 ;  /* 0x0000009a6e7c7220 */ /* 0x040fe20000410000 */
[----:B------:R-:W-:Y:S01]  /*75d0*/  FFMA.FTZ R41, R97, R41, -R125 ;  /* 0x0000002961297223 */ /* 0x000fe2000001087d */
[----:B------:R-:W-:-:S02]  /*75e0*/  FMUL.FTZ R125, R110, R155 ;  /* 0x0000009b6e7d7220 */ /* 0x000fc40000410000 */
[----:B------:R-:W-:Y:S01]  /*75f0*/  FFMA.FTZ R155, R111, R155, R124 ;  /* 0x0000009b6f9b7223 */ /* 0x000fe2000001007c */
[----:B------:R-:W-:Y:S01]  /*7600*/  FADD.FTZ R124, R96, R113 ;  /* 0x00000071607c7221 */ /* 0x000fe20000010000 */
[----:B------:R-:W-:Y:S01]  /*7610*/  FADD.FTZ R113, R95, R41 ;  /* 0x000000295f717221 */ /* 0x000fe20000010000 */
[----:B------:R-:W-:Y:S02]  /*7620*/  FFMA.FTZ R154, R111, R154, -R125 ;  /* 0x0000009a6f9a7223 */ /* 0x000fe4000001087d */
[C---:B------:R-:W-:Y:S01]  /*7630*/  FMUL.FTZ R125, R98.reuse, R124 ;  /* 0x0000007c627d7220 */ /* 0x040fe20000410000 */
[----:B------:R-:W-:-:S03]  /*7640*/  FMUL.FTZ R41, R98, R113 ;  /* 0x0000007162297220 */ /* 0x000fc60000410000 */
[C---:B------:R-:W-:Y:S01]  /*7650*/  FFMA.FTZ R113, R101.reuse, R113, -R125 ;  /* 0x0000007165717223 */ /* 0x040fe2000001087d */
[----:B------:R-:W-:Y:S01]  /*7660*/  FFMA.FTZ R41, R101, R124, R41 ;  /* 0x0000007c65297223 */ /* 0x000fe20000010029 */
[----:B------:R-:W-:Y:S02]  /*7670*/  HADD2.F32 R124, -RZ, R50.H0_H0 ;  /* 0x20000032ff7c7230 */ /* 0x000fe40000004100 */
[----:B------:R-:W-:Y:S02]  /*7680*/  HADD2.F32 R112, -RZ, R112.H0_H0 ;  /* 0x20000070ff707230 */ /* 0x000fe40000004100 */
[----:B------:R-:W-:Y:S01]  /*7690*/  FADD.FTZ R41, R100, R41 ;  /* 0x0000002964297221 */ /* 0x000fe20000010000 */
[----:B------:R-:W-:Y:S01]  /*76a0*/  FADD.FTZ R50, R99, R113 ;  /* 0x0000007163327221 */ /* 0x000fe20000010000 */
[----:B------:R-:W-:Y:S02]  /*76b0*/  FMUL.FTZ R113, R56, R124 ;  /* 0x0000007c38717220 */ /* 0x000fe40000410000 */
[-C--:B------:R-:W-:Y:S01]  /*76c0*/  FMUL.FTZ R125, R102, R41.reuse ;  /* 0x00000029667d7220 */ /* 0x080fe20000410000 */
[----:B------:R-:W-:Y:S01]  /*76d0*/  FMUL.FTZ R112, R56, R112 ;  /* 0x0000007038707220 */ /* 0x000fe20000410000 */
[-C--:B------:R-:W-:Y:S01]  /*76e0*/  FMUL.FTZ R124, R102, R50.reuse ;  /* 0x00000032667c7220 */ /* 0x080fe20000410000 */
[----:B------:R-:W-:Y:S01]  /*76f0*/  FSEL R113, R113, RZ, !P6 ;  /* 0x000000ff71717208 */ /* 0x000fe20007000000 */
[C---:B------:R-:W-:Y:S01]  /*7700*/  FFMA.FTZ R50, R103.reuse, R50, -R125 ;  /* 0x0000003267327223 */ /* 0x040fe2000001087d */
[----:B------:R-:W-:Y:S01]  /*7710*/  HADD2.F32 R114, -RZ, R114.H0_H0 ;  /* 0x20000072ff727230 */ /* 0x000fe20000004100 */
[----:B------:R-:W-:Y:S01]  /*7720*/  FSEL R112, R112, RZ, !P6 ;  /* 0x000000ff70707208 */ /* 0x000fe20007000000 */
[----:B------:R-:W-:Y:S01]  /*7730*/  FFMA.FTZ R41, R103, R41, R124 ;  /* 0x0000002967297223 */ /* 0x000fe2000001007c */
[----:B------:R-:W-:-:S02]  /*7740*/  HADD2.F32 R115, -RZ, R115.H0_H0 ;  /* 0x20000073ff737230 */ /* 0x000fc40000004100 */
[----:B------:R-:W-:Y:S01]  /*7750*/  FADD.FTZ R50, R113, R50 ;  /* 0x0000003271327221 */ /* 0x000fe20000010000 */
[C---:B------:R-:W-:Y:S01]  /*7760*/  FMUL.FTZ R114, R57.reuse, R114 ;  /* 0x0000007239727220 */ /* 0x040fe20000410000 */
[----:B------:R-:W-:Y:S02]  /*7770*/  FADD.FTZ R41, R112, R41 ;  /* 0x0000002970297221 */ /* 0x000fe40000010000 */
[CC--:B------:R-:W-:Y:S01]  /*7780*/  FMUL.FTZ R124, R104.reuse, R50.reuse ;  /* 0x00000032687c7220 */ /* 0x0c0fe20000410000 */
[----:B------:R-:W-:Y:S01]  /*7790*/  FMUL.FTZ R115, R57, R115 ;  /* 0x0000007339737220 */ /* 0x000fe20000410000 */
[-C--:B------:R-:W-:Y:S01]  /*77a0*/  FMUL.FTZ R125, R104, R41.reuse ;  /* 0x00000029687d7220 */ /* 0x080fe20000410000 */
[----:B------:R-:W-:Y:S01]  /*77b0*/  FSEL R114, R114, RZ, !P0 ;  /* 0x000000ff72727208 */ /* 0x000fe20004000000 */
[----:B------:R-:W-:Y:S01]  /*77c0*/  FFMA.FTZ R41, R105, R41, R124 ;  /* 0x0000002969297223 */ /* 0x000fe2000001007c */
[----:B------:R-:W-:Y:S01]  /*77d0*/  HADD2.F32 R117, -RZ, R117.H0_H0 ;  /* 0x20000075ff757230 */ /* 0x000fe20000004100 */
[----:B------:R-:W-:Y:S01]  /*77e0*/  FSEL R115, R115, RZ, !P0 ;  /* 0x000000ff73737208 */ /* 0x000fe20004000000 */
[----:B------:R-:W-:Y:S01]  /*77f0*/  FFMA.FTZ R50, R105, R50, -R125 ;  /* 0x0000003269327223 */ /* 0x000fe2000001087d */
[----:B------:R-:W-:-:S02]  /*7800*/  HADD2.F32 R116, -RZ, R116.H0_H0 ;  /* 0x20000074ff747230 */ /* 0x000fc40000004100 */
[----:B------:R-:W-:Y:S01]  /*7810*/  FADD.FTZ R41, R114, R41 ;  /* 0x0000002972297221 */ /* 0x000fe20000010000 */
[----:B------:R-:W-:Y:S01]  /*7820*/  FMUL.FTZ R117, R58, R117 ;  /* 0x000000753a757220 */ /* 0x000fe20000410000 */
[----:B------:R-:W-:Y:S02]  /*7830*/  FADD.FTZ R50, R115, R50 ;  /* 0x0000003273327221 */ /* 0x000fe40000010000 */
        /* <DEDUP_REMOVED lines=29> */
[----:B------:R-:W-:Y:S01]  /*7a10*/  FSEL R122, R122, RZ, !P5 ;  /* 0x000000ff7a7a7208 */ /* 0x000fe20006800000 */
[----:B------:R-:W-:Y:S01]  /*7a20*/  FFMA.FTZ R41, R111, R41, R124 ;  /* 0x000000296f297223 */ /* 0x000fe2000001007c */
[----:B------:R-:W-:Y:S01]  /*7a30*/  FSEL R120, R120, RZ, !P4 ;  /* 0x000000ff78787208 */ /* 0x000fe20006000000 */
[----:B------:R-:W-:-:S02]  /*7a40*/  HADD2.F32 R51, -RZ, R51.H0_H0 ;  /* 0x20000033ff337230 */ /* 0x000fc40000004100 */
[----:B------:R-:W-:Y:S01]  /*7a50*/  FADD.FTZ R50, R121, R50 ;  /* 0x0000003279327221 */ /* 0x000fe20000010000 */
[----:B------:R-:W-:Y:S01]  /*7a60*/  FSEL R123, R123, 1, !P5 ;  /* 0x3f8000007b7b7808 */ /* 0x000fe20006800000 */
[----:B------:R-:W-:Y:S02]  /*7a70*/  HADD2.F32 R48, -RZ, R48.H0_H0 ;  /* 0x20000030ff307230 */ /* 0x000fe40000004100 */
[----:B------:R-:W-:Y:S01]  /*7a80*/  FADD.FTZ R41, R120, R41 ;  /* 0x0000002978297221 */ /* 0x000fe20000010000 */
[C---:B------:R-:W-:Y:S01]  /*7a90*/  FMUL.FTZ R124, R122.reuse, R50 ;  /* 0x000000327a7c7220 */ /* 0x040fe20000410000 */
[----:B------:R-:W-:Y:S02]  /*7aa0*/  FMUL.FTZ R51, R61, R51 ;  /* 0x000000333d337220 */ /* 0x000fe40000410000 */
[-C--:B------:R-:W-:Y:S01]  /*7ab0*/  FMUL.FTZ R125, R122, R41.reuse ;  /* 0x000000297a7d7220 */ /* 0x080fe20000410000 */
[----:B------:R-:W-:Y:S01]  /*7ac0*/  FFMA.FTZ R41, R123, R41, R124 ;  /* 0x000000297b297223 */ /* 0x000fe2000001007c */
[----:B------:R-:W-:Y:S01]  /*7ad0*/  FMUL.FTZ R48, R61, R48 ;  /* 0x000000303d307220 */ /* 0x000fe20000410000 */
[----:B------:R-:W-:Y:S01]  /*7ae0*/  FSEL R124, R51, RZ, !P5 ;  /* 0x000000ff337c7208 */ /* 0x000fe20006800000 */
[----:B------:R-:W-:-:S03]  /*7af0*/  FFMA.FTZ R50, R123, R50, -R125 ;  /* 0x000000327b327223 */ /* 0x000fc6000001087d */
[----:B------:R-:W-:Y:S01]  /*7b00*/  FSEL R125, R48, RZ, !P5 ;  /* 0x000000ff307d7208 */ /* 0x000fe20006800000 */
[----:B------:R-:W-:Y:S01]  /*7b10*/  FADD.FTZ R51, R124, R41 ;  /* 0x000000297c337221 */ /* 0x000fe20000010000 */
[----:B------:R-:W-:-:S03]  /*7b20*/  FMUL.FTZ R48, R122, R155 ;  /* 0x0000009b7a307220 */ /* 0x000fc60000410000 */
[----:B------:R-:W-:Y:S01]  /*7b30*/  FADD.FTZ R50, R125, R50 ;  /* 0x000000327d327221 */ /* 0x000fe20000010000 */
[----:B------:R-:W0:Y:S01]  /*7b40*/  SHFL.UP PT, R157, R51, 0x1, RZ ;  /* 0x04200000339d7989 */ /* 0x000e2200000e00ff */
[CC--:B------:R-:W-:Y:S01]  /*7b50*/  FFMA.FTZ R48, R123.reuse, R154.reuse, -R48 ;  /* 0x0000009a7b307223 */ /* 0x0c0fe20000010830 */
[----:B------:R-:W-:Y:S02]  /*7b60*/  FMUL.FTZ R154, R122, R154 ;  /* 0x0000009a7a9a7220 */ /* 0x000fe40000410000 */
[----:B------:R-:W1:Y:S02]  /*7b70*/  SHFL.UP PT, R41, R50, 0x1, RZ ;  /* 0x0420000032297989 */ /* 0x000e6400000e00ff */
[----:B------:R-:W-:Y:S02]  /*7b80*/  FFMA.FTZ R154, R123, R155, R154 ;  /* 0x0000009b7b9a7223 */ /* 0x000fe4000001009a */
[----:B------:R-:W2:Y:S04]  /*7b90*/  SHFL.UP PT, R156, R48, 0x1, RZ ;  /* 0x04200000309c7989 */ /* 0x000ea800000e00ff */
[----:B------:R-:W3:Y:S01]  /*7ba0*/  SHFL.UP PT, R155, R154, 0x1, RZ ;  /* 0x042000009a9b7989 */ /* 0x000ee200000e00ff */
[----:B------:R-:W-:Y:S01]  /*7bb0*/  ISETP.GE.AND P0, PT, R3, 0x1, PT ;  /* 0x000000010300780c */ /* 0x000fe20003f06270 */
[----:B0-----:R-:W-:-:S04]  /*7bc0*/  FMUL.FTZ R159, R154, R157 ;  /* 0x0000009d9a9f7220 */ /* 0x001fc80000410000 */
[-C--:B-1----:R-:W-:Y:S01]  /*7bd0*/  FFMA.FTZ R159, R48, R41.reuse, -R159 ;  /* 0x00000029309f7223 */ /* 0x082fe2000001089f */
[----:B------:R-:W-:-:S04]  /*7be0*/  FMUL.FTZ R41, R154, R41 ;  /* 0x000000299a297220 */ /* 0x000fc80000410000 */
[----:B------:R-:W-:Y:S01]  /*7bf0*/  FFMA.FTZ R41, R48, R157, R41 ;  /* 0x0000009d30297223 */ /* 0x000fe20000010029 */
[-C--:B--2---:R-:W-:Y:S02]  /*7c00*/  FMUL.FTZ R157, R154, R156.reuse ;  /* 0x0000009c9a9d7220 */ /* 0x084fe40000410000 */
[----:B------:R-:W-:Y:S01]  /*7c10*/  @P0 FADD.FTZ R50, R50, R159 ;  /* 0x0000009f32320221 */ /* 0x000fe20000010000 */
[----:B------:R-:W-:Y:S01]  /*7c20*/  @P0 FADD.FTZ R51, R51, R41 ;  /* 0x0000002933330221 */ /* 0x000fe20000010000 */
[-C--:B---3--:R-:W-:Y:S01]  /*7c30*/  FFMA.FTZ R157, R48, R155.reuse, R157 ;  /* 0x0000009b309d7223 */ /* 0x088fe2000001009d */
[C---:B------:R-:W-:Y:S02]  /*7c40*/  FMUL.FTZ R155, R154.reuse, R155 ;  /* 0x0000009b9a9b7220 */ /* 0x040fe40000410000 */
[----:B------:R-:W0:Y:S02]  /*7c50*/  SHFL.UP PT, R159, R50, 0x2, RZ ;  /* 0x04400000329f7989 */ /* 0x000e2400000e00ff */
[----:B------:R-:W-:Y:S01]  /*7c60*/  FSEL R154, R154, R157, !P0 ;  /* 0x0000009d9a9a7208 */ /* 0x000fe20004000000 */
[----:B------:R-:W-:Y:S01]  /*7c70*/  @P0 FFMA.FTZ R48, R48, R156, -R155 ;  /* 0x0000009c30300223 */ /* 0x000fe2000001089b */
[----:B------:R-:W1:Y:S04]  /*7c80*/  SHFL.UP PT, R157, R51, 0x2, RZ ;  /* 0x04400000339d7989 */ /* 0x000e6800000e00ff */
[----:B------:R-:W2:Y:S04]  /*7c90*/  SHFL.UP PT, R155, R48, 0x2, RZ ;  /* 0x04400000309b7989 */ /* 0x000ea800000e00ff */
[----:B------:R-:W3:Y:S01]  /*7ca0*/  SHFL.UP PT, R41, R154, 0x2, RZ ;  /* 0x044000009a297989 */ /* 0x000ee200000e00ff */
[----:B------:R-:W-:Y:S01]  /*7cb0*/  ISETP.GE.AND P0, PT, R3, 0x2, PT ;  /* 0x000000020300780c */ /* 0x000fe20003f06270 */
[----:B0-----:R-:W-:-:S04]  /*7cc0*/  FMUL.FTZ R156, R154, R159 ;  /* 0x0000009f9a9c7220 */ /* 0x001fc80000410000 */
[-C--:B-1----:R-:W-:Y:S01]  /*7cd0*/  FFMA.FTZ R156, R48, R157.reuse, R156 ;  /* 0x0000009d309c7223 */ /* 0x082fe2000001009c */
[----:B------:R-:W-:-:S07]  /*7ce0*/  FMUL.FTZ R157, R154, R157 ;  /* 0x0000009d9a9d7220 */ /* 0x000fce0000410000 */
[----:B------:R-:W-:Y:S01]  /*7cf0*/  @P0 FADD.FTZ R51, R51, R156 ;  /* 0x0000009c33330221 */ /* 0x000fe20000010000 */
[----:B------:R-:W-:Y:S01]  /*7d00*/  FFMA.FTZ R159, R48, R159, -R157 ;  /* 0x0000009f309f7223 */ /* 0x000fe2000001089d */
[C---:B--2---:R-:W-:Y:S01]  /*7d10*/  FMUL.FTZ R157, R154.reuse, R155 ;  /* 0x0000009b9a9d7220 */ /* 0x044fe20000410000 */
[-C--:B---3--:R-:W-:Y:S02]  /*7d20*/  FMUL.FTZ R156, R154, R41.reuse ;  /* 0x000000299a9c7220 */ /* 0x088fe40000410000 */
[----:B------:R-:W-:Y:S01]  /*7d30*/  @P0 FADD.FTZ R50, R50, R159 ;  /* 0x0000009f32320221 */ /* 0x000fe20000010000 */
[C---:B------:R-:W-:Y:S01]  /*7d40*/  FFMA.FTZ R41, R48.reuse, R41, R157 ;  /* 0x0000002930297223 */ /* 0x040fe2000001009d */
[----:B------:R-:W-:Y:S02]  /*7d50*/  @P0 FFMA.FTZ R48, R48, R155, -R156 ;  /* 0x0000009b30300223 */ /* 0x000fe4000001089c */
[----:B------:R-:W0:Y:S04]  /*7d60*/  SHFL.UP PT, R155, R51, 0x4, RZ ;  /* 0x04800000339b7989 */ /* 0x000e2800000e00ff */
[----:B------:R-:W1:Y:S01]  /*7d70*/  SHFL.UP PT, R156, R50, 0x4, RZ ;  /* 0x04800000329c7989 */ /* 0x000e6200000e00ff */
[----:B------:R-:W-:-:S03]  /*7d80*/  FSEL R41, R154, R41, !P0 ;  /* 0x000000299a297208 */ /* 0x000fc60004000000 */
[----:B------:R-:W2:Y:S04]  /*7d90*/  SHFL.UP PT, R157, R48, 0x4, RZ ;  /* 0x04800000309d7989 */ /* 0x000ea800000e00ff */
[----:B------:R-:W3:Y:S01]  /*7da0*/  SHFL.UP PT, R154, R41, 0x4, RZ ;  /* 0x04800000299a7989 */ /* 0x000ee200000e00ff */
[----:B------:R-:W-:Y:S01]  /*7db0*/  ISETP.GE.AND P0, PT, R3, 0x4, PT ;  /* 0x000000040300780c */ /* 0x000fe20003f06270 */
[----:B0-----:R-:W-:-:S04]  /*7dc0*/  FMUL.FTZ R159, R41, R155 ;  /* 0x0000009b299f7220 */ /* 0x001fc80000410000 */
[-C--:B-1----:R-:W-:Y:S01]  /*7dd0*/  FFMA.FTZ R159, R48, R156.reuse, -R159 ;  /* 0x0000009c309f7223 */ /* 0x082fe2000001089f */
[----:B------:R-:W-:-:S04]  /*7de0*/  FMUL.FTZ R156, R41, R156 ;  /* 0x0000009c299c7220 */ /* 0x000fc80000410000 */
[----:B------:R-:W-:Y:S01]  /*7df0*/  FFMA.FTZ R156, R48, R155, R156 ;  /* 0x0000009b309c7223 */ /* 0x000fe2000001009c */
[C---:B--2---:R-:W-:Y:S02]  /*7e00*/  FMUL.FTZ R155, R41.reuse, R157 ;  /* 0x0000009d299b7220 */ /* 0x044fe40000410000 */
[----:B------:R-:W-:Y:S02]  /*7e10*/  @P0 FADD.FTZ R50, R50, R159 ;  /* 0x0000009f32320221 */ /* 0x000fe40000010000 */
[-C--:B---3--:R-:W-:Y:S01]  /*7e20*/  FFMA.FTZ R155, R48, R154.reuse, R155 ;  /* 0x0000009a309b7223 */ /* 0x088fe2000001009b */
[----:B------:R-:W-:Y:S01]  /*7e30*/  FMUL.FTZ R154, R41, R154 ;  /* 0x0000009a299a7220 */ /* 0x000fe20000410000 */
[----:B------:R-:W-:-:S03]  /*7e40*/  @P0 FADD.FTZ R51, R51, R156 ;  /* 0x0000009c33330221 */ /* 0x000fc60000010000 */
[----:B------:R-:W-:Y:S01]  /*7e50*/  @P0 FFMA.FTZ R48, R48, R157, -R154 ;  /* 0x0000009d30300223 */ /* 0x000fe2000001089a */
[----:B------:R-:W-:Y:S01]  /*7e60*/  FSEL R41, R41, R155, !P0 ;  /* 0x0000009b29297208 */ /* 0x000fe20004000000 */
[----:B------:R-:W0:Y:S04]  /*7e70*/  SHFL.UP PT, R154, R51, 0x8, RZ ;  /* 0x05000000339a7989 */ /* 0x000e2800000e00ff */
[----:B------:R-:W1:Y:S04]  /*7e80*/  SHFL.UP PT, R155, R50, 0x8, RZ ;  /* 0x05000000329b7989 */ /* 0x000e6800000e00ff */
[----:B------:R-:W2:Y:S04]  /*7e90*/  SHFL.UP PT, R156, R48, 0x8, RZ ;  /* 0x05000000309c7989 */ /* 0x000ea800000e00ff */
[----:B------:R-:W3:Y:S01]  /*7ea0*/  SHFL.UP PT, R157, R41, 0x8, RZ ;  /* 0x05000000299d7989 */ /* 0x000ee200000e00ff */
[----:B------:R-:W-:-:S03]  /*7eb0*/  ISETP.GE.AND P0, PT, R3, 0x8, PT ;  /* 0x000000080300780c */ /* 0x000fc60003f06270 */
[----:B------:R0:W-:Y:S04]  /*7ec0*/  STS.U16 [R145+0x2400], R147 ;  /* 0x0024009391007388 */ /* 0x0001e80000000400 */
[----:B------:R-:W-:Y:S04]  /*7ed0*/  STS.U16 [R146+0x2440], R148 ;  /* 0x0024409492007388 */ /* 0x000fe80000000400 */
[----:B------:R4:W-:Y:S01]  /*7ee0*/  STS.U16 [R144+0x2480], R151 ;  /* 0x0024809790007388 */ /* 0x0009e20000000400 */
[----:B0-----:R-:W-:-:S04]  /*7ef0*/  FMUL.FTZ R145, R41, R154 ;  /* 0x0000009a29917220 */ /* 0x001fc80000410000 */
[-C--:B-1----:R-:W-:Y:S01]  /*7f00*/  FFMA.FTZ R145, R48, R155.reuse, -R145 ;  /* 0x0000009b30917223 */ /* 0x082fe20000010891 */
[C---:B----4-:R-:W-:Y:S01]  /*7f10*/  FMUL.FTZ R144, R41.reuse, R155 ;  /* 0x0000009b29907220 */ /* 0x050fe20000410000 */
[----:B--2---:R-:W-:-:S03]  /*7f20*/  FMUL.FTZ R146, R41, R156 ;  /* 0x0000009c29927220 */ /* 0x004fc60000410000 */
[C---:B------:R-:W-:Y:S01]  /*7f30*/  FFMA.FTZ R144, R48.reuse, R154, R144 ;  /* 0x0000009a30907223 */ /* 0x040fe20000010090 */
[-C--:B---3--:R-:W-:Y:S01]  /*7f40*/  FMUL.FTZ R147, R41, R157.reuse ;  /* 0x0000009d29937220 */ /* 0x088fe20000410000 */
[----:B------:R-:W-:Y:S01]  /*7f50*/  FFMA.FTZ R146, R48, R157, R146 ;  /* 0x0000009d30927223 */ /* 0x000fe20000010092 */
[----:B------:R-:W-:Y:S01]  /*7f60*/  @P0 FADD.FTZ R50, R50, R145 ;  /* 0x0000009132320221 */ /* 0x000fe20000010000 */
[----:B------:R-:W-:Y:S01]  /*7f70*/  @P0 FADD.FTZ R51, R51, R144 ;  /* 0x0000009033330221 */ /* 0x000fe20000010000 */
[----:B------:R-:W-:Y:S01]  /*7f80*/  STS.U16 [R150+0x24c0], R149 ;  /* 0x0024c09596007388 */ /* 0x000fe20000000400 */
[----:B------:R-:W-:Y:S01]  /*7f90*/  @P0 FFMA.FTZ R48, R48, R156, -R147 ;  /* 0x0000009c30300223 */ /* 0x000fe20000010893 */
[----:B------:R-:W-:Y:S02]  /*7fa0*/  FSEL R146, R41, R146, !P0 ;  /* 0x0000009229927208 */ /* 0x000fe40004000000 */
[----:B------:R-:W-:Y:S04]  /*7fb0*/  STS.U16 [R45+0x2500], R42 ;  /* 0x0025002a2d007388 */ /* 0x000fe80000000400 */
[----:B------:R-:W0:Y:S04]  /*7fc0*/  SHFL.UP PT, R42, R50, 0x10, RZ ;  /* 0x06000000322a7989 */ /* 0x000e2800000e00ff */
[----:B------:R-:W-:Y:S04]  /*7fd0*/  SHFL.UP PT, R41, R51, 0x10, RZ ;  /* 0x0600000033297989 */ /* 0x000fe800000e00ff */
[----:B------:R-:W1:Y:S04]  /*7fe0*/  SHFL.UP PT, R45, R48, 0x10, RZ ;  /* 0x06000000302d7989 */ /* 0x000e6800000e00ff */
[----:B------:R-:W2:Y:S01]  /*7ff0*/  SHFL.UP PT, R144, R146, 0x10, RZ ;  /* 0x0600000092907989 */ /* 0x000ea200000e00ff */
[----:B------:R-:W-:-:S04]  /*8000*/  LOP3.LUT P0, RZ, R163, 0x1f, RZ, 0xc0, !PT ;  /* 0x0000001fa3ff7812 */ /* 0x000fc8000780c0ff */
[----:B------:R-:W-:Y:S01]  /*8010*/  ISETP.EQ.OR P0, PT, RZ, UR6, P0 ;  /* 0x00000006ff007c0c */ /* 0x000fe20008702670 */
[----:B------:R0:W-:Y:S01]  /*8020*/  STS.U16 [R44+0x2540], R46 ;  /* 0x0025402e2c007388 */ /* 0x0001e20000000400 */
[C---:B------:R-:W-:Y:S02]  /*8030*/  ISETP.GE.AND P2, PT, R3.reuse, 0x10, PT ;  /* 0x000000100300780c */ /* 0x040fe40003f46270 */
[----:B------:R-:W-:Y:S01]  /*8040*/  ISETP.NE.AND P3, PT, R3, 0x1f, PT ;  /* 0x0000001f0300780c */ /* 0x000fe20003f65270 */
[----:B------:R1:W-:Y:S04]  /*8050*/  STS.U16 [R47+0x2580], R143 ;  /* 0x0025808f2f007388 */ /* 0x0003e80000000400 */
[----:B------:R-:W-:Y:S04]  /*8060*/  STS.U16 [R142+0x25c0], R141 ;  /* 0x0025c08d8e007388 */ /* 0x000fe80000000400 */
[----:B------:R-:W-:Y:S01]  /*8070*/  STS.U16 [R140+0x2600], R139 ;  /* 0x0026008b8c007388 */ /* 0x000fe20000000400 */
[----:B0-----:R-:W-:-:S03]  /*8080*/  FMUL.FTZ R44, R146, R42 ;  /* 0x0000002a922c7220 */ /* 0x001fc60000410000 */
[----:B------:R-:W-:Y:S04]  /*8090*/  STS.U16 [R138+0x2640], R137 ;  /* 0x002640898a007388 */ /* 0x000fe80000000400 */
[----:B------:R-:W-:Y:S01]  /*80a0*/  STS.U16 [R136+0x2680], R135 ;  /* 0x0026808788007388 */ /* 0x000fe20000000400 */
[----:B------:R-:W-:-:S03]  /*80b0*/  VOTEU.ALL UP0, P0 ;  /* 0x00000000003f7886 */ /* 0x000fc60000000000 */
[----:B------:R0:W-:Y:S01]  /*80c0*/  STS.U16 [R134+0x26c0], R133 ;  /* 0x0026c08586007388 */ /* 0x0001e20000000400 */
[----:B-1----:R-:W-:Y:S01]  /*80d0*/  FMUL.FTZ R47, R146, R45 ;  /* 0x0000002d922f7220 */ /* 0x002fe20000410000 */
[-C--:B------:R-:W-:Y:S02]  /*80e0*/  FFMA.FTZ R44, R48, R41.reuse, R44 ;  /* 0x00000029302c7223 */ /* 0x080fe4000001002c */
[----:B------:R-:W-:Y:S01]  /*80f0*/  STS.U16 [R132+0x2700], R131 ;  /* 0x0027008384007388 */ /* 0x000fe20000000400 */
[----:B0-----:R-:W-:-:S03]  /*8100*/  FMUL.FTZ R133, R146, R41 ;  /* 0x0000002992857220 */ /* 0x001fc60000410000 */
[----:B------:R-:W-:Y:S01]  /*8110*/  STS.U16 [R130+0x2740], R129 ;  /* 0x0027408182007388 */ /* 0x000fe20000000400 */
[----:B------:R-:W-:Y:S01]  /*8120*/  HFMA2.MMA R41, -RZ, RZ, 0, 0 ;  /* 0x00000000ff297435 */ /* 0x000fe200000001ff */
[----:B------:R-:W-:Y:S02]  /*8130*/  FFMA.FTZ R133, R48, R42, -R133 ;  /* 0x0000002a30857223 */ /* 0x000fe40000010885 */
[----:B------:R-:W-:Y:S01]  /*8140*/  STS.U16 [R128+0x2780], R127 ;  /* 0x0027807f80007388 */ /* 0x000fe20000000400 */
[-C--:B--2---:R-:W-:Y:S01]  /*8150*/  FMUL.FTZ R42, R146, R144.reuse ;  /* 0x00000090922a7220 */ /* 0x084fe20000410000 */
[----:B------:R-:W-:Y:S02]  /*8160*/  FFMA.FTZ R47, R48, R144, R47 ;  /* 0x00000090302f7223 */ /* 0x000fe4000001002f */
[----:B------:R-:W-:Y:S01]  /*8170*/  STS.U16 [R126+0x27c0], R55 ;  /* 0x0027c0377e007388 */ /* 0x000fe20000000400 */
[----:B------:R-:W-:Y:S01]  /*8180*/  @P2 FADD.FTZ R51, R51, R44 ;  /* 0x0000002c33332221 */ /* 0x000fe20000010000 */
[----:B------:R-:W-:-:S02]  /*8190*/  @!UP0 ULEA UR20, UR7, UR17, 0x4 ;  /* 0x0000001107148291 */ /* 0x000fc4000f8e203f */
[----:B------:R-:W-:Y:S01]  /*81a0*/  STS.U16 [R54+0x2800], R53 ;  /* 0x0028003536007388 */ /* 0x000fe20000000400 */
[----:B------:R-:W-:Y:S01]  /*81b0*/  @!P3 SHF.R.U32.HI R44, RZ, 0x1, R163 ;  /* 0x00000001ff2cb819 */ /* 0x000fe200000116a3 */
[----:B------:R-:W-:Y:S02]  /*81c0*/  @P2 FFMA.FTZ R48, R48, R45, -R42 ;  /* 0x0000002d30302223 */ /* 0x000fe4000001082a */
[----:B------:R-:W-:Y:S04]  /*81d0*/  STS.U16 [R52+0x2840], R153 ;  /* 0x0028409934007388 */ /* 0x000fe80000000400 */
[----:B------:R0:W-:Y:S01]  /*81e0*/  STS.U16 [R49+0x2880], R152 ;  /* 0x0028809831007388 */ /* 0x0001e20000000400 */
[----:B------:R-:W-:-:S03]  /*81f0*/  @P2 FADD.FTZ R50, R50, R133 ;  /* 0x0000008532322221 */ /* 0x000fc60000010000 */
[----:B------:R1:W-:Y:S01]  /*8200*/  STS.U16 [R43+0x28c0], R40 ;  /* 0x0028c0282b007388 */ /* 0x0003e20000000400 */
[----:B------:R-:W-:Y:S01]  /*8210*/  @!P3 LOP3.LUT R44, R44, 0x7ffffff0, RZ, 0xc0, !PT ;  /* 0x7ffffff02c2cb812 */ /* 0x000fe200078ec0ff */
[----:B------:R-:W-:Y:S01]  /*8220*/  NOP ;  /* 0x0000000000007918 */ /* 0x000fe20000000000 */
[----:B0-----:R-:W-:Y:S01]  /*8230*/  FSEL R49, R146, R47, !P2 ;  /* 0x0000002f92317208 */ /* 0x001fe20005000000 */
[----:B------:R-:W-:Y:S01]  /*8240*/  LDS.U16 R126, [R158+0x2100] ;  /* 0x002100009e7e7984 */ /* 0x000fe20000000400 */
[----:B-1----:R-:W-:Y:S02]  /*8250*/  MOV R40, 0x3f800000 ;  /* 0x3f80000000287802 */ /* 0x002fe40000000f00 */
[----:B------:R-:W-:Y:S01]  /*8260*/  CS2R R42, SRZ ;  /* 0x00000000002a7805 */ /* 0x000fe2000001ff00 */
        /* <DEDUP_REMOVED lines=61> */
[C---:B------:R-:W-:Y:S02]  /*8640*/  FSEL R53, R163.reuse, R47, !P2 ;  /* 0x0000002fa3357208 */ /* 0x040fe40005000000 */
        /* <DEDUP_REMOVED lines=76> */
.L_x_298:
        /* <DEDUP_REMOVED lines=16> */
.L_x_299:
[----:B------:R-:W-:Y:S05]  /*8c10*/  BSYNC B0 ;  /* 0x0000000000007941 */ /* 0x000fea0003800000 */
.L_x_297:
[----:B0-----:R-:W0:Y:S01]  /*8c20*/  S2R R43, SR_TID.X ;  /* 0x00000000002b7919 */ /* 0x001e220000002100 */
[----:B------:R-:W-:Y:S01]  /*8c30*/  BSSY B0, `(.L_x_300) ;  /* 0x000007f000007945 */ /* 0x000fe20003800000 */
[----:B------:R-:W-:Y:S01]  /*8c40*/  BAR.SYNC.DEFER_BLOCKING 0x0 ;  /* 0x0000000000007b1d */ /* 0x000fe20000010000 */
[----:B0-----:R-:W-:-:S13]  /*8c50*/  ISETP.NE.AND P0, PT, R43, RZ, PT ;  /* 0x000000ff2b00720c */ /* 0x001fda0003f05270 */
[----:B------:R-:W0:Y:S02]  /*8c60*/  @P0 LDS.64 R40, [UR17+0x4258] ;  /* 0x00425811ff280984 */ /* 0x000e240008000a00 */
[----:B0-----:R-:W-:-:S04]  /*8c70*/  @P0 FMUL.FTZ R42, R41, R49 ;  /* 0x00000031292a0220 */ /* 0x001fc80000410000 */
[C---:B------:R-:W-:Y:S01]  /*8c80*/  @P0 FFMA.FTZ R42, R40.reuse, R48, -R42 ;  /* 0x00000030282a0223 */ /* 0x040fe2000001082a */
[----:B------:R-:W-:-:S03]  /*8c90*/  @P0 FMUL.FTZ R40, R40, R49 ;  /* 0x0000003128280220 */ /* 0x000fc60000410000 */
[----:B------:R-:W-:Y:S01]  /*8ca0*/  @P0 FADD.FTZ R50, R50, R42 ;  /* 0x0000002a32320221 */ /* 0x000fe20000010000 */
[----:B------:R-:W-:-:S04]  /*8cb0*/  @P0 FFMA.FTZ R40, R41, R48, R40 ;  /* 0x0000003029280223 */ /* 0x000fc80000010028 */
[----:B------:R-:W-:Y:S01]  /*8cc0*/  @P0 FADD.FTZ R51, R51, R40 ;  /* 0x0000002833330221 */ /* 0x000fe20000010000 */
[C---:B------:R-:W-:Y:S01]  /*8cd0*/  FMUL.FTZ R40, R62.reuse, R50 ;  /* 0x000000323e287220 */ /* 0x040fe20000410000 */
[----:B------:R-:W-:Y:S02]  /*8ce0*/  ISETP.NE.AND P0, PT, R43, RZ, PT ;  /* 0x000000ff2b00720c */ /* 0x000fe40003f05270 */
[-C--:B------:R-:W-:Y:S01]  /*8cf0*/  FMUL.FTZ R62, R62, R51.reuse ;  /* 0x000000333e3e7220 */ /* 0x080fe20000410000 */
[----:B------:R-:W-:-:S03]  /*8d00*/  FFMA.FTZ R40, R65, R51, R40 ;  /* 0x0000003341287223 */ /* 0x000fc60000010028 */
[----:B------:R-:W-:Y:S01]  /*8d10*/  FFMA.FTZ R62, R65, R50, -R62 ;  /* 0x00000032413e7223 */ /* 0x000fe2000001083e */
[----:B------:R-:W-:-:S03]  /*8d20*/  FADD.FTZ R64, R64, R40 ;  /* 0x0000002840407221 */ /* 0x000fc60000010000 */
[----:B------:R-:W-:Y:S01]  /*8d30*/  FADD.FTZ R62, R63, R62 ;  /* 0x0000003e3f3e7221 */ /* 0x000fe20000010000 */
[----:B------:R-:W-:-:S03]  /*8d40*/  FMUL.FTZ R40, R66, R64 ;  /* 0x0000004042287220 */ /* 0x000fc60000410000 */
[-C--:B------:R-:W-:Y:S01]  /*8d50*/  FMUL.FTZ R66, R66, R62.reuse ;  /* 0x0000003e42427220 */ /* 0x080fe20000410000 */
        /* <DEDUP_REMOVED lines=108> */
.L_x_301:
[----:B------:R-:W-:Y:S05]  /*9420*/  BSYNC B0 ;  /* 0x0000000000007941 */ /* 0x000fea0003800000 */
.L_x_300:
[----:B------:R-:W-:Y:S01]  /*9430*/  UIADD3 UR7, UR7, 0x1, URZ ;  /* 0x0000000107077890 */ /* 0x000fe2000fffe03f */
[----:B------:R-:W-:Y:S01]  /*9440*/  FMUL.FTZ R127, R127, R64 ;  /* 0x000000407f7f7220 */ /* 0x000fe20000410000 */
[----:B------:R-:W-:Y:S01]  /*9450*/  FMUL.FTZ R129, R129, R66 ;  /* 0x0000004281817220 */ /* 0x000fe20000410000 */
[----:B------:R-:W-:Y:S01]  /*9460*/  FMUL.FTZ R131, R131, R72 ;  /* 0x0000004883837220 */ /* 0x000fe20000410000 */
[----:B------:R-:W-:Y:S01]  /*9470*/  UISETP.GE.AND UP0, UPT, UR7, UR37, UPT ;  /* 0x000000250700728c */ /* 0x000fe2000bf06270 */
[----:B------:R-:W-:Y:S01]  /*9480*/  FMUL.FTZ R133, R133, R74 ;  /* 0x0000004a85857220 */ /* 0x000fe20000410000 */
[----:B------:R-:W-:Y:S01]  /*9490*/  FMUL.FTZ R135, R135, R80 ;  /* 0x0000005087877220 */ /* 0x000fe20000410000 */
[----:B------:R-:W-:Y:S01]  /*94a0*/  FMUL.FTZ R137, R137, R84 ;  /* 0x0000005489897220 */ /* 0x000fe20000410000 */
[----:B------:R-:W-:Y:S01]  /*94b0*/  FMUL.FTZ R139, R139, R88 ;  /* 0x000000588b8b7220 */ /* 0x000fe20000410000 */
[----:B------:R-:W-:Y:S01]  /*94c0*/  FMUL.FTZ R141, R141, R92 ;  /* 0x0000005c8d8d7220 */ /* 0x000fe20000410000 */
[----:B------:R-:W-:Y:S01]  /*94d0*/  PLOP3.LUT P0, PT, PT, PT, UP0, 0x80, 0x0 ;  /* 0x000000000000781c */ /* 0x000fe20003f0f008 */
        /* <DEDUP_REMOVED lines=41> */
.L_x_296:
        /* <DEDUP_REMOVED lines=9> */
[----:B0-----:R-:W5:Y:S04]  /*9800*/  LDL.LU R47, [R1+0x3c] ;  /* 0x00003c00012f7983 */ /* 0x001f680000300800 */
[----:B------:R-:W5:Y:S04]  /*9810*/  LDL.LU R46, [R1+0x38] ;  /* 0x00003800012e7983 */ /* 0x000f680000300800 */
[----:B------:R-:W5:Y:S04]  /*9820*/  LDL.LU R45, [R1+0x34] ;  /* 0x00003400012d7983 */ /* 0x000f680000300800 */
[----:B------:R-:W5:Y:S04]  /*9830*/  LDL.LU R44, [R1+0x30] ;  /* 0x00003000012c7983 */ /* 0x000f680000300800 */
[----:B------:R-:W5:Y:S04]  /*9840*/  LDL.LU R43, [R1+0x2c] ;  /* 0x00002c00012b7983 */ /* 0x000f680000300800 */
[----:B------:R-:W5:Y:S04]  /*9850*/  LDL.LU R42, [R1+0x28] ;  /* 0x00002800012a7983 */ /* 0x000f680000300800 */
[----:B------:R-:W5:Y:S01]  /*9860*/  LDL.LU R41, [R1+0x24] ;  /* 0x0000240001297983 */ /* 0x000f620000300800 */
[----:B------:R-:W-:Y:S01]  /*9870*/  F2FP.F16.F32.PACK_AB R21, R22, R21 ;  /* 0x000000151615723e */ /* 0x000fe200000000ff */
[----:B------:R-:W-:Y:S01]  /*9880*/  BSSY B0, `(.L_x_303) ;  /* 0x0000056000007945 */ /* 0x000fe20003800000 */
[----:B------:R-:W-:Y:S01]  /*9890*/  F2FP.F16.F32.PACK_AB R27, R28, R27 ;  /* 0x0000001b1c1b723e */ /* 0x000fe200000000ff */
[----:B------:R-:W0:Y:S01]  /*98a0*/  S2R R40, SR_TID.X ;  /* 0x0000000000287919 */ /* 0x000e220000002100 */
[----:B------:R-:W-:-:S02]  /*98b0*/  PRMT R6, R21, 0x7632, R6 ;  /* 0x0000763215067816 */ /* 0x000fc40000000006 */
[----:B------:R-:W-:Y:S01]  /*98c0*/  F2FP.F16.F32.PACK_AB R23, R24, R23 ;  /* 0x000000171817723e */ /* 0x000fe200000000ff */
[----:B------:R-:W-:Y:S01]  /*98d0*/  BAR.SYNC.DEFER_BLOCKING 0x0 ;  /* 0x0000000000007b1d */ /* 0x000fe20000010000 */
[----:B------:R-:W-:Y:S02]  /*98e0*/  F2FP.F16.F32.PACK_AB R25, R26, R25 ;  /* 0x000000191a19723e */ /* 0x000fe400000000ff */
[----:B------:R-:W-:Y:S02]  /*98f0*/  PRMT R7, R23, 0x7632, R7 ;  /* 0x0000763217077816 */ /* 0x000fe40000000007 */
[----:B------:R-:W-:Y:S02]  /*9900*/  PRMT R8, R25, 0x7632, R8 ;  /* 0x0000763219087816 */ /* 0x000fe40000000008 */
[----:B------:R-:W-:Y:S02]  /*9910*/  F2FP.F16.F32.PACK_AB R29, R30, R29 ;  /* 0x0000001d1e1d723e */ /* 0x000fe400000000ff */
[----:B------:R-:W-:-:S02]  /*9920*/  F2FP.F16.F32.PACK_AB R31, R32, R31 ;  /* 0x0000001f201f723e */ /* 0x000fc400000000ff */
[----:B------:R-:W-:Y:S02]  /*9930*/  F2FP.F16.F32.PACK_AB R33, R34, R33 ;  /* 0x000000212221723e */ /* 0x000fe400000000ff */
[----:B------:R-:W-:Y:S02]  /*9940*/  F2FP.F16.F32.PACK_AB R35, R36, R35 ;  /* 0x000000232423723e */ /* 0x000fe400000000ff */
[----:B------:R-:W-:Y:S02]  /*9950*/  PRMT R9, R33, 0x7632, R9 ;  /* 0x0000763221097816 */ /* 0x000fe40000000009 */
[----:B------:R-:W-:Y:S01]  /*9960*/  PRMT R10, R35, 0x7632, R10 ;  /* 0x00007632230a7816 */ /* 0x000fe2000000000a */
[----:B------:R1:W-:Y:S01]  /*9970*/  STS.U16 [R4+0x2], R6 ;  /* 0x0000020604007388 */ /* 0x0003e20000000400 */
[----:B0-----:R-:W-:-:S03]  /*9980*/  ISETP.NE.AND P0, PT, R40, RZ, PT ;  /* 0x000000ff2800720c */ /* 0x001fc60003f05270 */
[----:B------:R0:W-:Y:S04]  /*9990*/  STS.U16 [R4+0x6], R7 ;  /* 0x0000060704007388 */ /* 0x0001e80000000400 */
[----:B------:R0:W-:Y:S01]  /*99a0*/  STS.U16 [R4+0xa], R8 ;  /* 0x00000a0804007388 */ /* 0x0001e20000000400 */
[----:B-1----:R-:W-:-:S03]  /*99b0*/  PRMT R6, R27, 0x7632, R6 ;  /* 0x000076321b067816 */ /* 0x002fc60000000006 */
[----:B------:R-:W-:Y:S01]  /*99c0*/  STS.U16 [R4], R21 ;  /* 0x0000001504007388 */ /* 0x000fe20000000400 */
[----:B0-----:R-:W-:Y:S01]  /*99d0*/  PRMT R7, R29, 0x7632, R7 ;  /* 0x000076321d077816 */ /* 0x001fe20000000007 */
[----:B------:R-:W0:Y:S02]  /*99e0*/  @!P0 LDC R5, c[0x0][0x218] ;  /* 0x00008600ff058b82 */ /* 0x000e240000000800 */
[----:B------:R1:W-:Y:S01]  /*99f0*/  STS.U16 [R4+0xe], R6 ;  /* 0x00000e0604007388 */ /* 0x0003e20000000400 */
[----:B------:R-:W-:-:S03]  /*9a00*/  PRMT R8, R31, 0x7632, R8 ;  /* 0x000076321f087816 */ /* 0x000fc60000000008 */
[----:B------:R-:W-:Y:S04]  /*9a10*/  STS.U16 [R4+0x4], R23 ;  /* 0x0000041704007388 */ /* 0x000fe80000000400 */
[----:B------:R-:W-:Y:S01]  /*9a20*/  STS.U16 [R4+0x8], R25 ;  /* 0x0000081904007388 */ /* 0x000fe20000000400 */
[----:B-1----:R-:W-:-:S03]  /*9a30*/  MOV R6, UR6 ;  /* 0x0000000600067c02 */ /* 0x002fc60008000f00 */
[----:B------:R-:W-:Y:S04]  /*9a40*/  STS.U16 [R4+0xc], R27 ;  /* 0x00000c1b04007388 */ /* 0x000fe80000000400 */
[----:B------:R-:W-:Y:S04]  /*9a50*/  STS.U16 [R4+0x10], R29 ;  /* 0x0000101d04007388 */ /* 0x000fe80000000400 */
[----:B------:R-:W-:Y:S01]  /*9a60*/  STS.U16 [R4+0x12], R7 ;  /* 0x0000120704007388 */ /* 0x000fe20000000400 */
[----:B0-----:R-:W-:-:S03]  /*9a70*/  @!P0 IMAD R6, R6, -0x800, R5 ;  /* 0xfffff80006068824 */ /* 0x001fc600078e0205 */
[----:B------:R-:W-:Y:S04]  /*9a80*/  STS.U16 [R4+0x14], R31 ;  /* 0x0000141f04007388 */ /* 0x000fe80000000400 */
[----:B------:R-:W-:Y:S04]  /*9a90*/  STS.U16 [R4+0x16], R8 ;  /* 0x0000160804007388 */ /* 0x000fe80000000400 */
[----:B------:R-:W-:Y:S04]  /*9aa0*/  STS.U16 [R4+0x18], R33 ;  /* 0x0000182104007388 */ /* 0x000fe80000000400 */
[----:B------:R-:W-:Y:S04]  /*9ab0*/  STS.U16 [R4+0x1a], R9 ;  /* 0x00001a0904007388 */ /* 0x000fe80000000400 */
[----:B------:R-:W-:Y:S04]  /*9ac0*/  STS.U16 [R4+0x1c], R35 ;  /* 0x00001c2304007388 */ /* 0x000fe80000000400 */
[----:B------:R0:W-:Y:S01]  /*9ad0*/  STS.U16 [R4+0x1e], R10 ;  /* 0x00001e0a04007388 */ /* 0x0001e20000000400 */
[----:B------:R-:W-:Y:S01]  /*9ae0*/  NOP ;  /* 0x0000000000007918 */ /* 0x000fe20000000000 */
[----:B0-----:R-:W-:-:S04]  /*9af0*/  SHF.L.U32 R4, R40, 0x4, RZ ;  /* 0x0000000428047819 */ /* 0x001fc800000006ff */
[----:B------:R-:W-:Y:S01]  /*9b00*/  LOP3.LUT R4, R4, 0xfffffe00, RZ, 0xc0, !PT ;  /* 0xfffffe0004047812 */ /* 0x000fe200078ec0ff */
        /* <DEDUP_REMOVED lines=45> */
.L_x_304:
[----:B------:R-:W-:Y:S05]  /*9de0*/  BSYNC B0 ;  /* 0x0000000000007941 */ /* 0x000fea0003800000 */
.L_x_303:
[----:B------:R-:W-:Y:S01]  /*9df0*/  ULDC.64 UR16, c[0x0][0x2b8] ;  /* 0x0000ae0000107ab9 */ /* 0x000fe20000000a00 */
[----:B------:R-:W-:Y:S01]  /*9e00*/  MOV R5, R43 ;  /* 0x0000002b00057202 */ /* 0x000fe20000000f00 */
[----:B------:R-:W-:Y:S01]  /*9e10*/  UIMAD UR7, UR21, UR16, URZ ;  /* 0x00000010150772a4 */ /* 0x000fe2000f8e023f */
[C---:B0-----:R-:W-:Y:S01]  /*9e20*/  LOP3.LUT R9, R45.reuse, 0x40, RZ, 0xfc, !PT ;  /* 0x000000402d097812 */ /* 0x041fe200078efcff */
[----:B------:R-:W-:Y:S01]  /*9e30*/  UIADD3 UR12, UP1, UR12, 0x2000, URZ ;  /* 0x000020000c0c7890 */ /* 0x000fe2000ff3e03f */
[----:B------:R-:W-:Y:S01]  /*9e40*/  LOP3.LUT R7, R45, 0x20, RZ, 0xfc, !PT ;  /* 0x000000202d077812 */ /* 0x000fe200078efcff */
[C---:B------:R-:W-:Y:S01]  /*9e50*/  IMAD.WIDE.U32 R4, R0.reuse, UR16, R4 ;  /* 0x0000001000047c25 */ /* 0x040fe2000f8e0004 */
[-C--:B------:R-:W-:Y:S01]  /*9e60*/  ISETP.GE.AND P4, PT, R9, R10.reuse, PT ;  /* 0x0000000a0900720c */ /* 0x080fe20003f86270 */
[----:B------:R-:W-:Y:S01]  /*9e70*/  UIADD3 UR13, UP2, UR13, 0x2000, URZ ;  /* 0x000020000d0d7890 */ /* 0x000fe2000ff5e03f */
[----:B------:R-:W-:Y:S01]  /*9e80*/  MOV R11, UR7 ;  /* 0x00000007000b7c02 */ /* 0x000fe20008000f00 */
[----:B------:R-:W-:Y:S01]  /*9e90*/  USHF.L.U32 UR7, UR6, 0xb, URZ ;  /* 0x0000000b06077899 */ /* 0x000fe2000800063f */
[-C--:B------:R-:W-:Y:S01]  /*9ea0*/  ISETP.GE.AND P3, PT, R7, R10.reuse, PT ;  /* 0x0000000a0700720c */ /* 0x080fe20003f66270 */
[----:B------:R-:W-:Y:S01]  /*9eb0*/  UIADD3 UR6, UR6, 0x1, URZ ;  /* 0x0000000106067890 */ /* 0x000fe2000fffe03f */
[C---:B------:R-:W-:Y:S01]  /*9ec0*/  LOP3.LUT R43, R45.reuse, 0x80, RZ, 0xfc, !PT ;  /* 0x000000802d2b7812 */ /* 0x040fe200078efcff */
[----:B------:R-:W-:Y:S01]  /*9ed0*/  IMAD R9, R0, UR17, R11 ;  /* 0x0000001100097c24 */ /* 0x000fe2000f8e020b */
[----:B------:R-:W-:Y:S01]  /*9ee0*/  ULDC.64 UR16, c[0x0][0x308] ;  /* 0x0000c20000107ab9 */ /* 0x000fe20000000a00 */
[----:B------:R-:W-:Y:S01]  /*9ef0*/  USHF.R.S32.HI UR20, URZ, 0x1f, UR7 ;  /* 0x0000001f3f147899 */ /* 0x000fe20008011407 */
[C---:B------:R-:W-:Y:S01]  /*9f00*/  LEA R7, P0, R45.reuse, UR16, 0x1 ;  /* 0x000000102d077c11 */ /* 0x040fe2000f8008ff */
[----:B------:R-:W-:Y:S01]  /*9f10*/  UIADD3 UR9, UP3, UR9, 0x1000, URZ ;  /* 0x0000100009097890 */ /* 0x000fe2000ff7e03f */
[----:B------:R-:W-:Y:S01]  /*9f20*/  IADD3 R6, P1, R4, UR7, RZ ;  /* 0x0000000704067c10 */ /* 0x000fe2000ff3e0ff */
[----:B------:R-:W-:Y:S01]  /*9f30*/  ULDC UR7, c[0x0][0x224] ;  /* 0x0000890000077ab9 */ /* 0x000fe20000000800 */
[C---:B------:R-:W-:Y:S01]  /*9f40*/  LOP3.LUT R11, R45.reuse, 0x60, RZ, 0xfc, !PT ;  /* 0x000000602d0b7812 */ /* 0x040fe200078efcff */
[----:B------:R-:W-:Y:S01]  /*9f50*/  UISETP.GE.AND UP0, UPT, UR6, UR7, UPT ;  /* 0x000000070600728c */ /* 0x000fe2000bf06270 */
[----:B------:R-:W-:Y:S01]  /*9f60*/  LEA.HI.X R12, R45, UR17, R12, 0x1, P0 ;  /* 0x000000112d0c7c11 */ /* 0x000fe200080f0c0c */
[----:B------:R-:W-:Y:S01]  /*9f70*/  UIADD3 UR8, UP4, UR8, 0x1000, URZ ;  /* 0x0000100008087890 */ /* 0x000fe2000ff9e03f */
[----:B------:R-:W-:Y:S01]  /*9f80*/  IADD3.X R5, R9, UR20, R5, P1, !PT ;  /* 0x0000001409057c10 */ /* 0x000fe20008ffe405 */
[----:B------:R-:W-:Y:S01]  /*9f90*/  UIADD3.X UR14, URZ, UR14, URZ, UP1, !UPT ;  /* 0x0000000e3f0e7290 */ /* 0x000fe20008ffe43f */
[----:B------:R-:W-:Y:S01]  /*9fa0*/  LEA R4, P0, R6, R7, 0x1 ;  /* 0x0000000706047211 */ /* 0x000fe200078008ff */
[----:B------:R-:W-:Y:S01]  /*9fb0*/  UIADD3.X UR15, URZ, UR15, URZ, UP2, !UPT ;  /* 0x0000000f3f0f7290 */ /* 0x000fe200097fe43f */
[-C--:B------:R-:W-:Y:S01]  /*9fc0*/  ISETP.GE.AND P5, PT, R11, R10.reuse, PT ;  /* 0x0000000a0b00720c */ /* 0x080fe20003fa6270 */
[----:B------:R-:W-:Y:S01]  /*9fd0*/  UIADD3.X UR11, URZ, UR11, URZ, UP3, !UPT ;  /* 0x0000000b3f0b7290 */ /* 0x000fe20009ffe43f */
[----:B------:R-:W-:Y:S01]  /*9fe0*/  ISETP.GE.AND P6, PT, R43, R10, PT ;  /* 0x0000000a2b00720c */ /* 0x000fe20003fc6270 */
[----:B------:R-:W-:Y:S01]  /*9ff0*/  UIADD3.X UR10, URZ, UR10, URZ, UP4, !UPT ;  /* 0x0000000a3f0a7290 */ /* 0x000fe2000a7fe43f */
[----:B------:R-:W-:-:S02]  /*a000*/  LOP3.LUT R7, R45, 0xa0, RZ, 0xfc, !PT ;  /* 0x000000a02d077812 */ /* 0x000fc400078efcff */
[----:B------:R-:W-:Y:S02]  /*a010*/  LOP3.LUT R9, R45, 0xc0, RZ, 0xfc, !PT ;  /* 0x000000c02d097812 */ /* 0x000fe400078efcff */
[----:B------:R-:W-:Y:S02]  /*a020*/  LEA.HI.X R5, R6, R12, R5, 0x1, P0 ;  /* 0x0000000c06057211 */ /* 0x000fe400000f0c05 */
[-C--:B------:R-:W-:Y:S02]  /*a030*/  ISETP.GE.AND P0, PT, R7, R10.reuse, PT ;  /* 0x0000000a0700720c */ /* 0x080fe40003f06270 */
[----:B------:R-:W-:Y:S01]  /*a040*/  ISETP.GE.AND P1, PT, R9, R10, PT ;  /* 0x0000000a0900720c */ /* 0x000fe20003f26270 */
[----:B------:R0:W-:Y:S01]  /*a050*/  @!P3 STG.E.U16 desc[UR18][R4.64+0x40], R13 ;  /* 0x0000400d0400b986 */ /* 0x0001e2000c101512 */
[C---:B------:R-:W-:Y:S02]  /*a060*/  LOP3.LUT R7, R45.reuse, 0x100, RZ, 0xfc, !PT ;  /* 0x000001002d077812 */ /* 0x040fe400078efcff */
[C---:B------:R-:W-:Y:S01]  /*a070*/  LOP3.LUT R9, R45.reuse, 0x120, RZ, 0xfc, !PT ;  /* 0x000001202d097812 */ /* 0x040fe200078efcff */
[----:B------:R0:W-:Y:S01]  /*a080*/  @!P4 STG.E.U16 desc[UR18][R4.64+0x80], R15 ;  /* 0x0000800f0400c986 */ /* 0x0001e2000c101512 */
[----:B------:R-:W-:-:S02]  /*a090*/  LOP3.LUT R11, R45, 0xe0, RZ, 0xfc, !PT ;  /* 0x000000e02d0b7812 */ /* 0x000fc400078efcff */
[-C--:B------:R-:W-:Y:S01]  /*a0a0*/  ISETP.GE.AND P3, PT, R7, R10.reuse, PT ;  /* 0x0000000a0700720c */ /* 0x080fe20003f66270 */
        /* <DEDUP_REMOVED lines=30> */
.L_x_306:
        /* <DEDUP_REMOVED lines=15> */
.L_x_5166:


//--------------------- .text._Z25selective_scan_fwd_kernelI32Selective_Scan_fwd_kernel_traitsILi128ELi16ELi1ELb0ELb1ELb1ELb1EN3c104HalfENS1_7complexIfEEEEv13SSMParamsBase --------------------------
	.section	.text._Z25selective_scan_fwd_kernelI32Selective_Scan_fwd_kernel_traitsILi128ELi16ELi1ELb0ELb1ELb1ELb1EN3c104HalfENS1_7complexIfEEEEv13SSMParamsBase,"ax",@progbits
	.align	128
        .global         _Z25selective_scan_fwd_kernelI32Selective_Scan_fwd_kernel_traitsILi128ELi16ELi1ELb0ELb1ELb1ELb1EN3c104HalfENS1_7complexIfEEEEv13SSMParamsBase
        .type           _Z25selective_scan_fwd_kernelI32Selective_Scan_fwd_kernel_traitsILi128ELi16ELi1ELb0ELb1ELb1ELb1EN3c104HalfENS1_7complexIfEEEEv13SSMParamsBase,@function
        .size           _Z25selective_scan_fwd_kernelI32Selective_Scan_fwd_kernel_traitsILi128ELi16ELi1ELb0ELb1ELb1ELb1EN3c104HalfENS1_7complexIfEEEEv13SSMParamsBase,(.L_x_5167 - _Z25selective_scan_fwd_kernelI32Selective_Scan_fwd_kernel_traitsILi128ELi16ELi1ELb0ELb1ELb1ELb1EN3c104HalfENS1_7complexIfEEEEv13SSMParamsBase)
        .other          _Z25selective_scan_fwd_kernelI32Selective_Scan_fwd_kernel_traitsILi128ELi16ELi1ELb0ELb1ELb1ELb1EN3c104HalfENS1_7complexIfEEEEv13SSMParamsBase,@"STO_CUDA_ENTRY STV_DEFAULT"
_Z25selective_scan_fwd_kernelI32Selective_Scan_fwd_kernel_traitsILi128ELi16ELi1ELb0ELb1ELb1ELb1EN3c104HalfENS1_7complexIfEEEEv13SSMParamsBase:
.text._Z25selective_scan_fwd_kernelI32Selective_Scan_fwd_kernel_traitsILi128ELi16ELi1ELb0ELb1ELb1ELb1EN3c104HalfENS1_7complexIfEEEEv13SSMParamsBase:
        /* <DEDUP_REMOVED lines=123> */
.L_x_350:
[----:B0-----:R-:W0:Y:S01]  /*07b0*/  S2R R22, SR_TID.X ;  /* 0x0000000000167919 */ /* 0x001e220000002100 */
        /* <DEDUP_REMOVED lines=90> */
[-C--:B------:R-:W-:Y:S01]  /*0d60*/  LEA.HI.SX32 R25, R25, R22.reuse, 0x1b ;  /* 0x0000001619197211 */ /* 0x080fe200078fdaff */
[C---:B------:R-:W-:Y:S01]  /*0d70*/  VIADD R39, R22.reuse, 0x140 ;  /* 0x0000014016277836 */ /* 0x040fe20000000000 */
[----:B------:R-:W-:Y:S02]  /*0d80*/  IADD3 R35, R22, 0x100, RZ ;  /* 0x0000010016237810 */ /* 0x000fe40007ffe0ff */
[----:B------:R-:W-:Y:S02]  /*0d90*/  LEA R67, R4, UR16, 0x1 ;  /* 0x0000001004437c11 */ /* 0x000fe4000f8e08ff */
[----:B------:R-:W-:-:S02]  /*0da0*/  LEA.HI.SX32 R27, R27, R22, 0x1b ;  /* 0x000000161b1b7211 */ /* 0x000fc400078fdaff */
[C---:B------:R-:W-:Y:S02]  /*0db0*/  IADD3 R37, R22.reuse, 0x120, RZ ;  /* 0x0000012016257810 */ /* 0x040fe40007ffe0ff */
[-C--:B------:R-:W-:Y:S02]  /*0dc0*/  LEA.HI.SX32 R29, R29, R22.reuse, 0x1b ;  /* 0x000000161d1d7211 */ /* 0x080fe400078fdaff */
[----:B------:R-:W-:Y:S02]  /*0dd0*/  LEA R66, R5, UR16, 0x1 ;  /* 0x0000001005427c11 */ /* 0x000fe4000f8e08ff */
        /* <DEDUP_REMOVED lines=24> */
[----:B------:R-:W-:Y:S02]  /*0f60*/  MOV R4, UR9 ;  /* 0x0000000900047c02 */ /* 0x000fe40008000f00 */
[----:B------:R-:W-:Y:S02]  /*0f70*/  ISETP.GE.AND P0, PT, R24, UR17, PT ;  /* 0x0000001118007c0c */ /* 0x000fe4000bf06270 */
[----:B------:R-:W-:-:S02]  /*0f80*/  ISETP.GE.AND P6, PT, R26, UR17, PT ;  /* 0x000000111a007c0c */ /* 0x000fc4000bfc6270 */
        /* <DEDUP_REMOVED lines=193> */
.L_x_308:
[----:B------:R-:W-:Y:S05]  /*1ba0*/  BSYNC B0 ;  /* 0x0000000000007941 */ /* 0x000fea0003800000 */
.L_x_307:
        /* <DEDUP_REMOVED lines=36> */
.L_x_310:
[----:B------:R-:W-:Y:S05]  /*1df0*/  BSYNC B0 ;  /* 0x0000000000007941 */ /* 0x000fea0003800000 */
.L_x_309:
        /* <DEDUP_REMOVED lines=8> */
[----:B------:R-:W-:Y:S01]  /*1e80*/  IMAD.MOV.U32 R42, RZ, RZ, 0x3e800000 ;  /* 0x3e800000ff2a7424 */ /* 0x000fe200078e00ff */
[----:B------:R-:W-:Y:S02]  /*1e90*/  HFMA2.MMA R41, -RZ, RZ, 1.3056640625, -1.8671875 ;  /* 0x3d39bf78ff297435 */ /* 0x000fe400000001ff */
        /* <DEDUP_REMOVED lines=28> */
.L_x_312:
[----:B------:R-:W-:Y:S05]  /*2060*/  BSYNC B0 ;  /* 0x0000000000007941 */ /* 0x000fea0003800000 */
.L_x_311:
[----:B------:R-:W-:Y:S01]  /*2070*/  HADD2.F32 R14, -RZ, R14.H0_H0 ;  /* 0x2000000eff0e7230 */ /* 0x000fe20000004100 */
[----:B------:R-:W-:Y:S01]  /*2080*/  BSSY B0, `(.L_x_313) ;  /* 0x0000023000007945 */ /* 0x000fe20003800000 */
[----:B------:R-:W-:-:S03]  /*2090*/  FSETP.GTU.FTZ.AND P3, PT, R13, 20, PT ;  /* 0x41a000000d00780b */ /* 0x000fc60003f7c000 */
[----:B------:R-:W-:Y:S01]  /*20a0*/  FADD.FTZ R14, R14, UR5 ;  /* 0x000000050e0e7e21 */ /* 0x000fe20008010000 */
[----:B------:R-:W-:Y:S09]  /*20b0*/  @P2 BRA `(.L_x_314) ;  /* 0x00000000007c2947 */ /* 0x000ff20003800000 */
[----:B------:R-:W-:Y:S01]  /*20c0*/  FMUL.FTZ R8, R8, 1.4426950216293334961 ;  /* 0x3fb8aa3b08087820 */ /* 0x000fe20000410000 */
[----:B------:R-:W-:Y:S01]  /*20d0*/  MOV R42, 0x3e800000 ;  /* 0x3e800000002a7802 */ /* 0x000fe20000000f00 */
        /* <DEDUP_REMOVED lines=29> */
.L_x_314:
[----:B------:R-:W-:Y:S05]  /*22b0*/  BSYNC B0 ;  /* 0x0000000000007941 */ /* 0x000fea0003800000 */
.L_x_313:
        /* <DEDUP_REMOVED lines=38> */
.L_x_316:
[----:B------:R-:W-:Y:S05]  /*2520*/  BSYNC B0 ;  /* 0x0000000000007941 */ /* 0x000fea0003800000 */
.L_x_315:
        /* <DEDUP_REMOVED lines=36> */
.L_x_318:
[----:B------:R-:W-:Y:S05]  /*2770*/  BSYNC B0 ;  /* 0x0000000000007941 */ /* 0x000fea0003800000 */
.L_x_317:
        /* <DEDUP_REMOVED lines=38> */
.L_x_320:
[----:B------:R-:W-:Y:S05]  /*29e0*/  BSYNC B0 ;  /* 0x0000000000007941 */ /* 0x000fea0003800000 */
.L_x_319:
        /* <DEDUP_REMOVED lines=37> */
.L_x_322:
[----:B------:R-:W-:Y:S05]  /*2c40*/  BSYNC B0 ;  /* 0x0000000000007941 */ /* 0x000fea0003800000 */
.L_x_321:
        /* <DEDUP_REMOVED lines=42> */
.L_x_324:
[----:B------:R-:W-:Y:S05]  /*2ef0*/  BSYNC B0 ;  /* 0x0000000000007941 */ /* 0x000fea0003800000 */
.L_x_323:
        /* <DEDUP_REMOVED lines=40> */
.L_x_326:
[----:B------:R-:W-:Y:S05]  /*3180*/  BSYNC B0 ;  /* 0x0000000000007941 */ /* 0x000fea0003800000 */
.L_x_325:
        /* <DEDUP_REMOVED lines=46> */
.L_x_328:
[----:B------:R-:W-:Y:S05]  /*3470*/  BSYNC B0 ;  /* 0x0000000000007941 */ /* 0x000fea0003800000 */
.L_x_327:
[----:B------:R-:W-:Y:S04]  /*3480*/  BSSY B0, `(.L_x_329) ;  /* 0x0000021000007945 */ /* 0x000fe80003800000 */
        /* <DEDUP_REMOVED lines=32> */
.L_x_330:
[----:B------:R-:W-:Y:S05]  /*3690*/  BSYNC B0 ;  /* 0x0000000000007941 */ /* 0x000fea0003800000 */
.L_x_329:
        /* <DEDUP_REMOVED lines=33> */
.L_x_332:
[----:B------:R-:W-:Y:S05]  /*38b0*/  BSYNC B0 ;  /* 0x0000000000007941 */ /* 0x000fea0003800000 */
.L_x_331:
        /* <DEDUP_REMOVED lines=33> */
.L_x_334:
[----:B------:R-:W-:Y:S05]  /*3ad0*/  BSYNC B0 ;  /* 0x0000000000007941 */ /* 0x000fea0003800000 */
.L_x_333:
[----:B------:R-:W-:Y:S04]  /*3ae0*/  BSSY B0, `(.L_x_335) ;  /* 0x0000021000007945 */ /* 0x000fe80003800000 */
        /* <DEDUP_REMOVED lines=32> */
.L_x_336:
[----:B------:R-:W-:Y:S05]  /*3cf0*/  BSYNC B0 ;  /* 0x0000000000007941 */ /* 0x000fea0003800000 */
.L_x_335:
        /* <DEDUP_REMOVED lines=33> */
.L_x_338:
[----:B------:R-:W-:Y:S05]  /*3f10*/  BSYNC B0 ;  /* 0x0000000000007941 */ /* 0x000fea0003800000 */
.L_x_337:
        /* <DEDUP_REMOVED lines=61> */
.L_x_345:
        /* <DEDUP_REMOVED lines=57> */
[----:B------:R-:W-:Y:S01]  /*4680*/  ISETP.GE.AND P2, PT, R41, UR23, PT ;  /* 0x0000001729007c0c */ /* 0x000fe2000bf46270 */
[C---:B------:R-:W-:Y:S01]  /*4690*/  VIADD R47, R42.reuse, 0xa0 ;  /* 0x000000a02a2f7836 */ /* 0x040fe20000000000 */
[----:B------:R-:W-:Y:S02]  /*46a0*/  IADD3 R46, R42, 0x80, RZ ;  /* 0x000000802a2e7810 */ /* 0x000fe40007ffe0ff */
[----:B------:R-:W-:Y:S02]  /*46b0*/  IADD3 R41, R45, UR16, RZ ;  /* 0x000000102d297c10 */ /* 0x000fe4000fffe0ff */
[----:B------:R-:W-:Y:S02]  /*46c0*/  LEA R40, P3, R44, UR12, 0x1 ;  /* 0x0000000c2c287c11 */ /* 0x000fe4000f8608ff */
[----:B------:R-:W-:Y:S02]  /*46d0*/  IADD3 R45, R42, 0xc0, RZ ;  /* 0x000000c02a2d7810 */ /* 0x000fe40007ffe0ff */
[----:B------:R-:W-:-:S02]  /*46e0*/  ISETP.GE.AND P0, PT, R46, UR23, PT ;  /* 0x000000172e007c0c */ /* 0x000fc4000bf06270 */
        /* <DEDUP_REMOVED lines=42> */
[C---:B------:R-:W-:Y:S01]  /*4990*/  VIADD R92, R42.reuse, 0x300 ;  /* 0x000003002a5c7836 */ /* 0x040fe20000000000 */
[C---:B------:R-:W-:Y:S01]  /*49a0*/  IADD3 R100, R42.reuse, 0x280, RZ ;  /* 0x000002802a647810 */ /* 0x040fe20007ffe0ff */
[----:B------:R-:W5:Y:S01]  /*49b0*/  @!P5 LDG.E.U16 R105, desc[UR18][R40.64+0x380] ;  /* 0x000380122869d981 */ /* 0x000f62000c1e1500 */
[----:B------:R-:W-:-:S02]  /*49c0*/  IADD3 R95, R42, 0x2a0, RZ ;  /* 0x000002a02a5f7810 */ /* 0x000fc40007ffe0ff */
[C---:B------:R-:W-:Y:S01]  /*49d0*/  IADD3 R96, R42.reuse, 0x2c0, RZ ;  /* 0x000002c02a607810 */ /* 0x040fe20007ffe0ff */
[----:B------:R-:W5:Y:S01]  /*49e0*/  @!P2 LDG.E.U16 R101, desc[UR18][R40.64+0x3c0] ;  /* 0x0003c0122865a981 */ /* 0x000f62000c1e1500 */
[----:B------:R-:W-:Y:S02]  /*49f0*/  IADD3 R93, R42, 0x2e0, RZ ;  /* 0x000002e02a5d7810 */ /* 0x000fe40007ffe0ff */
[----:B------:R-:W-:Y:S01]  /*4a00*/  ISETP.GE.AND P5, PT, R100, UR23, PT ;  /* 0x0000001764007c0c */ /* 0x000fe2000bfa6270 */
[----:B------:R-:W4:Y:S01]  /*4a10*/  @!P1 LDG.E.U16 R117, desc[UR18][R40.64] ;  /* 0x0000001228759981 */ /* 0x000f22000c1e1500 */
[----:B------:R-:W-:Y:S02]  /*4a20*/  IADD3 R88, R42, 0x320, RZ ;  /* 0x000003202a587810 */ /* 0x000fe40007ffe0ff */
        /* <DEDUP_REMOVED lines=44> */
[C---:B------:R-:W-:Y:S01]  /*4cf0*/  IADD3 R148, R43.reuse, 0x60, RZ ;  /* 0x000000602b947810 */ /* 0x040fe20007ffe0ff */
[C---:B------:R-:W-:Y:S01]  /*4d00*/  VIADD R156, R43.reuse, 0xc0 ;  /* 0x000000c02b9c7836 */ /* 0x040fe20000000000 */
[C---:B------:R-:W-:Y:S02]  /*4d10*/  LEA.HI.SX32 R70, R43.reuse, R43, 0x1b ;  /* 0x0000002b2b467211 */ /* 0x040fe400078fdaff */
[C---:B------:R-:W-:Y:S02]  /*4d20*/  IADD3 R152, R43.reuse, 0x80, RZ ;  /* 0x000000802b987810 */ /* 0x040fe40007ffe0ff */
[----:B------:R-:W-:-:S02]  /*4d30*/  IADD3 R154, R43, 0xa0, RZ ;  /* 0x000000a02b9a7810 */ /* 0x000fc40007ffe0ff */
[-C--:B------:R-:W-:Y:S02]  /*4d40*/  LEA.HI.SX32 R73, R82, R43.reuse, 0x1b ;  /* 0x0000002b52497211 */ /* 0x080fe400078fdaff */
[-C--:B------:R-:W-:Y:S02]  /*4d50*/  LEA.HI.SX32 R94, R94, R43.reuse, 0x1b ;  /* 0x0000002b5e5e7211 */ /* 0x080fe400078fdaff */
[C---:B------:R-:W-:Y:S02]  /*4d60*/  IADD3 R124, R43.reuse, 0xe0, RZ ;  /* 0x000000e02b7c7810 */ /* 0x040fe40007ffe0ff */
[-C--:B------:R-:W-:Y:S01]  /*4d70*/  LEA.HI.SX32 R77, R148, R43.reuse, 0x1b ;  /* 0x0000002b944d7211 */ /* 0x080fe200078fdaff */
[----:B------:R-:W-:Y:S01]  /*4d80*/  UIMAD UR20, UR20, UR32, URZ ;  /* 0x00000020141472a4 */ /* 0x000fe2000f8e023f */
[----:B------:R-:W-:Y:S02]  /*4d90*/  IADD3 R122, R43, 0x100, RZ ;  /* 0x000001002b7a7810 */ /* 0x000fe40007ffe0ff */
[----:B------:R-:W-:-:S02]  /*4da0*/  LEA.HI.SX32 R81, R152, R43, 0x1b ;  /* 0x0000002b98517211 */ /* 0x000fc400078fdaff */
[----:B------:R-:W-:Y:S02]  /*4db0*/  IADD3 R76, R43, 0x120, RZ ;  /* 0x000001202b4c7810 */ /* 0x000fe40007ffe0ff */
[----:B------:R-:W-:Y:S02]  /*4dc0*/  LEA.HI.SX32 R82, R154, R43, 0x1b ;  /* 0x0000002b9a527211 */ /* 0x000fe400078fdaff */
[----:B--2---:R-:W-:Y:S02]  /*4dd0*/  MOV R41, R52 ;  /* 0x0000003400297202 */ /* 0x004fe40000000f00 */
[----:B---3--:R-:W-:-:S05]  /*4de0*/  MOV R40, R50 ;  /* 0x0000003200287202 */ /* 0x008fca0000000f00 */
[----:B------:R-:W-:-:S05]  /*4df0*/  IMAD.WIDE.U32 R46, R47, UR7, R40 ;  /* 0x000000072f2e7c25 */ /* 0x000fca000f8e0028 */
[----:B------:R-:W-:Y:S01]  /*4e00*/  IADD3 R41, R47, UR16, RZ ;  /* 0x000000102f297c10 */ /* 0x000fe2000fffe0ff */
[----:B0-----:R-:W-:Y:S01]  /*4e10*/  ULEA UR16, UR24, UR23, 0x18 ;  /* 0x0000001718107291 */ /* 0x001fe2000f8ec03f */
[----:B------:R-:W-:Y:S02]  /*4e20*/  IADD3 R66, R43, 0x140, RZ ;  /* 0x000001402b427810 */ /* 0x000fe40007ffe0ff */
[----:B------:R-:W-:-:S03]  /*4e30*/  LEA.HI.SX32 R85, R156, R43, 0x1b ;  /* 0x0000002b9c557211 */ /* 0x000fc600078fdaff */
[----:B------:R-:W-:Y:S02]  /*4e40*/  LEA R70, R70, UR16, 0x1 ;  /* 0x0000001046467c11 */ /* 0x000fe4000f8e08ff */
[----:B------:R-:W-:Y:S02]  /*4e50*/  LEA R73, R73, UR16, 0x1 ;  /* 0x0000001049497c11 */ /* 0x000fe4000f8e08ff */
[----:B------:R-:W-:Y:S02]  /*4e60*/  LEA R94, R94, UR16, 0x1 ;  /* 0x000000105e5e7c11 */ /* 0x000fe4000f8e08ff */
[----:B------:R-:W-:Y:S02]  /*4e70*/  IADD3 R78, R43, 0x160, RZ ;  /* 0x000001602b4e7810 */ /* 0x000fe40007ffe0ff */
[----:B------:R-:W-:Y:S02]  /*4e80*/  LEA.HI.SX32 R89, R124, R43, 0x1b ;  /* 0x0000002b7c597211 */ /* 0x000fe400078fdaff */
[----:B------:R-:W-:Y:S01]  /*4e90*/  LEA R77, R77, UR16, 0x1 ;  /* 0x000000104d4d7c11 */ /* 0x000fe2000f8e08ff */
[----:B------:R-:W-:Y:S01]  /*4ea0*/  UIMAD UR20, UR7, UR33, UR20 ;  /* 0x00000021071472a4 */ /* 0x000fe2000f8e0214 */
[----:B------:R-:W-:-:S02]  /*4eb0*/  IADD3 R120, R43, 0x180, RZ ;  /* 0x000001802b787810 */ /* 0x000fc40007ffe0ff */
[-C--:B------:R-:W-:Y:S02]  /*4ec0*/  LEA.HI.SX32 R69, R122, R43.reuse, 0x1b ;  /* 0x0000002b7a457211 */ /* 0x080fe400078fdaff */
[----:B------:R-:W-:Y:S02]  /*4ed0*/  LEA R81, R81, UR16, 0x1 ;  /* 0x0000001051517c11 */ /* 0x000fe4000f8e08ff */
[----:B------:R-:W-:Y:S02]  /*4ee0*/  IADD3 R146, R43, 0x1a0, RZ ;  /* 0x000001a02b927810 */ /* 0x000fe40007ffe0ff */
[----:B------:R-:W-:Y:S02]  /*4ef0*/  LEA.HI.SX32 R76, R76, R43, 0x1b ;  /* 0x0000002b4c4c7211 */ /* 0x000fe400078fdaff */
[----:B------:R-:W-:Y:S02]  /*4f00*/  LEA R82, R82, UR16, 0x1 ;  /* 0x0000001052527c11 */ /* 0x000fe4000f8e08ff */
[----:B------:R-:W-:-:S02]  /*4f10*/  LEA R40, P0, R46, UR28, 0x3 ;  /* 0x0000001c2e287c11 */ /* 0x000fc4000f8018ff */
[C---:B------:R-:W-:Y:S02]  /*4f20*/  IADD3 R144, R43.reuse, 0x1c0, RZ ;  /* 0x000001c02b907810 */ /* 0x040fe40007ffe0ff */
[----:B------:R-:W-:Y:S02]  /*4f30*/  IADD3 R50, R43, 0x240, RZ ;  /* 0x000002402b327810 */ /* 0x000fe40007ffe0ff */
        /* <DEDUP_REMOVED lines=8> */
[----:B------:R-:W-:Y:S02]  /*4fc0*/  IADD3 R104, R43, 0x220, RZ ;  /* 0x000002202b687810 */ /* 0x000fe40007ffe0ff */
[----:B------:R-:W-:-:S02]  /*4fd0*/  LEA.HI.SX32 R146, R146, R43, 0x1b ;  /* 0x0000002b92927211 */ /* 0x000fc400078fdaff */
[----:B------:R-:W-:Y:S02]  /*4fe0*/  LEA R76, R76, UR16, 0x1 ;  /* 0x000000104c4c7c11 */ /* 0x000fe4000f8e08ff */
[----:B------:R-:W-:Y:S02]  /*4ff0*/  LEA.HI.X R41, R46, UR29, R41, 0x3, P0 ;  /* 0x0000001d2e297c11 */ /* 0x000fe400080f1c29 */
[-C--:B------:R-:W-:Y:S02]  /*5000*/  LEA.HI.SX32 R144, R144, R43.reuse, 0x1b ;  /* 0x0000002b90907211 */ /* 0x080fe400078fdaff */
[-C--:B------:R-:W-:Y:S02]  /*5010*/  LEA.HI.SX32 R47, R50, R43.reuse, 0x1b ;  /* 0x0000002b322f7211 */ /* 0x080fe400078fdaff */
[----:B------:R-:W-:Y:S01]  /*5020*/  LEA R66, R66, UR16, 0x1 ;  /* 0x0000001042427c11 */ /* 0x000fe2000f8e08ff */
[C---:B------:R-:W-:Y:S01]  /*5030*/  VIADD R128, R43.reuse, 0x340 ;  /* 0x000003402b807836 */ /* 0x040fe20000000000 */
[----:B------:R-:W-:Y:S01]  /*5040*/  IADD3 R142, R43, 0x260, RZ ;  /* 0x000002602b8e7810 */ /* 0x000fe20007ffe0ff */
[----:B------:R-:W2:Y:S01]  /*5050*/  LDG.E.64 R40, desc[UR18][R40.64] ;  /* 0x0000001228287981 */ /* 0x000ea2000c1e1b00 */
[----:B------:R-:W-:-:S02]  /*5060*/  LEA.HI.SX32 R150, R150, R43, 0x1b ;  /* 0x0000002b96967211 */ /* 0x000fc400078fdaff */
[----:B------:R-:W-:Y:S02]  /*5070*/  IADD3 R45, R45, UR20, RZ ;  /* 0x000000142d2d7c10 */ /* 0x000fe4000fffe0ff */
[----:B------:R-:W-:Y:S02]  /*5080*/  LEA R50, P0, R44, UR13, 0x1 ;  /* 0x0000000d2c327c11 */ /* 0x000fe4000f8008ff */
[----:B------:R-:W-:Y:S02]  /*5090*/  LEA R78, R78, UR16, 0x1 ;  /* 0x000000104e4e7c11 */ /* 0x000fe4000f8e08ff */
[----:B------:R-:W-:Y:S02]  /*50a0*/  IADD3 R140, R43, 0x280, RZ ;  /* 0x000002802b8c7810 */ /* 0x000fe40007ffe0ff */
[----:B------:R-:W-:Y:S02]  /*50b0*/  LEA.HI.SX32 R108, R108, R43, 0x1b ;  /* 0x0000002b6c6c7211 */ /* 0x000fe400078fdaff */
[----:B------:R-:W-:-:S02]  /*50c0*/  LEA R145, R145, UR16, 0x1 ;  /* 0x0000001091917c11 */ /* 0x000fc4000f8e08ff */
[C---:B------:R-:W-:Y:S02]  /*50d0*/  IADD3 R138, R43.reuse, 0x2a0, RZ ;  /* 0x000002a02b8a7810 */ /* 0x040fe40007ffe0ff */
[----:B------:R-:W-:Y:S02]  /*50e0*/  LEA.HI.SX32 R104, R104, R43, 0x1b ;  /* 0x0000002b68687211 */ /* 0x000fe400078fdaff */
[----:B------:R-:W-:Y:S02]  /*50f0*/  LEA R146, R146, UR16, 0x1 ;  /* 0x0000001092927c11 */ /* 0x000fe4000f8e08ff */
[C---:B------:R-:W-:Y:S02]  /*5100*/  IADD3 R136, R43.reuse, 0x2c0, RZ ;  /* 0x000002c02b887810 */ /* 0x040fe40007ffe0ff */
[----:B------:R-:W-:Y:S02]  /*5110*/  LEA R144, R144, UR16, 0x1 ;  /* 0x0000001090907c11 */ /* 0x000fe4000f8e08ff */
[----:B------:R-:W-:-:S02]  /*5120*/  IADD3 R134, R43, 0x2e0, RZ ;  /* 0x000002e02b867810 */ /* 0x000fc40007ffe0ff */
[-C--:B------:R-:W-:Y:S02]  /*5130*/  LEA.HI.SX32 R142, R142, R43.reuse, 0x1b ;  /* 0x0000002b8e8e7211 */ /* 0x080fe400078fdaff */
[----:B------:R-:W-:Y:S02]  /*5140*/  LEA.HI.X R51, R44, UR15, R45, 0x1, P0 ;  /* 0x0000000f2c337c11 */ /* 0x000fe400080f0c2d */
[----:B------:R-:W-:Y:S02]  /*5150*/  LEA R150, R150, UR16, 0x1 ;  /* 0x0000001096967c11 */ /* 0x000fe4000f8e08ff */
[----:B------:R-:W-:Y:S02]  /*5160*/  IADD3 R132, R43, 0x300, RZ ;  /* 0x000003002b847810 */ /* 0x000fe40007ffe0ff */
[----:B------:R-:W-:Y:S02]  /*5170*/  LEA.HI.SX32 R140, R140, R43, 0x1b ;  /* 0x0000002b8c8c7211 */ /* 0x000fe400078fdaff */
[----:B------:R-:W-:-:S02]  /*5180*/  LEA R45, R108, UR16, 0x1 ;  /* 0x000000106c2d7c11 */ /* 0x000fc4000f8e08ff */
[----:B------:R-:W-:Y:S02]  /*5190*/  IADD3 R130, R43, 0x320, RZ ;  /* 0x000003202b827810 */ /* 0x000fe40007ffe0ff */
[-C--:B------:R-:W-:Y:S02]  /*51a0*/  LEA.HI.SX32 R138, R138, R43.reuse, 0x1b ;  /* 0x0000002b8a8a7211 */ /* 0x080fe400078fdaff */
[----:B------:R-:W-:Y:S01]  /*51b0*/  LEA R44, R104, UR16, 0x1 ;  /* 0x00000010682c7c11 */ /* 0x000fe2000f8e08ff */
[----:B------:R-:W-:Y:S01]  /*51c0*/  USHF.L.U32 UR20, UR17, 0x1, URZ ;  /* 0x0000000111147899 */ /* 0x000fe2000800063f */
        /* <DEDUP_REMOVED lines=15> */
[----:B------:R-:W-:Y:S01]  /*52c0*/  LEA.HI.SX32 R126, R126, R43, 0x1b ;  /* 0x0000002b7e7e7211 */ /* 0x000fe200078fdaff */
        /* <DEDUP_REMOVED lines=15> */
[----:B------:R-:W-:-:S03]  /*53c0*/  LEA R134, R134, UR16, 0x1 ;  /* 0x0000001086867c11 */ /* 0x000fc6000f8e08ff */
[----:B------:R-:W-:Y:S01]  /*53d0*/  STS.U16 [R150+0x3c0], R101 ;  /* 0x0003c06596007388 */ /* 0x000fe20000000400 */
[----:B------:R-:W-:-:S03]  /*53e0*/  LEA.HI.SX32 R74, R74, R43, 0x1b ;  /* 0x0000002b4a4a7211 */ /* 0x000fc600078fdaff */
[----:B------:R-:W-:Y:S01]  /*53f0*/  STS.U16 [R45+0x400], R80 ;  /* 0x000400502d007388 */ /* 0x000fe20000000400 */
[----:B------:R-:W-:-:S03]  /*5400*/  LEA R132, R132, UR16, 0x1 ;  /* 0x0000001084847c11 */ /* 0x000fc6000f8e08ff */
[----:B------:R-:W-:Y:S01]  /*5410*/  STS.U16 [R44+0x440], R99 ;  /* 0x000440632c007388 */ /* 0x000fe20000000400 */
[----:B------:R-:W-:-:S03]  /*5420*/  LEA.HI.SX32 R52, R52, R43, 0x1b ;  /* 0x0000002b34347211 */ /* 0x000fc600078fdaff */
[----:B------:R0:W-:Y:S01]  /*5430*/  STS.U16 [R47+0x480], R54 ;  /* 0x000480362f007388 */ /* 0x0001e20000000400 */
[----:B------:R-:W-:Y:S02]  /*5440*/  LEA R130, R130, UR16, 0x1 ;  /* 0x0000001082827c11 */ /* 0x000fe4000f8e08ff */
[----:B------:R-:W-:Y:S01]  /*5450*/  ISETP.GE.AND P0, PT, R42, UR20, PT ;  /* 0x000000142a007c0c */ /* 0x000fe2000bf06270 */
[----:B------:R-:W-:Y:S01]  /*5460*/  STS.U16 [R142+0x4c0], R97 ;  /* 0x0004c0618e007388 */ /* 0x000fe20000000400 */
[-C--:B------:R-:W-:Y:S02]  /*5470*/  LEA.HI.SX32 R46, R46, R43.reuse, 0x1b ;  /* 0x0000002b2e2e7211 */ /* 0x080fe400078fdaff */
[----:B------:R-:W-:Y:S01]  /*5480*/  LEA R128, R128, UR16, 0x1 ;  /* 0x0000001080807c11 */ /* 0x000fe2000f8e08ff */
[----:B------:R-:W-:Y:S01]  /*5490*/  STS.U16 [R140+0x500], R87 ;  /* 0x000500578c007388 */ /* 0x000fe20000000400 */
[----:B------:R-:W-:Y:S02]  /*54a0*/  LEA.HI.SX32 R43, R118, R43, 0x1b ;  /* 0x0000002b762b7211 */ /* 0x000fe400078fdaff */
[----:B------:R-:W-:Y:S01]  /*54b0*/  LEA R126, R126, UR16, 0x1 ;  /* 0x000000107e7e7c11 */ /* 0x000fe2000f8e08ff */
[----:B------:R-:W-:Y:S01]  /*54c0*/  STS.U16 [R138+0x540], R91 ;  /* 0x0005405b8a007388 */ /* 0x000fe20000000400 */
[----:B0-----:R-:W-:-:S03]  /*54d0*/  LEA R54, R74, UR16, 0x1 ;  /* 0x000000104a367c11 */ /* 0x001fc6000f8e08ff */
        /* <DEDUP_REMOVED lines=65> */
[----:B------:R-:W-:Y:S01]  /*58f0*/  PRMT R148, RZ, 0x7610, R148 ;  /* 0x00007610ff947816 */ /* 0x000fe20000000094 */
[----:B------:R-:W-:Y:S01]  /*5900*/  VIADD R63, R42, 0x1c0 ;  /* 0x000001c02a3f7836 */ /* 0x000fe20000000000 */
[----:B------:R-:W-:Y:S01]  /*5910*/  ISETP.GE.AND P4, PT, R46, UR20, PT ;  /* 0x000000142e007c0c */ /* 0x000fe2000bf86270 */
[----:B------:R-:W3:Y:S01]  /*5920*/  @!P0 LDG.E.U16 R67, desc[UR18][R50.64+0x280] ;  /* 0x0002801232438981 */ /* 0x000ee2000c1e1500 */
[C---:B----4-:R-:W-:Y:S02]  /*5930*/  IADD3 R68, R42.reuse, 0x1e0, RZ ;  /* 0x000001e02a447810 */ /* 0x050fe40007ffe0ff */
[C---:B------:R-:W-:Y:S01]  /*5940*/  IADD3 R46, R42.reuse, 0x220, RZ ;  /* 0x000002202a2e7810 */ /* 0x040fe20007ffe0ff */
[----:B------:R-:W4:Y:S01]  /*5950*/  @!P3 LDG.E.U16 R147, desc[UR18][R50.64+0x300] ;  /* 0x000300123293b981 */ /* 0x000f22000c1e1500 */
[----:B------:R-:W-:Y:S02]  /*5960*/  IADD3 R42, R42, 0x240, RZ ;  /* 0x000002402a2a7810 */ /* 0x000fe40007ffe0ff */
[----:B------:R-:W-:Y:S01]  /*5970*/  ISETP.GE.AND P5, PT, R102, UR20, PT ;  /* 0x0000001466007c0c */ /* 0x000fe2000bfa6270 */
[----:B------:R-:W4:Y:S01]  /*5980*/  @!P6 LDG.E.U16 R148, desc[UR18][R50.64+0x340] ;  /* 0x000340123294e981 */ /* 0x000f22000c1e1500 */
[----:B------:R-:W-:-:S02]  /*5990*/  ISETP.GE.AND P2, PT, R63, UR20, PT ;  /* 0x000000143f007c0c */ /* 0x000fc4000bf46270 */
[----:B------:R-:W-:Y:S02]  /*59a0*/  ISETP.GE.AND P0, PT, R68, UR20, PT ;  /* 0x0000001444007c0c */ /* 0x000fe4000bf06270 */
[----:B------:R-:W-:Y:S02]  /*59b0*/  ISETP.GE.AND P3, PT, R46, UR20, PT ;  /* 0x000000142e007c0c */ /* 0x000fe4000bf66270 */
[----:B------:R-:W-:Y:S02]  /*59c0*/  ISETP.GE.AND P6, PT, R42, UR20, PT ;  /* 0x000000142a007c0c */ /* 0x000fe4000bfc6270 */
[----:B------:R-:W-:Y:S02]  /*59d0*/  PRMT R151, RZ, 0x7610, R151 ;  /* 0x00007610ff977816 */ /* 0x000fe40000000097 */
[----:B------:R-:W-:Y:S02]  /*59e0*/  PRMT R149, RZ, 0x7610, R149 ;  /* 0x00007610ff957816 */ /* 0x000fe40000000095 */
[----:B------:R-:W-:-:S02]  /*59f0*/  PRMT R42, RZ, 0x7610, R42 ;  /* 0x00007610ff2a7816 */ /* 0x000fc4000000002a */
        /* <DEDUP_REMOVED lines=260> */
[----:B------:R-:W-:Y:S02]  /*6a40*/  VIADD R125, R99, 0xe ;  /* 0x0000000e637d7836 */ /* 0x000fe40000000000 */
[----:B------:R-:W-:-:S05]  /*6a50*/  HADD2.F32 R100, -RZ, R96.H0_H0 ;  /* 0x20000060ff647230 */ /* 0x000fca0000004100 */
        /* <DEDUP_REMOVED lines=523> */
.L_x_341:
        /* <DEDUP_REMOVED lines=16> */
.L_x_342:
[----:B------:R-:W-:Y:S05]  /*8c10*/  BSYNC B0 ;  /* 0x0000000000007941 */ /* 0x000fea0003800000 */
.L_x_340:
        /* <DEDUP_REMOVED lines=128> */
.L_x_344:
[----:B------:R-:W-:Y:S05]  /*9420*/  BSYNC B0 ;  /* 0x0000000000007941 */ /* 0x000fea0003800000 */
.L_x_343:
        /* <DEDUP_REMOVED lines=52> */
.L_x_339:
        /* <DEDUP_REMOVED lines=15> */
[----:B------:R-:W5:Y:S01]  /*9860*/  LDL R92, [R1+0x24] ;  /* 0x00002400015c7983 */ /* 0x000f620000100800 */
[----:B------:R-:W-:Y:S01]  /*9870*/  F2FP.F16.F32.PACK_AB R5, R22, R21 ;  /* 0x000000151605723e */ /* 0x000fe200000000ff */
[----:B------:R-:W-:Y:S01]  /*9880*/  ULDC.64 UR24, c[0x0][0x2b0] ;  /* 0x0000ac0000187ab9 */ /* 0x000fe20000000a00 */
[----:B------:R-:W-:Y:S01]  /*9890*/  F2FP.F16.F32.PACK_AB R6, R24, R23 ;  /* 0x000000171806723e */ /* 0x000fe200000000ff */
[----:B0-----:R-:W0:Y:S01]  /*98a0*/  S2R R40, SR_TID.X ;  /* 0x0000000000287919 */ /* 0x001e220000002100 */
[C---:B------:R-:W-:Y:S01]  /*98b0*/  PRMT R7, R5.reuse, 0x7610, R7 ;  /* 0x0000761005077816 */ /* 0x040fe20000000007 */
[----:B------:R-:W-:Y:S01]  /*98c0*/  UIMAD UR7, UR22, UR24, URZ ;  /* 0x00000018160772a4 */ /* 0x000fe2000f8e023f */
[----:B------:R-:W-:Y:S01]  /*98d0*/  PRMT R8, R5, 0x7632, R8 ;  /* 0x0000763205087816 */ /* 0x000fe20000000008 */
[----:B------:R-:W-:Y:S01]  /*98e0*/  BAR.SYNC.DEFER_BLOCKING 0x0 ;  /* 0x0000000000007b1d */ /* 0x000fe20000010000 */
[----:B------:R-:W-:Y:S01]  /*98f0*/  F2FP.F16.F32.PACK_AB R5, R26, R25 ;  /* 0x000000191a05723e */ /* 0x000fe200000000ff */
[----:B------:R-:W-:Y:S01]  /*9900*/  USHF.L.U32 UR20, UR6, 0xb, URZ ;  /* 0x0000000b06147899 */ /* 0x000fe2000800063f */
[----:B------:R-:W-:-:S02]  /*9910*/  PRMT R9, R6, 0x7610, R9 ;  /* 0x0000761006097816 */ /* 0x000fc40000000009 */
[C---:B------:R-:W-:Y:S01]  /*9920*/  PRMT R11, R5.reuse, 0x7610, R11 ;  /* 0x00007610050b7816 */ /* 0x040fe2000000000b */
[----:B------:R-:W-:Y:S01]  /*9930*/  USHF.R.S32.HI UR23, URZ, 0x1f, UR20 ;  /* 0x0000001f3f177899 */ /* 0x000fe20008011414 */
[----:B------:R-:W-:Y:S01]  /*9940*/  PRMT R12, R5, 0x7632, R12 ;  /* 0x00007632050c7816 */ /* 0x000fe2000000000c */
[----:B------:R-:W-:Y:S01]  /*9950*/  BSSY B0, `(.L_x_346) ;  /* 0x0000050000007945 */ /* 0x000fe20003800000 */
[----:B------:R-:W-:Y:S02]  /*9960*/  F2FP.F16.F32.PACK_AB R5, R28, R27 ;  /* 0x0000001b1c05723e */ /* 0x000fe400000000ff */
[----:B------:R-:W-:Y:S02]  /*9970*/  PRMT R10, R6, 0x7632, R10 ;  /* 0x00007632060a7816 */ /* 0x000fe4000000000a */
[----:B------:R-:W-:Y:S02]  /*9980*/  F2FP.F16.F32.PACK_AB R6, R30, R29 ;  /* 0x0000001d1e06723e */ /* 0x000fe400000000ff */
[----:B------:R-:W-:-:S02]  /*9990*/  PRMT R13, R5, 0x7610, R13 ;  /* 0x00007610050d7816 */ /* 0x000fc4000000000d */
[----:B------:R-:W-:Y:S02]  /*99a0*/  PRMT R14, R6, 0x7610, R14 ;  /* 0x00007610060e7816 */ /* 0x000fe4000000000e */
[----:B------:R-:W-:Y:S01]  /*99b0*/  MOV R43, UR7 ;  /* 0x00000007002b7c02 */ /* 0x000fe20008000f00 */
[----:B------:R-:W-:Y:S04]  /*99c0*/  STS.U16 [R4], R7 ;  /* 0x0000000704007388 */ /* 0x000fe80000000400 */
[----:B------:R-:W-:Y:S01]  /*99d0*/  IMAD R43, R2, UR25, R43 ;  /* 0x00000019022b7c24 */ /* 0x000fe2000f8e022b */
[----:B0-----:R-:W-:Y:S01]  /*99e0*/  ISETP.NE.AND P0, PT, R40, RZ, PT ;  /* 0x000000ff2800720c */ /* 0x001fe20003f05270 */
[----:B------:R0:W-:Y:S04]  /*99f0*/  STS.U16 [R4+0x2], R8 ;  /* 0x0000020804007388 */ /* 0x0001e80000000400 */
[----:B------:R1:W-:Y:S04]  /*9a00*/  STS.U16 [R4+0x4], R9 ;  /* 0x0000040904007388 */ /* 0x0003e80000000400 */
[----:B------:R1:W-:Y:S01]  /*9a10*/  STS.U16 [R4+0x6], R10 ;  /* 0x0000060a04007388 */ /* 0x0003e20000000400 */
[----:B0-----:R-:W-:-:S03]  /*9a20*/  PRMT R8, R5, 0x7632, R8 ;  /* 0x0000763205087816 */ /* 0x001fc60000000008 */
[----:B------:R-:W0:Y:S01]  /*9a30*/  @!P0 LDC R7, c[0x0][0x218] ;  /* 0x00008600ff078b82 */ /* 0x000e220000000800 */
[----:B------:R-:W-:Y:S01]  /*9a40*/  F2FP.F16.F32.PACK_AB R5, R32, R31 ;  /* 0x0000001f2005723e */ /* 0x000fe200000000ff */
[----:B------:R1:W-:Y:S02]  /*9a50*/  STS.U16 [R4+0x8], R11 ;  /* 0x0000080b04007388 */ /* 0x0003e40000000400 */
[----:B-1----:R-:W-:Y:S02]  /*9a60*/  PRMT R9, R6, 0x7632, R9 ;  /* 0x0000763206097816 */ /* 0x002fe40000000009 */
[----:B------:R-:W-:Y:S01]  /*9a70*/  F2FP.F16.F32.PACK_AB R6, R36, R35 ;  /* 0x000000232406723e */ /* 0x000fe200000000ff */
[----:B------:R1:W-:Y:S01]  /*9a80*/  STS.U16 [R4+0xe], R8 ;  /* 0x00000e0804007388 */ /* 0x0003e20000000400 */
[C---:B------:R-:W-:Y:S02]  /*9a90*/  PRMT R10, R5.reuse, 0x7610, R10 ;  /* 0x00007610050a7816 */ /* 0x040fe4000000000a */
[----:B------:R-:W-:Y:S01]  /*9aa0*/  PRMT R15, R6, 0x7632, R15 ;  /* 0x00007632060f7816 */ /* 0x000fe2000000000f */
[----:B------:R1:W-:Y:S01]  /*9ab0*/  STS.U16 [R4+0xa], R12 ;  /* 0x00000a0c04007388 */ /* 0x0003e20000000400 */
[----:B------:R-:W-:-:S02]  /*9ac0*/  PRMT R11, R5, 0x7632, R11 ;  /* 0x00007632050b7816 */ /* 0x000fc4000000000b */
[----:B------:R-:W-:Y:S01]  /*9ad0*/  F2FP.F16.F32.PACK_AB R5, R34, R33 ;  /* 0x000000212205723e */ /* 0x000fe200000000ff */
[----:B------:R0:W-:Y:S01]  /*9ae0*/  STS.U16 [R4+0xc], R13 ;  /* 0x00000c0d04007388 */ /* 0x0001e20000000400 */
[----:B-1----:R-:W-:Y:S01]  /*9af0*/  PRMT R8, R6, 0x7610, R8 ;  /* 0x0000761006087816 */ /* 0x002fe20000000008 */
[----:B------:R-:W-:Y:S02]  /*9b00*/  IMAD.U32 R6, RZ, RZ, UR6 ;  /* 0x00000006ff067e24 */ /* 0x000fe4000f8e00ff */
[----:B------:R-:W-:Y:S01]  /*9b10*/  STS.U16 [R4+0x10], R14 ;  /* 0x0000100e04007388 */ /* 0x000fe20000000400 */
[----:B------:R-:W-:-:S03]  /*9b20*/  PRMT R12, R5, 0x7610, R12 ;  /* 0x00007610050c7816 */ /* 0x000fc6000000000c */
[----:B------:R1:W-:Y:S01]  /*9b30*/  STS.U16 [R4+0x12], R9 ;  /* 0x0000120904007388 */ /* 0x0003e20000000400 */
[----:B0-----:R-:W-:Y:S01]  /*9b40*/  @!P0 IMAD R7, R6, -0x800, R7 ;  /* 0xfffff80006078824 */ /* 0x001fe200078e0207 */
[----:B------:R-:W-:Y:S02]  /*9b50*/  PRMT R13, R5, 0x7632, R13 ;  /* 0x00007632050d7816 */ /* 0x000fe4000000000d */
[----:B------:R-:W-:Y:S01]  /*9b60*/  STS.U16 [R4+0x14], R10 ;  /* 0x0000140a04007388 */ /* 0x000fe20000000400 */
[----:B------:R-:W-:-:S03]  /*9b70*/  SHF.L.U32 R6, R40, 0x4, RZ ;  /* 0x0000000428067819 */ /* 0x000fc600000006ff */
[----:B------:R0:W-:Y:S01]  /*9b80*/  STS.U16 [R4+0x16], R11 ;  /* 0x0000160b04007388 */ /* 0x0001e20000000400 */
[----:B------:R-:W-:-:S03]  /*9b90*/  LOP3.LUT R78, R6, 0xfffffe00, RZ, 0xc0, !PT ;  /* 0xfffffe00064e7812 */ /* 0x000fc600078ec0ff */
[----:B------:R-:W-:Y:S01]  /*9ba0*/  STS.U16 [R4+0x18], R12 ;  /* 0x0000180c04007388 */ /* 0x000fe20000000400 */
[----:B-1----:R-:W-:-:S03]  /*9bb0*/  LOP3.LUT R9, R78, 0x1f, R40, 0xf8, !PT ;  /* 0x0000001f4e097812 */ /* 0x002fc600078ef828 */
[----:B------:R-:W-:Y:S01]  /*9bc0*/  STS.U16 [R4+0x1a], R13 ;  /* 0x00001a0d04007388 */ /* 0x000fe20000000400 */
[----:B------:R-:W-:Y:S01]  /*9bd0*/  SHF.R.S32.HI R48, RZ, 0x1f, R9 ;  /* 0x0000001fff307819 */ /* 0x000fe20000011409 */
[----:B0-----:R-:W-:Y:S01]  /*9be0*/  IMAD.WIDE.U32 R10, R2, UR24, RZ ;  /* 0x00000018020a7c25 */ /* 0x001fe2000f8e00ff */
[----:B------:R-:W-:Y:S01]  /*9bf0*/  IADD3 R6, P2, R9, UR20, RZ ;  /* 0x0000001409067c10 */ /* 0x000fe2000ff5e0ff */
[----:B------:R-:W-:Y:S04]  /*9c00*/  STS.U16 [R4+0x1c], R8 ;  /* 0x00001c0804007388 */ /* 0x000fe80000000400 */
[----:B------:R-:W-:Y:S01]  /*9c10*/  STS.U16 [R4+0x1e], R15 ;  /* 0x00001e0f04007388 */ /* 0x000fe20000000400 */
[----:B------:R-:W-:-:S03]  /*9c20*/  NOP ;  /* 0x0000000000007918 */ /* 0x000fc60000000000 */
        /* <DEDUP_REMOVED lines=34> */
.L_x_347:
[----:B------:R-:W-:Y:S05]  /*9e50*/  BSYNC B0 ;  /* 0x0000000000007941 */ /* 0x000fea0003800000 */
.L_x_346:
        /* <DEDUP_REMOVED lines=142> */
[----:B------:R-:W-:Y:S02]  /*a740*/  LEA.HI.SX32 R47, R47, R78, 0x1b ;  /* 0x0000004e2f2f7211 */ /* 0x000fe400078fdaff */
[C---:B------:R-:W-:Y:S01]  /*a750*/  IADD3 R66, R78.reuse, 0xd, RZ ;  /* 0x0000000d4e427810 */ /* 0x040fe20007ffe0ff */
[----:B--2---:R0:W-:Y:S04]  /*a760*/  STS.U16 [R108], R41 ;  /* 0x000000296c007388 */ /* 0x0041e80000000400 */
[----:B---3--:R-:W-:Y:S04]  /*a770*/  STS.U16 [R107+0x40], R48 ;  /* 0x000040306b007388 */ /* 0x008fe80000000400 */
[----:B----4-:R-:W-:Y:S04]  /*a780*/  STS.U16 [R106+0x80], R49 ;  /* 0x000080316a007388 */ /* 0x010fe80000000400 */
[----:B-----5:R-:W-:Y:S01]  /*a790*/  STS.U16 [R105+0xc0], R50 ;  /* 0x0000c03269007388 */ /* 0x020fe20000000400 */
[----:B0-----:R-:W-:-:S03]  /*a7a0*/  IADD3 R41, R78, 0x1, RZ ;  /* 0x000000014e297810 */ /* 0x001fc60007ffe0ff */
[----:B------:R0:W-:Y:S04]  /*a7b0*/  STS.U16 [R104+0x100], R42 ;  /* 0x0001002a68007388 */ /* 0x0001e80000000400 */
[----:B------:R-:W-:Y:S04]  /*a7c0*/  STS.U16 [R103+0x140], R43 ;  /* 0x0001402b67007388 */ /* 0x000fe80000000400 */
[----:B------:R-:W-:Y:S04]  /*a7d0*/  STS.U16 [R102+0x180], R51 ;  /* 0x0001803366007388 */ /* 0x000fe80000000400 */
[----:B------:R-:W-:Y:S01]  /*a7e0*/  STS.U16 [R101+0x1c0], R52 ;  /* 0x0001c03465007388 */ /* 0x000fe20000000400 */
[----:B------:R-:W-:-:S03]  /*a7f0*/  LEA.HI.SX32 R41, R41, R78, 0x1b ;  /* 0x0000004e29297211 */ /* 0x000fc600078fdaff */
[----:B------:R1:W-:Y:S01]  /*a800*/  STS.U16 [R100+0x200], R44 ;  /* 0x0002002c64007388 */ /* 0x0003e20000000400 */
[----:B0-----:R-:W-:-:S03]  /*a810*/  IADD3 R42, R78, 0x2, RZ ;  /* 0x000000024e2a7810 */ /* 0x001fc60007ffe0ff */
[----:B------:R0:W-:Y:S01]  /*a820*/  STS.U16 [R99+0x240], R45 ;  /* 0x0002402d63007388 */ /* 0x0001e20000000400 */
[----:B------:R-:W-:Y:S02]  /*a830*/  LEA R41, R41, UR16, 0x1 ;  /* 0x0000001029297c11 */ /* 0x000fe4000f8e08ff */
[----:B------:R-:W-:Y:S01]  /*a840*/  LEA.HI.SX32 R42, R42, R78, 0x1b ;  /* 0x0000004e2a2a7211 */ /* 0x000fe200078fdaff */
[----:B------:R2:W-:Y:S04]  /*a850*/  STS.U16 [R98+0x280], R53 ;  /* 0x0002803562007388 */ /* 0x0005e80000000400 */
[----:B------:R-:W-:Y:S01]  /*a860*/  STS.U16 [R97+0x2c0], R54 ;  /* 0x0002c03661007388 */ /* 0x000fe20000000400 */
[----:B-1----:R-:W-:-:S03]  /*a870*/  VIADD R44, R78, 0x4 ;  /* 0x000000044e2c7836 */ /* 0x002fc60000000000 */
[----:B------:R1:W-:Y:S01]  /*a880*/  STS.U16 [R96+0x300], R55 ;  /* 0x0003003760007388 */ /* 0x0003e20000000400 */
[----:B------:R-:W-:-:S03]  /*a890*/  IADD3 R43, R78, 0x3, RZ ;  /* 0x000000034e2b7810 */ /* 0x000fc60007ffe0ff */
[----:B------:R-:W-:Y:S04]  /*a8a0*/  STS.U16 [R95+0x340], R56 ;  /* 0x000340385f007388 */ /* 0x000fe80000000400 */
[----:B------:R-:W-:Y:S04]  /*a8b0*/  STS.U16 [R94+0x380], R57 ;  /* 0x000380395e007388 */ /* 0x000fe80000000400 */
[----:B------:R-:W-:Y:S01]  /*a8c0*/  STS.U16 [R92+0x3c0], R58 ;  /* 0x0003c03a5c007388 */ /* 0x000fe20000000400 */
[----:B------:R-:W-:-:S03]  /*a8d0*/  NOP ;  /* 0x0000000000007918 */ /* 0x000fc60000000000 */
[----:B------:R-:W3:Y:S01]  /*a8e0*/  LDS.U16 R46, [R4] ;  /* 0x00000000042e7984 */ /* 0x000ee20000000400 */
[----:B------:R-:W-:Y:S02]  /*a8f0*/  LEA R42, R42, UR16, 0x1 ;  /* 0x000000102a2a7c11 */ /* 0x000fe4000f8e08ff */
[-C--:B------:R-:W-:Y:S01]  /*a900*/  LEA.HI.SX32 R43, R43, R78.reuse, 0x1b ;  /* 0x0000004e2b2b7211 */ /* 0x080fe200078fdaff */
[----:B------:R-:W4:Y:S01]  /*a910*/  LDS.U16 R48, [R41+0x2] ;  /* 0x0000020029307984 */ /* 0x000f220000000400 */
[----:B------:R-:W-:Y:S02]  /*a920*/  LEA.HI.SX32 R44, R44, R78, 0x1b ;  /* 0x0000004e2c2c7211 */ /* 0x000fe400078fdaff */
[----:B------:R-:W-:Y:S01]  /*a930*/  LEA R43, R43, UR16, 0x1 ;  /* 0x000000102b2b7c11 */ /* 0x000fe2000f8e08ff */
[----:B------:R-:W5:Y:S01]  /*a940*/  LDS.U16 R49, [R42+0x4] ;  /* 0x000004002a317984 */ /* 0x000f620000000400 */
[----:B------:R-:W-:-:S03]  /*a950*/  LEA R44, R44, UR16, 0x1 ;  /* 0x000000102c2c7c11 */ /* 0x000fc6000f8e08ff */
[----:B------:R-:W5:Y:S04]  /*a960*/  LDS.U16 R59, [R43+0x6] ;  /* 0x000006002b3b7984 */ /* 0x000f680000000400 */
[----:B------:R-:W5:Y:S01]  /*a970*/  LDS.U16 R61, [R44+0x8] ;  /* 0x000008002c3d7984 */ /* 0x000f620000000400 */
[----:B0-----:R-:W-:-:S04]  /*a980*/  IADD3 R45, R78, 0x5, RZ ;  /* 0x000000054e2d7810 */ /* 0x001fc80007ffe0ff */
[----:B------:R-:W-:Y:S02]  /*a990*/  LEA.HI.SX32 R45, R45, R78, 0x1b ;  /* 0x0000004e2d2d7211 */ /* 0x000fe400078fdaff */
[C---:B------:R-:W-:Y:S02]  /*a9a0*/  IADD3 R50, R78.reuse, 0x7, RZ ;  /* 0x000000074e327810 */ /* 0x040fe40007ffe0ff */
[----:B------:R-:W-:Y:S02]  /*a9b0*/  LEA R45, R45, UR16, 0x1 ;  /* 0x000000102d2d7c11 */ /* 0x000fe4000f8e08ff */
[C---:B------:R-:W-:Y:S02]  /*a9c0*/  IADD3 R51, R78.reuse, 0x8, RZ ;  /* 0x000000084e337810 */ /* 0x040fe40007ffe0ff */
[C---:B------:R-:W-:Y:S01]  /*a9d0*/  IADD3 R52, R78.reuse, 0x9, RZ ;  /* 0x000000094e347810 */ /* 0x040fe20007ffe0ff */
[----:B------:R-:W0:Y:S01]  /*a9e0*/  LDS.U16 R60, [R45+0xa] ;  /* 0x00000a002d3c7984 */ /* 0x000e220000000400 */
[----:B--2---:R-:W-:-:S02]  /*a9f0*/  IADD3 R53, R78, 0xa, RZ ;  /* 0x0000000a4e357810 */ /* 0x004fc40007ffe0ff */
[----:B-1----:R-:W-:Y:S02]  /*aa00*/  IADD3 R55, R78, 0xb, RZ ;  /* 0x0000000b4e377810 */ /* 0x002fe40007ffe0ff */
[-C--:B------:R-:W-:Y:S01]  /*aa10*/  LEA.HI.SX32 R52, R52, R78.reuse, 0x1b ;  /* 0x0000004e34347211 */ /* 0x080fe200078fdaff */
[----:B---3--:R-:W-:Y:S01]  /*aa20*/  HADD2.F32 R54, -RZ, R46.H0_H0 ;  /* 0x2000002eff367230 */ /* 0x008fe20000004100 */
[----:B------:R-:W-:Y:S02]  /*aa30*/  LEA R46, R47, UR16, 0x1 ;  /* 0x000000102f2e7c11 */ /* 0x000fe4000f8e08ff */
[-C--:B------:R-:W-:Y:S01]  /*aa40*/  LEA.HI.SX32 R47, R50, R78.reuse, 0x1b ;  /* 0x0000004e322f7211 */ /* 0x080fe200078fdaff */
[----:B----4-:R-:W-:Y:S01]  /*aa50*/  HADD2.F32 R57, -RZ, R48.H0_H0 ;  /* 0x20000030ff397230 */ /* 0x010fe20000004100 */
[-C--:B------:R-:W-:Y:S02]  /*aa60*/  LEA.HI.SX32 R48, R51, R78.reuse, 0x1b ;  /* 0x0000004e33307211 */ /* 0x080fe400078fdaff */
[----:B------:R-:W-:Y:S01]  /*aa70*/  IADD3 R56, R78, 0xc, RZ ;  /* 0x0000000c4e387810 */ /* 0x000fe20007ffe0ff */
[----:B-----5:R-:W-:Y:S01]  /*aa80*/  HADD2.F32 R58, -RZ, R49.H0_H0 ;  /* 0x20000031ff3a7230 */ /* 0x020fe20000004100 */
[----:B------:R-:W-:Y:S01]  /*aa90*/  LEA R47, R47, UR16, 0x1 ;  /* 0x000000102f2f7c11 */ /* 0x000fe2000f8e08ff */
[----:B------:R-:W-:Y:S01]  /*aaa0*/  FMUL.FTZ R65, R54, -1.4426950216293334961 ;  /* 0xbfb8aa3b36417820 */ /* 0x000fe20000410000 */
[----:B------:R-:W-:Y:S01]  /*aab0*/  LEA R48, R48, UR16, 0x1 ;  /* 0x0000001030307c11 */ /* 0x000fe2000f8e08ff */
[----:B------:R-:W-:Y:S01]  /*aac0*/  HADD2.F32 R59, -RZ, R59.H0_H0 ;  /* 0x2000003bff3b7230 */ /* 0x000fe20000004100 */
[----:B------:R-:W-:Y:S01]  /*aad0*/  LEA.HI.SX32 R50, R53, R78, 0x1b ;  /* 0x0000004e35327211 */ /* 0x000fe200078fdaff */
[----:B------:R-:W1:Y:S01]  /*aae0*/  LDS.U16 R63, [R47+0xe] ;  /* 0x00000e002f3f7984 */ /* 0x000e620000000400 */
[----:B------:R-:W-:-:S02]  /*aaf0*/  LEA R49, R52, UR16, 0x1 ;  /* 0x0000001034317c11 */ /* 0x000fc4000f8e08ff */
[-C--:B------:R-:W-:Y:S01]  /*ab00*/  LEA.HI.SX32 R51, R55, R78.reuse, 0x1b ;  /* 0x0000004e37337211 */ /* 0x080fe200078fdaff */
[----:B------:R-:W-:Y:S01]  /*ab10*/  FMUL.FTZ R67, R57, -1.4426950216293334961 ;  /* 0xbfb8aa3b39437820 */ /* 0x000fe20000410000 */
[-C--:B------:R-:W-:Y:S01]  /*ab20*/  LEA.HI.SX32 R52, R56, R78.reuse, 0x1b ;  /* 0x0000004e38347211 */ /* 0x080fe200078fdaff */
[----:B------:R-:W-:Y:S01]  /*ab30*/  HADD2.F32 R61, -RZ, R61.H0_H0 ;  /* 0x2000003dff3d7230 */ /* 0x000fe20000004100 */
[C---:B------:R-:W-:Y:S01]  /*ab40*/  IADD3 R55, R78.reuse, 0xe, RZ ;  /* 0x0000000e4e377810 */ /* 0x040fe20007ffe0ff */
[----:B------:R-:W2:Y:S01]  /*ab50*/  LDS.U16 R64, [R48+0x10] ;  /* 0x0000100030407984 */ /* 0x000ea20000000400 */
[----:B------:R-:W-:Y:S02]  /*ab60*/  IADD3 R56, R78, 0xf, RZ ;  /* 0x0000000f4e387810 */ /* 0x000fe40007ffe0ff */
[----:B------:R-:W-:Y:S01]  /*ab70*/  LEA R50, R50, UR16, 0x1 ;  /* 0x0000001032327c11 */ /* 0x000fe2000f8e08ff */
[----:B------:R-:W3:Y:S01]  /*ab80*/  LDS.U16 R62, [R46+0xc] ;  /* 0x00000c002e3e7984 */ /* 0x000ee20000000400 */
[----:B------:R-:W-:-:S02]  /*ab90*/  LEA.HI.SX32 R53, R66, R78, 0x1b ;  /* 0x0000004e42357211 */ /* 0x000fc400078fdaff */
[----:B------:R-:W-:Y:S01]  /*aba0*/  LEA R51, R51, UR16, 0x1 ;  /* 0x0000001033337c11 */ /* 0x000fe2000f8e08ff */
[----:B------:R4:W5:Y:S01]  /*abb0*/  MUFU.EX2 R72, R65 ;  /* 0x0000004100487308 */ /* 0x0009620000000800 */
[----:B------:R-:W-:Y:S01]  /*abc0*/  LEA R52, R52, UR16, 0x1 ;  /* 0x0000001034347c11 */ /* 0x000fe2000f8e08ff */
[----:B------:R-:W-:Y:S01]  /*abd0*/  FMUL.FTZ R69, R58, -1.4426950216293334961 ;  /* 0xbfb8aa3b3a457820 */ /* 0x000fe20000410000 */
[-C--:B------:R-:W-:Y:S01]  /*abe0*/  LEA.HI.SX32 R55, R55, R78.reuse, 0x1b ;  /* 0x0000004e37377211 */ /* 0x080fe200078fdaff */
[----:B------:R-:W-:Y:S01]  /*abf0*/  FMUL.FTZ R70, R59, -1.4426950216293334961 ;  /* 0xbfb8aa3b3b467820 */ /* 0x000fe20000410000 */
[----:B------:R-:W-:Y:S01]  /*ac00*/  LEA.HI.SX32 R56, R56, R78, 0x1b ;  /* 0x0000004e38387211 */ /* 0x000fe200078fdaff */
[----:B------:R-:W-:Y:S01]  /*ac10*/  LDS.U16 R68, [R51+0x16] ;  /* 0x0000160033447984 */ /* 0x000fe20000000400 */
[----:B------:R-:W-:Y:S01]  /*ac20*/  LEA R53, R53, UR16, 0x1 ;  /* 0x0000001035357c11 */ /* 0x000fe2000f8e08ff */
[----:B------:R0:W5:Y:S02]  /*ac30*/  MUFU.EX2 R73, R67 ;  /* 0x0000004300497308 */ /* 0x0001640000000800 */
[----:B----4-:R-:W4:Y:S01]  /*ac40*/  LDS.U16 R65, [R49+0x12] ;  /* 0x0000120031417984 */ /* 0x010f220000000400 */
[----:B------:R-:W-:Y:S01]  /*ac50*/  FMUL.FTZ R71, R61, -1.4426950216293334961 ;  /* 0xbfb8aa3b3d477820 */ /* 0x000fe20000410000 */
[----:B------:R-:W-:-:S02]  /*ac60*/  LEA R55, R55, UR16, 0x1 ;  /* 0x0000001037377c11 */ /* 0x000fc4000f8e08ff */
[----:B------:R-:W-:Y:S01]  /*ac70*/  LEA R56, R56, UR16, 0x1 ;  /* 0x0000001038387c11 */ /* 0x000fe2000f8e08ff */
[----:B------:R-:W5:Y:S01]  /*ac80*/  LDS.U16 R66, [R52+0x18] ;  /* 0x0000180034427984 */ /* 0x000f620000000400 */
[----:B------:R1:W-:Y:S03]  /*ac90*/  MUFU.EX2 R74, R69 ;  /* 0x00000045004a7308 */ /* 0x0003e60000000800 */
[----:B0-----:R-:W0:Y:S05]  /*aca0*/  LDS.U16 R67, [R50+0x14] ;  /* 0x0000140032437984 */ /* 0x001e2a0000000400 */
[----:B------:R2:W-:Y:S01]  /*acb0*/  MUFU.EX2 R75, R70 ;  /* 0x00000046004b7308 */ /* 0x0005e20000000800 */
[----:B-1----:R-:W1:Y:S07]  /*acc0*/  LDS.U16 R69, [R53+0x1a] ;  /* 0x00001a0035457984 */ /* 0x002e6e0000000400 */
[----:B------:R3:W1:Y:S01]  /*acd0*/  MUFU.EX2 R76, R71 ;  /* 0x00000047004c7308 */ /* 0x0006620000000800 */
[----:B--2---:R-:W2:Y:S04]  /*ace0*/  LDS.U16 R70, [R55+0x1c] ;  /* 0x00001c0037467984 */ /* 0x004ea80000000400 */
[----:B---3--:R-:W3:Y:S01]  /*acf0*/  LDS.U16 R71, [R56+0x1e] ;  /* 0x00001e0038477984 */ /* 0x008ee20000000400 */
[----:B------:R-:W-:-:S02]  /*ad00*/  HADD2.F32 R60, -RZ, R60.H0_H0 ;  /* 0x2000003cff3c7230 */ /* 0x000fc40000004100 */
[----:B------:R-:W-:-:S03]  /*ad10*/  HADD2.F32 R79, -RZ, R63.H0_H0 ;  /* 0x2000003fff4f7230 */ /* 0x000fc60000004100 */
[----:B------:R-:W-:Y:S01]  /*ad20*/  FMUL.FTZ R77, R60, -1.4426950216293334961 ;  /* 0xbfb8aa3b3c4d7820 */ /* 0x000fe20000410000 */
[----:B------:R-:W-:Y:S02]  /*ad30*/  HADD2.F32 R81, -RZ, R64.H0_H0 ;  /* 0x20000040ff517230 */ /* 0x000fe40000004100 */
[----:B------:R-:W-:Y:S01]  /*ad40*/  FMUL.FTZ R63, R79, -1.4426950216293334961 ;  /* 0xbfb8aa3b4f3f7820 */ /* 0x000fe20000410000 */
[----:B------:R-:W-:Y:S02]  /*ad50*/  HADD2.F32 R62, -RZ, R62.H0_H0 ;  /* 0x2000003eff3e7230 */ /* 0x000fe40000004100 */
[----:B----4-:R-:W-:Y:S01]  /*ad60*/  HADD2.F32 R64, -RZ, R65.H0_H0 ;  /* 0x20000041ff407230 */ /* 0x010fe20000004100 */
[----:B------:R-:W4:Y:S01]  /*ad70*/  MUFU.EX2 R77, R77 ;  /* 0x0000004d004d7308 */ /* 0x000f220000000800 */
[----:B------:R-:W-:Y:S02]  /*ad80*/  HADD2.F32 R68, -RZ, R68.H0_H0 ;  /* 0x20000044ff447230 */ /* 0x000fe40000004100 */
[----:B------:R-:W-:Y:S01]  /*ad90*/  FMUL.FTZ R65, R81, -1.4426950216293334961 ;  /* 0xbfb8aa3b51417820 */ /* 0x000fe20000410000 */
[----:B-----5:R-:W-:-:S02]  /*ada0*/  HADD2.F32 R86, -RZ, R66.H0_H0 ;  /* 0x20000042ff567230 */ /* 0x020fc40000004100 */
[----:B0-----:R-:W-:Y:S02]  /*adb0*/  HADD2.F32 R67, -RZ, R67.H0_H0 ;  /* 0x20000043ff437230 */ /* 0x001fe40000004100 */
[----:B------:R-:W-:Y:S01]  /*adc0*/  FMUL.FTZ R78, R62, -1.4426950216293334961 ;  /* 0xbfb8aa3b3e4e7820 */ /* 0x000fe20000410000 */
[----:B------:R1:W0:Y:S01]  /*add0*/  MUFU.EX2 R80, R63 ;  /* 0x0000003f00507308 */ /* 0x0002220000000800 */
[----:B------:R-:W-:Y:S01]  /*ade0*/  FMUL.FTZ R83, R64, -1.4426950216293334961 ;  /* 0xbfb8aa3b40537820 */ /* 0x000fe20000410000 */
[----:B------:R-:W-:Y:S01]  /*adf0*/  FMUL.FTZ R85, R68, -1.4426950216293334961 ;  /* 0xbfb8aa3b44557820 */ /* 0x000fe20000410000 */
[----:B------:R-:W-:-:S05]  /*ae00*/  FMUL.FTZ R84, R67, -1.4426950216293334961 ;  /* 0xbfb8aa3b43547820 */ /* 0x000fca0000410000 */
[----:B------:R3:W-:Y:S01]  /*ae10*/  MUFU.EX2 R82, R65 ;  /* 0x0000004100527308 */ /* 0x0007e20000000800 */
[----:B-1----:R-:W-:Y:S02]  /*ae20*/  HADD2.F32 R63, -RZ, R69.H0_H0 ;  /* 0x20000045ff3f7230 */ /* 0x002fe40000004100 */
[----:B------:R-:W-:Y:S01]  /*ae30*/  FMUL.FTZ R69, R86, -1.4426950216293334961 ;  /* 0xbfb8aa3b56457820 */ /* 0x000fe20000410000 */
[----:B--2---:R-:W-:Y:S02]  /*ae40*/  HADD2.F32 R66, -RZ, R70.H0_H0 ;  /* 0x20000046ff427230 */ /* 0x004fe40000004100 */
[----:B------:R-:W-:Y:S02]  /*ae50*/  FMUL.FTZ R87, R63, -1.4426950216293334961 ;  /* 0xbfb8aa3b3f577820 */ /* 0x000fe40000410000 */
[----:B------:R-:W1:Y:S01]  /*ae60*/  MUFU.EX2 R78, R78 ;  /* 0x0000004e004e7308 */ /* 0x000e620000000800 */
[----:B---3--:R-:W-:Y:S02]  /*ae70*/  HADD2.F32 R65, -RZ, R71.H0_H0 ;  /* 0x20000047ff417230 */ /* 0x008fe40000004100 */
[----:B------:R-:W-:Y:S01]  /*ae80*/  FMUL.FTZ R70, R66, -1.4426950216293334961 ;  /* 0xbfb8aa3b42467820 */ /* 0x000fe20000410000 */
[----:B------:R-:W-:-:S04]  /*ae90*/  FADD.FTZ R72, R72, 1 ;  /* 0x3f80000048487421 */ /* 0x000fc80000010000 */
[----:B------:R-:W2:Y:S01]  /*aea0*/  MUFU.EX2 R83, R83 ;  /* 0x0000005300537308 */ /* 0x000ea20000000800 */
[----:B------:R-:W-:Y:S01]  /*aeb0*/  FMUL.FTZ R71, R65, -1.4426950216293334961 ;  /* 0xbfb8aa3b41477820 */ /* 0x000fe20000410000 */
[----:B------:R-:W-:Y:S01]  /*aec0*/  FADD.FTZ R73, R73, 1 ;  /* 0x3f80000049497421 */ /* 0x000fe20000010000 */
[----:B------:R-:W-:Y:S01]  /*aed0*/  FADD.FTZ R76, R76, 1 ;  /* 0x3f8000004c4c7421 */ /* 0x000fe20000010000 */
[----:B----4-:R-:W-:-:S04]  /*aee0*/  FADD.FTZ R77, R77, 1 ;  /* 0x3f8000004d4d7421 */ /* 0x010fc80000010000 */
[----:B------:R-:W3:Y:S08]  /*aef0*/  MUFU.EX2 R84, R84 ;  /* 0x0000005400547308 */ /* 0x000ef00000000800 */
[----:B------:R-:W4:Y:S08]  /*af00*/  MUFU.EX2 R85, R85 ;  /* 0x0000005500557308 */ /* 0x000f300000000800 */
[----:B------:R-:W5:Y:S01]  /*af10*/  MUFU.EX2 R69, R69 ;  /* 0x0000004500457308 */ /* 0x000f620000000800 */
[----:B------:R-:W-:-:S07]  /*af20*/  FADD.FTZ R74, R74, 1 ;  /* 0x3f8000004a4a7421 */ /* 0x000fce0000010000 */
[----:B------:R-:W5:Y:S01]  /*af30*/  MUFU.EX2 R87, R87 ;  /* 0x0000005700577308 */ /* 0x000f620000000800 */
[----:B------:R-:W-:-:S07]  /*af40*/  FADD.FTZ R75, R75, 1 ;  /* 0x3f8000004b4b7421 */ /* 0x000fce0000010000 */
[----:B------:R-:W5:Y:S08]  /*af50*/  MUFU.RCP R89, R72 ;  /* 0x0000004800597308 */ /* 0x000f700000001000 */
[----:B------:R-:W5:Y:S01]  /*af60*/  MUFU.RCP R88, R73 ;  /* 0x0000004900587308 */ /* 0x000f620000001000 */
[----:B0-----:R-:W-:-:S07]  /*af70*/  FADD.FTZ R80, R80, 1 ;  /* 0x3f80000050507421 */ /* 0x001fce0000010000 */
[----:B------:R-:W0:Y:S08]  /*af80*/  MUFU.EX2 R70, R70 ;  /* 0x0000004600467308 */ /* 0x000e300000000800 */
[----:B------:R-:W0:Y:S01]  /*af90*/  MUFU.EX2 R71, R71 ;  /* 0x0000004700477308 */ /* 0x000e220000000800 */
[----:B-1----:R-:W-:Y:S01]  /*afa0*/  FADD.FTZ R78, R78, 1 ;  /* 0x3f8000004e4e7421 */ /* 0x002fe20000010000 */
[----:B------:R-:W-:-:S06]  /*afb0*/  FADD.FTZ R82, R82, 1 ;  /* 0x3f80000052527421 */ /* 0x000fcc0000010000 */
[----:B------:R-:W1:Y:S01]  /*afc0*/  MUFU.RCP R76, R76 ;  /* 0x0000004c004c7308 */ /* 0x000e620000001000 */
[----:B--2---:R-:W-:-:S07]  /*afd0*/  FADD.FTZ R83, R83, 1 ;  /* 0x3f80000053537421 */ /* 0x004fce0000010000 */
[----:B------:R-:W2:Y:S01]  /*afe0*/  MUFU.RCP R77, R77 ;  /* 0x0000004d004d7308 */ /* 0x000ea20000001000 */
[----:B---3--:R-:W-:Y:S01]  /*aff0*/  FADD.FTZ R84, R84, 1 ;  /* 0x3f80000054547421 */ /* 0x008fe20000010000 */
[----:B----4-:R-:W-:Y:S01]  /*b000*/  FADD.FTZ R85, R85, 1 ;  /* 0x3f80000055557421 */ /* 0x010fe20000010000 */
[----:B-----5:R-:W-:-:S05]  /*b010*/  FADD.FTZ R69, R69, 1 ;  /* 0x3f80000045457421 */ /* 0x020fca0000010000 */
[----:B------:R-:W3:Y:S01]  /*b020*/  MUFU.RCP R91, R74 ;  /* 0x0000004a005b7308 */ /* 0x000ee20000001000 */
[----:B------:R-:W-:Y:S01]  /*b030*/  FADD.FTZ R87, R87, 1 ;  /* 0x3f80000057577421 */ /* 0x000fe20000010000 */
[----:B------:R-:W-:-:S06]  /*b040*/  FMUL.FTZ R54, R54, R89 ;  /* 0x0000005936367220 */ /* 0x000fcc0000410000 */
[----:B------:R-:W4:Y:S01]  /*b050*/  MUFU.RCP R90, R75 ;  /* 0x0000004b005a7308 */ /* 0x000f220000001000 */
[----:B------:R-:W-:Y:S01]  /*b060*/  FMUL.FTZ R57, R57, R88 ;  /* 0x0000005839397220 */ /* 0x000fe20000410000 */
[----:B0-----:R-:W-:Y:S01]  /*b070*/  FADD.FTZ R70, R70, 1 ;  /* 0x3f80000046467421 */ /* 0x001fe20000010000 */
[----:B------:R-:W-:-:S05]  /*b080*/  FADD.FTZ R71, R71, 1 ;  /* 0x3f80000047477421 */ /* 0x000fca0000010000 */
[----:B------:R-:W0:Y:S01]  /*b090*/  MUFU.RCP R93, R78 ;  /* 0x0000004e005d7308 */ /* 0x000e220000001000 */
[----:B------:R-:W-:Y:S01]  /*b0a0*/  FMUL.FTZ R54, R54, R21 ;  /* 0x0000001536367220 */ /* 0x000fe20000410000 */
[----:B------:R-:W-:-:S06]  /*b0b0*/  FMUL.FTZ R57, R57, R22 ;  /* 0x0000001639397220 */ /* 0x000fcc0000410000 */
[----:B------:R-:W5:Y:S01]  /*b0c0*/  MUFU.RCP R80, R80 ;  /* 0x0000005000507308 */ /* 0x000f620000001000 */
[----:B-1----:R-:W-:Y:S01]  /*b0d0*/  FMUL.FTZ R22, R61, R76 ;  /* 0x0000004c3d167220 */ /* 0x002fe20000410000 */
[----:B--2---:R-:W-:-:S06]  /*b0e0*/  FMUL.FTZ R21, R60, R77 ;  /* 0x0000004d3c157220 */ /* 0x004fcc0000410000 */
[----:B------:R-:W1:Y:S08]  /*b0f0*/  MUFU.RCP R82, R82 ;  /* 0x0000005200527308 */ /* 0x000e700000001000 */
[----:B------:R-:W2:Y:S08]  /*b100*/  MUFU.RCP R83, R83 ;  /* 0x0000005300537308 */ /* 0x000eb00000001000 */
[----:B------:R-:W2:Y:S08]  /*b110*/  MUFU.RCP R84, R84 ;  /* 0x0000005400547308 */ /* 0x000eb00000001000 */
[----:B------:R-:W2:Y:S01]  /*b120*/  MUFU.RCP R85, R85 ;  /* 0x0000005500557308 */ /* 0x000ea20000001000 */
[----:B---3--:R-:W-:-:S07]  /*b130*/  FMUL.FTZ R58, R58, R91 ;  /* 0x0000005b3a3a7220 */ /* 0x008fce0000410000 */
[----:B------:R-:W3:Y:S01]  /*b140*/  MUFU.RCP R69, R69 ;  /* 0x0000004500457308 */ /* 0x000ee20000001000 */
[----:B----4-:R-:W-:-:S07]  /*b150*/  FMUL.FTZ R59, R59, R90 ;  /* 0x0000005a3b3b7220 */ /* 0x010fce0000410000 */
[----:B------:R-:W4:Y:S08]  /*b160*/  MUFU.RCP R72, R87 ;  /* 0x0000005700487308 */ /* 0x000f300000001000 */
[----:B------:R-:W4:Y:S08]  /*b170*/  MUFU.RCP R61, R70 ;  /* 0x00000046003d7308 */ /* 0x000f300000001000 */
[----:B------:R-:W4:Y:S01]  /*b180*/  MUFU.RCP R60, R71 ;  /* 0x00000047003c7308 */ /* 0x000f220000001000 */
[----:B------:R-:W-:Y:S01]  /*b190*/  FMUL.FTZ R58, R58, R23 ;  /* 0x000000173a3a7220 */ /* 0x000fe20000410000 */
[----:B------:R-:W-:Y:S01]  /*b1a0*/  FMUL.FTZ R59, R59, R24 ;  /* 0x000000183b3b7220 */ /* 0x000fe20000410000 */
[----:B0-----:R-:W-:Y:S01]  /*b1b0*/  FMUL.FTZ R62, R62, R93 ;  /* 0x0000005d3e3e7220 */ /* 0x001fe20000410000 */
[----:B-----5:R-:W-:Y:S01]  /*b1c0*/  FMUL.FTZ R79, R79, R80 ;  /* 0x000000504f4f7220 */ /* 0x020fe20000410000 */
[----:B------:R-:W-:Y:S01]  /*b1d0*/  FMUL.FTZ R22, R22, R25 ;  /* 0x0000001916167220 */ /* 0x000fe20000410000 */
[----:B-1----:R-:W-:Y:S01]  /*b1e0*/  FMUL.FTZ R24, R81, R82 ;  /* 0x0000005251187220 */ /* 0x002fe20000410000 */
[----:B------:R-:W-:Y:S01]  /*b1f0*/  FMUL.FTZ R21, R21, R26 ;  /* 0x0000001a15157220 */ /* 0x000fe20000410000 */
[----:B--2---:R-:W-:Y:S01]  /*b200*/  FMUL.FTZ R23, R64, R83 ;  /* 0x0000005340177220 */ /* 0x004fe20000410000 */
[----:B------:R-:W-:Y:S01]  /*b210*/  F2FP.F16.F32.PACK_AB R54, R57, R54 ;  /* 0x000000363936723e */ /* 0x000fe200000000ff */
[----:B------:R-:W-:Y:S01]  /*b220*/  BAR.SYNC.DEFER_BLOCKING 0x0 ;  /* 0x0000000000007b1d */ /* 0x000fe20000010000 */
[----:B------:R-:W-:Y:S01]  /*b230*/  FMUL.FTZ R62, R62, R27 ;  /* 0x0000001b3e3e7220 */ /* 0x000fe20000410000 */
[----:B------:R-:W-:Y:S01]  /*b240*/  FMUL.FTZ R79, R79, R28 ;  /* 0x0000001c4f4f7220 */ /* 0x000fe20000410000 */
[----:B------:R-:W-:Y:S01]  /*b250*/  FMUL.FTZ R26, R67, R84 ;  /* 0x00000054431a7220 */ /* 0x000fe20000410000 */
[----:B------:R-:W-:Y:S01]  /*b260*/  FMUL.FTZ R25, R68, R85 ;  /* 0x0000005544197220 */ /* 0x000fe20000410000 */
[----:B------:R-:W-:Y:S01]  /*b270*/  F2FP.F16.F32.PACK_AB R58, R59, R58 ;  /* 0x0000003a3b3a723e */ /* 0x000fe200000000ff */
[----:B------:R-:W-:Y:S01]  /*b280*/  FMUL.FTZ R24, R24, R29 ;  /* 0x0000001d18187220 */ /* 0x000fe20000410000 */
[----:B---3--:R-:W-:Y:S01]  /*b290*/  FMUL.FTZ R86, R86, R69 ;  /* 0x0000004556567220 */ /* 0x008fe20000410000 */
[----:B------:R-:W-:Y:S01]  /*b2a0*/  FMUL.FTZ R23, R23, R30 ;  /* 0x0000001e17177220 */ /* 0x000fe20000410000 */
[----:B----4-:R-:W-:Y:S01]  /*b2b0*/  FMUL.FTZ R63, R63, R72 ;  /* 0x000000483f3f7220 */ /* 0x010fe20000410000 */
[----:B------:R-:W-:Y:S01]  /*b2c0*/  PRMT R27, R54, 0x7632, R27 ;  /* 0x00007632361b7816 */ /* 0x000fe2000000001b */
[----:B------:R-:W-:Y:S01]  /*b2d0*/  FMUL.FTZ R26, R26, R31 ;  /* 0x0000001f1a1a7220 */ /* 0x000fe20000410000 */
[----:B------:R-:W-:Y:S01]  /*b2e0*/  F2FP.F16.F32.PACK_AB R21, R21, R22 ;  /* 0x000000161515723e */ /* 0x000fe200000000ff */
[----:B------:R-:W-:Y:S01]  /*b2f0*/  FMUL.FTZ R25, R25, R32 ;  /* 0x0000002019197220 */ /* 0x000fe20000410000 */
[----:B------:R-:W-:Y:S01]  /*b300*/  FMUL.FTZ R66, R66, R61 ;  /* 0x0000003d42427220 */ /* 0x000fe20000410000 */
[----:B------:R-:W-:Y:S01]  /*b310*/  FMUL.FTZ R65, R65, R60 ;  /* 0x0000003c41417220 */ /* 0x000fe20000410000 */
        /* <DEDUP_REMOVED lines=10> */
[----:B------:R-:W-:Y:S01]  /*b3c0*/  STS.U16 [R41+0x2], R27 ;  /* 0x0000021b29007388 */ /* 0x000fe20000000400 */
[----:B------:R-:W-:-:S03]  /*b3d0*/  PRMT R24, R23, 0x7632, R24 ;  /* 0x0000763217187816 */ /* 0x000fc60000000018 */
[----:B------:R-:W-:Y:S01]  /*b3e0*/  STS.U16 [R42+0x4], R58 ;  /* 0x0000043a2a007388 */ /* 0x000fe20000000400 */
[----:B0-----:R-:W-:-:S03]  /*b3f0*/  PRMT R4, R62, 0x7632, R4 ;  /* 0x000076323e047816 */ /* 0x001fc60000000004 */
[----:B------:R0:W-:Y:S01]  /*b400*/  STS.U16 [R43+0x6], R22 ;  /* 0x000006162b007388 */ /* 0x0001e20000000400 */
[----:B------:R-:W-:-:S03]  /*b410*/  F2FP.F16.F32.PACK_AB R63, R63, R86 ;  /* 0x000000563f3f723e */ /* 0x000fc600000000ff */
[----:B------:R-:W-:Y:S01]  /*b420*/  STS.U16 [R44+0x8], R21 ;  /* 0x000008152c007388 */ /* 0x000fe20000000400 */
[----:B------:R-:W-:-:S03]  /*b430*/  F2FP.F16.F32.PACK_AB R65, R65, R66 ;  /* 0x000000424141723e */ /* 0x000fc600000000ff */
[----:B------:R1:W-:Y:S01]  /*b440*/  STS.U16 [R45+0xa], R28 ;  /* 0x00000a1c2d007388 */ /* 0x0003e20000000400 */
[----:B0-----:R-:W-:-:S03]  /*b450*/  PRMT R22, R25, 0x7632, R22 ;  /* 0x0000763219167816 */ /* 0x001fc60000000016 */
[----:B------:R-:W-:Y:S01]  /*b460*/  STS.U16 [R46+0xc], R62 ;  /* 0x00000c3e2e007388 */ /* 0x000fe20000000400 */
[----:B------:R-:W-:-:S03]  /*b470*/  PRMT R26, R63, 0x7632, R26 ;  /* 0x000076323f1a7816 */ /* 0x000fc6000000001a */
[----:B------:R0:W-:Y:S01]  /*b480*/  STS.U16 [R47+0xe], R4 ;  /* 0x00000e042f007388 */ /* 0x0001e20000000400 */
[----:B-1----:R-:W-:-:S03]  /*b490*/  PRMT R28, R65, 0x7632, R28 ;  /* 0x00007632411c7816 */ /* 0x002fc6000000001c */
[----:B------:R-:W-:Y:S04]  /*b4a0*/  STS.U16 [R48+0x10], R23 ;  /* 0x0000101730007388 */ /* 0x000fe80000000400 */
[----:B------:R-:W-:Y:S04]  /*b4b0*/  STS.U16 [R49+0x12], R24 ;  /* 0x0000121831007388 */ /* 0x000fe80000000400 */
[----:B------:R-:W-:Y:S01]  /*b4c0*/  STS.U16 [R50+0x14], R25 ;  /* 0x0000141932007388 */ /* 0x000fe20000000400 */
[----:B0-----:R-:W-:-:S03]  /*b4d0*/  MOV R4, UR7 ;  /* 0x0000000700047c02 */ /* 0x001fc60008000f00 */
        /* <DEDUP_REMOVED lines=30> */
[----:B------:R-:W-:Y:S01]  /*b6c0*/  IMAD R25, R2, UR17, R25 ;  /* 0x0000001102197c24 */ /* 0x000fe2000f8e0219 */
[----:B-1----:R-:W-:-:S04]  /*b6d0*/  ISETP.GE.AND P0, PT, R9, R26, PT ;  /* 0x0000001a0900720c */ /* 0x002fc80003f06270 */
        /* <DEDUP_REMOVED lines=14> */
.L_x_349:
[----:B------:R-:W-:Y:S05]  /*b7c0*/  BSYNC B0 ;  /* 0x0000000000007941 */ /* 0x000fea0003800000 */
.L_x_348:
[----:B------:R-:W-:Y:S01]  /*b7d0*/  ULDC.64 UR16, c[0x0][0x2c8] ;  /* 0x0000b20000107ab9 */ /* 0x000fe20000000a00 */
[----:B------:R-:W-:Y:S01]  /*b7e0*/  MOV R6, R22 ;  /* 0x0000001600067202 */ /* 0x000fe20000000f00 */
[----:B------:R-:W-:Y:S01]  /*b7f0*/  UIMAD UR7, UR21, UR16, URZ ;  /* 0x00000010150772a4 */ /* 0x000fe2000f8e023f */
[----:B------:R-:W-:Y:S01]  /*b800*/  MOV R7, R9 ;  /* 0x0000000900077202 */ /* 0x000fe20000000f00 */
[----:B------:R-:W-:Y:S01]  /*b810*/  ULDC.64 UR24, c[0x0][0x320] ;  /* 0x0000c80000187ab9 */ /* 0x000fe20000000a00 */
[-C--:B------:R-:W-:Y:S01]  /*b820*/  ISETP.GE.AND P3, PT, R5, R26.reuse, PT ;  /* 0x0000001a0500720c */ /* 0x080fe20003f66270 */
[----:B------:R-:W-:Y:S01]  /*b830*/  UIADD3 UR6, UR6, 0x1, URZ ;  /* 0x0000000106067890 */ /* 0x000fe2000fffe03f */
[----:B------:R-:W-:Y:S01]  /*b840*/  IADD3 R4, P1, R40, UR24, RZ ;  /* 0x0000001828047c10 */ /* 0x000fe2000ff3e0ff */
[----:B------:R-:W-:Y:S01]  /*b850*/  IMAD.WIDE.U32 R6, R0, UR16, R6 ;  /* 0x0000001000067c25 */ /* 0x000fe2000f8e0006 */
[----:B------:R-:W-:Y:S01]  /*b860*/  MOV R9, UR7 ;  /* 0x0000000700097c02 */ /* 0x000fe20008000f00 */
[----:B------:R-:W-:Y:S01]  /*b870*/  ULDC UR7, c[0x0][0x224] ;  /* 0x0000890000077ab9 */ /* 0x000fe20000000800 */
[----:B------:R-:W-:Y:S01]  /*b880*/  IADD3.X R39, R39, UR25, RZ, P1, !PT ;  /* 0x0000001927277c10 */ /* 0x000fe20008ffe4ff */
[----:B------:R-:W-:Y:S01]  /*b890*/  UISETP.GE.AND UP0, UPT, UR6, UR7, UPT ;  /* 0x000000070600728c */ /* 0x000fe2000bf06270 */
[----:B------:R-:W-:Y:S01]  /*b8a0*/  IADD3 R6, P0, R6, UR20, RZ ;  /* 0x0000001406067c10 */ /* 0x000fe2000ff1e0ff */
[----:B------:R-:W-:Y:S01]  /*b8b0*/  IMAD R9, R0, UR17, R9 ;  /* 0x0000001100097c24 */ /* 0x000fe2000f8e0209 */
[-C--:B------:R-:W-:Y:S01]  /*b8c0*/  ISETP.GE.AND P4, PT, R10, R26.reuse, PT ;  /* 0x0000001a0a00720c */ /* 0x080fe20003f86270 */
[----:B------:R-:W-:Y:S01]  /*b8d0*/  UIADD3 UR12, UP1, UR12, 0x2000, URZ ;  /* 0x000020000c0c7890 */ /* 0x000fe2000ff3e03f */
[----:B------:R-:W-:Y:S01]  /*b8e0*/  ISETP.GE.AND P5, PT, R8, R26, PT ;  /* 0x0000001a0800720c */ /* 0x000fe20003fa6270 */
[----:B------:R-:W-:Y:S01]  /*b8f0*/  UIADD3 UR13, UP2, UR13, 0x2000, URZ ;  /* 0x000020000d0d7890 */ /* 0x000fe2000ff5e03f */
[----:B------:R-:W-:Y:S01]  /*b900*/  IADD3.X R7, R9, UR23, R7, P0, !PT ;  /* 0x0000001709077c10 */ /* 0x000fe200087fe407 */
[----:B------:R-:W-:Y:S01]  /*b910*/  UIADD3 UR8, UP3, UR8, 0x1000, URZ ;  /* 0x0000100008087890 */ /* 0x000fe2000ff7e03f */
[C---:B------:R-:W-:Y:S01]  /*b920*/  LEA R4, P0, R6.reuse, R4, 0x1 ;  /* 0x0000000406047211 */ /* 0x040fe200078008ff */
[----:B------:R-:W-:Y:S01]  /*b930*/  UIADD3 UR9, UP4, UR9, 0x1000, URZ ;  /* 0x0000100009097890 */ /* 0x000fe2000ff9e03f */
[-C--:B------:R-:W-:Y:S01]  /*b940*/  ISETP.GE.AND P6, PT, R11, R26.reuse, PT ;  /* 0x0000001a0b00720c */ /* 0x080fe20003fc6270 */
[----:B------:R-:W-:Y:S01]  /*b950*/  UIADD3.X UR14, URZ, UR14, URZ, UP1, !UPT ;  /* 0x0000000e3f0e7290 */ /* 0x000fe20008ffe43f */
[----:B------:R-:W-:Y:S01]  /*b960*/  LEA.HI.X R5, R6, R39, R7, 0x1, P0 ;  /* 0x0000002706057211 */ /* 0x000fe200000f0c07 */
[----:B------:R-:W-:Y:S01]  /*b970*/  UIADD3.X UR15, URZ, UR15, URZ, UP2, !UPT ;  /* 0x0000000f3f0f7290 */ /* 0x000fe200097fe43f */
[-C--:B------:R-:W-:Y:S01]  /*b980*/  ISETP.GE.AND P1, PT, R13, R26.reuse, PT ;  /* 0x0000001a0d00720c */ /* 0x080fe20003f26270 */
[----:B------:R-:W-:Y:S01]  /*b990*/  UIADD3.X UR10, URZ, UR10, URZ, UP3, !UPT ;  /* 0x0000000a3f0a7290 */ /* 0x000fe20009ffe43f */
[-C--:B------:R-:W-:Y:S01]  /*b9a0*/  ISETP.GE.AND P2, PT, R14, R26.reuse, PT ;  /* 0x0000001a0e00720c */ /* 0x080fe20003f46270 */
[----:B------:R1:W-:Y:S01]  /*b9b0*/  @!P3 STG.E.U16 desc[UR18][R4.64], R27 ;  /* 0x0000001b0400b986 */ /* 0x0003e2000c101512 */
[-C--:B------:R-:W-:Y:S01]  /*b9c0*/  ISETP.GE.AND P3, PT, R15, R26.reuse, PT ;  /* 0x0000001a0f00720c */ /* 0x080fe20003f66270 */
[----:B------:R-:W-:Y:S01]  /*b9d0*/  UIADD3.X UR11, URZ, UR11, URZ, UP4, !UPT ;  /* 0x0000000b3f0b7290 */ /* 0x000fe2000a7fe43f */
        /* <DEDUP_REMOVED lines=23> */
[----:B-1----:R-:W-:Y:S05]  /*bb50*/  @!P0 BRA `(.L_x_350) ;  /* 0xffffff4c00148947 */ /* 0x002fea000383ffff */
[----:B------:R-:W-:Y:S05]  /*bb60*/  EXIT ;  /* 0x000000000000794d */ /* 0x000fea0003800000 */
.L_x_351:
        /* <DEDUP_REMOVED lines=9> */
.L_x_5167:


//--------------------- .text._Z25selective_scan_fwd_kernelI32Selective_Scan_fwd_kernel_traitsILi128ELi16ELi1ELb1ELb0ELb0ELb0EN3c104HalfENS1_7complexIfEEEEv13SSMParamsBase --------------------------
	.section	.text._Z25selective_scan_fwd_kernelI32Selective_Scan_fwd_kernel_traitsILi128ELi16ELi1ELb1ELb0ELb0ELb0EN3c104HalfENS1_7complexIfEEEEv13SSMParamsBase,"ax",@progbits
	.align	128
        .global         _Z25selective_scan_fwd_kernelI32Selective_Scan_fwd_kernel_traitsILi128ELi16ELi1ELb1ELb0ELb0ELb0EN3c104HalfENS1_7complexIfEEEEv13SSMParamsBase
        .type           _Z25selective_scan_fwd_kernelI32Selective_Scan_fwd_kernel_traitsILi128ELi16ELi1ELb1ELb0ELb0ELb0EN3c104HalfENS1_7complexIfEEEEv13SSMParamsBase,@function
        .size           _Z25selective_scan_fwd_kernelI32Selective_Scan_fwd_kernel_traitsILi128ELi16ELi1ELb1ELb0ELb0ELb0EN3c104HalfENS1_7complexIfEEEEv13SSMParamsBase,(.L_x_5168 - _Z25selective_scan_fwd_kernelI32Selective_Scan_fwd_kernel_traitsILi128ELi16ELi1ELb1ELb0ELb0ELb0EN3c104HalfENS1_7complexIfEEEEv13SSMParamsBase)
        .other          _Z25selective_scan_fwd_kernelI32Selective_Scan_fwd_kernel_traitsILi128ELi16ELi1ELb1ELb0ELb0ELb0EN3c104HalfENS1_7complexIfEEEEv13SSMParamsBase,@"STO_CUDA_ENTRY STV_DEFAULT"
_Z25selective_scan_fwd_kernelI32Selective_Scan_fwd_kernel_traitsILi128ELi16ELi1ELb1ELb0ELb0ELb0EN3c104HalfENS1_7complexIfEEEEv13SSMParamsBase:
.text._Z25selective_scan_fwd_kernelI32Selective_Scan_fwd_kernel_traitsILi128ELi16ELi1ELb1ELb0ELb0ELb0EN3c104HalfENS1_7complexIfEEEEv13SSMParamsBase:
[----:B------:R-:W-:Y:S08]  /*0000*/  LDC R1, c[0x0][0x28] ;  /* 0x00000a00ff017b82 */ /* 0x000ff00000000800 */
[----:B------:R-:W0:Y:S01]  /*0010*/  S2UR UR8, SR_CTAID.Y ;  /* 0x00000000000879c3 */ /* 0x000e220000002600 */
[----:B------:R-:W-:Y:S01]  /*0020*/  ULDC.64 UR6, c[0x0][0x300] ;  /* 0x0000c00000067ab9 */ /* 0x000fe20000000a00 */
[----:B------:R-:W-:-:S02]  /*0030*/  CS2R R34, SRZ ;  /* 0x0000000000227805 */ /* 0x000fc4000001ff00 */
[----:B------:R-:W-:Y:S01]  /*0040*/  ISETP.NE.U32.AND P1, PT, RZ, UR6, PT ;  /* 0x00000006ff007c0c */ /* 0x000fe2000bf25070 */
[----:B------:R-:W-:Y:S02]  /*0050*/  ULDC.64 UR4, c[0x0][0x2e8] ;  /* 0x0000ba0000047ab9 */ /* 0x000fe40000000a00 */
[----:B------:R-:W-:Y:S02]  /*0060*/  ISETP.NE.U32.AND P0, PT, RZ, UR4, PT ;  /* 0x00000004ff007c0c */ /* 0x000fe4000bf05070 */
[----:B------:R-:W-:Y:S01]  /*0070*/  ISETP.NE.AND.EX P1, PT, RZ, UR7, PT, P1 ;  /* 0x00000007ff007c0c */ /* 0x000fe2000bf25310 */
[----:B------:R-:W1:Y:S01]  /*0080*/  LDC R0, c[0x0][0x224] ;  /* 0x00008900ff007b82 */ /* 0x000e620000000800 */
[----:B------:R-:W-:Y:S02]  /*0090*/  ISETP.NE.AND.EX P0, PT, RZ, UR5, PT, P0 ;  /* 0x00000005ff007c0c */ /* 0x000fe4000bf05300 */
[----:B0-----:R-:W-:Y:S01]  /*00a0*/  MOV R32, UR8 ;  /* 0x0000000800207c02 */ /* 0x001fe20008000f00 */
[----:B------:R-:W-:-:S03]  /*00b0*/  ULDC.64 UR8, c[0x0][0x208] ;  /* 0x0000820000087ab9 */ /* 0x000fc60000000a00 */
[----:B------:R-:W-:-:S05]  /*00c0*/  SHF.R.S32.HI R33, RZ, 0x1f, R32 ;  /* 0x0000001fff217819 */ /* 0x000fca0000011420 */
[C---:B------:R-:W-:Y:S02]  /*00d0*/  @P1 LEA R4, P3, R32.reuse, UR6, 0x2 ;  /* 0x0000000620041c11 */ /* 0x040fe4000f8610ff */
[C---:B------:R-:W-:Y:S02]  /*00e0*/  @P0 LEA R2, P2, R32.reuse, UR4, 0x2 ;  /* 0x0000000420020c11 */ /* 0x040fe4000f8410ff */
[C-C-:B------:R-:W-:Y:S01]  /*00f0*/  @P1 LEA.HI.X R5, R32.reuse, UR7, R33.reuse, 0x2, P3 ;  /* 0x0000000720051c11 */ /* 0x140fe200098f1421 */
[----:B------:R-:W0:Y:S01]  /*0100*/  S2UR UR4, SR_CTAID.X ;  /* 0x00000000000479c3 */ /* 0x000e220000002500 */
[----:B------:R-:W-:-:S03]  /*0110*/  @P0 LEA.HI.X R3, R32, UR5, R33, 0x2, P2 ;  /* 0x0000000520030c11 */ /* 0x000fc600090f1421 */
[----:B------:R2:W5:Y:S04]  /*0120*/  @P1 LDG.E R35, desc[UR8][R4.64] ;  /* 0x0000000804231981 */ /* 0x000568000c1e1900 */
[----:B------:R2:W5:Y:S01]  /*0130*/  @P0 LDG.E R34, desc[UR8][R2.64] ;  /* 0x0000000802220981 */ /* 0x000562000c1e1900 */
[----:B-1----:R-:W-:Y:S02]  /*0140*/  ISETP.GE.AND P0, PT, R0, 0x1, PT ;  /* 0x000000010000780c */ /* 0x002fe40003f06270 */
[----:B0-----:R-:W-:-:S11]  /*0150*/  MOV R37, UR4 ;  /* 0x0000000400257c02 */ /* 0x001fd60008000f00 */
[----:B--2---:R-:W-:Y:S05]  /*0160*/  @!P0 EXIT ;  /* 0x000000000000894d */ /* 0x004fea0003800000 */
[----:B------:R-:W0:Y:S01]  /*0170*/  S2R R36, SR_TID.X ;  /* 0x0000000000247919 */ /* 0x000e220000002100 */
[----:B------:R-:W-:Y:S01]  /*0180*/  SHF.R.S32.HI R39, RZ, 0x1f, R37 ;  /* 0x0000001fff277819 */ /* 0x000fe20000011425 */
[----:B------:R-:W1:Y:S01]  /*0190*/  LDC.64 R10, c[0x0][0x2f0] ;  /* 0x0000bc00ff0a7b82 */ /* 0x000e620000000a00 */
[----:B------:R-:W-:Y:S01]  /*01a0*/  ULDC.64 UR4, c[0x0][0x280] ;  /* 0x0000a00000047ab9 */ /* 0x000fe20000000a00 */
[----:B------:R-:W-:Y:S01]  /*01b0*/  ULDC.64 UR6, c[0x0][0x290] ;  /* 0x0000a40000067ab9 */ /* 0x000fe20000000a00 */
[----:B------:R-:W-:Y:S01]  /*01c0*/  IMAD.WIDE.U32 R2, R37, UR4, RZ ;  /* 0x0000000425027c25 */ /* 0x000fe2000f8e00ff */
[----:B------:R-:W2:Y:S03]  /*01d0*/  S2R R38, SR_LANEID ;  /* 0x0000000000267919 */ /* 0x000ea60000000000 */
[C---:B------:R-:W-:Y:S01]  /*01e0*/  IMAD R0, R39.reuse, UR4, RZ ;  /* 0x0000000427007c24 */ /* 0x040fe2000f8e02ff */
[----:B------:R-:W3:Y:S01]  /*01f0*/  LDC.64 R12, c[0x0][0x2f8] ;  /* 0x0000be00ff0c7b82 */ /* 0x000ee20000000a00 */
[----:B------:R-:W-:-:S02]  /*0200*/  IMAD R6, R39, UR6, RZ ;  /* 0x0000000627067c24 */ /* 0x000fc4000f8e02ff */
[C---:B------:R-:W-:Y:S01]  /*0210*/  IMAD R7, R37.reuse, UR5, R0 ;  /* 0x0000000525077c24 */ /* 0x040fe2000f8e0200 */
[----:B------:R-:W-:Y:S01]  /*0220*/  ULDC.64 UR4, c[0x0][0x288] ;  /* 0x0000a20000047ab9 */ /* 0x000fe20000000a00 */
[----:B------:R-:W-:-:S03]  /*0230*/  IMAD.WIDE.U32 R4, R37, UR6, RZ ;  /* 0x0000000625047c25 */ /* 0x000fc6000f8e00ff */
[----:B------:R-:W-:Y:S01]  /*0240*/  IADD3 R3, R3, R7, RZ ;  /* 0x0000000703037210 */ /* 0x000fe20007ffe0ff */
[----:B------:R-:W-:Y:S01]  /*0250*/  IMAD R9, R37, UR7, R6 ;  /* 0x0000000725097c24 */ /* 0x000fe2000f8e0206 */
[----:B------:R-:W-:Y:S01]  /*0260*/  ULDC.64 UR6, c[0x0][0x298] ;  /* 0x0000a60000067ab9 */ /* 0x000fe20000000a00 */
[----:B------:R-:W-:Y:S02]  /*0270*/  IMAD R7, R33, UR4, RZ ;  /* 0x0000000421077c24 */ /* 0x000fe4000f8e02ff */
[----:B------:R-:W-:Y:S01]  /*0280*/  IMAD.WIDE.U32 R2, R32, UR4, R2 ;  /* 0x0000000420027c25 */ /* 0x000fe2000f8e0002 */
[----:B------:R-:W-:Y:S01]  /*0290*/  IADD3 R5, R5, R9, RZ ;  /* 0x0000000905057210 */ /* 0x000fe20007ffe0ff */
[----:B------:R-:W-:Y:S02]  /*02a0*/  UMOV UR4, URZ ;  /* 0x0000003f00047c82 */ /* 0x000fe40008000000 */
[----:B------:R-:W-:Y:S01]  /*02b0*/  IMAD R9, R33, UR6, RZ ;  /* 0x0000000621097c24 */ /* 0x000fe2000f8e02ff */
[----:B-1----:R-:W-:Y:S01]  /*02c0*/  LEA R42, P0, R2, R10, 0x1 ;  /* 0x0000000a022a7211 */ /* 0x002fe200078008ff */
[----:B------:R-:W-:-:S02]  /*02d0*/  IMAD R7, R32, UR5, R7 ;  /* 0x0000000520077c24 */ /* 0x000fc4000f8e0207 */
[----:B------:R-:W-:Y:S01]  /*02e0*/  IMAD R9, R32, UR7, R9 ;  /* 0x0000000720097c24 */ /* 0x000fe2000f8e0209 */
[----:B0-----:R-:W-:Y:S01]  /*02f0*/  SHF.L.U32 R0, R36, 0x1, RZ ;  /* 0x0000000124007819 */ /* 0x001fe200000006ff */
[----:B------:R-:W-:Y:S01]  /*0300*/  IMAD.WIDE.U32 R4, R32, UR6, R4 ;  /* 0x0000000620047c25 */ /* 0x000fe2000f8e0004 */
[----:B------:R-:W-:Y:S02]  /*0310*/  IADD3 R43, R3, R7, RZ ;  /* 0x00000007032b7210 */ /* 0x000fe40007ffe0ff */
[----:B------:R-:W-:Y:S02]  /*0320*/  LOP3.LUT R3, R0, 0xffffffc0, RZ, 0xc0, !PT ;  /* 0xffffffc000037812 */ /* 0x000fe400078ec0ff */
[----:B------:R-:W-:Y:S02]  /*0330*/  IADD3 R45, R5, R9, RZ ;  /* 0x00000009052d7210 */ /* 0x000fe40007ffe0ff */
[----:B---3--:R-:W-:Y:S02]  /*0340*/  LEA R44, P1, R4, R12, 0x1 ;  /* 0x0000000c042c7211 */ /* 0x008fe400078208ff */
[----:B------:R-:W-:-:S02]  /*0350*/  LEA.HI.X R43, R2, R11, R43, 0x1, P0 ;  /* 0x0000000b022b7211 */ /* 0x000fc400000f0c2b */
[----:B------:R-:W-:Y:S02]  /*0360*/  LEA.HI.X R45, R4, R13, R45, 0x1, P1 ;  /* 0x0000000d042d7211 */ /* 0x000fe400008f0c2d */
[----:B------:R-:W-:Y:S02]  /*0370*/  LOP3.LUT R124, R36, 0x1f, RZ, 0xc0, !PT ;  /* 0x0000001f247c7812 */ /* 0x000fe400078ec0ff */
[----:B--2---:R-:W-:-:S07]  /*0380*/  LOP3.LUT R40, R3, 0x1f, R36, 0xf8, !PT ;  /* 0x0000001f03287812 */ /* 0x004fce00078ef824 */
.L_x_391:
[----:B------:R-:W-:Y:S01]  /*0390*/  BAR.SYNC.DEFER_BLOCKING 0x0 ;  /* 0x0000000000007b1d */ /* 0x000fe20000010000 */
[----:B-1----:R-:W-:-:S05]  /*03a0*/  IMAD.WIDE R2, R40, 0x10, R42 ;  /* 0x0000001028027825 */ /* 0x002fca00078e022a */
[----:B------:R-:W2:Y:S04]  /*03b0*/  LDG.E.128 R16, desc[UR8][R2.64] ;  /* 0x0000000802107981 */ /* 0x000ea8000c1e1d00 */
[----:B------:R0:W3:Y:S01]  /*03c0*/  LDG.E.128 R20, desc[UR8][R2.64+0x200] ;  /* 0x0002000802147981 */ /* 0x0000e2000c1e1d00 */
[----:B------:R-:W1:Y:S01]  /*03d0*/  S2UR UR6, SR_CgaCtaId ;  /* 0x00000000000679c3 */ /* 0x000e620000008800 */
[----:B------:R-:W-:Y:S01]  /*03e0*/  SHF.L.U32 R0, R36, 0x1, RZ ;  /* 0x0000000124007819 */ /* 0x000fe200000006ff */
[----:B------:R-:W-:-:S03]  /*03f0*/  UMOV UR5, 0x400 ;  /* 0x0000040000057882 */ /* 0x000fc60000000000 */
[----:B------:R-:W-:-:S04]  /*0400*/  LOP3.LUT R5, R0, 0xffffffc0, RZ, 0xc0, !PT ;  /* 0xffffffc000057812 */ /* 0x000fc800078ec0ff */
[----:B------:R-:W-:Y:S01]  /*0410*/  IADD3 R5, R5, R38, RZ ;  /* 0x0000002605057210 */ /* 0x000fe20007ffe0ff */
[----:B0-----:R-:W-:Y:S01]  /*0420*/  IMAD.WIDE R2, R40, 0x10, R44 ;  /* 0x0000001028027825 */ /* 0x001fe200078e022c */
[----:B-1----:R-:W-:-:S06]  /*0430*/  ULEA UR5, UR6, UR5, 0x18 ;  /* 0x0000000506057291 */ /* 0x002fcc000f8ec03f */
[C---:B------:R-:W-:Y:S02]  /*0440*/  LEA R0, R5.reuse, UR5, 0x4 ;  /* 0x0000000505007c11 */ /* 0x040fe4000f8e20ff */
[----:B------:R-:W-:-:S04]  /*0450*/  IADD3 R5, R5, R38, RZ ;  /* 0x0000002605057210 */ /* 0x000fc80007ffe0ff */
[----:B------:R-:W-:Y:S01]  /*0460*/  LEA R24, R5, UR5, 0x4 ;  /* 0x0000000505187c11 */ /* 0x000fe2000f8e20ff */
[----:B--2---:R-:W-:Y:S04]  /*0470*/  STS.128 [R0], R16 ;  /* 0x0000001000007388 */ /* 0x004fe80000000c00 */
[----:B---3--:R0:W-:Y:S01]  /*0480*/  STS.128 [R0+0x200], R20 ;  /* 0x0002001400007388 */ /* 0x0081e20000000c00 */
[----:B------:R-:W-:-:S03]  /*0490*/  NOP ;  /* 0x0000000000007918 */ /* 0x000fc60000000000 */
[----:B------:R-:W-:Y:S04]  /*04a0*/  LDS.128 R12, [R24] ;  /* 0x00000000180c7984 */ /* 0x000fe80000000c00 */
[----:B------:R-:W-:Y:S01]  /*04b0*/  LDS.128 R8, [R24+0x10] ;  /* 0x0000100018087984 */ /* 0x000fe20000000c00 */
[----:B------:R-:W-:Y:S08]  /*04c0*/  BAR.SYNC.DEFER_BLOCKING 0x0 ;  /* 0x0000000000007b1d */ /* 0x000ff00000010000 */
[----:B0-----:R-:W0:Y:S01]  /*04d0*/  LDC R20, c[0x0][0x21c] ;  /* 0x00008700ff147b82 */ /* 0x001e220000000800 */
[----:B------:R-:W2:Y:S04]  /*04e0*/  LDG.E.128 R28, desc[UR8][R2.64] ;  /* 0x00000008021c7981 */ /* 0x000ea8000c1e1d00 */
[----:B------:R-:W3:Y:S01]  /*04f0*/  LDG.E.128 R48, desc[UR8][R2.64+0x200] ;  /* 0x0002000802307981 */ /* 0x000ee2000c1e1d00 */
[----:B------:R-:W-:Y:S01]  /*0500*/  ULDC.U8 UR6, c[0x0][0x22e] ;  /* 0x00008b8000067ab9 */ /* 0x000fe20000000000 */
[----:B------:R-:W-:Y:S01]  /*0510*/  BSSY B0, `(.L_x_352) ;  /* 0x000003d000007945 */ /* 0x000fe20003800000 */
[----:B0-----:R-:W-:Y:S01]  /*0520*/  ISETP.GE.AND P6, PT, R20, 0x1, PT ;  /* 0x000000011400780c */ /* 0x001fe20003fc6270 */
[----:B--2---:R-:W-:Y:S04]  /*0530*/  STS.128 [R0], R28 ;  /* 0x0000001c00007388 */ /* 0x004fe80000000c00 */
[----:B---3--:R-:W-:Y:S01]  /*0540*/  STS.128 [R0+0x200], R48 ;  /* 0x0002003000007388 */ /* 0x008fe20000000c00 */
[----:B------:R-:W-:-:S03]  /*0550*/  NOP ;  /* 0x0000000000007918 */ /* 0x000fc60000000000 */
[----:B------:R-:W0:Y:S04]  /*0560*/  LDS.128 R16, [R24] ;  /* 0x0000000018107984 */ /* 0x000e280000000c00 */
[----:B------:R1:W2:Y:S01]  /*0570*/  LDS.128 R4, [R24+0x10] ;  /* 0x0000100018047984 */ /* 0x0002a20000000c00 */
[--C-:B0-----:R-:W-:Y:S02]  /*0580*/  HADD2.F32 R58, -RZ, R16.reuse.H0_H0 ;  /* 0x20000010ff3a7230 */ /* 0x101fe40000004100 */
[----:B------:R-:W-:Y:S02]  /*0590*/  HADD2.F32 R16, -RZ, R16.H1_H1 ;  /* 0x30000010ff107230 */ /* 0x000fe40000004100 */
[----:B------:R-:W-:Y:S02]  /*05a0*/  HADD2.F32 R50, -RZ, R18.H0_H0 ;  /* 0x20000012ff327230 */ /* 0x000fe40000004100 */
[----:B-----5:R-:W-:Y:S01]  /*05b0*/  FADD.FTZ R58, R58, R35 ;  /* 0x000000233a3a7221 */ /* 0x020fe20000010000 */
[----:B------:R-:W-:-:S02]  /*05c0*/  HADD2.F32 R54, -RZ, R17.H0_H0 ;  /* 0x20000011ff367230 */ /* 0x000fc40000004100 */
[--C-:B------:R-:W-:Y:S01]  /*05d0*/  FADD.FTZ R56, R16, R35.reuse ;  /* 0x0000002310387221 */ /* 0x100fe20000010000 */
[----:B------:R-:W-:Y:S02]  /*05e0*/  HADD2.F32 R52, -RZ, R17.H1_H1 ;  /* 0x30000011ff347230 */ /* 0x000fe40000004100 */
[--C-:B------:R-:W-:Y:S01]  /*05f0*/  FADD.FTZ R50, R50, R35.reuse ;  /* 0x0000002332327221 */ /* 0x100fe20000010000 */
[----:B------:R-:W-:Y:S01]  /*0600*/  FSETP.GTU.FTZ.AND P4, PT, R58, 20, PT ;  /* 0x41a000003a00780b */ /* 0x000fe20003f9c000 */
[----:B------:R-:W-:Y:S02]  /*0610*/  HADD2.F32 R18, -RZ, R18.H1_H1 ;  /* 0x30000012ff127230 */ /* 0x000fe40000004100 */
[--C-:B------:R-:W-:Y:S01]  /*0620*/  FADD.FTZ R54, R54, R35.reuse ;  /* 0x0000002336367221 */ /* 0x100fe20000010000 */
[----:B------:R-:W-:Y:S01]  /*0630*/  FADD.FTZ R52, R52, R35 ;  /* 0x0000002334347221 */ /* 0x000fe20000010000 */
[----:B------:R-:W-:Y:S01]  /*0640*/  ISETP.EQ.OR P4, PT, RZ, UR6, P4 ;  /* 0x00000006ff007c0c */ /* 0x000fe2000a782670 */
[----:B------:R-:W-:-:S02]  /*0650*/  HADD2.F32 R46, -RZ, R19.H0_H0 ;  /* 0x20000013ff2e7230 */ /* 0x000fc40000004100 */
[--C-:B------:R-:W-:Y:S01]  /*0660*/  FADD.FTZ R48, R18, R35.reuse ;  /* 0x0000002312307221 */ /* 0x100fe20000010000 */
[----:B------:R-:W-:Y:S02]  /*0670*/  FSETP.GTU.FTZ.AND P5, PT, R56, 20, PT ;  /* 0x41a000003800780b */ /* 0x000fe40003fbc000 */
[----:B------:R-:W-:Y:S01]  /*0680*/  FSETP.GTU.FTZ.AND P3, PT, R54, 20, PT ;  /* 0x41a000003600780b */ /* 0x000fe20003f7c000 */
[----:B------:R-:W-:Y:S01]  /*0690*/  FADD.FTZ R46, R46, R35 ;  /* 0x000000232e2e7221 */ /* 0x000fe20000010000 */
[----:B------:R-:W-:Y:S02]  /*06a0*/  FSETP.GTU.FTZ.AND P2, PT, R52, 20, PT ;  /* 0x41a000003400780b */ /* 0x000fe40003f5c000 */
[----:B------:R-:W-:Y:S02]  /*06b0*/  FSETP.GTU.FTZ.AND P1, PT, R50, 20, PT ;  /* 0x41a000003200780b */ /* 0x000fe40003f3c000 */
[----:B------:R-:W-:Y:S02]  /*06c0*/  FSETP.GTU.FTZ.AND P0, PT, R48, 20, PT ;  /* 0x41a000003000780b */ /* 0x000fe40003f1c000 */
[----:B------:R-:W-:Y:S01]  /*06d0*/  ISETP.EQ.OR P5, PT, RZ, UR6, P5 ;  /* 0x00000006ff007c0c */ /* 0x000fe2000afa2670 */
[----:B-12---:R-:W-:-:S12]  /*06e0*/  @P4 BRA `(.L_x_353) ;  /* 0x00000000007c4947 */ /* 0x006fd80003800000 */
        /* <DEDUP_REMOVED lines=31> */
.L_x_353:
[----:B------:R-:W-:Y:S05]  /*08e0*/  BSYNC B0 ;  /* 0x0000000000007941 */ /* 0x000fea0003800000 */
.L_x_352:
[----:B------:R-:W-:Y:S01]  /*08f0*/  HADD2.F32 R62, -RZ, R19.H1_H1 ;  /* 0x30000013ff3e7230 */ /* 0x000fe20000004100 */
[----:B------:R-:W-:Y:S01]  /*0900*/  BSSY B0, `(.L_x_354) ;  /* 0x0000023000007945 */ /* 0x000fe20003800000 */
[----:B------:R-:W-:-:S03]  /*0910*/  FSETP.GTU.FTZ.AND P4, PT, R46, 20, PT ;  /* 0x41a000002e00780b */ /* 0x000fc60003f9c000 */
[----:B------:R-:W-:Y:S01]  /*0920*/  FADD.FTZ R62, R62, R35 ;  /* 0x000000233e3e7221 */ /* 0x000fe20000010000 */
        /* <DEDUP_REMOVED lines=32> */
.L_x_355:
[----:B------:R-:W-:Y:S05]  /*0b30*/  BSYNC B0 ;  /* 0x0000000000007941 */ /* 0x000fea0003800000 */
.L_x_354:
[----:B------:R-:W-:Y:S01]  /*0b40*/  ISETP.EQ.OR P3, PT, RZ, UR6, P3 ;  /* 0x00000006ff007c0c */ /* 0x000fe20009f62670 */
[----:B------:R-:W-:Y:S01]  /*0b50*/  HADD2.F32 R60, -RZ, R4.H0_H0 ;  /* 0x20000004ff3c7230 */ /* 0x000fe20000004100 */
[----:B------:R-:W-:Y:S01]  /*0b60*/  BSSY B0, `(.L_x_356) ;  /* 0x0000024000007945 */ /* 0x000fe20003800000 */
[----:B------:R-:W-:Y:S02]  /*0b70*/  FSETP.GTU.FTZ.AND P5, PT, R62, 20, PT ;  /* 0x41a000003e00780b */ /* 0x000fe40003fbc000 */
[----:B------:R-:W-:Y:S01]  /*0b80*/  ISETP.EQ.OR P2, PT, RZ, UR6, P2 ;  /* 0x00000006ff007c0c */ /* 0x000fe20009742670 */
[----:B------:R-:W-:-:S07]  /*0b90*/  FADD.FTZ R60, R60, R35 ;  /* 0x000000233c3c7221 */ /* 0x000fce0000010000 */
        /* <DEDUP_REMOVED lines=32> */
.L_x_357:
[----:B------:R-:W-:Y:S05]  /*0da0*/  BSYNC B0 ;  /* 0x0000000000007941 */ /* 0x000fea0003800000 */
.L_x_356:
        /* <DEDUP_REMOVED lines=36> */
.L_x_359:
[----:B------:R-:W-:Y:S05]  /*0ff0*/  BSYNC B0 ;  /* 0x0000000000007941 */ /* 0x000fea0003800000 */
.L_x_358:
[----:B------:R-:W-:Y:S01]  /*1000*/  ISETP.EQ.OR P1, PT, RZ, UR6, P1 ;  /* 0x00000006ff007c0c */ /* 0x000fe20008f22670 */
[----:B------:R-:W-:Y:S01]  /*1010*/  HADD2.F32 R66, -RZ, R5.H0_H0 ;  /* 0x20000005ff427230 */ /* 0x000fe20000004100 */
[----:B------:R-:W-:Y:S01]  /*1020*/  BSSY B0, `(.L_x_360) ;  /* 0x0000028000007945 */ /* 0x000fe20003800000 */
[--C-:B------:R-:W-:Y:S01]  /*1030*/  HADD2.F32 R65, -RZ, R13.reuse.H0_H0 ;  /* 0x2000000dff417230 */ /* 0x100fe20000004100 */
[----:B------:R-:W-:Y:S01]  /*1040*/  FSETP.GTU.FTZ.AND P2, PT, R64, 20, PT ;  /* 0x41a000004000780b */ /* 0x000fe20003f5c000 */
[--C-:B------:R-:W-:Y:S01]  /*1050*/  HADD2.F32 R61, -RZ, R12.reuse.H0_H0 ;  /* 0x2000000cff3d7230 */ /* 0x100fe20000004100 */
[----:B------:R-:W-:Y:S01]  /*1060*/  ISETP.EQ.OR P0, PT, RZ, UR6, P0 ;  /* 0x00000006ff007c0c */ /* 0x000fe20008702670 */
[----:B------:R-:W-:Y:S02]  /*1070*/  HADD2.F32 R63, -RZ, R12.H1_H1 ;  /* 0x3000000cff3f7230 */ /* 0x000fe40000004100 */
[----:B------:R-:W-:Y:S01]  /*1080*/  FADD.FTZ R66, R66, R35 ;  /* 0x0000002342427221 */ /* 0x000fe20000010000 */
[----:B------:R-:W-:-:S03]  /*1090*/  HADD2.F32 R13, -RZ, R13.H1_H1 ;  /* 0x3000000dff0d7230 */ /* 0x000fc60000004100 */
        /* <DEDUP_REMOVED lines=32> */
.L_x_361:
[----:B------:R-:W-:Y:S05]  /*12a0*/  BSYNC B0 ;  /* 0x0000000000007941 */ /* 0x000fea0003800000 */
.L_x_360:
[----:B------:R-:W-:Y:S01]  /*12b0*/  HADD2.F32 R68, -RZ, R5.H1_H1 ;  /* 0x30000005ff447230 */ /* 0x000fe20000004100 */
[----:B------:R-:W-:Y:S01]  /*12c0*/  BSSY B0, `(.L_x_362) ;  /* 0x0000027000007945 */ /* 0x000fe20003800000 */
[--C-:B------:R-:W-:Y:S01]  /*12d0*/  HADD2.F32 R73, -RZ, R15.reuse.H0_H0 ;  /* 0x2000000fff497230 */ /* 0x100fe20000004100 */
[----:B------:R-:W-:Y:S01]  /*12e0*/  FSETP.GTU.FTZ.AND P1, PT, R66, 20, PT ;  /* 0x41a000004200780b */ /* 0x000fe20003f3c000 */
[--C-:B------:R-:W-:Y:S02]  /*12f0*/  HADD2.F32 R69, -RZ, R14.reuse.H0_H0 ;  /* 0x2000000eff457230 */ /* 0x100fe40000004100 */
[----:B------:R-:W-:Y:S01]  /*1300*/  FADD.FTZ R68, R68, R35 ;  /* 0x0000002344447221 */ /* 0x000fe20000010000 */
[----:B------:R-:W-:Y:S02]  /*1310*/  HADD2.F32 R71, -RZ, R14.H1_H1 ;  /* 0x3000000eff477230 */ /* 0x000fe40000004100 */
[----:B------:R-:W-:Y:S01]  /*1320*/  HADD2.F32 R15, -RZ, R15.H1_H1 ;  /* 0x3000000fff0f7230 */ /* 0x000fe20000004100 */
        /* <DEDUP_REMOVED lines=32> */
.L_x_363:
[----:B------:R-:W-:Y:S05]  /*1530*/  BSYNC B0 ;  /* 0x0000000000007941 */ /* 0x000fea0003800000 */
.L_x_362:
        /* <DEDUP_REMOVED lines=42> */
.L_x_365:
[----:B------:R-:W-:Y:S05]  /*17e0*/  BSYNC B0 ;  /* 0x0000000000007941 */ /* 0x000fea0003800000 */
.L_x_364:
        /* <DEDUP_REMOVED lines=40> */
.L_x_367:
[----:B------:R-:W-:Y:S05]  /*1a70*/  BSYNC B0 ;  /* 0x0000000000007941 */ /* 0x000fea0003800000 */
.L_x_366:
[----:B------:R-:W-:Y:S01]  /*1a80*/  ISETP.EQ.OR P3, PT, RZ, UR6, P3 ;  /* 0x00000006ff007c0c */ /* 0x000fe20009f62670 */
[--C-:B------:R-:W-:Y:S01]  /*1a90*/  HADD2.F32 R76, -RZ, R7.reuse.H0_H0 ;  /* 0x20000007ff4c7230 */ /* 0x100fe20000004100 */
[----:B------:R-:W-:Y:S01]  /*1aa0*/  BSSY B0, `(.L_x_368) ;  /* 0x0000028000007945 */ /* 0x000fe20003800000 */
[----:B------:R-:W-:Y:S01]  /*1ab0*/  FSETP.GTU.FTZ.AND P5, PT, R72, 20, PT ;  /* 0x41a000004800780b */ /* 0x000fe20003fbc000 */
[----:B------:R-:W-:Y:S01]  /*1ac0*/  HADD2.F32 R84, -RZ, R7.H1_H1 ;  /* 0x30000007ff547230 */ /* 0x000fe20000004100 */
[----:B------:R-:W-:Y:S01]  /*1ad0*/  ISETP.EQ.OR P2, PT, RZ, UR6, P2 ;  /* 0x00000006ff007c0c */ /* 0x000fe20009742670 */
[-C--:B------:R-:W-:Y:S01]  /*1ae0*/  FMUL.FTZ R41, R61, R34.reuse ;  /* 0x000000223d297220 */ /* 0x080fe20000410000 */
[-C--:B------:R-:W-:Y:S01]  /*1af0*/  FMUL.FTZ R74, R63, R34.reuse ;  /* 0x000000223f4a7220 */ /* 0x080fe20000410000 */
[----:B------:R-:W-:Y:S01]  /*1b00*/  FMUL.FTZ R47, R65, R34 ;  /* 0x00000022412f7220 */ /* 0x000fe20000410000 */
[----:B------:R-:W-:-:S04]  /*1b10*/  FADD.FTZ R76, R76, R35 ;  /* 0x000000234c4c7221 */ /* 0x000fc80000010000 */
        /* <DEDUP_REMOVED lines=32> */
.L_x_369:
[----:B------:R-:W-:Y:S05]  /*1d20*/  BSYNC B0 ;  /* 0x0000000000007941 */ /* 0x000fea0003800000 */
.L_x_368:
[----:B------:R-:W-:Y:S01]  /*1d30*/  BSSY B0, `(.L_x_370) ;  /* 0x0000028000007945 */ /* 0x000fe20003800000 */
[----:B------:R-:W-:Y:S01]  /*1d40*/  FSETP.GTU.FTZ.AND P3, PT, R76, 20, PT ;  /* 0x41a000004c00780b */ /* 0x000fe20003f7c000 */
[-C--:B------:R-:W-:Y:S01]  /*1d50*/  FMUL.FTZ R78, R13, R34.reuse ;  /* 0x000000220d4e7220 */ /* 0x080fe20000410000 */
[-C--:B------:R-:W-:Y:S01]  /*1d60*/  FMUL.FTZ R49, R69, R34.reuse ;  /* 0x0000002245317220 */ /* 0x080fe20000410000 */
[-C--:B------:R-:W-:Y:S01]  /*1d70*/  FMUL.FTZ R80, R71, R34.reuse ;  /* 0x0000002247507220 */ /* 0x080fe20000410000 */
[-C--:B------:R-:W-:Y:S01]  /*1d80*/  FMUL.FTZ R51, R73, R34.reuse ;  /* 0x0000002249337220 */ /* 0x080fe20000410000 */
[----:B------:R-:W-:Y:S01]  /*1d90*/  FMUL.FTZ R82, R15, R34 ;  /* 0x000000220f527220 */ /* 0x000fe20000410000 */
[----:B------:R-:W-:Y:S01]  /*1da0*/  FADD.FTZ R84, R84, R35 ;  /* 0x0000002354547221 */ /* 0x000fe20000010000 */
        /* <DEDUP_REMOVED lines=32> */
.L_x_371:
[----:B------:R-:W-:Y:S05]  /*1fb0*/  BSYNC B0 ;  /* 0x0000000000007941 */ /* 0x000fea0003800000 */
.L_x_370:
[----:B------:R-:W-:Y:S01]  /*1fc0*/  ISETP.EQ.OR P1, PT, RZ, UR6, P1 ;  /* 0x00000006ff007c0c */ /* 0x000fe20008f22670 */
[----:B------:R-:W-:Y:S01]  /*1fd0*/  BSSY B0, `(.L_x_372) ;  /* 0x000002d000007945 */ /* 0x000fe20003800000 */
[----:B------:R-:W-:Y:S01]  /*1fe0*/  FSETP.GTU.FTZ.AND P2, PT, R84, 20, PT ;  /* 0x41a000005400780b */ /* 0x000fe20003f5c000 */
[-C--:B------:R-:W-:Y:S01]  /*1ff0*/  FMUL.FTZ R53, R77, R34.reuse ;  /* 0x000000224d357220 */ /* 0x080fe20000410000 */
[----:B------:R-:W-:Y:S01]  /*2000*/  ISETP.EQ.OR P0, PT, RZ, UR6, P0 ;  /* 0x00000006ff007c0c */ /* 0x000fe20008702670 */
        /* <DEDUP_REMOVED lines=8> */
[----:B------:R-:W-:Y:S01]  /*2090*/  FMUL.FTZ R90, R87, R34 ;  /* 0x00000022575a7220 */ /* 0x000fe20000410000 */
        /* <DEDUP_REMOVED lines=32> */
.L_x_373:
[----:B------:R-:W-:Y:S05]  /*22a0*/  BSYNC B0 ;  /* 0x0000000000007941 */ /* 0x000fea0003800000 */
.L_x_372:
        /* <DEDUP_REMOVED lines=33> */
.L_x_375:
[----:B------:R-:W-:Y:S05]  /*24c0*/  BSYNC B0 ;  /* 0x0000000000007941 */ /* 0x000fea0003800000 */
.L_x_374:
        /* <DEDUP_REMOVED lines=33> */
.L_x_377:
[----:B------:R-:W-:Y:S05]  /*26e0*/  BSYNC B0 ;  /* 0x0000000000007941 */ /* 0x000fea0003800000 */
.L_x_376:
        /* <DEDUP_REMOVED lines=33> */
.L_x_379:
[----:B------:R-:W-:Y:S05]  /*2900*/  BSYNC B0 ;  /* 0x0000000000007941 */ /* 0x000fea0003800000 */
.L_x_378:
        /* <DEDUP_REMOVED lines=33> */
.L_x_381:
[----:B------:R-:W-:Y:S05]  /*2b20*/  BSYNC B0 ;  /* 0x0000000000007941 */ /* 0x000fea0003800000 */
.L_x_380:
        /* <DEDUP_REMOVED lines=33> */
.L_x_383:
[----:B------:R-:W-:Y:S05]  /*2d40*/  BSYNC B0 ;  /* 0x0000000000007941 */ /* 0x000fea0003800000 */
.L_x_382:
[----:B------:R-:W-:Y:S01]  /*2d50*/  BAR.SYNC.DEFER_BLOCKING 0x0 ;  /* 0x0000000000007b1d */ /* 0x000fe20000010000 */
[-C--:B------:R-:W-:Y:S01]  /*2d60*/  FMUL.FTZ R59, R89, R34.reuse ;  /* 0x00000022593b7220 */ /* 0x080fe20000410000 */
        /* <DEDUP_REMOVED lines=16> */
[----:B------:R-:W-:Y:S06]  /*2e70*/  @!P6 BRA `(.L_x_384) ;  /* 0x0000002800d8e947 */ /* 0x000fec0003800000 */
[----:B------:R-:W0:Y:S01]  /*2e80*/  LDC R91, c[0x0][0x224] ;  /* 0x00008900ff5b7b82 */ /* 0x000e220000000800 */
[----:B------:R-:W-:Y:S01]  /*2e90*/  HFMA2.MMA R96, -RZ, RZ, 0, 0 ;  /* 0x00000000ff607435 */ /* 0x000fe200000001ff */
[----:B------:R-:W-:Y:S01]  /*2ea0*/  FMUL.FTZ R94, R11, R84 ;  /* 0x000000540b5e7220 */ /* 0x000fe20000410000 */
[----:B------:R-:W-:Y:S01]  /*2eb0*/  ULDC UR28, c[0x0][0x21c] ;  /* 0x00008700001c7ab9 */ /* 0x000fe20000000800 */
[----:B------:R-:W-:Y:S01]  /*2ec0*/  ULDC UR7, c[0x0][0x214] ;  /* 0x0000850000077ab9 */ /* 0x000fe20000000800 */
[----:B------:R-:W-:Y:S01]  /*2ed0*/  ULDC.64 UR10, c[0x0][0x230] ;  /* 0x00008c00000a7ab9 */ /* 0x000fe20000000a00 */
[----:B------:R-:W-:Y:S01]  /*2ee0*/  ULDC.64 UR12, c[0x0][0x238] ;  /* 0x00008e00000c7ab9 */ /* 0x000fe20000000a00 */
[----:B------:R-:W-:Y:S01]  /*2ef0*/  ULDC.64 UR14, c[0x0][0x2d0] ;  /* 0x0000b400000e7ab9 */ /* 0x000fe20000000a00 */
[----:B------:R-:W1:Y:S01]  /*2f00*/  LDC R93, c[0x0][0x21c] ;  /* 0x00008700ff5d7b82 */ /* 0x000e620000000800 */
[----:B------:R-:W-:Y:S01]  /*2f10*/  ULDC.64 UR16, c[0x0][0x248] ;  /* 0x0000920000107ab9 */ /* 0x000fe20000000a00 */
[----:B------:R-:W-:Y:S01]  /*2f20*/  ULDC.64 UR18, c[0x0][0x250] ;  /* 0x0000940000127ab9 */ /* 0x000fe20000000a00 */
[----:B------:R-:W-:Y:S01]  /*2f30*/  ULDC.64 UR20, c[0x0][0x268] ;  /* 0x00009a0000147ab9 */ /* 0x000fe20000000a00 */
[----:B------:R-:W-:Y:S01]  /*2f40*/  ULDC.64 UR22, c[0x0][0x270] ;  /* 0x00009c0000167ab9 */ /* 0x000fe20000000a00 */
[----:B------:R-:W-:Y:S01]  /*2f50*/  ULDC.64 UR24, c[0x0][0x2d8] ;  /* 0x0000b60000187ab9 */ /* 0x000fe20000000a00 */
[----:B------:R-:W-:-:S02]  /*2f60*/  ULDC.64 UR26, c[0x0][0x2e0] ;  /* 0x0000b800001a7ab9 */ /* 0x000fc40000000a00 */
[----:B------:R-:W2:Y:S03]  /*2f70*/  LDC.64 R2, c[0x0][0x310] ;  /* 0x0000c400ff027b82 */ /* 0x000ea60000000a00 */
.L_x_390:
[----:B------:R-:W-:Y:S01]  /*2f80*/  IMAD R7, R33, UR10, RZ ;  /* 0x0000000a21077c24 */ /* 0x000fe2000f8e02ff */
[----:B------:R-:W-:Y:S01]  /*2f90*/  SHF.R.S32.HI R10, RZ, 0x1f, R96 ;  /* 0x0000001fff0a7819 */ /* 0x000fe20000011460 */
[----:B------:R-:W-:-:S04]  /*2fa0*/  IMAD.WIDE.U32 R4, R32, UR10, RZ ;  /* 0x0000000a20047c25 */ /* 0x000fc8000f8e00ff */
[----:B------:R-:W-:Y:S02]  /*2fb0*/  IMAD R7, R32, UR11, R7 ;  /* 0x0000000b20077c24 */ /* 0x000fe4000f8e0207 */
[----:B------:R-:W-:-:S03]  /*2fc0*/  IMAD R9, R10, UR12, RZ ;  /* 0x0000000c0a097c24 */ /* 0x000fc6000f8e02ff */
[----:B------:R-:W-:Y:S01]  /*2fd0*/  IADD3 R5, R5, R7, RZ ;  /* 0x0000000705057210 */ /* 0x000fe20007ffe0ff */
[C---:B------:R-:W-:Y:S02]  /*2fe0*/  IMAD R9, R96.reuse, UR13, R9 ;  /* 0x0000000d60097c24 */ /* 0x040fe4000f8e0209 */
[----:B------:R-:W-:-:S05]  /*2ff0*/  IMAD.WIDE.U32 R4, R96, UR12, R4 ;  /* 0x0000000c60047c25 */ /* 0x000fca000f8e0004 */
[----:B------:R-:W-:Y:S02]  /*3000*/  IADD3 R5, R5, R9, RZ ;  /* 0x0000000905057210 */ /* 0x000fe40007ffe0ff */
[----:B------:R-:W-:-:S04]  /*3010*/  LEA R6, P0, R4, UR14, 0x3 ;  /* 0x0000000e04067c11 */ /* 0x000fc8000f8018ff */
[----:B------:R-:W-:-:S05]  /*3020*/  LEA.HI.X R7, R4, UR15, R5, 0x3, P0 ;  /* 0x0000000f04077c11 */ /* 0x000fca00080f1c05 */
[----:B------:R-:W3:Y:S01]  /*3030*/  LDG.E.64 R4, desc[UR8][R6.64] ;  /* 0x0000000806047981 */ /* 0x000ee2000c1e1b00 */
[----:B------:R-:W-:-:S04]  /*3040*/  IMAD R31, R33, UR20, RZ ;  /* 0x00000014211f7c24 */ /* 0x000fc8000f8e02ff */
[----:B------:R-:W-:Y:S02]  /*3050*/  IMAD R31, R32, UR21, R31 ;  /* 0x00000015201f7c24 */ /* 0x000fe4000f8e021f */
[----:B---3--:R-:W-:Y:S01]  /*3060*/  FMUL.FTZ R13, R4, 1.4426950216293334961 ;  /* 0x3fb8aa3b040d7820 */ /* 0x008fe20000410000 */
[C---:B------:R-:W-:Y:S01]  /*3070*/  FMUL.FTZ R4, R5.reuse, R56 ;  /* 0x0000003805047220 */ /* 0x040fe20000410000 */
[----:B------:R-:W-:Y:S02]  /*3080*/  FMUL.FTZ R0, R5, R58 ;  /* 0x0000003a05007220 */ /* 0x000fe40000410000 */
[----:B------:R-:W-:Y:S01]  /*3090*/  FMUL.FTZ R25, R13, R56 ;  /* 0x000000380d197220 */ /* 0x000fe20000410000 */
[----:B------:R-:W-:Y:S01]  /*30a0*/  FMUL.RZ R9, R4, 0.15915493667125701904 ;  /* 0x3e22f98304097820 */ /* 0x000fe2000040c000 */
[----:B------:R-:W-:Y:S01]  /*30b0*/  FMUL.FTZ R4, R5, R54 ;  /* 0x0000003605047220 */ /* 0x000fe20000410000 */
[----:B------:R-:W-:Y:S01]  /*30c0*/  FMUL.RZ R8, R0, 0.15915493667125701904 ;  /* 0x3e22f98300087820 */ /* 0x000fe2000040c000 */
[----:B------:R-:W-:Y:S01]  /*30d0*/  FMUL.FTZ R0, R13, R58 ;  /* 0x0000003a0d007220 */ /* 0x000fe20000410000 */
[----:B------:R-:W-:Y:S01]  /*30e0*/  MUFU.SIN R102, R9 ;  /* 0x0000000900667308 */ /* 0x000fe20000000400 */
[----:B------:R-:W-:Y:S01]  /*30f0*/  FMUL.RZ R6, R4, 0.15915493667125701904 ;  /* 0x3e22f98304067820 */ /* 0x000fe2000040c000 */
[----:B------:R-:W-:Y:S01]  /*3100*/  FMUL.FTZ R4, R5, R52 ;  /* 0x0000003405047220 */ /* 0x000fe20000410000 */
[C---:B------:R-:W-:Y:S01]  /*3110*/  FMUL.FTZ R98, R13.reuse, R54 ;  /* 0x000000360d627220 */ /* 0x040fe20000410000 */
[C---:B------:R-:W-:Y:S01]  /*3120*/  FMUL.FTZ R122, R13.reuse, R52 ;  /* 0x000000340d7a7220 */ /* 0x040fe20000410000 */
[----:B------:R-:W-:Y:S01]  /*3130*/  FMUL.FTZ R21, R13, R48 ;  /* 0x000000300d157220 */ /* 0x000fe20000410000 */
[----:B------:R-:W-:Y:S01]  /*3140*/  FMUL.RZ R7, R4, 0.15915493667125701904 ;  /* 0x3e22f98304077820 */ /* 0x000fe2000040c000 */
[-C--:B------:R-:W-:Y:S01]  /*3150*/  FMUL.FTZ R4, R5, R50.reuse ;  /* 0x0000003205047220 */ /* 0x080fe20000410000 */
[----:B------:R-:W-:Y:S01]  /*3160*/  MUFU.SIN R103, R8 ;  /* 0x0000000800677308 */ /* 0x000fe20000000400 */
[C---:B------:R-:W-:Y:S01]  /*3170*/  FMUL.FTZ R24, R13.reuse, R50 ;  /* 0x000000320d187220 */ /* 0x040fe20000410000 */
[C---:B------:R-:W-:Y:S01]  /*3180*/  FMUL.FTZ R19, R13.reuse, R62 ;  /* 0x0000003e0d137220 */ /* 0x040fe20000410000 */
[C---:B------:R-:W-:Y:S01]  /*3190*/  FMUL.FTZ R22, R13.reuse, R46 ;  /* 0x0000002e0d167220 */ /* 0x040fe20000410000 */
[C---:B------:R-:W-:Y:S01]  /*31a0*/  FMUL.FTZ R125, R13.reuse, R76 ;  /* 0x0000004c0d7d7220 */ /* 0x040fe20000410000 */
[C---:B------:R-:W-:Y:S01]  /*31b0*/  FMUL.FTZ R127, R13.reuse, R84 ;  /* 0x000000540d7f7220 */ /* 0x040fe20000410000 */
[C---:B------:R-:W-:Y:S01]  /*31c0*/  FMUL.FTZ R17, R13.reuse, R60 ;  /* 0x0000003c0d117220 */ /* 0x040fe20000410000 */
[C---:B------:R-:W-:Y:S01]  /*31d0*/  FMUL.FTZ R15, R13.reuse, R64 ;  /* 0x000000400d0f7220 */ /* 0x040fe20000410000 */
[----:B------:R3:W-:Y:S01]  /*31e0*/  MUFU.COS R27, R8 ;  /* 0x00000008001b7308 */ /* 0x0007e20000000000 */
[C---:B------:R-:W-:Y:S01]  /*31f0*/  FMUL.FTZ R14, R13.reuse, R66 ;  /* 0x000000420d0e7220 */ /* 0x040fe20000410000 */
[----:B------:R-:W-:-:S06]  /*3200*/  FMUL.FTZ R16, R13, R70 ;  /* 0x000000460d107220 */ /* 0x000fcc0000410000 */
[----:B------:R-:W-:Y:S01]  /*3210*/  MUFU.SIN R99, R6 ;  /* 0x0000000600637308 */ /* 0x000fe20000000400 */
[----:B---3--:R-:W-:Y:S01]  /*3220*/  FMUL.RZ R8, R4, 0.15915493667125701904 ;  /* 0x3e22f98304087820 */ /* 0x008fe2000040c000 */
[----:B------:R-:W-:-:S06]  /*3230*/  FMUL.FTZ R4, R5, R48 ;  /* 0x0000003005047220 */ /* 0x000fcc0000410000 */
[----:B------:R3:W-:Y:S08]  /*3240*/  MUFU.COS R100, R6 ;  /* 0x0000000600647308 */ /* 0x0007f00000000000 */
        /* <DEDUP_REMOVED lines=22> */
[----:B------:R-:W-:-:S04]  /*33b0*/  FMUL.FTZ R4, R5, R68 ;  /* 0x0000004405047220 */ /* 0x000fc80000410000 */
[----:B------:R-:W-:Y:S01]  /*33c0*/  FMUL.RZ R11, R4, 0.15915493667125701904 ;  /* 0x3e22f983040b7820 */ /* 0x000fe2000040c000 */
[----:B------:R-:W-:Y:S01]  /*33d0*/  FMUL.FTZ R4, R13, R68 ;  /* 0x000000440d047220 */ /* 0x000fe20000410000 */
[----:B------:R3:W-:Y:S08]  /*33e0*/  MUFU.COS R111, R6 ;  /* 0x00000006006f7308 */ /* 0x0007f00000000000 */
[----:B------:R-:W-:Y:S01]  /*33f0*/  MUFU.SIN R114, R7 ;  /* 0x0000000700727308 */ /* 0x000fe20000000400 */
[----:B---3--:R-:W-:-:S04]  /*3400*/  FMUL.FTZ R6, R5, R70 ;  /* 0x0000004605067220 */ /* 0x008fc80000410000 */
[----:B------:R-:W-:-:S03]  /*3410*/  FMUL.RZ R28, R6, 0.15915493667125701904 ;  /* 0x3e22f983061c7820 */ /* 0x000fc6000040c000 */
[----:B------:R3:W-:Y:S08]  /*3420*/  MUFU.COS R12, R7 ;  /* 0x00000007000c7308 */ /* 0x0007f00000000000 */
[----:B------:R-:W-:Y:S01]  /*3430*/  MUFU.COS R26, R9 ;  /* 0x00000009001a7308 */ /* 0x000fe20000000000 */
[----:B---3--:R-:W-:-:S04]  /*3440*/  IMAD R7, R33, UR16, RZ ;  /* 0x0000001021077c24 */ /* 0x008fc8000f8e02ff */
[C---:B------:R-:W-:Y:S02]  /*3450*/  IMAD R29, R32.reuse, UR17, R7 ;  /* 0x00000011201d7c24 */ /* 0x040fe4000f8e0207 */
[C---:B------:R-:W-:Y:S01]  /*3460*/  IMAD.WIDE.U32 R6, R32.reuse, UR20, RZ ;  /* 0x0000001420067c25 */ /* 0x040fe2000f8e00ff */
[----:B------:R-:W-:Y:S08]  /*3470*/  MUFU.SIN R116, R8 ;  /* 0x0000000800747308 */ /* 0x000ff00000000400 */
[----:B------:R3:W-:Y:S08]  /*3480*/  MUFU.COS R115, R8 ;  /* 0x0000000800737308 */ /* 0x0007f00000000000 */
[----:B------:R-:W4:Y:S01]  /*3490*/  MUFU.EX2 R25, R25 ;  /* 0x0000001900197308 */ /* 0x000f220000000800 */
[----:B---3--:R-:W-:-:S05]  /*34a0*/  IMAD.WIDE.U32 R8, R32, UR16, RZ ;  /* 0x0000001020087c25 */ /* 0x008fca000f8e00ff */
[----:B------:R-:W-:Y:S01]  /*34b0*/  IADD3 R9, R9, R29, RZ ;  /* 0x0000001d09097210 */ /* 0x000fe20007ffe0ff */
[----:B------:R-:W-:Y:S01]  /*34c0*/  IMAD R29, R10, UR18, RZ ;  /* 0x000000120a1d7c24 */ /* 0x000fe2000f8e02ff */
[----:B------:R-:W3:Y:S03]  /*34d0*/  MUFU.EX2 R0, R0 ;  /* 0x0000000000007308 */ /* 0x000ee60000000800 */
[----:B------:R-:W-:-:S05]  /*34e0*/  IMAD R29, R96, UR19, R29 ;  /* 0x00000013601d7c24 */ /* 0x000fca000f8e021d */
[----:B------:R-:W-:Y:S01]  /*34f0*/  MUFU.SIN R118, R11 ;  /* 0x0000000b00767308 */ /* 0x000fe20000000400 */
[C---:B----4-:R-:W-:Y:S01]  /*3500*/  FMUL.FTZ R102, R25.reuse, R102 ;  /* 0x0000006619667220 */ /* 0x050fe20000410000 */
[----:B------:R-:W-:-:S06]  /*3510*/  FMUL.FTZ R101, R25, R26 ;  /* 0x0000001a19657220 */ /* 0x000fcc0000410000 */
[----:B------:R4:W-:Y:S01]  /*3520*/  MUFU.COS R117, R11 ;  /* 0x0000000b00757308 */ /* 0x0009e20000000000 */
[C---:B---3--:R-:W-:Y:S01]  /*3530*/  FMUL.FTZ R104, R0.reuse, R27 ;  /* 0x0000001b00687220 */ /* 0x048fe20000410000 */
[----:B------:R-:W-:Y:S01]  /*3540*/  FMUL.FTZ R103, R0, R103 ;  /* 0x0000006700677220 */ /* 0x000fe20000410000 */
[----:B------:R-:W-:-:S05]  /*3550*/  FMUL.FTZ R0, R61, R102 ;  /* 0x000000663d007220 */ /* 0x000fca0000410000 */
[----:B------:R-:W3:Y:S01]  /*3560*/  MUFU.EX2 R98, R98 ;  /* 0x0000006200627308 */ /* 0x000ee20000000800 */
[----:B----4-:R-:W-:Y:S01]  /*3570*/  IADD3 R11, R7, R31, RZ ;  /* 0x0000001f070b7210 */ /* 0x010fe20007ffe0ff */
[----:B------:R-:W-:Y:S01]  /*3580*/  FMUL.FTZ R7, R5, R72 ;  /* 0x0000004805077220 */ /* 0x000fe20000410000 */
[----:B------:R-:W-:Y:S01]  /*3590*/  IMAD R31, R10, UR22, RZ ;  /* 0x000000160a1f7c24 */ /* 0x000fe2000f8e02ff */
[----:B------:R-:W-:Y:S02]  /*35a0*/  MOV R10, R6 ;  /* 0x00000006000a7202 */ /* 0x000fe40000000f00 */
[----:B------:R-:W-:Y:S01]  /*35b0*/  FMUL.RZ R109, R7, 0.15915493667125701904 ;  /* 0x3e22f983076d7820 */ /* 0x000fe2000040c000 */
[C---:B------:R-:W-:Y:S01]  /*35c0*/  IMAD.WIDE.U32 R6, R96.reuse, UR18, R8 ;  /* 0x0000001260067c25 */ /* 0x040fe2000f8e0008 */
[----:B------:R-:W4:Y:S03]  /*35d0*/  MUFU.EX2 R122, R122 ;  /* 0x0000007a007a7308 */ /* 0x000f260000000800 */
[----:B------:R-:W-:-:S02]  /*35e0*/  IMAD R31, R96, UR23, R31 ;  /* 0x00000017601f7c24 */ /* 0x000fc4000f8e021f */
[----:B------:R-:W-:Y:S01]  /*35f0*/  IMAD.WIDE.U32 R8, R96, UR22, R10 ;  /* 0x0000001660087c25 */ /* 0x000fe2000f8e000a */
[----:B------:R-:W-:Y:S02]  /*3600*/  IADD3 R11, R7, R29, RZ ;  /* 0x0000001d070b7210 */ /* 0x000fe40007ffe0ff */
[----:B------:R-:W5:Y:S01]  /*3610*/  MUFU.EX2 R21, R21 ;  /* 0x0000001500157308 */ /* 0x000f620000000800 */
[C---:B---3--:R-:W-:Y:S01]  /*3620*/  FMUL.FTZ R99, R98.reuse, R99 ;  /* 0x0000006362637220 */ /* 0x048fe20000410000 */
[----:B------:R-:W-:Y:S01]  /*3630*/  IADD3 R7, R9, R31, RZ ;  /* 0x0000001f09077210 */ /* 0x000fe20007ffe0ff */
[----:B------:R-:W-:Y:S01]  /*3640*/  FMUL.FTZ R100, R98, R100 ;  /* 0x0000006462647220 */ /* 0x000fe20000410000 */
[----:B------:R-:W-:-:S04]  /*3650*/  LEA R30, P1, R8, UR26, 0x3 ;  /* 0x0000001a081e7c11 */ /* 0x000fc8000f8218ff */
[----:B------:R-:W-:Y:S01]  /*3660*/  LEA.HI.X R31, R8, UR27, R7, 0x3, P1 ;  /* 0x0000001b081f7c11 */ /* 0x000fe200088f1c07 */
[----:B------:R-:W-:Y:S01]  /*3670*/  FMUL.FTZ R8, RZ, R102 ;  /* 0x00000066ff087220 */ /* 0x000fe20000410000 */
[----:B------:R-:W-:Y:S01]  /*3680*/  FFMA.FTZ R7, RZ, R101, R0 ;  /* 0x00000065ff077223 */ /* 0x000fe20000010000 */
[----:B------:R-:W-:Y:S01]  /*3690*/  MUFU.SIN R120, R28 ;  /* 0x0000001c00787308 */ /* 0x000fe20000000400 */
[C---:B----4-:R-:W-:Y:S01]  /*36a0*/  FMUL.FTZ R98, R122.reuse, R105 ;  /* 0x000000697a627220 */ /* 0x050fe20000410000 */
[----:B------:R-:W-:Y:S01]  /*36b0*/  FFMA.FTZ R8, R61, R101, -R8 ;  /* 0x000000653d087223 */ /* 0x000fe20000010808 */
[----:B------:R-:W-:Y:S01]  /*36c0*/  FADD.FTZ R9, RZ, R7 ;  /* 0x00000007ff097221 */ /* 0x000fe20000010000 */
[----:B------:R-:W-:Y:S01]  /*36d0*/  FMUL.FTZ R7, R5, R76 ;  /* 0x0000004c05077220 */ /* 0x000fe20000410000 */
[----:B------:R-:W-:Y:S01]  /*36e0*/  FMUL.FTZ R97, R122, R97 ;  /* 0x000000617a617220 */ /* 0x000fe20000410000 */
[----:B------:R-:W-:Y:S01]  /*36f0*/  FADD.FTZ R8, R63, R8 ;  /* 0x000000083f087221 */ /* 0x000fe20000010000 */
[----:B-----5:R-:W-:Y:S01]  /*3700*/  FMUL.FTZ R105, R21, R20 ;  /* 0x0000001415697220 */ /* 0x020fe20000410000 */
[----:B------:R3:W-:Y:S01]  /*3710*/  MUFU.COS R119, R28 ;  /* 0x0000001c00777308 */ /* 0x0007e20000000000 */
[----:B------:R-:W-:Y:S01]  /*3720*/  FMUL.FTZ R5, R5, R84 ;  /* 0x0000005405057220 */ /* 0x000fe20000410000 */
[----:B------:R-:W-:Y:S01]  /*3730*/  FMUL.FTZ R20, R99, R8 ;  /* 0x0000000863147220 */ /* 0x000fe20000410000 */
[----:B------:R-:W-:Y:S01]  /*3740*/  FMUL.FTZ R106, R21, R106 ;  /* 0x0000006a156a7220 */ /* 0x000fe20000410000 */
[----:B------:R-:W4:Y:S02]  /*3750*/  LDG.E.64 R30, desc[UR8][R30.64] ;  /* 0x000000081e1e7981 */ /* 0x000f24000c1e1b00 */
[----:B------:R-:W-:-:S02]  /*3760*/  FFMA.FTZ R20, R100, R9, R20 ;  /* 0x0000000964147223 */ /* 0x000fc40000010014 */
[----:B------:R-:W5:Y:S01]  /*3770*/  MUFU.EX2 R24, R24 ;  /* 0x0000001800187308 */ /* 0x000f620000000800 */
[----:B---3--:R-:W-:Y:S01]  /*3780*/  LEA R28, P0, R6, UR24, 0x3 ;  /* 0x00000018061c7c11 */ /* 0x008fe2000f8018ff */
[----:B------:R-:W-:-:S03]  /*3790*/  FADD.FTZ R20, RZ, R20 ;  /* 0x00000014ff147221 */ /* 0x000fc60000010000 */
[----:B------:R-:W-:Y:S01]  /*37a0*/  LEA.HI.X R29, R6, UR25, R11, 0x3, P0 ;  /* 0x00000019061d7c11 */ /* 0x000fe200080f1c0b */
[----:B------:R-:W-:Y:S01]  /*37b0*/  FMUL.FTZ R11, R99, R9 ;  /* 0x00000009630b7220 */ /* 0x000fe20000410000 */
[----:B------:R-:W-:Y:S01]  /*37c0*/  FMUL.FTZ R6, R13, R72 ;  /* 0x000000480d067220 */ /* 0x000fe20000410000 */
[----:B------:R-:W3:Y:S02]  /*37d0*/  MUFU.EX2 R19, R19 ;  /* 0x0000001300137308 */ /* 0x000ee40000000800 */
[----:B------:R-:W-:Y:S01]  /*37e0*/  FFMA.FTZ R10, R100, R8, -R11 ;  /* 0x00000008640a7223 */ /* 0x000fe2000001080b */
[----:B------:R-:W-:Y:S01]  /*37f0*/  FMUL.RZ R11, R7, 0.15915493667125701904 ;  /* 0x3e22f983070b7820 */ /* 0x000fe2000040c000 */
[----:B------:R-:W-:Y:S01]  /*3800*/  FMUL.FTZ R7, R97, R20 ;  /* 0x0000001461077220 */ /* 0x000fe20000410000 */
[----:B------:R-:W4:Y:S01]  /*3810*/  LDG.E.64 R28, desc[UR8][R28.64] ;  /* 0x000000081c1c7981 */ /* 0x000f22000c1e1b00 */
[----:B------:R-:W-:Y:S02]  /*3820*/  FADD.FTZ R10, R65, R10 ;  /* 0x0000000a410a7221 */ /* 0x000fe40000010000 */
[----:B------:R-:W0:Y:S01]  /*3830*/  MUFU.EX2 R4, R4 ;  /* 0x0000000400047308 */ /* 0x000e220000000800 */
[----:B-----5:R-:W-:Y:S01]  /*3840*/  FMUL.FTZ R0, R24, R23 ;  /* 0x0000001718007220 */ /* 0x020fe20000410000 */
[-C--:B------:R-:W-:Y:S01]  /*3850*/  FMUL.FTZ R9, R97, R10.reuse ;  /* 0x0000000a61097220 */ /* 0x080fe20000410000 */
[----:B------:R-:W-:Y:S01]  /*3860*/  FFMA.FTZ R10, R98, R10, -R7 ;  /* 0x0000000a620a7223 */ /* 0x000fe20000010807 */
[----:B------:R-:W-:Y:S01]  /*3870*/  FMUL.RZ R7, R5, 0.15915493667125701904 ;  /* 0x3e22f98305077820 */ /* 0x000fe2000040c000 */
[----:B------:R-:W-:Y:S01]  /*3880*/  FMUL.FTZ R95, R24, R95 ;  /* 0x0000005f185f7220 */ /* 0x000fe20000410000 */
[----:B------:R-:W-:Y:S01]  /*3890*/  FFMA.FTZ R9, R98, R20, R9 ;  /* 0x0000001462097223 */ /* 0x000fe20000010009 */
[----:B------:R-:W-:Y:S01]  /*38a0*/  FADD.FTZ R5, R67, R10 ;  /* 0x0000000a43057221 */ /* 0x000fe20000010000 */
[----:B------:R-:W-:Y:S01]  /*38b0*/  MUFU.SIN R123, R109 ;  /* 0x0000006d007b7308 */ /* 0x000fe20000000400 */
[----:B---3--:R-:W-:Y:S01]  /*38c0*/  FMUL.FTZ R110, R19, R110 ;  /* 0x0000006e136e7220 */ /* 0x008fe20000410000 */
[----:B------:R-:W-:Y:S01]  /*38d0*/  FADD.FTZ R9, RZ, R9 ;  /* 0x00000009ff097221 */ /* 0x000fe20000010000 */
[----:B------:R-:W-:-:S04]  /*38e0*/  FMUL.FTZ R20, R0, R5 ;  /* 0x0000000500147220 */ /* 0x000fc80000410000 */
[----:B------:R-:W-:Y:S01]  /*38f0*/  FFMA.FTZ R20, R95, R9, R20 ;  /* 0x000000095f147223 */ /* 0x000fe20000010014 */
[----:B------:R3:W-:Y:S01]  /*3900*/  MUFU.COS R121, R109 ;  /* 0x0000006d00797308 */ /* 0x0007e20000000000 */
[C---:B0-----:R-:W-:Y:S01]  /*3910*/  FMUL.FTZ R117, R4.reuse, R117 ;  /* 0x0000007504757220 */ /* 0x041fe20000410000 */
[----:B------:R-:W-:Y:S01]  /*3920*/  FMUL.FTZ R118, R4, R118 ;  /* 0x0000007604767220 */ /* 0x000fe20000410000 */
[----:B------:R-:W-:-:S05]  /*3930*/  FADD.FTZ R20, RZ, R20 ;  /* 0x00000014ff147221 */ /* 0x000fca0000010000 */
[----:B------:R-:W0:Y:S01]  /*3940*/  MUFU.EX2 R22, R22 ;  /* 0x0000001600167308 */ /* 0x000e220000000800 */
[----:B---3--:R-:W-:Y:S01]  /*3950*/  FMUL.FTZ R109, R19, R18 ;  /* 0x00000012136d7220 */ /* 0x008fe20000410000 */
[----:B------:R-:W-:-:S04]  /*3960*/  FMUL.FTZ R18, R0, R9 ;  /* 0x0000000900127220 */ /* 0x000fc80000410000 */
[----:B------:R-:W-:Y:S01]  /*3970*/  FFMA.FTZ R18, R95, R5, -R18 ;  /* 0x000000055f127223 */ /* 0x000fe20000010812 */
[----:B------:R-:W-:Y:S01]  /*3980*/  FMUL.FTZ R5, R106, R20 ;  /* 0x000000146a057220 */ /* 0x000fe20000410000 */
[----:B------:R-:W3:Y:S02]  /*3990*/  MUFU.EX2 R6, R6 ;  /* 0x0000000600067308 */ /* 0x000ee40000000800 */
[----:B------:R-:W-:-:S04]  /*39a0*/  FADD.FTZ R18, R69, R18 ;  /* 0x0000001245127221 */ /* 0x000fc80000010000 */
[-C--:B------:R-:W-:Y:S01]  /*39b0*/  FMUL.FTZ R4, R106, R18.reuse ;  /* 0x000000126a047220 */ /* 0x080fe20000410000 */
[C---:B------:R-:W-:Y:S01]  /*39c0*/  FFMA.FTZ R18, R105.reuse, R18, -R5 ;  /* 0x0000001269127223 */ /* 0x040fe20000010805 */
[----:B------:R-:W-:Y:S01]  /*39d0*/  MUFU.EX2 R125, R125 ;  /* 0x0000007d007d7308 */ /* 0x000fe20000000800 */
[C---:B0-----:R-:W-:Y:S01]  /*39e0*/  FMUL.FTZ R108, R22.reuse, R108 ;  /* 0x0000006c166c7220 */ /* 0x041fe20000410000 */
[----:B------:R-:W-:Y:S01]  /*39f0*/  FFMA.FTZ R4, R105, R20, R4 ;  /* 0x0000001469047223 */ /* 0x000fe20000010004 */
[----:B------:R-:W-:Y:S01]  /*3a00*/  FADD.FTZ R18, R71, R18 ;  /* 0x0000001247127221 */ /* 0x000fe20000010000 */
[----:B------:R-:W-:Y:S02]  /*3a10*/  FMUL.FTZ R107, R22, R107 ;  /* 0x0000006b166b7220 */ /* 0x000fe40000410000 */
[----:B------:R-:W-:Y:S01]  /*3a20*/  FADD.FTZ R4, RZ, R4 ;  /* 0x00000004ff047221 */ /* 0x000fe20000010000 */
[----:B------:R-:W-:Y:S01]  /*3a30*/  FMUL.FTZ R5, R108, R18 ;  /* 0x000000126c057220 */ /* 0x000fe20000410000 */
[----:B------:R-:W0:Y:S01]  /*3a40*/  MUFU.COS R122, R11 ;  /* 0x0000000b007a7308 */ /* 0x000e220000000000 */
[C---:B---3--:R-:W-:Y:S01]  /*3a50*/  FMUL.FTZ R121, R6.reuse, R121 ;  /* 0x0000007906797220 */ /* 0x048fe20000410000 */
[----:B------:R-:W-:Y:S01]  /*3a60*/  FMUL.FTZ R123, R6, R123 ;  /* 0x0000007b067b7220 */ /* 0x000fe20000410000 */
[----:B------:R-:W-:-:S04]  /*3a70*/  FMUL.FTZ R6, R108, R4 ;  /* 0x000000046c067220 */ /* 0x000fc80000410000 */
[----:B------:R-:W-:Y:S01]  /*3a80*/  FFMA.FTZ R6, R107, R18, -R6 ;  /* 0x000000126b067223 */ /* 0x000fe20000010806 */
[----:B------:R-:W-:Y:S03]  /*3a90*/  MUFU.EX2 R127, R127 ;  /* 0x0000007f007f7308 */ /* 0x000fe60000000800 */
[----:B------:R-:W-:-:S05]  /*3aa0*/  FADD.FTZ R6, R73, R6 ;  /* 0x0000000649067221 */ /* 0x000fca0000010000 */
[----:B------:R-:W3:Y:S01]  /*3ab0*/  MUFU.SIN R8, R11 ;  /* 0x0000000b00087308 */ /* 0x000ee20000000400 */
[----:B0-----:R-:W-:-:S07]  /*3ac0*/  FMUL.FTZ R122, R125, R122 ;  /* 0x0000007a7d7a7220 */ /* 0x001fce0000410000 */
[----:B------:R-:W0:Y:S08]  /*3ad0*/  MUFU.COS R126, R7 ;  /* 0x00000007007e7308 */ /* 0x000e300000000000 */
[----:B------:R5:W1:Y:S01]  /*3ae0*/  MUFU.SIN R10, R7 ;  /* 0x00000007000a7308 */ /* 0x000a620000000400 */
[----:B---3--:R-:W-:-:S07]  /*3af0*/  FMUL.FTZ R125, R125, R8 ;  /* 0x000000087d7d7220 */ /* 0x008fce0000410000 */
[----:B------:R-:W3:Y:S01]  /*3b00*/  MUFU.EX2 R17, R17 ;  /* 0x0000001100117308 */ /* 0x000ee20000000800 */
[----:B-----5:R-:W-:Y:S01]  /*3b10*/  FFMA.FTZ R7, R107, R4, R5 ;  /* 0x000000046b077223 */ /* 0x020fe20000010005 */
[-C--:B------:R-:W-:Y:S01]  /*3b20*/  FMUL.FTZ R5, R103, R102.reuse ;  /* 0x0000006667057220 */ /* 0x080fe20000410000 */
[C---:B------:R-:W-:Y:S01]  /*3b30*/  FMUL.FTZ R4, R104.reuse, R102 ;  /* 0x0000006668047220 */ /* 0x040fe20000410000 */
[----:B0-----:R-:W-:Y:S01]  /*3b40*/  FMUL.FTZ R126, R127, R126 ;  /* 0x0000007e7f7e7220 */ /* 0x001fe20000410000 */
[----:B------:R-:W-:Y:S01]  /*3b50*/  FADD.FTZ R8, RZ, R7 ;  /* 0x00000007ff087221 */ /* 0x000fe20000010000 */
[-C--:B------:R-:W-:Y:S01]  /*3b60*/  FFMA.FTZ R5, R104, R101.reuse, -R5 ;  /* 0x0000006568057223 */ /* 0x080fe20000010805 */
[----:B------:R-:W-:Y:S01]  /*3b70*/  FFMA.FTZ R4, R103, R101, R4 ;  /* 0x0000006567047223 */ /* 0x000fe20000010004 */
[----:B------:R-:W0:Y:S01]  /*3b80*/  MUFU.EX2 R15, R15 ;  /* 0x0000000f000f7308 */ /* 0x000e220000000800 */
[----:B-1----:R-:W-:Y:S01]  /*3b90*/  FMUL.FTZ R127, R127, R10 ;  /* 0x0000000a7f7f7220 */ /* 0x002fe20000410000 */
[C---:B------:R-:W-:Y:S01]  /*3ba0*/  FMUL.FTZ R10, R110.reuse, R6 ;  /* 0x000000066e0a7220 */ /* 0x040fe20000410000 */
[CC--:B------:R-:W-:Y:S01]  /*3bb0*/  FMUL.FTZ R9, R99.reuse, R5.reuse ;  /* 0x0000000563097220 */ /* 0x0c0fe20000410000 */
[----:B------:R-:W-:Y:S01]  /*3bc0*/  FMUL.FTZ R11, R110, R8 ;  /* 0x000000086e0b7220 */ /* 0x000fe20000410000 */
[----:B------:R-:W-:Y:S01]  /*3bd0*/  FMUL.FTZ R7, R99, R4 ;  /* 0x0000000463077220 */ /* 0x000fe20000410000 */
[C---:B------:R-:W-:Y:S01]  /*3be0*/  FFMA.FTZ R10, R109.reuse, R8, R10 ;  /* 0x000000086d0a7223 */ /* 0x040fe2000001000a */
[C---:B------:R-:W-:Y:S01]  /*3bf0*/  FFMA.FTZ R9, R100.reuse, R4, R9 ;  /* 0x0000000464097223 */ /* 0x040fe20000010009 */
[----:B------:R-:W-:Y:S01]  /*3c00*/  FFMA.FTZ R6, R109, R6, -R11 ;  /* 0x000000066d067223 */ /* 0x000fe2000001080b */
[----:B------:R-:W-:Y:S01]  /*3c10*/  FFMA.FTZ R7, R100, R5, -R7 ;  /* 0x0000000564077223 */ /* 0x000fe20000010807 */
[----:B---3--:R-:W-:Y:S01]  /*3c20*/  FMUL.FTZ R112, R17, R112 ;  /* 0x0000007011707220 */ /* 0x008fe20000410000 */
[----:B------:R-:W-:Y:S01]  /*3c30*/  FADD.FTZ R10, RZ, R10 ;  /* 0x0000000aff0a7221 */ /* 0x000fe20000010000 */
[----:B------:R-:W-:Y:S01]  /*3c40*/  FMUL.FTZ R4, R97, R9 ;  /* 0x0000000961047220 */ /* 0x000fe20000410000 */
[----:B------:R-:W-:Y:S01]  /*3c50*/  FADD.FTZ R6, R75, R6 ;  /* 0x000000064b067221 */ /* 0x000fe20000010000 */
[----:B------:R-:W-:Y:S01]  /*3c60*/  FMUL.FTZ R5, R97, R7 ;  /* 0x0000000761057220 */ /* 0x000fe20000410000 */
[----:B------:R-:W-:Y:S01]  /*3c70*/  FMUL.FTZ R111, R17, R111 ;  /* 0x0000006f116f7220 */ /* 0x000fe20000410000 */
[----:B------:R-:W-:Y:S01]  /*3c80*/  FMUL.FTZ R8, R112, R10 ;  /* 0x0000000a70087220 */ /* 0x000fe20000410000 */
[----:B------:R-:W-:Y:S01]  /*3c90*/  FFMA.FTZ R4, R98, R7, -R4 ;  /* 0x0000000762047223 */ /* 0x000fe20000010804 */
[----:B0-----:R-:W-:Y:S01]  /*3ca0*/  FMUL.FTZ R113, R15, R12 ;  /* 0x0000000c0f717220 */ /* 0x001fe20000410000 */
[-C--:B------:R-:W-:Y:S01]  /*3cb0*/  FMUL.FTZ R11, R112, R6.reuse ;  /* 0x00000006700b7220 */ /* 0x080fe20000410000 */
[----:B------:R-:W-:Y:S01]  /*3cc0*/  FFMA.FTZ R5, R98, R9, R5 ;  /* 0x0000000962057223 */ /* 0x000fe20000010005 */
[C---:B------:R-:W-:Y:S01]  /*3cd0*/  FFMA.FTZ R12, R111.reuse, R6, -R8 ;  /* 0x000000066f0c7223 */ /* 0x040fe20000010808 */
[----:B------:R-:W0:Y:S01]  /*3ce0*/  MUFU.EX2 R14, R14 ;  /* 0x0000000e000e7308 */ /* 0x000e220000000800 */
[C---:B------:R-:W-:Y:S01]  /*3cf0*/  FMUL.FTZ R8, R0.reuse, R4 ;  /* 0x0000000400087220 */ /* 0x040fe20000410000 */
[----:B------:R-:W-:Y:S01]  /*3d00*/  FFMA.FTZ R11, R111, R10, R11 ;  /* 0x0000000a6f0b7223 */ /* 0x000fe2000001000b */
[-C--:B------:R-:W-:Y:S01]  /*3d10*/  FMUL.FTZ R6, R0, R5.reuse ;  /* 0x0000000500067220 */ /* 0x080fe20000410000 */
[----:B------:R-:W-:Y:S01]  /*3d20*/  FMUL.FTZ R114, R15, R114 ;  /* 0x000000720f727220 */ /* 0x000fe20000410000 */
[----:B------:R-:W-:Y:S01]  /*3d30*/  FFMA.FTZ R8, R95, R5, R8 ;  /* 0x000000055f087223 */ /* 0x000fe20000010008 */
[----:B------:R-:W-:Y:S01]  /*3d40*/  FADD.FTZ R12, R77, R12 ;  /* 0x0000000c4d0c7221 */ /* 0x000fe20000010000 */
[----:B------:R-:W-:Y:S01]  /*3d50*/  FADD.FTZ R11, RZ, R11 ;  /* 0x0000000bff0b7221 */ /* 0x000fe20000010000 */
[----:B------:R-:W-:Y:S01]  /*3d60*/  FFMA.FTZ R6, R95, R4, -R6 ;  /* 0x000000045f067223 */ /* 0x000fe20000010806 */
[----:B------:R-:W-:Y:S01]  /*3d70*/  FMUL.FTZ R5, R106, R8 ;  /* 0x000000086a057220 */ /* 0x000fe20000410000 */
[C---:B------:R-:W-:Y:S01]  /*3d80*/  FMUL.FTZ R10, R114.reuse, R12 ;  /* 0x0000000c720a7220 */ /* 0x040fe20000410000 */
[-C--:B------:R-:W-:Y:S01]  /*3d90*/  FMUL.FTZ R7, R114, R11.reuse ;  /* 0x0000000b72077220 */ /* 0x080fe20000410000 */
[-C--:B------:R-:W-:Y:S01]  /*3da0*/  FMUL.FTZ R4, R106, R6.reuse ;  /* 0x000000066a047220 */ /* 0x080fe20000410000 */
[----:B------:R-:W-:Y:S01]  /*3db0*/  FFMA.FTZ R5, R105, R6, -R5 ;  /* 0x0000000669057223 */ /* 0x000fe20000010805 */
[C---:B------:R-:W-:Y:S01]  /*3dc0*/  FFMA.FTZ R10, R113.reuse, R11, R10 ;  /* 0x0000000b710a7223 */ /* 0x040fe2000001000a */
[----:B------:R-:W-:Y:S01]  /*3dd0*/  FFMA.FTZ R12, R113, R12, -R7 ;  /* 0x0000000c710c7223 */ /* 0x000fe20000010807 */
[----:B------:R-:W-:Y:S01]  /*3de0*/  FFMA.FTZ R4, R105, R8, R4 ;  /* 0x0000000869047223 */ /* 0x000fe20000010004 */
[----:B------:R-:W-:Y:S01]  /*3df0*/  FMUL.FTZ R7, R108, R5 ;  /* 0x000000056c077220 */ /* 0x000fe20000410000 */
[----:B0-----:R-:W-:Y:S01]  /*3e00*/  FMUL.FTZ R116, R14, R116 ;  /* 0x000000740e747220 */ /* 0x001fe20000410000 */
[----:B------:R-:W-:Y:S01]  /*3e10*/  FADD.FTZ R10, RZ, R10 ;  /* 0x0000000aff0a7221 */ /* 0x000fe20000010000 */
[----:B------:R-:W-:Y:S01]  /*3e20*/  FADD.FTZ R12, R79, R12 ;  /* 0x0000000c4f0c7221 */ /* 0x000fe20000010000 */
[-C--:B------:R-:W-:Y:S01]  /*3e30*/  FMUL.FTZ R6, R108, R4.reuse ;  /* 0x000000046c067220 */ /* 0x080fe20000410000 */
[C---:B------:R-:W-:Y:S01]  /*3e40*/  FFMA.FTZ R7, R107.reuse, R4, R7 ;  /* 0x000000046b077223 */ /* 0x040fe20000010007 */
[----:B------:R-:W-:Y:S01]  /*3e50*/  FMUL.FTZ R115, R14, R115 ;  /* 0x000000730e737220 */ /* 0x000fe20000410000 */
[C---:B------:R-:W-:Y:S01]  /*3e60*/  FMUL.FTZ R8, R116.reuse, R10 ;  /* 0x0000000a74087220 */ /* 0x040fe20000410000 */
[-C--:B------:R-:W-:Y:S01]  /*3e70*/  FMUL.FTZ R9, R116, R12.reuse ;  /* 0x0000000c74097220 */ /* 0x080fe20000410000 */
[----:B------:R-:W-:Y:S01]  /*3e80*/  FFMA.FTZ R6, R107, R5, -R6 ;  /* 0x000000056b067223 */ /* 0x000fe20000010806 */
[CC--:B------:R-:W-:Y:S01]  /*3e90*/  FMUL.FTZ R4, R110.reuse, R7.reuse ;  /* 0x000000076e047220 */ /* 0x0c0fe20000410000 */
[----:B------:R-:W0:Y:S01]  /*3ea0*/  MUFU.EX2 R16, R16 ;  /* 0x0000001000107308 */ /* 0x000e220000000800 */
[C---:B------:R-:W-:Y:S01]  /*3eb0*/  FFMA.FTZ R12, R115.reuse, R12, -R8 ;  /* 0x0000000c730c7223 */ /* 0x040fe20000010808 */
[----:B------:R-:W-:Y:S01]  /*3ec0*/  FFMA.FTZ R9, R115, R10, R9 ;  /* 0x0000000a73097223 */ /* 0x000fe20000010009 */
[-C--:B------:R-:W-:Y:S01]  /*3ed0*/  FMUL.FTZ R8, R110, R6.reuse ;  /* 0x000000066e087220 */ /* 0x080fe20000410000 */
[----:B------:R-:W-:Y:S01]  /*3ee0*/  FFMA.FTZ R4, R109, R6, -R4 ;  /* 0x000000066d047223 */ /* 0x000fe20000010804 */
[----:B------:R-:W-:Y:S01]  /*3ef0*/  FADD.FTZ R12, R81, R12 ;  /* 0x0000000c510c7221 */ /* 0x000fe20000010000 */
[----:B------:R-:W-:Y:S01]  /*3f00*/  FADD.FTZ R9, RZ, R9 ;  /* 0x00000009ff097221 */ /* 0x000fe20000010000 */
[----:B------:R-:W-:Y:S01]  /*3f10*/  FFMA.FTZ R8, R109, R7, R8 ;  /* 0x000000076d087223 */ /* 0x000fe20000010008 */
[----:B------:R-:W-:Y:S01]  /*3f20*/  FMUL.FTZ R6, R112, R4 ;  /* 0x0000000470067220 */ /* 0x000fe20000410000 */
[C---:B------:R-:W-:Y:S01]  /*3f30*/  FMUL.FTZ R14, R118.reuse, R12 ;  /* 0x0000000c760e7220 */ /* 0x040fe20000410000 */
[-C--:B------:R-:W-:Y:S01]  /*3f40*/  FMUL.FTZ R10, R118, R9.reuse ;  /* 0x00000009760a7220 */ /* 0x080fe20000410000 */
[-C--:B------:R-:W-:Y:S01]  /*3f50*/  FMUL.FTZ R5, R112, R8.reuse ;  /* 0x0000000870057220 */ /* 0x080fe20000410000 */
[----:B------:R-:W-:Y:S01]  /*3f60*/  FFMA.FTZ R6, R111, R8, R6 ;  /* 0x000000086f067223 */ /* 0x000fe20000010006 */
[C---:B------:R-:W-:Y:S01]  /*3f70*/  FFMA.FTZ R14, R117.reuse, R9, R14 ;  /* 0x00000009750e7223 */ /* 0x040fe2000001000e */
[----:B------:R-:W-:Y:S01]  /*3f80*/  FFMA.FTZ R10, R117, R12, -R10 ;  /* 0x0000000c750a7223 */ /* 0x000fe2000001080a */
[----:B------:R-:W-:Y:S01]  /*3f90*/  FFMA.FTZ R5, R111, R4, -R5 ;  /* 0x000000046f057223 */ /* 0x000fe20000010805 */
[----:B------:R-:W-:Y:S01]  /*3fa0*/  FMUL.FTZ R4, R114, R6 ;  /* 0x0000000672047220 */ /* 0x000fe20000410000 */
[----:B0-----:R-:W-:Y:S01]  /*3fb0*/  FMUL.FTZ R120, R16, R120 ;  /* 0x0000007810787220 */ /* 0x001fe20000410000 */
[----:B------:R-:W-:Y:S01]  /*3fc0*/  FADD.FTZ R10, R83, R10 ;  /* 0x0000000a530a7221 */ /* 0x000fe20000010000 */
[-C--:B------:R-:W-:Y:S01]  /*3fd0*/  FMUL.FTZ R7, R114, R5.reuse ;  /* 0x0000000572077220 */ /* 0x080fe20000410000 */
[----:B------:R-:W-:Y:S01]  /*3fe0*/  FADD.FTZ R14, RZ, R14 ;  /* 0x0000000eff0e7221 */ /* 0x000fe20000010000 */
[C---:B------:R-:W-:Y:S01]  /*3ff0*/  FFMA.FTZ R4, R113.reuse, R5, -R4 ;  /* 0x0000000571047223 */ /* 0x040fe20000010804 */
[----:B------:R-:W-:Y:S01]  /*4000*/  FMUL.FTZ R119, R16, R119 ;  /* 0x0000007710777220 */ /* 0x000fe20000410000 */
[----:B------:R-:W-:Y:S01]  /*4010*/  FFMA.FTZ R7, R113, R6, R7 ;  /* 0x0000000671077223 */ /* 0x000fe20000010007 */
[C---:B------:R-:W-:Y:S01]  /*4020*/  FMUL.FTZ R8, R120.reuse, R10 ;  /* 0x0000000a78087220 */ /* 0x040fe20000410000 */
[----:B------:R-:W-:Y:S01]  /*4030*/  FMUL.FTZ R9, R120, R14 ;  /* 0x0000000e78097220 */ /* 0x000fe20000410000 */
[C---:B------:R-:W-:Y:S01]  /*4040*/  FMUL.FTZ R6, R116.reuse, R4 ;  /* 0x0000000474067220 */ /* 0x040fe20000410000 */
[-C--:B------:R-:W-:Y:S01]  /*4050*/  FMUL.FTZ R5, R116, R7.reuse ;  /* 0x0000000774057220 */ /* 0x080fe20000410000 */
[C---:B------:R-:W-:Y:S01]  /*4060*/  FFMA.FTZ R8, R119.reuse, R14, R8 ;  /* 0x0000000e77087223 */ /* 0x040fe20000010008 */
[----:B------:R-:W-:Y:S01]  /*4070*/  FFMA.FTZ R10, R119, R10, -R9 ;  /* 0x0000000a770a7223 */ /* 0x000fe20000010809 */
[C---:B------:R-:W-:Y:S01]  /*4080*/  FFMA.FTZ R6, R115.reuse, R7, R6 ;  /* 0x0000000773067223 */ /* 0x040fe20000010006 */
[----:B------:R-:W-:Y:S01]  /*4090*/  FFMA.FTZ R5, R115, R4, -R5 ;  /* 0x0000000473057223 */ /* 0x000fe20000010805 */
[----:B------:R-:W-:Y:S01]  /*40a0*/  FADD.FTZ R8, RZ, R8 ;  /* 0x00000008ff087221 */ /* 0x000fe20000010000 */
[----:B------:R-:W-:Y:S01]  /*40b0*/  FADD.FTZ R10, R85, R10 ;  /* 0x0000000a550a7221 */ /* 0x000fe20000010000 */
[C---:B------:R-:W-:Y:S01]  /*40c0*/  FMUL.FTZ R4, R118.reuse, R6 ;  /* 0x0000000676047220 */ /* 0x040fe20000410000 */
[-C--:B------:R-:W-:Y:S01]  /*40d0*/  FMUL.FTZ R7, R118, R5.reuse ;  /* 0x0000000576077220 */ /* 0x080fe20000410000 */
[C---:B------:R-:W-:Y:S01]  /*40e0*/  FMUL.FTZ R12, R123.reuse, R8 ;  /* 0x000000087b0c7220 */ /* 0x040fe20000410000 */
[----:B------:R-:W-:Y:S01]  /*40f0*/  FMUL.FTZ R9, R123, R10 ;  /* 0x0000000a7b097220 */ /* 0x000fe20000410000 */
[C---:B------:R-:W-:Y:S01]  /*4100*/  FFMA.FTZ R4, R117.reuse, R5, -R4 ;  /* 0x0000000575047223 */ /* 0x040fe20000010804 */
[----:B------:R-:W-:Y:S01]  /*4110*/  FFMA.FTZ R7, R117, R6, R7 ;  /* 0x0000000675077223 */ /* 0x000fe20000010007 */
[C---:B------:R-:W-:Y:S01]  /*4120*/  FFMA.FTZ R12, R121.reuse, R10, -R12 ;  /* 0x0000000a790c7223 */ /* 0x040fe2000001080c */
[----:B------:R-:W-:Y:S01]  /*4130*/  FFMA.FTZ R9, R121, R8, R9 ;  /* 0x0000000879097223 */ /* 0x000fe20000010009 */
[CC--:B------:R-:W-:Y:S01]  /*4140*/  FMUL.FTZ R6, R120.reuse, R4.reuse ;  /* 0x0000000478067220 */ /* 0x0c0fe20000410000 */
[-C--:B------:R-:W-:Y:S01]  /*4150*/  FMUL.FTZ R5, R120, R7.reuse ;  /* 0x0000000778057220 */ /* 0x080fe20000410000 */
[----:B------:R-:W-:Y:S01]  /*4160*/  FADD.FTZ R12, R87, R12 ;  /* 0x0000000c570c7221 */ /* 0x000fe20000010000 */
[----:B------:R-:W-:Y:S01]  /*4170*/  FADD.FTZ R9, RZ, R9 ;  /* 0x00000009ff097221 */ /* 0x000fe20000010000 */
[C---:B------:R-:W-:Y:S01]  /*4180*/  FFMA.FTZ R6, R119.reuse, R7, R6 ;  /* 0x0000000777067223 */ /* 0x040fe20000010006 */
[----:B------:R-:W-:Y:S01]  /*4190*/  FFMA.FTZ R4, R119, R4, -R5 ;  /* 0x0000000477047223 */ /* 0x000fe20000010805 */
[C---:B------:R-:W-:Y:S01]  /*41a0*/  FMUL.FTZ R11, R125.reuse, R12 ;  /* 0x0000000c7d0b7220 */ /* 0x040fe20000410000 */
[-C--:B------:R-:W-:Y:S01]  /*41b0*/  FMUL.FTZ R7, R125, R9.reuse ;  /* 0x000000097d077220 */ /* 0x080fe20000410000 */
[C---:B------:R-:W-:Y:S01]  /*41c0*/  FMUL.FTZ R8, R123.reuse, R6 ;  /* 0x000000067b087220 */ /* 0x040fe20000410000 */
[----:B------:R-:W-:Y:S01]  /*41d0*/  FMUL.FTZ R5, R123, R4 ;  /* 0x000000047b057220 */ /* 0x000fe20000410000 */
[C---:B------:R-:W-:Y:S01]  /*41e0*/  FFMA.FTZ R11, R122.reuse, R9, R11 ;  /* 0x000000097a0b7223 */ /* 0x040fe2000001000b */
[C---:B------:R-:W-:Y:S01]  /*41f0*/  FFMA.FTZ R12, R122.reuse, R12, -R7 ;  /* 0x0000000c7a0c7223 */ /* 0x040fe20000010807 */
[C---:B------:R-:W-:Y:S01]  /*4200*/  FFMA.FTZ R8, R121.reuse, R4, -R8 ;  /* 0x0000000479087223 */ /* 0x040fe20000010808 */
[----:B------:R-:W-:Y:S01]  /*4210*/  FFMA.FTZ R5, R121, R6, R5 ;  /* 0x0000000679057223 */ /* 0x000fe20000010005 */
[----:B------:R-:W-:Y:S01]  /*4220*/  FADD.FTZ R11, RZ, R11 ;  /* 0x0000000bff0b7221 */ /* 0x000fe20000010000 */
[----:B------:R-:W-:Y:S01]  /*4230*/  FADD.FTZ R12, R89, R12 ;  /* 0x0000000c590c7221 */ /* 0x000fe20000010000 */
[C---:B------:R-:W-:Y:S01]  /*4240*/  FMUL.FTZ R9, R125.reuse, R8 ;  /* 0x000000087d097220 */ /* 0x040fe20000410000 */
[----:B------:R-:W-:Y:S01]  /*4250*/  FMUL.FTZ R7, R125, R5 ;  /* 0x000000057d077220 */ /* 0x000fe20000410000 */
[C---:B------:R-:W-:Y:S01]  /*4260*/  FMUL.FTZ R13, R127.reuse, R11 ;  /* 0x0000000b7f0d7220 */ /* 0x040fe20000410000 */
[C---:B------:R-:W-:Y:S01]  /*4270*/  FMUL.FTZ R4, R127.reuse, R12 ;  /* 0x0000000c7f047220 */ /* 0x040fe20000410000 */
[C---:B------:R-:W-:Y:S01]  /*4280*/  FFMA.FTZ R9, R122.reuse, R5, R9 ;  /* 0x000000057a097223 */ /* 0x040fe20000010009 */
[----:B------:R-:W-:Y:S01]  /*4290*/  FFMA.FTZ R7, R122, R8, -R7 ;  /* 0x000000087a077223 */ /* 0x000fe20000010807 */
[C---:B------:R-:W-:Y:S01]  /*42a0*/  FFMA.FTZ R13, R126.reuse, R12, -R13 ;  /* 0x0000000c7e0d7223 */ /* 0x040fe2000001080d */
[----:B------:R-:W-:Y:S01]  /*42b0*/  FFMA.FTZ R11, R126, R11, R4 ;  /* 0x0000000b7e0b7223 */ /* 0x000fe20000010004 */
[C---:B------:R-:W-:Y:S01]  /*42c0*/  FMUL.FTZ R5, R127.reuse, R9 ;  /* 0x000000097f057220 */ /* 0x040fe20000410000 */
[-C--:B------:R-:W-:Y:S01]  /*42d0*/  FMUL.FTZ R4, R127, R7.reuse ;  /* 0x000000077f047220 */ /* 0x080fe20000410000 */
[----:B------:R-:W-:Y:S01]  /*42e0*/  FADD.FTZ R10, R94, R13 ;  /* 0x0000000d5e0a7221 */ /* 0x000fe20000010000 */
[----:B------:R-:W-:Y:S01]  /*42f0*/  FADD.FTZ R11, RZ, R11 ;  /* 0x0000000bff0b7221 */ /* 0x000fe20000010000 */
[C---:B------:R-:W-:Y:S01]  /*4300*/  FFMA.FTZ R8, R126.reuse, R7, -R5 ;  /* 0x000000077e087223 */ /* 0x040fe20000010805 */
[----:B------:R-:W-:-:S02]  /*4310*/  FFMA.FTZ R4, R126, R9, R4 ;  /* 0x000000097e047223 */ /* 0x000fc40000010004 */
[----:B------:R-:W0:Y:S04]  /*4320*/  SHFL.UP PT, R9, R10, 0x1, RZ ;  /* 0x042000000a097989 */ /* 0x000e2800000e00ff */
[----:B------:R-:W1:Y:S04]  /*4330*/  SHFL.UP PT, R13, R11, 0x1, RZ ;  /* 0x042000000b0d7989 */ /* 0x000e6800000e00ff */
[----:B------:R-:W3:Y:S04]  /*4340*/  SHFL.UP PT, R5, R8, 0x1, RZ ;  /* 0x0420000008057989 */ /* 0x000ee800000e00ff */
[----:B------:R-:W5:Y:S01]  /*4350*/  SHFL.UP PT, R7, R4, 0x1, RZ ;  /* 0x0420000004077989 */ /* 0x000f6200000e00ff */
[----:B------:R-:W-:Y:S01]  /*4360*/  ISETP.GE.AND P0, PT, R38, 0x1, PT ;  /* 0x000000012600780c */ /* 0x000fe20003f06270 */
[C---:B0-----:R-:W-:Y:S01]  /*4370*/  FMUL.FTZ R15, R4.reuse, R9 ;  /* 0x00000009040f7220 */ /* 0x041fe20000410000 */
[----:B-1----:R-:W-:-:S03]  /*4380*/  FMUL.FTZ R12, R4, R13 ;  /* 0x0000000d040c7220 */ /* 0x002fc60000410000 */
[----:B------:R-:W-:Y:S01]  /*4390*/  FFMA.FTZ R14, R8, R13, R15 ;  /* 0x0000000d080e7223 */ /* 0x000fe2000001000f */
[----:B---3--:R-:W-:Y:S01]  /*43a0*/  FMUL.FTZ R6, R4, R5 ;  /* 0x0000000504067220 */ /* 0x008fe20000410000 */
[----:B------:R-:W-:-:S06]  /*43b0*/  FFMA.FTZ R9, R8, R9, -R12 ;  /* 0x0000000908097223 */ /* 0x000fcc000001080c */
[----:B------:R-:W-:Y:S01]  /*43c0*/  @P0 FADD.FTZ R11, R11, R14 ;  /* 0x0000000e0b0b0221 */ /* 0x000fe20000010000 */
[-C--:B-----5:R-:W-:Y:S01]  /*43d0*/  FFMA.FTZ R13, R8, R7.reuse, R6 ;  /* 0x00000007080d7223 */ /* 0x0a0fe20000010006 */
[----:B------:R-:W-:Y:S01]  /*43e0*/  FMUL.FTZ R7, R4, R7 ;  /* 0x0000000704077220 */ /* 0x000fe20000410000 */
[----:B------:R-:W-:-:S03]  /*43f0*/  @P0 FADD.FTZ R10, R10, R9 ;  /* 0x000000090a0a0221 */ /* 0x000fc60000010000 */
[----:B------:R-:W-:Y:S01]  /*4400*/  @P0 FFMA.FTZ R8, R8, R5, -R7 ;  /* 0x0000000508080223 */ /* 0x000fe20000010807 */
[----:B------:R-:W-:Y:S01]  /*4410*/  FSEL R13, R4, R13, !P0 ;  /* 0x0000000d040d7208 */ /* 0x000fe20004000000 */
[----:B------:R-:W0:Y:S04]  /*4420*/  SHFL.UP PT, R7, R11, 0x2, RZ ;  /* 0x044000000b077989 */ /* 0x000e2800000e00ff */
[----:B------:R-:W1:Y:S04]  /*4430*/  SHFL.UP PT, R6, R10, 0x2, RZ ;  /* 0x044000000a067989 */ /* 0x000e6800000e00ff */
[----:B------:R-:W3:Y:S04]  /*4440*/  SHFL.UP PT, R4, R8, 0x2, RZ ;  /* 0x0440000008047989 */ /* 0x000ee800000e00ff */
[----:B------:R-:W5:Y:S01]  /*4450*/  SHFL.UP PT, R5, R13, 0x2, RZ ;  /* 0x044000000d057989 */ /* 0x000f6200000e00ff */
[----:B------:R-:W-:Y:S01]  /*4460*/  ISETP.GE.AND P0, PT, R38, 0x2, PT ;  /* 0x000000022600780c */ /* 0x000fe20003f06270 */
[C---:B0-----:R-:W-:Y:S01]  /*4470*/  FMUL.FTZ R9, R13.reuse, R7 ;  /* 0x000000070d097220 */ /* 0x041fe20000410000 */
[----:B-1----:R-:W-:-:S03]  /*4480*/  FMUL.FTZ R14, R13, R6 ;  /* 0x000000060d0e7220 */ /* 0x002fc60000410000 */
[C---:B------:R-:W-:Y:S01]  /*4490*/  FFMA.FTZ R9, R8.reuse, R6, -R9 ;  /* 0x0000000608097223 */ /* 0x040fe20000010809 */
[C---:B---3--:R-:W-:Y:S01]  /*44a0*/  FMUL.FTZ R12, R13.reuse, R4 ;  /* 0x000000040d0c7220 */ /* 0x048fe20000410000 */
[C---:B------:R-:W-:Y:S01]  /*44b0*/  FFMA.FTZ R14, R8.reuse, R7, R14 ;  /* 0x00000007080e7223 */ /* 0x040fe2000001000e */
[-C--:B-----5:R-:W-:Y:S02]  /*44c0*/  FMUL.FTZ R7, R13, R5.reuse ;  /* 0x000000050d077220 */ /* 0x0a0fe40000410000 */
[----:B------:R-:W-:-:S03]  /*44d0*/  FFMA.FTZ R12, R8, R5, R12 ;  /* 0x00000005080c7223 */ /* 0x000fc6000001000c */
[----:B------:R-:W-:Y:S01]  /*44e0*/  @P0 FADD.FTZ R10, R10, R9 ;  /* 0x000000090a0a0221 */ /* 0x000fe20000010000 */
[----:B------:R-:W-:Y:S01]  /*44f0*/  @P0 FADD.FTZ R11, R11, R14 ;  /* 0x0000000e0b0b0221 */ /* 0x000fe20000010000 */
[----:B------:R-:W-:Y:S01]  /*4500*/  @P0 FFMA.FTZ R8, R8, R4, -R7 ;  /* 0x0000000408080223 */ /* 0x000fe20000010807 */
[----:B------:R-:W-:Y:S02]  /*4510*/  FSEL R12, R13, R12, !P0 ;  /* 0x0000000c0d0c7208 */ /* 0x000fe40004000000 */
        /* <DEDUP_REMOVED lines=9> */
[----:B------:R-:W-:-:S03]  /*45b0*/  FFMA.FTZ R9, R8, R9, -R6 ;  /* 0x0000000908097223 */ /* 0x000fc60000010806 */
[-C--:B-----5:R-:W-:Y:S01]  /*45c0*/  FFMA.FTZ R13, R8, R7.reuse, R4 ;  /* 0x00000007080d7223 */ /* 0x0a0fe20000010004 */
[----:B------:R-:W-:Y:S02]  /*45d0*/  FMUL.FTZ R7, R12, R7 ;  /* 0x000000070c077220 */ /* 0x000fe40000410000 */
        /* <DEDUP_REMOVED lines=8> */
[----:B------:R-:W-:-:S02]  /*4660*/  ISETP.NE.AND P2, PT, R38, 0x1f, PT ;  /* 0x0000001f2600780c */ /* 0x000fc40003f45270 */
[----:B------:R-:W-:Y:S01]  /*4670*/  ISETP.GE.AND P0, PT, R38, 0x8, PT ;  /* 0x000000082600780c */ /* 0x000fe20003f06270 */
[----:B0-----:R-:W-:-:S10]  /*4680*/  FMUL.FTZ R9, R13, R7 ;  /* 0x000000070d097220 */ /* 0x001fd40000410000 */
[----:B------:R-:W0:Y:S01]  /*4690*/  @!P2 S2R R17, SR_CgaCtaId ;  /* 0x000000000011a919 */ /* 0x000e220000008800 */
[CC--:B-1----:R-:W-:Y:S01]  /*46a0*/  FMUL.FTZ R14, R13.reuse, R6.reuse ;  /* 0x000000060d0e7220 */ /* 0x0c2fe20000410000 */
[C---:B------:R-:W-:Y:S01]  /*46b0*/  FFMA.FTZ R15, R8.reuse, R6, -R9 ;  /* 0x00000006080f7223 */ /* 0x040fe20000010809 */
[CC--:B---3--:R-:W-:Y:S02]  /*46c0*/  FMUL.FTZ R12, R13.reuse, R4.reuse ;  /* 0x000000040d0c7220 */ /* 0x0c8fe40000410000 */
[C---:B------:R-:W-:Y:S01]  /*46d0*/  FFMA.FTZ R14, R8.reuse, R7, R14 ;  /* 0x00000007080e7223 */ /* 0x040fe2000001000e */
[-C--:B-----5:R-:W-:Y:S01]  /*46e0*/  FMUL.FTZ R9, R13, R5.reuse ;  /* 0x000000050d097220 */ /* 0x0a0fe20000410000 */
[----:B------:R-:W-:Y:S02]  /*46f0*/  FFMA.FTZ R12, R8, R5, R12 ;  /* 0x00000005080c7223 */ /* 0x000fe4000001000c */
[----:B------:R-:W-:Y:S01]  /*4700*/  @P0 FADD.FTZ R11, R11, R14 ;  /* 0x0000000e0b0b0221 */ /* 0x000fe20000010000 */
[----:B------:R-:W-:Y:S01]  /*4710*/  @P0 FADD.FTZ R10, R10, R15 ;  /* 0x0000000f0a0a0221 */ /* 0x000fe20000010000 */
[----:B------:R-:W-:Y:S01]  /*4720*/  @P0 FFMA.FTZ R8, R8, R4, -R9 ;  /* 0x0000000408080223 */ /* 0x000fe20000010809 */
[----:B------:R-:W-:-:S02]  /*4730*/  FSEL R12, R13, R12, !P0 ;  /* 0x0000000c0d0c7208 */ /* 0x000fc40004000000 */
[----:B------:R-:W1:Y:S01]  /*4740*/  SHFL.UP PT, R13, R11, 0x10, RZ ;  /* 0x060000000b0d7989 */ /* 0x000e6200000e00ff */
[----:B------:R-:W3:Y:S03]  /*4750*/  S2UR UR6, SR_CgaCtaId ;  /* 0x00000000000679c3 */ /* 0x000ee60000008800 */
[----:B------:R-:W5:Y:S04]  /*4760*/  SHFL.UP PT, R5, R8, 0x10, RZ ;  /* 0x0600000008057989 */ /* 0x000f6800000e00ff */
[----:B------:R-:W2:Y:S04]  /*4770*/  SHFL.UP PT, R9, R10, 0x10, RZ ;  /* 0x060000000a097989 */ /* 0x000ea800000e00ff */
[----:B------:R-:W4:Y:S01]  /*4780*/  SHFL.UP PT, R7, R12, 0x10, RZ ;  /* 0x060000000c077989 */ /* 0x000f2200000e00ff */
[----:B------:R-:W-:-:S02]  /*4790*/  ISETP.NE.AND P0, PT, R124, RZ, PT ;  /* 0x000000ff7c00720c */ /* 0x000fc40003f05270 */
[----:B------:R-:W-:Y:S02]  /*47a0*/  @!P2 MOV R6, 0x400 ;  /* 0x000004000006a802 */ /* 0x000fe40000000f00 */
[----:B------:R-:W-:Y:S02]  /*47b0*/  @!P2 SHF.R.U32.HI R4, RZ, 0x1, R36 ;  /* 0x00000001ff04a819 */ /* 0x000fe40000011624 */
[----:B------:R-:W-:Y:S02]  /*47c0*/  ISETP.GE.AND P1, PT, R38, 0x10, PT ;  /* 0x000000102600780c */ /* 0x000fe40003f26270 */
[----:B------:R-:W-:Y:S02]  /*47d0*/  ISETP.EQ.OR P0, PT, RZ, UR4, P0 ;  /* 0x00000004ff007c0c */ /* 0x000fe40008702670 */
[----:B0-----:R-:W-:Y:S02]  /*47e0*/  @!P2 LEA R17, R17, R6, 0x18 ;  /* 0x000000061111a211 */ /* 0x001fe400078ec0ff */
[----:B------:R-:W-:Y:S01]  /*47f0*/  @!P2 LOP3.LUT R4, R4, 0x7ffffff0, RZ, 0xc0, !PT ;  /* 0x7ffffff00404a812 */ /* 0x000fe200078ec0ff */
[C---:B-1----:R-:W-:Y:S01]  /*4800*/  FMUL.FTZ R6, R12.reuse, R13 ;  /* 0x0000000d0c067220 */ /* 0x042fe20000410000 */
[----:B------:R-:W-:Y:S01]  /*4810*/  UMOV UR5, 0x400 ;  /* 0x0000040000057882 */ /* 0x000fe20000000000 */
[C---:B-----5:R-:W-:Y:S01]  /*4820*/  FMUL.FTZ R15, R12.reuse, R5 ;  /* 0x000000050c0f7220 */ /* 0x060fe20000410000 */
[----:B------:R-:W-:Y:S01]  /*4830*/  @!P2 IADD3 R131, R17, R4, RZ ;  /* 0x000000041183a210 */ /* 0x000fe20007ffe0ff */
[----:B---3--:R-:W-:Y:S01]  /*4840*/  ULEA UR5, UR6, UR5, 0x18 ;  /* 0x0000000506057291 */ /* 0x008fe2000f8ec03f */
[-C--:B--2---:R-:W-:Y:S01]  /*4850*/  FMUL.FTZ R14, R12, R9.reuse ;  /* 0x000000090c0e7220 */ /* 0x084fe20000410000 */
[----:B------:R-:W-:Y:S01]  /*4860*/  FFMA.FTZ R9, R8, R9, -R6 ;  /* 0x0000000908097223 */ /* 0x000fe20000010806 */
[-C--:B----4-:R-:W-:Y:S01]  /*4870*/  FMUL.FTZ R4, R12, R7.reuse ;  /* 0x000000070c047220 */ /* 0x090fe20000410000 */
[C---:B------:R-:W-:Y:S01]  /*4880*/  FFMA.FTZ R15, R8.reuse, R7, R15 ;  /* 0x00000007080f7223 */ /* 0x040fe2000001000f */
[C---:B------:R-:W-:Y:S01]  /*4890*/  FFMA.FTZ R14, R8.reuse, R13, R14 ;  /* 0x0000000d080e7223 */ /* 0x040fe2000001000e */
[----:B------:R-:W-:Y:S01]  /*48a0*/  CS2R R6, SRZ ;  /* 0x0000000000067805 */ /* 0x000fe2000001ff00 */
[----:B------:R-:W-:Y:S01]  /*48b0*/  @P1 FFMA.FTZ R8, R8, R5, -R4 ;  /* 0x0000000508081223 */ /* 0x000fe20000010804 */
[----:B------:R-:W-:Y:S01]  /*48c0*/  MOV R5, RZ ;  /* 0x000000ff00057202 */ /* 0x000fe20000000f00 */
[----:B------:R-:W-:Y:S01]  /*48d0*/  @P1 FADD.FTZ R10, R10, R9 ;  /* 0x000000090a0a1221 */ /* 0x000fe20000010000 */
[----:B------:R-:W-:Y:S01]  /*48e0*/  MOV R4, 0x3f800000 ;  /* 0x3f80000000047802 */ /* 0x000fe20000000f00 */
[----:B------:R-:W-:Y:S01]  /*48f0*/  @P1 FADD.FTZ R11, R11, R14 ;  /* 0x0000000e0b0b1221 */ /* 0x000fe20000010000 */
[----:B------:R-:W-:-:S02]  /*4900*/  @!P0 LEA R130, R96, UR5, 0x4 ;  /* 0x0000000560828c11 */ /* 0x000fc4000f8e20ff */
[----:B------:R-:W-:-:S03]  /*4910*/  FSEL R9, R12, R15, !P1 ;  /* 0x0000000f0c097208 */ /* 0x000fc60004800000 */
[----:B------:R-:W-:Y:S04]  /*4920*/  @!P0 LDS.128 R4, [R130+0x10f0] ;  /* 0x0010f00082048984 */ /* 0x000fe80000000c00 */
[----:B------:R-:W-:Y:S01]  /*4930*/  @!P2 STS.128 [R131+0x1090], R8 ;  /* 0x001090088300a388 */ /* 0x000fe20000000c00 */
[----:B------:R-:W-:Y:S06]  /*4940*/  BAR.SYNC.DEFER_BLOCKING 0x0 ;  /* 0x0000000000007b1d */ /* 0x000fec0000010000 */
[----:B------:R-:W-:Y:S04]  /*4950*/  LDS.128 R12, [UR5+0x1090] ;  /* 0x00109005ff0c7984 */ /* 0x000fe80008000c00 */
[----:B------:R-:W0:Y:S04]  /*4960*/  LDS.128 R16, [UR5+0x10a0] ;  /* 0x0010a005ff107984 */ /* 0x000e280008000c00 */
[----:B------:R-:W1:Y:S04]  /*4970*/  LDS.128 R20, [UR5+0x10b0] ;  /* 0x0010b005ff147984 */ /* 0x000e680008000c00 */
[----:B------:R-:W2:Y:S01]  /*4980*/  LDS.128 R24, [UR5+0x10c0] ;  /* 0x0010c005ff187984 */ /* 0x000ea20008000c00 */
[-C--:B------:R-:W-:Y:S01]  /*4990*/  FMUL.FTZ R129, R29, R31.reuse ;  /* 0x0000001f1d817220 */ /* 0x080fe20000410000 */
[----:B------:R-:W-:-:S03]  /*49a0*/  FMUL.FTZ R128, R28, R31 ;  /* 0x0000001f1c807220 */ /* 0x000fc60000410000 */
[-C--:B------:R-:W-:Y:S01]  /*49b0*/  FFMA.FTZ R28, R28, R30.reuse, -R129 ;  /* 0x0000001e1c1c7223 */ /* 0x080fe20000010881 */
[----:B------:R-:W-:Y:S01]  /*49c0*/  FFMA.FTZ R29, R29, R30, R128 ;  /* 0x0000001e1d1d7223 */ /* 0x000fe20000010080 */
[----:B------:R-:W-:-:S04]  /*49d0*/  SHF.R.U32.HI R132, RZ, 0x5, R36 ;  /* 0x00000005ff847819 */ /* 0x000fc80000011624 */
[----:B------:R-:W-:Y:S01]  /*49e0*/  ISETP.NE.AND P1, PT, R132, 0x2, PT ;  /* 0x000000028400780c */ /* 0x000fe20003f25270 */
[-C--:B0-----:R-:W-:Y:S01]  /*49f0*/  FMUL.FTZ R30, R12, R17.reuse ;  /* 0x000000110c1e7220 */ /* 0x081fe20000410000 */
[-C--:B------:R-:W-:Y:S01]  /*4a00*/  FMUL.FTZ R129, R15, R17.reuse ;  /* 0x000000110f817220 */ /* 0x080fe20000410000 */
[CC--:B------:R-:W-:Y:S01]  /*4a10*/  FMUL.FTZ R31, R13.reuse, R17.reuse ;  /* 0x000000110d1f7220 */ /* 0x0c0fe20000410000 */
[C---:B------:R-:W-:Y:S01]  /*4a20*/  FMUL.FTZ R128, R14.reuse, R17 ;  /* 0x000000110e807220 */ /* 0x040fe20000410000 */
[-C--:B------:R-:W-:Y:S01]  /*4a30*/  FFMA.FTZ R30, R13, R16.reuse, R30 ;  /* 0x000000100d1e7223 */ /* 0x080fe2000001001e */
[-C--:B------:R-:W-:Y:S01]  /*4a40*/  FFMA.FTZ R129, R14, R16.reuse, -R129 ;  /* 0x000000100e817223 */ /* 0x080fe20000010881 */
[-C--:B------:R-:W-:Y:S01]  /*4a50*/  FFMA.FTZ R31, R12, R16.reuse, -R31 ;  /* 0x000000100c1f7223 */ /* 0x080fe2000001081f */
[----:B------:R-:W-:Y:S01]  /*4a60*/  FFMA.FTZ R128, R15, R16, R128 ;  /* 0x000000100f807223 */ /* 0x000fe20000010080 */
[----:B-1----:R-:W-:Y:S01]  /*4a70*/  FMUL.FTZ R130, R30, R21 ;  /* 0x000000151e827220 */ /* 0x002fe20000410000 */
[----:B------:R-:W-:-:S02]  /*4a80*/  FADD.FTZ R129, R18, R129 ;  /* 0x0000008112817221 */ /* 0x000fc40000010000 */
[----:B------:R-:W-:Y:S01]  /*4a90*/  FADD.FTZ R128, R19, R128 ;  /* 0x0000008013807221 */ /* 0x000fe20000010000 */
[C---:B------:R-:W-:Y:S01]  /*4aa0*/  FSEL R12, R31.reuse, R12, !P1 ;  /* 0x0000000c1f0c7208 */ /* 0x040fe20004800000 */
[CC--:B------:R-:W-:Y:S01]  /*4ab0*/  FFMA.FTZ R19, R31.reuse, R20.reuse, -R130 ;  /* 0x000000141f137223 */ /* 0x0c0fe20000010882 */
[-C--:B------:R-:W-:Y:S01]  /*4ac0*/  FMUL.FTZ R31, R31, R21.reuse ;  /* 0x000000151f1f7220 */ /* 0x080fe20000410000 */
[----:B------:R0:W1:Y:S01]  /*4ad0*/  SHFL.UP PT, R16, R8, 0x1, RZ ;  /* 0x0420000008107989 */ /* 0x00006200000e00ff */
[C---:B------:R-:W-:Y:S01]  /*4ae0*/  FMUL.FTZ R131, R129.reuse, R21 ;  /* 0x0000001581837220 */ /* 0x040fe20000410000 */
[C---:B------:R-:W-:Y:S01]  /*4af0*/  FSEL R13, R30.reuse, R13, !P1 ;  /* 0x0000000d1e0d7208 */ /* 0x040fe20004800000 */
[----:B------:R-:W-:Y:S01]  /*4b00*/  FFMA.FTZ R30, R30, R20, R31 ;  /* 0x000000141e1e7223 */ /* 0x000fe2000001001f */
[----:B------:R-:W-:Y:S01]  /*4b10*/  FSEL R14, R129, R14, !P1 ;  /* 0x0000000e810e7208 */ /* 0x000fe20004800000 */
[C---:B------:R-:W-:Y:S01]  /*4b20*/  FFMA.FTZ R18, R128.reuse, R20, R131 ;  /* 0x0000001480127223 */ /* 0x040fe20000010083 */
[----:B0-----:R-:W-:Y:S01]  /*4b30*/  FMUL.FTZ R8, R128, R21 ;  /* 0x0000001580087220 */ /* 0x001fe20000410000 */
[----:B------:R-:W-:-:S03]  /*4b40*/  ISETP.NE.AND P2, PT, R132, RZ, PT ;  /* 0x000000ff8400720c */ /* 0x000fc60003f45270 */
[----:B------:R-:W-:Y:S01]  /*4b50*/  FFMA.FTZ R129, R129, R20, -R8 ;  /* 0x0000001481817223 */ /* 0x000fe20000010808 */
[----:B------:R-:W-:Y:S01]  /*4b60*/  ISETP.NE.AND P0, PT, R132, 0x3, PT ;  /* 0x000000038400780c */ /* 0x000fe20003f05270 */
[----:B--2---:R-:W-:Y:S01]  /*4b70*/  FMUL.FTZ R8, R30, R25 ;  /* 0x000000191e087220 */ /* 0x004fe20000410000 */
[----:B------:R-:W-:Y:S01]  /*4b80*/  FADD.FTZ R18, R23, R18 ;  /* 0x0000001217127221 */ /* 0x000fe20000010000 */
[----:B------:R-:W-:Y:S01]  /*4b90*/  FADD.FTZ R129, R22, R129 ;  /* 0x0000008116817221 */ /* 0x000fe20000010000 */
[C---:B------:R-:W-:Y:S01]  /*4ba0*/  FSEL R12, R19.reuse, R12, !P0 ;  /* 0x0000000c130c7208 */ /* 0x040fe20004000000 */
[C---:B------:R-:W-:Y:S01]  /*4bb0*/  FFMA.FTZ R8, R19.reuse, R24, -R8 ;  /* 0x0000001813087223 */ /* 0x040fe20000010808 */
[----:B------:R-:W-:Y:S01]  /*4bc0*/  FSEL R15, R128, R15, !P1 ;  /* 0x0000000f800f7208 */ /* 0x000fe20004800000 */
[CC--:B------:R-:W-:Y:S01]  /*4bd0*/  FMUL.FTZ R20, R18.reuse, R25.reuse ;  /* 0x0000001912147220 */ /* 0x0c0fe20000410000 */
[-C--:B------:R-:W-:Y:S01]  /*4be0*/  FMUL.FTZ R19, R19, R25.reuse ;  /* 0x0000001913137220 */ /* 0x080fe20000410000 */
[C---:B------:R-:W-:Y:S01]  /*4bf0*/  FMUL.FTZ R25, R129.reuse, R25 ;  /* 0x0000001981197220 */ /* 0x040fe20000410000 */
[C---:B------:R-:W-:Y:S01]  /*4c00*/  FSEL R14, R129.reuse, R14, !P0 ;  /* 0x0000000e810e7208 */ /* 0x040fe20004000000 */
[-C--:B------:R-:W-:Y:S01]  /*4c10*/  FFMA.FTZ R129, R129, R24.reuse, -R20 ;  /* 0x0000001881817223 */ /* 0x080fe20000010814 */
[C---:B------:R-:W-:Y:S01]  /*4c20*/  FSEL R15, R18.reuse, R15, !P0 ;  /* 0x0000000f120f7208 */ /* 0x040fe20004000000 */
[----:B------:R-:W-:Y:S01]  /*4c30*/  FFMA.FTZ R18, R18, R24, R25 ;  /* 0x0000001812127223 */ /* 0x000fe20000010019 */
[----:B------:R-:W0:Y:S01]  /*4c40*/  SHFL.UP PT, R10, R10, 0x1, RZ ;  /* 0x042000000a0a7989 */ /* 0x000e2200000e00ff */
[----:B------:R-:W-:Y:S03]  /*4c50*/  BSSY B0, `(.L_x_385) ;  /* 0x0000028000007945 */ /* 0x000fe60003800000 */
[----:B------:R-:W2:Y:S01]  /*4c60*/  SHFL.UP PT, R11, R11, 0x1, RZ ;  /* 0x042000000b0b7989 */ /* 0x000ea200000e00ff */
[----:B------:R-:W-:-:S03]  /*4c70*/  FSEL R13, R30, R13, !P0 ;  /* 0x0000000d1e0d7208 */ /* 0x000fc60004000000 */
[----:B------:R3:W4:Y:S01]  /*4c80*/  SHFL.UP PT, R17, R9, 0x1, RZ ;  /* 0x0420000009117989 */ /* 0x00072200000e00ff */
[----:B------:R-:W-:Y:S01]  /*4c90*/  FFMA.FTZ R19, R30, R24, R19 ;  /* 0x000000181e137223 */ /* 0x000fe20000010013 */
[----:B------:R-:W-:Y:S01]  /*4ca0*/  FADD.FTZ R26, R26, R129 ;  /* 0x000000811a1a7221 */ /* 0x000fe20000010000 */
[----:B------:R-:W-:Y:S01]  /*4cb0*/  FADD.FTZ R18, R27, R18 ;  /* 0x000000121b127221 */ /* 0x000fe20000010000 */
[----:B-1----:R-:W-:Y:S06]  /*4cc0*/  @!P2 BRA `(.L_x_386) ;  /* 0x000000000040a947 */ /* 0x002fec0003800000 */
[----:B------:R-:W-:Y:S01]  /*4cd0*/  ISETP.NE.AND P0, PT, R38, RZ, PT ;  /* 0x000000ff2600720c */ /* 0x000fe20003f05270 */
[C---:B----4-:R-:W-:Y:S01]  /*4ce0*/  FMUL.FTZ R19, R17.reuse, R15 ;  /* 0x0000000f11137220 */ /* 0x050fe20000410000 */
[C---:B------:R-:W-:Y:S01]  /*4cf0*/  FMUL.FTZ R18, R17.reuse, R14 ;  /* 0x0000000e11127220 */ /* 0x040fe20000410000 */
[C---:B---3--:R-:W-:Y:S01]  /*4d00*/  FMUL.FTZ R9, R17.reuse, R13 ;  /* 0x0000000d11097220 */ /* 0x048fe20000410000 */
[----:B------:R-:W-:Y:S01]  /*4d10*/  FMUL.FTZ R8, R17, R12 ;  /* 0x0000000c11087220 */ /* 0x000fe20000410000 */
[C---:B------:R-:W-:Y:S01]  /*4d20*/  FFMA.FTZ R19, R16.reuse, R14, -R19 ;  /* 0x0000000e10137223 */ /* 0x040fe20000010813 */
[----:B------:R-:W-:-:S07]  /*4d30*/  FFMA.FTZ R18, R16, R15, R18 ;  /* 0x0000000f10127223 */ /* 0x000fce0000010012 */
[C---:B------:R-:W-:Y:S01]  /*4d40*/  @P0 FFMA.FTZ R12, R16.reuse, R12, -R9 ;  /* 0x0000000c100c0223 */ /* 0x040fe20000010809 */
[----:B------:R-:W-:Y:S01]  /*4d50*/  @P0 FFMA.FTZ R13, R16, R13, R8 ;  /* 0x0000000d100d0223 */ /* 0x000fe20000010008 */
[----:B0-----:R-:W-:Y:S01]  /*4d60*/  @P0 FADD.FTZ R14, R10, R19 ;  /* 0x000000130a0e0221 */ /* 0x001fe20000010000 */
[----:B--2---:R-:W-:Y:S02]  /*4d70*/  @P0 FADD.FTZ R15, R11, R18 ;  /* 0x000000120b0f0221 */ /* 0x004fe40000010000 */
[----:B------:R-:W-:Y:S02]  /*4d80*/  MOV R16, R12 ;  /* 0x0000000c00107202 */ /* 0x000fe40000000f00 */
[----:B------:R-:W-:Y:S02]  /*4d90*/  MOV R17, R13 ;  /* 0x0000000d00117202 */ /* 0x000fe40000000f00 */
[----:B------:R-:W-:Y:S02]  /*4da0*/  MOV R10, R14 ;  /* 0x0000000e000a7202 */ /* 0x000fe40000000f00 */
[----:B------:R-:W-:Y:S01]  /*4db0*/  MOV R11, R15 ;  /* 0x0000000f000b7202 */ /* 0x000fe20000000f00 */
[----:B------:R-:W-:Y:S06]  /*4dc0*/  BRA `(.L_x_387) ;  /* 0x0000000000407947 */ /* 0x000fec0003800000 */
.L_x_386:
[----:B------:R-:W-:Y:S01]  /*4dd0*/  ISETP.NE.AND P0, PT, R38, RZ, PT ;  /* 0x000000ff2600720c */ /* 0x000fe20003f05270 */
[C---:B---3--:R-:W-:Y:S01]  /*4de0*/  FMUL.FTZ R9, R19.reuse, R5 ;  /* 0x0000000513097220 */ /* 0x048fe20000410000 */
[C---:B------:R-:W-:Y:S01]  /*4df0*/  FMUL.FTZ R13, R19.reuse, R7 ;  /* 0x00000007130d7220 */ /* 0x040fe20000410000 */
[C---:B------:R-:W-:Y:S01]  /*4e00*/  FMUL.FTZ R14, R19.reuse, R6 ;  /* 0x00000006130e7220 */ /* 0x040fe20000410000 */
[----:B------:R-:W-:Y:S02]  /*4e10*/  FMUL.FTZ R12, R19, R4 ;  /* 0x00000004130c7220 */ /* 0x000fe40000410000 */
[----:B------:R-:W-:-:S07]  /*4e20*/  FFMA.FTZ R13, R8, R6, -R13 ;  /* 0x00000006080d7223 */ /* 0x000fce000001080d */
[----:B------:R1:W-:Y:S01]  /*4e30*/  @!P0 STS.128 [UR5+0x10e0], R4 ;  /* 0x0010e004ff008988 */ /* 0x0003e20008000c05 */
[----:B------:R-:W-:Y:S02]  /*4e40*/  @!P0 MOV R16, R4 ;  /* 0x0000000400108202 */ /* 0x000fe40000000f00 */
[----:B0-----:R-:W-:Y:S02]  /*4e50*/  @!P0 MOV R10, R6 ;  /* 0x00000006000a8202 */ /* 0x001fe40000000f00 */
[----:B----4-:R-:W-:Y:S02]  /*4e60*/  @!P0 MOV R17, R5 ;  /* 0x0000000500118202 */ /* 0x010fe40000000f00 */
[-C--:B--2---:R-:W-:Y:S01]  /*4e70*/  @!P0 MOV R11, R7.reuse ;  /* 0x00000007000b8202 */ /* 0x084fe20000000f00 */
[C---:B-1----:R-:W-:Y:S01]  /*4e80*/  FFMA.FTZ R4, R8.reuse, R4, -R9 ;  /* 0x0000000408047223 */ /* 0x042fe20000010809 */
[C---:B------:R-:W-:Y:S01]  /*4e90*/  FFMA.FTZ R9, R8.reuse, R7, R14 ;  /* 0x0000000708097223 */ /* 0x040fe2000001000e */
[----:B------:R-:W-:Y:S01]  /*4ea0*/  FFMA.FTZ R5, R8, R5, R12 ;  /* 0x0000000508057223 */ /* 0x000fe2000001000c */
[----:B------:R-:W-:-:S02]  /*4eb0*/  FADD.FTZ R6, R26, R13 ;  /* 0x0000000d1a067221 */ /* 0x000fc40000010000 */
[----:B------:R-:W-:-:S07]  /*4ec0*/  FADD.FTZ R7, R18, R9 ;  /* 0x0000000912077221 */ /* 0x000fce0000010000 */
.L_x_387:
[----:B------:R-:W-:Y:S05]  /*4ed0*/  BSYNC B0 ;  /* 0x0000000000007941 */ /* 0x000fea0003800000 */
.L_x_385:
        /* <DEDUP_REMOVED lines=111> */
[----:B------:R-:W-:-:S04]  /*55d0*/  IMAD R8, R37, UR7, R32 ;  /* 0x0000000725087c24 */ /* 0x000fc8000f8e0220 */
[----:B------:R-:W-:-:S04]  /*55e0*/  IMAD R8, R8, R91, RZ ;  /* 0x0000005b08087224 */ /* 0x000fc800078e02ff */
[----:B------:R-:W-:Y:S02]  /*55f0*/  IMAD R9, R8, R93, RZ ;  /* 0x0000005d08097224 */ /* 0x000fe400078e02ff */
[----:B------:R-:W-:-:S03]  /*5600*/  IMAD R8, R93, UR4, R96 ;  /* 0x000000045d087c24 */ /* 0x000fc6000f8e0260 */
[----:B------:R-:W-:Y:S02]  /*5610*/  SHF.R.S32.HI R97, RZ, 0x1f, R9 ;  /* 0x0000001fff617819 */ /* 0x000fe40000011409 */
[----:B------:R-:W-:-:S04]  /*5620*/  IADD3 R9, P0, R8, R9, RZ ;  /* 0x0000000908097210 */ /* 0x000fc80007f1e0ff */
[----:B------:R-:W-:Y:S02]  /*5630*/  LEA.HI.X.SX32 R30, R8, R97, 0x1, P0 ;  /* 0x00000061081e7211 */ /* 0x000fe400000f0eff */
[C---:B------:R-:W-:Y:S02]  /*5640*/  LEA R8, P0, R9.reuse, R2, 0x4 ;  /* 0x0000000209087211 */ /* 0x040fe400078020ff */
[----:B------:R-:W-:Y:S02]  /*5650*/  LEA R97, R96, UR5, 0x4 ;  /* 0x0000000560617c11 */ /* 0x000fe4000f8e20ff */
[----:B------:R-:W-:-:S03]  /*5660*/  LEA.HI.X R9, R9, R3, R30, 0x4, P0 ;  /* 0x0000000309097211 */ /* 0x000fc600000f241e */
[----:B------:R0:W-:Y:S04]  /*5670*/  STS.128 [R97+0x10f0], R4 ;  /* 0x0010f00461007388 */ /* 0x0001e80000000c00 */
[----:B------:R0:W-:Y:S02]  /*5680*/  STG.E.128 desc[UR8][R8.64], R4 ;  /* 0x0000000408007986 */ /* 0x0001e4000c101d08 */
.L_x_389:
[----:B------:R-:W-:Y:S05]  /*5690*/  BSYNC B0 ;  /* 0x0000000000007941 */ /* 0x000fea0003800000 */
.L_x_388:
[C---:B0-----:R-:W-:Y:S01]  /*56a0*/  FMUL.FTZ R5, R29.reuse, R10 ;  /* 0x0000000a1d057220 */ /* 0x041fe20000410000 */
[----:B------:R-:W-:Y:S01]  /*56b0*/  IADD3 R96, R96, 0x1, RZ ;  /* 0x0000000160607810 */ /* 0x000fe20007ffe0ff */
[----:B------:R-:W-:Y:S01]  /*56c0*/  FADD.FTZ R10, RZ, R127 ;  /* 0x0000007fff0a7221 */ /* 0x000fe20000010000 */
[C---:B------:R-:W-:Y:S01]  /*56d0*/  FMUL.FTZ R12, R29.reuse, R12 ;  /* 0x0000000c1d0c7220 */ /* 0x040fe20000410000 */
[----:B------:R-:W-:Y:S01]  /*56e0*/  FFMA.FTZ R4, R28, R11, -R5 ;  /* 0x0000000b1c047223 */ /* 0x000fe20000010805 */
[C---:B------:R-:W-:Y:S01]  /*56f0*/  FMUL.FTZ R5, R29.reuse, R0 ;  /* 0x000000001d057220 */ /* 0x040fe20000410000 */
[----:B------:R-:W-:Y:S01]  /*5700*/  ISETP.GE.AND P0, PT, R96, UR28, PT ;  /* 0x0000001c60007c0c */ /* 0x000fe2000bf06270 */
[C---:B------:R-:W-:Y:S01]  /*5710*/  FMUL.FTZ R14, R29.reuse, R14 ;  /* 0x0000000e1d0e7220 */ /* 0x040fe20000410000 */
[C---:B------:R-:W-:Y:S01]  /*5720*/  FMUL.FTZ R16, R29.reuse, R16 ;  /* 0x000000101d107220 */ /* 0x040fe20000410000 */
[C---:B------:R-:W-:Y:S01]  /*5730*/  FFMA.FTZ R0, R28.reuse, R19, -R5 ;  /* 0x000000131c007223 */ /* 0x040fe20000010805 */
        /* <DEDUP_REMOVED lines=42> */
.L_x_384:
[----:B------:R-:W-:Y:S01]  /*59e0*/  BAR.SYNC.DEFER_BLOCKING 0x0 ;  /* 0x0000000000007b1d */ /* 0x000fe20000010000 */
[----:B------:R-:W-:Y:S01]  /*59f0*/  SHF.L.U32 R0, R36, 0x1, RZ ;  /* 0x0000000124007819 */ /* 0x000fe200000006ff */
[----:B------:R-:W-:Y:S01]  /*5a00*/  USHF.L.U32 UR6, UR4, 0xb, URZ ;  /* 0x0000000b04067899 */ /* 0x000fe2000800063f */
[----:B------:R-:W-:Y:S01]  /*5a10*/  F2FP.F16.F32.PACK_AB R50, R80, R49 ;  /* 0x000000315032723e */ /* 0x000fe200000000ff */
[----:B------:R-:W-:Y:S01]  /*5a20*/  UIADD3 UR4, UR4, 0x1, URZ ;  /* 0x0000000104047890 */ /* 0x000fe2000fffe03f */
[----:B------:R-:W-:-:S03]  /*5a30*/  LOP3.LUT R3, R0, 0xffffffc0, RZ, 0xc0, !PT ;  /* 0xffffffc000037812 */ /* 0x000fc600078ec0ff */
[----:B------:R-:W0:Y:S01]  /*5a40*/  LDC.64 R4, c[0x0][0x2b0] ;  /* 0x0000ac00ff047b82 */ /* 0x000e220000000a00 */
[----:B------:R-:W-:Y:S01]  /*5a50*/  F2FP.F16.F32.PACK_AB R58, R90, R57 ;  /* 0x000000395a3a723e */ /* 0x000fe200000000ff */
[----:B------:R-:W-:Y:S01]  /*5a60*/  USHF.R.S32.HI UR7, URZ, 0x1f, UR6 ;  /* 0x0000001f3f077899 */ /* 0x000fe20008011406 */
[----:B------:R-:W-:Y:S02]  /*5a70*/  LEA R0, R38, R3, 0x1 ;  /* 0x0000000326007211 */ /* 0x000fe400078e08ff */
[----:B------:R-:W-:Y:S02]  /*5a80*/  IADD3 R3, R3, R38, RZ ;  /* 0x0000002603037210 */ /* 0x000fe40007ffe0ff */
[----:B------:R-:W-:Y:S02]  /*5a90*/  F2FP.F16.F32.PACK_AB R51, R82, R51 ;  /* 0x000000335233723e */ /* 0x000fe400000000ff */
[----:B------:R-:W-:Y:S02]  /*5aa0*/  F2FP.F16.F32.PACK_AB R49, R78, R47 ;  /* 0x0000002f4e31723e */ /* 0x000fe400000000ff */
[----:B------:R-:W-:-:S02]  /*5ab0*/  F2FP.F16.F32.PACK_AB R48, R74, R41 ;  /* 0x000000294a30723e */ /* 0x000fc400000000ff */
[----:B------:R-:W-:Y:S02]  /*5ac0*/  F2FP.F16.F32.PACK_AB R59, R92, R59 ;  /* 0x0000003b5c3b723e */ /* 0x000fe400000000ff */
[----:B------:R-:W-:Y:S02]  /*5ad0*/  LEA R0, R0, UR5, 0x4 ;  /* 0x0000000500007c11 */ /* 0x000fe4000f8e20ff */
[----:B------:R-:W-:Y:S02]  /*5ae0*/  F2FP.F16.F32.PACK_AB R57, R88, R55 ;  /* 0x000000375839723e */ /* 0x000fe400000000ff */
[----:B------:R-:W-:Y:S01]  /*5af0*/  F2FP.F16.F32.PACK_AB R56, R86, R53 ;  /* 0x000000355638723e */ /* 0x000fe200000000ff */
[----:B------:R-:W-:Y:S01]  /*5b00*/  STS.128 [R0], R48 ;  /* 0x0000003000007388 */ /* 0x000fe20000000c00 */
[----:B------:R-:W-:Y:S02]  /*5b10*/  LEA R6, R3, UR5, 0x4 ;  /* 0x0000000503067c11 */ /* 0x000fe4000f8e20ff */
[----:B------:R-:W-:Y:S01]  /*5b20*/  IADD3 R42, P1, R42, 0x1000, RZ ;  /* 0x000010002a2a7810 */ /* 0x000fe20007f3e0ff */
[----:B------:R1:W-:Y:S01]  /*5b30*/  STS.128 [R0+0x10], R56 ;  /* 0x0000103800007388 */ /* 0x0003e20000000c00 */
[----:B------:R-:W-:-:S03]  /*5b40*/  NOP ;  /* 0x0000000000007918 */ /* 0x000fc60000000000 */
[----:B------:R-:W2:Y:S01]  /*5b50*/  LDS.128 R8, [R6] ;  /* 0x0000000006087984 */ /* 0x000ea20000000c00 */
[-C--:B0-----:R-:W-:Y:S01]  /*5b60*/  IMAD R2, R39, R4.reuse, RZ ;  /* 0x0000000427027224 */ /* 0x081fe200078e02ff */
[----:B------:R-:W-:Y:S02]  /*5b70*/  IADD3 R44, P2, R44, 0x1000, RZ ;  /* 0x000010002c2c7810 */ /* 0x000fe40007f5e0ff */
[----:B------:R-:W0:Y:S01]  /*5b80*/  LDS.128 R12, [R6+0x200] ;  /* 0x00020000060c7984 */ /* 0x000e220000000c00 */
[C---:B------:R-:W-:Y:S01]  /*5b90*/  IMAD R5, R37.reuse, R5, R2 ;  /* 0x0000000525057224 */ /* 0x040fe200078e0202 */
[----:B------:R-:W-:Y:S01]  /*5ba0*/  IADD3.X R43, RZ, R43, RZ, P1, !PT ;  /* 0x0000002bff2b7210 */ /* 0x000fe20000ffe4ff */
[----:B------:R-:W-:Y:S01]  /*5bb0*/  IMAD.WIDE.U32 R2, R37, R4, UR6 ;  /* 0x0000000625027e25 */ /* 0x000fe2000f8e0004 */
[----:B------:R-:W-:Y:S01]  /*5bc0*/  ULDC.64 UR6, c[0x0][0x2b8] ;  /* 0x0000ae0000067ab9 */ /* 0x000fe20000000a00 */
[----:B-1----:R-:W1:Y:S01]  /*5bd0*/  LDC R0, c[0x0][0x224] ;  /* 0x00008900ff007b82 */ /* 0x002e620000000800 */
[----:B------:R-:W-:-:S02]  /*5be0*/  IADD3.X R45, RZ, R45, RZ, P2, !PT ;  /* 0x0000002dff2d7210 */ /* 0x000fc400017fe4ff */
[----:B------:R-:W-:Y:S01]  /*5bf0*/  IADD3 R3, R3, R5, RZ ;  /* 0x0000000503037210 */ /* 0x000fe20007ffe0ff */
[----:B------:R-:W-:-:S04]  /*5c00*/  IMAD R5, R33, UR6, RZ ;  /* 0x0000000621057c24 */ /* 0x000fc8000f8e02ff */
[C---:B------:R-:W-:Y:S02]  /*5c10*/  IMAD R5, R32.reuse, UR7, R5 ;  /* 0x0000000720057c24 */ /* 0x040fe4000f8e0205 */
[----:B------:R-:W-:Y:S01]  /*5c20*/  IMAD.WIDE.U32 R2, R32, UR6, R2 ;  /* 0x0000000620027c25 */ /* 0x000fe2000f8e0002 */
[----:B------:R-:W-:-:S04]  /*5c30*/  ULDC.64 UR6, c[0x0][0x308] ;  /* 0x0000c20000067ab9 */ /* 0x000fc80000000a00 */
[----:B------:R-:W-:Y:S02]  /*5c40*/  IADD3 R3, R3, R5, RZ ;  /* 0x0000000503037210 */ /* 0x000fe40007ffe0ff */
[----:B------:R-:W-:-:S04]  /*5c50*/  LEA R4, P0, R2, UR6, 0x1 ;  /* 0x0000000602047c11 */ /* 0x000fc8000f8008ff */
[----:B------:R-:W-:Y:S02]  /*5c60*/  LEA.HI.X R5, R2, UR7, R3, 0x1, P0 ;  /* 0x0000000702057c11 */ /* 0x000fe400080f0c03 */
[----:B-1----:R-:W-:Y:S01]  /*5c70*/  ISETP.LE.AND P0, PT, R0, UR4, PT ;  /* 0x0000000400007c0c */ /* 0x002fe2000bf03270 */
[----:B------:R-:W-:-:S05]  /*5c80*/  IMAD.WIDE R2, R40, 0x10, R4 ;  /* 0x0000001028027825 */ /* 0x000fca00078e0204 */
[----:B--2---:R1:W-:Y:S04]  /*5c90*/  STG.E.128 desc[UR8][R2.64], R8 ;  /* 0x0000000802007986 */ /* 0x0043e8000c101d08 */
[----:B0-----:R1:W-:Y:S03]  /*5ca0*/  STG.E.128 desc[UR8][R2.64+0x200], R12 ;  /* 0x0002000c02007986 */ /* 0x0013e6000c101d08 */
[----:B------:R-:W-:Y:S05]  /*5cb0*/  @!P0 BRA `(.L_x_391) ;  /* 0xffffffa400b48947 */ /* 0x000fea000383ffff */
[----:B------:R-:W-:Y:S05]  /*5cc0*/  EXIT ;  /* 0x000000000000794d */ /* 0x000fea0003800000 */
.L_x_392:
        /* <DEDUP_REMOVED lines=11> */
.L_x_5168:


//--------------------- .text._Z25selective_scan_fwd_kernelI32Selective_Scan_fwd_kernel_traitsILi128ELi16ELi1ELb1ELb0ELb0ELb1EN3c104HalfENS1_7complexIfEEEEv13SSMParamsBase --------------------------
	.section	.text._Z25selective_scan_fwd_kernelI32Selective_Scan_fwd_kernel_traitsILi128ELi16ELi1ELb1ELb0ELb0ELb1EN3c104HalfENS1_7complexIfEEEEv13SSMParamsBase,"ax",@progbits
	.align	128
        .global         _Z25selective_scan_fwd_kernelI32Selective_Scan_fwd_kernel_traitsILi128ELi16ELi1ELb1ELb0ELb0ELb1EN3c104HalfENS1_7complexIfEEEEv13SSMParamsBase
        .type           _Z25selective_scan_fwd_kernelI32Selective_Scan_fwd_kernel_traitsILi128ELi16ELi1ELb1ELb0ELb0ELb1EN3c104HalfENS1_7complexIfEEEEv13SSMParamsBase,@function
        .size           _Z25selective_scan_fwd_kernelI32Selective_Scan_fwd_kernel_traitsILi128ELi16ELi1ELb1ELb0ELb0ELb1EN3c104HalfENS1_7complexIfEEEEv13SSMParamsBase,(.L_x_5169 - _Z25selective_scan_fwd_kernelI32Selective_Scan_fwd_kernel_traitsILi128ELi16ELi1ELb1ELb0ELb0ELb1EN3c104HalfENS1_7complexIfEEEEv13SSMParamsBase)
        .other          _Z25selective_scan_fwd_kernelI32Selective_Scan_fwd_kernel_traitsILi128ELi16ELi1ELb1ELb0ELb0ELb1EN3c104HalfENS1_7complexIfEEEEv13SSMParamsBase,@"STO_CUDA_ENTRY STV_DEFAULT"
_Z25selective_scan_fwd_kernelI32Selective_Scan_fwd_kernel_traitsILi128ELi16ELi1ELb1ELb0ELb0ELb1EN3c104HalfENS1_7complexIfEEEEv13SSMParamsBase:
.text._Z25selective_scan_fwd_kernelI32Selective_Scan_fwd_kernel_traitsILi128ELi16ELi1ELb1ELb0ELb0ELb1EN3c104HalfENS1_7complexIfEEEEv13SSMParamsBase:
        /* <DEDUP_REMOVED lines=57> */
.L_x_432:
[----:B------:R-:W-:Y:S01]  /*0390*/  BAR.SYNC.DEFER_BLOCKING 0x0 ;  /* 0x0000000000007b1d */ /* 0x000fe20000010000 */
[----:B------:R-:W-:-:S03]  /*03a0*/  MOV R45, R41 ;  /* 0x00000029002d7202 */ /* 0x000fc60000000f00 */
[----:B0-----:R-:W-:-:S05]  /*03b0*/  IMAD.WIDE R2, R40, 0x10, R44 ;  /* 0x0000001028027825 */ /* 0x001fca00078e022c */
        /* <DEDUP_REMOVED lines=83> */
.L_x_394:
[----:B------:R-:W-:Y:S05]  /*08f0*/  BSYNC B0 ;  /* 0x0000000000007941 */ /* 0x000fea0003800000 */
.L_x_393:
        /* <DEDUP_REMOVED lines=36> */
.L_x_396:
[----:B------:R-:W-:Y:S05]  /*0b40*/  BSYNC B0 ;  /* 0x0000000000007941 */ /* 0x000fea0003800000 */
.L_x_395:
        /* <DEDUP_REMOVED lines=38> */
.L_x_398:
[----:B------:R-:W-:Y:S05]  /*0db0*/  BSYNC B0 ;  /* 0x0000000000007941 */ /* 0x000fea0003800000 */
.L_x_397:
        /* <DEDUP_REMOVED lines=36> */
.L_x_400:
[----:B------:R-:W-:Y:S05]  /*1000*/  BSYNC B0 ;  /* 0x0000000000007941 */ /* 0x000fea0003800000 */
.L_x_399:
        /* <DEDUP_REMOVED lines=42> */
.L_x_402:
[----:B------:R-:W-:Y:S05]  /*12b0*/  BSYNC B0 ;  /* 0x0000000000007941 */ /* 0x000fea0003800000 */
.L_x_401:
        /* <DEDUP_REMOVED lines=40> */
.L_x_404:
[----:B------:R-:W-:Y:S05]  /*1540*/  BSYNC B0 ;  /* 0x0000000000007941 */ /* 0x000fea0003800000 */
.L_x_403:
        /* <DEDUP_REMOVED lines=42> */
.L_x_406:
[----:B------:R-:W-:Y:S05]  /*17f0*/  BSYNC B0 ;  /* 0x0000000000007941 */ /* 0x000fea0003800000 */
.L_x_405:
        /* <DEDUP_REMOVED lines=40> */
.L_x_408:
[----:B------:R-:W-:Y:S05]  /*1a80*/  BSYNC B0 ;  /* 0x0000000000007941 */ /* 0x000fea0003800000 */
.L_x_407:
        /* <DEDUP_REMOVED lines=42> */
.L_x_410:
[----:B------:R-:W-:Y:S05]  /*1d30*/  BSYNC B0 ;  /* 0x0000000000007941 */ /* 0x000fea0003800000 */
.L_x_409:
        /* <DEDUP_REMOVED lines=40> */
.L_x_412:
[----:B------:R-:W-:Y:S05]  /*1fc0*/  BSYNC B0 ;  /* 0x0000000000007941 */ /* 0x000fea0003800000 */
.L_x_411:
        /* <DEDUP_REMOVED lines=46> */
.L_x_414:
[----:B------:R-:W-:Y:S05]  /*22b0*/  BSYNC B0 ;  /* 0x0000000000007941 */ /* 0x000fea0003800000 */
.L_x_413:
        /* <DEDUP_REMOVED lines=33> */
.L_x_416:
[----:B------:R-:W-:Y:S05]  /*24d0*/  BSYNC B0 ;  /* 0x0000000000007941 */ /* 0x000fea0003800000 */
.L_x_415:
        /* <DEDUP_REMOVED lines=33> */
.L_x_418:
[----:B------:R-:W-:Y:S05]  /*26f0*/  BSYNC B0 ;  /* 0x0000000000007941 */ /* 0x000fea0003800000 */
.L_x_417:
        /* <DEDUP_REMOVED lines=33> */
.L_x_420:
[----:B------:R-:W-:Y:S05]  /*2910*/  BSYNC B0 ;  /* 0x0000000000007941 */ /* 0x000fea0003800000 */
.L_x_419:
        /* <DEDUP_REMOVED lines=33> */
.L_x_422:
[----:B------:R-:W-:Y:S05]  /*2b30*/  BSYNC B0 ;  /* 0x0000000000007941 */ /* 0x000fea0003800000 */
.L_x_421:
        /* <DEDUP_REMOVED lines=33> */
.L_x_424:
[----:B------:R-:W-:Y:S05]  /*2d50*/  BSYNC B0 ;  /* 0x0000000000007941 */ /* 0x000fea0003800000 */
.L_x_423:
        /* <DEDUP_REMOVED lines=35> */
.L_x_431:
        /* <DEDUP_REMOVED lines=485> */
.L_x_427:
        /* <DEDUP_REMOVED lines=16> */
.L_x_428:
[----:B------:R-:W-:Y:S05]  /*4ee0*/  BSYNC B0 ;  /* 0x0000000000007941 */ /* 0x000fea0003800000 */
.L_x_426:
        /* <DEDUP_REMOVED lines=123> */
.L_x_430:
[----:B------:R-:W-:Y:S05]  /*56a0*/  BSYNC B0 ;  /* 0x0000000000007941 */ /* 0x000fea0003800000 */
.L_x_429:
        /* <DEDUP_REMOVED lines=52> */
.L_x_425:
[----:B------:R-:W-:Y:S01]  /*59f0*/  BAR.SYNC.DEFER_BLOCKING 0x0 ;  /* 0x0000000000007b1d */ /* 0x000fe20000010000 */
[----:B------:R-:W-:Y:S01]  /*5a00*/  SHF.L.U32 R0, R36, 0x1, RZ ;  /* 0x0000000124007819 */ /* 0x000fe200000006ff */
[----:B------:R-:W-:Y:S01]  /*5a10*/  USHF.L.U32 UR6, UR4, 0xb, URZ ;  /* 0x0000000b04067899 */ /* 0x000fe2000800063f */
[----:B------:R-:W-:Y:S02]  /*5a20*/  F2FP.F16.F32.PACK_AB R15, R74, R51 ;  /* 0x000000334a0f723e */ /* 0x000fe400000000ff */
[----:B------:R-:W-:-:S03]  /*5a30*/  LOP3.LUT R3, R0, 0xffffffc0, RZ, 0xc0, !PT ;  /* 0xffffffc000037812 */ /* 0x000fc600078ec0ff */
[----:B------:R-:W0:Y:S01]  /*5a40*/  LDC.64 R22, c[0x0][0x2b0] ;  /* 0x0000ac00ff167b82 */ /* 0x000e220000000a00 */
[----:B------:R-:W-:Y:S01]  /*5a50*/  F2FP.F16.F32.PACK_AB R14, R72, R49 ;  /* 0x00000031480e723e */ /* 0x000fe200000000ff */
[----:B------:R-:W-:Y:S01]  /*5a60*/  USHF.R.S32.HI UR7, URZ, 0x1f, UR6 ;  /* 0x0000001f3f077899 */ /* 0x000fe20008011406 */
[----:B------:R-:W-:Y:S01]  /*5a70*/  LEA R0, R38, R3, 0x1 ;  /* 0x0000000326007211 */ /* 0x000fe200078e08ff */
[----:B------:R-:W-:Y:S01]  /*5a80*/  ULDC.64 UR10, c[0x0][0x2b8] ;  /* 0x0000ae00000a7ab9 */ /* 0x000fe20000000a00 */
[----:B------:R-:W-:Y:S01]  /*5a90*/  IADD3 R29, R3, R38, RZ ;  /* 0x00000026031d7210 */ /* 0x000fe20007ffe0ff */
[----:B------:R-:W-:Y:S01]  /*5aa0*/  ULDC.64 UR12, c[0x0][0x2a8] ;  /* 0x0000aa00000c7ab9 */ /* 0x000fe20000000a00 */
[----:B------:R-:W-:Y:S01]  /*5ab0*/  F2FP.F16.F32.PACK_AB R13, R70, R47 ;  /* 0x0000002f460d723e */ /* 0x000fe200000000ff */
[----:B------:R-:W1:Y:S01]  /*5ac0*/  LDC.64 R24, c[0x0][0x2a0] ;  /* 0x0000a800ff187b82 */ /* 0x000e620000000a00 */
[----:B------:R-:W-:Y:S02]  /*5ad0*/  F2FP.F16.F32.PACK_AB R12, R68, R45 ;  /* 0x0000002d440c723e */ /* 0x000fe400000000ff */
[----:B------:R-:W-:-:S02]  /*5ae0*/  F2FP.F16.F32.PACK_AB R19, R82, R59 ;  /* 0x0000003b5213723e */ /* 0x000fc400000000ff */
[----:B------:R-:W-:Y:S02]  /*5af0*/  F2FP.F16.F32.PACK_AB R18, R80, R57 ;  /* 0x000000395012723e */ /* 0x000fe400000000ff */
[----:B------:R-:W-:Y:S02]  /*5b00*/  LEA R0, R0, UR5, 0x4 ;  /* 0x0000000500007c11 */ /* 0x000fe4000f8e20ff */
[----:B------:R-:W-:Y:S02]  /*5b10*/  F2FP.F16.F32.PACK_AB R17, R78, R55 ;  /* 0x000000374e11723e */ /* 0x000fe400000000ff */
[----:B------:R-:W-:Y:S01]  /*5b20*/  F2FP.F16.F32.PACK_AB R16, R76, R53 ;  /* 0x000000354c10723e */ /* 0x000fe200000000ff */
[----:B------:R2:W-:Y:S01]  /*5b30*/  STS.128 [R0], R12 ;  /* 0x0000000c00007388 */ /* 0x0005e20000000c00 */
[----:B------:R-:W-:-:S03]  /*5b40*/  LEA R2, R29, UR5, 0x4 ;  /* 0x000000051d027c11 */ /* 0x000fc6000f8e20ff */
[----:B------:R3:W-:Y:S01]  /*5b50*/  STS.128 [R0+0x10], R16 ;  /* 0x0000101000007388 */ /* 0x0007e20000000c00 */
[----:B------:R-:W-:-:S03]  /*5b60*/  NOP ;  /* 0x0000000000007918 */ /* 0x000fc60000000000 */
[----:B------:R-:W4:Y:S01]  /*5b70*/  LDS.128 R8, [R2] ;  /* 0x0000000002087984 */ /* 0x000f220000000c00 */
[----:B0-----:R-:W-:-:S03]  /*5b80*/  IMAD R20, R39, R22, RZ ;  /* 0x0000001627147224 */ /* 0x001fc600078e02ff */
[----:B------:R-:W0:Y:S01]  /*5b90*/  LDS.128 R4, [R2+0x200] ;  /* 0x0002000002047984 */ /* 0x000e220000000c00 */
[----:B------:R-:W-:Y:S02]  /*5ba0*/  IMAD R3, R37, R23, R20 ;  /* 0x0000001725037224 */ /* 0x000fe400078e0214 */
[----:B-1----:R-:W-:Y:S02]  /*5bb0*/  IMAD R20, R39, R24, RZ ;  /* 0x0000001827147224 */ /* 0x002fe400078e02ff */
[----:B--2---:R-:W-:-:S04]  /*5bc0*/  IMAD.WIDE.U32 R12, R37, R22, UR6 ;  /* 0x00000006250c7e25 */ /* 0x004fc8000f8e0016 */
[----:B------:R-:W-:Y:S01]  /*5bd0*/  IMAD R21, R37, R25, R20 ;  /* 0x0000001925157224 */ /* 0x000fe200078e0214 */
[----:B------:R-:W-:Y:S01]  /*5be0*/  IADD3 R13, R13, R3, RZ ;  /* 0x000000030d0d7210 */ /* 0x000fe20007ffe0ff */
[----:B------:R-:W-:-:S04]  /*5bf0*/  IMAD.WIDE.U32 R14, R37, R24, UR6 ;  /* 0x00000006250e7e25 */ /* 0x000fc8000f8e0018 */
[----:B------:R-:W-:Y:S01]  /*5c00*/  IMAD R3, R33, UR10, RZ ;  /* 0x0000000a21037c24 */ /* 0x000fe2000f8e02ff */
[----:B------:R-:W-:Y:S01]  /*5c10*/  IADD3 R15, R15, R21, RZ ;  /* 0x000000150f0f7210 */ /* 0x000fe20007ffe0ff */
[----:B---3--:R-:W-:Y:S02]  /*5c20*/  IMAD R17, R33, UR12, RZ ;  /* 0x0000000c21117c24 */ /* 0x008fe4000f8e02ff */
[C---:B------:R-:W-:Y:S02]  /*5c30*/  IMAD R3, R32.reuse, UR11, R3 ;  /* 0x0000000b20037c24 */ /* 0x040fe4000f8e0203 */
[----:B------:R-:W-:Y:S01]  /*5c40*/  IMAD.WIDE.U32 R12, R32, UR10, R12 ;  /* 0x0000000a200c7c25 */ /* 0x000fe2000f8e000c */
[----:B------:R-:W-:-:S03]  /*5c50*/  ULDC.64 UR10, c[0x0][0x308] ;  /* 0x0000c200000a7ab9 */ /* 0x000fc60000000a00 */
[C---:B------:R-:W-:Y:S01]  /*5c60*/  IMAD R17, R32.reuse, UR13, R17 ;  /* 0x0000000d20117c24 */ /* 0x040fe2000f8e0211 */
[----:B------:R-:W-:Y:S01]  /*5c70*/  IADD3 R13, R13, R3, RZ ;  /* 0x000000030d0d7210 */ /* 0x000fe20007ffe0ff */
[----:B------:R-:W-:Y:S01]  /*5c80*/  IMAD.WIDE.U32 R14, R32, UR12, R14 ;  /* 0x0000000c200e7c25 */ /* 0x000fe2000f8e000e */
[----:B------:R-:W-:Y:S01]  /*5c90*/  LEA R16, P0, R12, UR10, 0x1 ;  /* 0x0000000a0c107c11 */ /* 0x000fe2000f8008ff */
[----:B------:R-:W-:-:S03]  /*5ca0*/  ULDC.64 UR12, c[0x0][0x318] ;  /* 0x0000c600000c7ab9 */ /* 0x000fc60000000a00 */
[----:B------:R-:W-:Y:S02]  /*5cb0*/  IADD3 R3, R15, R17, RZ ;  /* 0x000000110f037210 */ /* 0x000fe40007ffe0ff */
[----:B------:R-:W-:Y:S02]  /*5cc0*/  LEA.HI.X R17, R12, UR11, R13, 0x1, P0 ;  /* 0x0000000b0c117c11 */ /* 0x000fe400080f0c0d */
[----:B------:R-:W-:Y:S01]  /*5cd0*/  LEA R18, P1, R14, UR12, 0x1 ;  /* 0x0000000c0e127c11 */ /* 0x000fe2000f8208ff */
[----:B------:R-:W-:-:S03]  /*5ce0*/  IMAD.WIDE R16, R40, 0x10, R16 ;  /* 0x0000001028107825 */ /* 0x000fc600078e0210 */
[----:B------:R-:W-:Y:S02]  /*5cf0*/  LEA.HI.X R19, R14, UR13, R3, 0x1, P1 ;  /* 0x0000000d0e137c11 */ /* 0x000fe400088f0c03 */
[----:B----4-:R-:W-:Y:S01]  /*5d00*/  STG.E.128 desc[UR8][R16.64], R8 ;  /* 0x0000000810007986 */ /* 0x010fe2000c101d08 */
[----:B------:R-:W-:-:S03]  /*5d10*/  IMAD.WIDE R18, R40, 0x10, R18 ;  /* 0x0000001028127825 */ /* 0x000fc600078e0212 */
[----:B0-----:R-:W-:Y:S01]  /*5d20*/  STG.E.128 desc[UR8][R16.64+0x200], R4 ;  /* 0x0002000410007986 */ /* 0x001fe2000c101d08 */
[----:B------:R-:W-:Y:S06]  /*5d30*/  BAR.SYNC.DEFER_BLOCKING 0x0 ;  /* 0x0000000000007b1d */ /* 0x000fec0000010000 */
[----:B------:R-:W2:Y:S04]  /*5d40*/  LDG.E.128 R20, desc[UR8][R18.64] ;  /* 0x0000000812147981 */ /* 0x000ea8000c1e1d00 */
[----:B------:R-:W3:Y:S01]  /*5d50*/  LDG.E.128 R24, desc[UR8][R18.64+0x200] ;  /* 0x0002000812187981 */ /* 0x000ee2000c1e1d00 */
[----:B------:R-:W-:Y:S01]  /*5d60*/  IADD3 R29, R29, R38, RZ ;  /* 0x000000261d1d7210 */ /* 0x000fe20007ffe0ff */
[----:B------:R-:W-:Y:S01]  /*5d70*/  UIADD3 UR4, UR4, 0x1, URZ ;  /* 0x0000000104047890 */ /* 0x000fe2000fffe03f */
[----:B------:R-:W-:-:S02]  /*5d80*/  IADD3 R44, P1, R44, 0x1000, RZ ;  /* 0x000010002c2c7810 */ /* 0x000fc40007f3e0ff */
[----:B------:R-:W-:Y:S02]  /*5d90*/  LEA R29, R29, UR5, 0x4 ;  /* 0x000000051d1d7c11 */ /* 0x000fe4000f8e20ff */
[----:B------:R-:W-:Y:S02]  /*5da0*/  IADD3 R42, P2, R42, 0x1000, RZ ;  /* 0x000010002a2a7810 */ /* 0x000fe40007f5e0ff */
[----:B------:R-:W-:Y:S02]  /*5db0*/  IADD3.X R41, RZ, R41, RZ, P1, !PT ;  /* 0x00000029ff297210 */ /* 0x000fe40000ffe4ff */
[----:B------:R-:W-:Y:S01]  /*5dc0*/  IADD3.X R43, RZ, R43, RZ, P2, !PT ;  /* 0x0000002bff2b7210 */ /* 0x000fe200017fe4ff */
[----:B--2---:R-:W-:Y:S04]  /*5dd0*/  STS.128 [R2], R20 ;  /* 0x0000001402007388 */ /* 0x004fe80000000c00 */
[----:B---3--:R-:W-:Y:S01]  /*5de0*/  STS.128 [R2+0x200], R24 ;  /* 0x0002001802007388 */ /* 0x008fe20000000c00 */
[----:B------:R-:W-:-:S03]  /*5df0*/  NOP ;  /* 0x0000000000007918 */ /* 0x000fc60000000000 */
[----:B------:R-:W0:Y:S04]  /*5e00*/  LDS.128 R12, [R29] ;  /* 0x000000001d0c7984 */ /* 0x000e280000000c00 */
[----:B------:R-:W1:Y:S01]  /*5e10*/  LDS.128 R4, [R29+0x10] ;  /* 0x000010001d047984 */ /* 0x000e620000000c00 */
[----:B0-----:R-:W-:Y:S02]  /*5e20*/  HADD2.F32 R10, -RZ, R13.H0_H0 ;  /* 0x2000000dff0a7230 */ /* 0x001fe40000004100 */
[----:B------:R-:W-:Y:S02]  /*5e30*/  HADD2.F32 R3, -RZ, R12.H0_H0 ;  /* 0x2000000cff037230 */ /* 0x000fe40000004100 */
[----:B-1----:R-:W-:Y:S02]  /*5e40*/  HADD2.F32 R24, -RZ, R4.H1_H1 ;  /* 0x30000004ff187230 */ /* 0x002fe40000004100 */
[----:B------:R-:W-:Y:S01]  /*5e50*/  FMUL.FTZ R11, R10, -1.4426950216293334961 ;  /* 0xbfb8aa3b0a0b7820 */ /* 0x000fe20000410000 */
[----:B------:R-:W-:-:S02]  /*5e60*/  HADD2.F32 R12, -RZ, R12.H1_H1 ;  /* 0x3000000cff0c7230 */ /* 0x000fc40000004100 */
[----:B------:R-:W-:Y:S01]  /*5e70*/  FMUL.FTZ R8, R3, -1.4426950216293334961 ;  /* 0xbfb8aa3b03087820 */ /* 0x000fe20000410000 */
[--C-:B------:R-:W-:Y:S02]  /*5e80*/  HADD2.F32 R20, -RZ, R15.reuse.H0_H0 ;  /* 0x2000000fff147230 */ /* 0x100fe40000004100 */
[----:B------:R-:W-:Y:S01]  /*5e90*/  FMUL.FTZ R25, R24, -1.4426950216293334961 ;  /* 0xbfb8aa3b18197820 */ /* 0x000fe20000410000 */
[----:B------:R-:W-:Y:S01]  /*5ea0*/  HADD2.F32 R21, -RZ, R15.H1_H1 ;  /* 0x3000000fff157230 */ /* 0x000fe20000004100 */
[----:B------:R-:W0:Y:S01]  /*5eb0*/  MUFU.EX2 R11, R11 ;  /* 0x0000000b000b7308 */ /* 0x000e220000000800 */
[----:B------:R-:W-:Y:S02]  /*5ec0*/  HADD2.F32 R13, -RZ, R13.H1_H1 ;  /* 0x3000000dff0d7230 */ /* 0x000fe40000004100 */
[----:B------:R-:W-:Y:S01]  /*5ed0*/  FMUL.FTZ R9, R12, -1.4426950216293334961 ;  /* 0xbfb8aa3b0c097820 */ /* 0x000fe20000410000 */
[--C-:B------:R-:W-:Y:S02]  /*5ee0*/  HADD2.F32 R17, -RZ, R14.reuse.H0_H0 ;  /* 0x2000000eff117230 */ /* 0x100fe40000004100 */
[----:B------:R-:W-:Y:S01]  /*5ef0*/  FMUL.FTZ R15, R20, -1.4426950216293334961 ;  /* 0xbfb8aa3b140f7820 */ /* 0x000fe20000410000 */
[----:B------:R-:W-:-:S02]  /*5f00*/  HADD2.F32 R18, -RZ, R14.H1_H1 ;  /* 0x3000000eff127230 */ /* 0x000fc40000004100 */
[----:B------:R-:W-:Y:S01]  /*5f10*/  FMUL.FTZ R22, R21, -1.4426950216293334961 ;  /* 0xbfb8aa3b15167820 */ /* 0x000fe20000410000 */
[--C-:B------:R-:W-:Y:S02]  /*5f20*/  HADD2.F32 R27, -RZ, R5.reuse.H1_H1 ;  /* 0x30000005ff1b7230 */ /* 0x100fe40000004100 */
[----:B------:R-:W-:Y:S01]  /*5f30*/  FMUL.FTZ R16, R13, -1.4426950216293334961 ;  /* 0xbfb8aa3b0d107820 */ /* 0x000fe20000410000 */
[----:B------:R-:W-:Y:S02]  /*5f40*/  HADD2.F32 R30, -RZ, R6.H1_H1 ;  /* 0x30000006ff1e7230 */ /* 0x000fe40000004100 */
[----:B------:R-:W-:Y:S01]  /*5f50*/  FMUL.FTZ R14, R17, -1.4426950216293334961 ;  /* 0xbfb8aa3b110e7820 */ /* 0x000fe20000410000 */
[----:B------:R-:W-:Y:S02]  /*5f60*/  HADD2.F32 R23, -RZ, R4.H0_H0 ;  /* 0x20000004ff177230 */ /* 0x000fe40000004100 */
[----:B------:R-:W-:Y:S01]  /*5f70*/  FMUL.FTZ R19, R18, -1.4426950216293334961 ;  /* 0xbfb8aa3b12137820 */ /* 0x000fe20000410000 */
[----:B------:R-:W-:-:S02]  /*5f80*/  HADD2.F32 R26, -RZ, R5.H0_H0 ;  /* 0x20000005ff1a7230 */ /* 0x000fc40000004100 */
[----:B------:R-:W-:Y:S01]  /*5f90*/  FMUL.FTZ R28, R27, -1.4426950216293334961 ;  /* 0xbfb8aa3b1b1c7820 */ /* 0x000fe20000410000 */
[----:B------:R-:W-:Y:S02]  /*5fa0*/  HADD2.F32 R29, -RZ, R6.H0_H0 ;  /* 0x20000006ff1d7230 */ /* 0x000fe40000004100 */
[----:B------:R-:W-:Y:S01]  /*5fb0*/  FMUL.FTZ R31, R30, -1.4426950216293334961 ;  /* 0xbfb8aa3b1e1f7820 */ /* 0x000fe20000410000 */
[--C-:B------:R-:W-:Y:S02]  /*5fc0*/  HADD2.F32 R50, -RZ, R7.reuse.H1_H1 ;  /* 0x30000007ff327230 */ /* 0x100fe40000004100 */
[----:B------:R-:W-:Y:S01]  /*5fd0*/  FMUL.FTZ R4, R23, -1.4426950216293334961 ;  /* 0xbfb8aa3b17047820 */ /* 0x000fe20000410000 */
[----:B------:R-:W-:Y:S02]  /*5fe0*/  HADD2.F32 R46, -RZ, R7.H0_H0 ;  /* 0x20000007ff2e7230 */ /* 0x000fe40000004100 */
[----:B------:R-:W-:Y:S01]  /*5ff0*/  FMUL.FTZ R5, R26, -1.4426950216293334961 ;  /* 0xbfb8aa3b1a057820 */ /* 0x000fe20000410000 */
[----:B------:R-:W-:Y:S01]  /*6000*/  FMUL.FTZ R6, R29, -1.4426950216293334961 ;  /* 0xbfb8aa3b1d067820 */ /* 0x000fe20000410000 */
[----:B------:R-:W-:Y:S01]  /*6010*/  FMUL.FTZ R52, R50, -1.4426950216293334961 ;  /* 0xbfb8aa3b32347820 */ /* 0x000fe20000410000 */
[----:B------:R-:W1:Y:S01]  /*6020*/  MUFU.EX2 R25, R25 ;  /* 0x0000001900197308 */ /* 0x000e620000000800 */
[----:B------:R-:W-:Y:S01]  /*6030*/  FMUL.FTZ R7, R46, -1.4426950216293334961 ;  /* 0xbfb8aa3b2e077820 */ /* 0x000fe20000410000 */
[----:B0-----:R-:W-:-:S06]  /*6040*/  FADD.FTZ R11, R11, 1 ;  /* 0x3f8000000b0b7421 */ /* 0x001fcc0000010000 */
[----:B------:R-:W0:Y:S08]  /*6050*/  MUFU.EX2 R8, R8 ;  /* 0x0000000800087308 */ /* 0x000e300000000800 */
[----:B------:R-:W2:Y:S01]  /*6060*/  MUFU.EX2 R9, R9 ;  /* 0x0000000900097308 */ /* 0x000ea20000000800 */
[----:B-1----:R-:W-:-:S07]  /*6070*/  FADD.FTZ R25, R25, 1 ;  /* 0x3f80000019197421 */ /* 0x002fce0000010000 */
[----:B------:R-:W1:Y:S01]  /*6080*/  MUFU.EX2 R15, R15 ;  /* 0x0000000f000f7308 */ /* 0x000e620000000800 */
[----:B0-----:R-:W-:-:S07]  /*6090*/  FADD.FTZ R8, R8, 1 ;  /* 0x3f80000008087421 */ /* 0x001fce0000010000 */
[----:B------:R-:W0:Y:S01]  /*60a0*/  MUFU.EX2 R22, R22 ;  /* 0x0000001600167308 */ /* 0x000e220000000800 */
[----:B--2---:R-:W-:-:S07]  /*60b0*/  FADD.FTZ R9, R9, 1 ;  /* 0x3f80000009097421 */ /* 0x004fce0000010000 */
        /* <DEDUP_REMOVED lines=16> */
[----:B------:R1:W0:Y:S01]  /*61c0*/  MUFU.EX2 R48, R7 ;  /* 0x0000000700307308 */ /* 0x0002220000000800 */
[----:B--2---:R-:W-:-:S07]  /*61d0*/  FADD.FTZ R5, R5, 1 ;  /* 0x3f80000005057421 */ /* 0x004fce0000010000 */
[----:B------:R-:W2:Y:S01]  /*61e0*/  MUFU.EX2 R52, R52 ;  /* 0x0000003400347308 */ /* 0x000ea20000000800 */
[----:B-1----:R-:W-:-:S07]  /*61f0*/  FADD.FTZ R7, R6, 1 ;  /* 0x3f80000006077421 */ /* 0x002fce0000010000 */
[----:B------:R-:W1:Y:S01]  /*6200*/  MUFU.RCP R11, R11 ;  /* 0x0000000b000b7308 */ /* 0x000e620000001000 */
[----:B0-----:R-:W-:-:S07]  /*6210*/  FADD.FTZ R48, R48, 1 ;  /* 0x3f80000030307421 */ /* 0x001fce0000010000 */
[----:B------:R-:W-:Y:S01]  /*6220*/  MUFU.RCP R25, R25 ;  /* 0x0000001900197308 */ /* 0x000fe20000001000 */
[----:B--2---:R-:W-:-:S07]  /*6230*/  FADD.FTZ R52, R52, 1 ;  /* 0x3f80000034347421 */ /* 0x004fce0000010000 */
[----:B------:R-:W-:Y:S01]  /*6240*/  MUFU.RCP R8, R8 ;  /* 0x0000000800087308 */ /* 0x000fe20000001000 */
[----:B-1----:R-:W-:-:S04]  /*6250*/  FMUL.FTZ R10, R10, R11 ;  /* 0x0000000b0a0a7220 */ /* 0x002fc80000410000 */
[----:B------:R-:W-:-:S03]  /*6260*/  FMUL.FTZ R10, R10, R47 ;  /* 0x0000002f0a0a7220 */ /* 0x000fc60000410000 */
[----:B------:R-:W-:Y:S08]  /*6270*/  MUFU.RCP R9, R9 ;  /* 0x0000000900097308 */ /* 0x000ff00000001000 */
[----:B------:R-:W0:Y:S08]  /*6280*/  MUFU.RCP R15, R15 ;  /* 0x0000000f000f7308 */ /* 0x000e300000001000 */
[----:B------:R-:W1:Y:S08]  /*6290*/  MUFU.RCP R22, R22 ;  /* 0x0000001600167308 */ /* 0x000e700000001000 */
[----:B------:R-:W2:Y:S01]  /*62a0*/  MUFU.RCP R16, R16 ;  /* 0x0000001000107308 */ /* 0x000ea20000001000 */
[----:B0-----:R-:W-:-:S04]  /*62b0*/  FMUL.FTZ R20, R20, R15 ;  /* 0x0000000f14147220 */ /* 0x001fc80000410000 */
[----:B------:R-:W-:-:S03]  /*62c0*/  FMUL.FTZ R20, R20, R51 ;  /* 0x0000003314147220 */ /* 0x000fc60000410000 */
[----:B------:R-:W0:Y:S01]  /*62d0*/  MUFU.RCP R14, R14 ;  /* 0x0000000e000e7308 */ /* 0x000e220000001000 */
[----:B-1----:R-:W-:-:S04]  /*62e0*/  FMUL.FTZ R21, R21, R22 ;  /* 0x0000001615157220 */ /* 0x002fc80000410000 */
[----:B------:R-:W-:-:S03]  /*62f0*/  FMUL.FTZ R21, R21, R74 ;  /* 0x0000004a15157220 */ /* 0x000fc60000410000 */
[----:B------:R-:W1:Y:S01]  /*6300*/  MUFU.RCP R19, R19 ;  /* 0x0000001300137308 */ /* 0x000e620000001000 */
[----:B--2---:R-:W-:-:S04]  /*6310*/  FMUL.FTZ R13, R13, R16 ;  /* 0x000000100d0d7220 */ /* 0x004fc80000410000 */
[----:B------:R-:W-:-:S03]  /*6320*/  FMUL.FTZ R13, R13, R70 ;  /* 0x000000460d0d7220 */ /* 0x000fc60000410000 */
[----:B------:R2:W3:Y:S01]  /*6330*/  MUFU.RCP R54, R4 ;  /* 0x0000000400367308 */ /* 0x0004e20000001000 */
[----:B0-----:R-:W-:Y:S01]  /*6340*/  FMUL.FTZ R6, R17, R14 ;  /* 0x0000000e11067220 */ /* 0x001fe20000410000 */
[----:B------:R-:W-:-:S03]  /*6350*/  F2FP.F16.F32.PACK_AB R17, R13, R10 ;  /* 0x0000000a0d11723e */ /* 0x000fc600000000ff */
[----:B------:R-:W-:-:S03]  /*6360*/  FMUL.FTZ R6, R6, R49 ;  /* 0x0000003106067220 */ /* 0x000fc60000410000 */
[----:B------:R1:W0:Y:S01]  /*6370*/  MUFU.RCP R61, R5 ;  /* 0x00000005003d7308 */ /* 0x0002220000001000 */
[----:B--2---:R-:W-:Y:S01]  /*6380*/  FMUL.FTZ R4, R3, R8 ;  /* 0x0000000803047220 */ /* 0x004fe20000410000 */
[----:B------:R-:W-:-:S03]  /*6390*/  FMUL.FTZ R3, R12, R9 ;  /* 0x000000090c037220 */ /* 0x000fc60000410000 */
[----:B------:R-:W-:Y:S01]  /*63a0*/  FMUL.FTZ R4, R4, R45 ;  /* 0x0000002d04047220 */ /* 0x000fe20000410000 */
[----:B------:R-:W-:Y:S02]  /*63b0*/  FMUL.FTZ R3, R3, R68 ;  /* 0x0000004403037220 */ /* 0x000fe40000410000 */
[----:B------:R-:W2:Y:S01]  /*63c0*/  MUFU.RCP R28, R28 ;  /* 0x0000001c001c7308 */ /* 0x000ea20000001000 */
[----:B-1----:R-:W-:Y:S01]  /*63d0*/  FMUL.FTZ R5, R18, R19 ;  /* 0x0000001312057220 */ /* 0x002fe20000410000 */
[----:B---3--:R-:W-:Y:S01]  /*63e0*/  FMUL.FTZ R8, R23, R54 ;  /* 0x0000003617087220 */ /* 0x008fe20000410000 */
[----:B------:R-:W-:Y:S02]  /*63f0*/  F2FP.F16.F32.PACK_AB R19, R21, R20 ;  /* 0x000000141513723e */ /* 0x000fe400000000ff */
[----:B------:R-:W-:Y:S01]  /*6400*/  FMUL.FTZ R5, R5, R72 ;  /* 0x0000004805057220 */ /* 0x000fe20000410000 */
[----:B------:R-:W-:Y:S01]  /*6410*/  FMUL.FTZ R8, R8, R53 ;  /* 0x0000003508087220 */ /* 0x000fe20000410000 */
[----:B------:R-:W-:Y:S01]  /*6420*/  F2FP.F16.F32.PACK_AB R16, R3, R4 ;  /* 0x000000040310723e */ /* 0x000fe200000000ff */
[----:B------:R1:W3:Y:S01]  /*6430*/  MUFU.RCP R56, R7 ;  /* 0x0000000700387308 */ /* 0x0002e20000001000 */
[----:B0-----:R-:W-:Y:S01]  /*6440*/  FMUL.FTZ R26, R26, R61 ;  /* 0x0000003d1a1a7220 */ /* 0x001fe20000410000 */
[----:B------:R-:W-:Y:S01]  /*6450*/  F2FP.F16.F32.PACK_AB R18, R5, R6 ;  /* 0x000000060512723e */ /* 0x000fe200000000ff */
[----:B------:R-:W-:Y:S02]  /*6460*/  BAR.SYNC.DEFER_BLOCKING 0x0 ;  /* 0x0000000000007b1d */ /* 0x000fe40000010000 */
[----:B------:R-:W-:-:S04]  /*6470*/  FMUL.FTZ R26, R26, R55 ;  /* 0x000000371a1a7220 */ /* 0x000fc80000410000 */
[----:B------:R-:W0:Y:S01]  /*6480*/  MUFU.RCP R31, R31 ;  /* 0x0000001f001f7308 */ /* 0x000e220000001000 */
[----:B-1----:R-:W-:Y:S01]  /*6490*/  FMUL.FTZ R7, R24, R25 ;  /* 0x0000001918077220 */ /* 0x002fe20000410000 */
[----:B--2---:R-:W-:Y:S01]  /*64a0*/  FMUL.FTZ R27, R27, R28 ;  /* 0x0000001c1b1b7220 */ /* 0x004fe20000410000 */
[----:B------:R-:W1:Y:S02]  /*64b0*/  LDC.64 R24, c[0x0][0x2c0] ;  /* 0x0000b000ff187b82 */ /* 0x000e640000000a00 */
[----:B------:R-:W-:Y:S01]  /*64c0*/  FMUL.FTZ R7, R7, R76 ;  /* 0x0000004c07077220 */ /* 0x000fe20000410000 */
[----:B------:R-:W-:Y:S02]  /*64d0*/  FMUL.FTZ R27, R27, R78 ;  /* 0x0000004e1b1b7220 */ /* 0x000fe40000410000 */
[----:B------:R-:W2:Y:S01]  /*64e0*/  MUFU.RCP R63, R48 ;  /* 0x00000030003f7308 */ /* 0x000ea20000001000 */
[----:B---3--:R-:W-:Y:S01]  /*64f0*/  FMUL.FTZ R12, R29, R56 ;  /* 0x000000381d0c7220 */ /* 0x008fe20000410000 */
[----:B------:R-:W-:-:S02]  /*6500*/  F2FP.F16.F32.PACK_AB R20, R7, R8 ;  /* 0x000000080714723e */ /* 0x000fc400000000ff */
[----:B------:R-:W-:Y:S01]  /*6510*/  F2FP.F16.F32.PACK_AB R21, R27, R26 ;  /* 0x0000001a1b15723e */ /* 0x000fe200000000ff */
[----:B------:R-:W-:-:S03]  /*6520*/  FMUL.FTZ R12, R12, R57 ;  /* 0x000000390c0c7220 */ /* 0x000fc60000410000 */
[----:B------:R-:W3:Y:S01]  /*6530*/  MUFU.RCP R11, R52 ;  /* 0x00000034000b7308 */ /* 0x000ee20000001000 */
[----:B0-----:R-:W-:Y:S01]  /*6540*/  FMUL.FTZ R9, R30, R31 ;  /* 0x0000001f1e097220 */ /* 0x001fe20000410000 */
[----:B------:R-:W-:Y:S03]  /*6550*/  STS.128 [R0], R16 ;  /* 0x0000001000007388 */ /* 0x000fe60000000c00 */
[----:B------:R-:W-:Y:S01]  /*6560*/  FMUL.FTZ R9, R9, R80 ;  /* 0x0000005009097220 */ /* 0x000fe20000410000 */
[----:B--2---:R-:W-:-:S04]  /*6570*/  FMUL.FTZ R46, R46, R63 ;  /* 0x0000003f2e2e7220 */ /* 0x004fc80000410000 */
[----:B------:R-:W-:Y:S01]  /*6580*/  F2FP.F16.F32.PACK_AB R22, R9, R12 ;  /* 0x0000000c0916723e */ /* 0x000fe200000000ff */
[-C--:B-1----:R-:W-:Y:S02]  /*6590*/  IMAD R4, R39, R24.reuse, RZ ;  /* 0x0000001827047224 */ /* 0x082fe400078e02ff */
[----:B------:R-:W-:Y:S02]  /*65a0*/  FMUL.FTZ R46, R46, R59 ;  /* 0x0000003b2e2e7220 */ /* 0x000fe40000410000 */
[C---:B------:R-:W-:Y:S02]  /*65b0*/  IMAD R3, R37.reuse, R25, R4 ;  /* 0x0000001925037224 */ /* 0x040fe400078e0204 */
[----:B---3--:R-:W-:Y:S01]  /*65c0*/  FMUL.FTZ R11, R50, R11 ;  /* 0x0000000b320b7220 */ /* 0x008fe20000410000 */
[----:B------:R-:W-:Y:S01]  /*65d0*/  IMAD.WIDE.U32 R4, R37, R24, UR6 ;  /* 0x0000000625047e25 */ /* 0x000fe2000f8e0018 */
[----:B------:R-:W-:-:S03]  /*65e0*/  ULDC.64 UR6, c[0x0][0x2c8] ;  /* 0x0000b20000067ab9 */ /* 0x000fc60000000a00 */
[----:B------:R-:W-:Y:S01]  /*65f0*/  FMUL.FTZ R11, R11, R82 ;  /* 0x000000520b0b7220 */ /* 0x000fe20000410000 */
[----:B------:R-:W-:Y:S01]  /*6600*/  IADD3 R5, R5, R3, RZ ;  /* 0x0000000305057210 */ /* 0x000fe20007ffe0ff */
[----:B------:R-:W-:-:S03]  /*6610*/  IMAD R3, R33, UR6, RZ ;  /* 0x0000000621037c24 */ /* 0x000fc6000f8e02ff */
[----:B------:R-:W-:Y:S01]  /*6620*/  F2FP.F16.F32.PACK_AB R23, R11, R46 ;  /* 0x0000002e0b17723e */ /* 0x000fe200000000ff */
[C---:B------:R-:W-:Y:S02]  /*6630*/  IMAD R3, R32.reuse, UR7, R3 ;  /* 0x0000000720037c24 */ /* 0x040fe4000f8e0203 */
[----:B------:R-:W-:Y:S02]  /*6640*/  IMAD.WIDE.U32 R4, R32, UR6, R4 ;  /* 0x0000000620047c25 */ /* 0x000fe4000f8e0004 */
[----:B------:R0:W-:Y:S01]  /*6650*/  STS.128 [R0+0x10], R20 ;  /* 0x0000101400007388 */ /* 0x0001e20000000c00 */
[----:B------:R-:W-:-:S03]  /*6660*/  NOP ;  /* 0x0000000000007918 */ /* 0x000fc60000000000 */
[----:B------:R-:W1:Y:S01]  /*6670*/  LDS.128 R8, [R2] ;  /* 0x0000000002087984 */ /* 0x000e620000000c00 */
[----:B------:R-:W-:Y:S01]  /*6680*/  ULDC.64 UR6, c[0x0][0x320] ;  /* 0x0000c80000067ab9 */ /* 0x000fe20000000a00 */
[----:B------:R-:W-:Y:S02]  /*6690*/  IADD3 R3, R5, R3, RZ ;  /* 0x0000000305037210 */ /* 0x000fe40007ffe0ff */
[----:B------:R2:W3:Y:S01]  /*66a0*/  LDS.128 R12, [R2+0x200] ;  /* 0x00020000020c7984 */ /* 0x0004e20000000c00 */
[----:B0-----:R-:W0:Y:S01]  /*66b0*/  LDC R0, c[0x0][0x224] ;  /* 0x00008900ff007b82 */ /* 0x001e220000000800 */
[----:B--2---:R-:W-:-:S04]  /*66c0*/  LEA R2, P0, R4, UR6, 0x1 ;  /* 0x0000000604027c11 */ /* 0x004fc8000f8008ff */
[----:B------:R-:W-:-:S03]  /*66d0*/  LEA.HI.X R3, R4, UR7, R3, 0x1, P0 ;  /* 0x0000000704037c11 */ /* 0x000fc600080f0c03 */
[----:B------:R-:W-:Y:S01]  /*66e0*/  IMAD.WIDE R2, R40, 0x10, R2 ;  /* 0x0000001028027825 */ /* 0x000fe200078e0202 */
[----:B0-----:R-:W-:-:S04]  /*66f0*/  ISETP.LE.AND P0, PT, R0, UR4, PT ;  /* 0x0000000400007c0c */ /* 0x001fc8000bf03270 */
[----:B-1----:R0:W-:Y:S04]  /*6700*/  STG.E.128 desc[UR8][R2.64], R8 ;  /* 0x0000000802007986 */ /* 0x0021e8000c101d08 */
[----:B---3--:R0:W-:Y:S05]  /*6710*/  STG.E.128 desc[UR8][R2.64+0x200], R12 ;  /* 0x0002000c02007986 */ /* 0x0081ea000c101d08 */
[----:B------:R-:W-:Y:S05]  /*6720*/  @!P0 BRA `(.L_x_432) ;  /* 0xffffff9c00188947 */ /* 0x000fea000383ffff */
[----:B------:R-:W-:Y:S05]  /*6730*/  EXIT ;  /* 0x000000000000794d */ /* 0x000fea0003800000 */
.L_x_433:
        /* <DEDUP_REMOVED lines=12> */
.L_x_5169:


//--------------------- .text._Z25selective_scan_fwd_kernelI32Selective_Scan_fwd_kernel_traitsILi128ELi16ELi1ELb1ELb0ELb1ELb0EN3c104HalfENS1_7complexIfEEEEv13SSMParamsBase --------------------------
	.section	.text._Z25selective_scan_fwd_kernelI32Selective_Scan_fwd_kernel_traitsILi128ELi16ELi1ELb1ELb0ELb1ELb0EN3c104HalfENS1_7complexIfEEEEv13SSMParamsBase,"ax",@progbits
	.align	128
        .global         _Z25selective_scan_fwd_kernelI32Selective_Scan_fwd_kernel_traitsILi128ELi16ELi1ELb1ELb0ELb1ELb0EN3c104HalfENS1_7complexIfEEEEv13SSMParamsBase
        .type           _Z25selective_scan_fwd_kernelI32Selective_Scan_fwd_kernel_traitsILi128ELi16ELi1ELb1ELb0ELb1ELb0EN3c104HalfENS1_7complexIfEEEEv13SSMParamsBase,@function
        .size           _Z25selective_scan_fwd_kernelI32Selective_Scan_fwd_kernel_traitsILi128ELi16ELi1ELb1ELb0ELb1ELb0EN3c104HalfENS1_7complexIfEEEEv13SSMParamsBase,(.L_x_5170 - _Z25selective_scan_fwd_kernelI32Selective_Scan_fwd_kernel_traitsILi128ELi16ELi1ELb1ELb0ELb1ELb0EN3c104HalfENS1_7complexIfEEEEv13SSMParamsBase)
        .other          _Z25selective_scan_fwd_kernelI32Selective_Scan_fwd_kernel_traitsILi128ELi16ELi1ELb1ELb0ELb1ELb0EN3c104HalfENS1_7complexIfEEEEv13SSMParamsBase,@"STO_CUDA_ENTRY STV_DEFAULT"
_Z25selective_scan_fwd_kernelI32Selective_Scan_fwd_kernel_traitsILi128ELi16ELi1ELb1ELb0ELb1ELb0EN3c104HalfENS1_7complexIfEEEEv13SSMParamsBase:
.text._Z25selective_scan_fwd_kernelI32Selective_Scan_fwd_kernel_traitsILi128ELi16ELi1ELb1ELb0ELb1ELb0EN3c104HalfENS1_7complexIfEEEEv13SSMParamsBase:
[----:B------:R-:W-:Y:S08]  /*0000*/  LDC R1, c[0x0][0x28] ;  /* 0x00000a00ff017b82 */ /* 0x000ff00000000800 */
[----:B------:R-:W0:Y:S01]  /*0010*/  LDC R13, c[0x0][0x228] ;  /* 0x00008a00ff0d7b82 */ /* 0x000e220000000800 */
[----:B------:R-:W-:Y:S01]  /*0020*/  ULDC.64 UR4, c[0x0][0x2e8] ;  /* 0x0000ba0000047ab9 */ /* 0x000fe20000000a00 */
[----:B------:R-:W-:Y:S01]  /*0030*/  ULDC.64 UR6, c[0x0][0x300] ;  /* 0x0000c00000067ab9 */ /* 0x000fe20000000a00 */
[----:B------:R-:W-:Y:S01]  /*0040*/  ISETP.NE.U32.AND P0, PT, RZ, UR4, PT ;  /* 0x00000004ff007c0c */ /* 0x000fe2000bf05070 */
[----:B------:R-:W-:Y:S01]  /*0050*/  ULDC.64 UR12, c[0x0][0x208] ;  /* 0x00008200000c7ab9 */ /* 0x000fe20000000a00 */
[----:B------:R-:W-:-:S02]  /*0060*/  ISETP.NE.U32.AND P1, PT, RZ, UR6, PT ;  /* 0x00000006ff007c0c */ /* 0x000fc4000bf25070 */
[----:B------:R-:W-:Y:S01]  /*0070*/  ISETP.NE.AND.EX P0, PT, RZ, UR5, PT, P0 ;  /* 0x00000005ff007c0c */ /* 0x000fe2000bf05300 */
[----:B------:R-:W1:Y:S01]  /*0080*/  S2UR UR8, SR_CTAID.Y ;  /* 0x00000000000879c3 */ /* 0x000e620000002600 */
[----:B------:R-:W-:-:S07]  /*0090*/  ISETP.NE.AND.EX P1, PT, RZ, UR7, PT, P1 ;  /* 0x00000007ff007c0c */ /* 0x000fce000bf25310 */
[----:B------:R-:W2:Y:S01]  /*00a0*/  LDC.64 R14, c[0x0][0x2e0] ;  /* 0x0000b800ff0e7b82 */ /* 0x000ea20000000a00 */
[----:B0-----:R-:W-:-:S07]  /*00b0*/  IABS R9, R13 ;  /* 0x0000000d00097213 */ /* 0x001fce0000000000 */
[----:B------:R-:W0:Y:S01]  /*00c0*/  LDC.64 R106, c[0x0][0x2f0] ;  /* 0x0000bc00ff6a7b82 */ /* 0x000e220000000a00 */
[----:B------:R-:W3:Y:S01]  /*00d0*/  I2F.RP R0, R9 ;  /* 0x0000000900007306 */ /* 0x000ee20000209400 */
[----:B-1----:R-:W-:-:S04]  /*00e0*/  MOV R110, UR8 ;  /* 0x00000008006e7c02 */ /* 0x002fc80008000f00 */
[----:B------:R-:W-:Y:S02]  /*00f0*/  SHF.R.S32.HI R91, RZ, 0x1f, R110 ;  /* 0x0000001fff5b7819 */ /* 0x000fe4000001146e */
[C---:B------:R-:W-:Y:S02]  /*0100*/  @P0 LEA R2, P2, R110.reuse, UR4, 0x2 ;  /* 0x000000046e020c11 */ /* 0x040fe4000f8410ff */
[C---:B------:R-:W-:Y:S02]  /*0110*/  @P1 LEA R4, P3, R110.reuse, UR6, 0x2 ;  /* 0x000000066e041c11 */ /* 0x040fe4000f8610ff */
[C-C-:B------:R-:W-:Y:S01]  /*0120*/  @P0 LEA.HI.X R3, R110.reuse, UR5, R91.reuse, 0x2, P2 ;  /* 0x000000056e030c11 */ /* 0x140fe200090f145b */
[----:B---3--:R-:W1:Y:S01]  /*0130*/  MUFU.RCP R0, R0 ;  /* 0x0000000000007308 */ /* 0x008e620000001000 */
[----:B------:R-:W-:Y:S01]  /*0140*/  @P1 LEA.HI.X R5, R110, UR7, R91, 0x2, P3 ;  /* 0x000000076e051c11 */ /* 0x000fe200098f145b */
[----:B------:R-:W3:Y:S01]  /*0150*/  S2UR UR4, SR_CTAID.X ;  /* 0x00000000000479c3 */ /* 0x000ee20000002500 */
[----:B------:R-:W-:Y:S01]  /*0160*/  ULDC.64 UR6, c[0x0][0x260] ;  /* 0x0000980000067ab9 */ /* 0x000fe20000000a00 */
[----:B------:R4:W5:Y:S04]  /*0170*/  @P0 LDG.E R8, desc[UR12][R2.64] ;  /* 0x0000000c02080981 */ /* 0x000968000c1e1900 */
[----:B------:R2:W5:Y:S01]  /*0180*/  @P1 LDG.E R10, desc[UR12][R4.64] ;  /* 0x0000000c040a1981 */ /* 0x000562000c1e1900 */
[----:B----4-:R-:W-:-:S02]  /*0190*/  IABS R2, R110 ;  /* 0x0000006e00027213 */ /* 0x010fc40000000000 */
[----:B-1----:R-:W-:-:S04]  /*01a0*/  IADD3 R6, R0, 0xffffffe, RZ ;  /* 0x0ffffffe00067810 */ /* 0x002fc80007ffe0ff */
[----:B------:R1:W4:Y:S01]  /*01b0*/  F2I.FTZ.U32.TRUNC.NTZ R7, R6 ;  /* 0x0000000600077305 */ /* 0x000322000021f000 */
[----:B---3--:R-:W-:Y:S01]  /*01c0*/  MOV R89, UR4 ;  /* 0x0000000400597c02 */ /* 0x008fe20008000f00 */
[----:B------:R-:W-:Y:S01]  /*01d0*/  ULDC.64 UR4, c[0x0][0x280] ;  /* 0x0000a00000047ab9 */ /* 0x000fe20000000a00 */
[----:B-1----:R-:W-:Y:S02]  /*01e0*/  HFMA2.MMA R6, -RZ, RZ, 0, 0 ;  /* 0x00000000ff067435 */ /* 0x002fe400000001ff */
[----:B------:R-:W-:Y:S02]  /*01f0*/  SHF.R.S32.HI R87, RZ, 0x1f, R89 ;  /* 0x0000001fff577819 */ /* 0x000fe40000011459 */
[----:B----4-:R-:W-:-:S05]  /*0200*/  IADD3 R12, RZ, -R7, RZ ;  /* 0x80000007ff0c7210 */ /* 0x010fca0007ffe0ff */
[----:B------:R-:W-:-:S04]  /*0210*/  IMAD R3, R12, R9, RZ ;  /* 0x000000090c037224 */ /* 0x000fc800078e02ff */
[----:B------:R-:W-:Y:S02]  /*0220*/  IMAD.HI.U32 R7, R7, R3, R6 ;  /* 0x0000000307077227 */ /* 0x000fe400078e0006 */
[----:B------:R-:W1:Y:S04]  /*0230*/  LDC R3, c[0x0][0x224] ;  /* 0x00008900ff037b82 */ /* 0x000e680000000800 */
[----:B--2---:R-:W-:-:S04]  /*0240*/  IMAD.HI.U32 R4, R7, R2, RZ ;  /* 0x0000000207047227 */ /* 0x004fc800078e00ff */
[----:B------:R-:W-:Y:S01]  /*0250*/  IMAD.WIDE.U32 R6, R89, UR6, RZ ;  /* 0x0000000659067c25 */ /* 0x000fe2000f8e00ff */
[----:B------:R-:W-:-:S05]  /*0260*/  IADD3 R0, -R4, RZ, RZ ;  /* 0x000000ff04007210 */ /* 0x000fca0007ffe1ff */
[----:B------:R-:W-:Y:S01]  /*0270*/  IMAD R0, R9, R0, R2 ;  /* 0x0000000009007224 */ /* 0x000fe200078e0202 */
[----:B------:R-:W-:-:S04]  /*0280*/  LOP3.LUT R2, R110, R13, RZ, 0x3c, !PT ;  /* 0x0000000d6e027212 */ /* 0x000fc800078e3cff */
[----:B------:R-:W-:Y:S02]  /*0290*/  ISETP.GT.U32.AND P3, PT, R9, R0, PT ;  /* 0x000000000900720c */ /* 0x000fe40003f64070 */
[----:B------:R-:W-:Y:S01]  /*02a0*/  ISETP.GE.AND P4, PT, R2, RZ, PT ;  /* 0x000000ff0200720c */ /* 0x000fe20003f86270 */
[----:B------:R-:W-:Y:S01]  /*02b0*/  IMAD R2, R87, UR6, RZ ;  /* 0x0000000657027c24 */ /* 0x000fe2000f8e02ff */
[----:B-1----:R-:W-:-:S03]  /*02c0*/  ISETP.GE.AND P5, PT, R3, 0x1, PT ;  /* 0x000000010300780c */ /* 0x002fc60003fa6270 */
[C---:B------:R-:W-:Y:S02]  /*02d0*/  IMAD R11, R89.reuse, UR7, R2 ;  /* 0x00000007590b7c24 */ /* 0x040fe4000f8e0202 */
[----:B------:R-:W-:-:S04]  /*02e0*/  IMAD.WIDE.U32 R2, R89, UR4, RZ ;  /* 0x0000000459027c25 */ /* 0x000fc8000f8e00ff */
[-C--:B------:R-:W-:Y:S02]  /*02f0*/  @!P3 IADD3 R0, R0, -R9.reuse, RZ ;  /* 0x800000090000b210 */ /* 0x080fe40007ffe0ff */
[----:B------:R-:W-:Y:S02]  /*0300*/  @!P3 IADD3 R4, R4, 0x1, RZ ;  /* 0x000000010404b810 */ /* 0x000fe40007ffe0ff */
[----:B------:R-:W-:Y:S01]  /*0310*/  ISETP.GE.U32.AND P2, PT, R0, R9, PT ;  /* 0x000000090000720c */ /* 0x000fe20003f46070 */
[----:B------:R-:W-:-:S04]  /*0320*/  IMAD R0, R87, UR4, RZ ;  /* 0x0000000457007c24 */ /* 0x000fc8000f8e02ff */
[----:B------:R-:W-:Y:S01]  /*0330*/  IMAD R5, R89, UR5, R0 ;  /* 0x0000000559057c24 */ /* 0x000fe2000f8e0200 */
[----:B------:R-:W-:Y:S02]  /*0340*/  ULDC.64 UR4, c[0x0][0x290] ;  /* 0x0000a40000047ab9 */ /* 0x000fe40000000a00 */
[----:B------:R-:W-:-:S05]  /*0350*/  IMAD R0, R87, UR4, RZ ;  /* 0x0000000457007c24 */ /* 0x000fca000f8e02ff */
[----:B------:R-:W-:Y:S02]  /*0360*/  @P2 IADD3 R4, R4, 0x1, RZ ;  /* 0x0000000104042810 */ /* 0x000fe40007ffe0ff */
[----:B------:R-:W-:Y:S02]  /*0370*/  ISETP.NE.AND P2, PT, R13, RZ, PT ;  /* 0x000000ff0d00720c */ /* 0x000fe40003f45270 */
[----:B------:R-:W-:Y:S01]  /*0380*/  MOV R9, R4 ;  /* 0x0000000400097202 */ /* 0x000fe20000000f00 */
[----:B0-----:R-:W-:Y:S10]  /*0390*/  @!P5 EXIT ;  /* 0x000000000000d94d */ /* 0x001ff40003800000 */
[----:B------:R-:W0:Y:S01]  /*03a0*/  S2R R85, SR_TID.X ;  /* 0x0000000000557919 */ /* 0x000e220000002100 */
[----:B------:R-:W-:Y:S01]  /*03b0*/  @!P4 IADD3 R9, -R9, RZ, RZ ;  /* 0x000000ff0909c210 */ /* 0x000fe20007ffe1ff */
[----:B------:R-:W1:Y:S01]  /*03c0*/  LDC.64 R104, c[0x0][0x2f8] ;  /* 0x0000be00ff687b82 */ /* 0x000e620000000a00 */
[----:B------:R-:W-:Y:S01]  /*03d0*/  @!P2 LOP3.LUT R9, RZ, R13, RZ, 0x33, !PT ;  /* 0x0000000dff09a212 */ /* 0x000fe200078e33ff */
[----:B------:R-:W-:Y:S01]  /*03e0*/  ULDC.64 UR6, c[0x0][0x278] ;  /* 0x00009e0000067ab9 */ /* 0x000fe20000000a00 */
[----:B------:R-:W-:Y:S01]  /*03f0*/  IADD3 R7, R7, R11, RZ ;  /* 0x0000000b07077210 */ /* 0x000fe20007ffe0ff */
[----:B------:R-:W-:Y:S01]  /*0400*/  IMAD R11, R89, UR5, R0 ;  /* 0x00000005590b7c24 */ /* 0x000fe2000f8e0200 */
[----:B------:R-:W-:Y:S01]  /*0410*/  SHF.R.S32.HI R0, RZ, 0x1f, R9 ;  /* 0x0000001fff007819 */ /* 0x000fe20000011409 */
[----:B------:R-:W2:Y:S01]  /*0420*/  S2R R83, SR_LANEID ;  /* 0x0000000000537919 */ /* 0x000ea20000000000 */
[----:B------:R-:W-:Y:S01]  /*0430*/  IADD3 R3, R3, R5, RZ ;  /* 0x0000000503037210 */ /* 0x000fe20007ffe0ff */
[----:B------:R-:W-:Y:S01]  /*0440*/  IMAD.WIDE.U32 R4, R89, UR4, RZ ;  /* 0x0000000459047c25 */ /* 0x000fe2000f8e00ff */
[----:B------:R-:W-:-:S03]  /*0450*/  ULDC.64 UR4, c[0x0][0x288] ;  /* 0x0000a20000047ab9 */ /* 0x000fc60000000a00 */
[----:B------:R-:W-:Y:S01]  /*0460*/  IMAD R0, R0, UR6, RZ ;  /* 0x0000000600007c24 */ /* 0x000fe2000f8e02ff */
[----:B------:R-:W-:Y:S01]  /*0470*/  IADD3 R5, R5, R11, RZ ;  /* 0x0000000b05057210 */ /* 0x000fe20007ffe0ff */
[----:B------:R-:W-:Y:S02]  /*0480*/  IMAD R11, R91, UR4, RZ ;  /* 0x000000045b0b7c24 */ /* 0x000fe4000f8e02ff */
[----:B------:R-:W-:Y:S01]  /*0490*/  IMAD.WIDE.U32 R6, R9, UR6, R6 ;  /* 0x0000000609067c25 */ /* 0x000fe2000f8e0006 */
[----:B------:R-:W-:-:S03]  /*04a0*/  UMOV UR6, URZ ;  /* 0x0000003f00067c82 */ /* 0x000fc60008000000 */
[----:B------:R-:W-:Y:S01]  /*04b0*/  IMAD R73, R9, UR7, R0 ;  /* 0x0000000709497c24 */ /* 0x000fe2000f8e0200 */
[----:B------:R-:W-:Y:S01]  /*04c0*/  LEA R75, P3, R6, R14, 0x1 ;  /* 0x0000000e064b7211 */ /* 0x000fe200078608ff */
[C---:B------:R-:W-:Y:S02]  /*04d0*/  IMAD R11, R110.reuse, UR5, R11 ;  /* 0x000000056e0b7c24 */ /* 0x040fe4000f8e020b */
[C---:B------:R-:W-:Y:S01]  /*04e0*/  IMAD.WIDE.U32 R2, R110.reuse, UR4, R2 ;  /* 0x000000046e027c25 */ /* 0x040fe2000f8e0002 */
[----:B------:R-:W-:Y:S01]  /*04f0*/  ULDC.64 UR4, c[0x0][0x298] ;  /* 0x0000a60000047ab9 */ /* 0x000fe20000000a00 */
[----:B------:R-:W-:Y:S02]  /*0500*/  IADD3 R73, R7, R73, RZ ;  /* 0x0000004907497210 */ /* 0x000fe40007ffe0ff */
[----:B------:R-:W-:Y:S01]  /*0510*/  IMAD R7, R91, UR4, RZ ;  /* 0x000000045b077c24 */ /* 0x000fe2000f8e02ff */
[----:B------:R-:W-:Y:S01]  /*0520*/  IADD3 R79, R3, R11, RZ ;  /* 0x0000000b034f7210 */ /* 0x000fe20007ffe0ff */
[----:B------:R-:W-:Y:S01]  /*0530*/  IMAD.WIDE.U32 R4, R110, UR4, R4 ;  /* 0x000000046e047c25 */ /* 0x000fe2000f8e0004 */
[----:B0-----:R-:W-:Y:S01]  /*0540*/  SHF.L.U32 R108, R85, 0x1, RZ ;  /* 0x00000001556c7819 */ /* 0x001fe200000006ff */
[----:B------:R-:W-:Y:S01]  /*0550*/  UMOV UR4, URZ ;  /* 0x0000003f00047c82 */ /* 0x000fe20008000000 */
[----:B-----5:R-:W-:Y:S01]  /*0560*/  @P0 R2UR UR4, R8 ;  /* 0x00000000080402ca */ /* 0x020fe200000e0000 */
[----:B------:R-:W-:Y:S01]  /*0570*/  IMAD R7, R110, UR5, R7 ;  /* 0x000000056e077c24 */ /* 0x000fe2000f8e0207 */
[----:B------:R-:W-:Y:S01]  /*0580*/  UMOV UR5, URZ ;  /* 0x0000003f00057c82 */ /* 0x000fe20008000000 */
[----:B------:R-:W-:-:S02]  /*0590*/  @P1 R2UR UR5, R10 ;  /* 0x000000000a0512ca */ /* 0x000fc400000e0000 */
[----:B------:R-:W-:Y:S02]  /*05a0*/  LEA R106, P2, R2, R106, 0x1 ;  /* 0x0000006a026a7211 */ /* 0x000fe400078408ff */
[----:B------:R-:W-:Y:S02]  /*05b0*/  IADD3 R77, R5, R7, RZ ;  /* 0x00000007054d7210 */ /* 0x000fe40007ffe0ff */
[----:B-1----:R-:W-:Y:S02]  /*05c0*/  LEA R104, P0, R4, R104, 0x1 ;  /* 0x0000006804687211 */ /* 0x002fe400078008ff */
[----:B------:R-:W-:Y:S02]  /*05d0*/  LOP3.LUT R108, R108, 0xffffffc0, RZ, 0xc0, !PT ;  /* 0xffffffc06c6c7812 */ /* 0x000fe400078ec0ff */
[----:B------:R-:W-:Y:S02]  /*05e0*/  LEA.HI.X R73, R6, R15, R73, 0x1, P3 ;  /* 0x0000000f06497211 */ /* 0x000fe400018f0c49 */
[----:B------:R-:W-:-:S02]  /*05f0*/  LEA.HI.X R79, R2, R107, R79, 0x1, P2 ;  /* 0x0000006b024f7211 */ /* 0x000fc400010f0c4f */
[----:B------:R-:W-:Y:S02]  /*0600*/  LEA.HI.X R77, R4, R105, R77, 0x1, P0 ;  /* 0x00000069044d7211 */ /* 0x000fe400000f0c4d */
[----:B--2---:R-:W-:-:S07]  /*0610*/  LOP3.LUT R81, R108, 0x1f, R85, 0xf8, !PT ;  /* 0x0000001f6c517812 */ /* 0x004fce00078ef855 */
.L_x_473:
[----:B------:R-:W-:Y:S01]  /*0620*/  BAR.SYNC.DEFER_BLOCKING 0x0 ;  /* 0x0000000000007b1d */ /* 0x000fe20000010000 */
[----:B------:R-:W-:-:S05]  /*0630*/  MOV R78, R106 ;  /* 0x0000006a004e7202 */ /* 0x000fca0000000f00 */
[----:B-1----:R-:W-:-:S05]  /*0640*/  IMAD.WIDE R2, R81, 0x10, R78 ;  /* 0x0000001051027825 */ /* 0x002fca00078e024e */
[----:B------:R-:W2:Y:S04]  /*0650*/  LDG.E.128 R4, desc[UR12][R2.64] ;  /* 0x0000000c02047981 */ /* 0x000ea8000c1e1d00 */
[----:B------:R0:W3:Y:S01]  /*0660*/  LDG.E.128 R16, desc[UR12][R2.64+0x200] ;  /* 0x0002000c02107981 */ /* 0x0000e2000c1e1d00 */
[----:B------:R-:W1:Y:S01]  /*0670*/  S2UR UR8, SR_CgaCtaId ;  /* 0x00000000000879c3 */ /* 0x000e620000008800 */
[----:B------:R-:W-:Y:S01]  /*0680*/  UMOV UR7, 0x400 ;  /* 0x0000040000077882 */ /* 0x000fe20000000000 */
[----:B------:R-:W-:Y:S02]  /*0690*/  IADD3 R0, R108, R83, RZ ;  /* 0x000000536c007210 */ /* 0x000fe40007ffe0ff */
[----:B------:R-:W-:-:S05]  /*06a0*/  MOV R76, R104 ;  /* 0x00000068004c7202 */ /* 0x000fca0000000f00 */
[----:B------:R-:W-:Y:S01]  /*06b0*/  IMAD.WIDE R20, R81, 0x10, R76 ;  /* 0x0000001051147825 */ /* 0x000fe200078e024c */
[----:B0-----:R-:W0:Y:S01]  /*06c0*/  LDC R2, c[0x0][0x21c] ;  /* 0x00008700ff027b82 */ /* 0x001e220000000800 */
[----:B-1----:R-:W-:-:S06]  /*06d0*/  ULEA UR8, UR8, UR7, 0x18 ;  /* 0x0000000708087291 */ /* 0x002fcc000f8ec03f */
[C---:B------:R-:W-:Y:S02]  /*06e0*/  LEA R22, R0.reuse, UR8, 0x4 ;  /* 0x0000000800167c11 */ /* 0x040fe4000f8e20ff */
[----:B------:R-:W-:-:S04]  /*06f0*/  IADD3 R0, R0, R83, RZ ;  /* 0x0000005300007210 */ /* 0x000fc80007ffe0ff */
[----:B------:R-:W-:Y:S01]  /*0700*/  LEA R0, R0, UR8, 0x4 ;  /* 0x0000000800007c11 */ /* 0x000fe2000f8e20ff */
[----:B--2---:R-:W-:Y:S04]  /*0710*/  STS.128 [R22], R4 ;  /* 0x0000000416007388 */ /* 0x004fe80000000c00 */
[----:B---3--:R-:W-:Y:S01]  /*0720*/  STS.128 [R22+0x200], R16 ;  /* 0x0002001016007388 */ /* 0x008fe20000000c00 */
[----:B------:R-:W-:-:S03]  /*0730*/  NOP ;  /* 0x0000000000007918 */ /* 0x000fc60000000000 */
[----:B------:R-:W-:Y:S04]  /*0740*/  LDS.128 R12, [R0] ;  /* 0x00000000000c7984 */ /* 0x000fe80000000c00 */
[----:B------:R-:W-:Y:S01]  /*0750*/  LDS.128 R8, [R0+0x10] ;  /* 0x0000100000087984 */ /* 0x000fe20000000c00 */
[----:B------:R-:W-:Y:S06]  /*0760*/  BAR.SYNC.DEFER_BLOCKING 0x0 ;  /* 0x0000000000007b1d */ /* 0x000fec0000010000 */
        /* <DEDUP_REMOVED lines=13> */
[----:B------:R-:W-:Y:S01]  /*0840*/  FADD.FTZ R102, R102, UR5 ;  /* 0x0000000566667e21 */ /* 0x000fe20008010000 */
[----:B------:R-:W-:-:S02]  /*0850*/  HADD2.F32 R94, -RZ, R18.H0_H0 ;  /* 0x20000012ff5e7230 */ /* 0x000fc40000004100 */
[----:B------:R-:W-:Y:S01]  /*0860*/  FADD.FTZ R100, R16, UR5 ;  /* 0x0000000510647e21 */ /* 0x000fe20008010000 */
[----:B------:R-:W-:Y:S02]  /*0870*/  HADD2.F32 R17, -RZ, R17.H1_H1 ;  /* 0x30000011ff117230 */ /* 0x000fe40000004100 */
[----:B------:R-:W-:Y:S01]  /*0880*/  FADD.FTZ R98, R98, UR5 ;  /* 0x0000000562627e21 */ /* 0x000fe20008010000 */
[----:B------:R-:W-:Y:S01]  /*0890*/  FSETP.GTU.FTZ.AND P4, PT, R102, 20, PT ;  /* 0x41a000006600780b */ /* 0x000fe20003f9c000 */
[----:B------:R-:W-:Y:S02]  /*08a0*/  HADD2.F32 R18, -RZ, R18.H1_H1 ;  /* 0x30000012ff127230 */ /* 0x000fe40000004100 */
[----:B------:R-:W-:Y:S01]  /*08b0*/  FADD.FTZ R94, R94, UR5 ;  /* 0x000000055e5e7e21 */ /* 0x000fe20008010000 */
[----:B------:R-:W-:Y:S01]  /*08c0*/  FADD.FTZ R96, R17, UR5 ;  /* 0x0000000511607e21 */ /* 0x000fe20008010000 */
[----:B------:R-:W-:Y:S01]  /*08d0*/  ISETP.EQ.OR P4, PT, RZ, UR7, P4 ;  /* 0x00000007ff007c0c */ /* 0x000fe2000a782670 */
        /* <DEDUP_REMOVED lines=41> */
.L_x_435:
[----:B------:R-:W-:Y:S05]  /*0b70*/  BSYNC B0 ;  /* 0x0000000000007941 */ /* 0x000fea0003800000 */
.L_x_434:
[----:B------:R-:W-:Y:S01]  /*0b80*/  HADD2.F32 R19, -RZ, R19.H1_H1 ;  /* 0x30000013ff137230 */ /* 0x000fe20000004100 */
        /* <DEDUP_REMOVED lines=35> */
.L_x_437:
[----:B------:R-:W-:Y:S05]  /*0dc0*/  BSYNC B0 ;  /* 0x0000000000007941 */ /* 0x000fea0003800000 */
.L_x_436:
        /* <DEDUP_REMOVED lines=38> */
.L_x_439:
[----:B------:R-:W-:Y:S05]  /*1030*/  BSYNC B0 ;  /* 0x0000000000007941 */ /* 0x000fea0003800000 */
.L_x_438:
        /* <DEDUP_REMOVED lines=36> */
.L_x_441:
[----:B------:R-:W-:Y:S05]  /*1280*/  BSYNC B0 ;  /* 0x0000000000007941 */ /* 0x000fea0003800000 */
.L_x_440:
        /* <DEDUP_REMOVED lines=8> */
[----:B------:R-:W-:Y:S01]  /*1310*/  FADD.FTZ R82, R82, UR5 ;  /* 0x0000000552527e21 */ /* 0x000fe20008010000 */
        /* <DEDUP_REMOVED lines=33> */
.L_x_443:
[----:B------:R-:W-:Y:S05]  /*1530*/  BSYNC B0 ;  /* 0x0000000000007941 */ /* 0x000fea0003800000 */
.L_x_442:
[----:B------:R-:W-:Y:S01]  /*1540*/  HADD2.F32 R80, -RZ, R5.H1_H1 ;  /* 0x30000005ff507230 */ /* 0x000fe20000004100 */
[----:B------:R-:W-:Y:S01]  /*1550*/  BSSY B0, `(.L_x_444) ;  /* 0x0000027000007945 */ /* 0x000fe20003800000 */
[--C-:B------:R-:W-:Y:S01]  /*1560*/  HADD2.F32 R49, -RZ, R15.reuse.H0_H0 ;  /* 0x2000000fff317230 */ /* 0x100fe20000004100 */
[----:B------:R-:W-:Y:S01]  /*1570*/  FSETP.GTU.FTZ.AND P1, PT, R82, 20, PT ;  /* 0x41a000005200780b */ /* 0x000fe20003f3c000 */
[--C-:B------:R-:W-:Y:S02]  /*1580*/  HADD2.F32 R51, -RZ, R14.reuse.H0_H0 ;  /* 0x2000000eff337230 */ /* 0x100fe40000004100 */
[----:B------:R-:W-:Y:S01]  /*1590*/  FADD.FTZ R80, R80, UR5 ;  /* 0x0000000550507e21 */ /* 0x000fe20008010000 */
        /* <DEDUP_REMOVED lines=34> */
.L_x_445:
[----:B------:R-:W-:Y:S05]  /*17c0*/  BSYNC B0 ;  /* 0x0000000000007941 */ /* 0x000fea0003800000 */
.L_x_444:
        /* <DEDUP_REMOVED lines=42> */
.L_x_447:
[----:B------:R-:W-:Y:S05]  /*1a70*/  BSYNC B0 ;  /* 0x0000000000007941 */ /* 0x000fea0003800000 */
.L_x_446:
        /* <DEDUP_REMOVED lines=40> */
.L_x_449:
[----:B------:R-:W-:Y:S05]  /*1d00*/  BSYNC B0 ;  /* 0x0000000000007941 */ /* 0x000fea0003800000 */
.L_x_448:
[----:B------:R-:W-:Y:S01]  /*1d10*/  ISETP.EQ.OR P3, PT, RZ, UR7, P3 ;  /* 0x00000007ff007c0c */ /* 0x000fe20009f62670 */
[--C-:B------:R-:W-:Y:S01]  /*1d20*/  HADD2.F32 R70, -RZ, R7.reuse.H0_H0 ;  /* 0x20000007ff467230 */ /* 0x100fe20000004100 */
[----:B------:R-:W-:Y:S01]  /*1d30*/  BSSY B0, `(.L_x_450) ;  /* 0x0000028000007945 */ /* 0x000fe20003800000 */
[----:B------:R-:W-:Y:S01]  /*1d40*/  FSETP.GTU.FTZ.AND P5, PT, R76, 20, PT ;  /* 0x41a000004c00780b */ /* 0x000fe20003fbc000 */
[----:B------:R-:W-:Y:S01]  /*1d50*/  HADD2.F32 R64, -RZ, R7.H1_H1 ;  /* 0x30000007ff407230 */ /* 0x000fe20000004100 */
[----:B------:R-:W-:Y:S01]  /*1d60*/  ISETP.EQ.OR P2, PT, RZ, UR7, P2 ;  /* 0x00000007ff007c0c */ /* 0x000fe20009742670 */
[----:B------:R-:W-:Y:S01]  /*1d70*/  FMUL.FTZ R74, R55, UR4 ;  /* 0x00000004374a7c20 */ /* 0x000fe20008410000 */
[----:B------:R-:W-:Y:S01]  /*1d80*/  FMUL.FTZ R71, R3, UR4 ;  /* 0x0000000403477c20 */ /* 0x000fe20008410000 */
[----:B------:R-:W-:Y:S01]  /*1d90*/  FMUL.FTZ R72, R53, UR4 ;  /* 0x0000000435487c20 */ /* 0x000fe20008410000 */
[----:B------:R-:W-:-:S04]  /*1da0*/  FADD.FTZ R70, R70, UR5 ;  /* 0x0000000546467e21 */ /* 0x000fc80008010000 */
        /* <DEDUP_REMOVED lines=32> */
.L_x_451:
[----:B------:R-:W-:Y:S05]  /*1fb0*/  BSYNC B0 ;  /* 0x0000000000007941 */ /* 0x000fea0003800000 */
.L_x_450:
[----:B------:R-:W-:Y:S01]  /*1fc0*/  BSSY B0, `(.L_x_452) ;  /* 0x0000028000007945 */ /* 0x000fe20003800000 */
[----:B------:R-:W-:Y:S01]  /*1fd0*/  FSETP.GTU.FTZ.AND P3, PT, R70, 20, PT ;  /* 0x41a000004600780b */ /* 0x000fe20003f7c000 */
[----:B------:R-:W-:Y:S01]  /*1fe0*/  FMUL.FTZ R69, R13, UR4 ;  /* 0x000000040d457c20 */ /* 0x000fe20008410000 */
[----:B------:R-:W-:Y:S01]  /*1ff0*/  FMUL.FTZ R68, R51, UR4 ;  /* 0x0000000433447c20 */ /* 0x000fe20008410000 */
[----:B------:R-:W-:Y:S01]  /*2000*/  FMUL.FTZ R67, R5, UR4 ;  /* 0x0000000405437c20 */ /* 0x000fe20008410000 */
[----:B------:R-:W-:Y:S01]  /*2010*/  FMUL.FTZ R66, R49, UR4 ;  /* 0x0000000431427c20 */ /* 0x000fe20008410000 */
[----:B------:R-:W-:Y:S01]  /*2020*/  FMUL.FTZ R65, R15, UR4 ;  /* 0x000000040f417c20 */ /* 0x000fe20008410000 */
[----:B------:R-:W-:Y:S01]  /*2030*/  FADD.FTZ R64, R64, UR5 ;  /* 0x0000000540407e21 */ /* 0x000fe20008010000 */
        /* <DEDUP_REMOVED lines=32> */
.L_x_453:
[----:B------:R-:W-:Y:S05]  /*2240*/  BSYNC B0 ;  /* 0x0000000000007941 */ /* 0x000fea0003800000 */
.L_x_452:
[----:B------:R-:W-:Y:S01]  /*2250*/  ISETP.EQ.OR P1, PT, RZ, UR7, P1 ;  /* 0x00000007ff007c0c */ /* 0x000fe20008f22670 */
[----:B------:R-:W-:Y:S01]  /*2260*/  BSSY B0, `(.L_x_454) ;  /* 0x000002d000007945 */ /* 0x000fe20003800000 */
[----:B------:R-:W-:Y:S01]  /*2270*/  FSETP.GTU.FTZ.AND P2, PT, R64, 20, PT ;  /* 0x41a000004000780b */ /* 0x000fe20003f5c000 */
[----:B------:R-:W-:Y:S01]  /*2280*/  FMUL.FTZ R63, R47, UR4 ;  /* 0x000000042f3f7c20 */ /* 0x000fe20008410000 */
[----:B------:R-:W-:Y:S01]  /*2290*/  ISETP.EQ.OR P0, PT, RZ, UR7, P0 ;  /* 0x00000007ff007c0c */ /* 0x000fe20008702670 */
        /* <DEDUP_REMOVED lines=41> */
.L_x_455:
[----:B------:R-:W-:Y:S05]  /*2530*/  BSYNC B0 ;  /* 0x0000000000007941 */ /* 0x000fea0003800000 */
.L_x_454:
        /* <DEDUP_REMOVED lines=33> */
.L_x_457:
[----:B------:R-:W-:Y:S05]  /*2750*/  BSYNC B0 ;  /* 0x0000000000007941 */ /* 0x000fea0003800000 */
.L_x_456:
        /* <DEDUP_REMOVED lines=33> */
.L_x_459:
[----:B------:R-:W-:Y:S05]  /*2970*/  BSYNC B0 ;  /* 0x0000000000007941 */ /* 0x000fea0003800000 */
.L_x_458:
        /* <DEDUP_REMOVED lines=33> */
.L_x_461:
[----:B------:R-:W-:Y:S05]  /*2b90*/  BSYNC B0 ;  /* 0x0000000000007941 */ /* 0x000fea0003800000 */
.L_x_460:
        /* <DEDUP_REMOVED lines=33> */
.L_x_463:
[----:B------:R-:W-:Y:S05]  /*2db0*/  BSYNC B0 ;  /* 0x0000000000007941 */ /* 0x000fea0003800000 */
.L_x_462:
        /* <DEDUP_REMOVED lines=33> */
.L_x_465:
[----:B------:R-:W-:Y:S05]  /*2fd0*/  BSYNC B0 ;  /* 0x0000000000007941 */ /* 0x000fea0003800000 */
.L_x_464:
[----:B------:R-:W-:Y:S01]  /*2fe0*/  BAR.SYNC.DEFER_BLOCKING 0x0 ;  /* 0x0000000000007b1d */ /* 0x000fe20000010000 */
[----:B------:R-:W-:Y:S01]  /*2ff0*/  FMUL.FTZ R57, R41, UR4 ;  /* 0x0000000429397c20 */ /* 0x000fe20008410000 */
[----:B------:R-:W-:Y:S01]  /*3000*/  FMUL.FTZ R56, R11, UR4 ;  /* 0x000000040b387c20 */ /* 0x000fe20008410000 */
        /* <DEDUP_REMOVED lines=16> */
[----:B------:R-:W-:Y:S01]  /*3110*/  FMUL.FTZ R40, R11, R64 ;  /* 0x000000400b287220 */ /* 0x000fe20000410000 */
[----:B------:R-:W-:Y:S01]  /*3120*/  UMOV UR7, URZ ;  /* 0x0000003f00077c82 */ /* 0x000fe20008000000 */
        /* <DEDUP_REMOVED lines=11> */
.L_x_472:
        /* <DEDUP_REMOVED lines=13> */
[----:B------:R-:W-:Y:S02]  /*32b0*/  UIMAD UR9, UR8, UR14, URZ ;  /* 0x0000000e080972a4 */ /* 0x000fe4000f8e023f */
[----:B------:R-:W-:Y:S02]  /*32c0*/  UIMAD.WIDE.U32 UR10, UR7, UR14, URZ ;  /* 0x0000000e070a72a5 */ /* 0x000fe4000f8e003f */
[----:B------:R-:W-:-:S04]  /*32d0*/  UIMAD UR9, UR7, UR15, UR9 ;  /* 0x0000000f070972a4 */ /* 0x000fc8000f8e0209 */
[----:B------:R-:W-:Y:S02]  /*32e0*/  MOV R4, UR10 ;  /* 0x0000000a00047c02 */ /* 0x000fe40008000f00 */
[----:B------:R-:W-:Y:S02]  /*32f0*/  MOV R0, UR9 ;  /* 0x0000000900007c02 */ /* 0x000fe40008000f00 */
[----:B------:R-:W-:Y:S02]  /*3300*/  LEA R2, P0, R4, R75, 0x1 ;  /* 0x0000004b04027211 */ /* 0x000fe400078008ff */
[----:B------:R-:W-:Y:S02]  /*3310*/  IADD3 R0, R0, UR11, RZ ;  /* 0x0000000b00007c10 */ /* 0x000fe4000fffe0ff */
[----:B------:R-:W-:Y:S02]  /*3320*/  MOV R5, UR11 ;  /* 0x0000000b00057c02 */ /* 0x000fe40008000f00 */
[----:B------:R-:W-:-:S02]  /*3330*/  LEA.HI.X R3, R4, R73, R0, 0x1, P0 ;  /* 0x0000004904037211 */ /* 0x000fc400000f0c00 */
[----:B------:R-:W-:-:S05]  /*3340*/  IADD3 R5, R108, R81, RZ ;  /* 0x000000516c057210 */ /* 0x000fca0007ffe0ff */
[----:B------:R-:W-:-:S05]  /*3350*/  IMAD.WIDE R2, R5, 0x10, R2 ;  /* 0x0000001005027825 */ /* 0x000fca00078e0202 */
[----:B------:R-:W3:Y:S04]  /*3360*/  LDG.E.128 R4, desc[UR12][R2.64] ;  /* 0x0000000c02047981 */ /* 0x000ee8000c1e1d00 */
[----:B------:R-:W4:Y:S04]  /*3370*/  LDG.E.128 R8, desc[UR12][R2.64+0x200] ;  /* 0x0002000c02087981 */ /* 0x000f28000c1e1d00 */
[----:B------:R-:W4:Y:S04]  /*3380*/  LDG.E.128 R12, desc[UR12][R2.64+0x400] ;  /* 0x0004000c020c7981 */ /* 0x000f28000c1e1d00 */
[----:B------:R0:W4:Y:S01]  /*3390*/  LDG.E.128 R16, desc[UR12][R2.64+0x600] ;  /* 0x0006000c02107981 */ /* 0x000122000c1e1d00 */
[----:B------:R-:W1:Y:S01]  /*33a0*/  S2UR UR11, SR_CgaCtaId ;  /* 0x00000000000b79c3 */ /* 0x000e620000008800 */
[----:B------:R-:W-:Y:S01]  /*33b0*/  IMAD R39, R91, UR22, RZ ;  /* 0x000000165b277c24 */ /* 0x000fe2000f8e02ff */
[----:B------:R-:W-:Y:S01]  /*33c0*/  UIMAD UR8, UR8, UR24, URZ ;  /* 0x00000018080872a4 */ /* 0x000fe2000f8e023f */
[----:B------:R-:W-:-:S02]  /*33d0*/  UMOV UR10, 0x400 ;  /* 0x00000400000a7882 */ /* 0x000fc40000000000 */
[----:B------:R-:W-:Y:S01]  /*33e0*/  IMAD R39, R110, UR23, R39 ;  /* 0x000000176e277c24 */ /* 0x000fe2000f8e0227 */
[----:B------:R-:W-:Y:S02]  /*33f0*/  UIMAD UR9, UR7, UR25, UR8 ;  /* 0x00000019070972a4 */ /* 0x000fe4000f8e0208 */
[----:B-1----:R-:W-:Y:S01]  /*3400*/  ULEA UR8, UR11, UR10, 0x18 ;  /* 0x0000000a0b087291 */ /* 0x002fe2000f8ec03f */
[C---:B--2---:R-:W-:Y:S01]  /*3410*/  FMUL.FTZ R0, R21.reuse, R102 ;  /* 0x0000006615007220 */ /* 0x044fe20000410000 */
[C---:B0-----:R-:W-:Y:S01]  /*3420*/  FMUL.FTZ R2, R21.reuse, R98 ;  /* 0x0000006215027220 */ /* 0x041fe20000410000 */
[----:B------:R-:W-:Y:S01]  /*3430*/  FMUL.FTZ R25, R20, 1.4426950216293334961 ;  /* 0x3fb8aa3b14197820 */ /* 0x000fe20000410000 */
[C---:B------:R-:W-:Y:S01]  /*3440*/  FMUL.FTZ R20, R21.reuse, R100 ;  /* 0x0000006415147220 */ /* 0x040fe20000410000 */
[----:B------:R-:W-:Y:S01]  /*3450*/  FMUL.RZ R22, R0, 0.15915493667125701904 ;  /* 0x3e22f98300167820 */ /* 0x000fe2000040c000 */
[----:B------:R-:W-:Y:S01]  /*3460*/  FMUL.RZ R3, R2, 0.15915493667125701904 ;  /* 0x3e22f98302037820 */ /* 0x000fe2000040c000 */
[----:B------:R-:W-:Y:S01]  /*3470*/  FMUL.FTZ R2, R21, R96 ;  /* 0x0000006015027220 */ /* 0x000fe20000410000 */
[----:B------:R-:W-:Y:S01]  /*3480*/  FMUL.RZ R20, R20, 0.15915493667125701904 ;  /* 0x3e22f98314147820 */ /* 0x000fe2000040c000 */
        /* <DEDUP_REMOVED lines=13> */
[C---:B------:R-:W-:Y:S01]  /*3560*/  FMUL.FTZ R29, R25.reuse, R82 ;  /* 0x00000052191d7220 */ /* 0x040fe20000410000 */
[----:B------:R-:W-:-:S02]  /*3570*/  FMUL.FTZ R28, R25, R80 ;  /* 0x00000050191c7220 */ /* 0x000fc40000410000 */
        /* <DEDUP_REMOVED lines=31> */
[----:B------:R-:W-:Y:S01]  /*3770*/  MUFU.SIN R127, R23 ;  /* 0x00000017007f7308 */ /* 0x000fe20000000400 */
[----:B0-----:R-:W-:-:S05]  /*3780*/  IMAD.WIDE.U32 R2, R110, UR22, RZ ;  /* 0x000000166e027c25 */ /* 0x001fca000f8e00ff */
[----:B------:R-:W-:Y:S02]  /*3790*/  IADD3 R3, R3, R39, RZ ;  /* 0x0000002703037210 */ /* 0x000fe40007ffe0ff */
[----:B------:R0:W-:Y:S08]  /*37a0*/  MUFU.COS R128, R23 ;  /* 0x0000001700807308 */ /* 0x0001f00000000000 */
[----:B------:R-:W1:Y:S01]  /*37b0*/  MUFU.EX2 R38, R38 ;  /* 0x0000002600267308 */ /* 0x000e620000000800 */
[----:B0-----:R-:W-:-:S07]  /*37c0*/  MOV R23, UR24 ;  /* 0x0000001800177c02 */ /* 0x001fce0008000f00 */
[----:B------:R-:W-:Y:S08]  /*37d0*/  MUFU.SIN R24, R20 ;  /* 0x0000001400187308 */ /* 0x000ff00000000400 */
[----:B------:R0:W-:Y:S01]  /*37e0*/  MUFU.COS R109, R20 ;  /* 0x00000014006d7308 */ /* 0x0001e20000000000 */
[C---:B-1----:R-:W-:Y:S01]  /*37f0*/  FMUL.FTZ R112, R38.reuse, R112 ;  /* 0x0000007026707220 */ /* 0x042fe20000410000 */
[----:B------:R-:W-:-:S06]  /*3800*/  FMUL.FTZ R103, R38, R103 ;  /* 0x0000006726677220 */ /* 0x000fcc0000410000 */
[----:B------:R-:W-:Y:S01]  /*3810*/  MUFU.SIN R129, R22 ;  /* 0x0000001600817308 */ /* 0x000fe20000000400 */
[----:B0-----:R-:W-:-:S04]  /*3820*/  FMUL.FTZ R20, R21, R78 ;  /* 0x0000004e15147220 */ /* 0x001fc80000410000 */
[----:B------:R-:W-:-:S03]  /*3830*/  FMUL.RZ R20, R20, 0.15915493667125701904 ;  /* 0x3e22f98314147820 */ /* 0x000fc6000040c000 */
[----:B------:R0:W-:Y:S08]  /*3840*/  MUFU.COS R27, R22 ;  /* 0x00000016001b7308 */ /* 0x0001f00000000000 */
[----:B------:R-:W1:Y:S01]  /*3850*/  MUFU.EX2 R0, R0 ;  /* 0x0000000000007308 */ /* 0x000e620000000800 */
[----:B0-----:R-:W-:Y:S01]  /*3860*/  IMAD.WIDE.U32 R22, R23, UR7, R2 ;  /* 0x0000000717167c25 */ /* 0x001fe2000f8e0002 */
[----:B------:R-:W-:-:S03]  /*3870*/  SHF.L.U32 R2, R85, 0x2, RZ ;  /* 0x0000000255027819 */ /* 0x000fc600000006ff */
[----:B------:R-:W-:Y:S01]  /*3880*/  FMUL.FTZ R3, R21, R76 ;  /* 0x0000004c15037220 */ /* 0x000fe20000410000 */
[----:B------:R-:W-:-:S03]  /*3890*/  LOP3.LUT R2, R2, 0xffffff80, RZ, 0xc0, !PT ;  /* 0xffffff8002027812 */ /* 0x000fc600078ec0ff */
[----:B------:R-:W-:Y:S01]  /*38a0*/  FMUL.RZ R39, R3, 0.15915493667125701904 ;  /* 0x3e22f98303277820 */ /* 0x000fe2000040c000 */
[----:B------:R-:W-:Y:S01]  /*38b0*/  MUFU.SIN R123, R20 ;  /* 0x00000014007b7308 */ /* 0x000fe20000000400 */
[----:B------:R-:W-:-:S07]  /*38c0*/  IADD3 R3, R23, UR9, RZ ;  /* 0x0000000917037c10 */ /* 0x000fce000fffe0ff */
[----:B------:R0:W-:Y:S01]  /*38d0*/  MUFU.COS R124, R20 ;  /* 0x00000014007c7308 */ /* 0x0001e20000000000 */
[C---:B-1----:R-:W-:Y:S01]  /*38e0*/  FMUL.FTZ R107, R0.reuse, R107 ;  /* 0x0000006b006b7220 */ /* 0x042fe20000410000 */
[----:B------:R-:W-:Y:S01]  /*38f0*/  FMUL.FTZ R105, R0, R105 ;  /* 0x0000006900697220 */ /* 0x000fe20000410000 */
[----:B------:R-:W-:-:S04]  /*3900*/  FMUL.FTZ R0, R55, R112 ;  /* 0x0000007037007220 */ /* 0x000fc80000410000 */
[----:B------:R-:W-:Y:S01]  /*3910*/  FFMA.FTZ R0, RZ, R103, R0 ;  /* 0x00000067ff007223 */ /* 0x000fe20000010000 */
[----:B------:R-:W1:Y:S01]  /*3920*/  MUFU.EX2 R120, R120 ;  /* 0x0000007800787308 */ /* 0x000e620000000800 */
[----:B0-----:R-:W-:Y:S02]  /*3930*/  IADD3 R20, R2, R83, RZ ;  /* 0x0000005302147210 */ /* 0x001fe40007ffe0ff */
[----:B------:R-:W-:Y:S02]  /*3940*/  LEA R2, P0, R22, UR26, 0x3 ;  /* 0x0000001a16027c11 */ /* 0x000fe4000f8018ff */
[----:B------:R-:W-:Y:S02]  /*3950*/  LEA R23, R20, UR8, 0x4 ;  /* 0x0000000814177c11 */ /* 0x000fe4000f8e20ff */
[----:B------:R-:W-:Y:S01]  /*3960*/  LEA.HI.X R3, R22, UR27, R3, 0x3, P0 ;  /* 0x0000001b16037c11 */ /* 0x000fe200080f1c03 */
[----:B------:R-:W0:Y:S01]  /*3970*/  MUFU.EX2 R118, R118 ;  /* 0x0000007600767308 */ /* 0x000e220000000800 */
[----:B------:R-:W-:Y:S01]  /*3980*/  FMUL.FTZ R22, R25, R76 ;  /* 0x0000004c19167220 */ /* 0x000fe20000410000 */
[----:B---3--:R2:W-:Y:S04]  /*3990*/  STS.128 [R23], R4 ;  /* 0x0000000417007388 */ /* 0x0085e80000000c00 */
[----:B----4-:R3:W-:Y:S02]  /*39a0*/  STS.128 [R23+0x200], R8 ;  /* 0x0002000817007388 */ /* 0x0107e40000000c00 */
[----:B------:R-:W4:Y:S01]  /*39b0*/  MUFU.EX2 R37, R37 ;  /* 0x0000002500257308 */ /* 0x000f220000000800 */
[C---:B-1----:R-:W-:Y:S01]  /*39c0*/  FMUL.FTZ R99, R120.reuse, R99 ;  /* 0x0000006378637220 */ /* 0x042fe20000410000 */
[----:B------:R-:W-:Y:S01]  /*39d0*/  FMUL.FTZ R101, R120, R101 ;  /* 0x0000006578657220 */ /* 0x000fe20000410000 */
[----:B------:R1:W-:Y:S04]  /*39e0*/  STS.128 [R23+0x400], R12 ;  /* 0x0004000c17007388 */ /* 0x0003e80000000c00 */
[----:B------:R1:W-:Y:S01]  /*39f0*/  STS.128 [R23+0x600], R16 ;  /* 0x0006001017007388 */ /* 0x0003e20000000c00 */
[----:B------:R-:W1:Y:S01]  /*3a00*/  MUFU.EX2 R33, R33 ;  /* 0x0000002100217308 */ /* 0x000e620000000800 */
[C---:B0-----:R-:W-:Y:S01]  /*3a10*/  FMUL.FTZ R95, R118.reuse, R95 ;  /* 0x0000005f765f7220 */ /* 0x041fe20000410000 */
[----:B--2---:R-:W-:Y:S01]  /*3a20*/  FMUL.FTZ R4, RZ, R112 ;  /* 0x00000070ff047220 */ /* 0x004fe20000410000 */
[----:B------:R-:W-:Y:S01]  /*3a30*/  FADD.FTZ R6, RZ, R0 ;  /* 0x00000000ff067221 */ /* 0x000fe20000010000 */
[----:B------:R-:W-:Y:S01]  /*3a40*/  FMUL.FTZ R97, R118, R97 ;  /* 0x0000006176617220 */ /* 0x000fe20000410000 */
[----:B------:R-:W-:Y:S01]  /*3a50*/  FMUL.FTZ R0, R21, R70 ;  /* 0x0000004615007220 */ /* 0x000fe20000410000 */
[----:B------:R-:W-:Y:S01]  /*3a60*/  FFMA.FTZ R5, R55, R103, -R4 ;  /* 0x0000006737057223 */ /* 0x000fe20000010804 */
[----:B---3--:R-:W-:Y:S01]  /*3a70*/  FMUL.FTZ R8, R99, R6 ;  /* 0x0000000663087220 */ /* 0x008fe20000410000 */
[----:B------:R-:W0:Y:S01]  /*3a80*/  MUFU.EX2 R34, R34 ;  /* 0x0000002200227308 */ /* 0x000e220000000800 */
[C---:B----4-:R-:W-:Y:S01]  /*3a90*/  FMUL.FTZ R116, R37.reuse, R116 ;  /* 0x0000007425747220 */ /* 0x050fe20000410000 */
[----:B------:R-:W-:Y:S01]  /*3aa0*/  FADD.FTZ R4, R54, R5 ;  /* 0x0000000536047221 */ /* 0x000fe20000010000 */
[----:B------:R-:W-:Y:S01]  /*3ab0*/  FMUL.FTZ R93, R37, R36 ;  /* 0x00000024255d7220 */ /* 0x000fe20000410000 */
[----:B------:R-:W-:Y:S01]  /*3ac0*/  FMUL.RZ R9, R0, 0.15915493667125701904 ;  /* 0x3e22f98300097820 */ /* 0x000fe2000040c000 */
[----:B------:R-:W-:Y:S01]  /*3ad0*/  FMUL.FTZ R21, R21, R64 ;  /* 0x0000004015157220 */ /* 0x000fe20000410000 */
[-C--:B------:R-:W-:Y:S01]  /*3ae0*/  FMUL.FTZ R5, R99, R4.reuse ;  /* 0x0000000463057220 */ /* 0x080fe20000410000 */
[----:B------:R-:W-:Y:S01]  /*3af0*/  FFMA.FTZ R8, R101, R4, -R8 ;  /* 0x0000000465087223 */ /* 0x000fe20000010808 */
[----:B------:R-:W-:Y:S01]  /*3b00*/  MUFU.SIN R125, R35 ;  /* 0x00000023007d7308 */ /* 0x000fe20000000400 */
[----:B-1----:R-:W-:Y:S01]  /*3b10*/  FMUL.FTZ R114, R33, R114 ;  /* 0x0000007221727220 */ /* 0x002fe20000410000 */
[----:B------:R-:W-:Y:S01]  /*3b20*/  FFMA.FTZ R5, R101, R6, R5 ;  /* 0x0000000665057223 */ /* 0x000fe20000010005 */
[----:B------:R-:W-:Y:S01]  /*3b30*/  FADD.FTZ R8, R53, R8 ;  /* 0x0000000835087221 */ /* 0x000fe20000010000 */
[----:B------:R-:W-:Y:S01]  /*3b40*/  FMUL.RZ R21, R21, 0.15915493667125701904 ;  /* 0x3e22f98315157820 */ /* 0x000fe2000040c000 */
[----:B------:R-:W-:Y:S01]  /*3b50*/  FMUL.FTZ R115, R33, R32 ;  /* 0x0000002021737220 */ /* 0x000fe20000410000 */
[----:B------:R-:W-:Y:S01]  /*3b60*/  FADD.FTZ R6, RZ, R5 ;  /* 0x00000005ff067221 */ /* 0x000fe20000010000 */
[C---:B------:R-:W-:Y:S01]  /*3b70*/  FMUL.FTZ R10, R95.reuse, R8 ;  /* 0x000000085f0a7220 */ /* 0x040fe20000410000 */
[----:B------:R1:W-:Y:S01]  /*3b80*/  MUFU.COS R126, R35 ;  /* 0x00000023007e7308 */ /* 0x0003e20000000000 */
[C---:B0-----:R-:W-:Y:S01]  /*3b90*/  FMUL.FTZ R111, R34.reuse, R111 ;  /* 0x0000006f226f7220 */ /* 0x041fe20000410000 */
[-C--:B------:R-:W-:Y:S01]  /*3ba0*/  FMUL.FTZ R5, R95, R6.reuse ;  /* 0x000000065f057220 */ /* 0x080fe20000410000 */
[----:B------:R-:W-:Y:S01]  /*3bb0*/  FFMA.FTZ R10, R97, R6, R10 ;  /* 0x00000006610a7223 */ /* 0x000fe2000001000a */
[----:B------:R-:W-:-:S04]  /*3bc0*/  FMUL.FTZ R113, R34, R113 ;  /* 0x0000007122717220 */ /* 0x000fc80000410000 */
[----:B------:R-:W-:Y:S01]  /*3bd0*/  MUFU.EX2 R119, R119 ;  /* 0x0000007700777308 */ /* 0x000fe20000000800 */
[----:B------:R-:W-:Y:S01]  /*3be0*/  FFMA.FTZ R5, R97, R8, -R5 ;  /* 0x0000000861057223 */ /* 0x000fe20000010805 */
[----:B------:R-:W-:Y:S01]  /*3bf0*/  FADD.FTZ R10, RZ, R10 ;  /* 0x0000000aff0a7221 */ /* 0x000fe20000010000 */
[C---:B-1----:R-:W-:Y:S01]  /*3c00*/  FMUL.FTZ R35, R25.reuse, R78 ;  /* 0x0000004e19237220 */ /* 0x042fe20000410000 */
[----:B------:R-:W-:Y:S01]  /*3c10*/  FMUL.FTZ R25, R25, R64 ;  /* 0x0000004019197220 */ /* 0x000fe20000410000 */
[----:B------:R-:W-:Y:S01]  /*3c20*/  FADD.FTZ R5, R52, R5 ;  /* 0x0000000534057221 */ /* 0x000fe20000010000 */
[C---:B------:R-:W-:Y:S02]  /*3c30*/  FMUL.FTZ R8, R116.reuse, R10 ;  /* 0x0000000a74087220 */ /* 0x040fe40000410000 */
[----:B------:R-:W0:Y:S01]  /*3c40*/  MUFU.EX2 R31, R31 ;  /* 0x0000001f001f7308 */ /* 0x000e220000000800 */
[-C--:B------:R-:W-:Y:S01]  /*3c50*/  FMUL.FTZ R7, R116, R5.reuse ;  /* 0x0000000574077220 */ /* 0x080fe20000410000 */
[----:B------:R-:W-:-:S06]  /*3c60*/  FFMA.FTZ R8, R93, R5, -R8 ;  /* 0x000000055d087223 */ /* 0x000fcc0000010808 */
[----:B------:R-:W1:Y:S01]  /*3c70*/  MUFU.EX2 R30, R30 ;  /* 0x0000001e001e7308 */ /* 0x000e620000000800 */
[----:B------:R-:W-:Y:S01]  /*3c80*/  FFMA.FTZ R7, R93, R10, R7 ;  /* 0x0000000a5d077223 */ /* 0x000fe20000010007 */
[----:B------:R-:W-:-:S06]  /*3c90*/  FADD.FTZ R8, R51, R8 ;  /* 0x0000000833087221 */ /* 0x000fcc0000010000 */
[----:B------:R-:W2:Y:S01]  /*3ca0*/  MUFU.EX2 R26, R26 ;  /* 0x0000001a001a7308 */ /* 0x000ea20000000800 */
[----:B------:R-:W-:Y:S01]  /*3cb0*/  FADD.FTZ R7, RZ, R7 ;  /* 0x00000007ff077221 */ /* 0x000fe20000010000 */
[C---:B------:R-:W-:Y:S01]  /*3cc0*/  FMUL.FTZ R12, R114.reuse, R8 ;  /* 0x00000008720c7220 */ /* 0x040fe20000410000 */
[C---:B0-----:R-:W-:Y:S01]  /*3cd0*/  FMUL.FTZ R0, R31.reuse, R24 ;  /* 0x000000181f007220 */ /* 0x041fe20000410000 */
[----:B------:R-:W-:Y:S01]  /*3ce0*/  FMUL.FTZ R109, R31, R109 ;  /* 0x0000006d1f6d7220 */ /* 0x000fe20000410000 */
[-C--:B------:R-:W-:Y:S01]  /*3cf0*/  FMUL.FTZ R10, R114, R7.reuse ;  /* 0x00000007720a7220 */ /* 0x080fe20000410000 */
[C---:B------:R-:W-:Y:S02]  /*3d00*/  FFMA.FTZ R12, R115.reuse, R7, R12 ;  /* 0x00000007730c7223 */ /* 0x040fe4000001000c */
[----:B------:R-:W0:Y:S01]  /*3d10*/  MUFU.EX2 R29, R29 ;  /* 0x0000001d001d7308 */ /* 0x000e220000000800 */
[----:B------:R-:W-:Y:S01]  /*3d20*/  FFMA.FTZ R5, R115, R8, -R10 ;  /* 0x0000000873057223 */ /* 0x000fe2000001080a */
[----:B------:R-:W-:Y:S01]  /*3d30*/  FADD.FTZ R12, RZ, R12 ;  /* 0x0000000cff0c7221 */ /* 0x000fe20000010000 */
[C---:B-1----:R-:W-:Y:S01]  /*3d40*/  FMUL.FTZ R131, R30.reuse, R131 ;  /* 0x000000831e837220 */ /* 0x042fe20000410000 */
[----:B------:R-:W-:Y:S01]  /*3d50*/  FMUL.FTZ R132, R30, R132 ;  /* 0x000000841e847220 */ /* 0x000fe20000410000 */
[----:B------:R-:W-:Y:S01]  /*3d60*/  FADD.FTZ R8, R50, R5 ;  /* 0x0000000532087221 */ /* 0x000fe20000010000 */
[----:B------:R-:W-:-:S02]  /*3d70*/  FMUL.FTZ R5, R111, R12 ;  /* 0x0000000c6f057220 */ /* 0x000fc40000410000 */
[----:B------:R-:W1:Y:S01]  /*3d80*/  MUFU.EX2 R28, R28 ;  /* 0x0000001c001c7308 */ /* 0x000e620000000800 */
[-C--:B------:R-:W-:Y:S01]  /*3d90*/  FMUL.FTZ R10, R111, R8.reuse ;  /* 0x000000086f0a7220 */ /* 0x080fe20000410000 */
[C---:B------:R-:W-:Y:S01]  /*3da0*/  FFMA.FTZ R8, R113.reuse, R8, -R5 ;  /* 0x0000000871087223 */ /* 0x040fe20000010805 */
[C---:B--2---:R-:W-:Y:S01]  /*3db0*/  FMUL.FTZ R129, R26.reuse, R129 ;  /* 0x000000811a817220 */ /* 0x044fe20000410000 */
[----:B------:R-:W-:Y:S01]  /*3dc0*/  FMUL.FTZ R130, R26, R27 ;  /* 0x0000001b1a827220 */ /* 0x000fe20000410000 */
[----:B------:R-:W-:Y:S01]  /*3dd0*/  FFMA.FTZ R10, R113, R12, R10 ;  /* 0x0000000c710a7223 */ /* 0x000fe2000001000a */
[----:B------:R-:W-:Y:S02]  /*3de0*/  FADD.FTZ R7, R49, R8 ;  /* 0x0000000831077221 */ /* 0x000fe40000010000 */
[----:B------:R-:W-:Y:S01]  /*3df0*/  MUFU.SIN R121, R39 ;  /* 0x0000002700797308 */ /* 0x000fe20000000400 */
[----:B------:R-:W-:Y:S01]  /*3e00*/  FADD.FTZ R10, RZ, R10 ;  /* 0x0000000aff0a7221 */ /* 0x000fe20000010000 */
[C---:B0-----:R-:W-:Y:S01]  /*3e10*/  FMUL.FTZ R127, R29.reuse, R127 ;  /* 0x0000007f1d7f7220 */ /* 0x041fe20000410000 */
[----:B------:R-:W-:-:S05]  /*3e20*/  FMUL.FTZ R128, R29, R128 ;  /* 0x000000801d807220 */ /* 0x000fca0000410000 */
[----:B------:R-:W-:Y:S01]  /*3e30*/  MUFU.COS R122, R39 ;  /* 0x00000027007a7308 */ /* 0x000fe20000000000 */
[----:B------:R-:W-:Y:S01]  /*3e40*/  FMUL.FTZ R12, R0, R10 ;  /* 0x0000000a000c7220 */ /* 0x000fe20000410000 */
[C---:B-1----:R-:W-:Y:S01]  /*3e50*/  FMUL.FTZ R125, R28.reuse, R125 ;  /* 0x0000007d1c7d7220 */ /* 0x042fe20000410000 */
[----:B------:R-:W-:Y:S01]  /*3e60*/  FMUL.FTZ R126, R28, R126 ;  /* 0x0000007e1c7e7220 */ /* 0x000fe20000410000 */
[C---:B------:R-:W-:Y:S02]  /*3e70*/  ISETP.GE.AND P0, PT, R83.reuse, 0x1, PT ;  /* 0x000000015300780c */ /* 0x040fe40003f06270 */
[C---:B------:R-:W-:Y:S02]  /*3e80*/  ISETP.NE.AND P2, PT, R83.reuse, 0x1f, PT ;  /* 0x0000001f5300780c */ /* 0x040fe40003f45270 */
[C---:B------:R-:W-:Y:S01]  /*3e90*/  ISETP.GE.AND P1, PT, R83.reuse, 0x10, PT ;  /* 0x000000105300780c */ /* 0x040fe20003f26270 */
[----:B------:R-:W0:Y:S01]  /*3ea0*/  MUFU.COS R120, R9 ;  /* 0x0000000900787308 */ /* 0x000e220000000000 */
[----:B------:R-:W-:Y:S01]  /*3eb0*/  IMAD R20, R83, 0x3, R20 ;  /* 0x0000000353147824 */ /* 0x000fe200078e0214 */
[----:B------:R-:W-:-:S06]  /*3ec0*/  NOP ;  /* 0x0000000000007918 */ /* 0x000fcc0000000000 */
[----:B------:R1:W2:Y:S08]  /*3ed0*/  MUFU.SIN R4, R9 ;  /* 0x0000000900047308 */ /* 0x0002b00000000400 */
[----:B------:R-:W-:Y:S01]  /*3ee0*/  MUFU.EX2 R25, R25 ;  /* 0x0000001900197308 */ /* 0x000fe20000000800 */
[----:B0-----:R-:W-:Y:S01]  /*3ef0*/  FMUL.FTZ R120, R119, R120 ;  /* 0x0000007877787220 */ /* 0x001fe20000410000 */
[-C--:B-1----:R-:W-:Y:S01]  /*3f00*/  FMUL.FTZ R9, R0, R7.reuse ;  /* 0x0000000700097220 */ /* 0x082fe20000410000 */
[----:B------:R-:W-:-:S05]  /*3f10*/  FFMA.FTZ R7, R109, R7, -R12 ;  /* 0x000000076d077223 */ /* 0x000fca000001080c */
[----:B------:R-:W0:Y:S01]  /*3f20*/  MUFU.SIN R6, R21 ;  /* 0x0000001500067308 */ /* 0x000e220000000400 */
[----:B--2---:R-:W-:Y:S01]  /*3f30*/  FMUL.FTZ R119, R119, R4 ;  /* 0x0000000477777220 */ /* 0x004fe20000410000 */
[----:B------:R-:W-:Y:S01]  /*3f40*/  FMUL.FTZ R4, R105, R112 ;  /* 0x0000007069047220 */ /* 0x000fe20000410000 */
[----:B------:R-:W-:Y:S01]  /*3f50*/  FFMA.FTZ R9, R109, R10, R9 ;  /* 0x0000000a6d097223 */ /* 0x000fe20000010009 */
[----:B------:R-:W-:-:S04]  /*3f60*/  FADD.FTZ R7, R48, R7 ;  /* 0x0000000730077221 */ /* 0x000fc80000010000 */
[----:B------:R-:W1:Y:S01]  /*3f70*/  MUFU.EX2 R35, R35 ;  /* 0x0000002300237308 */ /* 0x000e620000000800 */
[----:B------:R-:W-:Y:S01]  /*3f80*/  FFMA.FTZ R4, R107, R103, -R4 ;  /* 0x000000676b047223 */ /* 0x000fe20000010804 */
[----:B------:R-:W-:Y:S01]  /*3f90*/  FADD.FTZ R9, RZ, R9 ;  /* 0x00000009ff097221 */ /* 0x000fe20000010000 */
[----:B------:R-:W-:-:S05]  /*3fa0*/  FMUL.FTZ R11, R131, R7 ;  /* 0x00000007830b7220 */ /* 0x000fca0000410000 */
[----:B------:R-:W2:Y:S01]  /*3fb0*/  MUFU.EX2 R22, R22 ;  /* 0x0000001600167308 */ /* 0x000ea20000000800 */
[----:B0-----:R-:W-:Y:S01]  /*3fc0*/  FMUL.FTZ R117, R25, R6 ;  /* 0x0000000619757220 */ /* 0x001fe20000410000 */
[----:B------:R-:W-:Y:S01]  /*3fd0*/  FMUL.FTZ R6, R107, R112 ;  /* 0x000000706b067220 */ /* 0x000fe20000410000 */
[----:B------:R-:W-:Y:S01]  /*3fe0*/  FMUL.FTZ R8, R99, R4 ;  /* 0x0000000463087220 */ /* 0x000fe20000410000 */
[-C--:B------:R-:W-:Y:S01]  /*3ff0*/  FMUL.FTZ R10, R131, R9.reuse ;  /* 0x00000009830a7220 */ /* 0x080fe20000410000 */
[C---:B------:R-:W-:Y:S01]  /*4000*/  FFMA.FTZ R11, R132.reuse, R9, R11 ;  /* 0x00000009840b7223 */ /* 0x040fe2000001000b */
[----:B------:R-:W-:Y:S02]  /*4010*/  FFMA.FTZ R6, R105, R103, R6 ;  /* 0x0000006769067223 */ /* 0x000fe40000010006 */
[----:B------:R-:W0:Y:S01]  /*4020*/  MUFU.COS R118, R21 ;  /* 0x0000001500767308 */ /* 0x000e220000000000 */
[----:B------:R-:W-:Y:S01]  /*4030*/  FFMA.FTZ R10, R132, R7, -R10 ;  /* 0x00000007840a7223 */ /* 0x000fe2000001080a */
[-C--:B------:R-:W-:Y:S01]  /*4040*/  FMUL.FTZ R5, R99, R6.reuse ;  /* 0x0000000663057220 */ /* 0x080fe20000410000 */
[----:B------:R-:W-:Y:S01]  /*4050*/  FFMA.FTZ R8, R101, R6, R8 ;  /* 0x0000000665087223 */ /* 0x000fe20000010008 */
[----:B------:R-:W-:Y:S01]  /*4060*/  FADD.FTZ R11, RZ, R11 ;  /* 0x0000000bff0b7221 */ /* 0x000fe20000010000 */
[----:B------:R-:W-:Y:S01]  /*4070*/  FADD.FTZ R10, R47, R10 ;  /* 0x0000000a2f0a7221 */ /* 0x000fe20000010000 */
[----:B------:R-:W-:Y:S01]  /*4080*/  FFMA.FTZ R4, R101, R4, -R5 ;  /* 0x0000000465047223 */ /* 0x000fe20000010805 */
[----:B------:R-:W-:Y:S01]  /*4090*/  FMUL.FTZ R6, R95, R8 ;  /* 0x000000085f067220 */ /* 0x000fe20000410000 */
[----:B------:R-:W-:Y:S01]  /*40a0*/  FMUL.FTZ R9, R129, R11 ;  /* 0x0000000b81097220 */ /* 0x000fe20000410000 */
[----:B-1----:R-:W-:Y:S01]  /*40b0*/  FMUL.FTZ R123, R35, R123 ;  /* 0x0000007b237b7220 */ /* 0x002fe20000410000 */
[-C--:B------:R-:W-:Y:S01]  /*40c0*/  FMUL.FTZ R5, R95, R4.reuse ;  /* 0x000000045f057220 */ /* 0x080fe20000410000 */
[----:B------:R-:W-:Y:S01]  /*40d0*/  FFMA.FTZ R6, R97, R4, -R6 ;  /* 0x0000000461067223 */ /* 0x000fe20000010806 */
[----:B------:R-:W-:Y:S01]  /*40e0*/  FFMA.FTZ R9, R130, R10, -R9 ;  /* 0x0000000a82097223 */ /* 0x000fe20000010809 */
[----:B------:R-:W-:Y:S01]  /*40f0*/  FMUL.FTZ R124, R35, R124 ;  /* 0x0000007c237c7220 */ /* 0x000fe20000410000 */
[----:B------:R-:W-:Y:S01]  /*4100*/  FFMA.FTZ R5, R97, R8, R5 ;  /* 0x0000000861057223 */ /* 0x000fe20000010005 */
[----:B------:R-:W-:Y:S01]  /*4110*/  FMUL.FTZ R4, R116, R6 ;  /* 0x0000000674047220 */ /* 0x000fe20000410000 */
[----:B------:R-:W-:Y:S01]  /*4120*/  FMUL.FTZ R8, R129, R10 ;  /* 0x0000000a81087220 */ /* 0x000fe20000410000 */
[----:B------:R-:W-:Y:S01]  /*4130*/  FADD.FTZ R9, R46, R9 ;  /* 0x000000092e097221 */ /* 0x000fe20000010000 */
[-C--:B------:R-:W-:Y:S01]  /*4140*/  FMUL.FTZ R7, R116, R5.reuse ;  /* 0x0000000574077220 */ /* 0x080fe20000410000 */
[C---:B------:R-:W-:Y:S01]  /*4150*/  FFMA.FTZ R4, R93.reuse, R5, R4 ;  /* 0x000000055d047223 */ /* 0x040fe20000010004 */
[----:B------:R-:W-:Y:S01]  /*4160*/  FFMA.FTZ R11, R130, R11, R8 ;  /* 0x0000000b820b7223 */ /* 0x000fe20000010008 */
[----:B--2---:R-:W-:Y:S01]  /*4170*/  FMUL.FTZ R121, R22, R121 ;  /* 0x0000007916797220 */ /* 0x004fe20000410000 */
[----:B------:R-:W-:Y:S01]  /*4180*/  FFMA.FTZ R7, R93, R6, -R7 ;  /* 0x000000065d077223 */ /* 0x000fe20000010807 */
[----:B------:R-:W-:Y:S01]  /*4190*/  FMUL.FTZ R6, R114, R4 ;  /* 0x0000000472067220 */ /* 0x000fe20000410000 */
[----:B------:R-:W-:Y:S01]  /*41a0*/  FADD.FTZ R11, RZ, R11 ;  /* 0x0000000bff0b7221 */ /* 0x000fe20000010000 */
[----:B------:R-:W-:Y:S01]  /*41b0*/  FMUL.FTZ R122, R22, R122 ;  /* 0x0000007a167a7220 */ /* 0x000fe20000410000 */
[-C--:B------:R-:W-:Y:S01]  /*41c0*/  FMUL.FTZ R5, R114, R7.reuse ;  /* 0x0000000772057220 */ /* 0x080fe20000410000 */
[----:B------:R-:W-:Y:S01]  /*41d0*/  FFMA.FTZ R6, R115, R7, -R6 ;  /* 0x0000000773067223 */ /* 0x000fe20000010806 */
[C---:B------:R-:W-:Y:S01]  /*41e0*/  FMUL.FTZ R10, R127.reuse, R11 ;  /* 0x0000000b7f0a7220 */ /* 0x040fe20000410000 */
[-C--:B------:R-:W-:Y:S01]  /*41f0*/  FMUL.FTZ R7, R127, R9.reuse ;  /* 0x000000097f077220 */ /* 0x080fe20000410000 */
        /* <DEDUP_REMOVED lines=9> */
[C---:B------:R-:W-:Y:S01]  /*4290*/  FMUL.FTZ R4, R0.reuse, R8 ;  /* 0x0000000800047220 */ /* 0x040fe20000410000 */
[CC--:B------:R-:W-:Y:S01]  /*42a0*/  FMUL.FTZ R6, R125.reuse, R10.reuse ;  /* 0x0000000a7d067220 */ /* 0x0c0fe20000410000 */
[----:B------:R-:W-:Y:S01]  /*42b0*/  FMUL.FTZ R13, R125, R11 ;  /* 0x0000000b7d0d7220 */ /* 0x000fe20000410000 */
[-C--:B------:R-:W-:Y:S01]  /*42c0*/  FMUL.FTZ R7, R0, R5.reuse ;  /* 0x0000000500077220 */ /* 0x080fe20000410000 */
[C---:B------:R-:W-:Y:S01]  /*42d0*/  FFMA.FTZ R4, R109.reuse, R5, -R4 ;  /* 0x000000056d047223 */ /* 0x040fe20000010804 */
[C---:B------:R-:W-:Y:S01]  /*42e0*/  FFMA.FTZ R6, R126.reuse, R11, R6 ;  /* 0x0000000b7e067223 */ /* 0x040fe20000010006 */
[----:B------:R-:W-:Y:S01]  /*42f0*/  FFMA.FTZ R13, R126, R10, -R13 ;  /* 0x0000000a7e0d7223 */ /* 0x000fe2000001080d */
[----:B------:R-:W-:Y:S01]  /*4300*/  FFMA.FTZ R7, R109, R8, R7 ;  /* 0x000000086d077223 */ /* 0x000fe20000010007 */
[C---:B------:R-:W-:Y:S01]  /*4310*/  FMUL.FTZ R9, R131.reuse, R4 ;  /* 0x0000000483097220 */ /* 0x040fe20000410000 */
[----:B------:R-:W-:Y:S01]  /*4320*/  FADD.FTZ R6, RZ, R6 ;  /* 0x00000006ff067221 */ /* 0x000fe20000010000 */
[----:B------:R-:W-:Y:S01]  /*4330*/  FADD.FTZ R13, R44, R13 ;  /* 0x0000000d2c0d7221 */ /* 0x000fe20000010000 */
[-C--:B------:R-:W-:Y:S01]  /*4340*/  FMUL.FTZ R5, R131, R7.reuse ;  /* 0x0000000783057220 */ /* 0x080fe20000410000 */
[C---:B------:R-:W-:Y:S01]  /*4350*/  FFMA.FTZ R9, R132.reuse, R7, R9 ;  /* 0x0000000784097223 */ /* 0x040fe20000010009 */
[C---:B------:R-:W-:Y:S01]  /*4360*/  FMUL.FTZ R8, R123.reuse, R6 ;  /* 0x000000067b087220 */ /* 0x040fe20000410000 */
[----:B------:R-:W-:Y:S01]  /*4370*/  FMUL.FTZ R11, R123, R13 ;  /* 0x0000000d7b0b7220 */ /* 0x000fe20000410000 */
[----:B------:R-:W-:Y:S01]  /*4380*/  FFMA.FTZ R5, R132, R4, -R5 ;  /* 0x0000000484057223 */ /* 0x000fe20000010805 */
[C---:B------:R-:W-:Y:S01]  /*4390*/  FMUL.FTZ R7, R129.reuse, R9 ;  /* 0x0000000981077220 */ /* 0x040fe20000410000 */
[C---:B------:R-:W-:Y:S01]  /*43a0*/  FFMA.FTZ R8, R124.reuse, R13, -R8 ;  /* 0x0000000d7c087223 */ /* 0x040fe20000010808 */
[----:B------:R-:W-:Y:S01]  /*43b0*/  FFMA.FTZ R11, R124, R6, R11 ;  /* 0x000000067c0b7223 */ /* 0x000fe2000001000b */
[-C--:B------:R-:W-:Y:S01]  /*43c0*/  FMUL.FTZ R4, R129, R5.reuse ;  /* 0x0000000581047220 */ /* 0x080fe20000410000 */
[C---:B------:R-:W-:Y:S01]  /*43d0*/  FFMA.FTZ R7, R130.reuse, R5, -R7 ;  /* 0x0000000582077223 */ /* 0x040fe20000010807 */
        /* <DEDUP_REMOVED lines=11> */
[C---:B------:R-:W-:Y:S01]  /*4490*/  FMUL.FTZ R7, R125.reuse, R5 ;  /* 0x000000057d077220 */ /* 0x040fe20000410000 */
[----:B------:R-:W-:Y:S01]  /*44a0*/  FADD.FTZ R10, RZ, R10 ;  /* 0x0000000aff0a7221 */ /* 0x000fe20000010000 */
[----:B------:R-:W-:Y:S01]  /*44b0*/  FADD.FTZ R9, R42, R9 ;  /* 0x000000092a097221 */ /* 0x000fe20000010000 */
[-C--:B------:R-:W-:Y:S01]  /*44c0*/  FMUL.FTZ R4, R125, R6.reuse ;  /* 0x000000067d047220 */ /* 0x080fe20000410000 */
[C---:B------:R-:W-:Y:S01]  /*44d0*/  FFMA.FTZ R7, R126.reuse, R6, -R7 ;  /* 0x000000067e077223 */ /* 0x040fe20000010807 */
[----:B0-----:R-:W-:Y:S01]  /*44e0*/  FMUL.FTZ R118, R25, R118 ;  /* 0x0000007619767220 */ /* 0x001fe20000410000 */
[----:B------:R-:W-:Y:S01]  /*44f0*/  FMUL.FTZ R11, R119, R9 ;  /* 0x00000009770b7220 */ /* 0x000fe20000410000 */
[----:B------:R-:W-:Y:S01]  /*4500*/  FFMA.FTZ R4, R126, R5, R4 ;  /* 0x000000057e047223 */ /* 0x000fe20000010004 */
[CC--:B------:R-:W-:Y:S01]  /*4510*/  FMUL.FTZ R5, R123.reuse, R7.reuse ;  /* 0x000000077b057220 */ /* 0x0c0fe20000410000 */
[----:B------:R-:W-:Y:S01]  /*4520*/  @!P2 SHF.R.U32.HI R16, RZ, 0x1, R85 ;  /* 0x00000001ff10a819 */ /* 0x000fe20000011655 */
[----:B------:R-:W-:Y:S01]  /*4530*/  FFMA.FTZ R11, R120, R10, R11 ;  /* 0x0000000a780b7223 */ /* 0x000fe2000001000b */
[-C--:B------:R-:W-:Y:S01]  /*4540*/  FMUL.FTZ R6, R123, R4.reuse ;  /* 0x000000047b067220 */ /* 0x080fe20000410000 */
[C---:B------:R-:W-:Y:S01]  /*4550*/  FFMA.FTZ R5, R124.reuse, R4, R5 ;  /* 0x000000047c057223 */ /* 0x040fe20000010005 */
[----:B------:R-:W-:Y:S01]  /*4560*/  FMUL.FTZ R4, R119, R10 ;  /* 0x0000000a77047220 */ /* 0x000fe20000410000 */
[----:B------:R-:W-:Y:S01]  /*4570*/  FADD.FTZ R11, RZ, R11 ;  /* 0x0000000bff0b7221 */ /* 0x000fe20000010000 */
[----:B------:R-:W-:Y:S01]  /*4580*/  FFMA.FTZ R6, R124, R7, -R6 ;  /* 0x000000077c067223 */ /* 0x000fe20000010806 */
[----:B------:R-:W-:Y:S01]  /*4590*/  FMUL.FTZ R7, R121, R5 ;  /* 0x0000000579077220 */ /* 0x000fe20000410000 */
[----:B------:R-:W-:Y:S01]  /*45a0*/  FFMA.FTZ R8, R120, R9, -R4 ;  /* 0x0000000978087223 */ /* 0x000fe20000010804 */
[----:B------:R-:W-:Y:S01]  /*45b0*/  FMUL.FTZ R9, R117, R11 ;  /* 0x0000000b75097220 */ /* 0x000fe20000410000 */
[-C--:B------:R-:W-:Y:S01]  /*45c0*/  FMUL.FTZ R4, R121, R6.reuse ;  /* 0x0000000679047220 */ /* 0x080fe20000410000 */
[----:B------:R-:W-:Y:S01]  /*45d0*/  FFMA.FTZ R7, R122, R6, -R7 ;  /* 0x000000067a077223 */ /* 0x000fe20000010807 */
[----:B------:R-:W-:Y:S01]  /*45e0*/  FADD.FTZ R8, R41, R8 ;  /* 0x0000000829087221 */ /* 0x000fe20000010000 */
[----:B------:R-:W-:Y:S01]  /*45f0*/  LEA R133, R20, UR8, 0x4 ;  /* 0x0000000814857c11 */ /* 0x000fe2000f8e20ff */
[----:B------:R-:W-:Y:S01]  /*4600*/  FFMA.FTZ R4, R122, R5, R4 ;  /* 0x000000057a047223 */ /* 0x000fe20000010004 */
[----:B------:R-:W-:Y:S01]  /*4610*/  FMUL.FTZ R5, R119, R7 ;  /* 0x0000000777057220 */ /* 0x000fe20000410000 */
[-C--:B------:R-:W-:Y:S01]  /*4620*/  FMUL.FTZ R10, R117, R8.reuse ;  /* 0x00000008750a7220 */ /* 0x080fe20000410000 */
[----:B------:R-:W-:Y:S01]  /*4630*/  FFMA.FTZ R9, R118, R8, -R9 ;  /* 0x0000000876097223 */ /* 0x000fe20000010809 */
[-C--:B------:R-:W-:Y:S01]  /*4640*/  FMUL.FTZ R6, R119, R4.reuse ;  /* 0x0000000477067220 */ /* 0x080fe20000410000 */
[----:B------:R-:W-:Y:S01]  /*4650*/  FFMA.FTZ R5, R120, R4, R5 ;  /* 0x0000000478057223 */ /* 0x000fe20000010005 */
[----:B------:R-:W-:Y:S01]  /*4660*/  FFMA.FTZ R11, R118, R11, R10 ;  /* 0x0000000b760b7223 */ /* 0x000fe2000001000a */
[----:B------:R-:W-:Y:S01]  /*4670*/  FADD.FTZ R10, R40, R9 ;  /* 0x00000009280a7221 */ /* 0x000fe20000010000 */
[----:B------:R-:W-:Y:S01]  /*4680*/  FFMA.FTZ R6, R120, R7, -R6 ;  /* 0x0000000778067223 */ /* 0x000fe20000010806 */
[C---:B------:R-:W-:Y:S01]  /*4690*/  FMUL.FTZ R7, R117.reuse, R5 ;  /* 0x0000000575077220 */ /* 0x040fe20000410000 */
[----:B------:R-:W-:Y:S01]  /*46a0*/  FADD.FTZ R11, RZ, R11 ;  /* 0x0000000bff0b7221 */ /* 0x000fe20000010000 */
[----:B------:R-:W-:Y:S01]  /*46b0*/  @!P2 LOP3.LUT R135, R16, 0x7ffffff0, RZ, 0xc0, !PT ;  /* 0x7ffffff01087a812 */ /* 0x000fe200078ec0ff */
[----:B------:R-:W-:Y:S01]  /*46c0*/  LDS.128 R36, [R133] ;  /* 0x0000000085247984 */ /* 0x000fe20000000c00 */
[-C--:B------:R-:W-:Y:S01]  /*46d0*/  FFMA.FTZ R8, R118, R6.reuse, -R7 ;  /* 0x0000000676087223 */ /* 0x080fe20000010807 */
[----:B------:R-:W-:-:S02]  /*46e0*/  FMUL.FTZ R7, R117, R6 ;  /* 0x0000000675077220 */ /* 0x000fc40000410000 */
[----:B------:R-:W0:Y:S04]  /*46f0*/  SHFL.UP PT, R9, R11, 0x1, RZ ;  /* 0x042000000b097989 */ /* 0x000e2800000e00ff */
[----:B------:R-:W1:Y:S01]  /*4700*/  SHFL.UP PT, R6, R10, 0x1, RZ ;  /* 0x042000000a067989 */ /* 0x000e6200000e00ff */
[----:B------:R-:W-:-:S03]  /*4710*/  FFMA.FTZ R7, R118, R5, R7 ;  /* 0x0000000576077223 */ /* 0x000fc60000010007 */
[----:B------:R-:W2:Y:S04]  /*4720*/  SHFL.UP PT, R4, R8, 0x1, RZ ;  /* 0x0420000008047989 */ /* 0x000ea800000e00ff */
[----:B------:R-:W3:Y:S04]  /*4730*/  SHFL.UP PT, R5, R7, 0x1, RZ ;  /* 0x0420000007057989 */ /* 0x000ee800000e00ff */
[----:B------:R-:W-:Y:S04]  /*4740*/  LDS.128 R20, [R133+0x30] ;  /* 0x0000300085147984 */ /* 0x000fe80000000c00 */
[----:B------:R-:W5:Y:S01]  /*4750*/  LDG.E.64 R2, desc[UR12][R2.64] ;  /* 0x0000000c02027981 */ /* 0x000f62000c1e1b00 */
[----:B------:R-:W-:Y:S01]  /*4760*/  SHF.R.U32.HI R134, RZ, 0x5, R85 ;  /* 0x00000005ff867819 */ /* 0x000fe20000011655 */
[----:B------:R-:W-:Y:S01]  /*4770*/  BSSY B0, `(.L_x_467) ;  /* 0x00000c9000007945 */ /* 0x000fe20003800000 */
[C---:B0-----:R-:W-:Y:S01]  /*4780*/  FMUL.FTZ R13, R7.reuse, R9 ;  /* 0x00000009070d7220 */ /* 0x041fe20000410000 */
[----:B-1----:R-:W-:-:S03]  /*4790*/  FMUL.FTZ R12, R7, R6 ;  /* 0x00000006070c7220 */ /* 0x002fc60000410000 */
[C---:B------:R-:W-:Y:S01]  /*47a0*/  FFMA.FTZ R13, R8.reuse, R6, -R13 ;  /* 0x00000006080d7223 */ /* 0x040fe2000001080d */
[----:B------:R-:W-:-:S03]  /*47b0*/  FFMA.FTZ R12, R8, R9, R12 ;  /* 0x00000009080c7223 */ /* 0x000fc6000001000c */
[----:B------:R-:W-:Y:S01]  /*47c0*/  @P0 FADD.FTZ R10, R10, R13 ;  /* 0x0000000d0a0a0221 */ /* 0x000fe20000010000 */
[-C--:B--2---:R-:W-:Y:S01]  /*47d0*/  FMUL.FTZ R13, R7, R4.reuse ;  /* 0x00000004070d7220 */ /* 0x084fe20000410000 */
[----:B------:R-:W-:Y:S01]  /*47e0*/  @P0 FADD.FTZ R11, R11, R12 ;  /* 0x0000000c0b0b0221 */ /* 0x000fe20000010000 */
[CC--:B---3--:R-:W-:Y:S02]  /*47f0*/  FMUL.FTZ R9, R7.reuse, R5.reuse ;  /* 0x0000000507097220 */ /* 0x0c8fe40000410000 */
[----:B------:R-:W0:Y:S01]  /*4800*/  SHFL.UP PT, R15, R10, 0x2, RZ ;  /* 0x044000000a0f7989 */ /* 0x000e2200000e00ff */
[C---:B------:R-:W-:Y:S01]  /*4810*/  FFMA.FTZ R6, R8.reuse, R5, R13 ;  /* 0x0000000508067223 */ /* 0x040fe2000001000d */
[----:B------:R-:W-:Y:S02]  /*4820*/  HADD2.F32 R138, -RZ, R37.H1_H1 ;  /* 0x30000025ff8a7230 */ /* 0x000fe40000004100 */
[----:B------:R-:W-:Y:S01]  /*4830*/  @P0 FFMA.FTZ R8, R8, R4, -R9 ;  /* 0x0000000408080223 */ /* 0x000fe20000010809 */
[----:B------:R-:W1:Y:S01]  /*4840*/  SHFL.UP PT, R17, R11, 0x2, RZ ;  /* 0x044000000b117989 */ /* 0x000e6200000e00ff */
[----:B------:R-:W-:Y:S01]  /*4850*/  HADD2.F32 R140, -RZ, R38.H1_H1 ;  /* 0x30000026ff8c7230 */ /* 0x000fe20000004100 */
[----:B------:R-:W-:Y:S01]  /*4860*/  FSEL R6, R7, R6, !P0 ;  /* 0x0000000607067208 */ /* 0x000fe20004000000 */
[----:B------:R-:W-:Y:S01]  /*4870*/  HADD2.F32 R141, -RZ, R39.H1_H1 ;  /* 0x30000027ff8d7230 */ /* 0x000fe20000004100 */
[----:B------:R-:W2:Y:S01]  /*4880*/  SHFL.UP PT, R5, R8, 0x2, RZ ;  /* 0x0440000008057989 */ /* 0x000ea200000e00ff */
[----:B------:R-:W-:-:S03]  /*4890*/  ISETP.GE.AND P0, PT, R83, 0x2, PT ;  /* 0x000000025300780c */ /* 0x000fc60003f06270 */
[----:B------:R-:W3:Y:S01]  /*48a0*/  SHFL.UP PT, R7, R6, 0x2, RZ ;  /* 0x0440000006077989 */ /* 0x000ee200000e00ff */
[C---:B0-----:R-:W-:Y:S01]  /*48b0*/  FMUL.FTZ R9, R6.reuse, R15 ;  /* 0x0000000f06097220 */ /* 0x041fe20000410000 */
[----:B-1----:R-:W-:-:S03]  /*48c0*/  FMUL.FTZ R4, R6, R17 ;  /* 0x0000001106047220 */ /* 0x002fc60000410000 */
[C---:B------:R-:W-:Y:S01]  /*48d0*/  FFMA.FTZ R12, R8.reuse, R17, R9 ;  /* 0x00000011080c7223 */ /* 0x040fe20000010009 */
[----:B------:R-:W-:-:S04]  /*48e0*/  FFMA.FTZ R15, R8, R15, -R4 ;  /* 0x0000000f080f7223 */ /* 0x000fc80000010804 */
[----:B------:R-:W-:Y:S01]  /*48f0*/  @P0 FADD.FTZ R11, R11, R12 ;  /* 0x0000000c0b0b0221 */ /* 0x000fe20000010000 */
[----:B--2---:R-:W-:Y:S01]  /*4900*/  FMUL.FTZ R9, R6, R5 ;  /* 0x0000000506097220 */ /* 0x004fe20000410000 */
[----:B------:R-:W-:Y:S01]  /*4910*/  @P0 FADD.FTZ R10, R10, R15 ;  /* 0x0000000f0a0a0221 */ /* 0x000fe20000010000 */
[-C--:B---3--:R-:W-:Y:S02]  /*4920*/  FMUL.FTZ R4, R6, R7.reuse ;  /* 0x0000000706047220 */ /* 0x088fe40000410000 */
[----:B------:R-:W0:Y:S01]  /*4930*/  SHFL.UP PT, R12, R11, 0x4, RZ ;  /* 0x048000000b0c7989 */ /* 0x000e2200000e00ff */
[C---:B------:R-:W-:Y:S01]  /*4940*/  FFMA.FTZ R9, R8.reuse, R7, R9 ;  /* 0x0000000708097223 */ /* 0x040fe20000010009 */
[----:B------:R-:W-:Y:S02]  /*4950*/  @P0 FFMA.FTZ R8, R8, R5, -R4 ;  /* 0x0000000508080223 */ /* 0x000fe40000010804 */
[----:B------:R-:W1:Y:S02]  /*4960*/  SHFL.UP PT, R7, R10, 0x4, RZ ;  /* 0x048000000a077989 */ /* 0x000e6400000e00ff */
[----:B------:R-:W-:-:S02]  /*4970*/  FSEL R9, R6, R9, !P0 ;  /* 0x0000000906097208 */ /* 0x000fc40004000000 */
[----:B------:R-:W2:Y:S01]  /*4980*/  SHFL.UP PT, R4, R8, 0x4, RZ ;  /* 0x0480000008047989 */ /* 0x000ea200000e00ff */
[----:B------:R-:W-:-:S03]  /*4990*/  ISETP.GE.AND P0, PT, R83, 0x4, PT ;  /* 0x000000045300780c */ /* 0x000fc60003f06270 */
[----:B------:R-:W3:Y:S01]  /*49a0*/  SHFL.UP PT, R5, R9, 0x4, RZ ;  /* 0x0480000009057989 */ /* 0x000ee200000e00ff */
[----:B0-----:R-:W-:-:S04]  /*49b0*/  FMUL.FTZ R13, R9, R12 ;  /* 0x0000000c090d7220 */ /* 0x001fc80000410000 */
[-C--:B-1----:R-:W-:Y:S01]  /*49c0*/  FFMA.FTZ R13, R8, R7.reuse, -R13 ;  /* 0x00000007080d7223 */ /* 0x082fe2000001080d */
[----:B------:R-:W-:-:S04]  /*49d0*/  FMUL.FTZ R15, R9, R7 ;  /* 0x00000007090f7220 */ /* 0x000fc80000410000 */
[----:B------:R-:W-:Y:S01]  /*49e0*/  @P0 FADD.FTZ R10, R10, R13 ;  /* 0x0000000d0a0a0221 */ /* 0x000fe20000010000 */
[C---:B--2---:R-:W-:Y:S01]  /*49f0*/  FMUL.FTZ R13, R9.reuse, R4 ;  /* 0x00000004090d7220 */ /* 0x044fe20000410000 */
[C---:B------:R-:W-:Y:S01]  /*4a00*/  FFMA.FTZ R12, R8.reuse, R12, R15 ;  /* 0x0000000c080c7223 */ /* 0x040fe2000001000f */
[-C--:B---3--:R-:W-:Y:S02]  /*4a10*/  FMUL.FTZ R7, R9, R5.reuse ;  /* 0x0000000509077220 */ /* 0x088fe40000410000 */
[C---:B------:R-:W-:Y:S01]  /*4a20*/  FFMA.FTZ R6, R8.reuse, R5, R13 ;  /* 0x0000000508067223 */ /* 0x040fe2000001000d */
[----:B------:R-:W-:Y:S01]  /*4a30*/  @P0 FADD.FTZ R11, R11, R12 ;  /* 0x0000000c0b0b0221 */ /* 0x000fe20000010000 */
[----:B------:R-:W0:Y:S01]  /*4a40*/  SHFL.UP PT, R13, R10, 0x8, RZ ;  /* 0x050000000a0d7989 */ /* 0x000e2200000e00ff */
[----:B------:R-:W-:Y:S02]  /*4a50*/  @P0 FFMA.FTZ R8, R8, R4, -R7 ;  /* 0x0000000408080223 */ /* 0x000fe40000010807 */
[----:B------:R-:W-:Y:S01]  /*4a60*/  FSEL R6, R9, R6, !P0 ;  /* 0x0000000609067208 */ /* 0x000fe20004000000 */
[----:B------:R-:W1:Y:S01]  /*4a70*/  SHFL.UP PT, R15, R11, 0x8, RZ ;  /* 0x050000000b0f7989 */ /* 0x000e6200000e00ff */
[----:B------:R-:W-:-:S03]  /*4a80*/  ISETP.GE.AND P0, PT, R83, 0x8, PT ;  /* 0x000000085300780c */ /* 0x000fc60003f06270 */
[----:B------:R-:W2:Y:S04]  /*4a90*/  SHFL.UP PT, R5, R8, 0x8, RZ ;  /* 0x0500000008057989 */ /* 0x000ea800000e00ff */
[----:B------:R-:W3:Y:S01]  /*4aa0*/  SHFL.UP PT, R7, R6, 0x8, RZ ;  /* 0x0500000006077989 */ /* 0x000ee200000e00ff */
[C---:B0-----:R-:W-:Y:S01]  /*4ab0*/  FMUL.FTZ R9, R6.reuse, R13 ;  /* 0x0000000d06097220 */ /* 0x041fe20000410000 */
[----:B-1----:R-:W-:-:S03]  /*4ac0*/  FMUL.FTZ R4, R6, R15 ;  /* 0x0000000f06047220 */ /* 0x002fc60000410000 */
[----:B------:R-:W-:Y:S01]  /*4ad0*/  FFMA.FTZ R12, R8, R15, R9 ;  /* 0x0000000f080c7223 */ /* 0x000fe20000010009 */
[----:B--2---:R-:W-:Y:S01]  /*4ae0*/  FMUL.FTZ R9, R6, R5 ;  /* 0x0000000506097220 */ /* 0x004fe20000410000 */
[----:B------:R-:W-:Y:S02]  /*4af0*/  FFMA.FTZ R13, R8, R13, -R4 ;  /* 0x0000000d080d7223 */ /* 0x000fe40000010804 */
[----:B------:R-:W-:Y:S01]  /*4b00*/  @P0 FADD.FTZ R11, R11, R12 ;  /* 0x0000000c0b0b0221 */ /* 0x000fe20000010000 */
[-C--:B---3--:R-:W-:Y:S01]  /*4b10*/  FMUL.FTZ R4, R6, R7.reuse ;  /* 0x0000000706047220 */ /* 0x088fe20000410000 */
[----:B------:R-:W-:Y:S01]  /*4b20*/  FFMA.FTZ R9, R8, R7, R9 ;  /* 0x0000000708097223 */ /* 0x000fe20000010009 */
[----:B------:R-:W-:Y:S02]  /*4b30*/  @P0 FADD.FTZ R10, R10, R13 ;  /* 0x0000000d0a0a0221 */ /* 0x000fe40000010000 */
[----:B------:R-:W0:Y:S01]  /*4b40*/  SHFL.UP PT, R7, R11, 0x10, RZ ;  /* 0x060000000b077989 */ /* 0x000e2200000e00ff */
[----:B------:R-:W-:Y:S01]  /*4b50*/  @P0 FFMA.FTZ R8, R8, R5, -R4 ;  /* 0x0000000508080223 */ /* 0x000fe20000010804 */
[----:B------:R-:W-:-:S02]  /*4b60*/  FSEL R9, R6, R9, !P0 ;  /* 0x0000000906097208 */ /* 0x000fc40004000000 */
[----:B------:R-:W1:Y:S01]  /*4b70*/  SHFL.UP PT, R6, R10, 0x10, RZ ;  /* 0x060000000a067989 */ /* 0x000e6200000e00ff */
[----:B------:R-:W-:-:S03]  /*4b80*/  LOP3.LUT P0, RZ, R85, 0x1f, RZ, 0xc0, !PT ;  /* 0x0000001f55ff7812 */ /* 0x000fc6000780c0ff */
[----:B------:R-:W2:Y:S01]  /*4b90*/  SHFL.UP PT, R4, R8, 0x10, RZ ;  /* 0x0600000008047989 */ /* 0x000ea200000e00ff */
[----:B------:R-:W-:-:S03]  /*4ba0*/  ISETP.EQ.OR P0, PT, RZ, UR6, P0 ;  /* 0x00000006ff007c0c */ /* 0x000fc60008702670 */
[----:B------:R-:W3:Y:S10]  /*4bb0*/  SHFL.UP PT, R5, R9, 0x10, RZ ;  /* 0x0600000009057989 */ /* 0x000ef400000e00ff */
[----:B------:R-:W-:Y:S01]  /*4bc0*/  VOTEU.ALL UP0, P0 ;  /* 0x00000000003f7886 */ /* 0x000fe20000000000 */
[----:B0-----:R-:W-:-:S04]  /*4bd0*/  FMUL.FTZ R13, R9, R7 ;  /* 0x00000007090d7220 */ /* 0x001fc80000410000 */
[----:B------:R-:W-:Y:S01]  /*4be0*/  @!UP0 ULEA UR9, UR7, UR8, 0x4 ;  /* 0x0000000807098291 */ /* 0x000fe2000f8e203f */
[-C--:B-1----:R-:W-:Y:S01]  /*4bf0*/  FFMA.FTZ R15, R8, R6.reuse, -R13 ;  /* 0x00000006080f7223 */ /* 0x082fe2000001080d */
[C---:B------:R-:W-:Y:S01]  /*4c00*/  FMUL.FTZ R17, R9.reuse, R6 ;  /* 0x0000000609117220 */ /* 0x040fe20000410000 */
[----:B--2---:R-:W-:-:S03]  /*4c10*/  FMUL.FTZ R6, R9, R4 ;  /* 0x0000000409067220 */ /* 0x004fc60000410000 */
[----:B------:R-:W-:Y:S01]  /*4c20*/  FFMA.FTZ R12, R8, R7, R17 ;  /* 0x00000007080c7223 */ /* 0x000fe20000010011 */
[----:B------:R-:W-:Y:S01]  /*4c30*/  @P1 FADD.FTZ R10, R10, R15 ;  /* 0x0000000f0a0a1221 */ /* 0x000fe20000010000 */
[----:B------:R-:W-:Y:S01]  /*4c40*/  LDS.128 R16, [R133+0x20] ;  /* 0x0000200085107984 */ /* 0x000fe20000000c00 */
[-C--:B---3--:R-:W-:Y:S01]  /*4c50*/  FMUL.FTZ R13, R9, R5.reuse ;  /* 0x00000005090d7220 */ /* 0x088fe20000410000 */
[C---:B------:R-:W-:Y:S01]  /*4c60*/  FFMA.FTZ R14, R8.reuse, R5, R6 ;  /* 0x00000005080e7223 */ /* 0x040fe20000010006 */
[----:B------:R-:W-:Y:S01]  /*4c70*/  HFMA2.MMA R5, -RZ, RZ, 0, 0 ;  /* 0x00000000ff057435 */ /* 0x000fe200000001ff */
[----:B------:R-:W-:Y:S01]  /*4c80*/  CS2R R6, SRZ ;  /* 0x0000000000067805 */ /* 0x000fe2000001ff00 */
[----:B------:R-:W-:Y:S01]  /*4c90*/  @P1 FFMA.FTZ R8, R8, R4, -R13 ;  /* 0x0000000408081223 */ /* 0x000fe2000001080d */
[----:B------:R-:W-:Y:S01]  /*4ca0*/  MOV R4, 0x3f800000 ;  /* 0x3f80000000047802 */ /* 0x000fe20000000f00 */
[----:B------:R-:W-:Y:S01]  /*4cb0*/  @P1 FADD.FTZ R11, R11, R12 ;  /* 0x0000000c0b0b1221 */ /* 0x000fe20000010000 */
[----:B------:R-:W-:-:S02]  /*4cc0*/  FSEL R9, R9, R14, !P1 ;  /* 0x0000000e09097208 */ /* 0x000fc40004800000 */
[----:B------:R0:W1:Y:S01]  /*4cd0*/  LDS.128 R12, [R133+0x10] ;  /* 0x00001000850c7984 */ /* 0x0000620000000c00 */
[----:B------:R-:W-:-:S03]  /*4ce0*/  ISETP.NE.AND P1, PT, R134, 0x2, PT ;  /* 0x000000028600780c */ /* 0x000fc60003f25270 */
[----:B------:R-:W-:Y:S01]  /*4cf0*/  @!P0 LDS.128 R4, [UR9+0x2160] ;  /* 0x00216009ff048984 */ /* 0x000fe20008000c00 */
[----:B------:R-:W-:-:S03]  /*4d00*/  ISETP.NE.AND P0, PT, R134, 0x3, PT ;  /* 0x000000038600780c */ /* 0x000fc60003f05270 */
[----:B------:R2:W-:Y:S01]  /*4d10*/  @!P2 STS.128 [R135+UR8+0x2100], R8 ;  /* 0x002100088700a988 */ /* 0x0005e20008000c08 */
[----:B------:R-:W-:Y:S01]  /*4d20*/  ISETP.NE.AND P2, PT, R134, RZ, PT ;  /* 0x000000ff8600720c */ /* 0x000fe20003f45270 */
[--C-:B0-----:R-:W-:Y:S01]  /*4d30*/  HADD2.F32 R133, -RZ, R36.reuse.H0_H0 ;  /* 0x20000024ff857230 */ /* 0x101fe20000004100 */
[----:B------:R-:W-:Y:S06]  /*4d40*/  BAR.SYNC.DEFER_BLOCKING 0x0 ;  /* 0x0000000000007b1d */ /* 0x000fec0000010000 */
[----:B------:R-:W-:Y:S04]  /*4d50*/  SHFL.UP PT, R134, R10, 0x1, RZ ;  /* 0x042000000a867989 */ /* 0x000fe800000e00ff */
[----:B------:R-:W-:Y:S01]  /*4d60*/  SHFL.UP PT, R136, R11, 0x1, RZ ;  /* 0x042000000b887989 */ /* 0x000fe200000e00ff */
[----:B--2---:R-:W-:-:S02]  /*4d70*/  HADD2.F32 R135, -RZ, R36.H1_H1 ;  /* 0x30000024ff877230 */ /* 0x004fc40000004100 */
[----:B------:R-:W-:Y:S01]  /*4d80*/  HADD2.F32 R36, -RZ, R37.H0_H0 ;  /* 0x20000025ff247230 */ /* 0x000fe20000004100 */
[----:B------:R-:W-:Y:S01]  /*4d90*/  SHFL.UP PT, R137, R8, 0x1, RZ ;  /* 0x0420000008897989 */ /* 0x000fe200000e00ff */
[----:B------:R-:W-:Y:S02]  /*4da0*/  HADD2.F32 R37, -RZ, R38.H0_H0 ;  /* 0x20000026ff257230 */ /* 0x000fe40000004100 */
[----:B------:R-:W-:Y:S01]  /*4db0*/  HADD2.F32 R38, -RZ, R39.H0_H0 ;  /* 0x20000027ff267230 */ /* 0x000fe20000004100 */
[----:B------:R-:W-:Y:S04]  /*4dc0*/  SHFL.UP PT, R139, R9, 0x1, RZ ;  /* 0x04200000098b7989 */ /* 0x000fe800000e00ff */
[----:B------:R-:W-:Y:S04]  /*4dd0*/  LDS.128 R24, [UR8+0x2100] ;  /* 0x00210008ff187984 */ /* 0x000fe80008000c00 */
[----:B------:R-:W0:Y:S01]  /*4de0*/  LDS.128 R28, [UR8+0x2110] ;  /* 0x00211008ff1c7984 */ /* 0x000e220008000c00 */
[----:B-1----:R-:W-:-:S02]  /*4df0*/  HADD2.F32 R39, -RZ, R12.H0_H0 ;  /* 0x2000000cff277230 */ /* 0x002fc40000004100 */
[----:B------:R-:W-:Y:S01]  /*4e00*/  HADD2.F32 R142, -RZ, R12.H1_H1 ;  /* 0x3000000cff8e7230 */ /* 0x000fe20000004100 */
[----:B------:R-:W1:Y:S01]  /*4e10*/  LDS.128 R32, [UR8+0x2120] ;  /* 0x00212008ff207984 */ /* 0x000e620008000c00 */
[--C-:B------:R-:W-:Y:S02]  /*4e20*/  HADD2.F32 R12, -RZ, R13.reuse.H0_H0 ;  /* 0x2000000dff0c7230 */ /* 0x100fe40000004100 */
[----:B------:R-:W-:Y:S01]  /*4e30*/  HADD2.F32 R143, -RZ, R13.H1_H1 ;  /* 0x3000000dff8f7230 */ /* 0x000fe20000004100 */
[----:B------:R-:W2:Y:S01]  /*4e40*/  LDS.128 R8, [UR8+0x2130] ;  /* 0x00213008ff087984 */ /* 0x000ea20008000c00 */
[--C-:B------:R-:W-:Y:S02]  /*4e50*/  HADD2.F32 R13, -RZ, R14.reuse.H0_H0 ;  /* 0x2000000eff0d7230 */ /* 0x100fe40000004100 */
[----:B------:R-:W-:Y:S02]  /*4e60*/  HADD2.F32 R144, -RZ, R14.H1_H1 ;  /* 0x3000000eff907230 */ /* 0x000fe40000004100 */
[----:B------:R-:W-:-:S02]  /*4e70*/  HADD2.F32 R14, -RZ, R15.H0_H0 ;  /* 0x2000000fff0e7230 */ /* 0x000fc40000004100 */
[----:B------:R-:W-:Y:S02]  /*4e80*/  HADD2.F32 R15, -RZ, R15.H1_H1 ;  /* 0x3000000fff0f7230 */ /* 0x000fe40000004100 */
[-C--:B0-----:R-:W-:Y:S01]  /*4e90*/  FMUL.FTZ R146, R24, R29.reuse ;  /* 0x0000001d18927220 */ /* 0x081fe20000410000 */
[CC--:B------:R-:W-:Y:S01]  /*4ea0*/  FMUL.FTZ R148, R26.reuse, R29.reuse ;  /* 0x0000001d1a947220 */ /* 0x0c0fe20000410000 */
[-C--:B------:R-:W-:Y:S01]  /*4eb0*/  FMUL.FTZ R147, R27, R29.reuse ;  /* 0x0000001d1b937220 */ /* 0x080fe20000410000 */
[C---:B------:R-:W-:Y:S01]  /*4ec0*/  FMUL.FTZ R145, R25.reuse, R29 ;  /* 0x0000001d19917220 */ /* 0x040fe20000410000 */
[-C--:B------:R-:W-:Y:S01]  /*4ed0*/  FFMA.FTZ R152, R25, R28.reuse, R146 ;  /* 0x0000001c19987223 */ /* 0x080fe20000010092 */
[-C--:B------:R-:W-:Y:S01]  /*4ee0*/  FFMA.FTZ R148, R27, R28.reuse, R148 ;  /* 0x0000001c1b947223 */ /* 0x080fe20000010094 */
[-C--:B------:R-:W-:Y:S01]  /*4ef0*/  FFMA.FTZ R149, R26, R28.reuse, -R147 ;  /* 0x0000001c1a957223 */ /* 0x080fe20000010893 */
[----:B------:R-:W-:Y:S01]  /*4f00*/  FFMA.FTZ R147, R24, R28, -R145 ;  /* 0x0000001c18937223 */ /* 0x000fe20000010891 */
[-C--:B-1----:R-:W-:Y:S01]  /*4f10*/  FMUL.FTZ R154, R152, R33.reuse ;  /* 0x00000021989a7220 */ /* 0x082fe20000410000 */
[----:B------:R-:W-:Y:S01]  /*4f20*/  FADD.FTZ R148, R31, R148 ;  /* 0x000000941f947221 */ /* 0x000fe20000010000 */
[----:B------:R-:W-:Y:S01]  /*4f30*/  FADD.FTZ R149, R30, R149 ;  /* 0x000000951e957221 */ /* 0x000fe20000010000 */
[C---:B------:R-:W-:Y:S01]  /*4f40*/  FMUL.FTZ R151, R147.reuse, R33 ;  /* 0x0000002193977220 */ /* 0x040fe20000410000 */
[C---:B------:R-:W-:Y:S01]  /*4f50*/  FSEL R150, R147.reuse, R24, !P1 ;  /* 0x0000001893967208 */ /* 0x040fe20004800000 */
[----:B------:R-:W-:Y:S01]  /*4f60*/  FFMA.FTZ R31, R147, R32, -R154 ;  /* 0x00000020931f7223 */ /* 0x000fe2000001089a */
[----:B------:R-:W-:Y:S01]  /*4f70*/  FSEL R147, R152, R25, !P1 ;  /* 0x0000001998937208 */ /* 0x000fe20004800000 */
[-C--:B------:R-:W-:Y:S01]  /*4f80*/  FMUL.FTZ R24, R148, R33.reuse ;  /* 0x0000002194187220 */ /* 0x080fe20000410000 */
[C---:B------:R-:W-:Y:S01]  /*4f90*/  FMUL.FTZ R25, R149.reuse, R33 ;  /* 0x0000002195197220 */ /* 0x040fe20000410000 */
[C---:B------:R-:W-:Y:S01]  /*4fa0*/  FSEL R33, R149.reuse, R26, !P1 ;  /* 0x0000001a95217208 */ /* 0x040fe20004800000 */
[-C--:B------:R-:W-:Y:S01]  /*4fb0*/  FFMA.FTZ R152, R152, R32.reuse, R151 ;  /* 0x0000002098987223 */ /* 0x080fe20000010097 */
[-C--:B------:R-:W-:Y:S01]  /*4fc0*/  FFMA.FTZ R149, R149, R32.reuse, -R24 ;  /* 0x0000002095957223 */ /* 0x080fe20000010818 */
[C---:B------:R-:W-:Y:S01]  /*4fd0*/  FFMA.FTZ R32, R148.reuse, R32, R25 ;  /* 0x0000002094207223 */ /* 0x040fe20000010019 */
[----:B------:R-:W-:Y:S01]  /*4fe0*/  FSEL R148, R148, R27, !P1 ;  /* 0x0000001b94947208 */ /* 0x000fe20004800000 */
[-C--:B--2---:R-:W-:Y:S01]  /*4ff0*/  FMUL.FTZ R154, R152, R9.reuse ;  /* 0x00000009989a7220 */ /* 0x084fe20000410000 */
[----:B------:R-:W-:Y:S01]  /*5000*/  FADD.FTZ R34, R34, R149 ;  /* 0x0000009522227221 */ /* 0x000fe20000010000 */
[----:B------:R-:W-:Y:S01]  /*5010*/  FADD.FTZ R35, R35, R32 ;  /* 0x0000002023237221 */ /* 0x000fe20000010000 */
[C---:B------:R-:W-:Y:S01]  /*5020*/  FSEL R150, R31.reuse, R150, !P0 ;  /* 0x000000961f967208 */ /* 0x040fe20004000000 */
[----:B------:R-:W-:Y:S01]  /*5030*/  FFMA.FTZ R27, R31, R8, -R154 ;  /* 0x000000081f1b7223 */ /* 0x000fe2000001089a */
[-C--:B------:R-:W-:Y:S01]  /*5040*/  FMUL.FTZ R154, R34, R9.reuse ;  /* 0x00000009229a7220 */ /* 0x080fe20000410000 */
[----:B------:R-:W-:Y:S01]  /*5050*/  FMUL.FTZ R149, R35, R9 ;  /* 0x0000000923957220 */ /* 0x000fe20000410000 */
[----:B------:R-:W-:-:S02]  /*5060*/  HADD2.F32 R28, -RZ, R16.H0_H0 ;  /* 0x20000010ff1c7230 */ /* 0x000fc40000004100 */
[----:B------:R-:W-:Y:S01]  /*5070*/  FMUL.FTZ R31, R31, R9 ;  /* 0x000000091f1f7220 */ /* 0x000fe20000410000 */
[----:B------:R-:W-:Y:S02]  /*5080*/  HADD2.F32 R29, -RZ, R16.H1_H1 ;  /* 0x30000010ff1d7230 */ /* 0x000fe40000004100 */
[CC--:B------:R-:W-:Y:S01]  /*5090*/  FFMA.FTZ R149, R34.reuse, R8.reuse, -R149 ;  /* 0x0000000822957223 */ /* 0x0c0fe20000010895 */
[--C-:B------:R-:W-:Y:S02]  /*50a0*/  HADD2.F32 R24, -RZ, R20.reuse.H0_H0 ;  /* 0x20000014ff187230 */ /* 0x100fe40000004100 */
[C---:B------:R-:W-:Y:S01]  /*50b0*/  FFMA.FTZ R154, R35.reuse, R8, R154 ;  /* 0x00000008239a7223 */ /* 0x040fe2000001009a */
[----:B------:R-:W-:Y:S01]  /*50c0*/  HADD2.F32 R25, -RZ, R20.H1_H1 ;  /* 0x30000014ff197230 */ /* 0x000fe20000004100 */
[----:B------:R-:W-:Y:S01]  /*50d0*/  FSEL R32, R34, R33, !P0 ;  /* 0x0000002122207208 */ /* 0x000fe20004000000 */
[--C-:B------:R-:W-:Y:S01]  /*50e0*/  HADD2.F32 R16, -RZ, R17.reuse.H0_H0 ;  /* 0x20000011ff107230 */ /* 0x100fe20000004100 */
[----:B------:R-:W-:Y:S01]  /*50f0*/  FSEL R148, R35, R148, !P0 ;  /* 0x0000009423947208 */ /* 0x000fe20004000000 */
[----:B------:R-:W-:Y:S01]  /*5100*/  HADD2.F32 R145, -RZ, R17.H1_H1 ;  /* 0x30000011ff917230 */ /* 0x000fe20000004100 */
[----:B------:R-:W-:Y:S01]  /*5110*/  FSEL R34, R152, R147, !P0 ;  /* 0x0000009398227208 */ /* 0x000fe20004000000 */
[----:B------:R-:W-:-:S02]  /*5120*/  HADD2.F32 R20, -RZ, R21.H0_H0 ;  /* 0x20000015ff147230 */ /* 0x000fc40000004100 */
[----:B------:R-:W-:Y:S01]  /*5130*/  FFMA.FTZ R31, R152, R8, R31 ;  /* 0x00000008981f7223 */ /* 0x000fe2000001001f */
[----:B------:R-:W-:Y:S02]  /*5140*/  HADD2.F32 R26, -RZ, R21.H1_H1 ;  /* 0x30000015ff1a7230 */ /* 0x000fe40000004100 */
[----:B------:R-:W-:Y:S01]  /*5150*/  FADD.FTZ R10, R10, R149 ;  /* 0x000000950a0a7221 */ /* 0x000fe20000010000 */
[--C-:B------:R-:W-:Y:S02]  /*5160*/  HADD2.F32 R17, -RZ, R18.reuse.H0_H0 ;  /* 0x20000012ff117230 */ /* 0x100fe40000004100 */
[----:B------:R-:W-:Y:S01]  /*5170*/  FADD.FTZ R11, R11, R154 ;  /* 0x0000009a0b0b7221 */ /* 0x000fe20000010000 */
[----:B------:R-:W-:Y:S02]  /*5180*/  HADD2.F32 R146, -RZ, R18.H1_H1 ;  /* 0x30000012ff927230 */ /* 0x000fe40000004100 */
[--C-:B------:R-:W-:Y:S02]  /*5190*/  HADD2.F32 R21, -RZ, R22.reuse.H0_H0 ;  /* 0x20000016ff157230 */ /* 0x100fe40000004100 */
[----:B------:R-:W-:-:S02]  /*51a0*/  HADD2.F32 R30, -RZ, R22.H1_H1 ;  /* 0x30000016ff1e7230 */ /* 0x000fc40000004100 */
[----:B------:R-:W-:Y:S02]  /*51b0*/  HADD2.F32 R18, -RZ, R19.H0_H0 ;  /* 0x20000013ff127230 */ /* 0x000fe40000004100 */
[----:B------:R-:W-:Y:S02]  /*51c0*/  HADD2.F32 R22, -RZ, R23.H0_H0 ;  /* 0x20000017ff167230 */ /* 0x000fe40000004100 */
[----:B------:R-:W-:Y:S02]  /*51d0*/  HADD2.F32 R19, -RZ, R19.H1_H1 ;  /* 0x30000013ff137230 */ /* 0x000fe40000004100 */
[----:B------:R-:W-:Y:S01]  /*51e0*/  HADD2.F32 R23, -RZ, R23.H1_H1 ;  /* 0x30000017ff177230 */ /* 0x000fe20000004100 */
[----:B------:R-:W-:Y:S06]  /*51f0*/  @!P2 BRA `(.L_x_468) ;  /* 0x000000000040a947 */ /* 0x000fec0003800000 */
[----:B------:R-:W-:Y:S01]  /*5200*/  ISETP.NE.AND P0, PT, R83, RZ, PT ;  /* 0x000000ff5300720c */ /* 0x000fe20003f05270 */
[C---:B------:R-:W-:Y:S01]  /*5210*/  FMUL.FTZ R8, R139.reuse, R148 ;  /* 0x000000948b087220 */ /* 0x040fe20000410000 */
[C---:B------:R-:W-:Y:S01]  /*5220*/  FMUL.FTZ R31, R139.reuse, R32 ;  /* 0x000000208b1f7220 */ /* 0x040fe20000410000 */
[C---:B------:R-:W-:Y:S01]  /*5230*/  FMUL.FTZ R9, R139.reuse, R34 ;  /* 0x000000228b097220 */ /* 0x040fe20000410000 */
[----:B------:R-:W-:Y:S01]  /*5240*/  FMUL.FTZ R11, R139, R150 ;  /* 0x000000968b0b7220 */ /* 0x000fe20000410000 */
[C---:B------:R-:W-:Y:S01]  /*5250*/  FFMA.FTZ R27, R137.reuse, R32, -R8 ;  /* 0x00000020891b7223 */ /* 0x040fe20000010808 */
[----:B------:R-:W-:-:S07]  /*5260*/  FFMA.FTZ R31, R137, R148, R31 ;  /* 0x00000094891f7223 */ /* 0x000fce000001001f */
[C---:B------:R-:W-:Y:S01]  /*5270*/  @P0 FFMA.FTZ R150, R137.reuse, R150, -R9 ;  /* 0x0000009689960223 */ /* 0x040fe20000010809 */
[----:B------:R-:W-:Y:S01]  /*5280*/  @P0 FFMA.FTZ R34, R137, R34, R11 ;  /* 0x0000002289220223 */ /* 0x000fe2000001000b */
[----:B------:R-:W-:Y:S01]  /*5290*/  @P0 FADD.FTZ R32, R134, R27 ;  /* 0x0000001b86200221 */ /* 0x000fe20000010000 */
[----:B------:R-:W-:Y:S02]  /*52a0*/  @P0 FADD.FTZ R148, R136, R31 ;  /* 0x0000001f88940221 */ /* 0x000fe40000010000 */
[----:B------:R-:W-:Y:S02]  /*52b0*/  MOV R137, R150 ;  /* 0x0000009600897202 */ /* 0x000fe40000000f00 */
[----:B------:R-:W-:Y:S02]  /*52c0*/  MOV R139, R34 ;  /* 0x00000022008b7202 */ /* 0x000fe40000000f00 */
[----:B------:R-:W-:Y:S02]  /*52d0*/  MOV R134, R32 ;  /* 0x0000002000867202 */ /* 0x000fe40000000f00 */
[----:B------:R-:W-:Y:S01]  /*52e0*/  MOV R136, R148 ;  /* 0x0000009400887202 */ /* 0x000fe20000000f00 */
[----:B------:R-:W-:Y:S06]  /*52f0*/  BRA `(.L_x_469) ;  /* 0x0000000000407947 */ /* 0x000fec0003800000 */
.L_x_468:
[----:B------:R-:W-:Y:S01]  /*5300*/  ISETP.NE.AND P0, PT, R83, RZ, PT ;  /* 0x000000ff5300720c */ /* 0x000fe20003f05270 */
[C---:B------:R-:W-:Y:S01]  /*5310*/  FMUL.FTZ R32, R31.reuse, R7 ;  /* 0x000000071f207220 */ /* 0x040fe20000410000 */
[CC--:B------:R-:W-:Y:S01]  /*5320*/  FMUL.FTZ R34, R31.reuse, R6.reuse ;  /* 0x000000061f227220 */ /* 0x0c0fe20000410000 */
[----:B------:R-:W-:Y:S02]  /*5330*/  FMUL.FTZ R8, R31, R5 ;  /* 0x000000051f087220 */ /* 0x000fe40000410000 */
[----:B------:R-:W-:Y:S01]  /*5340*/  FFMA.FTZ R9, R27, R6, -R32 ;  /* 0x000000061b097223 */ /* 0x000fe20000010820 */
[----:B------:R-:W-:Y:S01]  /*5350*/  FMUL.FTZ R32, R31, R4 ;  /* 0x000000041f207220 */ /* 0x000fe20000410000 */
[----:B------:R-:W-:-:S06]  /*5360*/  FFMA.FTZ R34, R27, R7, R34 ;  /* 0x000000071b227223 */ /* 0x000fcc0000010022 */
[----:B------:R0:W-:Y:S01]  /*5370*/  @!P0 STS.128 [UR8+0x2150], R4 ;  /* 0x00215004ff008988 */ /* 0x0001e20008000c08 */
[----:B------:R-:W-:Y:S02]  /*5380*/  @!P0 MOV R134, R6 ;  /* 0x0000000600868202 */ /* 0x000fe40000000f00 */
[-C--:B------:R-:W-:Y:S02]  /*5390*/  @!P0 MOV R137, R4.reuse ;  /* 0x0000000400898202 */ /* 0x080fe40000000f00 */
[----:B------:R-:W-:Y:S02]  /*53a0*/  @!P0 MOV R139, R5 ;  /* 0x00000005008b8202 */ /* 0x000fe40000000f00 */
[----:B------:R-:W-:Y:S01]  /*53b0*/  @!P0 MOV R136, R7 ;  /* 0x0000000700888202 */ /* 0x000fe20000000f00 */
[C---:B0-----:R-:W-:Y:S01]  /*53c0*/  FFMA.FTZ R4, R27.reuse, R4, -R8 ;  /* 0x000000041b047223 */ /* 0x041fe20000010808 */
[----:B------:R-:W-:Y:S01]  /*53d0*/  FFMA.FTZ R5, R27, R5, R32 ;  /* 0x000000051b057223 */ /* 0x000fe20000010020 */
[----:B------:R-:W-:Y:S01]  /*53e0*/  FADD.FTZ R6, R10, R9 ;  /* 0x000000090a067221 */ /* 0x000fe20000010000 */
[----:B------:R-:W-:-:S07]  /*53f0*/  FADD.FTZ R7, R11, R34 ;  /* 0x000000220b077221 */ /* 0x000fce0000010000 */
.L_x_469:
[----:B------:R-:W-:Y:S05]  /*5400*/  BSYNC B0 ;  /* 0x0000000000007941 */ /* 0x000fea0003800000 */
.L_x_467:
        /* <DEDUP_REMOVED lines=119> */
[----:B------:R-:W-:Y:S02]  /*5b80*/  ULEA UR30, UP0, UR10, UR28, 0x4 ;  /* 0x0000001c0a1e7291 */ /* 0x000fe4000f80203f */
[----:B------:R-:W-:Y:S02]  /*5b90*/  ULEA UR9, UR7, UR8, 0x4 ;  /* 0x0000000807097291 */ /* 0x000fe4000f8e203f */
[----:B------:R-:W-:Y:S02]  /*5ba0*/  ULEA.HI.X UR31, UR10, UR29, UR11, 0x4, UP0 ;  /* 0x0000001d0a1f7291 */ /* 0x000fe400080f240b */
[----:B------:R-:W-:-:S04]  /*5bb0*/  MOV R8, UR30 ;  /* 0x0000001e00087c02 */ /* 0x000fc80008000f00 */
[----:B------:R-:W-:Y:S01]  /*5bc0*/  MOV R9, UR31 ;  /* 0x0000001f00097c02 */ /* 0x000fe20008000f00 */
[----:B------:R0:W-:Y:S04]  /*5bd0*/  STS.128 [UR9+0x2160], R4 ;  /* 0x00216004ff007988 */ /* 0x0001e80008000c09 */
[----:B------:R0:W-:Y:S02]  /*5be0*/  STG.E.128 desc[UR12][R8.64], R4 ;  /* 0x0000000408007986 */ /* 0x0001e4000c101d0c */
.L_x_471:
[----:B------:R-:W-:Y:S05]  /*5bf0*/  BSYNC B0 ;  /* 0x0000000000007941 */ /* 0x000fea0003800000 */
.L_x_470:
[-C--:B0----5:R-:W-:Y:S01]  /*5c00*/  FMUL.FTZ R4, R135, R3.reuse ;  /* 0x0000000387047220 */ /* 0x0a1fe20000410000 */
[CC--:B------:R-:W-:Y:S01]  /*5c10*/  FMUL.FTZ R7, R138.reuse, R3.reuse ;  /* 0x000000038a077220 */ /* 0x0c0fe20000410000 */
[-C--:B------:R-:W-:Y:S01]  /*5c20*/  FMUL.FTZ R125, R138, R2.reuse ;  /* 0x000000028a7d7220 */ /* 0x080fe20000410000 */
[-C--:B------:R-:W-:Y:S01]  /*5c30*/  FMUL.FTZ R8, R142, R3.reuse ;  /* 0x000000038e087220 */ /* 0x080fe20000410000 */
[-C--:B------:R-:W-:Y:S01]  /*5c40*/  FFMA.FTZ R5, R133, R2.reuse, -R4 ;  /* 0x0000000285057223 */ /* 0x080fe20000010804 */
[CC--:B------:R-:W-:Y:S01]  /*5c50*/  FMUL.FTZ R4, R140.reuse, R3.reuse ;  /* 0x000000038c047220 */ /* 0x0c0fe20000410000 */
[-C--:B------:R-:W-:Y:S01]  /*5c60*/  FMUL.FTZ R140, R140, R2.reuse ;  /* 0x000000028c8c7220 */ /* 0x080fe20000410000 */
[CC--:B------:R-:W-:Y:S01]  /*5c70*/  FFMA.FTZ R7, R36.reuse, R2.reuse, -R7 ;  /* 0x0000000224077223 */ /* 0x0c0fe20000010807 */
[-C--:B------:R-:W-:Y:S01]  /*5c80*/  FFMA.FTZ R125, R36, R3.reuse, R125 ;  /* 0x00000003247d7223 */ /* 0x080fe2000001007d */
[CC--:B------:R-:W-:Y:S01]  /*5c90*/  FFMA.FTZ R9, R37.reuse, R2.reuse, -R4 ;  /* 0x0000000225097223 */ /* 0x0c0fe20000010804 */
[-C--:B------:R-:W-:Y:S01]  /*5ca0*/  FFMA.FTZ R127, R37, R3.reuse, R140 ;  /* 0x00000003257f7223 */ /* 0x080fe2000001008c */
[-C--:B------:R-:W-:Y:S01]  /*5cb0*/  FMUL.FTZ R36, R142, R2.reuse ;  /* 0x000000028e247220 */ /* 0x080fe20000410000 */
[-C--:B------:R-:W-:Y:S01]  /*5cc0*/  FMUL.FTZ R37, R143, R3.reuse ;  /* 0x000000038f257220 */ /* 0x080fe20000410000 */
[-C--:B------:R-:W-:Y:S01]  /*5cd0*/  FMUL.FTZ R129, R141, R3.reuse ;  /* 0x000000038d817220 */ /* 0x080fe20000410000 */
[-C--:B------:R-:W-:Y:S01]  /*5ce0*/  FMUL.FTZ R143, R143, R2.reuse ;  /* 0x000000028f8f7220 */ /* 0x080fe20000410000 */
[CC--:B------:R-:W-:Y:S01]  /*5cf0*/  FFMA.FTZ R8, R39.reuse, R2.reuse, -R8 ;  /* 0x0000000227087223 */ /* 0x0c0fe20000010808 */
[-C--:B------:R-:W-:Y:S01]  /*5d00*/  FFMA.FTZ R36, R39, R3.reuse, R36 ;  /* 0x0000000327247223 */ /* 0x080fe20000010024 */
[-C--:B------:R-:W-:Y:S01]  /*5d10*/  FFMA.FTZ R4, R38, R2.reuse, -R129 ;  /* 0x0000000226047223 */ /* 0x080fe20000010881 */
[CC--:B------:R-:W-:Y:S01]  /*5d20*/  FFMA.FTZ R37, R12.reuse, R2.reuse, -R37 ;  /* 0x000000020c257223 */ /* 0x0c0fe20000010825 */
[-C--:B------:R-:W-:Y:S01]  /*5d30*/  FFMA.FTZ R39, R12, R3.reuse, R143 ;  /* 0x000000030c277223 */ /* 0x080fe2000001008f */
[CC--:B------:R-:W-:Y:S01]  /*5d40*/  FMUL.FTZ R12, R144.reuse, R3.reuse ;  /* 0x00000003900c7220 */ /* 0x0c0fe20000410000 */
[-C--:B------:R-:W-:Y:S01]  /*5d50*/  FMUL.FTZ R126, R144, R2.reuse ;  /* 0x00000002907e7220 */ /* 0x080fe20000410000 */
[CC--:B------:R-:W-:Y:S01]  /*5d60*/  FMUL.FTZ R129, R15.reuse, R3.reuse ;  /* 0x000000030f817220 */ /* 0x0c0fe20000410000 */
[-C--:B------:R-:W-:Y:S01]  /*5d70*/  FMUL.FTZ R128, R15, R2.reuse ;  /* 0x000000020f807220 */ /* 0x080fe20000410000 */
[CC--:B------:R-:W-:Y:S01]  /*5d80*/  FMUL.FTZ R15, R29.reuse, R3.reuse ;  /* 0x000000031d0f7220 */ /* 0x0c0fe20000410000 */
[-C--:B------:R-:W-:Y:S01]  /*5d90*/  FMUL.FTZ R124, R29, R2.reuse ;  /* 0x000000021d7c7220 */ /* 0x080fe20000410000 */
[CC--:B------:R-:W-:Y:S01]  /*5da0*/  FMUL.FTZ R29, R145.reuse, R3.reuse ;  /* 0x00000003911d7220 */ /* 0x0c0fe20000410000 */
[-C--:B------:R-:W-:Y:S01]  /*5db0*/  FMUL.FTZ R145, R145, R2.reuse ;  /* 0x0000000291917220 */ /* 0x080fe20000410000 */
[CC--:B------:R-:W-:Y:S01]  /*5dc0*/  FFMA.FTZ R12, R13.reuse, R2.reuse, -R12 ;  /* 0x000000020d0c7223 */ /* 0x0c0fe2000001080c */
[-C--:B------:R-:W-:Y:S01]  /*5dd0*/  FFMA.FTZ R126, R13, R3.reuse, R126 ;  /* 0x000000030d7e7223 */ /* 0x080fe2000001007e */
[CC--:B------:R-:W-:Y:S01]  /*5de0*/  FFMA.FTZ R13, R14.reuse, R2.reuse, -R129 ;  /* 0x000000020e0d7223 */ /* 0x0c0fe20000010881 */
[-C--:B------:R-:W-:Y:S01]  /*5df0*/  FFMA.FTZ R128, R14, R3.reuse, R128 ;  /* 0x000000030e807223 */ /* 0x080fe20000010080 */
[CC--:B------:R-:W-:Y:S01]  /*5e00*/  FFMA.FTZ R14, R28.reuse, R2.reuse, -R15 ;  /* 0x000000021c0e7223 */ /* 0x0c0fe2000001080f */
[-C--:B------:R-:W-:Y:S01]  /*5e10*/  FFMA.FTZ R130, R28, R3.reuse, R124 ;  /* 0x000000031c827223 */ /* 0x080fe2000001007c */
[CC--:B------:R-:W-:Y:S01]  /*5e20*/  FFMA.FTZ R28, R16.reuse, R2.reuse, -R29 ;  /* 0x00000002101c7223 */ /* 0x0c0fe2000001081d */
[-C--:B------:R-:W-:Y:S01]  /*5e30*/  FFMA.FTZ R132, R16, R3.reuse, R145 ;  /* 0x0000000310847223 */ /* 0x080fe20000010091 */
[CC--:B------:R-:W-:Y:S01]  /*5e40*/  FMUL.FTZ R16, R146.reuse, R3.reuse ;  /* 0x0000000392107220 */ /* 0x0c0fe20000410000 */
[-C--:B------:R-:W-:Y:S01]  /*5e50*/  FMUL.FTZ R146, R146, R2.reuse ;  /* 0x0000000292927220 */ /* 0x080fe20000410000 */
[CC--:B------:R-:W-:Y:S01]  /*5e60*/  FMUL.FTZ R15, R19.reuse, R3.reuse ;  /* 0x00000003130f7220 */ /* 0x0c0fe20000410000 */
[----:B------:R-:W-:Y:S01]  /*5e70*/  UIADD3 UR7, UR7, 0x1, URZ ;  /* 0x0000000107077890 */ /* 0x000fe2000fffe03f */
[-C--:B------:R-:W-:Y:S01]  /*5e80*/  FMUL.FTZ R19, R19, R2.reuse ;  /* 0x0000000213137220 */ /* 0x080fe20000410000 */
[CC--:B------:R-:W-:Y:S01]  /*5e90*/  FFMA.FTZ R16, R17.reuse, R2.reuse, -R16 ;  /* 0x0000000211107223 */ /* 0x0c0fe20000010810 */
[-C--:B------:R-:W-:Y:S01]  /*5ea0*/  FFMA.FTZ R146, R17, R3.reuse, R146 ;  /* 0x0000000311927223 */ /* 0x080fe20000010092 */
[-C--:B------:R-:W-:Y:S01]  /*5eb0*/  FFMA.FTZ R124, R18, R2.reuse, -R15 ;  /* 0x00000002127c7223 */ /* 0x080fe2000001080f */
[CC--:B------:R-:W-:Y:S01]  /*5ec0*/  FMUL.FTZ R15, R25.reuse, R3.reuse ;  /* 0x00000003190f7220 */ /* 0x0c0fe20000410000 */
[-C--:B------:R-:W-:Y:S01]  /*5ed0*/  FMUL.FTZ R138, R25, R2.reuse ;  /* 0x00000002198a7220 */ /* 0x080fe20000410000 */
[CC--:B------:R-:W-:Y:S01]  /*5ee0*/  FMUL.FTZ R17, R26.reuse, R3.reuse ;  /* 0x000000031a117220 */ /* 0x0c0fe20000410000 */
[-C--:B------:R-:W-:Y:S01]  /*5ef0*/  FMUL.FTZ R26, R26, R2.reuse ;  /* 0x000000021a1a7220 */ /* 0x080fe20000410000 */
[----:B------:R-:W-:Y:S01]  /*5f00*/  UISETP.GE.AND UP0, UPT, UR7, UR34, UPT ;  /* 0x000000220700728c */ /* 0x000fe2000bf06270 */
[-C--:B------:R-:W-:Y:S01]  /*5f10*/  FFMA.FTZ R136, R18, R3.reuse, R19 ;  /* 0x0000000312887223 */ /* 0x080fe20000010013 */
[CC--:B------:R-:W-:Y:S01]  /*5f20*/  FFMA.FTZ R18, R24.reuse, R2.reuse, -R15 ;  /* 0x0000000218127223 */ /* 0x0c0fe2000001080f */
[-C--:B------:R-:W-:Y:S01]  /*5f30*/  FFMA.FTZ R138, R24, R3.reuse, R138 ;  /* 0x00000003188a7223 */ /* 0x080fe2000001008a */
[CC--:B------:R-:W-:Y:S01]  /*5f40*/  FFMA.FTZ R24, R20.reuse, R2.reuse, -R17 ;  /* 0x0000000214187223 */ /* 0x0c0fe20000010811 */
[-C--:B------:R-:W-:Y:S01]  /*5f50*/  FFMA.FTZ R15, R20, R3.reuse, R26 ;  /* 0x00000003140f7223 */ /* 0x080fe2000001001a */
[CC--:B------:R-:W-:Y:S01]  /*5f60*/  FMUL.FTZ R20, R30.reuse, R3.reuse ;  /* 0x000000031e147220 */ /* 0x0c0fe20000410000 */
[-C--:B------:R-:W-:Y:S01]  /*5f70*/  FMUL.FTZ R17, R23, R3.reuse ;  /* 0x0000000317117220 */ /* 0x080fe20000410000 */
[-C--:B------:R-:W-:Y:S01]  /*5f80*/  FMUL.FTZ R6, R135, R2.reuse ;  /* 0x0000000287067220 */ /* 0x080fe20000410000 */
[-C--:B------:R-:W-:Y:S01]  /*5f90*/  FMUL.FTZ R141, R141, R2.reuse ;  /* 0x000000028d8d7220 */ /* 0x080fe20000410000 */
[-C--:B------:R-:W-:Y:S01]  /*5fa0*/  FMUL.FTZ R30, R30, R2.reuse ;  /* 0x000000021e1e7220 */ /* 0x080fe20000410000 */
[-C--:B------:R-:W-:Y:S01]  /*5fb0*/  FMUL.FTZ R23, R23, R2.reuse ;  /* 0x0000000217177220 */ /* 0x080fe20000410000 */
[----:B------:R-:W-:Y:S01]  /*5fc0*/  PLOP3.LUT P0, PT, PT, PT, UP0, 0x80, 0x0 ;  /* 0x000000000000781c */ /* 0x000fe20003f0f008 */
[-C--:B------:R-:W-:Y:S01]  /*5fd0*/  FFMA.FTZ R20, R21, R2.reuse, -R20 ;  /* 0x0000000215147223 */ /* 0x080fe20000010814 */
[-C--:B------:R-:W-:Y:S01]  /*5fe0*/  FFMA.FTZ R6, R133, R3.reuse, R6 ;  /* 0x0000000385067223 */ /* 0x080fe20000010006 */
[-C--:B------:R-:W-:Y:S01]  /*5ff0*/  FFMA.FTZ R38, R38, R3.reuse, R141 ;  /* 0x0000000326267223 */ /* 0x080fe2000001008d */
[-C--:B------:R-:W-:Y:S01]  /*6000*/  FFMA.FTZ R21, R21, R3.reuse, R30 ;  /* 0x0000000315157223 */ /* 0x080fe2000001001e */
[C---:B------:R-:W-:Y:S01]  /*6010*/  FFMA.FTZ R23, R22.reuse, R3, R23 ;  /* 0x0000000316177223 */ /* 0x040fe20000010017 */
[----:B------:R-:W-:Y:S01]  /*6020*/  FADD.FTZ R118, RZ, R118 ;  /* 0x00000076ff767221 */ /* 0x000fe20000010000 */
        /* <DEDUP_REMOVED lines=50> */
.L_x_466:
[----:B------:R-:W-:Y:S01]  /*6350*/  BAR.SYNC.DEFER_BLOCKING 0x0 ;  /* 0x0000000000007b1d */ /* 0x000fe20000010000 */
[----:B------:R-:W-:Y:S01]  /*6360*/  LEA R0, R83, R108, 0x1 ;  /* 0x0000006c53007211 */ /* 0x000fe200078e08ff */
[----:B------:R-:W-:Y:S01]  /*6370*/  USHF.L.U32 UR10, UR6, 0xb, URZ ;  /* 0x0000000b060a7899 */ /* 0x000fe2000800063f */
[----:B------:R-:W-:Y:S01]  /*6380*/  IADD3 R2, R108, R83, RZ ;  /* 0x000000536c027210 */ /* 0x000fe20007ffe0ff */
[----:B------:R-:W-:Y:S01]  /*6390*/  UIADD3 UR6, UR6, 0x1, URZ ;  /* 0x0000000106067890 */ /* 0x000fe2000fffe03f */
[----:B------:R-:W-:-:S03]  /*63a0*/  F2FP.F16.F32.PACK_AB R7, R65, R66 ;  /* 0x000000424107723e */ /* 0x000fc600000000ff */
[----:B------:R-:W0:Y:S01]  /*63b0*/  LDC.64 R20, c[0x0][0x2b0] ;  /* 0x0000ac00ff147b82 */ /* 0x000e220000000a00 */
[----:B------:R-:W-:Y:S01]  /*63c0*/  F2FP.F16.F32.PACK_AB R6, R67, R68 ;  /* 0x000000444306723e */ /* 0x000fe200000000ff */
[----:B------:R-:W-:Y:S01]  /*63d0*/  USHF.R.S32.HI UR11, URZ, 0x1f, UR10 ;  /* 0x0000001f3f0b7899 */ /* 0x000fe2000801140a */
[----:B------:R-:W-:Y:S02]  /*63e0*/  F2FP.F16.F32.PACK_AB R5, R69, R72 ;  /* 0x000000484505723e */ /* 0x000fe400000000ff */
[----:B------:R-:W-:Y:S02]  /*63f0*/  F2FP.F16.F32.PACK_AB R4, R71, R74 ;  /* 0x0000004a4704723e */ /* 0x000fe400000000ff */
[----:B------:R-:W-:Y:S02]  /*6400*/  F2FP.F16.F32.PACK_AB R11, R56, R57 ;  /* 0x00000039380b723e */ /* 0x000fe400000000ff */
[----:B------:R-:W-:Y:S02]  /*6410*/  F2FP.F16.F32.PACK_AB R10, R58, R59 ;  /* 0x0000003b3a0a723e */ /* 0x000fe400000000ff */
[----:B------:R-:W-:-:S02]  /*6420*/  F2FP.F16.F32.PACK_AB R9, R60, R61 ;  /* 0x0000003d3c09723e */ /* 0x000fc400000000ff */
[----:B------:R-:W-:Y:S02]  /*6430*/  LEA R0, R0, UR8, 0x4 ;  /* 0x0000000800007c11 */ /* 0x000fe4000f8e20ff */
[----:B------:R-:W-:Y:S02]  /*6440*/  F2FP.F16.F32.PACK_AB R8, R62, R63 ;  /* 0x0000003f3e08723e */ /* 0x000fe400000000ff */
[----:B------:R-:W-:Y:S01]  /*6450*/  LEA R22, R2, UR8, 0x4 ;  /* 0x0000000802167c11 */ /* 0x000fe2000f8e20ff */
[----:B------:R-:W-:Y:S01]  /*6460*/  STS.128 [R0], R4 ;  /* 0x0000000400007388 */ /* 0x000fe20000000c00 */
[----:B------:R-:W-:Y:S01]  /*6470*/  ULDC.64 UR8, c[0x0][0x2b8] ;  /* 0x0000ae0000087ab9 */ /* 0x000fe20000000a00 */
[----:B------:R-:W-:Y:S02]  /*6480*/  IADD3 R75, P1, R75, 0x2000, RZ ;  /* 0x000020004b4b7810 */ /* 0x000fe40007f3e0ff */
[----:B------:R1:W-:Y:S01]  /*6490*/  STS.128 [R0+0x10], R8 ;  /* 0x0000100800007388 */ /* 0x0003e20000000c00 */
[----:B------:R-:W-:-:S03]  /*64a0*/  NOP ;  /* 0x0000000000007918 */ /* 0x000fc60000000000 */
[----:B------:R-:W2:Y:S01]  /*64b0*/  LDS.128 R12, [R22] ;  /* 0x00000000160c7984 */ /* 0x000ea20000000c00 */
[-C--:B0-----:R-:W-:Y:S01]  /*64c0*/  IMAD R2, R87, R20.reuse, RZ ;  /* 0x0000001457027224 */ /* 0x081fe200078e02ff */
[----:B------:R-:W-:Y:S02]  /*64d0*/  IADD3 R106, P2, R106, 0x1000, RZ ;  /* 0x000010006a6a7810 */ /* 0x000fe40007f5e0ff */
[----:B------:R-:W0:Y:S01]  /*64e0*/  LDS.128 R16, [R22+0x200] ;  /* 0x0002000016107984 */ /* 0x000e220000000c00 */
[C---:B------:R-:W-:Y:S01]  /*64f0*/  IMAD R21, R89.reuse, R21, R2 ;  /* 0x0000001559157224 */ /* 0x040fe200078e0202 */
[----:B------:R-:W-:Y:S01]  /*6500*/  IADD3 R104, P3, R104, 0x1000, RZ ;  /* 0x0000100068687810 */ /* 0x000fe20007f7e0ff */
[----:B------:R-:W-:Y:S01]  /*6510*/  IMAD.WIDE.U32 R2, R89, R20, UR10 ;  /* 0x0000000a59027e25 */ /* 0x000fe2000f8e0014 */
[----:B------:R-:W-:Y:S01]  /*6520*/  IADD3.X R73, RZ, R73, RZ, P1, !PT ;  /* 0x00000049ff497210 */ /* 0x000fe20000ffe4ff */
[----:B-1----:R-:W1:Y:S01]  /*6530*/  LDC R0, c[0x0][0x224] ;  /* 0x00008900ff007b82 */ /* 0x002e620000000800 */
[----:B------:R-:W-:Y:S01]  /*6540*/  IADD3.X R79, RZ, R79, RZ, P2, !PT ;  /* 0x0000004fff4f7210 */ /* 0x000fe200017fe4ff */
[----:B------:R-:W-:Y:S01]  /*6550*/  IMAD R5, R91, UR8, RZ ;  /* 0x000000085b057c24 */ /* 0x000fe2000f8e02ff */
[----:B------:R-:W-:-:S02]  /*6560*/  IADD3 R3, R3, R21, RZ ;  /* 0x0000001503037210 */ /* 0x000fc40007ffe0ff */
[----:B------:R-:W-:Y:S01]  /*6570*/  IADD3.X R77, RZ, R77, RZ, P3, !PT ;  /* 0x0000004dff4d7210 */ /* 0x000fe20001ffe4ff */
[C---:B------:R-:W-:Y:S02]  /*6580*/  IMAD R5, R110.reuse, UR9, R5 ;  /* 0x000000096e057c24 */ /* 0x040fe4000f8e0205 */
[----:B------:R-:W-:Y:S01]  /*6590*/  IMAD.WIDE.U32 R2, R110, UR8, R2 ;  /* 0x000000086e027c25 */ /* 0x000fe2000f8e0002 */
[----:B------:R-:W-:-:S04]  /*65a0*/  ULDC.64 UR8, c[0x0][0x308] ;  /* 0x0000c20000087ab9 */ /* 0x000fc80000000a00 */
[----:B------:R-:W-:Y:S02]  /*65b0*/  IADD3 R3, R3, R5, RZ ;  /* 0x0000000503037210 */ /* 0x000fe40007ffe0ff */
[----:B------:R-:W-:-:S04]  /*65c0*/  LEA R4, P0, R2, UR8, 0x1 ;  /* 0x0000000802047c11 */ /* 0x000fc8000f8008ff */
[----:B------:R-:W-:-:S03]  /*65d0*/  LEA.HI.X R5, R2, UR9, R3, 0x1, P0 ;  /* 0x0000000902057c11 */ /* 0x000fc600080f0c03 */
[----:B------:R-:W-:Y:S01]  /*65e0*/  IMAD.WIDE R2, R81, 0x10, R4 ;  /* 0x0000001051027825 */ /* 0x000fe200078e0204 */
[----:B-1----:R-:W-:-:S04]  /*65f0*/  ISETP.LE.AND P0, PT, R0, UR6, PT ;  /* 0x0000000600007c0c */ /* 0x002fc8000bf03270 */
[----:B--2---:R1:W-:Y:S04]  /*6600*/  STG.E.128 desc[UR12][R2.64], R12 ;  /* 0x0000000c02007986 */ /* 0x0043e8000c101d0c */
[----:B0-----:R1:W-:Y:S05]  /*6610*/  STG.E.128 desc[UR12][R2.64+0x200], R16 ;  /* 0x0002001002007986 */ /* 0x0013ea000c101d0c */
[----:B------:R-:W-:Y:S05]  /*6620*/  @!P0 BRA `(.L_x_473) ;  /* 0xffffff9c00fc8947 */ /* 0x000fea000383ffff */
[----:B------:R-:W-:Y:S05]  /*6630*/  EXIT ;  /* 0x000000000000794d */ /* 0x000fea0003800000 */
.L_x_474:
        /* <DEDUP_REMOVED lines=12> */
.L_x_5170:


//--------------------- .text._Z25selective_scan_fwd_kernelI32Selective_Scan_fwd_kernel_traitsILi128ELi16ELi1ELb1ELb0ELb1ELb1EN3c104HalfENS1_7complexIfEEEEv13SSMParamsBase --------------------------
	.section	.text._Z25selective_scan_fwd_kernelI32Selective_Scan_fwd_kernel_traitsILi128ELi16ELi1ELb1ELb0ELb1ELb1EN3c104HalfENS1_7complexIfEEEEv13SSMParamsBase,"ax",@progbits
	.align	128
        .global         _Z25selective_scan_fwd_kernelI32Selective_Scan_fwd_kernel_traitsILi128ELi16ELi1ELb1ELb0ELb1ELb1EN3c104HalfENS1_7complexIfEEEEv13SSMParamsBase
        .type           _Z25selective_scan_fwd_kernelI32Selective_Scan_fwd_kernel_traitsILi128ELi16ELi1ELb1ELb0ELb1ELb1EN3c104HalfENS1_7complexIfEEEEv13SSMParamsBase,@function
        .size           _Z25selective_scan_fwd_kernelI32Selective_Scan_fwd_kernel_traitsILi128ELi16ELi1ELb1ELb0ELb1ELb1EN3c104HalfENS1_7complexIfEEEEv13SSMParamsBase,(.L_x_5171 - _Z25selective_scan_fwd_kernelI32Selective_Scan_fwd_kernel_traitsILi128ELi16ELi1ELb1ELb0ELb1ELb1EN3c104HalfENS1_7complexIfEEEEv13SSMParamsBase)
        .other          _Z25selective_scan_fwd_kernelI32Selective_Scan_fwd_kernel_traitsILi128ELi16ELi1ELb1ELb0ELb1ELb1EN3c104HalfENS1_7complexIfEEEEv13SSMParamsBase,@"STO_CUDA_ENTRY STV_DEFAULT"
_Z25selective_scan_fwd_kernelI32Selective_Scan_fwd_kernel_traitsILi128ELi16ELi1ELb1ELb0ELb1ELb1EN3c104HalfENS1_7complexIfEEEEv13SSMParamsBase:
.text._Z25selective_scan_fwd_kernelI32Selective_Scan_fwd_kernel_traitsILi128ELi16ELi1ELb1ELb0ELb1ELb1EN3c104HalfENS1_7complexIfEEEEv13SSMParamsBase:
        /* <DEDUP_REMOVED lines=98> */
.L_x_514:
[----:B------:R-:W-:Y:S01]  /*0620*/  BAR.SYNC.DEFER_BLOCKING 0x0 ;  /* 0x0000000000007b1d */ /* 0x000fe20000010000 */
[----:B------:R-:W-:-:S05]  /*0630*/  MOV R78, R106 ;  /* 0x0000006a004e7202 */ /* 0x000fca0000000f00 */
[----:B0-----:R-:W-:-:S05]  /*0640*/  IMAD.WIDE R2, R81, 0x10, R78 ;  /* 0x0000001051027825 */ /* 0x001fca00078e024e */
        /* <DEDUP_REMOVED lines=82> */
.L_x_476:
[----:B------:R-:W-:Y:S05]  /*0b70*/  BSYNC B0 ;  /* 0x0000000000007941 */ /* 0x000fea0003800000 */
.L_x_475:
        /* <DEDUP_REMOVED lines=36> */
.L_x_478:
[----:B------:R-:W-:Y:S05]  /*0dc0*/  BSYNC B0 ;  /* 0x0000000000007941 */ /* 0x000fea0003800000 */
.L_x_477:
        /* <DEDUP_REMOVED lines=38> */
.L_x_480:
[----:B------:R-:W-:Y:S05]  /*1030*/  BSYNC B0 ;  /* 0x0000000000007941 */ /* 0x000fea0003800000 */
.L_x_479:
        /* <DEDUP_REMOVED lines=36> */
.L_x_482:
[----:B------:R-:W-:Y:S05]  /*1280*/  BSYNC B0 ;  /* 0x0000000000007941 */ /* 0x000fea0003800000 */
.L_x_481:
        /* <DEDUP_REMOVED lines=42> */
.L_x_484:
[----:B------:R-:W-:Y:S05]  /*1530*/  BSYNC B0 ;  /* 0x0000000000007941 */ /* 0x000fea0003800000 */
.L_x_483:
        /* <DEDUP_REMOVED lines=40> */
.L_x_486:
[----:B------:R-:W-:Y:S05]  /*17c0*/  BSYNC B0 ;  /* 0x0000000000007941 */ /* 0x000fea0003800000 */
.L_x_485:
        /* <DEDUP_REMOVED lines=42> */
.L_x_488:
[----:B------:R-:W-:Y:S05]  /*1a70*/  BSYNC B0 ;  /* 0x0000000000007941 */ /* 0x000fea0003800000 */
.L_x_487:
        /* <DEDUP_REMOVED lines=40> */
.L_x_490:
[----:B------:R-:W-:Y:S05]  /*1d00*/  BSYNC B0 ;  /* 0x0000000000007941 */ /* 0x000fea0003800000 */
.L_x_489:
        /* <DEDUP_REMOVED lines=42> */
.L_x_492:
[----:B------:R-:W-:Y:S05]  /*1fb0*/  BSYNC B0 ;  /* 0x0000000000007941 */ /* 0x000fea0003800000 */
.L_x_491:
        /* <DEDUP_REMOVED lines=40> */
.L_x_494:
[----:B------:R-:W-:Y:S05]  /*2240*/  BSYNC B0 ;  /* 0x0000000000007941 */ /* 0x000fea0003800000 */
.L_x_493:
        /* <DEDUP_REMOVED lines=46> */
.L_x_496:
[----:B------:R-:W-:Y:S05]  /*2530*/  BSYNC B0 ;  /* 0x0000000000007941 */ /* 0x000fea0003800000 */
.L_x_495:
        /* <DEDUP_REMOVED lines=33> */
.L_x_498:
[----:B------:R-:W-:Y:S05]  /*2750*/  BSYNC B0 ;  /* 0x0000000000007941 */ /* 0x000fea0003800000 */
.L_x_497:
        /* <DEDUP_REMOVED lines=33> */
.L_x_500:
[----:B------:R-:W-:Y:S05]  /*2970*/  BSYNC B0 ;  /* 0x0000000000007941 */ /* 0x000fea0003800000 */
.L_x_499:
        /* <DEDUP_REMOVED lines=33> */
.L_x_502:
[----:B------:R-:W-:Y:S05]  /*2b90*/  BSYNC B0 ;  /* 0x0000000000007941 */ /* 0x000fea0003800000 */
.L_x_501:
        /* <DEDUP_REMOVED lines=33> */
.L_x_504:
[----:B------:R-:W-:Y:S05]  /*2db0*/  BSYNC B0 ;  /* 0x0000000000007941 */ /* 0x000fea0003800000 */
.L_x_503:
        /* <DEDUP_REMOVED lines=33> */
.L_x_506:
[----:B------:R-:W-:Y:S05]  /*2fd0*/  BSYNC B0 ;  /* 0x0000000000007941 */ /* 0x000fea0003800000 */
.L_x_505:
        /* <DEDUP_REMOVED lines=32> */
.L_x_513:
        /* <DEDUP_REMOVED lines=530> */
.L_x_509:
        /* <DEDUP_REMOVED lines=16> */
.L_x_510:
[----:B------:R-:W-:Y:S05]  /*5400*/  BSYNC B0 ;  /* 0x0000000000007941 */ /* 0x000fea0003800000 */
.L_x_508:
        /* <DEDUP_REMOVED lines=126> */
.L_x_512:
[----:B------:R-:W-:Y:S05]  /*5bf0*/  BSYNC B0 ;  /* 0x0000000000007941 */ /* 0x000fea0003800000 */
.L_x_511:
        /* <DEDUP_REMOVED lines=117> */
.L_x_507:
[----:B------:R-:W-:Y:S01]  /*6350*/  BAR.SYNC.DEFER_BLOCKING 0x0 ;  /* 0x0000000000007b1d */ /* 0x000fe20000010000 */
[----:B------:R-:W-:Y:S01]  /*6360*/  LEA R0, R83, R108, 0x1 ;  /* 0x0000006c53007211 */ /* 0x000fe200078e08ff */
[----:B------:R-:W-:Y:S01]  /*6370*/  USHF.L.U32 UR10, UR6, 0xb, URZ ;  /* 0x0000000b060a7899 */ /* 0x000fe2000800063f */
[----:B------:R-:W-:Y:S02]  /*6380*/  IADD3 R28, R108, R83, RZ ;  /* 0x000000536c1c7210 */ /* 0x000fe40007ffe0ff */
[----:B------:R-:W-:-:S03]  /*6390*/  F2FP.F16.F32.PACK_AB R19, R65, R66 ;  /* 0x000000424113723e */ /* 0x000fc600000000ff */
[----:B------:R-:W0:Y:S01]  /*63a0*/  LDC.64 R24, c[0x0][0x2b0] ;  /* 0x0000ac00ff187b82 */ /* 0x000e220000000a00 */
[----:B------:R-:W-:Y:S01]  /*63b0*/  F2FP.F16.F32.PACK_AB R18, R67, R68 ;  /* 0x000000444312723e */ /* 0x000fe200000000ff */
[----:B------:R-:W-:Y:S01]  /*63c0*/  USHF.R.S32.HI UR11, URZ, 0x1f, UR10 ;  /* 0x0000001f3f0b7899 */ /* 0x000fe2000801140a */
[----:B------:R-:W-:Y:S01]  /*63d0*/  F2FP.F16.F32.PACK_AB R17, R69, R72 ;  /* 0x000000484511723e */ /* 0x000fe200000000ff */
[----:B------:R-:W-:Y:S01]  /*63e0*/  ULDC.64 UR14, c[0x0][0x2b8] ;  /* 0x0000ae00000e7ab9 */ /* 0x000fe20000000a00 */
[----:B------:R-:W-:Y:S01]  /*63f0*/  F2FP.F16.F32.PACK_AB R16, R71, R74 ;  /* 0x0000004a4710723e */ /* 0x000fe200000000ff */
[----:B------:R-:W-:Y:S01]  /*6400*/  ULDC.64 UR16, c[0x0][0x2a8] ;  /* 0x0000aa0000107ab9 */ /* 0x000fe20000000a00 */
[----:B------:R-:W-:Y:S01]  /*6410*/  F2FP.F16.F32.PACK_AB R23, R56, R57 ;  /* 0x000000393817723e */ /* 0x000fe200000000ff */
[----:B------:R-:W1:Y:S01]  /*6420*/  LDC.64 R26, c[0x0][0x2a0] ;  /* 0x0000a800ff1a7b82 */ /* 0x000e620000000a00 */
[----:B------:R-:W-:Y:S02]  /*6430*/  F2FP.F16.F32.PACK_AB R22, R58, R59 ;  /* 0x0000003b3a16723e */ /* 0x000fe400000000ff */
[----:B------:R-:W-:-:S02]  /*6440*/  F2FP.F16.F32.PACK_AB R21, R60, R61 ;  /* 0x0000003d3c15723e */ /* 0x000fc400000000ff */
[----:B------:R-:W-:Y:S02]  /*6450*/  LEA R0, R0, UR8, 0x4 ;  /* 0x0000000800007c11 */ /* 0x000fe4000f8e20ff */
[----:B------:R-:W-:Y:S02]  /*6460*/  F2FP.F16.F32.PACK_AB R20, R62, R63 ;  /* 0x0000003f3e14723e */ /* 0x000fe400000000ff */
[----:B------:R-:W-:Y:S01]  /*6470*/  LEA R2, R28, UR8, 0x4 ;  /* 0x000000081c027c11 */ /* 0x000fe2000f8e20ff */
[----:B------:R2:W-:Y:S04]  /*6480*/  STS.128 [R0], R16 ;  /* 0x0000001000007388 */ /* 0x0005e80000000c00 */
[----:B------:R-:W-:Y:S01]  /*6490*/  STS.128 [R0+0x10], R20 ;  /* 0x0000101400007388 */ /* 0x000fe20000000c00 */
[----:B------:R-:W-:-:S03]  /*64a0*/  NOP ;  /* 0x0000000000007918 */ /* 0x000fc60000000000 */
[----:B------:R-:W3:Y:S01]  /*64b0*/  LDS.128 R8, [R2] ;  /* 0x0000000002087984 */ /* 0x000ee20000000c00 */
[C---:B0-----:R-:W-:Y:S02]  /*64c0*/  IMAD R12, R87.reuse, R24, RZ ;  /* 0x00000018570c7224 */ /* 0x041fe400078e02ff */
[----:B-1----:R-:W-:Y:S01]  /*64d0*/  IMAD R14, R87, R26, RZ ;  /* 0x0000001a570e7224 */ /* 0x002fe200078e02ff */
[----:B------:R-:W0:Y:S01]  /*64e0*/  LDS.128 R4, [R2+0x200] ;  /* 0x0002000002047984 */ /* 0x000e220000000c00 */
[C---:B------:R-:W-:Y:S02]  /*64f0*/  IMAD R3, R89.reuse, R25, R12 ;  /* 0x0000001959037224 */ /* 0x040fe400078e020c */
[----:B------:R-:W-:-:S04]  /*6500*/  IMAD.WIDE.U32 R12, R89, R24, UR10 ;  /* 0x0000000a590c7e25 */ /* 0x000fc8000f8e0018 */
[----:B--2---:R-:W-:Y:S01]  /*6510*/  IMAD R17, R89, R27, R14 ;  /* 0x0000001b59117224 */ /* 0x004fe200078e020e */
[----:B------:R-:W-:Y:S01]  /*6520*/  IADD3 R13, R13, R3, RZ ;  /* 0x000000030d0d7210 */ /* 0x000fe20007ffe0ff */
[----:B------:R-:W-:-:S04]  /*6530*/  IMAD.WIDE.U32 R14, R89, R26, UR10 ;  /* 0x0000000a590e7e25 */ /* 0x000fc8000f8e001a */
[----:B------:R-:W-:Y:S01]  /*6540*/  IMAD R3, R91, UR14, RZ ;  /* 0x0000000e5b037c24 */ /* 0x000fe2000f8e02ff */
[----:B------:R-:W-:Y:S01]  /*6550*/  IADD3 R15, R15, R17, RZ ;  /* 0x000000110f0f7210 */ /* 0x000fe20007ffe0ff */
[----:B------:R-:W-:Y:S02]  /*6560*/  IMAD R17, R91, UR16, RZ ;  /* 0x000000105b117c24 */ /* 0x000fe4000f8e02ff */
        /* <DEDUP_REMOVED lines=13> */
[----:B---3--:R-:W-:Y:S01]  /*6640*/  STG.E.128 desc[UR12][R16.64], R8 ;  /* 0x0000000810007986 */ /* 0x008fe2000c101d0c */
        /* <DEDUP_REMOVED lines=8> */
[----:B------:R-:W-:Y:S01]  /*66d0*/  LEA R28, R28, UR8, 0x4 ;  /* 0x000000081c1c7c11 */ /* 0x000fe2000f8e20ff */
[----:B------:R-:W-:Y:S01]  /*66e0*/  ULDC.64 UR8, c[0x0][0x2c8] ;  /* 0x0000b20000087ab9 */ /* 0x000fe20000000a00 */
[----:B------:R-:W-:Y:S02]  /*66f0*/  IADD3 R106, P2, R106, 0x1000, RZ ;  /* 0x000010006a6a7810 */ /* 0x000fe40007f5e0ff */
[----:B------:R-:W-:Y:S02]  /*6700*/  IADD3 R104, P3, R104, 0x1000, RZ ;  /* 0x0000100068687810 */ /* 0x000fe40007f7e0ff */
[----:B------:R-:W-:Y:S02]  /*6710*/  IADD3.X R73, RZ, R73, RZ, P1, !PT ;  /* 0x00000049ff497210 */ /* 0x000fe40000ffe4ff */
[----:B------:R-:W-:Y:S02]  /*6720*/  IADD3.X R79, RZ, R79, RZ, P2, !PT ;  /* 0x0000004fff4f7210 */ /* 0x000fe400017fe4ff */
[----:B------:R-:W-:Y:S01]  /*6730*/  IADD3.X R77, RZ, R77, RZ, P3, !PT ;  /* 0x0000004dff4d7210 */ /* 0x000fe20001ffe4ff */
[----:B--2---:R-:W-:Y:S04]  /*6740*/  STS.128 [R2], R20 ;  /* 0x0000001402007388 */ /* 0x004fe80000000c00 */
[----:B---3--:R-:W-:Y:S01]  /*6750*/  STS.128 [R2+0x200], R24 ;  /* 0x0002001802007388 */ /* 0x008fe20000000c00 */
[----:B------:R-:W-:-:S03]  /*6760*/  NOP ;  /* 0x0000000000007918 */ /* 0x000fc60000000000 */
[----:B------:R-:W0:Y:S04]  /*6770*/  LDS.128 R12, [R28] ;  /* 0x000000001c0c7984 */ /* 0x000e280000000c00 */
[----:B------:R-:W1:Y:S01]  /*6780*/  LDS.128 R4, [R28+0x10] ;  /* 0x000010001c047984 */ /* 0x000e620000000c00 */
[--C-:B0-----:R-:W-:Y:S02]  /*6790*/  HADD2.F32 R3, -RZ, R12.reuse.H0_H0 ;  /* 0x2000000cff037230 */ /* 0x101fe40000004100 */
[----:B------:R-:W-:Y:S02]  /*67a0*/  HADD2.F32 R12, -RZ, R12.H1_H1 ;  /* 0x3000000cff0c7230 */ /* 0x000fe40000004100 */
[----:B-1----:R-:W-:Y:S02]  /*67b0*/  HADD2.F32 R24, -RZ, R4.H1_H1 ;  /* 0x30000004ff187230 */ /* 0x002fe40000004100 */
[----:B------:R-:W-:Y:S01]  /*67c0*/  FMUL.FTZ R8, R3, -1.4426950216293334961 ;  /* 0xbfb8aa3b03087820 */ /* 0x000fe20000410000 */
[----:B------:R-:W-:-:S02]  /*67d0*/  HADD2.F32 R10, -RZ, R13.H0_H0 ;  /* 0x2000000dff0a7230 */ /* 0x000fc40000004100 */
[----:B------:R-:W-:Y:S01]  /*67e0*/  FMUL.FTZ R9, R12, -1.4426950216293334961 ;  /* 0xbfb8aa3b0c097820 */ /* 0x000fe20000410000 */
[----:B------:R-:W-:Y:S02]  /*67f0*/  HADD2.F32 R30, -RZ, R6.H1_H1 ;  /* 0x30000006ff1e7230 */ /* 0x000fe40000004100 */
[----:B------:R-:W-:Y:S01]  /*6800*/  FMUL.FTZ R25, R24, -1.4426950216293334961 ;  /* 0xbfb8aa3b18197820 */ /* 0x000fe20000410000 */
[----:B------:R-:W-:Y:S02]  /*6810*/  HADD2.F32 R13, -RZ, R13.H1_H1 ;  /* 0x3000000dff0d7230 */ /* 0x000fe40000004100 */
[----:B------:R-:W-:Y:S01]  /*6820*/  FMUL.FTZ R11, R10, -1.4426950216293334961 ;  /* 0xbfb8aa3b0a0b7820 */ /* 0x000fe20000410000 */
[--C-:B------:R-:W-:Y:S02]  /*6830*/  HADD2.F32 R17, -RZ, R14.reuse.H0_H0 ;  /* 0x2000000eff117230 */ /* 0x100fe40000004100 */
[----:B------:R-:W-:Y:S01]  /*6840*/  FMUL.FTZ R31, R30, -1.4426950216293334961 ;  /* 0xbfb8aa3b1e1f7820 */ /* 0x000fe20000410000 */
[----:B------:R-:W-:-:S02]  /*6850*/  HADD2.F32 R18, -RZ, R14.H1_H1 ;  /* 0x3000000eff127230 */ /* 0x000fc40000004100 */
[----:B------:R-:W-:Y:S01]  /*6860*/  FMUL.FTZ R16, R13, -1.4426950216293334961 ;  /* 0xbfb8aa3b0d107820 */ /* 0x000fe20000410000 */
[--C-:B------:R-:W-:Y:S02]  /*6870*/  HADD2.F32 R20, -RZ, R15.reuse.H0_H0 ;  /* 0x2000000fff147230 */ /* 0x100fe40000004100 */
[----:B------:R-:W-:Y:S01]  /*6880*/  FMUL.FTZ R14, R17, -1.4426950216293334961 ;  /* 0xbfb8aa3b110e7820 */ /* 0x000fe20000410000 */
[----:B------:R-:W-:Y:S02]  /*6890*/  HADD2.F32 R21, -RZ, R15.H1_H1 ;  /* 0x3000000fff157230 */ /* 0x000fe40000004100 */
[----:B------:R-:W-:Y:S01]  /*68a0*/  FMUL.FTZ R19, R18, -1.4426950216293334961 ;  /* 0xbfb8aa3b12137820 */ /* 0x000fe20000410000 */
[----:B------:R-:W-:Y:S02]  /*68b0*/  HADD2.F32 R27, -RZ, R5.H1_H1 ;  /* 0x30000005ff1b7230 */ /* 0x000fe40000004100 */
[----:B------:R-:W-:Y:S01]  /*68c0*/  FMUL.FTZ R15, R20, -1.4426950216293334961 ;  /* 0xbfb8aa3b140f7820 */ /* 0x000fe20000410000 */
[----:B------:R-:W-:-:S02]  /*68d0*/  HADD2.F32 R33, -RZ, R7.H1_H1 ;  /* 0x30000007ff217230 */ /* 0x000fc40000004100 */
[----:B------:R-:W-:Y:S01]  /*68e0*/  FMUL.FTZ R22, R21, -1.4426950216293334961 ;  /* 0xbfb8aa3b15167820 */ /* 0x000fe20000410000 */
[----:B------:R-:W-:Y:S02]  /*68f0*/  HADD2.F32 R23, -RZ, R4.H0_H0 ;  /* 0x20000004ff177230 */ /* 0x000fe40000004100 */
[----:B------:R-:W-:Y:S01]  /*6900*/  FMUL.FTZ R28, R27, -1.4426950216293334961 ;  /* 0xbfb8aa3b1b1c7820 */ /* 0x000fe20000410000 */
[----:B------:R-:W-:Y:S02]  /*6910*/  HADD2.F32 R29, -RZ, R6.H0_H0 ;  /* 0x20000006ff1d7230 */ /* 0x000fe40000004100 */
[----:B------:R-:W-:Y:S01]  /*6920*/  FMUL.FTZ R34, R33, -1.4426950216293334961 ;  /* 0xbfb8aa3b21227820 */ /* 0x000fe20000410000 */
[----:B------:R-:W-:Y:S02]  /*6930*/  HADD2.F32 R26, -RZ, R5.H0_H0 ;  /* 0x20000005ff1a7230 */ /* 0x000fe40000004100 */
[----:B------:R-:W-:Y:S01]  /*6940*/  FMUL.FTZ R4, R23, -1.4426950216293334961 ;  /* 0xbfb8aa3b17047820 */ /* 0x000fe20000410000 */
[----:B------:R-:W-:-:S02]  /*6950*/  HADD2.F32 R32, -RZ, R7.H0_H0 ;  /* 0x20000007ff207230 */ /* 0x000fc40000004100 */
[----:B------:R-:W-:Y:S01]  /*6960*/  FMUL.FTZ R6, R29, -1.4426950216293334961 ;  /* 0xbfb8aa3b1d067820 */ /* 0x000fe20000410000 */
[----:B------:R-:W0:Y:S01]  /*6970*/  MUFU.EX2 R9, R9 ;  /* 0x0000000900097308 */ /* 0x000e220000000800 */
[----:B------:R-:W-:Y:S01]  /*6980*/  FMUL.FTZ R5, R26, -1.4426950216293334961 ;  /* 0xbfb8aa3b1a057820 */ /* 0x000fe20000410000 */
[----:B------:R-:W-:-:S06]  /*6990*/  FMUL.FTZ R7, R32, -1.4426950216293334961 ;  /* 0xbfb8aa3b20077820 */ /* 0x000fcc0000410000 */
[----:B------:R-:W1:Y:S08]  /*69a0*/  MUFU.EX2 R8, R8 ;  /* 0x0000000800087308 */ /* 0x000e700000000800 */
[----:B------:R-:W2:Y:S01]  /*69b0*/  MUFU.EX2 R25, R25 ;  /* 0x0000001900197308 */ /* 0x000ea20000000800 */
[----:B0-----:R-:W-:-:S07]  /*69c0*/  FADD.FTZ R9, R9, 1 ;  /* 0x3f80000009097421 */ /* 0x001fce0000010000 */
[----:B------:R-:W0:Y:S01]  /*69d0*/  MUFU.EX2 R11, R11 ;  /* 0x0000000b000b7308 */ /* 0x000e220000000800 */
[----:B-1----:R-:W-:-:S07]  /*69e0*/  FADD.FTZ R8, R8, 1 ;  /* 0x3f80000008087421 */ /* 0x002fce0000010000 */
[----:B------:R-:W1:Y:S01]  /*69f0*/  MUFU.EX2 R31, R31 ;  /* 0x0000001f001f7308 */ /* 0x000e620000000800 */
[----:B--2---:R-:W-:-:S07]  /*6a00*/  FADD.FTZ R25, R25, 1 ;  /* 0x3f80000019197421 */ /* 0x004fce0000010000 */
        /* <DEDUP_REMOVED lines=22> */
[----:B------:R0:W1:Y:S01]  /*6b70*/  MUFU.RCP R36, R8 ;  /* 0x0000000800247308 */ /* 0x0000620000001000 */
[----:B--2---:R-:W-:-:S07]  /*6b80*/  FADD.FTZ R5, R5, 1 ;  /* 0x3f80000005057421 */ /* 0x004fce0000010000 */
[----:B------:R-:W2:Y:S01]  /*6b90*/  MUFU.RCP R9, R9 ;  /* 0x0000000900097308 */ /* 0x000ea20000001000 */
[----:B0-----:R-:W-:-:S07]  /*6ba0*/  FADD.FTZ R8, R7, 1 ;  /* 0x3f80000007087421 */ /* 0x001fce0000010000 */
[----:B------:R-:W0:Y:S01]  /*6bb0*/  MUFU.RCP R25, R25 ;  /* 0x0000001900197308 */ /* 0x000e220000001000 */
[----:B-1----:R-:W-:-:S04]  /*6bc0*/  FMUL.FTZ R3, R3, R36 ;  /* 0x0000002403037220 */ /* 0x002fc80000410000 */
[----:B------:R-:W-:-:S03]  /*6bd0*/  FMUL.FTZ R3, R3, R74 ;  /* 0x0000004a03037220 */ /* 0x000fc60000410000 */
[----:B------:R-:W-:Y:S01]  /*6be0*/  MUFU.RCP R11, R11 ;  /* 0x0000000b000b7308 */ /* 0x000fe20000001000 */
[----:B--2---:R-:W-:-:S04]  /*6bf0*/  FMUL.FTZ R12, R12, R9 ;  /* 0x000000090c0c7220 */ /* 0x004fc80000410000 */
[----:B------:R-:W-:-:S03]  /*6c00*/  FMUL.FTZ R12, R12, R71 ;  /* 0x000000470c0c7220 */ /* 0x000fc60000410000 */
[----:B------:R-:W-:Y:S01]  /*6c10*/  MUFU.RCP R38, R4 ;  /* 0x0000000400267308 */ /* 0x000fe20000001000 */
[----:B0-----:R-:W-:Y:S01]  /*6c20*/  FMUL.FTZ R9, R24, R25 ;  /* 0x0000001918097220 */ /* 0x001fe20000410000 */
[----:B------:R-:W-:Y:S01]  /*6c30*/  F2FP.F16.F32.PACK_AB R12, R12, R3 ;  /* 0x000000030c0c723e */ /* 0x000fe200000000ff */
[----:B------:R-:W0:Y:S02]  /*6c40*/  LDC.64 R24, c[0x0][0x2c0] ;  /* 0x0000b000ff187b82 */ /* 0x000e240000000a00 */
[----:B------:R-:W-:-:S03]  /*6c50*/  FMUL.FTZ R9, R9, R62 ;  /* 0x0000003e09097220 */ /* 0x000fc60000410000 */
[----:B------:R-:W-:Y:S08]  /*6c60*/  MUFU.RCP R40, R6 ;  /* 0x0000000600287308 */ /* 0x000ff00000001000 */
[----:B------:R-:W-:Y:S08]  /*6c70*/  MUFU.RCP R31, R31 ;  /* 0x0000001f001f7308 */ /* 0x000ff00000001000 */
[----:B------:R-:W1:Y:S08]  /*6c80*/  MUFU.RCP R16, R16 ;  /* 0x0000001000107308 */ /* 0x000e700000001000 */
[----:B------:R-:W2:Y:S08]  /*6c90*/  MUFU.RCP R14, R14 ;  /* 0x0000000e000e7308 */ /* 0x000eb00000001000 */
[----:B------:R-:W3:Y:S01]  /*6ca0*/  MUFU.RCP R19, R19 ;  /* 0x0000001300137308 */ /* 0x000ee20000001000 */
[----:B-1----:R-:W-:-:S04]  /*6cb0*/  FMUL.FTZ R4, R13, R16 ;  /* 0x000000100d047220 */ /* 0x002fc80000410000 */
[----:B------:R-:W-:-:S03]  /*6cc0*/  FMUL.FTZ R4, R4, R69 ;  /* 0x0000004504047220 */ /* 0x000fc60000410000 */
[----:B------:R-:W1:Y:S01]  /*6cd0*/  MUFU.RCP R15, R15 ;  /* 0x0000000f000f7308 */ /* 0x000e620000001000 */
[----:B--2---:R-:W-:-:S04]  /*6ce0*/  FMUL.FTZ R17, R17, R14 ;  /* 0x0000000e11117220 */ /* 0x004fc80000410000 */
[----:B------:R-:W-:-:S03]  /*6cf0*/  FMUL.FTZ R17, R17, R68 ;  /* 0x0000004411117220 */ /* 0x000fc60000410000 */
[----:B------:R-:W2:Y:S01]  /*6d00*/  MUFU.RCP R22, R22 ;  /* 0x0000001600167308 */ /* 0x000ea20000001000 */
[----:B---3--:R-:W-:-:S04]  /*6d10*/  FMUL.FTZ R18, R18, R19 ;  /* 0x0000001312127220 */ /* 0x008fc80000410000 */
[----:B------:R-:W-:-:S03]  /*6d20*/  FMUL.FTZ R18, R18, R67 ;  /* 0x0000004312127220 */ /* 0x000fc60000410000 */
[----:B------:R3:W4:Y:S01]  /*6d30*/  MUFU.RCP R35, R5 ;  /* 0x0000000500237308 */ /* 0x0007220000001000 */
[----:B-1----:R-:W-:Y:S01]  /*6d40*/  FMUL.FTZ R7, R20, R15 ;  /* 0x0000000f14077220 */ /* 0x002fe20000410000 */
[----:B------:R-:W-:Y:S01]  /*6d50*/  F2FP.F16.F32.PACK_AB R14, R18, R17 ;  /* 0x00000011120e723e */ /* 0x000fe200000000ff */
[----:B------:R-:W-:Y:S02]  /*6d60*/  BAR.SYNC.DEFER_BLOCKING 0x0 ;  /* 0x0000000000007b1d */ /* 0x000fe40000010000 */
[----:B------:R-:W-:-:S04]  /*6d70*/  FMUL.FTZ R7, R7, R66 ;  /* 0x0000004207077220 */ /* 0x000fc80000410000 */
[----:B------:R-:W1:Y:S01]  /*6d80*/  MUFU.RCP R28, R28 ;  /* 0x0000001c001c7308 */ /* 0x000e620000001000 */
[----:B---3--:R-:W-:Y:S01]  /*6d90*/  FMUL.FTZ R5, R10, R11 ;  /* 0x0000000b0a057220 */ /* 0x008fe20000410000 */
[----:B------:R-:W-:Y:S01]  /*6da0*/  FMUL.FTZ R10, R29, R40 ;  /* 0x000000281d0a7220 */ /* 0x000fe20000410000 */
[----:B------:R-:W-:Y:S01]  /*6db0*/  FMUL.FTZ R11, R30, R31 ;  /* 0x0000001f1e0b7220 */ /* 0x000fe20000410000 */
[----:B--2---:R-:W-:Y:S01]  /*6dc0*/  FMUL.FTZ R6, R21, R22 ;  /* 0x0000001615067220 */ /* 0x004fe20000410000 */
[----:B------:R-:W-:Y:S01]  /*6dd0*/  FMUL.FTZ R5, R5, R72 ;  /* 0x0000004805057220 */ /* 0x000fe20000410000 */
[----:B------:R-:W-:Y:S01]  /*6de0*/  FMUL.FTZ R10, R10, R59 ;  /* 0x0000003b0a0a7220 */ /* 0x000fe20000410000 */
[----:B------:R-:W-:Y:S01]  /*6df0*/  FMUL.FTZ R11, R11, R58 ;  /* 0x0000003a0b0b7220 */ /* 0x000fe20000410000 */
[----:B------:R2:W3:Y:S01]  /*6e00*/  MUFU.RCP R37, R8 ;  /* 0x0000000800257308 */ /* 0x0004e20000001000 */
[----:B----4-:R-:W-:Y:S01]  /*6e10*/  FMUL.FTZ R26, R26, R35 ;  /* 0x000000231a1a7220 */ /* 0x010fe20000410000 */
[----:B------:R-:W-:Y:S01]  /*6e20*/  FMUL.FTZ R6, R6, R65 ;  /* 0x0000004106067220 */ /* 0x000fe20000410000 */
[----:B------:R-:W-:Y:S01]  /*6e30*/  F2FP.F16.F32.PACK_AB R13, R4, R5 ;  /* 0x00000005040d723e */ /* 0x000fe200000000ff */
[----:B0-----:R-:W-:-:S02]  /*6e40*/  IMAD R4, R87, R24, RZ ;  /* 0x0000001857047224 */ /* 0x001fc400078e02ff */
[----:B------:R-:W-:Y:S01]  /*6e50*/  FMUL.FTZ R26, R26, R61 ;  /* 0x0000003d1a1a7220 */ /* 0x000fe20000410000 */
[----:B------:R-:W-:Y:S01]  /*6e60*/  F2FP.F16.F32.PACK_AB R10, R11, R10 ;  /* 0x0000000a0b0a723e */ /* 0x000fe200000000ff */
[----:B------:R-:W0:Y:S01]  /*6e70*/  MUFU.RCP R34, R34 ;  /* 0x0000002200227308 */ /* 0x000e220000001000 */
[----:B--2---:R-:W-:Y:S01]  /*6e80*/  FMUL.FTZ R8, R23, R38 ;  /* 0x0000002617087220 */ /* 0x004fe20000410000 */
[----:B-1----:R-:W-:Y:S01]  /*6e90*/  FMUL.FTZ R27, R27, R28 ;  /* 0x0000001c1b1b7220 */ /* 0x002fe20000410000 */
[----:B------:R-:W-:Y:S01]  /*6ea0*/  F2FP.F16.F32.PACK_AB R15, R6, R7 ;  /* 0x00000007060f723e */ /* 0x000fe200000000ff */
[----:B------:R-:W-:Y:S02]  /*6eb0*/  IMAD R3, R89, R25, R4 ;  /* 0x0000001959037224 */ /* 0x000fe400078e0204 */
[----:B------:R-:W-:Y:S01]  /*6ec0*/  FMUL.FTZ R8, R8, R63 ;  /* 0x0000003f08087220 */ /* 0x000fe20000410000 */
[----:B------:R-:W-:Y:S01]  /*6ed0*/  FMUL.FTZ R27, R27, R60 ;  /* 0x0000003c1b1b7220 */ /* 0x000fe20000410000 */
[----:B------:R-:W-:Y:S01]  /*6ee0*/  IMAD.WIDE.U32 R4, R89, R24, UR10 ;  /* 0x0000000a59047e25 */ /* 0x000fe2000f8e0018 */
[----:B------:R-:W-:Y:S03]  /*6ef0*/  STS.128 [R0], R12 ;  /* 0x0000000c00007388 */ /* 0x000fe60000000c00 */
[----:B---3--:R-:W-:Y:S01]  /*6f00*/  FMUL.FTZ R32, R32, R37 ;  /* 0x0000002520207220 */ /* 0x008fe20000410000 */
[----:B------:R-:W-:-:S02]  /*6f10*/  F2FP.F16.F32.PACK_AB R8, R9, R8 ;  /* 0x000000080908723e */ /* 0x000fc400000000ff */
[----:B------:R-:W-:Y:S01]  /*6f20*/  F2FP.F16.F32.PACK_AB R9, R27, R26 ;  /* 0x0000001a1b09723e */ /* 0x000fe200000000ff */
[----:B------:R-:W-:Y:S01]  /*6f30*/  FMUL.FTZ R32, R32, R57 ;  /* 0x0000003920207220 */ /* 0x000fe20000410000 */
[----:B------:R-:W-:Y:S01]  /*6f40*/  IADD3 R5, R5, R3, RZ ;  /* 0x0000000305057210 */ /* 0x000fe20007ffe0ff */
[----:B------:R-:W-:Y:S02]  /*6f50*/  IMAD R3, R91, UR8, RZ ;  /* 0x000000085b037c24 */ /* 0x000fe4000f8e02ff */
[----:B0-----:R-:W-:Y:S02]  /*6f60*/  FMUL.FTZ R33, R33, R34 ;  /* 0x0000002221217220 */ /* 0x001fe40000410000 */
[C---:B------:R-:W-:Y:S02]  /*6f70*/  IMAD R3, R110.reuse, UR9, R3 ;  /* 0x000000096e037c24 */ /* 0x040fe4000f8e0203 */
[----:B------:R-:W-:Y:S01]  /*6f80*/  FMUL.FTZ R33, R33, R56 ;  /* 0x0000003821217220 */ /* 0x000fe20000410000 */
[----:B------:R-:W-:Y:S01]  /*6f90*/  IMAD.WIDE.U32 R4, R110, UR8, R4 ;  /* 0x000000086e047c25 */ /* 0x000fe2000f8e0004 */
[----:B------:R-:W-:-:S03]  /*6fa0*/  ULDC.64 UR8, c[0x0][0x320] ;  /* 0x0000c80000087ab9 */ /* 0x000fc60000000a00 */
[----:B------:R-:W-:Y:S02]  /*6fb0*/  F2FP.F16.F32.PACK_AB R11, R33, R32 ;  /* 0x00000020210b723e */ /* 0x000fe400000000ff */
[----:B------:R-:W-:-:S03]  /*6fc0*/  IADD3 R3, R5, R3, RZ ;  /* 0x0000000305037210 */ /* 0x000fc60007ffe0ff */
[----:B------:R0:W-:Y:S01]  /*6fd0*/  STS.128 [R0+0x10], R8 ;  /* 0x0000100800007388 */ /* 0x0001e20000000c00 */
[----:B------:R-:W-:-:S03]  /*6fe0*/  NOP ;  /* 0x0000000000007918 */ /* 0x000fc60000000000 */
[----:B------:R-:W1:Y:S04]  /*6ff0*/  LDS.128 R16, [R2] ;  /* 0x0000000002107984 */ /* 0x000e680000000c00 */
        /* <DEDUP_REMOVED lines=10> */
.L_x_515:
        /* <DEDUP_REMOVED lines=14> */
.L_x_5171:


//--------------------- .text._Z25selective_scan_fwd_kernelI32Selective_Scan_fwd_kernel_traitsILi128ELi16ELi1ELb1ELb1ELb0ELb0EN3c104HalfENS1_7complexIfEEEEv13SSMParamsBase --------------------------
	.section	.text._Z25selective_scan_fwd_kernelI32Selective_Scan_fwd_kernel_traitsILi128ELi16ELi1ELb1ELb1ELb0ELb0EN3c104HalfENS1_7complexIfEEEEv13SSMParamsBase,"ax",@progbits
	.align	128
        .global         _Z25selective_scan_fwd_kernelI32Selective_Scan_fwd_kernel_traitsILi128ELi16ELi1ELb1ELb1ELb0ELb0EN3c104HalfENS1_7complexIfEEEEv13SSMParamsBase
        .type           _Z25selective_scan_fwd_kernelI32Selective_Scan_fwd_kernel_traitsILi128ELi16ELi1ELb1ELb1ELb0ELb0EN3c104HalfENS1_7complexIfEEEEv13SSMParamsBase,@function
        .size           _Z25selective_scan_fwd_kernelI32Selective_Scan_fwd_kernel_traitsILi128ELi16ELi1ELb1ELb1ELb0ELb0EN3c104HalfENS1_7complexIfEEEEv13SSMParamsBase,(.L_x_5172 - _Z25selective_scan_fwd_kernelI32Selective_Scan_fwd_kernel_traitsILi128ELi16ELi1ELb1ELb1ELb0ELb0EN3c104HalfENS1_7complexIfEEEEv13SSMParamsBase)
        .other          _Z25selective_scan_fwd_kernelI32Selective_Scan_fwd_kernel_traitsILi128ELi16ELi1ELb1ELb1ELb0ELb0EN3c104HalfENS1_7complexIfEEEEv13SSMParamsBase,@"STO_CUDA_ENTRY STV_DEFAULT"
_Z25selective_scan_fwd_kernelI32Selective_Scan_fwd_kernel_traitsILi128ELi16ELi1ELb1ELb1ELb0ELb0EN3c104HalfENS1_7complexIfEEEEv13SSMParamsBase:
.text._Z25selective_scan_fwd_kernelI32Selective_Scan_fwd_kernel_traitsILi128ELi16ELi1ELb1ELb1ELb0ELb0EN3c104HalfENS1_7complexIfEEEEv13SSMParamsBase:
        /* <DEDUP_REMOVED lines=98> */
.L_x_555:
        /* <DEDUP_REMOVED lines=10> */
[----:B-1----:R-:W-:-:S06]  /*06c0*/  ULEA UR8, UR8, UR7, 0x18 ;  /* 0x0000000708087291 */ /* 0x002fcc000f8ec03f */
[C---:B------:R-:W-:Y:S02]  /*06d0*/  LEA R18, R0.reuse, UR8, 0x4 ;  /* 0x0000000800127c11 */ /* 0x040fe4000f8e20ff */
[----:B------:R-:W-:-:S04]  /*06e0*/  IADD3 R0, R0, R69, RZ ;  /* 0x0000004500007210 */ /* 0x000fc80007ffe0ff */
[----:B0-----:R-:W-:Y:S02]  /*06f0*/  LEA R2, R0, UR8, 0x4 ;  /* 0x0000000800027c11 */ /* 0x001fe4000f8e20ff */
[----:B------:R-:W0:Y:S01]  /*0700*/  LDC R0, c[0x0][0x21c] ;  /* 0x00008700ff007b82 */ /* 0x000e220000000800 */
        /* <DEDUP_REMOVED lines=9> */
[----:B------:R-:W-:Y:S02]  /*07a0*/  BSSY B0, `(.L_x_516) ;  /* 0x000003e000007945 */ /* 0x000fe40003800000 */
[----:B--2---:R-:W-:Y:S04]  /*07b0*/  STS.128 [R18], R24 ;  /* 0x0000001812007388 */ /* 0x004fe80000000c00 */
[----:B---3--:R-:W-:Y:S01]  /*07c0*/  STS.128 [R18+0x200], R28 ;  /* 0x0002001c12007388 */ /* 0x008fe20000000c00 */
[----:B------:R-:W-:-:S03]  /*07d0*/  NOP ;  /* 0x0000000000007918 */ /* 0x000fc60000000000 */
[----:B------:R-:W1:Y:S04]  /*07e0*/  LDS.128 R20, [R2] ;  /* 0x0000000002147984 */ /* 0x000e680000000c00 */
[----:B------:R2:W3:Y:S01]  /*07f0*/  LDS.128 R12, [R2+0x10] ;  /* 0x00001000020c7984 */ /* 0x0004e20000000c00 */
[----:B-1----:R-:W-:Y:S02]  /*0800*/  HADD2.F32 R90, -RZ, R20.H0_H0 ;  /* 0x20000014ff5a7230 */ /* 0x002fe40000004100 */
[----:B------:R-:W-:Y:S02]  /*0810*/  HADD2.F32 R86, -RZ, R21.H0_H0 ;  /* 0x20000015ff567230 */ /* 0x000fe40000004100 */
[----:B------:R-:W-:Y:S02]  /*0820*/  HADD2.F32 R82, -RZ, R22.H0_H0 ;  /* 0x20000016ff527230 */ /* 0x000fe40000004100 */
[----:B------:R-:W-:Y:S01]  /*0830*/  FADD.FTZ R90, R90, UR5 ;  /* 0x000000055a5a7e21 */ /* 0x000fe20008010000 */
[----:B------:R-:W-:-:S02]  /*0840*/  HADD2.F32 R20, -RZ, R20.H1_H1 ;  /* 0x30000014ff147230 */ /* 0x000fc40000004100 */
[----:B------:R-:W-:Y:S01]  /*0850*/  FADD.FTZ R86, R86, UR5 ;  /* 0x0000000556567e21 */ /* 0x000fe20008010000 */
[----:B------:R-:W-:Y:S02]  /*0860*/  HADD2.F32 R21, -RZ, R21.H1_H1 ;  /* 0x30000015ff157230 */ /* 0x000fe40000004100 */
[----:B------:R-:W-:Y:S01]  /*0870*/  FADD.FTZ R82, R82, UR5 ;  /* 0x0000000552527e21 */ /* 0x000fe20008010000 */
[----:B------:R-:W-:Y:S01]  /*0880*/  FSETP.GTU.FTZ.AND P5, PT, R90, 20, PT ;  /* 0x41a000005a00780b */ /* 0x000fe20003fbc000 */
[----:B------:R-:W-:Y:S02]  /*0890*/  HADD2.F32 R22, -RZ, R22.H1_H1 ;  /* 0x30000016ff167230 */ /* 0x000fe40000004100 */
[----:B------:R-:W-:Y:S01]  /*08a0*/  FADD.FTZ R88, R20, UR5 ;  /* 0x0000000514587e21 */ /* 0x000fe20008010000 */
[--C-:B------:R-:W-:Y:S01]  /*08b0*/  HADD2.F32 R78, -RZ, R23.reuse.H0_H0 ;  /* 0x20000017ff4e7230 */ /* 0x100fe20000004100 */
[----:B------:R-:W-:Y:S01]  /*08c0*/  ISETP.EQ.OR P5, PT, RZ, UR7, P5 ;  /* 0x00000007ff007c0c */ /* 0x000fe2000afa2670 */
[----:B------:R-:W-:Y:S01]  /*08d0*/  FADD.FTZ R84, R21, UR5 ;  /* 0x0000000515547e21 */ /* 0x000fe20008010000 */
[----:B------:R-:W-:Y:S01]  /*08e0*/  FADD.FTZ R80, R22, UR5 ;  /* 0x0000000516507e21 */ /* 0x000fe20008010000 */
[----:B------:R-:W-:-:S02]  /*08f0*/  HADD2.F32 R23, -RZ, R23.H1_H1 ;  /* 0x30000017ff177230 */ /* 0x000fc40000004100 */
[----:B------:R-:W-:Y:S01]  /*0900*/  FADD.FTZ R78, R78, UR5 ;  /* 0x000000054e4e7e21 */ /* 0x000fe20008010000 */
[----:B------:R-:W-:Y:S02]  /*0910*/  FSETP.GTU.FTZ.AND P4, PT, R88, 20, PT ;  /* 0x41a000005800780b */ /* 0x000fe40003f9c000 */
[----:B------:R-:W-:Y:S01]  /*0920*/  FSETP.GTU.FTZ.AND P3, PT, R86, 20, PT ;  /* 0x41a000005600780b */ /* 0x000fe20003f7c000 */
[----:B------:R-:W-:Y:S01]  /*0930*/  FADD.FTZ R76, R23, UR5 ;  /* 0x00000005174c7e21 */ /* 0x000fe20008010000 */
[----:B------:R-:W-:Y:S02]  /*0940*/  FSETP.GTU.FTZ.AND P2, PT, R84, 20, PT ;  /* 0x41a000005400780b */ /* 0x000fe40003f5c000 */
[----:B------:R-:W-:Y:S02]  /*0950*/  FSETP.GTU.FTZ.AND P1, PT, R82, 20, PT ;  /* 0x41a000005200780b */ /* 0x000fe40003f3c000 */
[----:B------:R-:W-:Y:S02]  /*0960*/  FSETP.GTU.FTZ.AND P0, PT, R80, 20, PT ;  /* 0x41a000005000780b */ /* 0x000fe40003f1c000 */
[----:B------:R-:W-:Y:S01]  /*0970*/  FSETP.GTU.FTZ.AND P6, PT, R78, 20, PT ;  /* 0x41a000004e00780b */ /* 0x000fe20003fdc000 */
[----:B0-23--:R-:W-:-:S12]  /*0980*/  @P5 BRA `(.L_x_517) ;  /* 0x00000000007c5947 */ /* 0x00dfd80003800000 */
        /* <DEDUP_REMOVED lines=31> */
.L_x_517:
[----:B------:R-:W-:Y:S05]  /*0b80*/  BSYNC B0 ;  /* 0x0000000000007941 */ /* 0x000fea0003800000 */
.L_x_516:
        /* <DEDUP_REMOVED lines=38> */
.L_x_519:
[----:B------:R-:W-:Y:S05]  /*0df0*/  BSYNC B0 ;  /* 0x0000000000007941 */ /* 0x000fea0003800000 */
.L_x_518:
        /* <DEDUP_REMOVED lines=36> */
.L_x_521:
[----:B------:R-:W-:Y:S05]  /*1040*/  BSYNC B0 ;  /* 0x0000000000007941 */ /* 0x000fea0003800000 */
.L_x_520:
        /* <DEDUP_REMOVED lines=38> */
.L_x_523:
[----:B------:R-:W-:Y:S05]  /*12b0*/  BSYNC B0 ;  /* 0x0000000000007941 */ /* 0x000fea0003800000 */
.L_x_522:
        /* <DEDUP_REMOVED lines=36> */
.L_x_525:
[----:B------:R-:W-:Y:S05]  /*1500*/  BSYNC B0 ;  /* 0x0000000000007941 */ /* 0x000fea0003800000 */
.L_x_524:
        /* <DEDUP_REMOVED lines=38> */
.L_x_527:
[----:B------:R-:W-:Y:S05]  /*1770*/  BSYNC B0 ;  /* 0x0000000000007941 */ /* 0x000fea0003800000 */
.L_x_526:
[----:B------:R-:W-:Y:S01]  /*1780*/  HADD2.F32 R14, -RZ, R14.H1_H1 ;  /* 0x3000000eff0e7230 */ /* 0x000fe20000004100 */
[----:B------:R-:W-:Y:S01]  /*1790*/  BSSY B0, `(.L_x_528) ;  /* 0x0000025000007945 */ /* 0x000fe20003800000 */
[----:B------:R-:W-:Y:S01]  /*17a0*/  FSETP.GTU.FTZ.AND P0, PT, R66, 20, PT ;  /* 0x41a000004200780b */ /* 0x000fe20003f1c000 */
[--C-:B------:R-:W-:Y:S02]  /*17b0*/  HADD2.F32 R62, -RZ, R15.reuse.H0_H0 ;  /* 0x2000000fff3e7230 */ /* 0x100fe40000004100 */
[----:B------:R-:W-:Y:S02]  /*17c0*/  HADD2.F32 R60, -RZ, R15.H1_H1 ;  /* 0x3000000fff3c7230 */ /* 0x000fe40000004100 */
[----:B------:R-:W-:Y:S01]  /*17d0*/  FADD.FTZ R64, R14, UR5 ;  /* 0x000000050e407e21 */ /* 0x000fe20008010000 */
[----:B------:R-:W-:Y:S07]  /*17e0*/  @P6 BRA `(.L_x_529) ;  /* 0x00000000007c6947 */ /* 0x000fee0003800000 */
        /* <DEDUP_REMOVED lines=31> */
.L_x_529:
[----:B------:R-:W-:Y:S05]  /*19e0*/  BSYNC B0 ;  /* 0x0000000000007941 */ /* 0x000fea0003800000 */
.L_x_528:
[----:B------:R-:W-:Y:S01]  /*19f0*/  ISETP.EQ.OR P5, PT, RZ, UR7, P5 ;  /* 0x00000007ff007c0c */ /* 0x000fe2000afa2670 */
[----:B------:R-:W-:Y:S01]  /*1a00*/  BSSY B0, `(.L_x_530) ;  /* 0x0000029000007945 */ /* 0x000fe20003800000 */
[--C-:B------:R-:W-:Y:S01]  /*1a10*/  HADD2.F32 R13, -RZ, R9.reuse.H0_H0 ;  /* 0x20000009ff0d7230 */ /* 0x100fe20000004100 */
[----:B------:R-:W-:Y:S01]  /*1a20*/  FSETP.GTU.FTZ.AND P6, PT, R64, 20, PT ;  /* 0x41a000004000780b */ /* 0x000fe20003fdc000 */
[--C-:B------:R-:W-:Y:S01]  /*1a30*/  HADD2.F32 R15, -RZ, R8.reuse.H0_H0 ;  /* 0x20000008ff0f7230 */ /* 0x100fe20000004100 */
[----:B------:R-:W-:Y:S01]  /*1a40*/  ISETP.EQ.OR P4, PT, RZ, UR7, P4 ;  /* 0x00000007ff007c0c */ /* 0x000fe2000a782670 */
[----:B------:R-:W-:Y:S02]  /*1a50*/  HADD2.F32 R41, -RZ, R8.H1_H1 ;  /* 0x30000008ff297230 */ /* 0x000fe40000004100 */
[----:B------:R-:W-:Y:S01]  /*1a60*/  FADD.FTZ R62, R62, UR5 ;  /* 0x000000053e3e7e21 */ /* 0x000fe20008010000 */
[----:B------:R-:W-:Y:S02]  /*1a70*/  HADD2.F32 R9, -RZ, R9.H1_H1 ;  /* 0x30000009ff097230 */ /* 0x000fe40000004100 */
        /* <DEDUP_REMOVED lines=33> */
.L_x_531:
[----:B------:R-:W-:Y:S05]  /*1c90*/  BSYNC B0 ;  /* 0x0000000000007941 */ /* 0x000fea0003800000 */
.L_x_530:
[----:B------:R-:W-:Y:S01]  /*1ca0*/  BSSY B0, `(.L_x_532) ;  /* 0x0000028000007945 */ /* 0x000fe20003800000 */
[--C-:B------:R-:W-:Y:S01]  /*1cb0*/  HADD2.F32 R17, -RZ, R11.reuse.H0_H0 ;  /* 0x2000000bff117230 */ /* 0x100fe20000004100 */
[----:B------:R-:W-:Y:S01]  /*1cc0*/  FSETP.GTU.FTZ.AND P5, PT, R62, 20, PT ;  /* 0x41a000003e00780b */ /* 0x000fe20003fbc000 */
[----:B------:R-:W-:Y:S02]  /*1cd0*/  HADD2.F32 R35, -RZ, R11.H1_H1 ;  /* 0x3000000bff237230 */ /* 0x000fe40000004100 */
[----:B------:R-:W-:Y:S01]  /*1ce0*/  FADD.FTZ R60, R60, UR5 ;  /* 0x000000053c3c7e21 */ /* 0x000fe20008010000 */
[----:B------:R-:W-:Y:S02]  /*1cf0*/  HADD2.F32 R37, -RZ, R10.H1_H1 ;  /* 0x3000000aff257230 */ /* 0x000fe40000004100 */
[--C-:B------:R-:W-:Y:S02]  /*1d00*/  HADD2.F32 R11, -RZ, R4.reuse.H0_H0 ;  /* 0x20000004ff0b7230 */ /* 0x100fe40000004100 */
        /* <DEDUP_REMOVED lines=33> */
.L_x_533:
[----:B------:R-:W-:Y:S05]  /*1f20*/  BSYNC B0 ;  /* 0x0000000000007941 */ /* 0x000fea0003800000 */
.L_x_532:
[----:B------:R-:W-:Y:S01]  /*1f30*/  ISETP.EQ.OR P3, PT, RZ, UR7, P3 ;  /* 0x00000007ff007c0c */ /* 0x000fe20009f62670 */
[----:B------:R-:W-:Y:S01]  /*1f40*/  BSSY B0, `(.L_x_534) ;  /* 0x000002e000007945 */ /* 0x000fe20003800000 */
[----:B------:R-:W-:Y:S01]  /*1f50*/  FSETP.GTU.FTZ.AND P4, PT, R60, 20, PT ;  /* 0x41a000003c00780b */ /* 0x000fe20003f9c000 */
[--C-:B------:R-:W-:Y:S01]  /*1f60*/  HADD2.F32 R21, -RZ, R5.reuse.H0_H0 ;  /* 0x20000005ff157230 */ /* 0x100fe20000004100 */
[----:B------:R-:W-:Y:S01]  /*1f70*/  ISETP.EQ.OR P2, PT, RZ, UR7, P2 ;  /* 0x00000007ff007c0c */ /* 0x000fe20009742670 */
[----:B------:R-:W-:Y:S01]  /*1f80*/  HADD2.F32 R31, -RZ, R5.H1_H1 ;  /* 0x30000005ff1f7230 */ /* 0x000fe20000004100 */
[----:B------:R-:W-:Y:S01]  /*1f90*/  ISETP.EQ.OR P1, PT, RZ, UR7, P1 ;  /* 0x00000007ff007c0c */ /* 0x000fe20008f22670 */
[--C-:B------:R-:W-:Y:S01]  /*1fa0*/  HADD2.F32 R5, -RZ, R7.reuse.H0_H0 ;  /* 0x20000007ff057230 */ /* 0x100fe20000004100 */
[----:B------:R-:W-:Y:S01]  /*1fb0*/  ISETP.EQ.OR P0, PT, RZ, UR7, P0 ;  /* 0x00000007ff007c0c */ /* 0x000fe20008702670 */
[--C-:B------:R-:W-:Y:S01]  /*1fc0*/  HADD2.F32 R19, -RZ, R6.reuse.H0_H0 ;  /* 0x20000006ff137230 */ /* 0x100fe20000004100 */
[----:B------:R-:W-:Y:S01]  /*1fd0*/  ISETP.EQ.OR P6, PT, RZ, UR7, P6 ;  /* 0x00000007ff007c0c */ /* 0x000fe2000b7c2670 */
[----:B------:R-:W-:Y:S01]  /*1fe0*/  HADD2.F32 R29, -RZ, R6.H1_H1 ;  /* 0x30000006ff1d7230 */ /* 0x000fe20000004100 */
[----:B------:R-:W-:Y:S01]  /*1ff0*/  ISETP.EQ.OR P5, PT, RZ, UR7, P5 ;  /* 0x00000007ff007c0c */ /* 0x000fe2000afa2670 */
[----:B------:R-:W-:Y:S01]  /*2000*/  HADD2.F32 R7, -RZ, R7.H1_H1 ;  /* 0x30000007ff077230 */ /* 0x000fe20000004100 */
        /* <DEDUP_REMOVED lines=33> */
.L_x_535:
[----:B------:R-:W-:Y:S05]  /*2220*/  BSYNC B0 ;  /* 0x0000000000007941 */ /* 0x000fea0003800000 */
.L_x_534:
        /* <DEDUP_REMOVED lines=33> */
.L_x_537:
[----:B------:R-:W-:Y:S05]  /*2440*/  BSYNC B0 ;  /* 0x0000000000007941 */ /* 0x000fea0003800000 */
.L_x_536:
        /* <DEDUP_REMOVED lines=33> */
.L_x_539:
[----:B------:R-:W-:Y:S05]  /*2660*/  BSYNC B0 ;  /* 0x0000000000007941 */ /* 0x000fea0003800000 */
.L_x_538:
        /* <DEDUP_REMOVED lines=33> */
.L_x_541:
[----:B------:R-:W-:Y:S05]  /*2880*/  BSYNC B0 ;  /* 0x0000000000007941 */ /* 0x000fea0003800000 */
.L_x_540:
        /* <DEDUP_REMOVED lines=33> */
.L_x_543:
[----:B------:R-:W-:Y:S05]  /*2aa0*/  BSYNC B0 ;  /* 0x0000000000007941 */ /* 0x000fea0003800000 */
.L_x_542:
        /* <DEDUP_REMOVED lines=33> */
.L_x_545:
[----:B------:R-:W-:Y:S05]  /*2cc0*/  BSYNC B0 ;  /* 0x0000000000007941 */ /* 0x000fea0003800000 */
.L_x_544:
        /* <DEDUP_REMOVED lines=33> */
.L_x_547:
[----:B------:R-:W-:Y:S05]  /*2ee0*/  BSYNC B0 ;  /* 0x0000000000007941 */ /* 0x000fea0003800000 */
.L_x_546:
[----:B------:R-:W-:Y:S01]  /*2ef0*/  ISETP.GE.AND P0, PT, R0, 0x1, PT ;  /* 0x000000010000780c */ /* 0x000fe20003f06270 */
        /* <DEDUP_REMOVED lines=46> */
.L_x_554:
        /* <DEDUP_REMOVED lines=11> */
[----:B------:R-:W-:-:S05]  /*3290*/  LEA.HI.X R5, R2, UR17, R3, 0x3, P0 ;  /* 0x0000001102057c11 */ /* 0x000fca00080f1c03 */
[----:B------:R-:W2:Y:S01]  /*32a0*/  LDG.E.64 R2, desc[UR12][R4.64] ;  /* 0x0000000c04027981 */ /* 0x000ea2000c1e1b00 */
[----:B------:R-:W-:Y:S02]  /*32b0*/  UIMAD UR8, UR9, UR14, URZ ;  /* 0x0000000e090872a4 */ /* 0x000fe4000f8e023f */
[----:B------:R-:W-:Y:S02]  /*32c0*/  UIMAD.WIDE.U32 UR10, UR7, UR14, URZ ;  /* 0x0000000e070a72a5 */ /* 0x000fe4000f8e003f */
[----:B------:R-:W-:-:S04]  /*32d0*/  UIMAD UR8, UR7, UR15, UR8 ;  /* 0x0000000f070872a4 */ /* 0x000fc8000f8e0208 */
[----:B------:R-:W-:Y:S02]  /*32e0*/  MOV R7, UR11 ;  /* 0x0000000b00077c02 */ /* 0x000fe40008000f00 */
[----:B------:R-:W-:Y:S02]  /*32f0*/  MOV R6, UR10 ;  /* 0x0000000a00067c02 */ /* 0x000fe40008000f00 */
[----:B------:R-:W-:Y:S02]  /*3300*/  MOV R7, UR8 ;  /* 0x0000000800077c02 */ /* 0x000fe40008000f00 */
[----:B------:R-:W-:Y:S02]  /*3310*/  LEA R20, P0, R6, R61, 0x1 ;  /* 0x0000003d06147211 */ /* 0x000fe400078008ff */
[----:B------:R-:W-:-:S04]  /*3320*/  IADD3 R7, R7, UR11, RZ ;  /* 0x0000000b07077c10 */ /* 0x000fc8000fffe0ff */
[----:B------:R-:W-:Y:S02]  /*3330*/  LEA.HI.X R21, R6, R59, R7, 0x1, P0 ;  /* 0x0000003b06157211 */ /* 0x000fe400000f0c07 */
[----:B------:R-:W-:-:S05]  /*3340*/  IADD3 R7, R96, R67, RZ ;  /* 0x0000004360077210 */ /* 0x000fca0007ffe0ff */
[----:B------:R-:W-:-:S05]  /*3350*/  IMAD.WIDE R20, R7, 0x10, R20 ;  /* 0x0000001007147825 */ /* 0x000fca00078e0214 */
[----:B------:R-:W3:Y:S04]  /*3360*/  LDG.E.128 R4, desc[UR12][R20.64] ;  /* 0x0000000c14047981 */ /* 0x000ee8000c1e1d00 */
[----:B------:R-:W4:Y:S04]  /*3370*/  LDG.E.128 R8, desc[UR12][R20.64+0x200] ;  /* 0x0002000c14087981 */ /* 0x000f28000c1e1d00 */
[----:B------:R-:W4:Y:S04]  /*3380*/  LDG.E.128 R12, desc[UR12][R20.64+0x400] ;  /* 0x0004000c140c7981 */ /* 0x000f28000c1e1d00 */
[----:B------:R0:W4:Y:S01]  /*3390*/  LDG.E.128 R16, desc[UR12][R20.64+0x600] ;  /* 0x0006000c14107981 */ /* 0x000122000c1e1d00 */
[----:B------:R-:W1:Y:S01]  /*33a0*/  S2UR UR10, SR_CgaCtaId ;  /* 0x00000000000a79c3 */ /* 0x000e620000008800 */
[----:B------:R-:W-:Y:S01]  /*33b0*/  UMOV UR8, 0x400 ;  /* 0x0000040000087882 */ /* 0x000fe20000000000 */
[----:B------:R-:W-:Y:S01]  /*33c0*/  IMAD R79, R77, UR22, RZ ;  /* 0x000000164d4f7c24 */ /* 0x000fe2000f8e02ff */
[----:B------:R-:W-:-:S03]  /*33d0*/  UIMAD UR9, UR9, UR24, URZ ;  /* 0x00000018090972a4 */ /* 0x000fc6000f8e023f */
[----:B------:R-:W-:Y:S01]  /*33e0*/  IMAD R121, R98, UR23, R79 ;  /* 0x0000001762797c24 */ /* 0x000fe2000f8e024f */
[----:B------:R-:W-:Y:S02]  /*33f0*/  UIMAD UR9, UR7, UR25, UR9 ;  /* 0x00000019070972a4 */ /* 0x000fe4000f8e0209 */
[----:B-1----:R-:W-:Y:S01]  /*3400*/  ULEA UR8, UR10, UR8, 0x18 ;  /* 0x000000080a087291 */ /* 0x002fe2000f8ec03f */
[----:B--2---:R-:W-:Y:S01]  /*3410*/  FMUL.FTZ R25, R2, 1.4426950216293334961 ;  /* 0x3fb8aa3b02197820 */ /* 0x004fe20000410000 */
[C---:B------:R-:W-:Y:S01]  /*3420*/  FMUL.FTZ R2, R3.reuse, R88 ;  /* 0x0000005803027220 */ /* 0x040fe20000410000 */
[----:B------:R-:W-:Y:S02]  /*3430*/  FMUL.FTZ R22, R3, R90 ;  /* 0x0000005a03167220 */ /* 0x000fe40000410000 */
[----:B------:R-:W-:Y:S01]  /*3440*/  FMUL.FTZ R110, R25, R88 ;  /* 0x00000058196e7220 */ /* 0x000fe20000410000 */
[----:B------:R-:W-:Y:S01]  /*3450*/  FMUL.RZ R23, R2, 0.15915493667125701904 ;  /* 0x3e22f98302177820 */ /* 0x000fe2000040c000 */
[-C--:B------:R-:W-:Y:S01]  /*3460*/  FMUL.FTZ R2, R3, R86.reuse ;  /* 0x0000005603027220 */ /* 0x080fe20000410000 */
[----:B------:R-:W-:Y:S01]  /*3470*/  FMUL.RZ R22, R22, 0.15915493667125701904 ;  /* 0x3e22f98316167820 */ /* 0x000fe2000040c000 */
[----:B------:R-:W-:Y:S01]  /*3480*/  FMUL.FTZ R106, R25, R86 ;  /* 0x00000056196a7220 */ /* 0x000fe20000410000 */
[----:B------:R-:W-:Y:S01]  /*3490*/  MUFU.SIN R111, R23 ;  /* 0x00000017006f7308 */ /* 0x000fe20000000400 */
[----:B0-----:R-:W-:Y:S01]  /*34a0*/  FMUL.RZ R20, R2, 0.15915493667125701904 ;  /* 0x3e22f98302147820 */ /* 0x001fe2000040c000 */
[----:B------:R-:W-:Y:S01]  /*34b0*/  FMUL.FTZ R2, R3, R84 ;  /* 0x0000005403027220 */ /* 0x000fe20000410000 */
[C---:B------:R-:W-:Y:S01]  /*34c0*/  FMUL.FTZ R102, R25.reuse, R82 ;  /* 0x0000005219667220 */ /* 0x040fe20000410000 */
[C---:B------:R-:W-:Y:S01]  /*34d0*/  FMUL.FTZ R116, R25.reuse, R70 ;  /* 0x0000004619747220 */ /* 0x040fe20000410000 */
[----:B------:R-:W-:Y:S01]  /*34e0*/  FMUL.FTZ R100, R25, R80 ;  /* 0x0000005019647220 */ /* 0x000fe20000410000 */
[----:B------:R-:W-:Y:S01]  /*34f0*/  FMUL.RZ R21, R2, 0.15915493667125701904 ;  /* 0x3e22f98302157820 */ /* 0x000fe2000040c000 */
[----:B------:R-:W-:Y:S01]  /*3500*/  FMUL.FTZ R2, R3, R82 ;  /* 0x0000005203027220 */ /* 0x000fe20000410000 */
        /* <DEDUP_REMOVED lines=9> */
[----:B------:R-:W-:-:S07]  /*35a0*/  FMUL.FTZ R24, R25, R78 ;  /* 0x0000004e19187220 */ /* 0x000fce0000410000 */
        /* <DEDUP_REMOVED lines=24> */
[----:B------:R1:W-:Y:S01]  /*3730*/  MUFU.COS R112, R23 ;  /* 0x0000001700707308 */ /* 0x0003e20000000000 */
[----:B0-----:R-:W-:Y:S01]  /*3740*/  FMUL.RZ R22, R2, 0.15915493667125701904 ;  /* 0x3e22f98302167820 */ /* 0x001fe2000040c000 */
[----:B------:R-:W-:-:S06]  /*3750*/  FMUL.FTZ R2, R3, R68 ;  /* 0x0000004403027220 */ /* 0x000fcc0000410000 */
[----:B------:R-:W0:Y:S01]  /*3760*/  MUFU.EX2 R110, R110 ;  /* 0x0000006e006e7308 */ /* 0x000e220000000800 */
[----:B-1----:R-:W-:Y:S01]  /*3770*/  FMUL.RZ R23, R2, 0.15915493667125701904 ;  /* 0x3e22f98302177820 */ /* 0x002fe2000040c000 */
[----:B------:R-:W-:-:S04]  /*3780*/  SHF.L.U32 R2, R71, 0x2, RZ ;  /* 0x0000000247027819 */ /* 0x000fc800000006ff */
[----:B------:R-:W-:Y:S02]  /*3790*/  LOP3.LUT R2, R2, 0xffffff80, RZ, 0xc0, !PT ;  /* 0xffffff8002027812 */ /* 0x000fe400078ec0ff */
[----:B------:R-:W1:Y:S02]  /*37a0*/  MUFU.EX2 R106, R106 ;  /* 0x0000006a006a7308 */ /* 0x000e640000000800 */
[----:B------:R-:W-:-:S04]  /*37b0*/  IADD3 R2, R2, R69, RZ ;  /* 0x0000004502027210 */ /* 0x000fc80007ffe0ff */
[----:B------:R-:W-:Y:S01]  /*37c0*/  LEA R124, R2, UR8, 0x4 ;  /* 0x00000008027c7c11 */ /* 0x000fe2000f8e20ff */
[----:B------:R-:W-:Y:S01]  /*37d0*/  IMAD R2, R69, 0x3, R2 ;  /* 0x0000000345027824 */ /* 0x000fe200078e0202 */
[----:B------:R-:W-:Y:S01]  /*37e0*/  MUFU.SIN R87, R22 ;  /* 0x0000001600577308 */ /* 0x000fe20000000400 */
[C---:B0-----:R-:W-:Y:S01]  /*37f0*/  FMUL.FTZ R112, R110.reuse, R112 ;  /* 0x000000706e707220 */ /* 0x041fe20000410000 */
[----:B------:R-:W-:Y:S01]  /*3800*/  FMUL.FTZ R111, R110, R111 ;  /* 0x0000006f6e6f7220 */ /* 0x000fe20000410000 */
[----:B---3--:R-:W-:Y:S01]  /*3810*/  STS.128 [R124], R4 ;  /* 0x000000047c007388 */ /* 0x008fe20000000c00 */
[----:B------:R-:W-:-:S03]  /*3820*/  LEA R2, R2, UR8, 0x4 ;  /* 0x0000000802027c11 */ /* 0x000fc6000f8e20ff */
[----:B----4-:R0:W-:Y:S01]  /*3830*/  STS.128 [R124+0x200], R8 ;  /* 0x000200087c007388 */ /* 0x0101e20000000c00 */
[----:B------:R2:W-:Y:S01]  /*3840*/  MUFU.COS R89, R22 ;  /* 0x0000001600597308 */ /* 0x0005e20000000000 */
[C---:B-1----:R-:W-:Y:S01]  /*3850*/  FMUL.FTZ R110, R106.reuse, R117 ;  /* 0x000000756a6e7220 */ /* 0x042fe20000410000 */
[----:B------:R-:W-:Y:S01]  /*3860*/  FMUL.FTZ R109, R106, R109 ;  /* 0x0000006d6a6d7220 */ /* 0x000fe20000410000 */
[----:B------:R-:W-:Y:S04]  /*3870*/  STS.128 [R124+0x400], R12 ;  /* 0x0004000c7c007388 */ /* 0x000fe80000000c00 */
[----:B------:R-:W-:Y:S01]  /*3880*/  STS.128 [R124+0x600], R16 ;  /* 0x000600107c007388 */ /* 0x000fe20000000c00 */
[----:B------:R-:W-:-:S03]  /*3890*/  NOP ;  /* 0x0000000000007918 */ /* 0x000fc60000000000 */
[----:B------:R-:W1:Y:S01]  /*38a0*/  LDS.128 R4, [R2] ;  /* 0x0000000002047984 */ /* 0x000e620000000c00 */
[----:B------:R-:W3:Y:S01]  /*38b0*/  MUFU.EX2 R102, R102 ;  /* 0x0000006600667308 */ /* 0x000ee20000000800 */
[----:B--2---:R-:W-:Y:S01]  /*38c0*/  FMUL.FTZ R22, R3, R66 ;  /* 0x0000004203167220 */ /* 0x004fe20000410000 */
[----:B0-----:R-:W-:Y:S01]  /*38d0*/  FMUL.FTZ R8, R25, R64 ;  /* 0x0000004019087220 */ /* 0x001fe20000410000 */
[-C--:B------:R-:W-:Y:S01]  /*38e0*/  FMUL.FTZ R10, R3, R62.reuse ;  /* 0x0000003e030a7220 */ /* 0x080fe20000410000 */
[C---:B------:R-:W-:Y:S01]  /*38f0*/  FMUL.FTZ R9, R25.reuse, R62 ;  /* 0x0000003e19097220 */ /* 0x040fe20000410000 */
[----:B------:R-:W-:Y:S01]  /*3900*/  FMUL.RZ R127, R22, 0.15915493667125701904 ;  /* 0x3e22f983167f7820 */ /* 0x000fe2000040c000 */
[----:B------:R-:W-:Y:S01]  /*3910*/  FMUL.FTZ R25, R25, R60 ;  /* 0x0000003c19197220 */ /* 0x000fe20000410000 */
[----:B------:R-:W-:Y:S01]  /*3920*/  FMUL.RZ R10, R10, 0.15915493667125701904 ;  /* 0x3e22f9830a0a7820 */ /* 0x000fe2000040c000 */
[----:B------:R-:W-:Y:S08]  /*3930*/  MUFU.SIN R95, R20 ;  /* 0x00000014005f7308 */ /* 0x000ff00000000400 */
[----:B------:R-:W-:Y:S01]  /*3940*/  MUFU.COS R97, R20 ;  /* 0x0000001400617308 */ /* 0x000fe20000000000 */
[C---:B---3--:R-:W-:Y:S01]  /*3950*/  FMUL.FTZ R106, R102.reuse, R115 ;  /* 0x00000073666a7220 */ /* 0x048fe20000410000 */
[----:B------:R-:W-:-:S06]  /*3960*/  FMUL.FTZ R105, R102, R105 ;  /* 0x0000006966697220 */ /* 0x000fcc0000410000 */
[----:B------:R-:W-:Y:S08]  /*3970*/  MUFU.SIN R91, R21 ;  /* 0x00000015005b7308 */ /* 0x000ff00000000400 */
[----:B------:R0:W-:Y:S01]  /*3980*/  MUFU.COS R93, R21 ;  /* 0x00000015005d7308 */ /* 0x0001e20000000000 */
[----:B-1----:R-:W-:-:S07]  /*3990*/  HADD2.F32 R115, -RZ, R4.H1_H1 ;  /* 0x30000004ff737230 */ /* 0x002fce0000004100 */
[----:B------:R-:W1:Y:S01]  /*39a0*/  MUFU.EX2 R116, R116 ;  /* 0x0000007400747308 */ /* 0x000e620000000800 */
[----:B0-----:R-:W-:-:S04]  /*39b0*/  IMAD.WIDE.U32 R20, R98, UR22, RZ ;  /* 0x0000001662147c25 */ /* 0x001fc8000f8e00ff */
[----:B------:R-:W-:Y:S01]  /*39c0*/  FMUL.FTZ R115, R42, R115 ;  /* 0x000000732a737220 */ /* 0x000fe20000410000 */
[----:B------:R-:W-:Y:S02]  /*39d0*/  IADD3 R21, R21, R121, RZ ;  /* 0x0000007915157210 */ /* 0x000fe40007ffe0ff */
[----:B------:R-:W-:Y:S08]  /*39e0*/  MUFU.SIN R83, R23 ;  /* 0x0000001700537308 */ /* 0x000ff00000000400 */
[----:B------:R0:W-:Y:S01]  /*39f0*/  MUFU.COS R85, R23 ;  /* 0x0000001700557308 */ /* 0x0001e20000000000 */
[C---:B-1----:R-:W-:Y:S01]  /*3a00*/  FMUL.FTZ R89, R116.reuse, R89 ;  /* 0x0000005974597220 */ /* 0x042fe20000410000 */
[----:B------:R-:W-:-:S06]  /*3a10*/  FMUL.FTZ R87, R116, R87 ;  /* 0x0000005774577220 */ /* 0x000fcc0000410000 */
[----:B------:R-:W1:Y:S01]  /*3a20*/  MUFU.EX2 R100, R100 ;  /* 0x0000006400647308 */ /* 0x000e620000000800 */
[----:B0-----:R-:W-:-:S05]  /*3a30*/  MOV R23, UR24 ;  /* 0x0000001800177c02 */ /* 0x001fca0008000f00 */
[----:B------:R-:W-:-:S04]  /*3a40*/  IMAD.WIDE.U32 R22, R23, UR7, R20 ;  /* 0x0000000717167c25 */ /* 0x000fc8000f8e0014 */
[----:B------:R-:W-:Y:S01]  /*3a50*/  FMUL.FTZ R20, R3, R64 ;  /* 0x0000004003147220 */ /* 0x000fe20000410000 */
[----:B------:R-:W0:Y:S01]  /*3a60*/  MUFU.EX2 R118, R118 ;  /* 0x0000007600767308 */ /* 0x000e220000000800 */
[----:B------:R-:W-:-:S07]  /*3a70*/  IADD3 R21, R23, UR9, RZ ;  /* 0x0000000917157c10 */ /* 0x000fce000fffe0ff */
[----:B------:R-:W2:Y:S01]  /*3a80*/  MUFU.EX2 R26, R26 ;  /* 0x0000001a001a7308 */ /* 0x000ea20000000800 */
[C---:B-1----:R-:W-:Y:S01]  /*3a90*/  FMUL.FTZ R104, R100.reuse, R104 ;  /* 0x0000006864687220 */ /* 0x042fe20000410000 */
[----:B------:R-:W-:-:S06]  /*3aa0*/  FMUL.FTZ R103, R100, R103 ;  /* 0x0000006764677220 */ /* 0x000fcc0000410000 */
[----:B------:R-:W1:Y:S01]  /*3ab0*/  MUFU.EX2 R122, R122 ;  /* 0x0000007a007a7308 */ /* 0x000e620000000800 */
[C---:B0-----:R-:W-:Y:S01]  /*3ac0*/  FMUL.FTZ R85, R118.reuse, R85 ;  /* 0x0000005576557220 */ /* 0x041fe20000410000 */
[----:B------:R-:W-:-:S06]  /*3ad0*/  FMUL.FTZ R83, R118, R83 ;  /* 0x0000005376537220 */ /* 0x000fcc0000410000 */
[----:B------:R-:W-:Y:S01]  /*3ae0*/  MUFU.COS R121, R127 ;  /* 0x0000007f00797308 */ /* 0x000fe20000000000 */
[C---:B--2---:R-:W-:Y:S01]  /*3af0*/  FMUL.FTZ R100, R26.reuse, R81 ;  /* 0x000000511a647220 */ /* 0x044fe20000410000 */
[----:B------:R-:W-:-:S06]  /*3b00*/  FMUL.FTZ R99, R26, R99 ;  /* 0x000000631a637220 */ /* 0x000fcc0000410000 */
[----:B------:R-:W0:Y:S01]  /*3b10*/  MUFU.EX2 R126, R125 ;  /* 0x0000007d007e7308 */ /* 0x000e220000000800 */
[C---:B-1----:R-:W-:Y:S01]  /*3b20*/  FMUL.FTZ R97, R122.reuse, R97 ;  /* 0x000000617a617220 */ /* 0x042fe20000410000 */
[----:B------:R-:W-:Y:S01]  /*3b30*/  FMUL.FTZ R95, R122, R95 ;  /* 0x0000005f7a5f7220 */ /* 0x000fe20000410000 */
[----:B------:R-:W-:-:S05]  /*3b40*/  HADD2.F32 R122, -RZ, R5.H0_H0 ;  /* 0x20000005ff7a7230 */ /* 0x000fca0000004100 */
[----:B------:R1:W-:Y:S01]  /*3b50*/  MUFU.EX2 R12, R8 ;  /* 0x00000008000c7308 */ /* 0x0003e20000000800 */
[----:B------:R-:W-:-:S07]  /*3b60*/  FMUL.FTZ R122, R41, R122 ;  /* 0x0000007a297a7220 */ /* 0x000fce0000410000 */
[----:B------:R2:W3:Y:S01]  /*3b70*/  MUFU.SIN R79, R127 ;  /* 0x0000007f004f7308 */ /* 0x0004e20000000400 */
[----:B-1----:R-:W-:Y:S01]  /*3b80*/  FMUL.FTZ R8, R3, R60 ;  /* 0x0000003c03087220 */ /* 0x002fe20000410000 */
[----:B------:R-:W-:Y:S02]  /*3b90*/  HADD2.F32 R3, -RZ, R4.H0_H0 ;  /* 0x20000004ff037230 */ /* 0x000fe40000004100 */
[----:B0-----:R-:W-:Y:S01]  /*3ba0*/  FMUL.FTZ R81, R126, R121 ;  /* 0x000000797e517220 */ /* 0x001fe20000410000 */
[----:B------:R-:W-:Y:S02]  /*3bb0*/  HADD2.F32 R4, -RZ, R5.H1_H1 ;  /* 0x30000005ff047230 */ /* 0x000fe40000004100 */
[----:B------:R-:W-:Y:S01]  /*3bc0*/  FMUL.RZ R128, R8, 0.15915493667125701904 ;  /* 0x3e22f98308807820 */ /* 0x000fe2000040c000 */
[----:B------:R-:W-:Y:S01]  /*3bd0*/  FMUL.FTZ R116, R42, R3 ;  /* 0x000000032a747220 */ /* 0x000fe20000410000 */
[----:B------:R-:W0:Y:S01]  /*3be0*/  MUFU.EX2 R120, R120 ;  /* 0x0000007800787308 */ /* 0x000e220000000800 */
[----:B--2---:R-:W-:Y:S01]  /*3bf0*/  FMUL.RZ R127, R20, 0.15915493667125701904 ;  /* 0x3e22f983147f7820 */ /* 0x004fe2000040c000 */
[----:B------:R-:W-:Y:S01]  /*3c00*/  FMUL.FTZ R121, R41, R4 ;  /* 0x0000000429797220 */ /* 0x000fe20000410000 */
[-C--:B------:R-:W-:Y:S01]  /*3c10*/  FMUL.FTZ R8, R116, R111.reuse ;  /* 0x0000006f74087220 */ /* 0x080fe20000410000 */
[----:B------:R-:W-:Y:S01]  /*3c20*/  FMUL.FTZ R3, R115, R111 ;  /* 0x0000006f73037220 */ /* 0x000fe20000410000 */
[----:B------:R-:W-:-:S02]  /*3c30*/  LEA R20, P0, R22, UR26, 0x3 ;  /* 0x0000001a16147c11 */ /* 0x000fc4000f8018ff */
[-C--:B------:R-:W-:Y:S01]  /*3c40*/  FFMA.FTZ R4, R115, R112.reuse, R8 ;  /* 0x0000007073047223 */ /* 0x080fe20000010008 */
[----:B------:R-:W1:Y:S01]  /*3c50*/  MUFU.COS R13, R127 ;  /* 0x0000007f000d7308 */ /* 0x000e620000000000 */
[----:B------:R-:W-:Y:S01]  /*3c60*/  FFMA.FTZ R3, R116, R112, -R3 ;  /* 0x0000007074037223 */ /* 0x000fe20000010803 */
[----:B---3--:R-:W-:Y:S01]  /*3c70*/  FMUL.FTZ R79, R126, R79 ;  /* 0x0000004f7e4f7220 */ /* 0x008fe20000410000 */
[----:B------:R-:W-:Y:S01]  /*3c80*/  FADD.FTZ R4, R121, R4 ;  /* 0x0000000479047221 */ /* 0x000fe20000010000 */
[----:B------:R-:W-:Y:S02]  /*3c90*/  HADD2.F32 R126, -RZ, R7.H0_H0 ;  /* 0x20000007ff7e7230 */ /* 0x000fe40000004100 */
[----:B------:R-:W-:Y:S01]  /*3ca0*/  FADD.FTZ R3, R122, R3 ;  /* 0x000000037a037221 */ /* 0x000fe20000010000 */
[----:B------:R-:W-:Y:S01]  /*3cb0*/  LEA.HI.X R21, R22, UR27, R21, 0x3, P0 ;  /* 0x0000001b16157c11 */ /* 0x000fe200080f1c15 */
[----:B------:R-:W-:Y:S01]  /*3cc0*/  FMUL.FTZ R5, R109, R4 ;  /* 0x000000046d057220 */ /* 0x000fe20000410000 */
[----:B------:R-:W2:Y:S01]  /*3cd0*/  MUFU.EX2 R123, R123 ;  /* 0x0000007b007b7308 */ /* 0x000ea20000000800 */
[C---:B0-----:R-:W-:Y:S01]  /*3ce0*/  FMUL.FTZ R93, R120.reuse, R93 ;  /* 0x0000005d785d7220 */ /* 0x041fe20000410000 */
[----:B------:R-:W-:Y:S01]  /*3cf0*/  FMUL.FTZ R91, R120, R91 ;  /* 0x0000005b785b7220 */ /* 0x000fe20000410000 */
[----:B------:R-:W-:-:S05]  /*3d00*/  FMUL.FTZ R126, R39, R126 ;  /* 0x0000007e277e7220 */ /* 0x000fca0000410000 */
[----:B------:R-:W-:Y:S01]  /*3d10*/  MUFU.EX2 R117, R9 ;  /* 0x0000000900757308 */ /* 0x000fe20000000800 */
[----:B-1----:R-:W-:Y:S01]  /*3d20*/  FMUL.FTZ R120, R12, R13 ;  /* 0x0000000d0c787220 */ /* 0x002fe20000410000 */
[----:B------:R-:W-:-:S04]  /*3d30*/  FMUL.FTZ R13, R109, R3 ;  /* 0x000000036d0d7220 */ /* 0x000fc80000410000 */
[----:B------:R-:W-:Y:S02]  /*3d40*/  FFMA.FTZ R15, R110, R4, R13 ;  /* 0x000000046e0f7223 */ /* 0x000fe4000001000d */
[----:B------:R-:W0:Y:S01]  /*3d50*/  MUFU.COS R118, R10 ;  /* 0x0000000a00767308 */ /* 0x000e220000000000 */
[C---:B--2---:R-:W-:Y:S01]  /*3d60*/  FMUL.FTZ R114, R123.reuse, R114 ;  /* 0x000000727b727220 */ /* 0x044fe20000410000 */
[----:B------:R-:W-:Y:S01]  /*3d70*/  FMUL.FTZ R113, R123, R113 ;  /* 0x000000717b717220 */ /* 0x000fe20000410000 */
[----:B------:R-:W-:Y:S02]  /*3d80*/  HADD2.F32 R123, -RZ, R6.H0_H0 ;  /* 0x20000006ff7b7230 */ /* 0x000fe40000004100 */
[----:B------:R-:W-:-:S03]  /*3d90*/  FMUL.FTZ R4, R114, R111 ;  /* 0x0000006f72047220 */ /* 0x000fc60000410000 */
[----:B------:R1:W2:Y:S01]  /*3da0*/  MUFU.SIN R14, R10 ;  /* 0x0000000a000e7308 */ /* 0x0002a20000000400 */
[----:B------:R-:W-:Y:S01]  /*3db0*/  FFMA.FTZ R4, R113, R112, R4 ;  /* 0x0000007071047223 */ /* 0x000fe20000010004 */
[----:B------:R-:W-:-:S06]  /*3dc0*/  FMUL.FTZ R123, R40, R123 ;  /* 0x0000007b287b7220 */ /* 0x000fcc0000410000 */
[----:B------:R-:W3:Y:S01]  /*3dd0*/  MUFU.EX2 R119, R119 ;  /* 0x0000007700777308 */ /* 0x000ee20000000800 */
[----:B-1----:R-:W1:Y:S01]  /*3de0*/  LDS.128 R8, [R2+0x10] ;  /* 0x0000100002087984 */ /* 0x002e620000000c00 */
[----:B0-----:R-:W-:-:S06]  /*3df0*/  FMUL.FTZ R118, R117, R118 ;  /* 0x0000007675767220 */ /* 0x001fcc0000410000 */
[----:B------:R-:W0:Y:S01]  /*3e00*/  MUFU.SIN R23, R127 ;  /* 0x0000007f00177308 */ /* 0x000e220000000400 */
[----:B--2---:R-:W-:Y:S01]  /*3e10*/  FMUL.FTZ R117, R117, R14 ;  /* 0x0000000e75757220 */ /* 0x004fe20000410000 */
[----:B------:R-:W-:Y:S01]  /*3e20*/  FFMA.FTZ R14, R110, R3, -R5 ;  /* 0x000000036e0e7223 */ /* 0x000fe20000010805 */
[----:B------:R-:W-:Y:S02]  /*3e30*/  HADD2.F32 R3, -RZ, R6.H1_H1 ;  /* 0x30000006ff037230 */ /* 0x000fe40000004100 */
[----:B------:R-:W-:Y:S01]  /*3e40*/  FMUL.FTZ R5, R113, R111 ;  /* 0x0000006f71057220 */ /* 0x000fe20000410000 */
[----:B------:R-:W-:Y:S02]  /*3e50*/  FADD.FTZ R14, R123, R14 ;  /* 0x0000000e7b0e7221 */ /* 0x000fe40000010000 */
[----:B------:R-:W-:Y:S01]  /*3e60*/  FMUL.FTZ R124, R40, R3 ;  /* 0x00000003287c7220 */ /* 0x000fe20000410000 */
[----:B------:R-:W-:Y:S01]  /*3e70*/  FFMA.FTZ R5, R114, R112, -R5 ;  /* 0x0000007072057223 */ /* 0x000fe20000010805 */
[----:B------:R-:W-:Y:S01]  /*3e80*/  FMUL.FTZ R3, R109, R4 ;  /* 0x000000046d037220 */ /* 0x000fe20000410000 */
[----:B---3--:R-:W-:Y:S01]  /*3e90*/  FMUL.FTZ R107, R119, R107 ;  /* 0x0000006b776b7220 */ /* 0x008fe20000410000 */
[----:B------:R-:W-:Y:S01]  /*3ea0*/  FADD.FTZ R15, R124, R15 ;  /* 0x0000000f7c0f7221 */ /* 0x000fe20000010000 */
[-C--:B------:R-:W-:Y:S01]  /*3eb0*/  FMUL.FTZ R13, R109, R5.reuse ;  /* 0x000000056d0d7220 */ /* 0x080fe20000410000 */
[C---:B------:R-:W-:Y:S01]  /*3ec0*/  FFMA.FTZ R3, R110.reuse, R5, -R3 ;  /* 0x000000056e037223 */ /* 0x040fe20000010803 */
[----:B------:R-:W-:Y:S01]  /*3ed0*/  FMUL.FTZ R108, R119, R108 ;  /* 0x0000006c776c7220 */ /* 0x000fe20000410000 */
[----:B------:R-:W-:Y:S01]  /*3ee0*/  FMUL.FTZ R5, R107, R15 ;  /* 0x0000000f6b057220 */ /* 0x000fe20000410000 */
[----:B------:R-:W-:Y:S01]  /*3ef0*/  FFMA.FTZ R13, R110, R4, R13 ;  /* 0x000000046e0d7223 */ /* 0x000fe2000001000d */
[----:B------:R-:W-:-:S02]  /*3f00*/  HADD2.F32 R4, -RZ, R7.H1_H1 ;  /* 0x30000007ff047230 */ /* 0x000fc40000004100 */
[----:B0-----:R-:W-:Y:S01]  /*3f10*/  FMUL.FTZ R119, R12, R23 ;  /* 0x000000170c777220 */ /* 0x001fe20000410000 */
[CC--:B------:R-:W-:Y:S01]  /*3f20*/  FMUL.FTZ R6, R107.reuse, R14.reuse ;  /* 0x0000000e6b067220 */ /* 0x0c0fe20000410000 */
[C---:B------:R-:W-:Y:S01]  /*3f30*/  FFMA.FTZ R7, R108.reuse, R14, -R5 ;  /* 0x0000000e6c077223 */ /* 0x040fe20000010805 */
[----:B------:R-:W-:Y:S01]  /*3f40*/  MUFU.EX2 R25, R25 ;  /* 0x0000001900197308 */ /* 0x000fe20000000800 */
[----:B------:R-:W-:Y:S01]  /*3f50*/  FMUL.FTZ R5, R107, R13 ;  /* 0x0000000d6b057220 */ /* 0x000fe20000410000 */
[----:B------:R-:W-:Y:S01]  /*3f60*/  FMUL.FTZ R127, R39, R4 ;  /* 0x00000004277f7220 */ /* 0x000fe20000410000 */
[----:B------:R-:W-:Y:S01]  /*3f70*/  FFMA.FTZ R6, R108, R15, R6 ;  /* 0x0000000f6c067223 */ /* 0x000fe20000010006 */
[----:B------:R-:W-:Y:S01]  /*3f80*/  FADD.FTZ R4, R126, R7 ;  /* 0x000000077e047221 */ /* 0x000fe20000010000 */
[CC--:B------:R-:W-:Y:S01]  /*3f90*/  FFMA.FTZ R5, R108.reuse, R3.reuse, -R5 ;  /* 0x000000036c057223 */ /* 0x0c0fe20000010805 */
[----:B------:R-:W-:Y:S01]  /*3fa0*/  FMUL.FTZ R7, R107, R3 ;  /* 0x000000036b077220 */ /* 0x000fe20000410000 */
[----:B------:R-:W-:Y:S01]  /*3fb0*/  FADD.FTZ R6, R127, R6 ;  /* 0x000000067f067221 */ /* 0x000fe20000010000 */
[----:B------:R-:W0:Y:S01]  /*3fc0*/  MUFU.SIN R12, R128 ;  /* 0x00000080000c7308 */ /* 0x000e220000000400 */
[----:B------:R-:W-:Y:S01]  /*3fd0*/  FMUL.FTZ R17, R105, R4 ;  /* 0x0000000469117220 */ /* 0x000fe20000410000 */
[----:B------:R-:W-:Y:S01]  /*3fe0*/  FFMA.FTZ R7, R108, R13, R7 ;  /* 0x0000000d6c077223 */ /* 0x000fe20000010007 */
[----:B-1----:R-:W-:-:S02]  /*3ff0*/  HADD2.F32 R3, -RZ, R8.H1_H1 ;  /* 0x30000008ff037230 */ /* 0x002fc40000004100 */
[CC--:B------:R-:W-:Y:S01]  /*4000*/  FMUL.FTZ R15, R105.reuse, R6.reuse ;  /* 0x00000006690f7220 */ /* 0x0c0fe20000410000 */
[----:B------:R-:W-:Y:S02]  /*4010*/  HADD2.F32 R129, -RZ, R8.H0_H0 ;  /* 0x20000008ff817230 */ /* 0x000fe40000004100 */
[----:B------:R-:W-:Y:S01]  /*4020*/  FFMA.FTZ R17, R106, R6, R17 ;  /* 0x000000066a117223 */ /* 0x000fe20000010011 */
[----:B------:R-:W-:Y:S02]  /*4030*/  HADD2.F32 R132, -RZ, R9.H1_H1 ;  /* 0x30000009ff847230 */ /* 0x000fe40000004100 */
[----:B------:R-:W-:Y:S01]  /*4040*/  FMUL.FTZ R130, R38, R3 ;  /* 0x0000000326827220 */ /* 0x000fe20000410000 */
[C---:B------:R-:W-:Y:S01]  /*4050*/  FMUL.FTZ R3, R105.reuse, R7 ;  /* 0x0000000769037220 */ /* 0x040fe20000410000 */
[----:B------:R-:W-:Y:S01]  /*4060*/  FFMA.FTZ R8, R106, R4, -R15 ;  /* 0x000000046a087223 */ /* 0x000fe2000001080f */
[----:B------:R-:W-:Y:S01]  /*4070*/  FMUL.FTZ R129, R38, R129 ;  /* 0x0000008126817220 */ /* 0x000fe20000410000 */
[----:B------:R-:W-:Y:S01]  /*4080*/  FADD.FTZ R17, R130, R17 ;  /* 0x0000001182117221 */ /* 0x000fe20000010000 */
[----:B------:R-:W-:Y:S01]  /*4090*/  FMUL.FTZ R4, R105, R5 ;  /* 0x0000000569047220 */ /* 0x000fe20000410000 */
[----:B------:R-:W1:Y:S01]  /*40a0*/  MUFU.EX2 R24, R24 ;  /* 0x0000001800187308 */ /* 0x000e620000000800 */
[----:B------:R-:W-:Y:S01]  /*40b0*/  FMUL.FTZ R132, R37, R132 ;  /* 0x0000008425847220 */ /* 0x000fe20000410000 */
[----:B------:R-:W-:-:S02]  /*40c0*/  HADD2.F32 R133, -RZ, R10.H0_H0 ;  /* 0x2000000aff857230 */ /* 0x000fc40000004100 */
[----:B0-----:R-:W-:Y:S01]  /*40d0*/  FMUL.FTZ R125, R25, R12 ;  /* 0x0000000c197d7220 */ /* 0x001fe20000410000 */
[C---:B------:R-:W-:Y:S01]  /*40e0*/  FFMA.FTZ R12, R106.reuse, R5, -R3 ;  /* 0x000000056a0c7223 */ /* 0x040fe20000010803 */
[----:B------:R-:W-:Y:S01]  /*40f0*/  FMUL.FTZ R5, R103, R17 ;  /* 0x0000001167057220 */ /* 0x000fe20000410000 */
[----:B------:R-:W-:Y:S01]  /*4100*/  FADD.FTZ R3, R129, R8 ;  /* 0x0000000881037221 */ /* 0x000fe20000010000 */
[----:B------:R-:W-:Y:S01]  /*4110*/  FFMA.FTZ R13, R106, R7, R4 ;  /* 0x000000076a0d7223 */ /* 0x000fe20000010004 */
[----:B------:R-:W-:Y:S02]  /*4120*/  HADD2.F32 R8, -RZ, R9.H0_H0 ;  /* 0x20000009ff087230 */ /* 0x000fe40000004100 */
[C---:B------:R-:W-:Y:S01]  /*4130*/  FMUL.FTZ R15, R103.reuse, R12 ;  /* 0x0000000c670f7220 */ /* 0x040fe20000410000 */
[-C--:B------:R-:W-:Y:S01]  /*4140*/  FFMA.FTZ R14, R104, R3.reuse, -R5 ;  /* 0x00000003680e7223 */ /* 0x080fe20000010805 */
[----:B------:R-:W-:Y:S01]  /*4150*/  FMUL.FTZ R16, R103, R3 ;  /* 0x0000000367107220 */ /* 0x000fe20000410000 */
[----:B------:R-:W0:Y:S01]  /*4160*/  LDS.128 R4, [R2+0x20] ;  /* 0x0000200002047984 */ /* 0x000e220000000c00 */
[----:B------:R-:W-:Y:S01]  /*4170*/  FMUL.FTZ R131, R37, R8 ;  /* 0x0000000825837220 */ /* 0x000fe20000410000 */
[----:B------:R-:W-:-:S02]  /*4180*/  HADD2.F32 R3, -RZ, R10.H1_H1 ;  /* 0x3000000aff037230 */ /* 0x000fc40000004100 */
[----:B------:R-:W-:Y:S01]  /*4190*/  FFMA.FTZ R17, R104, R17, R16 ;  /* 0x0000001168117223 */ /* 0x000fe20000010010 */
[----:B------:R-:W-:Y:S01]  /*41a0*/  FMUL.FTZ R9, R103, R13 ;  /* 0x0000000d67097220 */ /* 0x000fe20000410000 */
[----:B-1----:R-:W-:Y:S01]  /*41b0*/  FMUL.FTZ R101, R24, R101 ;  /* 0x0000006518657220 */ /* 0x002fe20000410000 */
[----:B------:R-:W-:Y:S01]  /*41c0*/  FADD.FTZ R14, R131, R14 ;  /* 0x0000000e830e7221 */ /* 0x000fe20000010000 */
[----:B------:R-:W-:Y:S01]  /*41d0*/  FADD.FTZ R17, R132, R17 ;  /* 0x0000001184117221 */ /* 0x000fe20000010000 */
[----:B------:R-:W-:Y:S01]  /*41e0*/  FMUL.FTZ R102, R24, R27 ;  /* 0x0000001b18667220 */ /* 0x000fe20000410000 */
[----:B------:R-:W-:Y:S01]  /*41f0*/  FFMA.FTZ R15, R104, R13, R15 ;  /* 0x0000000d680f7223 */ /* 0x000fe2000001000f */
[C---:B------:R-:W-:Y:S01]  /*4200*/  FMUL.FTZ R8, R101.reuse, R14 ;  /* 0x0000000e65087220 */ /* 0x040fe20000410000 */
[C---:B------:R-:W-:Y:S01]  /*4210*/  FMUL.FTZ R19, R101.reuse, R17 ;  /* 0x0000001165137220 */ /* 0x040fe20000410000 */
[----:B------:R-:W-:Y:S01]  /*4220*/  FMUL.FTZ R134, R36, R3 ;  /* 0x0000000324867220 */ /* 0x000fe20000410000 */
[----:B------:R-:W-:Y:S01]  /*4230*/  FFMA.FTZ R9, R104, R12, -R9 ;  /* 0x0000000c68097223 */ /* 0x000fe20000010809 */
[C---:B------:R-:W-:Y:S01]  /*4240*/  FFMA.FTZ R17, R102.reuse, R17, R8 ;  /* 0x0000001166117223 */ /* 0x040fe20000010008 */
[----:B------:R-:W-:Y:S01]  /*4250*/  FFMA.FTZ R14, R102, R14, -R19 ;  /* 0x0000000e660e7223 */ /* 0x000fe20000010813 */
[----:B------:R-:W-:Y:S01]  /*4260*/  FMUL.FTZ R133, R36, R133 ;  /* 0x0000008524857220 */ /* 0x000fe20000410000 */
[----:B------:R-:W-:Y:S01]  /*4270*/  FMUL.FTZ R3, R101, R15 ;  /* 0x0000000f65037220 */ /* 0x000fe20000410000 */
[----:B------:R-:W-:Y:S01]  /*4280*/  FADD.FTZ R17, R134, R17 ;  /* 0x0000001186117221 */ /* 0x000fe20000010000 */
[----:B------:R-:W-:-:S02]  /*4290*/  HADD2.F32 R8, -RZ, R11.H0_H0 ;  /* 0x2000000bff087230 */ /* 0x000fc40000004100 */
[----:B------:R-:W-:Y:S01]  /*42a0*/  FADD.FTZ R14, R133, R14 ;  /* 0x0000000e850e7221 */ /* 0x000fe20000010000 */
[CC--:B------:R-:W-:Y:S01]  /*42b0*/  FFMA.FTZ R3, R102.reuse, R9.reuse, -R3 ;  /* 0x0000000966037223 */ /* 0x0c0fe20000010803 */
[----:B------:R-:W-:Y:S01]  /*42c0*/  FMUL.FTZ R9, R101, R9 ;  /* 0x0000000965097220 */ /* 0x000fe20000410000 */
[----:B------:R-:W-:Y:S02]  /*42d0*/  HADD2.F32 R136, -RZ, R11.H1_H1 ;  /* 0x3000000bff887230 */ /* 0x000fe40000004100 */
[C---:B------:R-:W-:Y:S01]  /*42e0*/  FMUL.FTZ R13, R99.reuse, R17 ;  /* 0x00000011630d7220 */ /* 0x040fe20000410000 */
[----:B------:R-:W-:Y:S01]  /*42f0*/  FMUL.FTZ R10, R99, R14 ;  /* 0x0000000e630a7220 */ /* 0x000fe20000410000 */
[----:B------:R-:W-:Y:S01]  /*4300*/  FFMA.FTZ R9, R102, R15, R9 ;  /* 0x0000000f66097223 */ /* 0x000fe20000010009 */
[C---:B------:R-:W-:Y:S01]  /*4310*/  FMUL.FTZ R135, R35.reuse, R8 ;  /* 0x0000000823877220 */ /* 0x040fe20000410000 */
[C---:B------:R-:W-:Y:S01]  /*4320*/  FFMA.FTZ R14, R100.reuse, R14, -R13 ;  /* 0x0000000e640e7223 */ /* 0x040fe2000001080d */
[----:B------:R-:W-:Y:S01]  /*4330*/  FFMA.FTZ R17, R100, R17, R10 ;  /* 0x0000001164117223 */ /* 0x000fe2000001000a */
[----:B------:R-:W-:Y:S01]  /*4340*/  FMUL.FTZ R136, R35, R136 ;  /* 0x0000008823887220 */ /* 0x000fe20000410000 */
[C---:B------:R-:W-:Y:S01]  /*4350*/  FMUL.FTZ R11, R99.reuse, R9 ;  /* 0x00000009630b7220 */ /* 0x040fe20000410000 */
[-C--:B------:R-:W-:Y:S01]  /*4360*/  FMUL.FTZ R8, R99, R3.reuse ;  /* 0x0000000363087220 */ /* 0x080fe20000410000 */
[----:B------:R-:W-:Y:S01]  /*4370*/  FADD.FTZ R10, R135, R14 ;  /* 0x0000000e870a7221 */ /* 0x000fe20000010000 */
[----:B------:R-:W-:Y:S01]  /*4380*/  FADD.FTZ R16, R136, R17 ;  /* 0x0000001188107221 */ /* 0x000fe20000010000 */
[C---:B------:R-:W-:Y:S01]  /*4390*/  FFMA.FTZ R12, R100.reuse, R3, -R11 ;  /* 0x00000003640c7223 */ /* 0x040fe2000001080b */
[----:B------:R-:W-:Y:S01]  /*43a0*/  FFMA.FTZ R14, R100, R9, R8 ;  /* 0x00000009640e7223 */ /* 0x000fe20000010008 */
[C---:B------:R-:W-:Y:S01]  /*43b0*/  FMUL.FTZ R9, R95.reuse, R10 ;  /* 0x0000000a5f097220 */ /* 0x040fe20000410000 */
[----:B------:R-:W-:Y:S01]  /*43c0*/  FMUL.FTZ R8, R95, R16 ;  /* 0x000000105f087220 */ /* 0x000fe20000410000 */
[----:B------:R-:W1:Y:S01]  /*43d0*/  MUFU.COS R128, R128 ;  /* 0x0000008000807308 */ /* 0x000e620000000000 */
[----:B0-----:R-:W-:-:S02]  /*43e0*/  HADD2.F32 R3, -RZ, R4.H1_H1 ;  /* 0x30000004ff037230 */ /* 0x001fc40000004100 */
[----:B------:R-:W-:Y:S01]  /*43f0*/  FFMA.FTZ R13, R97, R16, R9 ;  /* 0x00000010610d7223 */ /* 0x000fe20000010009 */
[----:B------:R-:W-:Y:S02]  /*4400*/  HADD2.F32 R137, -RZ, R4.H0_H0 ;  /* 0x20000004ff897230 */ /* 0x000fe40000004100 */
[----:B------:R-:W-:Y:S01]  /*4410*/  FMUL.FTZ R4, R95, R14 ;  /* 0x0000000e5f047220 */ /* 0x000fe20000410000 */
[C---:B------:R-:W-:Y:S01]  /*4420*/  FFMA.FTZ R18, R97.reuse, R10, -R8 ;  /* 0x0000000a61127223 */ /* 0x040fe20000010808 */
[C---:B------:R-:W-:Y:S01]  /*4430*/  FMUL.FTZ R138, R34.reuse, R3 ;  /* 0x00000003228a7220 */ /* 0x040fe20000410000 */
[----:B------:R0:W2:Y:S01]  /*4440*/  LDS.128 R8, [R2+0x30] ;  /* 0x0000300002087984 */ /* 0x0000a20000000c00 */
[----:B------:R-:W-:Y:S01]  /*4450*/  FMUL.FTZ R137, R34, R137 ;  /* 0x0000008922897220 */ /* 0x000fe20000410000 */
[-C--:B------:R-:W-:Y:S01]  /*4460*/  FFMA.FTZ R4, R97, R12.reuse, -R4 ;  /* 0x0000000c61047223 */ /* 0x080fe20000010804 */
[----:B------:R-:W-:Y:S01]  /*4470*/  FADD.FTZ R16, R138, R13 ;  /* 0x0000000d8a107221 */ /* 0x000fe20000010000 */
[----:B------:R-:W-:Y:S01]  /*4480*/  FMUL.FTZ R12, R95, R12 ;  /* 0x0000000c5f0c7220 */ /* 0x000fe20000410000 */
[----:B------:R-:W-:Y:S01]  /*4490*/  FADD.FTZ R18, R137, R18 ;  /* 0x0000001289127221 */ /* 0x000fe20000010000 */
[----:B------:R-:W-:-:S02]  /*44a0*/  HADD2.F32 R140, -RZ, R5.H1_H1 ;  /* 0x30000005ff8c7230 */ /* 0x000fc40000004100 */
[----:B------:R-:W-:Y:S01]  /*44b0*/  FMUL.FTZ R22, R91, R16 ;  /* 0x000000105b167220 */ /* 0x000fe20000410000 */
[----:B0-----:R-:W-:Y:S02]  /*44c0*/  HADD2.F32 R2, -RZ, R5.H0_H0 ;  /* 0x20000005ff027230 */ /* 0x001fe40000004100 */
[----:B------:R-:W-:Y:S01]  /*44d0*/  FFMA.FTZ R12, R97, R14, R12 ;  /* 0x0000000e610c7223 */ /* 0x000fe2000001000c */
[-C--:B------:R-:W-:Y:S01]  /*44e0*/  FMUL.FTZ R3, R91, R18.reuse ;  /* 0x000000125b037220 */ /* 0x080fe20000410000 */
[----:B------:R-:W-:Y:S01]  /*44f0*/  FFMA.FTZ R22, R93, R18, -R22 ;  /* 0x000000125d167223 */ /* 0x000fe20000010816 */
[C---:B------:R-:W-:Y:S01]  /*4500*/  FMUL.FTZ R140, R33.reuse, R140 ;  /* 0x0000008c218c7220 */ /* 0x040fe20000410000 */
[----:B------:R-:W-:Y:S01]  /*4510*/  FMUL.FTZ R139, R33, R2 ;  /* 0x00000002218b7220 */ /* 0x000fe20000410000 */
[----:B------:R-:W-:Y:S01]  /*4520*/  FMUL.FTZ R2, R91, R12 ;  /* 0x0000000c5b027220 */ /* 0x000fe20000410000 */
[----:B------:R-:W-:Y:S01]  /*4530*/  FFMA.FTZ R3, R93, R16, R3 ;  /* 0x000000105d037223 */ /* 0x000fe20000010003 */
[----:B------:R-:W-:-:S02]  /*4540*/  HADD2.F32 R141, -RZ, R6.H1_H1 ;  /* 0x30000006ff8d7230 */ /* 0x000fc40000004100 */
[----:B------:R-:W-:Y:S01]  /*4550*/  FADD.FTZ R22, R139, R22 ;  /* 0x000000168b167221 */ /* 0x000fe20000010000 */
[-C--:B------:R-:W-:Y:S01]  /*4560*/  FFMA.FTZ R14, R93, R4.reuse, -R2 ;  /* 0x000000045d0e7223 */ /* 0x080fe20000010802 */
[----:B------:R-:W-:Y:S01]  /*4570*/  FMUL.FTZ R4, R91, R4 ;  /* 0x000000045b047220 */ /* 0x000fe20000410000 */
[----:B------:R-:W-:Y:S01]  /*4580*/  FADD.FTZ R16, R140, R3 ;  /* 0x000000038c107221 */ /* 0x000fe20000010000 */
[----:B------:R-:W-:Y:S01]  /*4590*/  FMUL.FTZ R13, R87, R22 ;  /* 0x00000016570d7220 */ /* 0x000fe20000410000 */
[----:B------:R-:W-:Y:S02]  /*45a0*/  HADD2.F32 R3, -RZ, R6.H0_H0 ;  /* 0x20000006ff037230 */ /* 0x000fe40000004100 */
[----:B------:R-:W-:Y:S01]  /*45b0*/  FFMA.FTZ R4, R93, R12, R4 ;  /* 0x0000000c5d047223 */ /* 0x000fe20000010004 */
[-C--:B------:R-:W-:Y:S01]  /*45c0*/  FMUL.FTZ R2, R87, R16.reuse ;  /* 0x0000001057027220 */ /* 0x080fe20000410000 */
[----:B------:R-:W-:Y:S01]  /*45d0*/  FFMA.FTZ R16, R89, R16, R13 ;  /* 0x0000001059107223 */ /* 0x000fe2000001000d */
[C---:B------:R-:W-:Y:S01]  /*45e0*/  FMUL.FTZ R141, R32.reuse, R141 ;  /* 0x0000008d208d7220 */ /* 0x040fe20000410000 */
[----:B------:R-:W-:Y:S01]  /*45f0*/  FMUL.FTZ R6, R87, R4 ;  /* 0x0000000457067220 */ /* 0x000fe20000410000 */
[----:B------:R-:W-:Y:S01]  /*4600*/  FFMA.FTZ R5, R89, R22, -R2 ;  /* 0x0000001659057223 */ /* 0x000fe20000010802 */
[----:B------:R-:W-:Y:S01]  /*4610*/  FMUL.FTZ R142, R32, R3 ;  /* 0x00000003208e7220 */ /* 0x000fe20000410000 */
[----:B------:R-:W-:Y:S01]  /*4620*/  FADD.FTZ R16, R141, R16 ;  /* 0x000000108d107221 */ /* 0x000fe20000010000 */
[-C--:B------:R-:W-:Y:S01]  /*4630*/  FFMA.FTZ R6, R89, R14.reuse, -R6 ;  /* 0x0000000e59067223 */ /* 0x080fe20000010806 */
[----:B------:R-:W-:Y:S01]  /*4640*/  FMUL.FTZ R14, R87, R14 ;  /* 0x0000000e570e7220 */ /* 0x000fe20000410000 */
[----:B------:R-:W-:Y:S01]  /*4650*/  FADD.FTZ R12, R142, R5 ;  /* 0x000000058e0c7221 */ /* 0x000fe20000010000 */
[----:B------:R-:W-:-:S02]  /*4660*/  HADD2.F32 R144, -RZ, R7.H0_H0 ;  /* 0x20000007ff907230 */ /* 0x000fc40000004100 */
[----:B------:R-:W-:Y:S01]  /*4670*/  FMUL.FTZ R18, R83, R16 ;  /* 0x0000001053127220 */ /* 0x000fe20000410000 */
[----:B------:R-:W-:Y:S02]  /*4680*/  HADD2.F32 R2, -RZ, R7.H1_H1 ;  /* 0x30000007ff027230 */ /* 0x000fe40000004100 */
[----:B------:R-:W-:Y:S01]  /*4690*/  FFMA.FTZ R14, R89, R4, R14 ;  /* 0x00000004590e7223 */ /* 0x000fe2000001000e */
[-C--:B------:R-:W-:Y:S01]  /*46a0*/  FMUL.FTZ R5, R83, R12.reuse ;  /* 0x0000000c53057220 */ /* 0x080fe20000410000 */
[----:B------:R-:W-:Y:S01]  /*46b0*/  FFMA.FTZ R3, R85, R12, -R18 ;  /* 0x0000000c55037223 */ /* 0x000fe20000010812 */
[C---:B------:R-:W-:Y:S01]  /*46c0*/  FMUL.FTZ R144, R31.reuse, R144 ;  /* 0x000000901f907220 */ /* 0x040fe20000410000 */
[----:B------:R-:W-:Y:S01]  /*46d0*/  FMUL.FTZ R143, R31, R2 ;  /* 0x000000021f8f7220 */ /* 0x000fe20000410000 */
[----:B------:R-:W-:Y:S01]  /*46e0*/  FMUL.FTZ R2, R83, R14 ;  /* 0x0000000e53027220 */ /* 0x000fe20000410000 */
[----:B------:R-:W-:Y:S01]  /*46f0*/  FFMA.FTZ R16, R85, R16, R5 ;  /* 0x0000001055107223 */ /* 0x000fe20000010005 */
[----:B------:R-:W-:Y:S01]  /*4700*/  FADD.FTZ R12, R144, R3 ;  /* 0x00000003900c7221 */ /* 0x000fe20000010000 */
[----:B--2---:R-:W-:-:S02]  /*4710*/  HADD2.F32 R145, -RZ, R8.H1_H1 ;  /* 0x30000008ff917230 */ /* 0x004fc40000004100 */
[-C--:B------:R-:W-:Y:S01]  /*4720*/  FFMA.FTZ R4, R85, R6.reuse, -R2 ;  /* 0x0000000655047223 */ /* 0x080fe20000010802 */
[----:B------:R-:W-:Y:S01]  /*4730*/  FADD.FTZ R16, R143, R16 ;  /* 0x000000108f107221 */ /* 0x000fe20000010000 */
[----:B------:R-:W-:Y:S01]  /*4740*/  FMUL.FTZ R6, R83, R6 ;  /* 0x0000000653067220 */ /* 0x000fe20000410000 */
[C---:B------:R-:W-:Y:S01]  /*4750*/  FMUL.FTZ R7, R79.reuse, R12 ;  /* 0x0000000c4f077220 */ /* 0x040fe20000410000 */
[----:B------:R-:W-:Y:S02]  /*4760*/  HADD2.F32 R3, -RZ, R8.H0_H0 ;  /* 0x20000008ff037230 */ /* 0x000fe40000004100 */
[----:B------:R-:W-:Y:S01]  /*4770*/  FMUL.FTZ R2, R79, R16 ;  /* 0x000000104f027220 */ /* 0x000fe20000410000 */
[----:B------:R-:W-:Y:S01]  /*4780*/  FFMA.FTZ R6, R85, R14, R6 ;  /* 0x0000000e55067223 */ /* 0x000fe20000010006 */
[C---:B------:R-:W-:Y:S01]  /*4790*/  FFMA.FTZ R16, R81.reuse, R16, R7 ;  /* 0x0000001051107223 */ /* 0x040fe20000010007 */
[C---:B------:R-:W-:Y:S01]  /*47a0*/  FMUL.FTZ R145, R30.reuse, R145 ;  /* 0x000000911e917220 */ /* 0x040fe20000410000 */
[----:B------:R-:W-:Y:S01]  /*47b0*/  FFMA.FTZ R5, R81, R12, -R2 ;  /* 0x0000000c51057223 */ /* 0x000fe20000010802 */
[----:B------:R-:W-:Y:S01]  /*47c0*/  FMUL.FTZ R146, R30, R3 ;  /* 0x000000031e927220 */ /* 0x000fe20000410000 */
[----:B------:R-:W-:Y:S01]  /*47d0*/  FMUL.FTZ R8, R79, R6 ;  /* 0x000000064f087220 */ /* 0x000fe20000410000 */
[----:B------:R-:W-:Y:S01]  /*47e0*/  FADD.FTZ R16, R145, R16 ;  /* 0x0000001091107221 */ /* 0x000fe20000010000 */
[----:B------:R-:W-:-:S02]  /*47f0*/  HADD2.F32 R148, -RZ, R9.H0_H0 ;  /* 0x20000009ff947230 */ /* 0x000fc40000004100 */
[----:B------:R-:W-:Y:S01]  /*4800*/  FADD.FTZ R5, R146, R5 ;  /* 0x0000000592057221 */ /* 0x000fe20000010000 */
[-C--:B------:R-:W-:Y:S01]  /*4810*/  FFMA.FTZ R8, R81, R4.reuse, -R8 ;  /* 0x0000000451087223 */ /* 0x080fe20000010808 */
[----:B------:R-:W-:Y:S01]  /*4820*/  FMUL.FTZ R4, R79, R4 ;  /* 0x000000044f047220 */ /* 0x000fe20000410000 */
[C---:B------:R-:W-:Y:S01]  /*4830*/  FMUL.FTZ R3, R119.reuse, R16 ;  /* 0x0000001077037220 */ /* 0x040fe20000410000 */
[----:B------:R-:W-:Y:S02]  /*4840*/  HADD2.F32 R2, -RZ, R9.H1_H1 ;  /* 0x30000009ff027230 */ /* 0x000fe40000004100 */
[-C--:B------:R-:W-:Y:S01]  /*4850*/  FMUL.FTZ R7, R119, R5.reuse ;  /* 0x0000000577077220 */ /* 0x080fe20000410000 */
[----:B------:R-:W-:Y:S01]  /*4860*/  FFMA.FTZ R4, R81, R6, R4 ;  /* 0x0000000651047223 */ /* 0x000fe20000010004 */
[C---:B------:R-:W-:Y:S01]  /*4870*/  FFMA.FTZ R5, R120.reuse, R5, -R3 ;  /* 0x0000000578057223 */ /* 0x040fe20000010803 */
[C---:B------:R-:W-:Y:S01]  /*4880*/  FMUL.FTZ R148, R29.reuse, R148 ;  /* 0x000000941d947220 */ /* 0x040fe20000410000 */
[----:B------:R-:W-:Y:S01]  /*4890*/  FFMA.FTZ R16, R120, R16, R7 ;  /* 0x0000001078107223 */ /* 0x000fe20000010007 */
[----:B------:R-:W-:Y:S01]  /*48a0*/  FMUL.FTZ R147, R29, R2 ;  /* 0x000000021d937220 */ /* 0x000fe20000410000 */
[----:B------:R-:W-:Y:S01]  /*48b0*/  FMUL.FTZ R3, R119, R4 ;  /* 0x0000000477037220 */ /* 0x000fe20000410000 */
[----:B------:R-:W-:Y:S01]  /*48c0*/  FADD.FTZ R6, R148, R5 ;  /* 0x0000000594067221 */ /* 0x000fe20000010000 */
[----:B------:R-:W-:-:S02]  /*48d0*/  HADD2.F32 R149, -RZ, R10.H1_H1 ;  /* 0x3000000aff957230 */ /* 0x000fc40000004100 */
[----:B------:R-:W-:Y:S01]  /*48e0*/  FADD.FTZ R16, R147, R16 ;  /* 0x0000001093107221 */ /* 0x000fe20000010000 */
[-C--:B------:R-:W-:Y:S01]  /*48f0*/  FMUL.FTZ R5, R119, R8.reuse ;  /* 0x0000000877057220 */ /* 0x080fe20000410000 */
[C---:B------:R-:W-:Y:S01]  /*4900*/  FFMA.FTZ R2, R120.reuse, R8, -R3 ;  /* 0x0000000878027223 */ /* 0x040fe20000010803 */
[C---:B------:R-:W-:Y:S01]  /*4910*/  FMUL.FTZ R9, R117.reuse, R6 ;  /* 0x0000000675097220 */ /* 0x040fe20000410000 */
[----:B------:R-:W-:Y:S02]  /*4920*/  HADD2.F32 R3, -RZ, R10.H0_H0 ;  /* 0x2000000aff037230 */ /* 0x000fe40000004100 */
[C---:B------:R-:W-:Y:S01]  /*4930*/  FMUL.FTZ R7, R117.reuse, R16 ;  /* 0x0000001075077220 */ /* 0x040fe20000410000 */
[----:B------:R-:W-:Y:S01]  /*4940*/  FFMA.FTZ R5, R120, R4, R5 ;  /* 0x0000000478057223 */ /* 0x000fe20000010005 */
[----:B------:R-:W-:Y:S01]  /*4950*/  FFMA.FTZ R16, R118, R16, R9 ;  /* 0x0000001076107223 */ /* 0x000fe20000010009 */
[C---:B------:R-:W-:Y:S01]  /*4960*/  FMUL.FTZ R149, R28.reuse, R149 ;  /* 0x000000951c957220 */ /* 0x040fe20000410000 */
[----:B------:R-:W-:Y:S01]  /*4970*/  FMUL.FTZ R150, R28, R3 ;  /* 0x000000031c967220 */ /* 0x000fe20000410000 */
[C---:B------:R-:W-:Y:S01]  /*4980*/  FMUL.FTZ R4, R117.reuse, R2 ;  /* 0x0000000275047220 */ /* 0x040fe20000410000 */
[C---:B------:R-:W-:Y:S01]  /*4990*/  FFMA.FTZ R7, R118.reuse, R6, -R7 ;  /* 0x0000000676077223 */ /* 0x040fe20000010807 */
[-C--:B------:R-:W-:Y:S01]  /*49a0*/  FMUL.FTZ R3, R117, R5.reuse ;  /* 0x0000000575037220 */ /* 0x080fe20000410000 */
[----:B------:R-:W-:Y:S01]  /*49b0*/  FADD.FTZ R16, R149, R16 ;  /* 0x0000001095107221 */ /* 0x000fe20000010000 */
[----:B------:R-:W-:Y:S01]  /*49c0*/  FFMA.FTZ R4, R118, R5, R4 ;  /* 0x0000000576047223 */ /* 0x000fe20000010004 */
[----:B------:R-:W-:Y:S01]  /*49d0*/  FADD.FTZ R7, R150, R7 ;  /* 0x0000000796077221 */ /* 0x000fe20000010000 */
[----:B------:R-:W-:Y:S01]  /*49e0*/  FFMA.FTZ R8, R118, R2, -R3 ;  /* 0x0000000276087223 */ /* 0x000fe20000010803 */
[----:B------:R-:W-:-:S02]  /*49f0*/  HADD2.F32 R5, -RZ, R11.H0_H0 ;  /* 0x2000000bff057230 */ /* 0x000fc40000004100 */
[----:B-1----:R-:W-:Y:S01]  /*4a00*/  FMUL.FTZ R128, R25, R128 ;  /* 0x0000008019807220 */ /* 0x002fe20000410000 */
[CC--:B------:R-:W-:Y:S01]  /*4a10*/  FMUL.FTZ R3, R125.reuse, R16.reuse ;  /* 0x000000107d037220 */ /* 0x0c0fe20000410000 */
[----:B------:R-:W-:Y:S02]  /*4a20*/  HADD2.F32 R151, -RZ, R11.H1_H1 ;  /* 0x3000000bff977230 */ /* 0x000fe40000004100 */
[C---:B------:R-:W-:Y:S01]  /*4a30*/  FMUL.FTZ R13, R125.reuse, R7 ;  /* 0x000000077d0d7220 */ /* 0x040fe20000410000 */
[----:B------:R-:W-:Y:S01]  /*4a40*/  FMUL.FTZ R152, R0, R5 ;  /* 0x0000000500987220 */ /* 0x000fe20000410000 */
[C---:B------:R-:W-:Y:S02]  /*4a50*/  FFMA.FTZ R9, R128.reuse, R7, -R3 ;  /* 0x0000000780097223 */ /* 0x040fe40000010803 */
[----:B------:R-:W-:Y:S01]  /*4a60*/  FFMA.FTZ R16, R128, R16, R13 ;  /* 0x0000001080107223 */ /* 0x000fe2000001000d */
[----:B------:R-:W-:Y:S01]  /*4a70*/  FMUL.FTZ R151, R0, R151 ;  /* 0x0000009700977220 */ /* 0x000fe20000410000 */
[----:B------:R-:W-:Y:S01]  /*4a80*/  FADD.FTZ R10, R152, R9 ;  /* 0x00000009980a7221 */ /* 0x000fe20000010000 */
[C---:B------:R-:W-:Y:S01]  /*4a90*/  FMUL.FTZ R5, R125.reuse, R4 ;  /* 0x000000047d057220 */ /* 0x040fe20000410000 */
[-C--:B------:R-:W-:Y:S01]  /*4aa0*/  FMUL.FTZ R7, R125, R8.reuse ;  /* 0x000000087d077220 */ /* 0x080fe20000410000 */
[----:B------:R-:W-:Y:S01]  /*4ab0*/  FADD.FTZ R11, R151, R16 ;  /* 0x00000010970b7221 */ /* 0x000fe20000010000 */
[----:B------:R-:W-:Y:S01]  /*4ac0*/  ISETP.GE.AND P0, PT, R69, 0x1, PT ;  /* 0x000000014500780c */ /* 0x000fe20003f06270 */
[----:B------:R-:W0:Y:S01]  /*4ad0*/  SHFL.UP PT, R6, R10, 0x1, RZ ;  /* 0x042000000a067989 */ /* 0x000e2200000e00ff */
[C---:B------:R-:W-:Y:S01]  /*4ae0*/  FFMA.FTZ R8, R128.reuse, R8, -R5 ;  /* 0x0000000880087223 */ /* 0x040fe20000010805 */
[----:B------:R-:W-:-:S02]  /*4af0*/  FFMA.FTZ R7, R128, R4, R7 ;  /* 0x0000000480077223 */ /* 0x000fc40000010007 */
[----:B------:R-:W1:Y:S04]  /*4b00*/  SHFL.UP PT, R9, R11, 0x1, RZ ;  /* 0x042000000b097989 */ /* 0x000e6800000e00ff */
[----:B------:R-:W2:Y:S04]  /*4b10*/  SHFL.UP PT, R4, R8, 0x1, RZ ;  /* 0x0420000008047989 */ /* 0x000ea800000e00ff */
[----:B------:R-:W3:Y:S01]  /*4b20*/  SHFL.UP PT, R5, R7, 0x1, RZ ;  /* 0x0420000007057989 */ /* 0x000ee200000e00ff */
[C---:B------:R-:W-:Y:S02]  /*4b30*/  ISETP.NE.AND P2, PT, R69.reuse, 0x1f, PT ;  /* 0x0000001f4500780c */ /* 0x040fe40003f45270 */
[----:B------:R-:W-:Y:S01]  /*4b40*/  ISETP.GE.AND P1, PT, R69, 0x10, PT ;  /* 0x000000104500780c */ /* 0x000fe20003f26270 */
[----:B------:R4:W5:Y:S01]  /*4b50*/  LDG.E.64 R2, desc[UR12][R20.64] ;  /* 0x0000000c14027981 */ /* 0x000962000c1e1b00 */
[----:B------:R-:W-:Y:S01]  /*4b60*/  SHF.R.U32.HI R154, RZ, 0x5, R71 ;  /* 0x00000005ff9a7819 */ /* 0x000fe20000011647 */
[----:B------:R-:W-:Y:S01]  /*4b70*/  BSSY B0, `(.L_x_549) ;  /* 0x00000a9000007945 */ /* 0x000fe20003800000 */
[C---:B0-----:R-:W-:Y:S01]  /*4b80*/  FMUL.FTZ R15, R7.reuse, R6 ;  /* 0x00000006070f7220 */ /* 0x041fe20000410000 */
[----:B-1----:R-:W-:-:S03]  /*4b90*/  FMUL.FTZ R13, R7, R9 ;  /* 0x00000009070d7220 */ /* 0x002fc60000410000 */
[C---:B------:R-:W-:Y:S01]  /*4ba0*/  FFMA.FTZ R14, R8.reuse, R9, R15 ;  /* 0x00000009080e7223 */ /* 0x040fe2000001000f */
[----:B--2---:R-:W-:Y:S01]  /*4bb0*/  FMUL.FTZ R12, R7, R4 ;  /* 0x00000004070c7220 */ /* 0x004fe20000410000 */
[C---:B------:R-:W-:Y:S02]  /*4bc0*/  FFMA.FTZ R13, R8.reuse, R6, -R13 ;  /* 0x00000006080d7223 */ /* 0x040fe4000001080d */
[----:B------:R-:W-:Y:S01]  /*4bd0*/  @P0 FADD.FTZ R11, R11, R14 ;  /* 0x0000000e0b0b0221 */ /* 0x000fe20000010000 */
[CC--:B---3--:R-:W-:Y:S01]  /*4be0*/  FMUL.FTZ R9, R7.reuse, R5.reuse ;  /* 0x0000000507097220 */ /* 0x0c8fe20000410000 */
[----:B------:R-:W-:Y:S01]  /*4bf0*/  FFMA.FTZ R12, R8, R5, R12 ;  /* 0x00000005080c7223 */ /* 0x000fe2000001000c */
[----:B------:R-:W-:Y:S02]  /*4c00*/  @P0 FADD.FTZ R10, R10, R13 ;  /* 0x0000000d0a0a0221 */ /* 0x000fe40000010000 */
[----:B------:R-:W-:Y:S01]  /*4c10*/  @P0 FFMA.FTZ R8, R8, R4, -R9 ;  /* 0x0000000408080223 */ /* 0x000fe20000010809 */
[----:B------:R-:W0:Y:S01]  /*4c20*/  SHFL.UP PT, R13, R11, 0x2, RZ ;  /* 0x044000000b0d7989 */ /* 0x000e2200000e00ff */
[----:B------:R-:W-:-:S02]  /*4c30*/  FSEL R12, R7, R12, !P0 ;  /* 0x0000000c070c7208 */ /* 0x000fc40004000000 */
[----:B------:R-:W-:Y:S01]  /*4c40*/  ISETP.GE.AND P0, PT, R69, 0x2, PT ;  /* 0x000000024500780c */ /* 0x000fe20003f06270 */
[----:B------:R-:W1:Y:S04]  /*4c50*/  SHFL.UP PT, R9, R10, 0x2, RZ ;  /* 0x044000000a097989 */ /* 0x000e6800000e00ff */
[----:B------:R-:W2:Y:S04]  /*4c60*/  SHFL.UP PT, R5, R8, 0x2, RZ ;  /* 0x0440000008057989 */ /* 0x000ea800000e00ff */
[----:B------:R-:W3:Y:S01]  /*4c70*/  SHFL.UP PT, R7, R12, 0x2, RZ ;  /* 0x044000000c077989 */ /* 0x000ee200000e00ff */
[C---:B0-----:R-:W-:Y:S01]  /*4c80*/  FMUL.FTZ R15, R12.reuse, R13 ;  /* 0x0000000d0c0f7220 */ /* 0x041fe20000410000 */
[----:B-1----:R-:W-:-:S03]  /*4c90*/  FMUL.FTZ R6, R12, R9 ;  /* 0x000000090c067220 */ /* 0x002fc60000410000 */
[----:B------:R-:W-:Y:S01]  /*4ca0*/  FFMA.FTZ R15, R8, R9, -R15 ;  /* 0x00000009080f7223 */ /* 0x000fe2000001080f */
[----:B--2---:R-:W-:Y:S01]  /*4cb0*/  FMUL.FTZ R4, R12, R5 ;  /* 0x000000050c047220 */ /* 0x004fe20000410000 */
[----:B------:R-:W-:Y:S02]  /*4cc0*/  FFMA.FTZ R6, R8, R13, R6 ;  /* 0x0000000d08067223 */ /* 0x000fe40000010006 */
[----:B------:R-:W-:Y:S01]  /*4cd0*/  @P0 FADD.FTZ R10, R10, R15 ;  /* 0x0000000f0a0a0221 */ /* 0x000fe20000010000 */
[-C--:B---3--:R-:W-:Y:S01]  /*4ce0*/  FFMA.FTZ R9, R8, R7.reuse, R4 ;  /* 0x0000000708097223 */ /* 0x088fe20000010004 */
[----:B------:R-:W-:Y:S01]  /*4cf0*/  FMUL.FTZ R7, R12, R7 ;  /* 0x000000070c077220 */ /* 0x000fe20000410000 */
[----:B------:R-:W-:Y:S02]  /*4d00*/  @P0 FADD.FTZ R11, R11, R6 ;  /* 0x000000060b0b0221 */ /* 0x000fe40000010000 */
[----:B------:R-:W0:Y:S01]  /*4d10*/  SHFL.UP PT, R6, R10, 0x4, RZ ;  /* 0x048000000a067989 */ /* 0x000e2200000e00ff */
[----:B------:R-:W-:Y:S01]  /*4d20*/  @P0 FFMA.FTZ R8, R8, R5, -R7 ;  /* 0x0000000508080223 */ /* 0x000fe20000010807 */
[----:B------:R-:W-:-:S02]  /*4d30*/  FSEL R9, R12, R9, !P0 ;  /* 0x000000090c097208 */ /* 0x000fc40004000000 */
[----:B------:R-:W1:Y:S01]  /*4d40*/  SHFL.UP PT, R7, R11, 0x4, RZ ;  /* 0x048000000b077989 */ /* 0x000e6200000e00ff */
[----:B------:R-:W-:-:S03]  /*4d50*/  ISETP.GE.AND P0, PT, R69, 0x4, PT ;  /* 0x000000044500780c */ /* 0x000fc60003f06270 */
[----:B------:R-:W2:Y:S04]  /*4d60*/  SHFL.UP PT, R4, R8, 0x4, RZ ;  /* 0x0480000008047989 */ /* 0x000ea800000e00ff */
[----:B------:R-:W3:Y:S01]  /*4d70*/  SHFL.UP PT, R5, R9, 0x4, RZ ;  /* 0x0480000009057989 */ /* 0x000ee200000e00ff */
        /* <DEDUP_REMOVED lines=17> */
[C---:B-1----:R-:W-:Y:S01]  /*4e90*/  FMUL.FTZ R4, R12.reuse, R5 ;  /* 0x000000050c047220 */ /* 0x042fe20000410000 */
[----:B--2---:R-:W-:-:S02]  /*4ea0*/  FMUL.FTZ R6, R12, R9 ;  /* 0x000000090c067220 */ /* 0x004fc40000410000 */
[C---:B------:R-:W-:Y:S01]  /*4eb0*/  FFMA.FTZ R15, R8.reuse, R9, -R15 ;  /* 0x00000009080f7223 */ /* 0x040fe2000001080f */
[-C--:B---3--:R-:W-:Y:S01]  /*4ec0*/  FFMA.FTZ R9, R8, R7.reuse, R4 ;  /* 0x0000000708097223 */ /* 0x088fe20000010004 */
[----:B------:R-:W-:Y:S01]  /*4ed0*/  FMUL.FTZ R7, R12, R7 ;  /* 0x000000070c077220 */ /* 0x000fe20000410000 */
[----:B------:R-:W-:Y:S01]  /*4ee0*/  FFMA.FTZ R6, R8, R13, R6 ;  /* 0x0000000d08067223 */ /* 0x000fe20000010006 */
[----:B------:R-:W-:Y:S02]  /*4ef0*/  @P0 FADD.FTZ R10, R10, R15 ;  /* 0x0000000f0a0a0221 */ /* 0x000fe40000010000 */
[----:B------:R-:W-:Y:S01]  /*4f00*/  @P0 FFMA.FTZ R8, R8, R5, -R7 ;  /* 0x0000000508080223 */ /* 0x000fe20000010807 */
[----:B------:R-:W-:Y:S01]  /*4f10*/  FSEL R9, R12, R9, !P0 ;  /* 0x000000090c097208 */ /* 0x000fe20004000000 */
[----:B------:R-:W-:Y:S01]  /*4f20*/  @P0 FADD.FTZ R11, R11, R6 ;  /* 0x000000060b0b0221 */ /* 0x000fe20000010000 */
[----:B------:R-:W-:Y:S01]  /*4f30*/  LOP3.LUT P0, RZ, R71, 0x1f, RZ, 0xc0, !PT ;  /* 0x0000001f47ff7812 */ /* 0x000fe2000780c0ff */
[----:B------:R-:W0:Y:S03]  /*4f40*/  SHFL.UP PT, R6, R10, 0x10, RZ ;  /* 0x060000000a067989 */ /* 0x000e2600000e00ff */
[----:B------:R-:W-:Y:S01]  /*4f50*/  ISETP.EQ.OR P0, PT, RZ, UR6, P0 ;  /* 0x00000006ff007c0c */ /* 0x000fe20008702670 */
[----:B------:R-:W1:Y:S04]  /*4f60*/  SHFL.UP PT, R4, R8, 0x10, RZ ;  /* 0x0600000008047989 */ /* 0x000e6800000e00ff */
[----:B------:R-:W2:Y:S04]  /*4f70*/  SHFL.UP PT, R5, R9, 0x10, RZ ;  /* 0x0600000009057989 */ /* 0x000ea800000e00ff */
[----:B------:R-:W3:Y:S04]  /*4f80*/  SHFL.UP PT, R7, R11, 0x10, RZ ;  /* 0x060000000b077989 */ /* 0x000ee800000e00ff */
[----:B------:R-:W-:-:S05]  /*4f90*/  VOTEU.ALL UP0, P0 ;  /* 0x00000000003f7886 */ /* 0x000fca0000000000 */
[----:B------:R-:W-:Y:S01]  /*4fa0*/  @!UP0 ULEA UR9, UR7, UR8, 0x4 ;  /* 0x0000000807098291 */ /* 0x000fe2000f8e203f */
[C---:B0-----:R-:W-:Y:S01]  /*4fb0*/  FMUL.FTZ R14, R9.reuse, R6 ;  /* 0x00000006090e7220 */ /* 0x041fe20000410000 */
[----:B-1----:R-:W-:-:S04]  /*4fc0*/  FMUL.FTZ R12, R9, R4 ;  /* 0x00000004090c7220 */ /* 0x002fc80000410000 */
[CC--:B--2---:R-:W-:Y:S01]  /*4fd0*/  FFMA.FTZ R12, R8.reuse, R5.reuse, R12 ;  /* 0x00000005080c7223 */ /* 0x0c4fe2000001000c */
[C---:B------:R-:W-:Y:S01]  /*4fe0*/  FMUL.FTZ R13, R9.reuse, R5 ;  /* 0x00000005090d7220 */ /* 0x040fe20000410000 */
[----:B------:R-:W-:Y:S01]  /*4ff0*/  HFMA2.MMA R5, -RZ, RZ, 0, 0 ;  /* 0x00000000ff057435 */ /* 0x000fe200000001ff */
[CC--:B---3--:R-:W-:Y:S02]  /*5000*/  FMUL.FTZ R15, R9.reuse, R7.reuse ;  /* 0x00000007090f7220 */ /* 0x0c8fe40000410000 */
[----:B------:R-:W-:Y:S01]  /*5010*/  FSEL R9, R9, R12, !P1 ;  /* 0x0000000c09097208 */ /* 0x000fe20004800000 */
[C---:B------:R-:W-:Y:S01]  /*5020*/  FFMA.FTZ R14, R8.reuse, R7, R14 ;  /* 0x00000007080e7223 */ /* 0x040fe2000001000e */
[----:B------:R-:W-:Y:S01]  /*5030*/  @!P2 SHF.R.U32.HI R12, RZ, 0x1, R71 ;  /* 0x00000001ff0ca819 */ /* 0x000fe20000011647 */
[C---:B------:R-:W-:Y:S01]  /*5040*/  FFMA.FTZ R15, R8.reuse, R6, -R15 ;  /* 0x00000006080f7223 */ /* 0x040fe2000001080f */
[----:B------:R-:W-:Y:S01]  /*5050*/  @P1 FFMA.FTZ R8, R8, R4, -R13 ;  /* 0x0000000408081223 */ /* 0x000fe2000001080d */
[----:B------:R-:W-:-:S02]  /*5060*/  MOV R4, 0x3f800000 ;  /* 0x3f80000000047802 */ /* 0x000fc40000000f00 */
[----:B------:R-:W-:Y:S01]  /*5070*/  CS2R R6, SRZ ;  /* 0x0000000000067805 */ /* 0x000fe2000001ff00 */
[----:B------:R-:W-:Y:S01]  /*5080*/  @P1 FADD.FTZ R10, R10, R15 ;  /* 0x0000000f0a0a1221 */ /* 0x000fe20000010000 */
[----:B------:R-:W-:Y:S01]  /*5090*/  @P1 FADD.FTZ R11, R11, R14 ;  /* 0x0000000e0b0b1221 */ /* 0x000fe20000010000 */
[----:B------:R-:W-:Y:S02]  /*50a0*/  @!P2 LOP3.LUT R153, R12, 0x7ffffff0, RZ, 0xc0, !PT ;  /* 0x7ffffff00c99a812 */ /* 0x000fe400078ec0ff */
[C---:B------:R-:W-:Y:S01]  /*50b0*/  ISETP.NE.AND P1, PT, R154.reuse, 0x2, PT ;  /* 0x000000029a00780c */ /* 0x040fe20003f25270 */
[----:B------:R-:W-:Y:S01]  /*50c0*/  @!P0 LDS.128 R4, [UR9+0x2160] ;  /* 0x00216009ff048984 */ /* 0x000fe20008000c00 */
[----:B------:R-:W-:-:S03]  /*50d0*/  ISETP.NE.AND P0, PT, R154, 0x3, PT ;  /* 0x000000039a00780c */ /* 0x000fc60003f05270 */
[----:B------:R-:W-:Y:S01]  /*50e0*/  @!P2 STS.128 [R153+UR8+0x2100], R8 ;  /* 0x002100089900a988 */ /* 0x000fe20008000c08 */
[----:B------:R-:W-:Y:S01]  /*50f0*/  BAR.SYNC.DEFER_BLOCKING 0x0 ;  /* 0x0000000000007b1d */ /* 0x000fe20000010000 */
[----:B------:R-:W-:-:S05]  /*5100*/  ISETP.NE.AND P2, PT, R154, RZ, PT ;  /* 0x000000ff9a00720c */ /* 0x000fca0003f45270 */
[----:B------:R-:W-:Y:S04]  /*5110*/  SHFL.UP PT, R10, R10, 0x1, RZ ;  /* 0x042000000a0a7989 */ /* 0x000fe800000e00ff */
[----:B------:R-:W-:Y:S04]  /*5120*/  SHFL.UP PT, R11, R11, 0x1, RZ ;  /* 0x042000000b0b7989 */ /* 0x000fe800000e00ff */
[----:B------:R-:W-:Y:S04]  /*5130*/  LDS.128 R12, [UR8+0x2100] ;  /* 0x00210008ff0c7984 */ /* 0x000fe80008000c00 */
[----:B------:R-:W0:Y:S04]  /*5140*/  LDS.128 R16, [UR8+0x2110] ;  /* 0x00211008ff107984 */ /* 0x000e280008000c00 */
[----:B----4-:R-:W1:Y:S04]  /*5150*/  LDS.128 R20, [UR8+0x2120] ;  /* 0x00212008ff147984 */ /* 0x010e680008000c00 */
[----:B------:R-:W2:Y:S01]  /*5160*/  LDS.128 R24, [UR8+0x2130] ;  /* 0x00213008ff187984 */ /* 0x000ea20008000c00 */
[-C--:B0-----:R-:W-:Y:S01]  /*5170*/  FMUL.FTZ R155, R15, R17.reuse ;  /* 0x000000110f9b7220 */ /* 0x081fe20000410000 */
[-C--:B------:R-:W-:Y:S01]  /*5180*/  FMUL.FTZ R156, R14, R17.reuse ;  /* 0x000000110e9c7220 */ /* 0x080fe20000410000 */
[-C--:B------:R-:W-:Y:S01]  /*5190*/  FMUL.FTZ R154, R12, R17.reuse ;  /* 0x000000110c9a7220 */ /* 0x080fe20000410000 */
[----:B------:R-:W-:Y:S01]  /*51a0*/  FMUL.FTZ R153, R13, R17 ;  /* 0x000000110d997220 */ /* 0x000fe20000410000 */
[-C--:B------:R-:W-:Y:S01]  /*51b0*/  FFMA.FTZ R155, R14, R16.reuse, -R155 ;  /* 0x000000100e9b7223 */ /* 0x080fe2000001089b */
[-C--:B------:R-:W-:Y:S01]  /*51c0*/  FFMA.FTZ R156, R15, R16.reuse, R156 ;  /* 0x000000100f9c7223 */ /* 0x080fe2000001009c */
[-C--:B------:R-:W-:Y:S01]  /*51d0*/  FFMA.FTZ R154, R13, R16.reuse, R154 ;  /* 0x000000100d9a7223 */ /* 0x080fe2000001009a */
[----:B------:R-:W-:Y:S01]  /*51e0*/  FFMA.FTZ R153, R12, R16, -R153 ;  /* 0x000000100c997223 */ /* 0x000fe20000010899 */
[----:B------:R-:W-:Y:S01]  /*51f0*/  FADD.FTZ R155, R18, R155 ;  /* 0x0000009b129b7221 */ /* 0x000fe20000010000 */
[----:B------:R-:W-:Y:S01]  /*5200*/  FADD.FTZ R16, R19, R156 ;  /* 0x0000009c13107221 */ /* 0x000fe20000010000 */
[CC--:B-1----:R-:W-:Y:S01]  /*5210*/  FMUL.FTZ R18, R154.reuse, R21.reuse ;  /* 0x000000159a127220 */ /* 0x0c2fe20000410000 */
[----:B------:R-:W-:Y:S01]  /*5220*/  FMUL.FTZ R19, R153, R21 ;  /* 0x0000001599137220 */ /* 0x000fe20000410000 */
[----:B------:R-:W-:-:S02]  /*5230*/  FSEL R13, R154, R13, !P1 ;  /* 0x0000000d9a0d7208 */ /* 0x000fc40004800000 */
[-C--:B------:R-:W-:Y:S01]  /*5240*/  FFMA.FTZ R17, R153, R20.reuse, -R18 ;  /* 0x0000001499117223 */ /* 0x080fe20000010812 */
[----:B------:R-:W-:Y:S01]  /*5250*/  FFMA.FTZ R18, R154, R20, R19 ;  /* 0x000000149a127223 */ /* 0x000fe20000010013 */
[CC--:B------:R-:W-:Y:S01]  /*5260*/  FMUL.FTZ R154, R16.reuse, R21.reuse ;  /* 0x00000015109a7220 */ /* 0x0c0fe20000410000 */
[C---:B------:R-:W-:Y:S01]  /*5270*/  FMUL.FTZ R19, R155.reuse, R21 ;  /* 0x000000159b137220 */ /* 0x040fe20000410000 */
[C---:B------:R-:W-:Y:S02]  /*5280*/  FSEL R21, R155.reuse, R14, !P1 ;  /* 0x0000000e9b157208 */ /* 0x040fe40004800000 */
[-C--:B------:R-:W-:Y:S01]  /*5290*/  FFMA.FTZ R155, R155, R20.reuse, -R154 ;  /* 0x000000149b9b7223 */ /* 0x080fe2000001089a */
[----:B------:R-:W-:Y:S01]  /*52a0*/  FFMA.FTZ R20, R16, R20, R19 ;  /* 0x0000001410147223 */ /* 0x000fe20000010013 */
[----:B------:R-:W-:Y:S01]  /*52b0*/  FSEL R12, R153, R12, !P1 ;  /* 0x0000000c990c7208 */ /* 0x000fe20004800000 */
[----:B--2---:R-:W-:Y:S01]  /*52c0*/  FMUL.FTZ R154, R18, R25 ;  /* 0x00000019129a7220 */ /* 0x004fe20000410000 */
[----:B------:R-:W-:Y:S01]  /*52d0*/  FADD.FTZ R22, R22, R155 ;  /* 0x0000009b16167221 */ /* 0x000fe20000010000 */
[----:B------:R-:W-:Y:S01]  /*52e0*/  FADD.FTZ R23, R23, R20 ;  /* 0x0000001417177221 */ /* 0x000fe20000010000 */
[----:B------:R-:W-:Y:S01]  /*52f0*/  FSEL R16, R16, R15, !P1 ;  /* 0x0000000f10107208 */ /* 0x000fe20004800000 */
[----:B------:R-:W-:Y:S01]  /*5300*/  FFMA.FTZ R15, R17, R24, -R154 ;  /* 0x00000018110f7223 */ /* 0x000fe2000001089a */
[CC--:B------:R-:W-:Y:S01]  /*5310*/  FMUL.FTZ R20, R22.reuse, R25.reuse ;  /* 0x0000001916147220 */ /* 0x0c0fe20000410000 */
[-C--:B------:R-:W-:Y:S01]  /*5320*/  FMUL.FTZ R153, R23, R25.reuse ;  /* 0x0000001917997220 */ /* 0x080fe20000410000 */
[C---:B------:R-:W-:Y:S01]  /*5330*/  FSEL R12, R17.reuse, R12, !P0 ;  /* 0x0000000c110c7208 */ /* 0x040fe20004000000 */
[----:B------:R-:W-:Y:S01]  /*5340*/  FMUL.FTZ R17, R17, R25 ;  /* 0x0000001911117220 */ /* 0x000fe20000410000 */
[CC--:B------:R-:W-:Y:S01]  /*5350*/  FFMA.FTZ R20, R23.reuse, R24.reuse, R20 ;  /* 0x0000001817147223 */ /* 0x0c0fe20000010014 */
[CC--:B------:R-:W-:Y:S01]  /*5360*/  FFMA.FTZ R153, R22.reuse, R24.reuse, -R153 ;  /* 0x0000001816997223 */ /* 0x0c0fe20000010899 */
[----:B------:R0:W1:Y:S01]  /*5370*/  SHFL.UP PT, R14, R8, 0x1, RZ ;  /* 0x04200000080e7989 */ /* 0x00006200000e00ff */
[----:B------:R-:W-:Y:S01]  /*5380*/  FSEL R21, R22, R21, !P0 ;  /* 0x0000001516157208 */ /* 0x000fe20004000000 */
[C---:B------:R-:W-:Y:S01]  /*5390*/  FFMA.FTZ R17, R18.reuse, R24, R17 ;  /* 0x0000001812117223 */ /* 0x040fe20000010011 */
[----:B------:R-:W-:Y:S01]  /*53a0*/  FSEL R16, R23, R16, !P0 ;  /* 0x0000001017107208 */ /* 0x000fe20004000000 */
[----:B------:R0:W2:Y:S01]  /*53b0*/  SHFL.UP PT, R19, R9, 0x1, RZ ;  /* 0x0420000009137989 */ /* 0x0000a200000e00ff */
[----:B------:R-:W-:Y:S01]  /*53c0*/  FSEL R13, R18, R13, !P0 ;  /* 0x0000000d120d7208 */ /* 0x000fe20004000000 */
[----:B------:R-:W-:Y:S01]  /*53d0*/  FADD.FTZ R26, R26, R153 ;  /* 0x000000991a1a7221 */ /* 0x000fe20000010000 */
[----:B------:R-:W-:Y:S01]  /*53e0*/  FADD.FTZ R20, R27, R20 ;  /* 0x000000141b147221 */ /* 0x000fe20000010000 */
[----:B------:R-:W-:Y:S06]  /*53f0*/  @!P2 BRA `(.L_x_550) ;  /* 0x000000000040a947 */ /* 0x000fec0003800000 */
[----:B------:R-:W-:Y:S01]  /*5400*/  ISETP.NE.AND P0, PT, R69, RZ, PT ;  /* 0x000000ff4500720c */ /* 0x000fe20003f05270 */
[C---:B--2---:R-:W-:Y:S01]  /*5410*/  FMUL.FTZ R15, R19.reuse, R16 ;  /* 0x00000010130f7220 */ /* 0x044fe20000410000 */
[C---:B------:R-:W-:Y:S01]  /*5420*/  FMUL.FTZ R17, R19.reuse, R21 ;  /* 0x0000001513117220 */ /* 0x040fe20000410000 */
[C---:B0-----:R-:W-:Y:S01]  /*5430*/  FMUL.FTZ R9, R19.reuse, R13 ;  /* 0x0000000d13097220 */ /* 0x041fe20000410000 */
[----:B------:R-:W-:Y:S01]  /*5440*/  FMUL.FTZ R8, R19, R12 ;  /* 0x0000000c13087220 */ /* 0x000fe20000410000 */
[C---:B-1----:R-:W-:Y:S01]  /*5450*/  FFMA.FTZ R15, R14.reuse, R21, -R15 ;  /* 0x000000150e0f7223 */ /* 0x042fe2000001080f */
        /* <DEDUP_REMOVED lines=10> */
.L_x_550:
[----:B------:R-:W-:Y:S01]  /*5500*/  ISETP.NE.AND P0, PT, R69, RZ, PT ;  /* 0x000000ff4500720c */ /* 0x000fe20003f05270 */
[C---:B------:R-:W-:Y:S01]  /*5510*/  FMUL.FTZ R12, R17.reuse, R7 ;  /* 0x00000007110c7220 */ /* 0x040fe20000410000 */
[CC--:B------:R-:W-:Y:S01]  /*5520*/  FMUL.FTZ R16, R17.reuse, R6.reuse ;  /* 0x0000000611107220 */ /* 0x0c0fe20000410000 */
[----:B0-----:R-:W-:Y:S02]  /*5530*/  FMUL.FTZ R8, R17, R5 ;  /* 0x0000000511087220 */ /* 0x001fe40000410000 */
[----:B------:R-:W-:Y:S01]  /*5540*/  FFMA.FTZ R9, R15, R6, -R12 ;  /* 0x000000060f097223 */ /* 0x000fe2000001080c */
[----:B------:R-:W-:Y:S01]  /*5550*/  FMUL.FTZ R12, R17, R4 ;  /* 0x00000004110c7220 */ /* 0x000fe20000410000 */
[----:B------:R-:W-:-:S06]  /*5560*/  FFMA.FTZ R13, R15, R7, R16 ;  /* 0x000000070f0d7223 */ /* 0x000fcc0000010010 */
[----:B------:R0:W-:Y:S01]  /*5570*/  @!P0 STS.128 [UR8+0x2150], R4 ;  /* 0x00215004ff008988 */ /* 0x0001e20008000c08 */
[----:B------:R-:W-:Y:S02]  /*5580*/  @!P0 MOV R10, R6 ;  /* 0x00000006000a8202 */ /* 0x000fe40000000f00 */
[-C--:B-1----:R-:W-:Y:S02]  /*5590*/  @!P0 MOV R14, R4.reuse ;  /* 0x00000004000e8202 */ /* 0x082fe40000000f00 */
[----:B--2---:R-:W-:Y:S02]  /*55a0*/  @!P0 MOV R19, R5 ;  /* 0x0000000500138202 */ /* 0x004fe40000000f00 */
[----:B------:R-:W-:Y:S01]  /*55b0*/  @!P0 MOV R11, R7 ;  /* 0x00000007000b8202 */ /* 0x000fe20000000f00 */
[C---:B0-----:R-:W-:Y:S01]  /*55c0*/  FFMA.FTZ R4, R15.reuse, R4, -R8 ;  /* 0x000000040f047223 */ /* 0x041fe20000010808 */
[----:B------:R-:W-:Y:S01]  /*55d0*/  FFMA.FTZ R5, R15, R5, R12 ;  /* 0x000000050f057223 */ /* 0x000fe2000001000c */
[----:B------:R-:W-:Y:S01]  /*55e0*/  FADD.FTZ R6, R26, R9 ;  /* 0x000000091a067221 */ /* 0x000fe20000010000 */
[----:B------:R-:W-:-:S07]  /*55f0*/  FADD.FTZ R7, R20, R13 ;  /* 0x0000000d14077221 */ /* 0x000fce0000010000 */
.L_x_551:
[----:B------:R-:W-:Y:S05]  /*5600*/  BSYNC B0 ;  /* 0x0000000000007941 */ /* 0x000fea0003800000 */
.L_x_549:
        /* <DEDUP_REMOVED lines=127> */
.L_x_553:
[----:B------:R-:W-:Y:S05]  /*5e00*/  BSYNC B0 ;  /* 0x0000000000007941 */ /* 0x000fea0003800000 */
.L_x_552:
        /* <DEDUP_REMOVED lines=52> */
.L_x_548:
        /* <DEDUP_REMOVED lines=47> */
.L_x_556:
        /* <DEDUP_REMOVED lines=12> */
.L_x_5172:


//--------------------- .text._Z25selective_scan_fwd_kernelI32Selective_Scan_fwd_kernel_traitsILi128ELi16ELi1ELb1ELb1ELb0ELb1EN3c104HalfENS1_7complexIfEEEEv13SSMParamsBase --------------------------
	.section	.text._Z25selective_scan_fwd_kernelI32Selective_Scan_fwd_kernel_traitsILi128ELi16ELi1ELb1ELb1ELb0ELb1EN3c104HalfENS1_7complexIfEEEEv13SSMParamsBase,"ax",@progbits
	.align	128
        .global         _Z25selective_scan_fwd_kernelI32Selective_Scan_fwd_kernel_traitsILi128ELi16ELi1ELb1ELb1ELb0ELb1EN3c104HalfENS1_7complexIfEEEEv13SSMParamsBase
        .type           _Z25selective_scan_fwd_kernelI32Selective_Scan_fwd_kernel_traitsILi128ELi16ELi1ELb1ELb1ELb0ELb1EN3c104HalfENS1_7complexIfEEEEv13SSMParamsBase,@function
        .size           _Z25selective_scan_fwd_kernelI32Selective_Scan_fwd_kernel_traitsILi128ELi16ELi1ELb1ELb1ELb0ELb1EN3c104HalfENS1_7complexIfEEEEv13SSMParamsBase,(.L_x_5173 - _Z25selective_scan_fwd_kernelI32Selective_Scan_fwd_kernel_traitsILi128ELi16ELi1ELb1ELb1ELb0ELb1EN3c104HalfENS1_7complexIfEEEEv13SSMParamsBase)
        .other          _Z25selective_scan_fwd_kernelI32Selective_Scan_fwd_kernel_traitsILi128ELi16ELi1ELb1ELb1ELb0ELb1EN3c104HalfENS1_7complexIfEEEEv13SSMParamsBase,@"STO_CUDA_ENTRY STV_DEFAULT"
_Z25selective_scan_fwd_kernelI32Selective_Scan_fwd_kernel_traitsILi128ELi16ELi1ELb1ELb1ELb0ELb1EN3c104HalfENS1_7complexIfEEEEv13SSMParamsBase:
.text._Z25selective_scan_fwd_kernelI32Selective_Scan_fwd_kernel_traitsILi128ELi16ELi1ELb1ELb1ELb0ELb1EN3c104HalfENS1_7complexIfEEEEv13SSMParamsBase:
        /* <DEDUP_REMOVED lines=98> */
.L_x_596:
        /* <DEDUP_REMOVED lines=86> */
.L_x_558:
[----:B------:R-:W-:Y:S05]  /*0b80*/  BSYNC B0 ;  /* 0x0000000000007941 */ /* 0x000fea0003800000 */
.L_x_557:
        /* <DEDUP_REMOVED lines=38> */
.L_x_560:
[----:B------:R-:W-:Y:S05]  /*0df0*/  BSYNC B0 ;  /* 0x0000000000007941 */ /* 0x000fea0003800000 */
.L_x_559:
        /* <DEDUP_REMOVED lines=36> */
.L_x_562:
[----:B------:R-:W-:Y:S05]  /*1040*/  BSYNC B0 ;  /* 0x0000000000007941 */ /* 0x000fea0003800000 */
.L_x_561:
        /* <DEDUP_REMOVED lines=38> */
.L_x_564:
[----:B------:R-:W-:Y:S05]  /*12b0*/  BSYNC B0 ;  /* 0x0000000000007941 */ /* 0x000fea0003800000 */
.L_x_563:
        /* <DEDUP_REMOVED lines=36> */
.L_x_566:
[----:B------:R-:W-:Y:S05]  /*1500*/  BSYNC B0 ;  /* 0x0000000000007941 */ /* 0x000fea0003800000 */
.L_x_565:
        /* <DEDUP_REMOVED lines=38> */
.L_x_568:
[----:B------:R-:W-:Y:S05]  /*1770*/  BSYNC B0 ;  /* 0x0000000000007941 */ /* 0x000fea0003800000 */
.L_x_567:
        /* <DEDUP_REMOVED lines=38> */
.L_x_570:
[----:B------:R-:W-:Y:S05]  /*19e0*/  BSYNC B0 ;  /* 0x0000000000007941 */ /* 0x000fea0003800000 */
.L_x_569:
        /* <DEDUP_REMOVED lines=42> */
.L_x_572:
[----:B------:R-:W-:Y:S05]  /*1c90*/  BSYNC B0 ;  /* 0x0000000000007941 */ /* 0x000fea0003800000 */
.L_x_571:
        /* <DEDUP_REMOVED lines=40> */
.L_x_574:
[----:B------:R-:W-:Y:S05]  /*1f20*/  BSYNC B0 ;  /* 0x0000000000007941 */ /* 0x000fea0003800000 */
.L_x_573:
        /* <DEDUP_REMOVED lines=47> */
.L_x_576:
[----:B------:R-:W-:Y:S05]  /*2220*/  BSYNC B0 ;  /* 0x0000000000007941 */ /* 0x000fea0003800000 */
.L_x_575:
        /* <DEDUP_REMOVED lines=33> */
.L_x_578:
[----:B------:R-:W-:Y:S05]  /*2440*/  BSYNC B0 ;  /* 0x0000000000007941 */ /* 0x000fea0003800000 */
.L_x_577:
        /* <DEDUP_REMOVED lines=33> */
.L_x_580:
[----:B------:R-:W-:Y:S05]  /*2660*/  BSYNC B0 ;  /* 0x0000000000007941 */ /* 0x000fea0003800000 */
.L_x_579:
        /* <DEDUP_REMOVED lines=33> */
.L_x_582:
[----:B------:R-:W-:Y:S05]  /*2880*/  BSYNC B0 ;  /* 0x0000000000007941 */ /* 0x000fea0003800000 */
.L_x_581:
        /* <DEDUP_REMOVED lines=33> */
.L_x_584:
[----:B------:R-:W-:Y:S05]  /*2aa0*/  BSYNC B0 ;  /* 0x0000000000007941 */ /* 0x000fea0003800000 */
.L_x_583:
        /* <DEDUP_REMOVED lines=33> */
.L_x_586:
[----:B------:R-:W-:Y:S05]  /*2cc0*/  BSYNC B0 ;  /* 0x0000000000007941 */ /* 0x000fea0003800000 */
.L_x_585:
        /* <DEDUP_REMOVED lines=33> */
.L_x_588:
[----:B------:R-:W-:Y:S05]  /*2ee0*/  BSYNC B0 ;  /* 0x0000000000007941 */ /* 0x000fea0003800000 */
.L_x_587:
        /* <DEDUP_REMOVED lines=47> */
.L_x_595:
        /* <DEDUP_REMOVED lines=562> */
.L_x_591:
        /* <DEDUP_REMOVED lines=16> */
.L_x_592:
[----:B------:R-:W-:Y:S05]  /*5600*/  BSYNC B0 ;  /* 0x0000000000007941 */ /* 0x000fea0003800000 */
.L_x_590:
        /* <DEDUP_REMOVED lines=127> */
.L_x_594:
[----:B------:R-:W-:Y:S05]  /*5e00*/  BSYNC B0 ;  /* 0x0000000000007941 */ /* 0x000fea0003800000 */
.L_x_593:
        /* <DEDUP_REMOVED lines=52> */
.L_x_589:
        /* <DEDUP_REMOVED lines=70> */
[--C-:B------:R-:W-:Y:S02]  /*65b0*/  HADD2.F32 R20, -RZ, R15.reuse.H0_H0 ;  /* 0x2000000fff147230 */ /* 0x100fe40000004100 */
[----:B------:R-:W-:Y:S01]  /*65c0*/  FMUL.FTZ R11, R10, -1.4426950216293334961 ;  /* 0xbfb8aa3b0a0b7820 */ /* 0x000fe20000410000 */
[----:B------:R-:W-:-:S02]  /*65d0*/  HADD2.F32 R21, -RZ, R15.H1_H1 ;  /* 0x3000000fff157230 */ /* 0x000fc40000004100 */
[----:B------:R-:W-:Y:S01]  /*65e0*/  FMUL.FTZ R8, R3, -1.4426950216293334961 ;  /* 0xbfb8aa3b03087820 */ /* 0x000fe20000410000 */
[----:B------:R-:W-:Y:S02]  /*65f0*/  HADD2.F32 R12, -RZ, R12.H1_H1 ;  /* 0x3000000cff0c7230 */ /* 0x000fe40000004100 */
[----:B------:R-:W-:Y:S01]  /*6600*/  FMUL.FTZ R15, R20, -1.4426950216293334961 ;  /* 0xbfb8aa3b140f7820 */ /* 0x000fe20000410000 */
[----:B------:R-:W-:Y:S01]  /*6610*/  HADD2.F32 R13, -RZ, R13.H1_H1 ;  /* 0x3000000dff0d7230 */ /* 0x000fe20000004100 */
[----:B------:R-:W0:Y:S01]  /*6620*/  MUFU.EX2 R11, R11 ;  /* 0x0000000b000b7308 */ /* 0x000e220000000800 */
[--C-:B------:R-:W-:Y:S02]  /*6630*/  HADD2.F32 R17, -RZ, R14.reuse.H0_H0 ;  /* 0x2000000eff117230 */ /* 0x100fe40000004100 */
[----:B------:R-:W-:Y:S01]  /*6640*/  FMUL.FTZ R22, R21, -1.4426950216293334961 ;  /* 0xbfb8aa3b15167820 */ /* 0x000fe20000410000 */
[----:B------:R-:W-:Y:S02]  /*6650*/  HADD2.F32 R18, -RZ, R14.H1_H1 ;  /* 0x3000000eff127230 */ /* 0x000fe40000004100 */
[----:B------:R-:W-:Y:S01]  /*6660*/  FMUL.FTZ R9, R12, -1.4426950216293334961 ;  /* 0xbfb8aa3b0c097820 */ /* 0x000fe20000410000 */
[----:B-1----:R-:W-:-:S02]  /*6670*/  HADD2.F32 R24, -RZ, R4.H1_H1 ;  /* 0x30000004ff187230 */ /* 0x002fc40000004100 */
[----:B------:R-:W-:Y:S01]  /*6680*/  FMUL.FTZ R16, R13, -1.4426950216293334961 ;  /* 0xbfb8aa3b0d107820 */ /* 0x000fe20000410000 */
[--C-:B------:R-:W-:Y:S02]  /*6690*/  HADD2.F32 R26, -RZ, R5.reuse.H0_H0 ;  /* 0x20000005ff1a7230 */ /* 0x100fe40000004100 */
[----:B------:R-:W-:Y:S01]  /*66a0*/  FMUL.FTZ R14, R17, -1.4426950216293334961 ;  /* 0xbfb8aa3b110e7820 */ /* 0x000fe20000410000 */
[----:B------:R-:W-:Y:S02]  /*66b0*/  HADD2.F32 R27, -RZ, R5.H1_H1 ;  /* 0x30000005ff1b7230 */ /* 0x000fe40000004100 */
[----:B------:R-:W-:Y:S01]  /*66c0*/  FMUL.FTZ R19, R18, -1.4426950216293334961 ;  /* 0xbfb8aa3b12137820 */ /* 0x000fe20000410000 */
[----:B------:R-:W-:Y:S02]  /*66d0*/  HADD2.F32 R30, -RZ, R6.H1_H1 ;  /* 0x30000006ff1e7230 */ /* 0x000fe40000004100 */
[----:B------:R-:W-:Y:S01]  /*66e0*/  FMUL.FTZ R25, R24, -1.4426950216293334961 ;  /* 0xbfb8aa3b18197820 */ /* 0x000fe20000410000 */
[----:B------:R-:W-:-:S02]  /*66f0*/  HADD2.F32 R23, -RZ, R4.H0_H0 ;  /* 0x20000004ff177230 */ /* 0x000fc40000004100 */
[----:B------:R-:W-:Y:S01]  /*6700*/  FMUL.FTZ R5, R26, -1.4426950216293334961 ;  /* 0xbfb8aa3b1a057820 */ /* 0x000fe20000410000 */
[----:B------:R-:W-:Y:S02]  /*6710*/  HADD2.F32 R29, -RZ, R6.H0_H0 ;  /* 0x20000006ff1d7230 */ /* 0x000fe40000004100 */
[----:B------:R-:W-:Y:S01]  /*6720*/  FMUL.FTZ R28, R27, -1.4426950216293334961 ;  /* 0xbfb8aa3b1b1c7820 */ /* 0x000fe20000410000 */
[--C-:B------:R-:W-:Y:S02]  /*6730*/  HADD2.F32 R32, -RZ, R7.reuse.H0_H0 ;  /* 0x20000007ff207230 */ /* 0x100fe40000004100 */
[----:B------:R-:W-:Y:S01]  /*6740*/  FMUL.FTZ R31, R30, -1.4426950216293334961 ;  /* 0xbfb8aa3b1e1f7820 */ /* 0x000fe20000410000 */
[----:B------:R-:W-:Y:S02]  /*6750*/  HADD2.F32 R33, -RZ, R7.H1_H1 ;  /* 0x30000007ff217230 */ /* 0x000fe40000004100 */
        /* <DEDUP_REMOVED lines=29> */
[----:B------:R-:W-:Y:S01]  /*6930*/  MUFU.EX2 R7, R7 ;  /* 0x0000000700077308 */ /* 0x000fe20000000800 */
[----:B--2---:R-:W-:-:S07]  /*6940*/  FADD.FTZ R4, R4, 1 ;  /* 0x3f80000004047421 */ /* 0x004fce0000010000 */
[----:B------:R-:W0:Y:S01]  /*6950*/  MUFU.EX2 R34, R34 ;  /* 0x0000002200227308 */ /* 0x000e220000000800 */
[----:B-1----:R-:W-:-:S07]  /*6960*/  FADD.FTZ R6, R6, 1 ;  /* 0x3f80000006067421 */ /* 0x002fce0000010000 */
[----:B------:R-:W-:Y:S08]  /*6970*/  MUFU.RCP R11, R11 ;  /* 0x0000000b000b7308 */ /* 0x000ff00000001000 */
[----:B------:R1:W2:Y:S01]  /*6980*/  MUFU.RCP R36, R8 ;  /* 0x0000000800247308 */ /* 0x0002a20000001000 */
[----:B0-----:R-:W-:-:S07]  /*6990*/  FADD.FTZ R34, R34, 1 ;  /* 0x3f80000022227421 */ /* 0x001fce0000010000 */
[----:B------:R-:W0:Y:S01]  /*69a0*/  MUFU.RCP R15, R15 ;  /* 0x0000000f000f7308 */ /* 0x000e220000001000 */
[----:B-1----:R-:W-:-:S07]  /*69b0*/  FADD.FTZ R8, R7, 1 ;  /* 0x3f80000007087421 */ /* 0x002fce0000010000 */
[----:B------:R-:W-:Y:S01]  /*69c0*/  MUFU.RCP R22, R22 ;  /* 0x0000001600167308 */ /* 0x000fe20000001000 */
[----:B--2---:R-:W-:-:S04]  /*69d0*/  FMUL.FTZ R3, R3, R36 ;  /* 0x0000002403037220 */ /* 0x004fc80000410000 */
[----:B------:R-:W-:-:S03]  /*69e0*/  FMUL.FTZ R3, R3, R58 ;  /* 0x0000003a03037220 */ /* 0x000fc60000410000 */
[----:B------:R1:W-:Y:S01]  /*69f0*/  MUFU.RCP R35, R5 ;  /* 0x0000000500237308 */ /* 0x0003e20000001000 */
[----:B0-----:R-:W-:-:S04]  /*6a00*/  FMUL.FTZ R7, R20, R15 ;  /* 0x0000000f14077220 */ /* 0x001fc80000410000 */
[----:B------:R-:W-:-:S03]  /*6a10*/  FMUL.FTZ R7, R7, R52 ;  /* 0x0000003407077220 */ /* 0x000fc60000410000 */
[----:B------:R-:W0:Y:S01]  /*6a20*/  MUFU.RCP R9, R9 ;  /* 0x0000000900097308 */ /* 0x000e220000001000 */
[----:B-1----:R-:W-:-:S04]  /*6a30*/  FMUL.FTZ R5, R10, R11 ;  /* 0x0000000b0a057220 */ /* 0x002fc80000410000 */
[----:B------:R-:W-:-:S03]  /*6a40*/  FMUL.FTZ R5, R5, R56 ;  /* 0x0000003805057220 */ /* 0x000fc60000410000 */
[----:B------:R-:W-:Y:S08]  /*6a50*/  MUFU.RCP R16, R16 ;  /* 0x0000001000107308 */ /* 0x000ff00000001000 */
[----:B------:R-:W1:Y:S01]  /*6a60*/  MUFU.RCP R14, R14 ;  /* 0x0000000e000e7308 */ /* 0x000e620000001000 */
[----:B0-----:R-:W-:Y:S01]  /*6a70*/  FMUL.FTZ R12, R12, R9 ;  /* 0x000000090c0c7220 */ /* 0x001fe20000410000 */
[----:B------:R-:W-:-:S03]  /*6a80*/  FMUL.FTZ R9, R26, R35 ;  /* 0x000000231a097220 */ /* 0x000fc60000410000 */
[----:B------:R-:W-:Y:S01]  /*6a90*/  FMUL.FTZ R12, R12, R57 ;  /* 0x000000390c0c7220 */ /* 0x000fe20000410000 */
[----:B------:R-:W-:Y:S02]  /*6aa0*/  FMUL.FTZ R9, R9, R48 ;  /* 0x0000003009097220 */ /* 0x000fe40000410000 */
[----:B------:R-:W0:Y:S02]  /*6ab0*/  MUFU.RCP R19, R19 ;  /* 0x0000001300137308 */ /* 0x000e240000001000 */
[----:B------:R-:W-:-:S06]  /*6ac0*/  F2FP.F16.F32.PACK_AB R12, R12, R3 ;  /* 0x000000030c0c723e */ /* 0x000fcc00000000ff */
[----:B------:R2:W3:Y:S01]  /*6ad0*/  MUFU.RCP R38, R4 ;  /* 0x0000000400267308 */ /* 0x0004e20000001000 */
[----:B-1----:R-:W-:-:S04]  /*6ae0*/  FMUL.FTZ R17, R17, R14 ;  /* 0x0000000e11117220 */ /* 0x002fc80000410000 */
[----:B------:R-:W-:-:S03]  /*6af0*/  FMUL.FTZ R17, R17, R54 ;  /* 0x0000003611117220 */ /* 0x000fc60000410000 */
[----:B------:R-:W1:Y:S01]  /*6b00*/  MUFU.RCP R25, R25 ;  /* 0x0000001900197308 */ /* 0x000e620000001000 */
[----:B--2---:R-:W-:Y:S01]  /*6b10*/  FMUL.FTZ R4, R13, R16 ;  /* 0x000000100d047220 */ /* 0x004fe20000410000 */
[----:B0-----:R-:W-:-:S03]  /*6b20*/  FMUL.FTZ R18, R18, R19 ;  /* 0x0000001312127220 */ /* 0x001fc60000410000 */
[----:B------:R-:W-:Y:S01]  /*6b30*/  FMUL.FTZ R4, R4, R55 ;  /* 0x0000003704047220 */ /* 0x000fe20000410000 */
[----:B------:R-:W-:Y:S02]  /*6b40*/  FMUL.FTZ R18, R18, R53 ;  /* 0x0000003512127220 */ /* 0x000fe40000410000 */
[----:B------:R-:W-:Y:S01]  /*6b50*/  MUFU.RCP R28, R28 ;  /* 0x0000001c001c7308 */ /* 0x000fe20000001000 */
[----:B---3--:R-:W-:Y:S01]  /*6b60*/  FMUL.FTZ R23, R23, R38 ;  /* 0x0000002617177220 */ /* 0x008fe20000410000 */
[----:B------:R-:W-:Y:S02]  /*6b70*/  F2FP.F16.F32.PACK_AB R13, R4, R5 ;  /* 0x00000005040d723e */ /* 0x000fe400000000ff */
[----:B------:R-:W-:Y:S01]  /*6b80*/  F2FP.F16.F32.PACK_AB R14, R18, R17 ;  /* 0x00000011120e723e */ /* 0x000fe200000000ff */
[----:B------:R-:W-:Y:S01]  /*6b90*/  BAR.SYNC.DEFER_BLOCKING 0x0 ;  /* 0x0000000000007b1d */ /* 0x000fe20000010000 */
[----:B------:R-:W-:Y:S01]  /*6ba0*/  FMUL.FTZ R23, R23, R50 ;  /* 0x0000003217177220 */ /* 0x000fe20000410000 */
[----:B-1----:R-:W-:-:S04]  /*6bb0*/  FMUL.FTZ R24, R24, R25 ;  /* 0x0000001918187220 */ /* 0x002fc80000410000 */
[----:B------:R0:W1:Y:S01]  /*6bc0*/  MUFU.RCP R40, R6 ;  /* 0x0000000600287308 */ /* 0x0000620000001000 */
[----:B------:R-:W-:-:S05]  /*6bd0*/  FMUL.FTZ R24, R24, R49 ;  /* 0x0000003118187220 */ /* 0x000fca0000410000 */
[----:B------:R-:W-:Y:S02]  /*6be0*/  F2FP.F16.F32.PACK_AB R24, R24, R23 ;  /* 0x000000171818723e */ /* 0x000fe400000000ff */
[----:B------:R-:W2:Y:S01]  /*6bf0*/  MUFU.RCP R31, R31 ;  /* 0x0000001f001f7308 */ /* 0x000ea20000001000 */
[----:B0-----:R-:W-:Y:S02]  /*6c00*/  FMUL.FTZ R6, R21, R22 ;  /* 0x0000001615067220 */ /* 0x001fe40000410000 */
[----:B------:R-:W0:Y:S02]  /*6c10*/  LDC.64 R20, c[0x0][0x2c0] ;  /* 0x0000b000ff147b82 */ /* 0x000e240000000a00 */
[----:B------:R-:W-:-:S03]  /*6c20*/  FMUL.FTZ R6, R6, R51 ;  /* 0x0000003306067220 */ /* 0x000fc60000410000 */
[----:B------:R3:W4:Y:S01]  /*6c30*/  MUFU.RCP R37, R8 ;  /* 0x0000000800257308 */ /* 0x0007220000001000 */
[----:B-1----:R-:W-:Y:S01]  /*6c40*/  FMUL.FTZ R29, R29, R40 ;  /* 0x000000281d1d7220 */ /* 0x002fe20000410000 */
[----:B------:R-:W-:-:S03]  /*6c50*/  F2FP.F16.F32.PACK_AB R15, R6, R7 ;  /* 0x00000007060f723e */ /* 0x000fc600000000ff */
[----:B------:R-:W-:Y:S02]  /*6c60*/  FMUL.FTZ R29, R29, R46 ;  /* 0x0000002e1d1d7220 */ /* 0x000fe40000410000 */
[----:B------:R-:W-:Y:S01]  /*6c70*/  STS.128 [R0], R12 ;  /* 0x0000000c00007388 */ /* 0x000fe20000000c00 */
[----:B------:R-:W1:Y:S01]  /*6c80*/  MUFU.RCP R10, R34 ;  /* 0x00000022000a7308 */ /* 0x000e620000001000 */
[----:B---3--:R-:W-:Y:S01]  /*6c90*/  FMUL.FTZ R8, R27, R28 ;  /* 0x0000001c1b087220 */ /* 0x008fe20000410000 */
[----:B--2---:R-:W-:-:S03]  /*6ca0*/  FMUL.FTZ R30, R30, R31 ;  /* 0x0000001f1e1e7220 */ /* 0x004fc60000410000 */
[----:B------:R-:W-:Y:S01]  /*6cb0*/  FMUL.FTZ R8, R8, R47 ;  /* 0x0000002f08087220 */ /* 0x000fe20000410000 */
[----:B------:R-:W-:Y:S01]  /*6cc0*/  FMUL.FTZ R30, R30, R45 ;  /* 0x0000002d1e1e7220 */ /* 0x000fe20000410000 */
[----:B----4-:R-:W-:-:S03]  /*6cd0*/  FMUL.FTZ R11, R32, R37 ;  /* 0x00000025200b7220 */ /* 0x010fc60000410000 */
[----:B------:R-:W-:Y:S01]  /*6ce0*/  F2FP.F16.F32.PACK_AB R25, R8, R9 ;  /* 0x000000090819723e */ /* 0x000fe200000000ff */
[----:B0-----:R-:W-:Y:S01]  /*6cf0*/  IMAD R4, R73, R20, RZ ;  /* 0x0000001449047224 */ /* 0x001fe200078e02ff */
[----:B------:R-:W-:Y:S01]  /*6d00*/  F2FP.F16.F32.PACK_AB R26, R30, R29 ;  /* 0x0000001d1e1a723e */ /* 0x000fe200000000ff */
[----:B------:R-:W-:Y:S02]  /*6d10*/  FMUL.FTZ R11, R11, R44 ;  /* 0x0000002c0b0b7220 */ /* 0x000fe40000410000 */
[----:B------:R-:W-:Y:S02]  /*6d20*/  IMAD R3, R75, R21, R4 ;  /* 0x000000154b037224 */ /* 0x000fe400078e0204 */
[----:B-1----:R-:W-:Y:S01]  /*6d30*/  FMUL.FTZ R10, R33, R10 ;  /* 0x0000000a210a7220 */ /* 0x002fe20000410000 */
[----:B------:R-:W-:-:S04]  /*6d40*/  IMAD.WIDE.U32 R4, R75, R20, UR10 ;  /* 0x0000000a4b047e25 */ /* 0x000fc8000f8e0014 */
        /* <DEDUP_REMOVED lines=21> */
.L_x_597:
        /* <DEDUP_REMOVED lines=14> */
.L_x_5173:


//--------------------- .text._Z25selective_scan_fwd_kernelI32Selective_Scan_fwd_kernel_traitsILi128ELi16ELi1ELb1ELb1ELb1ELb0EN3c104HalfENS1_7complexIfEEEEv13SSMParamsBase --------------------------
	.section	.text._Z25selective_scan_fwd_kernelI32Selective_Scan_fwd_kernel_traitsILi128ELi16ELi1ELb1ELb1ELb1ELb0EN3c104HalfENS1_7complexIfEEEEv13SSMParamsBase,"ax",@progbits
	.align	128
        .global         _Z25selective_scan_fwd_kernelI32Selective_Scan_fwd_kernel_traitsILi128ELi16ELi1ELb1ELb1ELb1ELb0EN3c104HalfENS1_7complexIfEEEEv13SSMParamsBase
        .type           _Z25selective_scan_fwd_kernelI32Selective_Scan_fwd_kernel_traitsILi128ELi16ELi1ELb1ELb1ELb1ELb0EN3c104HalfENS1_7complexIfEEEEv13SSMParamsBase,@function
        .size           _Z25selective_scan_fwd_kernelI32Selective_Scan_fwd_kernel_traitsILi128ELi16ELi1ELb1ELb1ELb1ELb0EN3c104HalfENS1_7complexIfEEEEv13SSMParamsBase,(.L_x_5174 - _Z25selective_scan_fwd_kernelI32Selective_Scan_fwd_kernel_traitsILi128ELi16ELi1ELb1ELb1ELb1ELb0EN3c104HalfENS1_7complexIfEEEEv13SSMParamsBase)
        .other          _Z25selective_scan_fwd_kernelI32Selective_Scan_fwd_kernel_traitsILi128ELi16ELi1ELb1ELb1ELb1ELb0EN3c104HalfENS1_7complexIfEEEEv13SSMParamsBase,@"STO_CUDA_ENTRY STV_DEFAULT"
_Z25selective_scan_fwd_kernelI32Selective_Scan_fwd_kernel_traitsILi128ELi16ELi1ELb1ELb1ELb1ELb0EN3c104HalfENS1_7complexIfEEEEv13SSMParamsBase:
.text._Z25selective_scan_fwd_kernelI32Selective_Scan_fwd_kernel_traitsILi128ELi16ELi1ELb1ELb1ELb1ELb0EN3c104HalfENS1_7complexIfEEEEv13SSMParamsBase:
        /* <DEDUP_REMOVED lines=12> */
[----:B------:R-:W-:Y:S02]  /*00c0*/  ULDC.64 UR4, c[0x0][0x2e8] ;  /* 0x0000ba0000047ab9 */ /* 0x000fe40000000a00 */
[----:B------:R-:W-:Y:S02]  /*00d0*/  ISETP.NE.U32.AND P0, PT, RZ, UR4, PT ;  /* 0x00000004ff007c0c */ /* 0x000fe4000bf05070 */
[----:B------:R-:W-:-:S04]  /*00e0*/  R2UR UR13, R79 ;  /* 0x000000004f0d72ca */ /* 0x000fc800000e0000 */
[----:B------:R-:W-:Y:S02]  /*00f0*/  @P1 LEA R4, P3, R79, UR6, 0x2 ;  /* 0x000000064f041c11 */ /* 0x000fe4000f8610ff */
[----:B------:R-:W-:-:S07]  /*0100*/  ISETP.NE.AND.EX P0, PT, RZ, UR5, PT, P0 ;  /* 0x00000005ff007c0c */ /* 0x000fce000bf05300 */
[----:B------:R-:W-:-:S06]  /*0110*/  USHF.R.S32.HI UR21, URZ, 0x1f, UR13 ;  /* 0x0000001f3f157899 */ /* 0x000fcc000801140d */
[C---:B------:R-:W-:Y:S02]  /*0120*/  @P0 LEA R2, P2, R79.reuse, UR4, 0x2 ;  /* 0x000000044f020c11 */ /* 0x040fe4000f8410ff */
[----:B------:R-:W-:Y:S02]  /*0130*/  MOV R6, UR21 ;  /* 0x0000001500067c02 */ /* 0x000fe40008000f00 */
[----:B------:R-:W-:Y:S02]  /*0140*/  MOV R0, UR21 ;  /* 0x0000001500007c02 */ /* 0x000fe40008000f00 */
[C---:B------:R-:W-:Y:S02]  /*0150*/  @P1 LEA.HI.X R5, R79.reuse, UR7, R6, 0x2, P3 ;  /* 0x000000074f051c11 */ /* 0x040fe400098f1406 */
[----:B------:R-:W-:-:S03]  /*0160*/  @P0 LEA.HI.X R3, R79, UR5, R0, 0x2, P2 ;  /* 0x000000054f030c11 */ /* 0x000fc600090f1400 */
[----:B------:R-:W5:Y:S01]  /*0170*/  @P1 LDG.E R4, desc[UR18][R4.64] ;  /* 0x0000001204041981 */ /* 0x000f62000c1e1900 */
[----:B------:R-:W-:Y:S01]  /*0180*/  MOV R0, UR25 ;  /* 0x0000001900007c02 */ /* 0x000fe20008000f00 */
[----:B------:R-:W0:Y:S02]  /*0190*/  S2UR UR4, SR_CTAID.X ;  /* 0x00000000000479c3 */ /* 0x000e240000002500 */
[----:B------:R1:W5:Y:S01]  /*01a0*/  @P0 LDG.E R2, desc[UR18][R2.64] ;  /* 0x0000001202020981 */ /* 0x000362000c1e1900 */
[----:B------:R-:W-:-:S04]  /*01b0*/  IABS R0, R0 ;  /* 0x0000000000007213 */ /* 0x000fc80000000000 */
[----:B------:R-:W-:-:S13]  /*01c0*/  R2UR UR31, R0 ;  /* 0x00000000001f72ca */ /* 0x000fda00000e0000 */
[----:B------:R-:W2:Y:S08]  /*01d0*/  I2F.RP R0, UR31 ;  /* 0x0000001f00007d06 */ /* 0x000eb00008209400 */
[----:B--2---:R-:W2:Y:S02]  /*01e0*/  MUFU.RCP R0, R0 ;  /* 0x0000000000007308 */ /* 0x004ea40000001000 */
[----:B--2---:R-:W-:-:S02]  /*01f0*/  IADD3 R6, R0, 0xffffffe, RZ ;  /* 0x0ffffffe00067810 */ /* 0x004fc40007ffe0ff */
[----:B-1----:R-:W-:Y:S01]  /*0200*/  IABS R3, R79 ;  /* 0x0000004f00037213 */ /* 0x002fe20000000000 */
[----:B------:R-:W1:Y:S03]  /*0210*/  LDC R0, c[0x0][0x224] ;  /* 0x00008900ff007b82 */ /* 0x000e660000000800 */
[----:B------:R-:W2:Y:S01]  /*0220*/  F2I.FTZ.U32.TRUNC.NTZ R6, R6 ;  /* 0x0000000600067305 */ /* 0x000ea2000021f000 */
[----:B------:R-:W-:Y:S02]  /*0230*/  R2UR UR15, R3 ;  /* 0x00000000030f72ca */ /* 0x000fe400000e0000 */
[----:B--2---:R-:W-:Y:S02]  /*0240*/  R2UR UR5, R6 ;  /* 0x00000000060572ca */ /* 0x004fe400000e0000 */
[----:B0-----:R-:W-:Y:S01]  /*0250*/  MOV R78, UR4 ;  /* 0x00000004004e7c02 */ /* 0x001fe20008000f00 */
[----:B------:R-:W-:-:S03]  /*0260*/  UMOV UR4, URZ ;  /* 0x0000003f00047c82 */ /* 0x000fc60008000000 */
[----:B------:R-:W-:-:S07]  /*0270*/  R2UR UR24, R78 ;  /* 0x000000004e1872ca */ /* 0x000fce00000e0000 */
        /* <DEDUP_REMOVED lines=39> */
[----:B-1----:R-:W-:Y:S01]  /*04f0*/  ISETP.GE.AND P2, PT, R0, 0x1, PT ;  /* 0x000000010000780c */ /* 0x002fe20003f46270 */
        /* <DEDUP_REMOVED lines=41> */
[----:B------:R-:W-:-:S07]  /*0790*/  UMOV UR11, UR16 ;  /* 0x00000010000b7c82 */ /* 0x000fce0008000000 */
.L_x_637:
[----:B------:R-:W0:Y:S01]  /*07a0*/  S2R R39, SR_TID.X ;  /* 0x0000000000277919 */ /* 0x000e220000002100 */
[----:B-1----:R-:W-:Y:S02]  /*07b0*/  MOV R2, UR8 ;  /* 0x0000000800027c02 */ /* 0x002fe40008000f00 */
[----:B------:R-:W-:Y:S01]  /*07c0*/  MOV R3, UR10 ;  /* 0x0000000a00037c02 */ /* 0x000fe20008000f00 */
[----:B------:R-:W-:Y:S01]  /*07d0*/  BAR.SYNC.DEFER_BLOCKING 0x0 ;  /* 0x0000000000007b1d */ /* 0x000fe20000010000 */
[----:B0-----:R-:W-:-:S04]  /*07e0*/  SHF.L.U32 R0, R39, 0x1, RZ ;  /* 0x0000000127007819 */ /* 0x001fc800000006ff */
[----:B------:R-:W-:-:S04]  /*07f0*/  LOP3.LUT R4, R0, 0xffffffc0, RZ, 0xc0, !PT ;  /* 0xffffffc000047812 */ /* 0x000fc800078ec0ff */
[----:B------:R-:W-:-:S05]  /*0800*/  LOP3.LUT R6, R4, 0x1f, R39, 0xf8, !PT ;  /* 0x0000001f04067812 */ /* 0x000fca00078ef827 */
[----:B------:R-:W-:-:S05]  /*0810*/  IMAD.WIDE R2, R6, 0x10, R2 ;  /* 0x0000001006027825 */ /* 0x000fca00078e0202 */
[----:B------:R-:W2:Y:S04]  /*0820*/  LDG.E.128 R12, desc[UR18][R2.64] ;  /* 0x00000012020c7981 */ /* 0x000ea8000c1e1d00 */
[----:B------:R0:W3:Y:S01]  /*0830*/  LDG.E.128 R16, desc[UR18][R2.64+0x200] ;  /* 0x0002001202107981 */ /* 0x0000e2000c1e1d00 */
[----:B------:R-:W1:Y:S01]  /*0840*/  S2UR UR16, SR_CgaCtaId ;  /* 0x00000000001079c3 */ /* 0x000e620000008800 */
[----:B------:R-:W-:Y:S01]  /*0850*/  UMOV UR7, 0x400 ;  /* 0x0000040000077882 */ /* 0x000fe20000000000 */
[----:B------:R-:W-:Y:S01]  /*0860*/  MOV R5, UR11 ;  /* 0x0000000b00057c02 */ /* 0x000fe20008000f00 */
[----:B------:R-:W4:Y:S01]  /*0870*/  S2R R38, SR_LANEID ;  /* 0x0000000000267919 */ /* 0x000f220000000000 */
[----:B-1----:R-:W-:Y:S01]  /*0880*/  ULEA UR16, UR16, UR7, 0x18 ;  /* 0x0000000710107291 */ /* 0x002fe2000f8ec03f */
[----:B----4-:R-:W-:-:S02]  /*0890*/  IADD3 R0, R4, R38, RZ ;  /* 0x0000002604007210 */ /* 0x010fc40007ffe0ff */
[----:B------:R-:W-:-:S03]  /*08a0*/  MOV R4, UR9 ;  /* 0x0000000900047c02 */ /* 0x000fc60008000f00 */
[C---:B------:R-:W-:Y:S02]  /*08b0*/  LEA R20, R0.reuse, UR16, 0x4 ;  /* 0x0000001000147c11 */ /* 0x040fe4000f8e20ff */
[----:B------:R-:W-:Y:S01]  /*08c0*/  IADD3 R0, R0, R38, RZ ;  /* 0x0000002600007210 */ /* 0x000fe20007ffe0ff */
[----:B0-----:R-:W-:-:S03]  /*08d0*/  IMAD.WIDE R2, R6, 0x10, R4 ;  /* 0x0000001006027825 */ /* 0x001fc600078e0204 */
[----:B------:R-:W-:Y:S02]  /*08e0*/  LEA R21, R0, UR16, 0x4 ;  /* 0x0000001000157c11 */ /* 0x000fe4000f8e20ff */
        /* <DEDUP_REMOVED lines=72> */
.L_x_599:
[----:B------:R-:W-:Y:S05]  /*0d70*/  BSYNC B0 ;  /* 0x0000000000007941 */ /* 0x000fea0003800000 */
.L_x_598:
        /* <DEDUP_REMOVED lines=38> */
.L_x_601:
[----:B------:R-:W-:Y:S05]  /*0fe0*/  BSYNC B0 ;  /* 0x0000000000007941 */ /* 0x000fea0003800000 */
.L_x_600:
        /* <DEDUP_REMOVED lines=36> */
.L_x_603:
[----:B------:R-:W-:Y:S05]  /*1230*/  BSYNC B0 ;  /* 0x0000000000007941 */ /* 0x000fea0003800000 */
.L_x_602:
        /* <DEDUP_REMOVED lines=38> */
.L_x_605:
[----:B------:R-:W-:Y:S05]  /*14a0*/  BSYNC B0 ;  /* 0x0000000000007941 */ /* 0x000fea0003800000 */
.L_x_604:
        /* <DEDUP_REMOVED lines=36> */
.L_x_607:
[----:B------:R-:W-:Y:S05]  /*16f0*/  BSYNC B0 ;  /* 0x0000000000007941 */ /* 0x000fea0003800000 */
.L_x_606:
        /* <DEDUP_REMOVED lines=38> */
.L_x_609:
[----:B------:R-:W-:Y:S05]  /*1960*/  BSYNC B0 ;  /* 0x0000000000007941 */ /* 0x000fea0003800000 */
.L_x_608:
[----:B------:R-:W-:Y:S01]  /*1970*/  HADD2.F32 R14, -RZ, R14.H1_H1 ;  /* 0x3000000eff0e7230 */ /* 0x000fe20000004100 */
[----:B------:R-:W-:Y:S01]  /*1980*/  BSSY B0, `(.L_x_610) ;  /* 0x0000025000007945 */ /* 0x000fe20003800000 */
[--C-:B------:R-:W-:Y:S01]  /*1990*/  HADD2.F32 R23, -RZ, R15.reuse.H0_H0 ;  /* 0x2000000fff177230 */ /* 0x100fe20000004100 */
[----:B------:R-:W-:Y:S01]  /*19a0*/  FSETP.GTU.FTZ.AND P0, PT, R25, 20, PT ;  /* 0x41a000001900780b */ /* 0x000fe20003f1c000 */
[----:B------:R-:W-:Y:S02]  /*19b0*/  HADD2.F32 R15, -RZ, R15.H1_H1 ;  /* 0x3000000fff0f7230 */ /* 0x000fe40000004100 */
        /* <DEDUP_REMOVED lines=33> */
.L_x_611:
[----:B------:R-:W-:Y:S05]  /*1bd0*/  BSYNC B0 ;  /* 0x0000000000007941 */ /* 0x000fea0003800000 */
.L_x_610:
[----:B------:R-:W-:Y:S01]  /*1be0*/  ISETP.EQ.OR P5, PT, RZ, UR7, P5 ;  /* 0x00000007ff007c0c */ /* 0x000fe2000afa2670 */
[----:B------:R-:W-:Y:S01]  /*1bf0*/  BSSY B0, `(.L_x_612) ;  /* 0x0000029000007945 */ /* 0x000fe20003800000 */
[----:B------:R-:W-:Y:S01]  /*1c00*/  FSETP.GTU.FTZ.AND P6, PT, R24, 20, PT ;  /* 0x41a000001800780b */ /* 0x000fe20003fdc000 */
[--C-:B------:R-:W-:Y:S01]  /*1c10*/  HADD2.F32 R34, -RZ, R8.reuse.H0_H0 ;  /* 0x20000008ff227230 */ /* 0x100fe20000004100 */
[----:B------:R-:W-:Y:S01]  /*1c20*/  ISETP.EQ.OR P4, PT, RZ, UR7, P4 ;  /* 0x00000007ff007c0c */ /* 0x000fe2000a782670 */
[----:B------:R-:W-:Y:S02]  /*1c30*/  HADD2.F32 R33, -RZ, R8.H1_H1 ;  /* 0x30000008ff217230 */ /* 0x000fe40000004100 */
[----:B------:R-:W-:Y:S01]  /*1c40*/  FADD.FTZ R23, R23, UR5 ;  /* 0x0000000517177e21 */ /* 0x000fe20008010000 */
[--C-:B------:R-:W-:Y:S02]  /*1c50*/  HADD2.F32 R32, -RZ, R9.reuse.H0_H0 ;  /* 0x20000009ff207230 */ /* 0x100fe40000004100 */
[----:B------:R-:W-:-:S02]  /*1c60*/  HADD2.F32 R3, -RZ, R9.H1_H1 ;  /* 0x30000009ff037230 */ /* 0x000fc40000004100 */
        /* <DEDUP_REMOVED lines=33> */
.L_x_613:
[----:B------:R-:W-:Y:S05]  /*1e80*/  BSYNC B0 ;  /* 0x0000000000007941 */ /* 0x000fea0003800000 */
.L_x_612:
[----:B------:R-:W-:Y:S01]  /*1e90*/  BSSY B0, `(.L_x_614) ;  /* 0x0000028000007945 */ /* 0x000fe20003800000 */
[----:B------:R-:W-:Y:S01]  /*1ea0*/  FSETP.GTU.FTZ.AND P5, PT, R23, 20, PT ;  /* 0x41a000001700780b */ /* 0x000fe20003fbc000 */
[----:B------:R-:W-:Y:S02]  /*1eb0*/  HADD2.F32 R151, -RZ, R10.H1_H1 ;  /* 0x3000000aff977230 */ /* 0x000fe40000004100 */
[----:B------:R-:W-:Y:S01]  /*1ec0*/  FADD.FTZ R22, R15, UR5 ;  /* 0x000000050f167e21 */ /* 0x000fe20008010000 */
[--C-:B------:R-:W-:Y:S02]  /*1ed0*/  HADD2.F32 R150, -RZ, R11.reuse.H0_H0 ;  /* 0x2000000bff967230 */ /* 0x100fe40000004100 */
        /* <DEDUP_REMOVED lines=35> */
.L_x_615:
[----:B------:R-:W-:Y:S05]  /*2110*/  BSYNC B0 ;  /* 0x0000000000007941 */ /* 0x000fea0003800000 */
.L_x_614:
        /* <DEDUP_REMOVED lines=47> */
.L_x_617:
[----:B------:R-:W-:Y:S05]  /*2410*/  BSYNC B0 ;  /* 0x0000000000007941 */ /* 0x000fea0003800000 */
.L_x_616:
        /* <DEDUP_REMOVED lines=33> */
.L_x_619:
[----:B------:R-:W-:Y:S05]  /*2630*/  BSYNC B0 ;  /* 0x0000000000007941 */ /* 0x000fea0003800000 */
.L_x_618:
        /* <DEDUP_REMOVED lines=33> */
.L_x_621:
[----:B------:R-:W-:Y:S05]  /*2850*/  BSYNC B0 ;  /* 0x0000000000007941 */ /* 0x000fea0003800000 */
.L_x_620:
        /* <DEDUP_REMOVED lines=33> */
.L_x_623:
[----:B------:R-:W-:Y:S05]  /*2a70*/  BSYNC B0 ;  /* 0x0000000000007941 */ /* 0x000fea0003800000 */
.L_x_622:
        /* <DEDUP_REMOVED lines=33> */
.L_x_625:
[----:B------:R-:W-:Y:S05]  /*2c90*/  BSYNC B0 ;  /* 0x0000000000007941 */ /* 0x000fea0003800000 */
.L_x_624:
        /* <DEDUP_REMOVED lines=33> */
.L_x_627:
[----:B------:R-:W-:Y:S05]  /*2eb0*/  BSYNC B0 ;  /* 0x0000000000007941 */ /* 0x000fea0003800000 */
.L_x_626:
        /* <DEDUP_REMOVED lines=33> */
.L_x_629:
[----:B------:R-:W-:Y:S05]  /*30d0*/  BSYNC B0 ;  /* 0x0000000000007941 */ /* 0x000fea0003800000 */
.L_x_628:
        /* <DEDUP_REMOVED lines=20> */
[----:B------:R-:W-:Y:S01]  /*3220*/  FMUL.FTZ R40, R34, R77 ;  /* 0x0000004d22287220 */ /* 0x000fe20000410000 */
[----:B------:R-:W-:Y:S02]  /*3230*/  UIMAD UR7, UR21, UR22, URZ ;  /* 0x00000016150772a4 */ /* 0x000fe4000f8e023f */
[----:B------:R-:W-:-:S04]  /*3240*/  IMAD.WIDE.U32 R36, R79, UR22, RZ ;  /* 0x000000164f247c25 */ /* 0x000fc8000f8e00ff */
[----:B------:R-:W-:Y:S01]  /*3250*/  FMUL.FTZ R165, R32, R75 ;  /* 0x0000004b20a57220 */ /* 0x000fe20000410000 */
[----:B------:R-:W-:Y:S01]  /*3260*/  FMUL.FTZ R163, R2, R73 ;  /* 0x0000004902a37220 */ /* 0x000fe20000410000 */
[----:B------:R-:W-:Y:S01]  /*3270*/  STL [R1+0x4], R40 ;  /* 0x0000042801007387 */ /* 0x000fe20000100800 */
[----:B------:R-:W-:Y:S01]  /*3280*/  LOP3.LUT P0, RZ, R39, 0x1f, RZ, 0xc0, !PT ;  /* 0x0000001f27ff7812 */ /* 0x000fe2000780c0ff */
[----:B------:R-:W-:Y:S01]  /*3290*/  FMUL.FTZ R164, R3, R74 ;  /* 0x0000004a03a47220 */ /* 0x000fe20000410000 */
[----:B------:R-:W-:Y:S01]  /*32a0*/  MOV R0, UR7 ;  /* 0x0000000700007c02 */ /* 0x000fe20008000f00 */
[----:B------:R-:W-:Y:S01]  /*32b0*/  STL.64 [R1+0x8], R36 ;  /* 0x0000082401007387 */ /* 0x000fe20000100a00 */
        /* <DEDUP_REMOVED lines=9> */
[----:B------:R0:W-:Y:S01]  /*3350*/  STL [R1], R0 ;  /* 0x0000000001007387 */ /* 0x0001e20000100800 */
[----:B------:R-:W-:Y:S01]  /*3360*/  FMUL.FTZ R144, R144, R25 ;  /* 0x0000001990907220 */ /* 0x000fe20000410000 */
[----:B------:R-:W-:Y:S01]  /*3370*/  FMUL.FTZ R5, R5, R24 ;  /* 0x0000001805057220 */ /* 0x000fe20000410000 */
[----:B------:R-:W-:Y:S01]  /*3380*/  FMUL.FTZ R4, R4, R23 ;  /* 0x0000001704047220 */ /* 0x000fe20000410000 */
[----:B------:R-:W-:Y:S01]  /*3390*/  FMUL.FTZ R3, R35, R22 ;  /* 0x0000001623037220 */ /* 0x000fe20000410000 */
[----:B------:R-:W-:Y:S01]  /*33a0*/  ISETP.EQ.OR P0, PT, RZ, UR6, P0 ;  /* 0x00000006ff007c0c */ /* 0x000fe20008702670 */
[----:B------:R-:W-:Y:S01]  /*33b0*/  UMOV UR7, URZ ;  /* 0x0000003f00077c82 */ /* 0x000fe20008000000 */
[----:B------:R-:W-:Y:S01]  /*33c0*/  ULDC UR34, c[0x0][0x224] ;  /* 0x0000890000227ab9 */ /* 0x000fe20000000800 */
[----:B------:R-:W-:Y:S01]  /*33d0*/  ULDC UR35, c[0x0][0x21c] ;  /* 0x0000870000237ab9 */ /* 0x000fe20000000800 */
[----:B------:R-:W-:Y:S01]  /*33e0*/  ULDC UR36, c[0x0][0x214] ;  /* 0x0000850000247ab9 */ /* 0x000fe20000000800 */
[----:B0-----:R-:W-:Y:S01]  /*33f0*/  SHF.L.U32 R0, R39, 0x2, RZ ;  /* 0x0000000227007819 */ /* 0x001fe200000006ff */
[----:B------:R-:W-:Y:S01]  /*3400*/  ULDC.64 UR24, c[0x0][0x250] ;  /* 0x0000940000187ab9 */ /* 0x000fe20000000a00 */
[----:B------:R-:W-:Y:S01]  /*3410*/  ULDC.64 UR26, c[0x0][0x2d0] ;  /* 0x0000b400001a7ab9 */ /* 0x000fe20000000a00 */
[----:B------:R-:W-:Y:S01]  /*3420*/  ULDC.64 UR28, c[0x0][0x238] ;  /* 0x00008e00001c7ab9 */ /* 0x000fe20000000a00 */
[----:B------:R-:W-:Y:S01]  /*3430*/  LOP3.LUT R0, R0, 0xffffff80, RZ, 0xc0, !PT ;  /* 0xffffff8000007812 */ /* 0x000fe200078ec0ff */
[----:B------:R-:W-:Y:S01]  /*3440*/  ULDC.64 UR30, c[0x0][0x270] ;  /* 0x00009c00001e7ab9 */ /* 0x000fe20000000a00 */
[----:B------:R-:W-:-:S02]  /*3450*/  ULDC.64 UR32, c[0x0][0x310] ;  /* 0x0000c40000207ab9 */ /* 0x000fc40000000a00 */
[----:B------:R-:W-:-:S04]  /*3460*/  IADD3 R0, R0, R38, RZ ;  /* 0x0000002600007210 */ /* 0x000fc80007ffe0ff */
[----:B------:R-:W-:Y:S01]  /*3470*/  LEA R2, R0, UR16, 0x4 ;  /* 0x0000001000027c11 */ /* 0x000fe2000f8e20ff */
[----:B------:R-:W-:-:S05]  /*3480*/  IMAD R32, R38, 0x3, R0 ;  /* 0x0000000326207824 */ /* 0x000fca00078e0200 */
[----:B------:R-:W-:Y:S02]  /*3490*/  LEA R0, R32, UR16, 0x4 ;  /* 0x0000001020007c11 */ /* 0x000fe4000f8e20ff */
[----:B------:R-:W-:-:S05]  /*34a0*/  IADD3 R32, R37, R34, RZ ;  /* 0x0000002225207210 */ /* 0x000fca0007ffe0ff */
[----:B------:R0:W-:Y:S02]  /*34b0*/  STL [R1+0x10], R32 ;  /* 0x0000102001007387 */ /* 0x0001e40000100800 */
.L_x_636:
[----:B------:R-:W2:Y:S04]  /*34c0*/  LDL R34, [R1+0x10] ;  /* 0x0000100001227983 */ /* 0x000ea80000100800 */
[----:B0-----:R-:W2:Y:S01]  /*34d0*/  LDL.64 R32, [R1+0x8] ;  /* 0x0000080001207983 */ /* 0x001ea20000100a00 */
[----:B------:R-:W-:Y:S01]  /*34e0*/  USHF.R.S32.HI UR22, URZ, 0x1f, UR7 ;  /* 0x0000001f3f167899 */ /* 0x000fe20008011407 */
[----:B------:R-:W-:Y:S01]  /*34f0*/  MOV R35, UR28 ;  /* 0x0000001c00237c02 */ /* 0x000fe20008000f00 */
[----:B------:R-:W0:Y:S02]  /*3500*/  S2R R37, SR_TID.X ;  /* 0x0000000000257919 */ /* 0x000e240000002100 */
[----:B------:R-:W-:Y:S01]  /*3510*/  UIMAD UR16, UR22, UR28, URZ ;  /* 0x0000001c161072a4 */ /* 0x000fe2000f8e023f */
[----:B------:R-:W3:Y:S03]  /*3520*/  LDL R70, [R1+0x4] ;  /* 0x0000040001467983 */ /* 0x000ee60000100800 */
[----:B------:R-:W-:-:S02]  /*3530*/  UIMAD UR16, UR7, UR29, UR16 ;  /* 0x0000001d071072a4 */ /* 0x000fc4000f8e0210 */
[----:B------:R-:W-:Y:S01]  /*3540*/  UIMAD UR23, UR22, UR24, URZ ;  /* 0x00000018161772a4 */ /* 0x000fe2000f8e023f */
[----:B------:R-:W4:Y:S03]  /*3550*/  LDL R68, [R1] ;  /* 0x0000000001447983 */ /* 0x000f260000100800 */
[----:B------:R-:W-:Y:S01]  /*3560*/  UIMAD UR23, UR7, UR25, UR23 ;  /* 0x00000019071772a4 */ /* 0x000fe2000f8e0217 */
[----:B0-----:R-:W-:-:S04]  /*3570*/  SHF.L.U32 R36, R37, 0x1, RZ ;  /* 0x0000000125247819 */ /* 0x001fc800000006ff */
[----:B------:R-:W-:-:S04]  /*3580*/  LOP3.LUT R36, R36, 0xffffffc0, RZ, 0xc0, !PT ;  /* 0xffffffc024247812 */ /* 0x000fc800078ec0ff */
[----:B------:R-:W-:Y:S02]  /*3590*/  LOP3.LUT R36, R36, 0x1f, R37, 0xf8, !PT ;  /* 0x0000001f24247812 */ /* 0x000fe400078ef825 */
[----:B--2---:R-:W-:-:S03]  /*35a0*/  MOV R33, R34 ;  /* 0x0000002200217202 */ /* 0x004fc60000000f00 */
[----:B------:R-:W-:-:S05]  /*35b0*/  IMAD.WIDE.U32 R32, R35, UR7, R32 ;  /* 0x0000000723207c25 */ /* 0x000fca000f8e0020 */
[----:B------:R-:W-:Y:S01]  /*35c0*/  IADD3 R33, R33, UR16, RZ ;  /* 0x0000001021217c10 */ /* 0x000fe2000fffe0ff */
[----:B------:R-:W-:Y:S01]  /*35d0*/  UIMAD.WIDE.U32 UR16, UR7, UR24, URZ ;  /* 0x00000018071072a5 */ /* 0x000fe2000f8e003f */
[----:B------:R-:W-:-:S03]  /*35e0*/  LEA R56, P1, R32, UR26, 0x3 ;  /* 0x0000001a20387c11 */ /* 0x000fc6000f8218ff */
[----:B------:R-:W-:Y:S01]  /*35f0*/  ULEA UR37, UP0, UR16, UR12, 0x1 ;  /* 0x0000000c10257291 */ /* 0x000fe2000f80083f */
[----:B------:R-:W-:Y:S01]  /*3600*/  SHF.L.U32 R34, R37, 0x1, RZ ;  /* 0x0000000125227819 */ /* 0x000fe200000006ff */
[----:B------:R-:W-:Y:S01]  /*3610*/  UIADD3 UR17, UR17, UR23, URZ ;  /* 0x0000001711117290 */ /* 0x000fe2000fffe03f */
[----:B------:R-:W-:-:S03]  /*3620*/  LEA.HI.X R57, R32, UR27, R33, 0x3, P1 ;  /* 0x0000001b20397c11 */ /* 0x000fc600088f1c21 */
[----:B------:R-:W-:Y:S01]  /*3630*/  ULEA.HI.X UR16, UR16, UR14, UR17, 0x1, UP0 ;  /* 0x0000000e10107291 */ /* 0x000fe200080f0c11 */
[----:B------:R-:W-:Y:S02]  /*3640*/  LOP3.LUT R34, R34, 0xffffffc0, RZ, 0xc0, !PT ;  /* 0xffffffc022227812 */ /* 0x000fe400078ec0ff */
[----:B------:R-:W2:Y:S01]  /*3650*/  LDG.E.64 R56, desc[UR18][R56.64] ;  /* 0x0000001238387981 */ /* 0x000ea2000c1e1b00 */
[----:B------:R-:W-:Y:S02]  /*3660*/  MOV R48, UR37 ;  /* 0x0000002500307c02 */ /* 0x000fe40008000f00 */
[----:B------:R-:W-:Y:S02]  /*3670*/  MOV R49, UR16 ;  /* 0x0000001000317c02 */ /* 0x000fe40008000f00 */
[----:B------:R-:W-:-:S05]  /*3680*/  IADD3 R109, R34, R36, RZ ;  /* 0x00000024226d7210 */ /* 0x000fca0007ffe0ff */
[----:B------:R-:W-:-:S05]  /*3690*/  IMAD.WIDE R48, R109, 0x10, R48 ;  /* 0x000000106d307825 */ /* 0x000fca00078e0230 */
[----:B------:R-:W5:Y:S04]  /*36a0*/  LDG.E.128 R32, desc[UR18][R48.64] ;  /* 0x0000001230207981 */ /* 0x000f68000c1e1d00 */
[----:B------:R-:W3:Y:S04]  /*36b0*/  LDG.E.128 R36, desc[UR18][R48.64+0x200] ;  /* 0x0002001230247981 */ /* 0x000ee8000c1e1d00 */
[----:B------:R-:W4:Y:S04]  /*36c0*/  LDG.E.128 R40, desc[UR18][R48.64+0x400] ;  /* 0x0004001230287981 */ /* 0x000f28000c1e1d00 */
[----:B------:R2:W4:Y:S01]  /*36d0*/  LDG.E.128 R44, desc[UR18][R48.64+0x600] ;  /* 0x00060012302c7981 */ /* 0x000522000c1e1d00 */
[----:B------:R-:W-:-:S02]  /*36e0*/  UIMAD UR22, UR22, UR30, URZ ;  /* 0x0000001e161672a4 */ /* 0x000fc4000f8e023f */
[----:B------:R-:W-:Y:S02]  /*36f0*/  UIMAD.WIDE.U32 UR16, UR7, UR30, URZ ;  /* 0x0000001e071072a5 */ /* 0x000fe4000f8e003f */
[----:B------:R-:W-:Y:S02]  /*3700*/  UIMAD UR22, UR7, UR31, UR22 ;  /* 0x0000001f071672a4 */ /* 0x000fe4000f8e0216 */
[----:B------:R-:W-:Y:S02]  /*3710*/  ULEA UR23, UP0, UR16, UR13, 0x1 ;  /* 0x0000000d10177291 */ /* 0x000fe4000f80083f */
[----:B------:R-:W-:-:S04]  /*3720*/  UIADD3 UR17, UR17, UR22, URZ ;  /* 0x0000001611117290 */ /* 0x000fc8000fffe03f */
[----:B------:R-:W-:Y:S01]  /*3730*/  ULEA.HI.X UR16, UR16, UR15, UR17, 0x1, UP0 ;  /* 0x0000000f10107291 */ /* 0x000fe200080f0c11 */
[CC--:B--2---:R-:W-:Y:S01]  /*3740*/  FMUL.FTZ R49, R57.reuse, R75.reuse ;  /* 0x0000004b39317220 */ /* 0x0c4fe20000410000 */
[----:B------:R-:W-:Y:S01]  /*3750*/  FMUL.FTZ R56, R56, 1.4426950216293334961 ;  /* 0x3fb8aa3b38387820 */ /* 0x000fe20000410000 */
[-C--:B------:R-:W-:Y:S02]  /*3760*/  FMUL.FTZ R52, R57, R76.reuse ;  /* 0x0000004c39347220 */ /* 0x080fe40000410000 */
[----:B------:R-:W-:Y:S01]  /*3770*/  FMUL.RZ R60, R49, 0.15915493667125701904 ;  /* 0x3e22f983313c7820 */ /* 0x000fe2000040c000 */
[C---:B------:R-:W-:Y:S01]  /*3780*/  FMUL.FTZ R49, R56.reuse, R75 ;  /* 0x0000004b38317220 */ /* 0x040fe20000410000 */
[----:B------:R-:W-:Y:S01]  /*3790*/  FMUL.FTZ R48, R56, R76 ;  /* 0x0000004c38307220 */ /* 0x000fe20000410000 */
[----:B------:R-:W-:Y:S02]  /*37a0*/  FMUL.RZ R58, R52, 0.15915493667125701904 ;  /* 0x3e22f983343a7820 */ /* 0x000fe4000040c000 */
[----:B------:R0:W-:Y:S01]  /*37b0*/  MUFU.EX2 R98, R49 ;  /* 0x0000003100627308 */ /* 0x0001e20000000800 */
[----:B-----5:R1:W-:Y:S07]  /*37c0*/  STS.128 [R2], R32 ;  /* 0x0000002002007388 */ /* 0x0203ee0000000c00 */
[----:B------:R2:W-:Y:S01]  /*37d0*/  MUFU.EX2 R100, R48 ;  /* 0x0000003000647308 */ /* 0x0005e20000000800 */
[C---:B0-----:R-:W-:Y:S01]  /*37e0*/  FMUL.FTZ R49, R57.reuse, R72 ;  /* 0x0000004839317220 */ /* 0x041fe20000410000 */
[----:B---3--:R-:W-:Y:S04]  /*37f0*/  STS.128 [R2+0x200], R36 ;  /* 0x0002002402007388 */ /* 0x008fe80000000c00 */
[----:B----4-:R-:W-:Y:S01]  /*3800*/  STS.128 [R2+0x400], R40 ;  /* 0x0004002802007388 */ /* 0x010fe20000000c00 */
[----:B--2---:R-:W-:-:S03]  /*3810*/  FMUL.FTZ R48, R57, R73 ;  /* 0x0000004939307220 */ /* 0x004fc60000410000 */
[----:B------:R-:W-:Y:S01]  /*3820*/  STS.128 [R2+0x600], R44 ;  /* 0x0006002c02007388 */ /* 0x000fe20000000c00 */
[----:B------:R-:W-:-:S03]  /*3830*/  NOP ;  /* 0x0000000000007918 */ /* 0x000fc60000000000 */
[----:B------:R-:W0:Y:S01]  /*3840*/  LDS.128 R36, [R0] ;  /* 0x0000000000247984 */ /* 0x000e220000000c00 */
[----:B------:R-:W-:Y:S08]  /*3850*/  MUFU.SIN R55, R60 ;  /* 0x0000003c00377308 */ /* 0x000ff00000000400 */
[----:B------:R2:W-:Y:S08]  /*3860*/  MUFU.COS R99, R60 ;  /* 0x0000003c00637308 */ /* 0x0005f00000000000 */
[----:B------:R-:W-:Y:S01]  /*3870*/  MUFU.SIN R53, R58 ;  /* 0x0000003a00357308 */ /* 0x000fe20000000400 */
[----:B--2---:R-:W-:Y:S01]  /*3880*/  FMUL.RZ R60, R49, 0.15915493667125701904 ;  /* 0x3e22f983313c7820 */ /* 0x004fe2000040c000 */
[----:B------:R-:W-:-:S06]  /*3890*/  FMUL.FTZ R49, R56, R72 ;  /* 0x0000004838317220 */ /* 0x000fcc0000410000 */
[----:B------:R2:W3:Y:S02]  /*38a0*/  MUFU.COS R101, R58 ;  /* 0x0000003a00657308 */ /* 0x0004e40000000000 */
[----:B--2---:R-:W-:Y:S01]  /*38b0*/  FMUL.RZ R58, R48, 0.15915493667125701904 ;  /* 0x3e22f983303a7820 */ /* 0x004fe2000040c000 */
[----:B------:R-:W-:-:S05]  /*38c0*/  FMUL.FTZ R48, R56, R73 ;  /* 0x0000004938307220 */ /* 0x000fca0000410000 */
[----:B------:R2:W-:Y:S08]  /*38d0*/  MUFU.EX2 R92, R49 ;  /* 0x00000031005c7308 */ /* 0x0005f00000000800 */
[----:B------:R4:W-:Y:S01]  /*38e0*/  MUFU.EX2 R94, R48 ;  /* 0x00000030005e7308 */ /* 0x0009e20000000800 */
[C---:B--2---:R-:W-:Y:S01]  /*38f0*/  FMUL.FTZ R49, R57.reuse, R29 ;  /* 0x0000001d39317220 */ /* 0x044fe20000410000 */
[----:B----4-:R-:W-:-:S06]  /*3900*/  FMUL.FTZ R48, R57, R30 ;  /* 0x0000001e39307220 */ /* 0x010fcc0000410000 */
[----:B------:R-:W-:Y:S01]  /*3910*/  MUFU.SIN R63, R60 ;  /* 0x0000003c003f7308 */ /* 0x000fe20000000400 */
[----:B------:R-:W-:Y:S01]  /*3920*/  FMUL.RZ R64, R48, 0.15915493667125701904 ;  /* 0x3e22f98330407820 */ /* 0x000fe2000040c000 */
[----:B------:R-:W-:-:S06]  /*3930*/  FMUL.FTZ R48, R56, R30 ;  /* 0x0000001e38307220 */ /* 0x000fcc0000410000 */
[----:B------:R2:W-:Y:S02]  /*3940*/  MUFU.COS R93, R60 ;  /* 0x0000003c005d7308 */ /* 0x0005e40000000000 */
[----:B--2---:R-:W-:Y:S01]  /*3950*/  FMUL.RZ R60, R49, 0.15915493667125701904 ;  /* 0x3e22f983313c7820 */ /* 0x004fe2000040c000 */
[----:B------:R-:W-:-:S05]  /*3960*/  FMUL.FTZ R49, R56, R29 ;  /* 0x0000001d38317220 */ /* 0x000fca0000410000 */
[----:B------:R2:W-:Y:S08]  /*3970*/  MUFU.EX2 R88, R48 ;  /* 0x0000003000587308 */ /* 0x0005f00000000800 */
[----:B------:R4:W-:Y:S01]  /*3980*/  MUFU.EX2 R86, R49 ;  /* 0x0000003100567308 */ /* 0x0009e20000000800 */
[C---:B--2---:R-:W-:Y:S01]  /*3990*/  FMUL.FTZ R48, R57.reuse, R27 ;  /* 0x0000001b39307220 */ /* 0x044fe20000410000 */
[----:B-1----:R-:W-:Y:S01]  /*39a0*/  FMUL.FTZ R32, R56, R25 ;  /* 0x0000001938207220 */ /* 0x002fe20000410000 */
[----:B----4-:R-:W-:-:S05]  /*39b0*/  FMUL.FTZ R49, R57, R26 ;  /* 0x0000001a39317220 */ /* 0x010fca0000410000 */
[----:B------:R-:W-:Y:S01]  /*39c0*/  MUFU.SIN R67, R64 ;  /* 0x0000004000437308 */ /* 0x000fe20000000400 */
[----:B------:R-:W-:Y:S01]  /*39d0*/  FMUL.RZ R66, R49, 0.15915493667125701904 ;  /* 0x3e22f98331427820 */ /* 0x000fe2000040c000 */
[----:B------:R-:W-:-:S06]  /*39e0*/  FMUL.FTZ R49, R57, R25 ;  /* 0x0000001939317220 */ /* 0x000fcc0000410000 */
[----:B------:R1:W-:Y:S01]  /*39f0*/  MUFU.COS R89, R64 ;  /* 0x0000004000597308 */ /* 0x0003e20000000000 */
[----:B------:R-:W-:-:S07]  /*3a00*/  FMUL.RZ R34, R49, 0.15915493667125701904 ;  /* 0x3e22f98331227820 */ /* 0x000fce000040c000 */
[----:B------:R-:W-:Y:S01]  /*3a10*/  MUFU.SIN R69, R60 ;  /* 0x0000003c00457308 */ /* 0x000fe20000000400 */
[----:B-1----:R-:W-:Y:S01]  /*3a20*/  FMUL.RZ R64, R48, 0.15915493667125701904 ;  /* 0x3e22f98330407820 */ /* 0x002fe2000040c000 */
[----:B------:R-:W-:-:S06]  /*3a30*/  FMUL.FTZ R48, R56, R27 ;  /* 0x0000001b38307220 */ /* 0x000fcc0000410000 */
[----:B------:R1:W-:Y:S02]  /*3a40*/  MUFU.COS R87, R60 ;  /* 0x0000003c00577308 */ /* 0x0003e40000000000 */
[----:B-1----:R-:W-:-:S06]  /*3a50*/  FMUL.FTZ R60, R56, R26 ;  /* 0x0000001a383c7220 */ /* 0x002fcc0000410000 */
[----:B------:R-:W-:Y:S08]  /*3a60*/  MUFU.COS R83, R64 ;  /* 0x0000004000537308 */ /* 0x000ff00000000000 */
[----:B------:R-:W1:Y:S08]  /*3a70*/  MUFU.EX2 R82, R48 ;  /* 0x0000003000527308 */ /* 0x000e700000000800 */
[----:B------:R-:W2:Y:S08]  /*3a80*/  MUFU.SIN R81, R64 ;  /* 0x0000004000517308 */ /* 0x000eb00000000400 */
[----:B------:R-:W-:Y:S08]  /*3a90*/  MUFU.COS R107, R66 ;  /* 0x00000042006b7308 */ /* 0x000ff00000000000 */
[----:B------:R-:W4:Y:S01]  /*3aa0*/  MUFU.EX2 R60, R60 ;  /* 0x0000003c003c7308 */ /* 0x000f220000000800 */
[----:B------:R-:W-:-:S07]  /*3ab0*/  FMUL.FTZ R50, R57, R77 ;  /* 0x0000004d39327220 */ /* 0x000fce0000410000 */
[----:B------:R-:W-:Y:S08]  /*3ac0*/  MUFU.COS R35, R34 ;  /* 0x0000002200237308 */ /* 0x000ff00000000000 */
[----:B------:R-:W5:Y:S01]  /*3ad0*/  MUFU.EX2 R32, R32 ;  /* 0x0000002000207308 */ /* 0x000f620000000800 */
[----:B0-----:R-:W-:-:S07]  /*3ae0*/  HADD2.F32 R106, -RZ, R36.H0_H0 ;  /* 0x20000024ff6a7230 */ /* 0x001fce0000004100 */
[----:B------:R-:W0:Y:S01]  /*3af0*/  MUFU.SIN R105, R66 ;  /* 0x0000004200697308 */ /* 0x000e220000000400 */
[----:B------:R-:W-:-:S07]  /*3b00*/  FMUL.RZ R54, R50, 0.15915493667125701904 ;  /* 0x3e22f98332367820 */ /* 0x000fce000040c000 */
[----:B------:R2:W0:Y:S01]  /*3b10*/  MUFU.SIN R33, R34 ;  /* 0x0000002200217308 */ /* 0x0004220000000400 */
[----:B------:R-:W-:Y:S01]  /*3b20*/  FMUL.FTZ R40, R57, R24 ;  /* 0x0000001839287220 */ /* 0x000fe20000410000 */
[----:B------:R-:W-:Y:S01]  /*3b30*/  FMUL.FTZ R50, R56, R77 ;  /* 0x0000004d38327220 */ /* 0x000fe20000410000 */
[C---:B---3--:R-:W-:Y:S01]  /*3b40*/  FMUL.FTZ R101, R100.reuse, R101 ;  /* 0x0000006564657220 */ /* 0x048fe20000410000 */
[----:B------:R-:W-:Y:S02]  /*3b50*/  HADD2.F32 R104, -RZ, R36.H1_H1 ;  /* 0x30000024ff687230 */ /* 0x000fe40000004100 */
[----:B------:R-:W-:Y:S01]  /*3b60*/  FMUL.FTZ R100, R100, R53 ;  /* 0x0000003564647220 */ /* 0x000fe20000410000 */
[----:B-1----:R-:W-:Y:S01]  /*3b70*/  FMUL.FTZ R83, R82, R83 ;  /* 0x0000005352537220 */ /* 0x002fe20000410000 */
[----:B------:R-:W-:Y:S01]  /*3b80*/  FMUL.FTZ R106, R70, R106 ;  /* 0x0000006a466a7220 */ /* 0x000fe20000410000 */
[----:B------:R-:W-:Y:S01]  /*3b90*/  FMUL.RZ R40, R40, 0.15915493667125701904 ;  /* 0x3e22f98328287820 */ /* 0x000fe2000040c000 */
[----:B--2---:R-:W-:Y:S01]  /*3ba0*/  FMUL.FTZ R34, R56, R24 ;  /* 0x0000001838227220 */ /* 0x004fe20000410000 */
[----:B------:R-:W-:Y:S01]  /*3bb0*/  FMUL.FTZ R82, R82, R81 ;  /* 0x0000005152527220 */ /* 0x000fe20000410000 */
[----:B----4-:R-:W-:Y:S01]  /*3bc0*/  FMUL.FTZ R81, R60, R107 ;  /* 0x0000006b3c517220 */ /* 0x010fe20000410000 */
[----:B-----5:R-:W-:Y:S01]  /*3bd0*/  FMUL.FTZ R107, R32, R35 ;  /* 0x00000023206b7220 */ /* 0x020fe20000410000 */
[----:B------:R-:W-:Y:S01]  /*3be0*/  MUFU.COS R103, R54 ;  /* 0x0000003600677308 */ /* 0x000fe20000000000 */
[----:B------:R-:W-:-:S02]  /*3bf0*/  HADD2.F32 R111, -RZ, R37.H1_H1 ;  /* 0x30000025ff6f7230 */ /* 0x000fc40000004100 */
[----:B------:R-:W-:Y:S01]  /*3c00*/  FMUL.FTZ R104, R70, R104 ;  /* 0x0000006846687220 */ /* 0x000fe20000410000 */
[----:B------:R-:W-:Y:S01]  /*3c10*/  FMUL.FTZ R35, R106, R100 ;  /* 0x000000646a237220 */ /* 0x000fe20000410000 */
[----:B------:R-:W-:Y:S01]  /*3c20*/  FMUL.FTZ R52, R57, R74 ;  /* 0x0000004a39347220 */ /* 0x000fe20000410000 */
[----:B0-----:R-:W-:Y:S02]  /*3c30*/  FMUL.FTZ R80, R60, R105 ;  /* 0x000000693c507220 */ /* 0x001fe40000410000 */
[----:B------:R-:W0:Y:S01]  /*3c40*/  MUFU.EX2 R50, R50 ;  /* 0x0000003200327308 */ /* 0x000e220000000800 */
[----:B------:R-:W-:Y:S01]  /*3c50*/  FMUL.FTZ R105, R32, R33 ;  /* 0x0000002120697220 */ /* 0x000fe20000410000 */
[C---:B------:R-:W-:Y:S01]  /*3c60*/  FMUL.FTZ R33, R104.reuse, R100 ;  /* 0x0000006468217220 */ /* 0x040fe20000410000 */
[----:B------:R-:W-:Y:S01]  /*3c70*/  FFMA.FTZ R32, R104, R101, R35 ;  /* 0x0000006568207223 */ /* 0x000fe20000010023 */
[----:B------:R-:W-:-:S04]  /*3c80*/  MOV R48, UR23 ;  /* 0x0000001700307c02 */ /* 0x000fc80008000f00 */
[----:B------:R1:W-:Y:S01]  /*3c90*/  MUFU.EX2 R108, R34 ;  /* 0x00000022006c7308 */ /* 0x0003e20000000800 */
[----:B------:R-:W-:Y:S01]  /*3ca0*/  MOV R49, UR16 ;  /* 0x0000001000317c02 */ /* 0x000fe20008000f00 */
[----:B------:R-:W-:-:S06]  /*3cb0*/  FMUL.FTZ R111, R68, R111 ;  /* 0x0000006f446f7220 */ /* 0x000fcc0000410000 */
[----:B------:R-:W2:Y:S01]  /*3cc0*/  MUFU.COS R43, R40 ;  /* 0x00000028002b7308 */ /* 0x000ea20000000000 */
[----:B------:R-:W-:-:S07]  /*3cd0*/  FFMA.FTZ R36, R106, R101, -R33 ;  /* 0x000000656a247223 */ /* 0x000fce0000010821 */
[----:B------:R-:W3:Y:S01]  /*3ce0*/  MUFU.SIN R41, R40 ;  /* 0x0000002800297308 */ /* 0x000ee20000000400 */
[----:B------:R-:W-:Y:S01]  /*3cf0*/  FADD.FTZ R42, R111, R32 ;  /* 0x000000206f2a7221 */ /* 0x000fe20000010000 */
[----:B------:R-:W-:Y:S01]  /*3d00*/  IMAD.WIDE R48, R109, 0x10, R48 ;  /* 0x000000106d307825 */ /* 0x000fe200078e0230 */
[----:B-1----:R-:W1:Y:S05]  /*3d10*/  LDS.128 R32, [R0+0x10] ;  /* 0x0000100000207984 */ /* 0x002e6a0000000c00 */
[----:B------:R4:W5:Y:S01]  /*3d20*/  MUFU.SIN R51, R54 ;  /* 0x0000003600337308 */ /* 0x0009620000000400 */
[----:B------:R-:W-:Y:S02]  /*3d30*/  HADD2.F32 R109, -RZ, R37.H0_H0 ;  /* 0x20000025ff6d7230 */ /* 0x000fe40000004100 */
[----:B----4-:R-:W-:Y:S01]  /*3d40*/  FMUL.RZ R54, R52, 0.15915493667125701904 ;  /* 0x3e22f98334367820 */ /* 0x010fe2000040c000 */
[----:B------:R-:W-:-:S04]  /*3d50*/  FMUL.FTZ R52, R56, R74 ;  /* 0x0000004a38347220 */ /* 0x000fc80000410000 */
[----:B------:R-:W-:Y:S01]  /*3d60*/  MUFU.SIN R59, R54 ;  /* 0x00000036003b7308 */ /* 0x000fe20000000400 */
[----:B------:R-:W-:Y:S01]  /*3d70*/  FMUL.FTZ R109, R68, R109 ;  /* 0x0000006d446d7220 */ /* 0x000fe20000410000 */
[----:B0-----:R-:W-:Y:S01]  /*3d80*/  FMUL.FTZ R103, R50, R103 ;  /* 0x0000006732677220 */ /* 0x001fe20000410000 */
[----:B------:R-:W-:-:S05]  /*3d90*/  FMUL.FTZ R99, R98, R99 ;  /* 0x0000006362637220 */ /* 0x000fca0000410000 */
[----:B------:R-:W0:Y:S01]  /*3da0*/  MUFU.EX2 R52, R52 ;  /* 0x0000003400347308 */ /* 0x000e220000000800 */
[----:B------:R-:W-:Y:S01]  /*3db0*/  FMUL.FTZ R98, R98, R55 ;  /* 0x0000003762627220 */ /* 0x000fe20000410000 */
[C---:B--2---:R-:W-:Y:S01]  /*3dc0*/  FMUL.FTZ R110, R108.reuse, R43 ;  /* 0x0000002b6c6e7220 */ /* 0x044fe20000410000 */
[----:B---3--:R-:W-:Y:S01]  /*3dd0*/  FMUL.FTZ R108, R108, R41 ;  /* 0x000000296c6c7220 */ /* 0x008fe20000410000 */
[----:B------:R-:W-:-:S04]  /*3de0*/  FADD.FTZ R41, R109, R36 ;  /* 0x000000246d297221 */ /* 0x000fc80000010000 */
[----:B------:R-:W2:Y:S01]  /*3df0*/  MUFU.COS R97, R54 ;  /* 0x0000003600617308 */ /* 0x000ea20000000000 */
[----:B-----5:R-:W-:Y:S01]  /*3e00*/  FMUL.FTZ R102, R50, R51 ;  /* 0x0000003332667220 */ /* 0x020fe20000410000 */
[----:B------:R-:W-:Y:S01]  /*3e10*/  FMUL.FTZ R37, R103, R100 ;  /* 0x0000006467257220 */ /* 0x000fe20000410000 */
[--C-:B------:R-:W-:Y:S02]  /*3e20*/  HADD2.F32 R36, -RZ, R38.reuse.H0_H0 ;  /* 0x20000026ff247230 */ /* 0x100fe40000004100 */
[----:B------:R-:W-:Y:S01]  /*3e30*/  FMUL.FTZ R44, R98, R42 ;  /* 0x0000002a622c7220 */ /* 0x000fe20000410000 */
[C---:B------:R-:W-:Y:S01]  /*3e40*/  FMUL.FTZ R40, R102.reuse, R100 ;  /* 0x0000006466287220 */ /* 0x040fe20000410000 */
[----:B------:R-:W-:Y:S02]  /*3e50*/  HADD2.F32 R112, -RZ, R38.H1_H1 ;  /* 0x30000026ff707230 */ /* 0x000fe40000004100 */
[----:B------:R-:W-:Y:S01]  /*3e60*/  FFMA.FTZ R37, R102, R101, R37 ;  /* 0x0000006566257223 */ /* 0x000fe20000010025 */
[-C--:B------:R-:W-:Y:S01]  /*3e70*/  FFMA.FTZ R44, R99, R41.reuse, -R44 ;  /* 0x00000029632c7223 */ /* 0x080fe2000001082c */
[C---:B------:R-:W-:Y:S01]  /*3e80*/  FMUL.FTZ R46, R98.reuse, R41 ;  /* 0x00000029622e7220 */ /* 0x040fe20000410000 */
[----:B------:R-:W-:Y:S01]  /*3e90*/  FMUL.FTZ R113, R165, R36 ;  /* 0x00000024a5717220 */ /* 0x000fe20000410000 */
[----:B------:R-:W3:Y:S01]  /*3ea0*/  MUFU.COS R95, R58 ;  /* 0x0000003a005f7308 */ /* 0x000ee20000000000 */
[----:B------:R-:W-:Y:S01]  /*3eb0*/  FFMA.FTZ R40, R103, R101, -R40 ;  /* 0x0000006567287223 */ /* 0x000fe20000010828 */
[----:B------:R-:W-:Y:S01]  /*3ec0*/  FMUL.FTZ R36, R98, R37 ;  /* 0x0000002562247220 */ /* 0x000fe20000410000 */
[----:B0-----:R-:W-:Y:S01]  /*3ed0*/  FMUL.FTZ R96, R52, R59 ;  /* 0x0000003b34607220 */ /* 0x001fe20000410000 */
[----:B------:R-:W-:Y:S01]  /*3ee0*/  FFMA.FTZ R41, R99, R42, R46 ;  /* 0x0000002a63297223 */ /* 0x000fe2000001002e */
[----:B------:R-:W-:Y:S01]  /*3ef0*/  FMUL.FTZ R112, R165, R112 ;  /* 0x00000070a5707220 */ /* 0x000fe20000410000 */
[----:B------:R-:W-:-:S02]  /*3f00*/  FADD.FTZ R44, R113, R44 ;  /* 0x0000002c712c7221 */ /* 0x000fc40000010000 */
[----:B------:R-:W0:Y:S01]  /*3f10*/  MUFU.SIN R61, R58 ;  /* 0x0000003a003d7308 */ /* 0x000e220000000400 */
[-C--:B------:R-:W-:Y:S01]  /*3f20*/  FMUL.FTZ R38, R98, R40.reuse ;  /* 0x0000002862267220 */ /* 0x080fe20000410000 */
[C---:B------:R-:W-:Y:S01]  /*3f30*/  FFMA.FTZ R36, R99.reuse, R40, -R36 ;  /* 0x0000002863247223 */ /* 0x040fe20000010824 */
[----:B--2---:R-:W-:Y:S01]  /*3f40*/  FMUL.FTZ R97, R52, R97 ;  /* 0x0000006134617220 */ /* 0x004fe20000410000 */
[----:B------:R-:W-:Y:S01]  /*3f50*/  FADD.FTZ R41, R112, R41 ;  /* 0x0000002970297221 */ /* 0x000fe20000010000 */
[CC--:B------:R-:W-:Y:S01]  /*3f60*/  FMUL.FTZ R40, R96.reuse, R44.reuse ;  /* 0x0000002c60287220 */ /* 0x0c0fe20000410000 */
[----:B------:R-:W-:Y:S01]  /*3f70*/  FFMA.FTZ R38, R99, R37, R38 ;  /* 0x0000002563267223 */ /* 0x000fe20000010026 */
[--C-:B------:R-:W-:Y:S02]  /*3f80*/  HADD2.F32 R37, -RZ, R39.reuse.H0_H0 ;  /* 0x20000027ff257230 */ /* 0x100fe40000004100 */
[----:B------:R-:W-:Y:S02]  /*3f90*/  HADD2.F32 R115, -RZ, R39.H1_H1 ;  /* 0x30000027ff737230 */ /* 0x000fe40000004100 */
[-C--:B------:R-:W-:Y:S01]  /*3fa0*/  FFMA.FTZ R40, R97, R41.reuse, R40 ;  /* 0x0000002961287223 */ /* 0x080fe20000010028 */
[----:B------:R-:W-:Y:S01]  /*3fb0*/  FMUL.FTZ R41, R96, R41 ;  /* 0x0000002960297220 */ /* 0x000fe20000410000 */
[----:B------:R-:W-:Y:S01]  /*3fc0*/  FMUL.FTZ R54, R57, R31 ;  /* 0x0000001f39367220 */ /* 0x000fe20000410000 */
[C---:B------:R-:W-:Y:S01]  /*3fd0*/  FMUL.FTZ R114, R164.reuse, R37 ;  /* 0x00000025a4727220 */ /* 0x040fe20000410000 */
[----:B------:R-:W-:Y:S01]  /*3fe0*/  FMUL.FTZ R115, R164, R115 ;  /* 0x00000073a4737220 */ /* 0x000fe20000410000 */
[----:B------:R-:W-:Y:S01]  /*3ff0*/  FFMA.FTZ R41, R97, R44, -R41 ;  /* 0x0000002c61297223 */ /* 0x000fe20000010829 */
[----:B------:R-:W-:Y:S01]  /*4000*/  FMUL.FTZ R43, R96, R38 ;  /* 0x00000026602b7220 */ /* 0x000fe20000410000 */
[----:B---3--:R-:W-:Y:S01]  /*4010*/  FMUL.FTZ R95, R94, R95 ;  /* 0x0000005f5e5f7220 */ /* 0x008fe20000410000 */
[----:B------:R-:W-:Y:S01]  /*4020*/  FMUL.RZ R62, R54, 0.15915493667125701904 ;  /* 0x3e22f983363e7820 */ /* 0x000fe2000040c000 */
[----:B0-----:R-:W-:Y:S01]  /*4030*/  FMUL.FTZ R94, R94, R61 ;  /* 0x0000003d5e5e7220 */ /* 0x001fe20000410000 */
[----:B------:R-:W-:Y:S01]  /*4040*/  FADD.FTZ R40, R115, R40 ;  /* 0x0000002873287221 */ /* 0x000fe20000010000 */
[----:B------:R-:W-:Y:S01]  /*4050*/  FADD.FTZ R41, R114, R41 ;  /* 0x0000002972297221 */ /* 0x000fe20000010000 */
[----:B------:R-:W-:Y:S01]  /*4060*/  FMUL.FTZ R54, R56, R31 ;  /* 0x0000001f38367220 */ /* 0x000fe20000410000 */
[-C--:B------:R-:W-:Y:S01]  /*4070*/  FFMA.FTZ R43, R97, R36.reuse, -R43 ;  /* 0x00000024612b7223 */ /* 0x080fe2000001082b */
[----:B------:R-:W-:Y:S01]  /*4080*/  FMUL.FTZ R39, R96, R36 ;  /* 0x0000002460277220 */ /* 0x000fe20000410000 */
[----:B-1----:R-:W-:-:S02]  /*4090*/  HADD2.F32 R36, -RZ, R32.H1_H1 ;  /* 0x30000020ff247230 */ /* 0x002fc40000004100 */
[C---:B------:R-:W-:Y:S01]  /*40a0*/  FMUL.FTZ R42, R94.reuse, R40 ;  /* 0x000000285e2a7220 */ /* 0x040fe20000410000 */
[----:B------:R-:W-:Y:S02]  /*40b0*/  HADD2.F32 R116, -RZ, R32.H0_H0 ;  /* 0x20000020ff747230 */ /* 0x000fe40000004100 */
[----:B------:R-:W-:Y:S01]  /*40c0*/  FMUL.FTZ R45, R94, R41 ;  /* 0x000000295e2d7220 */ /* 0x000fe20000410000 */
[----:B------:R-:W-:Y:S01]  /*40d0*/  FFMA.FTZ R39, R97, R38, R39 ;  /* 0x0000002661277223 */ /* 0x000fe20000010027 */
[----:B------:R-:W-:Y:S01]  /*40e0*/  MUFU.SIN R65, R62 ;  /* 0x0000003e00417308 */ /* 0x000fe20000000400 */
[----:B------:R-:W-:Y:S01]  /*40f0*/  FMUL.FTZ R37, R56, R23 ;  /* 0x0000001738257220 */ /* 0x000fe20000410000 */
[C---:B------:R-:W-:Y:S01]  /*4100*/  FFMA.FTZ R41, R95.reuse, R41, -R42 ;  /* 0x000000295f297223 */ /* 0x040fe2000001082a */
[----:B------:R-:W-:Y:S01]  /*4110*/  FFMA.FTZ R40, R95, R40, R45 ;  /* 0x000000285f287223 */ /* 0x000fe2000001002d */
[C---:B------:R-:W-:Y:S01]  /*4120*/  FMUL.FTZ R117, R163.reuse, R36 ;  /* 0x00000024a3757220 */ /* 0x040fe20000410000 */
[----:B------:R-:W-:-:S03]  /*4130*/  FMUL.FTZ R116, R163, R116 ;  /* 0x00000074a3747220 */ /* 0x000fc60000410000 */
[----:B------:R-:W0:Y:S01]  /*4140*/  MUFU.EX2 R54, R54 ;  /* 0x0000003600367308 */ /* 0x000e220000000800 */
[----:B------:R-:W-:Y:S01]  /*4150*/  FMUL.FTZ R32, R94, R39 ;  /* 0x000000275e207220 */ /* 0x000fe20000410000 */
[C---:B------:R-:W-:Y:S01]  /*4160*/  FMUL.FTZ R93, R92.reuse, R93 ;  /* 0x0000005d5c5d7220 */ /* 0x040fe20000410000 */
[----:B------:R-:W-:Y:S01]  /*4170*/  FMUL.FTZ R38, R57, R23 ;  /* 0x0000001739267220 */ /* 0x000fe20000410000 */
[----:B------:R-:W-:Y:S01]  /*4180*/  FMUL.FTZ R92, R92, R63 ;  /* 0x0000003f5c5c7220 */ /* 0x000fe20000410000 */
[----:B------:R-:W-:-:S03]  /*4190*/  FADD.FTZ R41, R116, R41 ;  /* 0x0000002974297221 */ /* 0x000fc60000010000 */
[----:B------:R-:W1:Y:S01]  /*41a0*/  MUFU.COS R91, R62 ;  /* 0x0000003e005b7308 */ /* 0x000e620000000000 */
[----:B------:R-:W-:Y:S01]  /*41b0*/  FMUL.RZ R47, R38, 0.15915493667125701904 ;  /* 0x3e22f983262f7820 */ /* 0x000fe2000040c000 */
[----:B------:R-:W-:Y:S02]  /*41c0*/  HADD2.F32 R118, -RZ, R33.H0_H0 ;  /* 0x20000021ff767230 */ /* 0x000fe40000004100 */
[----:B------:R-:W-:-:S04]  /*41d0*/  FMUL.FTZ R44, R92, R41 ;  /* 0x000000295c2c7220 */ /* 0x000fc80000410000 */
[----:B------:R2:W-:Y:S01]  /*41e0*/  MUFU.EX2 R120, R37 ;  /* 0x0000002500787308 */ /* 0x0005e20000000800 */
[-C--:B------:R-:W-:Y:S01]  /*41f0*/  FMUL.FTZ R36, R94, R43.reuse ;  /* 0x0000002b5e247220 */ /* 0x080fe20000410000 */
[----:B--2---:R-:W-:Y:S01]  /*4200*/  FADD.FTZ R37, R117, R40 ;  /* 0x0000002875257221 */ /* 0x004fe20000010000 */
[----:B------:R-:W-:Y:S01]  /*4210*/  FFMA.FTZ R40, R95, R43, -R32 ;  /* 0x0000002b5f287223 */ /* 0x000fe20000010820 */
[----:B------:R-:W-:Y:S02]  /*4220*/  HADD2.F32 R32, -RZ, R33.H1_H1 ;  /* 0x30000021ff207230 */ /* 0x000fe40000004100 */
[CC--:B------:R-:W-:Y:S01]  /*4230*/  FMUL.FTZ R38, R92.reuse, R37.reuse ;  /* 0x000000255c267220 */ /* 0x0c0fe20000410000 */
[----:B------:R-:W-:Y:S01]  /*4240*/  FFMA.FTZ R44, R93, R37, R44 ;  /* 0x000000255d2c7223 */ /* 0x000fe2000001002c */
[C---:B------:R-:W-:Y:S01]  /*4250*/  FMUL.FTZ R118, R151.reuse, R118 ;  /* 0x0000007697767220 */ /* 0x040fe20000410000 */
[----:B------:R-:W-:Y:S01]  /*4260*/  FMUL.FTZ R119, R151, R32 ;  /* 0x0000002097777220 */ /* 0x000fe20000410000 */
[----:B------:R-:W-:Y:S01]  /*4270*/  FFMA.FTZ R43, R93, R41, -R38 ;  /* 0x000000295d2b7223 */ /* 0x000fe20000010826 */
[----:B------:R-:W-:Y:S01]  /*4280*/  FFMA.FTZ R42, R95, R39, R36 ;  /* 0x000000275f2a7223 */ /* 0x000fe20000010024 */
[----:B------:R-:W-:Y:S01]  /*4290*/  FMUL.FTZ R33, R92, R40 ;  /* 0x000000285c217220 */ /* 0x000fe20000410000 */
[----:B------:R-:W-:Y:S01]  /*42a0*/  FMUL.FTZ R58, R57, R28 ;  /* 0x0000001c393a7220 */ /* 0x000fe20000410000 */
[----:B0-----:R-:W-:Y:S01]  /*42b0*/  FMUL.FTZ R90, R54, R65 ;  /* 0x00000041365a7220 */ /* 0x001fe20000410000 */
[----:B------:R-:W-:Y:S01]  /*42c0*/  FADD.FTZ R44, R119, R44 ;  /* 0x0000002c772c7221 */ /* 0x000fe20000010000 */
[----:B------:R-:W-:Y:S01]  /*42d0*/  FADD.FTZ R43, R118, R43 ;  /* 0x0000002b762b7221 */ /* 0x000fe20000010000 */
[-C--:B------:R-:W-:Y:S01]  /*42e0*/  FMUL.FTZ R32, R92, R42.reuse ;  /* 0x0000002a5c207220 */ /* 0x080fe20000410000 */
[----:B------:R-:W-:Y:S01]  /*42f0*/  FFMA.FTZ R42, R93, R42, R33 ;  /* 0x0000002a5d2a7223 */ /* 0x000fe20000010021 */
[----:B------:R-:W-:-:S02]  /*4300*/  HADD2.F32 R33, -RZ, R34.H1_H1 ;  /* 0x30000022ff217230 */ /* 0x000fc40000004100 */
[----:B------:R-:W-:Y:S01]  /*4310*/  FMUL.RZ R62, R58, 0.15915493667125701904 ;  /* 0x3e22f9833a3e7820 */ /* 0x000fe2000040c000 */
[----:B------:R-:W-:Y:S02]  /*4320*/  HADD2.F32 R121, -RZ, R34.H0_H0 ;  /* 0x20000022ff797230 */ /* 0x000fe40000004100 */
[----:B-1----:R-:W-:Y:S01]  /*4330*/  FMUL.FTZ R91, R54, R91 ;  /* 0x0000005b365b7220 */ /* 0x002fe20000410000 */
[C---:B------:R-:W-:Y:S01]  /*4340*/  FMUL.FTZ R46, R90.reuse, R44 ;  /* 0x0000002c5a2e7220 */ /* 0x040fe20000410000 */
[-C--:B------:R-:W-:Y:S01]  /*4350*/  FMUL.FTZ R45, R90, R43.reuse ;  /* 0x0000002b5a2d7220 */ /* 0x080fe20000410000 */
[----:B------:R-:W-:Y:S01]  /*4360*/  FMUL.FTZ R58, R56, R28 ;  /* 0x0000001c383a7220 */ /* 0x000fe20000410000 */
[----:B------:R-:W0:Y:S01]  /*4370*/  LDS.128 R36, [R0+0x20] ;  /* 0x0000200000247984 */ /* 0x000e220000000c00 */
[----:B------:R-:W-:Y:S01]  /*4380*/  FFMA.FTZ R32, R93, R40, -R32 ;  /* 0x000000285d207223 */ /* 0x000fe20000010820 */
[C---:B------:R-:W-:Y:S01]  /*4390*/  FFMA.FTZ R46, R91.reuse, R43, -R46 ;  /* 0x0000002b5b2e7223 */ /* 0x040fe2000001082e */
[----:B------:R-:W-:Y:S01]  /*43a0*/  FFMA.FTZ R45, R91, R44, R45 ;  /* 0x0000002c5b2d7223 */ /* 0x000fe2000001002d */
[C---:B------:R-:W-:Y:S01]  /*43b0*/  FMUL.FTZ R122, R150.reuse, R33 ;  /* 0x00000021967a7220 */ /* 0x040fe20000410000 */
[----:B------:R-:W-:Y:S01]  /*43c0*/  FMUL.FTZ R121, R150, R121 ;  /* 0x0000007996797220 */ /* 0x000fe20000410000 */
[----:B------:R-:W-:Y:S01]  /*43d0*/  FMUL.FTZ R34, R90, R42 ;  /* 0x0000002a5a227220 */ /* 0x000fe20000410000 */
[----:B------:R-:W-:Y:S01]  /*43e0*/  MUFU.SIN R71, R62 ;  /* 0x0000003e00477308 */ /* 0x000fe20000000400 */
[C---:B------:R-:W-:Y:S01]  /*43f0*/  FMUL.FTZ R89, R88.reuse, R89 ;  /* 0x0000005958597220 */ /* 0x040fe20000410000 */
[----:B------:R-:W-:Y:S01]  /*4400*/  FMUL.FTZ R88, R88, R67 ;  /* 0x0000004358587220 */ /* 0x000fe20000410000 */
[----:B------:R-:W-:Y:S01]  /*4410*/  FADD.FTZ R45, R122, R45 ;  /* 0x0000002d7a2d7221 */ /* 0x000fe20000010000 */
[----:B------:R-:W-:Y:S01]  /*4420*/  FADD.FTZ R46, R121, R46 ;  /* 0x0000002e792e7221 */ /* 0x000fe20000010000 */
[-C--:B------:R-:W-:Y:S01]  /*4430*/  FMUL.FTZ R40, R90, R32.reuse ;  /* 0x000000205a287220 */ /* 0x080fe20000410000 */
[----:B------:R-:W-:-:S02]  /*4440*/  FFMA.FTZ R34, R91, R32, -R34 ;  /* 0x000000205b227223 */ /* 0x000fc40000010822 */
[----:B------:R-:W-:Y:S01]  /*4450*/  MUFU.COS R85, R62 ;  /* 0x0000003e00557308 */ /* 0x000fe20000000000 */
[----:B------:R-:W-:Y:S02]  /*4460*/  HADD2.F32 R32, -RZ, R35.H1_H1 ;  /* 0x30000023ff207230 */ /* 0x000fe40000004100 */
[C---:B------:R-:W-:Y:S01]  /*4470*/  FMUL.FTZ R44, R88.reuse, R45 ;  /* 0x0000002d582c7220 */ /* 0x040fe20000410000 */
[----:B------:R-:W-:-:S04]  /*4480*/  FMUL.FTZ R50, R88, R46 ;  /* 0x0000002e58327220 */ /* 0x000fc80000410000 */
[----:B------:R-:W1:Y:S01]  /*4490*/  MUFU.EX2 R58, R58 ;  /* 0x0000003a003a7308 */ /* 0x000e620000000800 */
[----:B------:R-:W-:Y:S01]  /*44a0*/  FFMA.FTZ R40, R91, R42, R40 ;  /* 0x0000002a5b287223 */ /* 0x000fe20000010028 */
[----:B------:R-:W-:Y:S02]  /*44b0*/  HADD2.F32 R124, -RZ, R35.H0_H0 ;  /* 0x20000023ff7c7230 */ /* 0x000fe40000004100 */
[----:B------:R-:W-:-:S04]  /*44c0*/  FMUL.FTZ R125, R149, R32 ;  /* 0x00000020957d7220 */ /* 0x000fc80000410000 */
[----:B------:R-:W2:Y:S01]  /*44d0*/  MUFU.COS R123, R47 ;  /* 0x0000002f007b7308 */ /* 0x000ea20000000000 */
[C---:B------:R-:W-:Y:S01]  /*44e0*/  FFMA.FTZ R35, R89.reuse, R46, -R44 ;  /* 0x0000002e59237223 */ /* 0x040fe2000001082c */
[----:B------:R-:W-:Y:S01]  /*44f0*/  FFMA.FTZ R50, R89, R45, R50 ;  /* 0x0000002d59327223 */ /* 0x000fe20000010032 */
[C---:B------:R-:W-:Y:S01]  /*4500*/  FMUL.FTZ R32, R88.reuse, R40 ;  /* 0x0000002858207220 */ /* 0x040fe20000410000 */
[----:B------:R-:W-:-:S04]  /*4510*/  FMUL.FTZ R33, R88, R34 ;  /* 0x0000002258217220 */ /* 0x000fc80000410000 */
[----:B------:R3:W4:Y:S01]  /*4520*/  MUFU.SIN R41, R47 ;  /* 0x0000002f00297308 */ /* 0x0007220000000400 */
[----:B------:R-:W-:Y:S01]  /*4530*/  FMUL.FTZ R124, R149, R124 ;  /* 0x0000007c957c7220 */ /* 0x000fe20000410000 */
[C---:B------:R-:W-:Y:S01]  /*4540*/  FMUL.FTZ R87, R86.reuse, R87 ;  /* 0x0000005756577220 */ /* 0x040fe20000410000 */
[----:B------:R-:W-:Y:S01]  /*4550*/  FADD.FTZ R55, R125, R50 ;  /* 0x000000327d377221 */ /* 0x000fe20000010000 */
[----:B------:R-:W-:Y:S01]  /*4560*/  FMUL.FTZ R86, R86, R69 ;  /* 0x0000004556567220 */ /* 0x000fe20000410000 */
[C---:B------:R-:W-:Y:S01]  /*4570*/  FFMA.FTZ R52, R89.reuse, R34, -R32 ;  /* 0x0000002259347223 */ /* 0x040fe20000010820 */
[----:B------:R-:W-:Y:S01]  /*4580*/  FFMA.FTZ R54, R89, R40, R33 ;  /* 0x0000002859367223 */ /* 0x000fe20000010021 */
[----:B------:R-:W-:Y:S02]  /*4590*/  FADD.FTZ R50, R124, R35 ;  /* 0x000000237c327221 */ /* 0x000fe40000010000 */
[----:B------:R-:W5:Y:S01]  /*45a0*/  LDG.E.128 R32, desc[UR18][R48.64+0x400] ;  /* 0x0004001230207981 */ /* 0x000f62000c1e1d00 */
[C---:B-1----:R-:W-:Y:S01]  /*45b0*/  FMUL.FTZ R85, R58.reuse, R85 ;  /* 0x000000553a557220 */ /* 0x042fe20000410000 */
[----:B------:R-:W-:Y:S01]  /*45c0*/  FMUL.FTZ R84, R58, R71 ;  /* 0x000000473a547220 */ /* 0x000fe20000410000 */
[----:B------:R-:W-:Y:S01]  /*45d0*/  FMUL.FTZ R58, R86, R55 ;  /* 0x00000037563a7220 */ /* 0x000fe20000410000 */
[C---:B--2---:R-:W-:Y:S01]  /*45e0*/  FMUL.FTZ R123, R120.reuse, R123 ;  /* 0x0000007b787b7220 */ /* 0x044fe20000410000 */
[----:B---3--:R-:W2:Y:S02]  /*45f0*/  LDG.E.128 R44, desc[UR18][R48.64+0x200] ;  /* 0x00020012302c7981 */ /* 0x008ea4000c1e1d00 */
[-C--:B------:R-:W-:Y:S01]  /*4600*/  FFMA.FTZ R59, R87, R50.reuse, -R58 ;  /* 0x00000032573b7223 */ /* 0x080fe2000001083a */
[----:B----4-:R-:W-:Y:S01]  /*4610*/  FMUL.FTZ R120, R120, R41 ;  /* 0x0000002978787220 */ /* 0x010fe20000410000 */
[----:B------:R-:W-:Y:S01]  /*4620*/  FMUL.FTZ R58, R86, R50 ;  /* 0x00000032563a7220 */ /* 0x000fe20000410000 */
[----:B------:R-:W3:Y:S04]  /*4630*/  LDG.E.128 R40, desc[UR18][R48.64] ;  /* 0x0000001230287981 */ /* 0x000ee8000c1e1d00 */
[----:B------:R-:W4:Y:S01]  /*4640*/  LDG.E.128 R48, desc[UR18][R48.64+0x600] ;  /* 0x0006001230307981 */ /* 0x000f22000c1e1d00 */
[----:B0-----:R-:W-:-:S02]  /*4650*/  HADD2.F32 R53, -RZ, R36.H0_H0 ;  /* 0x20000024ff357230 */ /* 0x001fc40000004100 */
[----:B------:R-:W-:Y:S02]  /*4660*/  HADD2.F32 R127, -RZ, R36.H1_H1 ;  /* 0x30000024ff7f7230 */ /* 0x000fe40000004100 */
[----:B------:R-:W-:Y:S01]  /*4670*/  FFMA.FTZ R60, R87, R55, R58 ;  /* 0x00000037573c7223 */ /* 0x000fe2000001003a */
[----:B------:R-:W-:Y:S01]  /*4680*/  FMUL.FTZ R126, R148, R53 ;  /* 0x00000035947e7220 */ /* 0x000fe20000410000 */
[----:B------:R-:W-:Y:S01]  /*4690*/  FMUL.FTZ R53, R86, R52 ;  /* 0x0000003456357220 */ /* 0x000fe20000410000 */
[----:B------:R-:W-:Y:S01]  /*46a0*/  FMUL.FTZ R127, R148, R127 ;  /* 0x0000007f947f7220 */ /* 0x000fe20000410000 */
[----:B------:R-:W-:Y:S01]  /*46b0*/  FMUL.FTZ R36, R86, R54 ;  /* 0x0000003656247220 */ /* 0x000fe20000410000 */
[----:B------:R-:W-:Y:S02]  /*46c0*/  FADD.FTZ R59, R126, R59 ;  /* 0x0000003b7e3b7221 */ /* 0x000fe40000010000 */
[----:B------:R-:W-:Y:S01]  /*46d0*/  FADD.FTZ R61, R127, R60 ;  /* 0x0000003c7f3d7221 */ /* 0x000fe20000010000 */
[C---:B------:R-:W-:Y:S01]  /*46e0*/  FFMA.FTZ R58, R87.reuse, R52, -R36 ;  /* 0x00000034573a7223 */ /* 0x040fe20000010824 */
[----:B------:R-:W-:Y:S01]  /*46f0*/  FFMA.FTZ R60, R87, R54, R53 ;  /* 0x00000036573c7223 */ /* 0x000fe20000010035 */
[--C-:B------:R-:W-:Y:S01]  /*4700*/  HADD2.F32 R36, -RZ, R37.reuse.H0_H0 ;  /* 0x20000025ff247230 */ /* 0x100fe20000004100 */
[----:B------:R-:W0:Y:S01]  /*4710*/  LDS.128 R52, [R0+0x30] ;  /* 0x0000300000347984 */ /* 0x000e220000000c00 */
[----:B------:R-:W-:Y:S01]  /*4720*/  FMUL.FTZ R62, R84, R61 ;  /* 0x0000003d543e7220 */ /* 0x000fe20000410000 */
[----:B------:R-:W-:-:S02]  /*4730*/  HADD2.F32 R128, -RZ, R37.H1_H1 ;  /* 0x30000025ff807230 */ /* 0x000fc40000004100 */
[-C--:B------:R-:W-:Y:S01]  /*4740*/  FMUL.FTZ R64, R84, R59.reuse ;  /* 0x0000003b54407220 */ /* 0x080fe20000410000 */
[----:B------:R-:W-:Y:S01]  /*4750*/  FMUL.FTZ R129, R147, R36 ;  /* 0x0000002493817220 */ /* 0x000fe20000410000 */
[C---:B------:R-:W-:Y:S02]  /*4760*/  FFMA.FTZ R62, R85.reuse, R59, -R62 ;  /* 0x0000003b553e7223 */ /* 0x040fe4000001083e */
[----:B------:R-:W-:Y:S01]  /*4770*/  FFMA.FTZ R61, R85, R61, R64 ;  /* 0x0000003d553d7223 */ /* 0x000fe20000010040 */
[----:B------:R-:W-:Y:S01]  /*4780*/  FMUL.FTZ R128, R147, R128 ;  /* 0x0000008093807220 */ /* 0x000fe20000410000 */
[----:B------:R-:W-:Y:S01]  /*4790*/  FADD.FTZ R62, R129, R62 ;  /* 0x0000003e813e7221 */ /* 0x000fe20000010000 */
[--C-:B------:R-:W-:Y:S02]  /*47a0*/  HADD2.F32 R131, -RZ, R38.reuse.H1_H1 ;  /* 0x30000026ff837230 */ /* 0x100fe40000004100 */
[----:B------:R-:W-:Y:S01]  /*47b0*/  FADD.FTZ R61, R128, R61 ;  /* 0x0000003d803d7221 */ /* 0x000fe20000010000 */
[----:B------:R-:W-:Y:S01]  /*47c0*/  FMUL.FTZ R64, R82, R62 ;  /* 0x0000003e52407220 */ /* 0x000fe20000410000 */
[----:B------:R-:W-:-:S02]  /*47d0*/  HADD2.F32 R59, -RZ, R38.H0_H0 ;  /* 0x20000026ff3b7230 */ /* 0x000fc40000004100 */
[-C--:B------:R-:W-:Y:S01]  /*47e0*/  FMUL.FTZ R63, R82, R61.reuse ;  /* 0x0000003d523f7220 */ /* 0x080fe20000410000 */
[----:B------:R-:W-:Y:S01]  /*47f0*/  FMUL.FTZ R36, R84, R60 ;  /* 0x0000003c54247220 */ /* 0x000fe20000410000 */
[C---:B------:R-:W-:Y:S01]  /*4800*/  FFMA.FTZ R64, R83.reuse, R61, R64 ;  /* 0x0000003d53407223 */ /* 0x040fe20000010040 */
[C---:B------:R-:W-:Y:S01]  /*4810*/  FMUL.FTZ R131, R146.reuse, R131 ;  /* 0x0000008392837220 */ /* 0x040fe20000410000 */
[----:B------:R-:W-:Y:S01]  /*4820*/  FFMA.FTZ R63, R83, R62, -R63 ;  /* 0x0000003e533f7223 */ /* 0x000fe2000001083f */
[----:B------:R-:W-:Y:S01]  /*4830*/  FMUL.FTZ R130, R146, R59 ;  /* 0x0000003b92827220 */ /* 0x000fe20000410000 */
[-C--:B------:R-:W-:Y:S01]  /*4840*/  FFMA.FTZ R36, R85, R58.reuse, -R36 ;  /* 0x0000003a55247223 */ /* 0x080fe20000010824 */
[----:B------:R-:W-:Y:S01]  /*4850*/  FADD.FTZ R64, R131, R64 ;  /* 0x0000004083407221 */ /* 0x000fe20000010000 */
[----:B------:R-:W-:Y:S01]  /*4860*/  FMUL.FTZ R58, R84, R58 ;  /* 0x0000003a543a7220 */ /* 0x000fe20000410000 */
[----:B------:R-:W-:Y:S01]  /*4870*/  FADD.FTZ R63, R130, R63 ;  /* 0x0000003f823f7221 */ /* 0x000fe20000010000 */
[----:B------:R-:W-:Y:S01]  /*4880*/  FMUL.FTZ R136, R56, R22 ;  /* 0x0000001638887220 */ /* 0x000fe20000410000 */
[----:B------:R-:W-:Y:S01]  /*4890*/  FMUL.FTZ R56, R80, R64 ;  /* 0x0000004050387220 */ /* 0x000fe20000410000 */
[----:B------:R-:W-:Y:S01]  /*48a0*/  FFMA.FTZ R37, R85, R60, R58 ;  /* 0x0000003c55257223 */ /* 0x000fe2000001003a */
[----:B------:R-:W-:-:S02]  /*48b0*/  HADD2.F32 R132, -RZ, R39.H1_H1 ;  /* 0x30000027ff847230 */ /* 0x000fc40000004100 */
[-C--:B------:R-:W-:Y:S01]  /*48c0*/  FMUL.FTZ R59, R80, R63.reuse ;  /* 0x0000003f503b7220 */ /* 0x080fe20000410000 */
[----:B------:R-:W-:Y:S02]  /*48d0*/  HADD2.F32 R38, -RZ, R39.H0_H0 ;  /* 0x20000027ff267230 */ /* 0x000fe40000004100 */
[C---:B------:R-:W-:Y:S01]  /*48e0*/  FFMA.FTZ R58, R81.reuse, R63, -R56 ;  /* 0x0000003f513a7223 */ /* 0x040fe20000010838 */
[C---:B------:R-:W-:Y:S01]  /*48f0*/  FMUL.FTZ R56, R82.reuse, R37 ;  /* 0x0000002552387220 */ /* 0x040fe20000410000 */
[----:B------:R-:W-:Y:S01]  /*4900*/  FFMA.FTZ R59, R81, R64, R59 ;  /* 0x00000040513b7223 */ /* 0x000fe2000001003b */
[C---:B------:R-:W-:Y:S01]  /*4910*/  FMUL.FTZ R132, R145.reuse, R132 ;  /* 0x0000008491847220 */ /* 0x040fe20000410000 */
[----:B------:R-:W-:Y:S01]  /*4920*/  FMUL.FTZ R133, R145, R38 ;  /* 0x0000002691857220 */ /* 0x000fe20000410000 */
[-C--:B------:R-:W-:Y:S01]  /*4930*/  FFMA.FTZ R56, R83, R36.reuse, -R56 ;  /* 0x0000002453387223 */ /* 0x080fe20000010838 */
[----:B------:R-:W-:Y:S01]  /*4940*/  FMUL.FTZ R36, R82, R36 ;  /* 0x0000002452247220 */ /* 0x000fe20000410000 */
[----:B------:R-:W-:Y:S01]  /*4950*/  FADD.FTZ R38, R132, R59 ;  /* 0x0000003b84267221 */ /* 0x000fe20000010000 */
[----:B------:R-:W-:Y:S01]  /*4960*/  FMUL.FTZ R57, R57, R22 ;  /* 0x0000001639397220 */ /* 0x000fe20000410000 */
[----:B------:R-:W-:Y:S01]  /*4970*/  FADD.FTZ R58, R133, R58 ;  /* 0x0000003a853a7221 */ /* 0x000fe20000010000 */
[----:B0-----:R-:W-:-:S02]  /*4980*/  HADD2.F32 R135, -RZ, R52.H1_H1 ;  /* 0x30000034ff877230 */ /* 0x001fc40000004100 */
[----:B------:R-:W-:Y:S01]  /*4990*/  FFMA.FTZ R36, R83, R37, R36 ;  /* 0x0000002553247223 */ /* 0x000fe20000010024 */
[----:B------:R-:W-:Y:S01]  /*49a0*/  FMUL.FTZ R39, R105, R38 ;  /* 0x0000002669277220 */ /* 0x000fe20000410000 */
[----:B------:R-:W-:Y:S01]  /*49b0*/  FMUL.RZ R62, R57, 0.15915493667125701904 ;  /* 0x3e22f983393e7820 */ /* 0x000fe2000040c000 */
[----:B------:R-:W-:Y:S01]  /*49c0*/  FMUL.FTZ R60, R105, R58 ;  /* 0x0000003a693c7220 */ /* 0x000fe20000410000 */
[----:B------:R-:W-:Y:S01]  /*49d0*/  HADD2.F32 R37, -RZ, R52.H0_H0 ;  /* 0x20000034ff257230 */ /* 0x000fe20000004100 */
[----:B------:R-:W-:Y:S01]  /*49e0*/  MUFU.EX2 R136, R136 ;  /* 0x0000008800887308 */ /* 0x000fe20000000800 */
[C---:B------:R-:W-:Y:S01]  /*49f0*/  FMUL.FTZ R135, R144.reuse, R135 ;  /* 0x0000008790877220 */ /* 0x040fe20000410000 */
[C---:B------:R-:W-:Y:S01]  /*4a00*/  FFMA.FTZ R60, R107.reuse, R38, R60 ;  /* 0x000000266b3c7223 */ /* 0x040fe2000001003c */
[----:B------:R-:W-:Y:S01]  /*4a10*/  FFMA.FTZ R57, R107, R58, -R39 ;  /* 0x0000003a6b397223 */ /* 0x000fe20000010827 */
[----:B------:R-:W-:Y:S01]  /*4a20*/  FMUL.FTZ R134, R144, R37 ;  /* 0x0000002590867220 */ /* 0x000fe20000410000 */
[----:B------:R-:W-:-:S03]  /*4a30*/  FMUL.FTZ R37, R80, R56 ;  /* 0x0000003850257220 */ /* 0x000fc60000410000 */
[----:B------:R-:W0:Y:S01]  /*4a40*/  MUFU.COS R139, R62 ;  /* 0x0000003e008b7308 */ /* 0x000e220000000000 */
[----:B------:R-:W-:Y:S01]  /*4a50*/  FADD.FTZ R59, R135, R60 ;  /* 0x0000003c873b7221 */ /* 0x000fe20000010000 */
[----:B------:R-:W-:Y:S01]  /*4a60*/  FMUL.FTZ R38, R80, R36 ;  /* 0x0000002450267220 */ /* 0x000fe20000410000 */
[----:B------:R-:W-:-:S05]  /*4a70*/  FADD.FTZ R57, R134, R57 ;  /* 0x0000003986397221 */ /* 0x000fca0000010000 */
[----:B------:R-:W1:Y:S01]  /*4a80*/  MUFU.SIN R39, R62 ;  /* 0x0000003e00277308 */ /* 0x000e620000000400 */
[C---:B------:R-:W-:Y:S01]  /*4a90*/  FFMA.FTZ R52, R81.reuse, R36, R37 ;  /* 0x0000002451347223 */ /* 0x040fe20000010025 */
[--C-:B------:R-:W-:Y:S02]  /*4aa0*/  HADD2.F32 R36, -RZ, R53.reuse.H0_H0 ;  /* 0x20000035ff247230 */ /* 0x100fe40000004100 */
[C---:B------:R-:W-:Y:S01]  /*4ab0*/  FMUL.FTZ R61, R108.reuse, R59 ;  /* 0x0000003b6c3d7220 */ /* 0x040fe20000410000 */
[----:B------:R-:W-:Y:S01]  /*4ac0*/  FFMA.FTZ R38, R81, R56, -R38 ;  /* 0x0000003851267223 */ /* 0x000fe20000010826 */
[----:B------:R-:W-:Y:S02]  /*4ad0*/  HADD2.F32 R138, -RZ, R53.H1_H1 ;  /* 0x30000035ff8a7230 */ /* 0x000fe40000004100 */
[-C--:B------:R-:W-:Y:S01]  /*4ae0*/  FMUL.FTZ R56, R108, R57.reuse ;  /* 0x000000396c387220 */ /* 0x080fe20000410000 */
[----:B------:R-:W-:Y:S01]  /*4af0*/  FFMA.FTZ R58, R110, R57, -R61 ;  /* 0x000000396e3a7223 */ /* 0x000fe2000001083d */
[----:B------:R-:W-:-:S02]  /*4b00*/  FMUL.FTZ R137, R5, R36 ;  /* 0x0000002405897220 */ /* 0x000fc40000410000 */
[----:B------:R-:W-:Y:S01]  /*4b10*/  FFMA.FTZ R59, R110, R59, R56 ;  /* 0x0000003b6e3b7223 */ /* 0x000fe20000010038 */
[----:B------:R-:W-:Y:S01]  /*4b20*/  FMUL.FTZ R138, R5, R138 ;  /* 0x0000008a058a7220 */ /* 0x000fe20000410000 */
[----:B------:R-:W-:Y:S01]  /*4b30*/  FMUL.FTZ R56, R105, R52 ;  /* 0x0000003469387220 */ /* 0x000fe20000410000 */
[----:B------:R-:W-:Y:S01]  /*4b40*/  FADD.FTZ R58, R137, R58 ;  /* 0x0000003a893a7221 */ /* 0x000fe20000010000 */
[----:B0-----:R-:W-:Y:S01]  /*4b50*/  FMUL.FTZ R139, R136, R139 ;  /* 0x0000008b888b7220 */ /* 0x001fe20000410000 */
[----:B------:R-:W-:Y:S01]  /*4b60*/  FADD.FTZ R59, R138, R59 ;  /* 0x0000003b8a3b7221 */ /* 0x000fe20000010000 */
[--C-:B------:R-:W-:Y:S02]  /*4b70*/  HADD2.F32 R141, -RZ, R54.reuse.H1_H1 ;  /* 0x30000036ff8d7230 */ /* 0x100fe40000004100 */
[----:B-1----:R-:W-:Y:S01]  /*4b80*/  FMUL.FTZ R136, R136, R39 ;  /* 0x0000002788887220 */ /* 0x002fe20000410000 */
[----:B------:R-:W-:Y:S01]  /*4b90*/  FFMA.FTZ R39, R107, R38, -R56 ;  /* 0x000000266b277223 */ /* 0x000fe20000010838 */
[----:B------:R-:W-:Y:S01]  /*4ba0*/  FMUL.FTZ R56, R120, R58 ;  /* 0x0000003a78387220 */ /* 0x000fe20000410000 */
[----:B------:R-:W-:-:S02]  /*4bb0*/  HADD2.F32 R37, -RZ, R54.H0_H0 ;  /* 0x20000036ff257230 */ /* 0x000fc40000004100 */
[----:B------:R-:W-:Y:S01]  /*4bc0*/  FMUL.FTZ R38, R105, R38 ;  /* 0x0000002669267220 */ /* 0x000fe20000410000 */
[-C--:B------:R-:W-:Y:S01]  /*4bd0*/  FMUL.FTZ R36, R120, R59.reuse ;  /* 0x0000003b78247220 */ /* 0x080fe20000410000 */
[----:B------:R-:W-:Y:S01]  /*4be0*/  FFMA.FTZ R56, R123, R59, R56 ;  /* 0x0000003b7b387223 */ /* 0x000fe20000010038 */
[C---:B------:R-:W-:Y:S01]  /*4bf0*/  FMUL.FTZ R141, R4.reuse, R141 ;  /* 0x0000008d048d7220 */ /* 0x040fe20000410000 */
[----:B------:R-:W-:Y:S01]  /*4c00*/  FFMA.FTZ R53, R107, R52, R38 ;  /* 0x000000346b357223 */ /* 0x000fe20000010026 */
[----:B------:R-:W-:Y:S01]  /*4c10*/  FFMA.FTZ R61, R123, R58, -R36 ;  /* 0x0000003a7b3d7223 */ /* 0x000fe20000010824 */
[----:B------:R-:W-:Y:S01]  /*4c20*/  FMUL.FTZ R140, R4, R37 ;  /* 0x00000025048c7220 */ /* 0x000fe20000410000 */
[C---:B------:R-:W-:Y:S01]  /*4c30*/  FMUL.FTZ R36, R108.reuse, R39 ;  /* 0x000000276c247220 */ /* 0x040fe20000410000 */
[----:B------:R-:W-:Y:S01]  /*4c40*/  FADD.FTZ R56, R141, R56 ;  /* 0x000000388d387221 */ /* 0x000fe20000010000 */
[-C--:B------:R-:W-:Y:S01]  /*4c50*/  FMUL.FTZ R57, R108, R53.reuse ;  /* 0x000000356c397220 */ /* 0x080fe20000410000 */
[----:B------:R-:W-:Y:S01]  /*4c60*/  FADD.FTZ R61, R140, R61 ;  /* 0x0000003d8c3d7221 */ /* 0x000fe20000010000 */
[----:B------:R-:W-:Y:S01]  /*4c70*/  FFMA.FTZ R53, R110, R53, R36 ;  /* 0x000000356e357223 */ /* 0x000fe20000010024 */
[----:B------:R-:W-:Y:S01]  /*4c80*/  FMUL.FTZ R38, R136, R56 ;  /* 0x0000003888267220 */ /* 0x000fe20000410000 */
[----:B------:R-:W-:-:S02]  /*4c90*/  HADD2.F32 R142, -RZ, R55.H1_H1 ;  /* 0x30000037ff8e7230 */ /* 0x000fc40000004100 */
[----:B------:R-:W-:Y:S01]  /*4ca0*/  FFMA.FTZ R57, R110, R39, -R57 ;  /* 0x000000276e397223 */ /* 0x000fe20000010839 */
[-C--:B------:R-:W-:Y:S01]  /*4cb0*/  FMUL.FTZ R37, R136, R61.reuse ;  /* 0x0000003d88257220 */ /* 0x080fe20000410000 */
[----:B------:R-:W-:Y:S01]  /*4cc0*/  HADD2.F32 R36, -RZ, R55.H0_H0 ;  /* 0x20000037ff247230 */ /* 0x000fe20000004100 */
[----:B------:R-:W0:Y:S01]  /*4cd0*/  S2R R65, SR_LANEID ;  /* 0x0000000000417919 */ /* 0x000e220000000000 */
[C---:B------:R-:W-:Y:S01]  /*4ce0*/  FFMA.FTZ R52, R139.reuse, R61, -R38 ;  /* 0x0000003d8b347223 */ /* 0x040fe20000010826 */
[C---:B------:R-:W-:Y:S01]  /*4cf0*/  FMUL.FTZ R38, R120.reuse, R57 ;  /* 0x0000003978267220 */ /* 0x040fe20000410000 */
[----:B------:R-:W-:Y:S01]  /*4d00*/  FFMA.FTZ R39, R139, R56, R37 ;  /* 0x000000388b277223 */ /* 0x000fe20000010025 */
[C---:B------:R-:W-:Y:S01]  /*4d10*/  FMUL.FTZ R142, R3.reuse, R142 ;  /* 0x0000008e038e7220 */ /* 0x040fe20000410000 */
[----:B------:R-:W-:Y:S01]  /*4d20*/  FMUL.FTZ R143, R3, R36 ;  /* 0x00000024038f7220 */ /* 0x000fe20000410000 */
[-C--:B------:R-:W-:Y:S01]  /*4d30*/  FMUL.FTZ R36, R120, R53.reuse ;  /* 0x0000003578247220 */ /* 0x080fe20000410000 */
[----:B------:R-:W-:Y:S01]  /*4d40*/  FFMA.FTZ R37, R123, R53, R38 ;  /* 0x000000357b257223 */ /* 0x000fe20000010026 */
[----:B------:R-:W-:Y:S01]  /*4d50*/  FADD.FTZ R39, R142, R39 ;  /* 0x000000278e277221 */ /* 0x000fe20000010000 */
[----:B------:R-:W-:Y:S01]  /*4d60*/  FADD.FTZ R38, R143, R52 ;  /* 0x000000348f267221 */ /* 0x000fe20000010000 */
[----:B------:R-:W-:Y:S01]  /*4d70*/  FFMA.FTZ R36, R123, R57, -R36 ;  /* 0x000000397b247223 */ /* 0x000fe20000010824 */
[----:B------:R-:W-:-:S02]  /*4d80*/  FMUL.FTZ R52, R136, R37 ;  /* 0x0000002588347220 */ /* 0x000fc40000410000 */
[----:B------:R-:W1:Y:S01]  /*4d90*/  SHFL.UP PT, R57, R39, 0x1, RZ ;  /* 0x0420000027397989 */ /* 0x000e6200000e00ff */
[----:B------:R-:W-:-:S03]  /*4da0*/  FMUL.FTZ R54, R136, R36 ;  /* 0x0000002488367220 */ /* 0x000fc60000410000 */
[----:B------:R-:W1:Y:S01]  /*4db0*/  SHFL.UP PT, R55, R38, 0x1, RZ ;  /* 0x0420000026377989 */ /* 0x000e6200000e00ff */
[C---:B------:R-:W-:Y:S01]  /*4dc0*/  FFMA.FTZ R36, R139.reuse, R36, -R52 ;  /* 0x000000248b247223 */ /* 0x040fe20000010834 */
[----:B------:R-:W-:-:S04]  /*4dd0*/  FFMA.FTZ R54, R139, R37, R54 ;  /* 0x000000258b367223 */ /* 0x000fc80000010036 */
[----:B------:R-:W1:Y:S04]  /*4de0*/  SHFL.UP PT, R37, R36, 0x1, RZ ;  /* 0x0420000024257989 */ /* 0x000e6800000e00ff */
[----:B------:R-:W1:Y:S01]  /*4df0*/  SHFL.UP PT, R53, R54, 0x1, RZ ;  /* 0x0420000036357989 */ /* 0x000e6200000e00ff */
[----:B0-----:R-:W-:Y:S01]  /*4e00*/  ISETP.GE.AND P1, PT, R65, 0x1, PT ;  /* 0x000000014100780c */ /* 0x001fe20003f26270 */
[C---:B-1----:R-:W-:Y:S01]  /*4e10*/  FMUL.FTZ R59, R54.reuse, R57 ;  /* 0x00000039363b7220 */ /* 0x042fe20000410000 */
[----:B------:R-:W-:-:S03]  /*4e20*/  FMUL.FTZ R52, R54, R55 ;  /* 0x0000003736347220 */ /* 0x000fc60000410000 */
[C---:B------:R-:W-:Y:S01]  /*4e30*/  FFMA.FTZ R59, R36.reuse, R55, -R59 ;  /* 0x00000037243b7223 */ /* 0x040fe2000001083b */
[----:B------:R-:W-:-:S07]  /*4e40*/  FFMA.FTZ R52, R36, R57, R52 ;  /* 0x0000003924347223 */ /* 0x000fce0000010034 */
[----:B------:R-:W-:Y:S01]  /*4e50*/  @P1 FADD.FTZ R38, R38, R59 ;  /* 0x0000003b26261221 */ /* 0x000fe20000010000 */
[C---:B------:R-:W-:Y:S01]  /*4e60*/  FMUL.FTZ R55, R54.reuse, R37 ;  /* 0x0000002536377220 */ /* 0x040fe20000410000 */
[----:B------:R-:W-:Y:S01]  /*4e70*/  @P1 FADD.FTZ R39, R39, R52 ;  /* 0x0000003427271221 */ /* 0x000fe20000010000 */
[-C--:B------:R-:W-:Y:S02]  /*4e80*/  FMUL.FTZ R52, R54, R53.reuse ;  /* 0x0000003536347220 */ /* 0x080fe40000410000 */
[----:B------:R-:W0:Y:S01]  /*4e90*/  SHFL.UP PT, R56, R38, 0x2, RZ ;  /* 0x0440000026387989 */ /* 0x000e2200000e00ff */
[C---:B------:R-:W-:Y:S01]  /*4ea0*/  FFMA.FTZ R55, R36.reuse, R53, R55 ;  /* 0x0000003524377223 */ /* 0x040fe20000010037 */
[----:B------:R-:W-:Y:S02]  /*4eb0*/  @P1 FFMA.FTZ R36, R36, R37, -R52 ;  /* 0x0000002524241223 */ /* 0x000fe40000010834 */
[----:B------:R-:W1:Y:S02]  /*4ec0*/  SHFL.UP PT, R53, R39, 0x2, RZ ;  /* 0x0440000027357989 */ /* 0x000e6400000e00ff */
[----:B------:R-:W-:-:S02]  /*4ed0*/  FSEL R55, R54, R55, !P1 ;  /* 0x0000003736377208 */ /* 0x000fc40004800000 */
[----:B------:R-:W1:Y:S04]  /*4ee0*/  SHFL.UP PT, R37, R36, 0x2, RZ ;  /* 0x0440000024257989 */ /* 0x000e6800000e00ff */
[----:B------:R-:W1:Y:S01]  /*4ef0*/  SHFL.UP PT, R52, R55, 0x2, RZ ;  /* 0x0440000037347989 */ /* 0x000e6200000e00ff */
[----:B------:R-:W-:Y:S01]  /*4f00*/  ISETP.GE.AND P1, PT, R65, 0x2, PT ;  /* 0x000000024100780c */ /* 0x000fe20003f26270 */
[C---:B0-----:R-:W-:Y:S01]  /*4f10*/  FMUL.FTZ R59, R55.reuse, R56 ;  /* 0x00000038373b7220 */ /* 0x041fe20000410000 */
[----:B-1----:R-:W-:-:S03]  /*4f20*/  FMUL.FTZ R57, R55, R53 ;  /* 0x0000003537397220 */ /* 0x002fc60000410000 */
[C---:B------:R-:W-:Y:S01]  /*4f30*/  FFMA.FTZ R54, R36.reuse, R53, R59 ;  /* 0x0000003524367223 */ /* 0x040fe2000001003b */
[----:B------:R-:W-:Y:S01]  /*4f40*/  FFMA.FTZ R57, R36, R56, -R57 ;  /* 0x0000003824397223 */ /* 0x000fe20000010839 */
[----:B------:R-:W-:-:S06]  /*4f50*/  FMUL.FTZ R53, R55, R37 ;  /* 0x0000002537357220 */ /* 0x000fcc0000410000 */
[----:B------:R-:W-:Y:S01]  /*4f60*/  @P1 FADD.FTZ R39, R39, R54 ;  /* 0x0000003627271221 */ /* 0x000fe20000010000 */
[----:B------:R-:W-:Y:S01]  /*4f70*/  @P1 FADD.FTZ R38, R38, R57 ;  /* 0x0000003926261221 */ /* 0x000fe20000010000 */
[-C--:B------:R-:W-:Y:S01]  /*4f80*/  FMUL.FTZ R54, R55, R52.reuse ;  /* 0x0000003437367220 */ /* 0x080fe20000410000 */
[C---:B------:R-:W-:Y:S02]  /*4f90*/  FFMA.FTZ R52, R36.reuse, R52, R53 ;  /* 0x0000003424347223 */ /* 0x040fe40000010035 */
[----:B------:R-:W0:Y:S01]  /*4fa0*/  SHFL.UP PT, R59, R39, 0x4, RZ ;  /* 0x04800000273b7989 */ /* 0x000e2200000e00ff */
[----:B------:R-:W-:-:S03]  /*4fb0*/  @P1 FFMA.FTZ R36, R36, R37, -R54 ;  /* 0x0000002524241223 */ /* 0x000fc60000010836 */
[----:B------:R-:W1:Y:S01]  /*4fc0*/  SHFL.UP PT, R57, R38, 0x4, RZ ;  /* 0x0480000026397989 */ /* 0x000e6200000e00ff */
[----:B------:R-:W-:-:S03]  /*4fd0*/  FSEL R52, R55, R52, !P1 ;  /* 0x0000003437347208 */ /* 0x000fc60004800000 */
[----:B------:R-:W1:Y:S04]  /*4fe0*/  SHFL.UP PT, R37, R36, 0x4, RZ ;  /* 0x0480000024257989 */ /* 0x000e6800000e00ff */
[----:B------:R-:W1:Y:S01]  /*4ff0*/  SHFL.UP PT, R53, R52, 0x4, RZ ;  /* 0x0480000034357989 */ /* 0x000e6200000e00ff */
[----:B------:R-:W-:Y:S01]  /*5000*/  ISETP.GE.AND P1, PT, R65, 0x4, PT ;  /* 0x000000044100780c */ /* 0x000fe20003f26270 */
[C---:B0-----:R-:W-:Y:S01]  /*5010*/  FMUL.FTZ R55, R52.reuse, R59 ;  /* 0x0000003b34377220 */ /* 0x041fe20000410000 */
[----:B-1----:R-:W-:-:S03]  /*5020*/  FMUL.FTZ R54, R52, R57 ;  /* 0x0000003934367220 */ /* 0x002fc60000410000 */
[C---:B------:R-:W-:Y:S01]  /*5030*/  FFMA.FTZ R57, R36.reuse, R57, -R55 ;  /* 0x0000003924397223 */ /* 0x040fe20000010837 */
[----:B------:R-:W-:Y:S01]  /*5040*/  FFMA.FTZ R56, R36, R59, R54 ;  /* 0x0000003b24387223 */ /* 0x000fe20000010036 */
[----:B------:R-:W-:-:S06]  /*5050*/  FMUL.FTZ R55, R52, R37 ;  /* 0x0000002534377220 */ /* 0x000fcc0000410000 */
[----:B------:R-:W-:Y:S01]  /*5060*/  @P1 FADD.FTZ R38, R38, R57 ;  /* 0x0000003926261221 */ /* 0x000fe20000010000 */
[-C--:B------:R-:W-:Y:S01]  /*5070*/  FMUL.FTZ R54, R52, R53.reuse ;  /* 0x0000003534367220 */ /* 0x080fe20000410000 */
[----:B------:R-:W-:Y:S01]  /*5080*/  @P1 FADD.FTZ R39, R39, R56 ;  /* 0x0000003827271221 */ /* 0x000fe20000010000 */
[C---:B------:R-:W-:Y:S02]  /*5090*/  FFMA.FTZ R55, R36.reuse, R53, R55 ;  /* 0x0000003524377223 */ /* 0x040fe40000010037 */
[----:B------:R-:W-:Y:S01]  /*50a0*/  @P1 FFMA.FTZ R36, R36, R37, -R54 ;  /* 0x0000002524241223 */ /* 0x000fe20000010836 */
[----:B------:R-:W0:Y:S02]  /*50b0*/  SHFL.UP PT, R53, R38, 0x8, RZ ;  /* 0x0500000026357989 */ /* 0x000e2400000e00ff */
[----:B------:R-:W-:Y:S02]  /*50c0*/  FSEL R55, R52, R55, !P1 ;  /* 0x0000003734377208 */ /* 0x000fe40004800000 */
[----:B------:R-:W1:Y:S04]  /*50d0*/  SHFL.UP PT, R54, R39, 0x8, RZ ;  /* 0x0500000027367989 */ /* 0x000e6800000e00ff */
[----:B------:R-:W5:Y:S04]  /*50e0*/  SHFL.UP PT, R37, R36, 0x8, RZ ;  /* 0x0500000024257989 */ /* 0x000f6800000e00ff */
[----:B------:R-:W2:Y:S01]  /*50f0*/  SHFL.UP PT, R52, R55, 0x8, RZ ;  /* 0x0500000037347989 */ /* 0x000ea200000e00ff */
[----:B------:R-:W-:-:S02]  /*5100*/  ISETP.NE.AND P2, PT, R65, 0x1f, PT ;  /* 0x0000001f4100780c */ /* 0x000fc40003f45270 */
[----:B------:R-:W-:Y:S01]  /*5110*/  ISETP.GE.AND P1, PT, R65, 0x8, PT ;  /* 0x000000084100780c */ /* 0x000fe20003f26270 */
[----:B------:R-:W3:Y:S01]  /*5120*/  S2R R68, SR_TID.X ;  /* 0x0000000000447919 */ /* 0x000ee20000002100 */
[----:B0-----:R-:W-:-:S09]  /*5130*/  FMUL.FTZ R57, R55, R53 ;  /* 0x0000003537397220 */ /* 0x001fd20000410000 */
[----:B------:R-:W0:Y:S01]  /*5140*/  @!P2 S2R R60, SR_CgaCtaId ;  /* 0x00000000003ca919 */ /* 0x000e220000008800 */
[-C--:B-1----:R-:W-:Y:S01]  /*5150*/  FMUL.FTZ R56, R55, R54.reuse ;  /* 0x0000003637387220 */ /* 0x082fe20000410000 */
[----:B------:R-:W-:-:S03]  /*5160*/  FFMA.FTZ R58, R36, R54, R57 ;  /* 0x00000036243a7223 */ /* 0x000fc60000010039 */
[C---:B------:R-:W-:Y:S01]  /*5170*/  FFMA.FTZ R57, R36.reuse, R53, -R56 ;  /* 0x0000003524397223 */ /* 0x040fe20000010838 */
[CC--:B-----5:R-:W-:Y:S01]  /*5180*/  FMUL.FTZ R53, R55.reuse, R37.reuse ;  /* 0x0000002537357220 */ /* 0x0e0fe20000410000 */
[-C--:B--2---:R-:W-:Y:S01]  /*5190*/  FMUL.FTZ R54, R55, R52.reuse ;  /* 0x0000003437367220 */ /* 0x084fe20000410000 */
[----:B------:R-:W-:Y:S02]  /*51a0*/  @P1 FADD.FTZ R39, R39, R58 ;  /* 0x0000003a27271221 */ /* 0x000fe40000010000 */
[C---:B------:R-:W-:Y:S01]  /*51b0*/  FFMA.FTZ R52, R36.reuse, R52, R53 ;  /* 0x0000003424347223 */ /* 0x040fe20000010035 */
[----:B------:R-:W-:Y:S01]  /*51c0*/  @P1 FFMA.FTZ R36, R36, R37, -R54 ;  /* 0x0000002524241223 */ /* 0x000fe20000010836 */
[----:B------:R-:W-:Y:S01]  /*51d0*/  @P1 FADD.FTZ R38, R38, R57 ;  /* 0x0000003926261221 */ /* 0x000fe20000010000 */
[----:B------:R-:W1:Y:S02]  /*51e0*/  SHFL.UP PT, R59, R39, 0x10, RZ ;  /* 0x06000000273b7989 */ /* 0x000e6400000e00ff */
[----:B------:R-:W-:Y:S01]  /*51f0*/  FSEL R52, R55, R52, !P1 ;  /* 0x0000003437347208 */ /* 0x000fe20004800000 */
[----:B------:R-:W2:Y:S01]  /*5200*/  S2UR UR17, SR_CgaCtaId ;  /* 0x00000000001179c3 */ /* 0x000ea20000008800 */
[----:B------:R-:W5:Y:S04]  /*5210*/  SHFL.UP PT, R37, R36, 0x10, RZ ;  /* 0x0600000024257989 */ /* 0x000f6800000e00ff */
[----:B------:R-:W4:Y:S04]  /*5220*/  SHFL.UP PT, R57, R38, 0x10, RZ ;  /* 0x0600000026397989 */ /* 0x000f2800000e00ff */
[----:B------:R-:W4:Y:S01]  /*5230*/  SHFL.UP PT, R53, R52, 0x10, RZ ;  /* 0x0600000034357989 */ /* 0x000f2200000e00ff */
[----:B------:R-:W-:-:S02]  /*5240*/  @!P2 MOV R55, 0x400 ;  /* 0x000004000037a802 */ /* 0x000fc40000000f00 */
[----:B---3--:R-:W-:Y:S02]  /*5250*/  @!P2 SHF.R.U32.HI R54, RZ, 0x1, R68 ;  /* 0x00000001ff36a819 */ /* 0x008fe40000011644 */
[----:B0-----:R-:W-:Y:S02]  /*5260*/  @!P2 LEA R61, R60, R55, 0x18 ;  /* 0x000000373c3da211 */ /* 0x001fe400078ec0ff */
[----:B------:R-:W-:Y:S02]  /*5270*/  @!P2 LOP3.LUT R54, R54, 0x7ffffff0, RZ, 0xc0, !PT ;  /* 0x7ffffff03636a812 */ /* 0x000fe400078ec0ff */
[----:B------:R-:W-:Y:S01]  /*5280*/  ISETP.GE.AND P1, PT, R65, 0x10, PT ;  /* 0x000000104100780c */ /* 0x000fe20003f26270 */
[----:B------:R-:W-:Y:S01]  /*5290*/  UMOV UR16, 0x400 ;  /* 0x0000040000107882 */ /* 0x000fe20000000000 */
[----:B------:R-:W-:Y:S01]  /*52a0*/  @!P2 IADD3 R152, R61, R54, RZ ;  /* 0x000000363d98a210 */ /* 0x000fe20007ffe0ff */
[C---:B-1----:R-:W-:Y:S01]  /*52b0*/  FMUL.FTZ R55, R52.reuse, R59 ;  /* 0x0000003b34377220 */ /* 0x042fe20000410000 */
[----:B------:R-:W-:Y:S01]  /*52c0*/  VOTEU.ALL UP0, P0 ;  /* 0x00000000003f7886 */ /* 0x000fe20000000000 */
[----:B--2---:R-:W-:Y:S01]  /*52d0*/  ULEA UR16, UR17, UR16, 0x18 ;  /* 0x0000001011107291 */ /* 0x004fe2000f8ec03f */
[C---:B-----5:R-:W-:Y:S01]  /*52e0*/  FMUL.FTZ R54, R52.reuse, R37 ;  /* 0x0000002534367220 */ /* 0x060fe20000410000 */
[----:B------:R0:W-:Y:S01]  /*52f0*/  STS.128 [R2+0x2500], R32 ;  /* 0x0025002002007388 */ /* 0x0001e20000000c00 */
[-C--:B----4-:R-:W-:Y:S01]  /*5300*/  FMUL.FTZ R56, R52, R57.reuse ;  /* 0x0000003934387220 */ /* 0x090fe20000410000 */
[C---:B------:R-:W-:Y:S01]  /*5310*/  FFMA.FTZ R55, R36.reuse, R57, -R55 ;  /* 0x0000003924377223 */ /* 0x040fe20000010837 */
[----:B------:R-:W-:Y:S01]  /*5320*/  @!UP0 ULEA UR17, UR7, UR16, 0x4 ;  /* 0x0000001007118291 */ /* 0x000fe2000f8e203f */
[-C--:B------:R-:W-:Y:S01]  /*5330*/  FFMA.FTZ R57, R36, R53.reuse, R54 ;  /* 0x0000003524397223 */ /* 0x080fe20000010036 */
[----:B------:R-:W-:Y:S01]  /*5340*/  FMUL.FTZ R53, R52, R53 ;  /* 0x0000003534357220 */ /* 0x000fe20000410000 */
[----:B------:R-:W-:Y:S01]  /*5350*/  FFMA.FTZ R56, R36, R59, R56 ;  /* 0x0000003b24387223 */ /* 0x000fe20000010038 */
[----:B------:R-:W-:Y:S01]  /*5360*/  @P1 FADD.FTZ R38, R38, R55 ;  /* 0x0000003726261221 */ /* 0x000fe20000010000 */
[----:B0-----:R-:W-:Y:S01]  /*5370*/  HFMA2.MMA R33, -RZ, RZ, 0, 0 ;  /* 0x00000000ff217435 */ /* 0x001fe200000001ff */
[----:B------:R-:W-:-:S02]  /*5380*/  MOV R32, 0x3f800000 ;  /* 0x3f80000000207802 */ /* 0x000fc40000000f00 */
[----:B------:R-:W-:Y:S01]  /*5390*/  CS2R R34, SRZ ;  /* 0x0000000000227805 */ /* 0x000fe2000001ff00 */
[----:B------:R-:W-:Y:S01]  /*53a0*/  @P1 FFMA.FTZ R36, R36, R37, -R53 ;  /* 0x0000002524241223 */ /* 0x000fe20000010835 */
[----:B------:R-:W-:Y:S01]  /*53b0*/  @P1 FADD.FTZ R39, R39, R56 ;  /* 0x0000003827271221 */ /* 0x000fe20000010000 */
[----:B------:R-:W-:Y:S01]  /*53c0*/  FSEL R37, R52, R57, !P1 ;  /* 0x0000003934257208 */ /* 0x000fe20004800000 */
[----:B------:R-:W-:Y:S04]  /*53d0*/  STS.128 [R2+0x2100], R40 ;  /* 0x0021002802007388 */ /* 0x000fe80000000c00 */
[----:B------:R-:W-:Y:S04]  /*53e0*/  STS.128 [R2+0x2300], R44 ;  /* 0x0023002c02007388 */ /* 0x000fe80000000c00 */
[----:B------:R-:W-:Y:S01]  /*53f0*/  STS.128 [R2+0x2700], R48 ;  /* 0x0027003002007388 */ /* 0x000fe20000000c00 */
[----:B------:R-:W-:-:S03]  /*5400*/  NOP ;  /* 0x0000000000007918 */ /* 0x000fc60000000000 */
[----:B------:R-:W-:Y:S04]  /*5410*/  @!P0 LDS.128 R32, [UR17+0x4260] ;  /* 0x00426011ff208984 */ /* 0x000fe80008000c00 */
[----:B------:R-:W-:Y:S04]  /*5420*/  LDS.128 R40, [R0+0x2100] ;  /* 0x0021000000287984 */ /* 0x000fe80000000c00 */
[----:B------:R-:W-:Y:S04]  /*5430*/  LDS.128 R44, [R0+0x2110] ;  /* 0x00211000002c7984 */ /* 0x000fe80000000c00 */
[----:B------:R-:W-:Y:S04]  /*5440*/  LDS.128 R48, [R0+0x2120] ;  /* 0x0021200000307984 */ /* 0x000fe80000000c00 */
[----:B------:R-:W-:Y:S04]  /*5450*/  LDS.128 R52, [R0+0x2130] ;  /* 0x0021300000347984 */ /* 0x000fe80000000c00 */
[----:B------:R-:W-:Y:S01]  /*5460*/  @!P2 STS.128 [R152+0x4200], R36 ;  /* 0x004200249800a388 */ /* 0x000fe20000000c00 */
[----:B------:R-:W-:Y:S01]  /*5470*/  BAR.SYNC.DEFER_BLOCKING 0x0 ;  /* 0x0000000000007b1d */ /* 0x000fe20000010000 */
[----:B------:R-:W-:-:S05]  /*5480*/  SHF.R.U32.HI R68, RZ, 0x5, R68 ;  /* 0x00000005ff447819 */ /* 0x000fca0000011644 */
[----:B------:R-:W-:Y:S04]  /*5490*/  LDS.128 R56, [UR16+0x4200] ;  /* 0x00420010ff387984 */ /* 0x000fe80008000c00 */
[----:B------:R-:W0:Y:S04]  /*54a0*/  LDS.128 R60, [UR16+0x4210] ;  /* 0x00421010ff3c7984 */ /* 0x000e280008000c00 */
[----:B------:R-:W1:Y:S01]  /*54b0*/  LDS.128 R64, [UR16+0x4220] ;  /* 0x00422010ff407984 */ /* 0x000e620008000c00 */
[C---:B------:R-:W-:Y:S02]  /*54c0*/  ISETP.NE.AND P3, PT, R68.reuse, RZ, PT ;  /* 0x000000ff4400720c */ /* 0x040fe40003f65270 */
[----:B------:R-:W-:-:S02]  /*54d0*/  ISETP.NE.AND P1, PT, R68, 0x3, PT ;  /* 0x000000034400780c */ /* 0x000fc40003f25270 */
[----:B------:R-:W-:Y:S02]  /*54e0*/  ISETP.NE.AND P2, PT, R68, 0x2, PT ;  /* 0x000000024400780c */ /* 0x000fe40003f45270 */
[----:B------:R-:W2:Y:S01]  /*54f0*/  LDS.128 R68, [UR16+0x4230] ;  /* 0x00423010ff447984 */ /* 0x000ea20008000c00 */
        /* <DEDUP_REMOVED lines=9> */
[----:B------:R-:W-:Y:S01]  /*5590*/  FSEL R154, R153, R56, !P2 ;  /* 0x00000038999a7208 */ /* 0x000fe20005000000 */
[----:B------:R-:W-:Y:S01]  /*55a0*/  FADD.FTZ R63, R63, R152 ;  /* 0x000000983f3f7221 */ /* 0x000fe20000010000 */
[-C--:B-1----:R-:W-:Y:S01]  /*55b0*/  FMUL.FTZ R56, R153, R65.reuse ;  /* 0x0000004199387220 */ /* 0x082fe20000410000 */
[C---:B------:R-:W-:Y:S01]  /*55c0*/  FMUL.FTZ R60, R61.reuse, R65 ;  /* 0x000000413d3c7220 */ /* 0x040fe20000410000 */
[----:B------:R-:W-:Y:S01]  /*55d0*/  FSEL R152, R61, R57, !P2 ;  /* 0x000000393d987208 */ /* 0x000fe20005000000 */
[-C--:B------:R-:W-:Y:S01]  /*55e0*/  FMUL.FTZ R57, R63, R65.reuse ;  /* 0x000000413f397220 */ /* 0x080fe20000410000 */
[-C--:B------:R-:W-:Y:S01]  /*55f0*/  FFMA.FTZ R61, R61, R64.reuse, R56 ;  /* 0x000000403d3d7223 */ /* 0x080fe20000010038 */
[C---:B------:R-:W-:Y:S01]  /*5600*/  FMUL.FTZ R56, R62.reuse, R65 ;  /* 0x000000413e387220 */ /* 0x040fe20000410000 */
[-C--:B------:R-:W-:Y:S01]  /*5610*/  FFMA.FTZ R60, R153, R64.reuse, -R60 ;  /* 0x00000040993c7223 */ /* 0x080fe2000001083c */
[CC--:B------:R-:W-:Y:S02]  /*5620*/  FFMA.FTZ R57, R62.reuse, R64.reuse, -R57 ;  /* 0x000000403e397223 */ /* 0x0c0fe40000010839 */
[----:B------:R-:W-:Y:S01]  /*5630*/  FFMA.FTZ R64, R63, R64, R56 ;  /* 0x000000403f407223 */ /* 0x000fe20000010038 */
[----:B------:R-:W-:-:S02]  /*5640*/  FSEL R58, R62, R58, !P2 ;  /* 0x0000003a3e3a7208 */ /* 0x000fc40005000000 */
[----:B------:R-:W-:Y:S01]  /*5650*/  FSEL R62, R63, R59, !P2 ;  /* 0x0000003b3f3e7208 */ /* 0x000fe20005000000 */
[----:B------:R-:W-:Y:S01]  /*5660*/  FADD.FTZ R67, R67, R64 ;  /* 0x0000004043437221 */ /* 0x000fe20000010000 */
[----:B------:R-:W-:Y:S01]  /*5670*/  FADD.FTZ R63, R66, R57 ;  /* 0x00000039423f7221 */ /* 0x000fe20000010000 */
[CC--:B--2---:R-:W-:Y:S01]  /*5680*/  FMUL.FTZ R59, R61.reuse, R69.reuse ;  /* 0x000000453d3b7220 */ /* 0x0c4fe20000410000 */
[----:B------:R-:W-:Y:S01]  /*5690*/  FSEL R56, R61, R152, !P1 ;  /* 0x000000983d387208 */ /* 0x000fe20004800000 */
[-C--:B------:R-:W-:Y:S01]  /*56a0*/  FMUL.FTZ R66, R67, R69.reuse ;  /* 0x0000004543427220 */ /* 0x080fe20000410000 */
[CC--:B------:R-:W-:Y:S01]  /*56b0*/  FMUL.FTZ R152, R63.reuse, R69.reuse ;  /* 0x000000453f987220 */ /* 0x0c0fe20000410000 */
[C---:B------:R-:W-:Y:S01]  /*56c0*/  FMUL.FTZ R64, R60.reuse, R69 ;  /* 0x000000453c407220 */ /* 0x040fe20000410000 */
[C---:B------:R-:W-:Y:S01]  /*56d0*/  FSEL R57, R60.reuse, R154, !P1 ;  /* 0x0000009a3c397208 */ /* 0x040fe20004800000 */
[CC--:B------:R-:W-:Y:S01]  /*56e0*/  FFMA.FTZ R69, R63.reuse, R68.reuse, -R66 ;  /* 0x000000443f457223 */ /* 0x0c0fe20000010842 */
[----:B------:R-:W-:Y:S01]  /*56f0*/  FFMA.FTZ R60, R60, R68, -R59 ;  /* 0x000000443c3c7223 */ /* 0x000fe2000001083b */
[----:B------:R-:W-:Y:S01]  /*5700*/  FSEL R59, R63, R58, !P1 ;  /* 0x0000003a3f3b7208 */ /* 0x000fe20004800000 */
[C---:B------:R-:W-:Y:S01]  /*5710*/  FFMA.FTZ R152, R67.reuse, R68, R152 ;  /* 0x0000004443987223 */ /* 0x040fe20000010098 */
[----:B------:R-:W-:Y:S01]  /*5720*/  FSEL R62, R67, R62, !P1 ;  /* 0x0000003e433e7208 */ /* 0x000fe20004800000 */
[----:B------:R-:W-:Y:S01]  /*5730*/  FFMA.FTZ R64, R61, R68, R64 ;  /* 0x000000443d407223 */ /* 0x000fe20000010040 */
[----:B------:R0:W1:Y:S01]  /*5740*/  SHFL.UP PT, R58, R38, 0x1, RZ ;  /* 0x04200000263a7989 */ /* 0x00006200000e00ff */
[----:B------:R-:W-:-:S02]  /*5750*/  HADD2.F32 R66, -RZ, R40.H0_H0 ;  /* 0x20000028ff427230 */ /* 0x000fc40000004100 */
[----:B------:R-:W-:Y:S02]  /*5760*/  HADD2.F32 R67, -RZ, R40.H1_H1 ;  /* 0x30000028ff437230 */ /* 0x000fe40000004100 */
[--C-:B------:R-:W-:Y:S02]  /*5770*/  HADD2.F32 R40, -RZ, R41.reuse.H0_H0 ;  /* 0x20000029ff287230 */ /* 0x100fe40000004100 */
[----:B------:R-:W-:Y:S02]  /*5780*/  HADD2.F32 R68, -RZ, R41.H1_H1 ;  /* 0x30000029ff447230 */ /* 0x000fe40000004100 */
[----:B0-----:R-:W-:Y:S01]  /*5790*/  FADD.FTZ R38, R70, R69 ;  /* 0x0000004546267221 */ /* 0x001fe20000010000 */
[--C-:B------:R-:W-:Y:S02]  /*57a0*/  HADD2.F32 R41, -RZ, R42.reuse.H0_H0 ;  /* 0x2000002aff297230 */ /* 0x100fe40000004100 */
[----:B------:R-:W-:Y:S01]  /*57b0*/  FADD.FTZ R71, R71, R152 ;  /* 0x0000009847477221 */ /* 0x000fe20000010000 */
[----:B------:R-:W-:-:S02]  /*57c0*/  HADD2.F32 R69, -RZ, R42.H1_H1 ;  /* 0x3000002aff457230 */ /* 0x000fc40000004100 */
[--C-:B------:R-:W-:Y:S02]  /*57d0*/  HADD2.F32 R42, -RZ, R43.reuse.H0_H0 ;  /* 0x2000002bff2a7230 */ /* 0x100fe40000004100 */
[----:B------:R-:W-:Y:S02]  /*57e0*/  HADD2.F32 R70, -RZ, R43.H1_H1 ;  /* 0x3000002bff467230 */ /* 0x000fe40000004100 */
[--C-:B------:R-:W-:Y:S02]  /*57f0*/  HADD2.F32 R43, -RZ, R44.reuse.H0_H0 ;  /* 0x2000002cff2b7230 */ /* 0x100fe40000004100 */
[----:B------:R-:W-:Y:S02]  /*5800*/  HADD2.F32 R152, -RZ, R44.H1_H1 ;  /* 0x3000002cff987230 */ /* 0x000fe40000004100 */
[--C-:B------:R-:W-:Y:S02]  /*5810*/  HADD2.F32 R44, -RZ, R45.reuse.H0_H0 ;  /* 0x2000002dff2c7230 */ /* 0x100fe40000004100 */
        /* <DEDUP_REMOVED lines=12> */
[----:B------:R-:W-:Y:S01]  /*58e0*/  HADD2.F32 R159, -RZ, R51.H1_H1 ;  /* 0x30000033ff9f7230 */ /* 0x000fe20000004100 */
[----:B------:R0:W2:Y:S01]  /*58f0*/  SHFL.UP PT, R61, R39, 0x1, RZ ;  /* 0x04200000273d7989 */ /* 0x0000a200000e00ff */
[--C-:B------:R-:W-:Y:S01]  /*5900*/  HADD2.F32 R51, -RZ, R52.reuse.H0_H0 ;  /* 0x20000034ff337230 */ /* 0x100fe20000004100 */
[----:B------:R-:W-:Y:S01]  /*5910*/  BSSY B0, `(.L_x_631) ;  /* 0x0000031000007945 */ /* 0x000fe20003800000 */
[----:B------:R-:W-:Y:S01]  /*5920*/  HADD2.F32 R160, -RZ, R52.H1_H1 ;  /* 0x30000034ffa07230 */ /* 0x000fe20000004100 */
[----:B------:R0:W3:Y:S01]  /*5930*/  SHFL.UP PT, R63, R36, 0x1, RZ ;  /* 0x04200000243f7989 */ /* 0x0000e200000e00ff */
[----:B------:R-:W-:-:S02]  /*5940*/  HADD2.F32 R52, -RZ, R53.H0_H0 ;  /* 0x20000035ff347230 */ /* 0x000fc40000004100 */
[----:B------:R-:W-:Y:S01]  /*5950*/  HADD2.F32 R161, -RZ, R53.H1_H1 ;  /* 0x30000035ffa17230 */ /* 0x000fe20000004100 */
[----:B------:R0:W4:Y:S01]  /*5960*/  SHFL.UP PT, R65, R37, 0x1, RZ ;  /* 0x0420000025417989 */ /* 0x00012200000e00ff */
[--C-:B------:R-:W-:Y:S02]  /*5970*/  HADD2.F32 R53, -RZ, R54.reuse.H0_H0 ;  /* 0x20000036ff357230 */ /* 0x100fe40000004100 */
[----:B------:R-:W-:Y:S02]  /*5980*/  HADD2.F32 R162, -RZ, R54.H1_H1 ;  /* 0x30000036ffa27230 */ /* 0x000fe40000004100 */
[--C-:B------:R-:W-:Y:S02]  /*5990*/  HADD2.F32 R54, -RZ, R55.reuse.H0_H0 ;  /* 0x20000037ff367230 */ /* 0x100fe40000004100 */
[----:B------:R-:W-:Y:S01]  /*59a0*/  HADD2.F32 R55, -RZ, R55.H1_H1 ;  /* 0x30000037ff377230 */ /* 0x000fe20000004100 */
[----:B01----:R-:W-:Y:S06]  /*59b0*/  @!P3 BRA `(.L_x_632) ;  /* 0x000000000054b947 */ /* 0x003fec0003800000 */
[----:B------:R-:W0:Y:S01]  /*59c0*/  S2R R39, SR_LANEID ;  /* 0x0000000000277919 */ /* 0x000e220000000000 */
[C---:B----4-:R-:W-:Y:S01]  /*59d0*/  FMUL.FTZ R36, R65.reuse, R56 ;  /* 0x0000003841247220 */ /* 0x050fe20000410000 */
[----:B------:R-:W-:Y:S01]  /*59e0*/  FMUL.FTZ R37, R65, R57 ;  /* 0x0000003941257220 */ /* 0x000fe20000410000 */
[----:B------:R-:W-:Y:S02]  /*59f0*/  MOV R38, R34 ;  /* 0x0000002200267202 */ /* 0x000fe40000000f00 */
[----:B0-----:R-:W-:Y:S02]  /*5a00*/  ISETP.NE.AND P1, PT, R39, RZ, PT ;  /* 0x000000ff2700720c */ /* 0x001fe40003f25270 */
[----:B------:R-:W-:-:S11]  /*5a10*/  MOV R39, R35 ;  /* 0x0000002300277202 */ /* 0x000fd60000000f00 */
[C---:B---3--:R-:W-:Y:S01]  /*5a20*/  @P1 FFMA.FTZ R57, R63.reuse, R57, -R36 ;  /* 0x000000393f391223 */ /* 0x048fe20000010824 */
[----:B------:R-:W-:Y:S01]  /*5a30*/  @P1 FFMA.FTZ R56, R63, R56, R37 ;  /* 0x000000383f381223 */ /* 0x000fe20000010025 */
[C---:B------:R-:W-:Y:S01]  /*5a40*/  FMUL.FTZ R36, R65.reuse, R59 ;  /* 0x0000003b41247220 */ /* 0x040fe20000410000 */
[----:B------:R-:W-:-:S03]  /*5a50*/  FMUL.FTZ R37, R65, R62 ;  /* 0x0000003e41257220 */ /* 0x000fc60000410000 */
[C---:B------:R-:W-:Y:S01]  /*5a60*/  FFMA.FTZ R36, R63.reuse, R62, R36 ;  /* 0x0000003e3f247223 */ /* 0x040fe20000010024 */
[----:B------:R-:W-:Y:S01]  /*5a70*/  FFMA.FTZ R37, R63, R59, -R37 ;  /* 0x0000003b3f257223 */ /* 0x000fe20000010825 */
[----:B------:R-:W-:Y:S02]  /*5a80*/  MOV R63, R57 ;  /* 0x00000039003f7202 */ /* 0x000fe40000000f00 */
[----:B--2---:R-:W-:Y:S01]  /*5a90*/  @P1 FADD.FTZ R62, R61, R36 ;  /* 0x000000243d3e1221 */ /* 0x004fe20000010000 */
[----:B------:R-:W-:Y:S01]  /*5aa0*/  @P1 FADD.FTZ R59, R58, R37 ;  /* 0x000000253a3b1221 */ /* 0x000fe20000010000 */
[----:B------:R-:W-:Y:S02]  /*5ab0*/  MOV R37, R33 ;  /* 0x0000002100257202 */ /* 0x000fe40000000f00 */
[----:B------:R-:W-:Y:S02]  /*5ac0*/  MOV R36, R32 ;  /* 0x0000002000247202 */ /* 0x000fe40000000f00 */
[----:B------:R-:W-:-:S02]  /*5ad0*/  MOV R65, R56 ;  /* 0x0000003800417202 */ /* 0x000fc40000000f00 */
[----:B------:R-:W-:Y:S02]  /*5ae0*/  MOV R58, R59 ;  /* 0x0000003b003a7202 */ /* 0x000fe40000000f00 */
[----:B------:R-:W-:Y:S01]  /*5af0*/  MOV R61, R62 ;  /* 0x0000003e003d7202 */ /* 0x000fe20000000f00 */
[----:B------:R-:W-:Y:S06]  /*5b00*/  BRA `(.L_x_633) ;  /* 0x0000000000447947 */ /* 0x000fec0003800000 */
.L_x_632:
[----:B------:R-:W0:Y:S01]  /*5b10*/  S2R R56, SR_LANEID ;  /* 0x0000000000387919 */ /* 0x000e220000000000 */
[C---:B------:R-:W-:Y:S01]  /*5b20*/  FMUL.FTZ R36, R64.reuse, R35 ;  /* 0x0000002340247220 */ /* 0x040fe20000410000 */
[----:B------:R-:W-:-:S03]  /*5b30*/  FMUL.FTZ R37, R64, R32 ;  /* 0x0000002040257220 */ /* 0x000fc60000410000 */
[C---:B------:R-:W-:Y:S01]  /*5b40*/  FFMA.FTZ R36, R60.reuse, R34, -R36 ;  /* 0x000000223c247223 */ /* 0x040fe20000010824 */
[----:B------:R-:W-:-:S03]  /*5b50*/  FFMA.FTZ R37, R60, R33, R37 ;  /* 0x000000213c257223 */ /* 0x000fc60000010025 */
[----:B------:R-:W-:Y:S01]  /*5b60*/  FADD.FTZ R38, R38, R36 ;  /* 0x0000002426267221 */ /* 0x000fe20000010000 */
[C---:B------:R-:W-:Y:S01]  /*5b70*/  FMUL.FTZ R36, R64.reuse, R33 ;  /* 0x0000002140247220 */ /* 0x040fe20000410000 */
[----:B------:R-:W-:-:S03]  /*5b80*/  FMUL.FTZ R64, R64, R34 ;  /* 0x0000002240407220 */ /* 0x000fc60000410000 */
[C---:B------:R-:W-:Y:S01]  /*5b90*/  FFMA.FTZ R36, R60.reuse, R32, -R36 ;  /* 0x000000203c247223 */ /* 0x040fe20000010824 */
[----:B------:R-:W-:-:S04]  /*5ba0*/  FFMA.FTZ R64, R60, R35, R64 ;  /* 0x000000233c407223 */ /* 0x000fc80000010040 */
[----:B------:R-:W-:Y:S01]  /*5bb0*/  FADD.FTZ R39, R71, R64 ;  /* 0x0000004047277221 */ /* 0x000fe20000010000 */
[----:B0-----:R-:W-:-:S13]  /*5bc0*/  ISETP.NE.AND P1, PT, R56, RZ, PT ;  /* 0x000000ff3800720c */ /* 0x001fda0003f25270 */
[----:B------:R0:W-:Y:S01]  /*5bd0*/  @!P1 STS.128 [UR16+0x4250], R32 ;  /* 0x00425020ff009988 */ /* 0x0001e20008000c10 */
[----:B---3--:R-:W-:Y:S02]  /*5be0*/  @!P1 MOV R63, R32 ;  /* 0x00000020003f9202 */ /* 0x008fe40000000f00 */
[----:B----4-:R-:W-:Y:S02]  /*5bf0*/  @!P1 MOV R65, R33 ;  /* 0x0000002100419202 */ /* 0x010fe40000000f00 */
[----:B------:R-:W-:Y:S02]  /*5c00*/  @!P1 MOV R58, R34 ;  /* 0x00000022003a9202 */ /* 0x000fe40000000f00 */
[----:B--2---:R-:W-:-:S07]  /*5c10*/  @!P1 MOV R61, R35 ;  /* 0x00000023003d9202 */ /* 0x004fce0000000f00 */
.L_x_633:
[----:B------:R-:W-:Y:S05]  /*5c20*/  BSYNC B0 ;  /* 0x0000000000007941 */ /* 0x000fea0003800000 */
.L_x_631:
[----:B------:R-:W1:Y:S01]  /*5c30*/  S2R R64, SR_TID.X ;  /* 0x0000000000407919 */ /* 0x000e620000002100 */
[----:B------:R-:W-:Y:S01]  /*5c40*/  BSSY B0, `(.L_x_634) ;  /* 0x000007f000007945 */ /* 0x000fe20003800000 */
[----:B------:R-:W-:Y:S01]  /*5c50*/  BAR.SYNC.DEFER_BLOCKING 0x0 ;  /* 0x0000000000007b1d */ /* 0x000fe20000010000 */
[----:B-1----:R-:W-:-:S13]  /*5c60*/  ISETP.NE.AND P1, PT, R64, RZ, PT ;  /* 0x000000ff4000720c */ /* 0x002fda0003f25270 */
[----:B0-----:R-:W0:Y:S02]  /*5c70*/  @P1 LDS.64 R32, [UR16+0x4258] ;  /* 0x00425810ff201984 */ /* 0x001e240008000a00 */
[----:B0-----:R-:W-:-:S04]  /*5c80*/  @P1 FMUL.FTZ R34, R33, R65 ;  /* 0x0000004121221220 */ /* 0x001fc80000410000 */
[C---:B------:R-:W-:Y:S01]  /*5c90*/  @P1 FFMA.FTZ R34, R32.reuse, R63, -R34 ;  /* 0x0000003f20221223 */ /* 0x040fe20000010822 */
[----:B------:R-:W-:-:S03]  /*5ca0*/  @P1 FMUL.FTZ R32, R32, R65 ;  /* 0x0000004120201220 */ /* 0x000fc60000410000 */
[----:B------:R-:W-:Y:S01]  /*5cb0*/  @P1 FADD.FTZ R58, R58, R34 ;  /* 0x000000223a3a1221 */ /* 0x000fe20000010000 */
[----:B------:R-:W-:-:S04]  /*5cc0*/  @P1 FFMA.FTZ R32, R33, R63, R32 ;  /* 0x0000003f21201223 */ /* 0x000fc80000010020 */
[----:B------:R-:W-:Y:S01]  /*5cd0*/  @P1 FADD.FTZ R61, R61, R32 ;  /* 0x000000203d3d1221 */ /* 0x000fe20000010000 */
[----:B------:R-:W-:Y:S01]  /*5ce0*/  FMUL.FTZ R32, R102, R58 ;  /* 0x0000003a66207220 */ /* 0x000fe20000410000 */
        /* <DEDUP_REMOVED lines=116> */
.L_x_635:
[----:B------:R-:W-:Y:S05]  /*6430*/  BSYNC B0 ;  /* 0x0000000000007941 */ /* 0x000fea0003800000 */
.L_x_634:
        /* <DEDUP_REMOVED lines=52> */
.L_x_630:
[----:B0-----:R-:W0:Y:S01]  /*6780*/  S2R R32, SR_TID.X ;  /* 0x0000000000207919 */ /* 0x001e220000002100 */
[----:B------:R-:W1:Y:S01]  /*6790*/  LDC.64 R22, c[0x0][0x2b0] ;  /* 0x0000ac00ff167b82 */ /* 0x000e620000000a00 */
[----:B------:R-:W-:Y:S01]  /*67a0*/  F2FP.F16.F32.PACK_AB R7, R6, R7 ;  /* 0x000000070607723e */ /* 0x000fe200000000ff */
[----:B------:R-:W-:Y:S01]  /*67b0*/  USHF.L.U32 UR22, UR6, 0xb, URZ ;  /* 0x0000000b06167899 */ /* 0x000fe2000800063f */
[----:B------:R-:W2:Y:S01]  /*67c0*/  S2R R33, SR_LANEID ;  /* 0x0000000000217919 */ /* 0x000ea20000000000 */
[----:B------:R-:W-:Y:S01]  /*67d0*/  F2FP.F16.F32.PACK_AB R27, R14, R15 ;  /* 0x0000000f0e1b723e */ /* 0x000fe200000000ff */
[----:B------:R-:W-:Y:S01]  /*67e0*/  UIADD3 UR6, UR6, 0x1, URZ ;  /* 0x0000000106067890 */ /* 0x000fe2000fffe03f */
[----:B------:R-:W-:Y:S01]  /*67f0*/  F2FP.F16.F32.PACK_AB R26, R16, R17 ;  /* 0x00000011101a723e */ /* 0x000fe200000000ff */
[----:B------:R-:W-:Y:S01]  /*6800*/  USHF.R.S32.HI UR23, URZ, 0x1f, UR22 ;  /* 0x0000001f3f177899 */ /* 0x000fe20008011416 */
[----:B------:R-:W-:Y:S01]  /*6810*/  F2FP.F16.F32.PACK_AB R25, R18, R19 ;  /* 0x000000131219723e */ /* 0x000fe200000000ff */
[----:B------:R-:W-:Y:S01]  /*6820*/  UIADD3 UR12, UP0, UR12, 0x2000, URZ ;  /* 0x000020000c0c7890 */ /* 0x000fe2000ff1e03f */
[----:B------:R-:W-:Y:S01]  /*6830*/  F2FP.F16.F32.PACK_AB R24, R20, R21 ;  /* 0x000000151418723e */ /* 0x000fe200000000ff */
[----:B------:R-:W-:Y:S01]  /*6840*/  UIADD3 UR13, UP1, UR13, 0x2000, URZ ;  /* 0x000020000d0d7890 */ /* 0x000fe2000ff3e03f */
[----:B------:R-:W-:Y:S01]  /*6850*/  F2FP.F16.F32.PACK_AB R6, R8, R9 ;  /* 0x000000090806723e */ /* 0x000fe200000000ff */
[----:B------:R-:W-:Y:S01]  /*6860*/  UIADD3 UR8, UP2, UR8, 0x1000, URZ ;  /* 0x0000100008087890 */ /* 0x000fe2000ff5e03f */
[----:B------:R-:W-:Y:S01]  /*6870*/  F2FP.F16.F32.PACK_AB R5, R10, R11 ;  /* 0x0000000b0a05723e */ /* 0x000fe200000000ff */
[----:B------:R-:W-:Y:S01]  /*6880*/  UIADD3 UR9, UP3, UR9, 0x1000, URZ ;  /* 0x0000100009097890 */ /* 0x000fe2000ff7e03f */
[----:B------:R-:W-:Y:S01]  /*6890*/  F2FP.F16.F32.PACK_AB R4, R12, R13 ;  /* 0x0000000d0c04723e */ /* 0x000fe200000000ff */
[----:B------:R-:W-:-:S02]  /*68a0*/  UIADD3.X UR14, URZ, UR14, URZ, UP0, !UPT ;  /* 0x0000000e3f0e7290 */ /* 0x000fc400087fe43f */
[----:B------:R-:W-:Y:S02]  /*68b0*/  UIADD3.X UR15, URZ, UR15, URZ, UP1, !UPT ;  /* 0x0000000f3f0f7290 */ /* 0x000fe40008ffe43f */
[----:B------:R-:W-:Y:S02]  /*68c0*/  UIADD3.X UR10, URZ, UR10, URZ, UP2, !UPT ;  /* 0x0000000a3f0a7290 */ /* 0x000fe400097fe43f */
[----:B------:R-:W-:Y:S01]  /*68d0*/  UIADD3.X UR11, URZ, UR11, URZ, UP3, !UPT ;  /* 0x0000000b3f0b7290 */ /* 0x000fe20009ffe43f */
[----:B-1----:R-:W-:-:S04]  /*68e0*/  IMAD R2, R22, UR20, RZ ;  /* 0x0000001416027c24 */ /* 0x002fc8000f8e02ff */
[----:B------:R-:W-:Y:S01]  /*68f0*/  IMAD R17, R78, R23, R2 ;  /* 0x000000174e117224 */ /* 0x000fe200078e0202 */
[----:B0-----:R-:W-:-:S04]  /*6900*/  SHF.L.U32 R0, R32, 0x1, RZ ;  /* 0x0000000120007819 */ /* 0x001fc800000006ff */
[----:B------:R-:W-:-:S04]  /*6910*/  LOP3.LUT R28, R0, 0xffffffc0, RZ, 0xc0, !PT ;  /* 0xffffffc0001c7812 */ /* 0x000fc800078ec0ff */
[----:B--2---:R-:W-:Y:S02]  /*6920*/  LEA R0, R33, R28, 0x1 ;  /* 0x0000001c21007211 */ /* 0x004fe400078e08ff */
[----:B------:R-:W-:Y:S02]  /*6930*/  IADD3 R3, R28, R33, RZ ;  /* 0x000000211c037210 */ /* 0x000fe40007ffe0ff */
[----:B------:R-:W-:Y:S01]  /*6940*/  LEA R0, R0, UR16, 0x4 ;  /* 0x0000001000007c11 */ /* 0x000fe2000f8e20ff */
[----:B------:R-:W-:Y:S01]  /*6950*/  BAR.SYNC.DEFER_BLOCKING 0x0 ;  /* 0x0000000000007b1d */ /* 0x000fe20000010000 */
[----:B------:R-:W-:Y:S01]  /*6960*/  LEA R16, R3, UR16, 0x4 ;  /* 0x0000001003107c11 */ /* 0x000fe2000f8e20ff */
[----:B------:R-:W-:-:S04]  /*6970*/  IMAD.WIDE.U32 R2, R78, R22, UR22 ;  /* 0x000000164e027e25 */ /* 0x000fc8000f8e0016 */
[----:B------:R-:W-:Y:S01]  /*6980*/  ULDC.64 UR16, c[0x0][0x2b8] ;  /* 0x0000ae0000107ab9 */ /* 0x000fe20000000a00 */
[----:B------:R-:W-:Y:S01]  /*6990*/  IADD3 R3, R3, R17, RZ ;  /* 0x0000001103037210 */ /* 0x000fe20007ffe0ff */
[----:B------:R-:W-:Y:S02]  /*69a0*/  UIMAD UR7, UR21, UR16, URZ ;  /* 0x00000010150772a4 */ /* 0x000fe4000f8e023f */
[----:B------:R-:W-:Y:S01]  /*69b0*/  IMAD.WIDE.U32 R2, R79, UR16, R2 ;  /* 0x000000104f027c25 */ /* 0x000fe2000f8e0002 */
[----:B------:R-:W-:Y:S04]  /*69c0*/  STS.128 [R0], R24 ;  /* 0x0000001800007388 */ /* 0x000fe80000000c00 */
[----:B------:R0:W-:Y:S01]  /*69d0*/  STS.128 [R0+0x10], R4 ;  /* 0x0000100400007388 */ /* 0x0001e20000000c00 */
[----:B------:R-:W-:-:S03]  /*69e0*/  NOP ;  /* 0x0000000000007918 */ /* 0x000fc60000000000 */
[----:B------:R-:W1:Y:S04]  /*69f0*/  LDS.128 R8, [R16] ;  /* 0x0000000010087984 */ /* 0x000e680000000c00 */
[----:B------:R-:W2:Y:S01]  /*6a00*/  LDS.128 R12, [R16+0x200] ;  /* 0x00020000100c7984 */ /* 0x000ea20000000c00 */
[----:B0-----:R-:W-:-:S05]  /*6a10*/  MOV R0, UR7 ;  /* 0x0000000700007c02 */ /* 0x001fca0008000f00 */
[----:B------:R-:W-:Y:S01]  /*6a20*/  IMAD R5, R79, UR17, R0 ;  /* 0x000000114f057c24 */ /* 0x000fe2000f8e0200 */
[----:B------:R-:W-:Y:S01]  /*6a30*/  ULDC.64 UR16, c[0x0][0x308] ;  /* 0x0000c20000107ab9 */ /* 0x000fe20000000a00 */
[----:B------:R-:W0:Y:S01]  /*6a40*/  LDC R0, c[0x0][0x224] ;  /* 0x00008900ff007b82 */ /* 0x000e220000000800 */
[----:B------:R-:W-:Y:S02]  /*6a50*/  LEA R4, P0, R2, UR16, 0x1 ;  /* 0x0000001002047c11 */ /* 0x000fe4000f8008ff */
[----:B------:R-:W-:-:S04]  /*6a60*/  IADD3 R3, R3, R5, RZ ;  /* 0x0000000503037210 */ /* 0x000fc80007ffe0ff */
[----:B------:R-:W-:Y:S02]  /*6a70*/  LEA.HI.X R5, R2, UR17, R3, 0x1, P0 ;  /* 0x0000001102057c11 */ /* 0x000fe400080f0c03 */
[----:B------:R-:W-:-:S05]  /*6a80*/  LOP3.LUT R3, R28, 0x1f, R32, 0xf8, !PT ;  /* 0x0000001f1c037812 */ /* 0x000fca00078ef820 */
[----:B------:R-:W-:-:S05]  /*6a90*/  IMAD.WIDE R2, R3, 0x10, R4 ;  /* 0x0000001003027825 */ /* 0x000fca00078e0204 */
[----:B-1----:R1:W-:Y:S01]  /*6aa0*/  STG.E.128 desc[UR18][R2.64], R8 ;  /* 0x0000000802007986 */ /* 0x0023e2000c101d12 */
[----:B0-----:R-:W-:-:S03]  /*6ab0*/  ISETP.LE.AND P0, PT, R0, UR6, PT ;  /* 0x0000000600007c0c */ /* 0x001fc6000bf03270 */
[----:B--2---:R1:W-:Y:S10]  /*6ac0*/  STG.E.128 desc[UR18][R2.64+0x200], R12 ;  /* 0x0002000c02007986 */ /* 0x0043f4000c101d12 */
[----:B------:R-:W-:Y:S05]  /*6ad0*/  @!P0 BRA `(.L_x_637) ;  /* 0xffffff9c00308947 */ /* 0x000fea000383ffff */
[----:B------:R-:W-:Y:S05]  /*6ae0*/  EXIT ;  /* 0x000000000000794d */ /* 0x000fea0003800000 */
.L_x_638:
        /* <DEDUP_REMOVED lines=9> */
.L_x_5174:


//--------------------- .text._Z25selective_scan_fwd_kernelI32Selective_Scan_fwd_kernel_traitsILi128ELi16ELi1ELb1ELb1ELb1ELb1EN3c104HalfENS1_7complexIfEEEEv13SSMParamsBase --------------------------
	.section	.text._Z25selective_scan_fwd_kernelI32Selective_Scan_fwd_kernel_traitsILi128ELi16ELi1ELb1ELb1ELb1ELb1EN3c104HalfENS1_7complexIfEEEEv13SSMParamsBase,"ax",@progbits
	.align	128
        .global         _Z25selective_scan_fwd_kernelI32Selective_Scan_fwd_kernel_traitsILi128ELi16ELi1ELb1ELb1ELb1ELb1EN3c104HalfENS1_7complexIfEEEEv13SSMParamsBase
        .type           _Z25selective_scan_fwd_kernelI32Selective_Scan_fwd_kernel_traitsILi128ELi16ELi1ELb1ELb1ELb1ELb1EN3c104HalfENS1_7complexIfEEEEv13SSMParamsBase,@function
        .size           _Z25selective_scan_fwd_kernelI32Selective_Scan_fwd_kernel_traitsILi128ELi16ELi1ELb1ELb1ELb1ELb1EN3c104HalfENS1_7complexIfEEEEv13SSMParamsBase,(.L_x_5175 - _Z25selective_scan_fwd_kernelI32Selective_Scan_fwd_kernel_traitsILi128ELi16ELi1ELb1ELb1ELb1ELb1EN3c104HalfENS1_7complexIfEEEEv13SSMParamsBase)
        .other          _Z25selective_scan_fwd_kernelI32Selective_Scan_fwd_kernel_traitsILi128ELi16ELi1ELb1ELb1ELb1ELb1EN3c104HalfENS1_7complexIfEEEEv13SSMParamsBase,@"STO_CUDA_ENTRY STV_DEFAULT"
_Z25selective_scan_fwd_kernelI32Selective_Scan_fwd_kernel_traitsILi128ELi16ELi1ELb1ELb1ELb1ELb1EN3c104HalfENS1_7complexIfEEEEv13SSMParamsBase:
.text._Z25selective_scan_fwd_kernelI32Selective_Scan_fwd_kernel_traitsILi128ELi16ELi1ELb1ELb1ELb1ELb1EN3c104HalfENS1_7complexIfEEEEv13SSMParamsBase:
        /* <DEDUP_REMOVED lines=122> */
.L_x_678:
[----:B0-----:R-:W0:Y:S01]  /*07a0*/  S2R R39, SR_TID.X ;  /* 0x0000000000277919 */ /* 0x001e220000002100 */
[----:B------:R-:W-:Y:S02]  /*07b0*/  MOV R2, UR8 ;  /* 0x0000000800027c02 */ /* 0x000fe40008000f00 */
        /* <DEDUP_REMOVED lines=91> */
.L_x_640:
[----:B------:R-:W-:Y:S05]  /*0d70*/  BSYNC B0 ;  /* 0x0000000000007941 */ /* 0x000fea0003800000 */
.L_x_639:
        /* <DEDUP_REMOVED lines=38> */
.L_x_642:
[----:B------:R-:W-:Y:S05]  /*0fe0*/  BSYNC B0 ;  /* 0x0000000000007941 */ /* 0x000fea0003800000 */
.L_x_641:
        /* <DEDUP_REMOVED lines=36> */
.L_x_644:
[----:B------:R-:W-:Y:S05]  /*1230*/  BSYNC B0 ;  /* 0x0000000000007941 */ /* 0x000fea0003800000 */
.L_x_643:
        /* <DEDUP_REMOVED lines=38> */
.L_x_646:
[----:B------:R-:W-:Y:S05]  /*14a0*/  BSYNC B0 ;  /* 0x0000000000007941 */ /* 0x000fea0003800000 */
.L_x_645:
        /* <DEDUP_REMOVED lines=36> */
.L_x_648:
[----:B------:R-:W-:Y:S05]  /*16f0*/  BSYNC B0 ;  /* 0x0000000000007941 */ /* 0x000fea0003800000 */
.L_x_647:
        /* <DEDUP_REMOVED lines=38> */
.L_x_650:
[----:B------:R-:W-:Y:S05]  /*1960*/  BSYNC B0 ;  /* 0x0000000000007941 */ /* 0x000fea0003800000 */
.L_x_649:
        /* <DEDUP_REMOVED lines=38> */
.L_x_652:
[----:B------:R-:W-:Y:S05]  /*1bd0*/  BSYNC B0 ;  /* 0x0000000000007941 */ /* 0x000fea0003800000 */
.L_x_651:
        /* <DEDUP_REMOVED lines=42> */
.L_x_654:
[----:B------:R-:W-:Y:S05]  /*1e80*/  BSYNC B0 ;  /* 0x0000000000007941 */ /* 0x000fea0003800000 */
.L_x_653:
        /* <DEDUP_REMOVED lines=40> */
.L_x_656:
[----:B------:R-:W-:Y:S05]  /*2110*/  BSYNC B0 ;  /* 0x0000000000007941 */ /* 0x000fea0003800000 */
.L_x_655:
        /* <DEDUP_REMOVED lines=47> */
.L_x_658:
[----:B------:R-:W-:Y:S05]  /*2410*/  BSYNC B0 ;  /* 0x0000000000007941 */ /* 0x000fea0003800000 */
.L_x_657:
        /* <DEDUP_REMOVED lines=33> */
.L_x_660:
[----:B------:R-:W-:Y:S05]  /*2630*/  BSYNC B0 ;  /* 0x0000000000007941 */ /* 0x000fea0003800000 */
.L_x_659:
        /* <DEDUP_REMOVED lines=33> */
.L_x_662:
[----:B------:R-:W-:Y:S05]  /*2850*/  BSYNC B0 ;  /* 0x0000000000007941 */ /* 0x000fea0003800000 */
.L_x_661:
        /* <DEDUP_REMOVED lines=33> */
.L_x_664:
[----:B------:R-:W-:Y:S05]  /*2a70*/  BSYNC B0 ;  /* 0x0000000000007941 */ /* 0x000fea0003800000 */
.L_x_663:
        /* <DEDUP_REMOVED lines=33> */
.L_x_666:
[----:B------:R-:W-:Y:S05]  /*2c90*/  BSYNC B0 ;  /* 0x0000000000007941 */ /* 0x000fea0003800000 */
.L_x_665:
        /* <DEDUP_REMOVED lines=33> */
.L_x_668:
[----:B------:R-:W-:Y:S05]  /*2eb0*/  BSYNC B0 ;  /* 0x0000000000007941 */ /* 0x000fea0003800000 */
.L_x_667:
        /* <DEDUP_REMOVED lines=33> */
.L_x_670:
[----:B------:R-:W-:Y:S05]  /*30d0*/  BSYNC B0 ;  /* 0x0000000000007941 */ /* 0x000fea0003800000 */
.L_x_669:
        /* <DEDUP_REMOVED lines=62> */
.L_x_677:
        /* <DEDUP_REMOVED lines=613> */
.L_x_673:
        /* <DEDUP_REMOVED lines=17> */
.L_x_674:
[----:B------:R-:W-:Y:S05]  /*5c20*/  BSYNC B0 ;  /* 0x0000000000007941 */ /* 0x000fea0003800000 */
.L_x_672:
        /* <DEDUP_REMOVED lines=128> */
.L_x_676:
[----:B------:R-:W-:Y:S05]  /*6430*/  BSYNC B0 ;  /* 0x0000000000007941 */ /* 0x000fea0003800000 */
.L_x_675:
        /* <DEDUP_REMOVED lines=52> */
.L_x_671:
[----:B------:R-:W1:Y:S01]  /*6780*/  S2R R43, SR_TID.X ;  /* 0x00000000002b7919 */ /* 0x000e620000002100 */
[----:B------:R-:W2:Y:S01]  /*6790*/  LDC.64 R40, c[0x0][0x2a0] ;  /* 0x0000a800ff287b82 */ /* 0x000ea20000000a00 */
[----:B------:R-:W-:Y:S01]  /*67a0*/  F2FP.F16.F32.PACK_AB R31, R14, R15 ;  /* 0x0000000f0e1f723e */ /* 0x000fe200000000ff */
[----:B------:R-:W-:Y:S01]  /*67b0*/  USHF.L.U32 UR22, UR6, 0xb, URZ ;  /* 0x0000000b06167899 */ /* 0x000fe2000800063f */
[----:B------:R-:W3:Y:S01]  /*67c0*/  S2R R45, SR_LANEID ;  /* 0x00000000002d7919 */ /* 0x000ee20000000000 */
[----:B------:R-:W-:Y:S01]  /*67d0*/  F2FP.F16.F32.PACK_AB R30, R16, R17 ;  /* 0x00000011101e723e */ /* 0x000fe200000000ff */
[----:B------:R-:W-:Y:S01]  /*67e0*/  ULDC.64 UR24, c[0x0][0x2b8] ;  /* 0x0000ae0000187ab9 */ /* 0x000fe20000000a00 */
[----:B------:R-:W-:Y:S01]  /*67f0*/  F2FP.F16.F32.PACK_AB R29, R18, R19 ;  /* 0x00000013121d723e */ /* 0x000fe200000000ff */
[----:B------:R-:W-:Y:S01]  /*6800*/  USHF.R.S32.HI UR23, URZ, 0x1f, UR22 ;  /* 0x0000001f3f177899 */ /* 0x000fe20008011416 */
[----:B------:R-:W4:Y:S01]  /*6810*/  LDC.64 R22, c[0x0][0x2b0] ;  /* 0x0000ac00ff167b82 */ /* 0x000f220000000a00 */
[----:B------:R-:W-:Y:S01]  /*6820*/  F2FP.F16.F32.PACK_AB R28, R20, R21 ;  /* 0x00000015141c723e */ /* 0x000fe200000000ff */
[----:B------:R-:W-:Y:S01]  /*6830*/  UIMAD UR7, UR20, UR24, URZ ;  /* 0x00000018140772a4 */ /* 0x000fe2000f8e023f */
[----:B0-----:R-:W-:Y:S01]  /*6840*/  F2FP.F16.F32.PACK_AB R39, R6, R7 ;  /* 0x000000070627723e */ /* 0x001fe200000000ff */
[----:B------:R-:W-:Y:S01]  /*6850*/  ULDC.64 UR26, c[0x0][0x2a8] ;  /* 0x0000aa00001a7ab9 */ /* 0x000fe20000000a00 */
[----:B------:R-:W-:Y:S01]  /*6860*/  F2FP.F16.F32.PACK_AB R38, R8, R9 ;  /* 0x000000090826723e */ /* 0x000fe200000000ff */
[----:B------:R-:W-:Y:S01]  /*6870*/  UIMAD UR17, UR20, UR26, URZ ;  /* 0x0000001a141172a4 */ /* 0x000fe2000f8e023f */
[----:B------:R-:W-:-:S02]  /*6880*/  F2FP.F16.F32.PACK_AB R37, R10, R11 ;  /* 0x0000000b0a25723e */ /* 0x000fc400000000ff */
[----:B------:R-:W-:Y:S01]  /*6890*/  F2FP.F16.F32.PACK_AB R36, R12, R13 ;  /* 0x0000000d0c24723e */ /* 0x000fe200000000ff */
[----:B--2---:R-:W-:Y:S01]  /*68a0*/  IMAD R4, R40, UR21, RZ ;  /* 0x0000001528047c24 */ /* 0x004fe2000f8e02ff */
[----:B-1----:R-:W-:Y:S01]  /*68b0*/  SHF.L.U32 R0, R43, 0x1, RZ ;  /* 0x000000012b007819 */ /* 0x002fe200000006ff */
[----:B----4-:R-:W-:-:S03]  /*68c0*/  IMAD R3, R22, UR21, RZ ;  /* 0x0000001516037c24 */ /* 0x010fc6000f8e02ff */
[----:B------:R-:W-:Y:S01]  /*68d0*/  LOP3.LUT R42, R0, 0xffffffc0, RZ, 0xc0, !PT ;  /* 0xffffffc0002a7812 */ /* 0x000fe200078ec0ff */
[----:B------:R-:W-:-:S03]  /*68e0*/  IMAD R3, R78, R23, R3 ;  /* 0x000000174e037224 */ /* 0x000fc600078e0203 */
[----:B---3--:R-:W-:Y:S02]  /*68f0*/  LEA R0, R45, R42, 0x1 ;  /* 0x0000002a2d007211 */ /* 0x008fe400078e08ff */
[----:B------:R-:W-:Y:S02]  /*6900*/  IADD3 R44, R42, R45, RZ ;  /* 0x0000002d2a2c7210 */ /* 0x000fe40007ffe0ff */
[----:B------:R-:W-:Y:S01]  /*6910*/  LEA R0, R0, UR16, 0x4 ;  /* 0x0000001000007c11 */ /* 0x000fe2000f8e20ff */
[----:B------:R-:W-:Y:S01]  /*6920*/  BAR.SYNC.DEFER_BLOCKING 0x0 ;  /* 0x0000000000007b1d */ /* 0x000fe20000010000 */
[----:B------:R-:W-:-:S05]  /*6930*/  LEA R2, R44, UR16, 0x4 ;  /* 0x000000102c027c11 */ /* 0x000fca000f8e20ff */
[----:B------:R0:W-:Y:S04]  /*6940*/  STS.128 [R0], R28 ;  /* 0x0000001c00007388 */ /* 0x0001e80000000c00 */
[----:B------:R-:W-:Y:S01]  /*6950*/  STS.128 [R0+0x10], R36 ;  /* 0x0000102400007388 */ /* 0x000fe20000000c00 */
[----:B------:R-:W-:-:S03]  /*6960*/  NOP ;  /* 0x0000000000007918 */ /* 0x000fc60000000000 */
[----:B------:R-:W1:Y:S04]  /*6970*/  LDS.128 R24, [R2] ;  /* 0x0000000002187984 */ /* 0x000e680000000c00 */
[----:B------:R-:W2:Y:S01]  /*6980*/  LDS.128 R32, [R2+0x200] ;  /* 0x0002000002207984 */ /* 0x000ea20000000c00 */
[C---:B0-----:R-:W-:Y:S01]  /*6990*/  IMAD R29, R78.reuse, R41, R4 ;  /* 0x000000294e1d7224 */ /* 0x041fe200078e0204 */
[----:B------:R-:W-:Y:S01]  /*69a0*/  MOV R28, UR7 ;  /* 0x00000007001c7c02 */ /* 0x000fe20008000f00 */
[----:B------:R-:W-:Y:S01]  /*69b0*/  IMAD.WIDE.U32 R4, R78, R22, UR22 ;  /* 0x000000164e047e25 */ /* 0x000fe2000f8e0016 */
[----:B------:R-:W-:-:S03]  /*69c0*/  MOV R30, UR17 ;  /* 0x00000011001e7c02 */ /* 0x000fc60008000f00 */
[----:B------:R-:W-:Y:S01]  /*69d0*/  IMAD.WIDE.U32 R22, R78, R40, UR22 ;  /* 0x000000164e167e25 */ /* 0x000fe2000f8e0028 */
[----:B------:R-:W-:-:S03]  /*69e0*/  IADD3 R5, R5, R3, RZ ;  /* 0x0000000305057210 */ /* 0x000fc60007ffe0ff */
[----:B------:R-:W-:Y:S01]  /*69f0*/  IMAD R3, R79, UR25, R28 ;  /* 0x000000194f037c24 */ /* 0x000fe2000f8e021c */
[----:B------:R-:W-:Y:S01]  /*6a00*/  IADD3 R23, R23, R29, RZ ;  /* 0x0000001d17177210 */ /* 0x000fe20007ffe0ff */
[----:B------:R-:W-:Y:S01]  /*6a10*/  IMAD.WIDE.U32 R4, R79, UR24, R4 ;  /* 0x000000184f047c25 */ /* 0x000fe2000f8e0004 */
[----:B------:R-:W-:-:S03]  /*6a20*/  ULDC.64 UR24, c[0x0][0x308] ;  /* 0x0000c20000187ab9 */ /* 0x000fc60000000a00 */
[----:B------:R-:W-:Y:S01]  /*6a30*/  IMAD.WIDE.U32 R28, R79, UR26, R22 ;  /* 0x0000001a4f1c7c25 */ /* 0x000fe2000f8e0016 */
[----:B------:R-:W-:Y:S02]  /*6a40*/  IADD3 R3, R5, R3, RZ ;  /* 0x0000000305037210 */ /* 0x000fe40007ffe0ff */
[C---:B------:R-:W-:Y:S01]  /*6a50*/  LEA R22, P0, R4.reuse, UR24, 0x1 ;  /* 0x0000001804167c11 */ /* 0x040fe2000f8008ff */
[----:B------:R-:W-:Y:S01]  /*6a60*/  IMAD R31, R79, UR27, R30 ;  /* 0x0000001b4f1f7c24 */ /* 0x000fe2000f8e021e */
[----:B------:R-:W-:Y:S02]  /*6a70*/  ULDC.64 UR26, c[0x0][0x318] ;  /* 0x0000c600001a7ab9 */ /* 0x000fe40000000a00 */
[----:B------:R-:W-:Y:S02]  /*6a80*/  LEA.HI.X R23, R4, UR25, R3, 0x1, P0 ;  /* 0x0000001904177c11 */ /* 0x000fe400080f0c03 */
[----:B------:R-:W-:Y:S02]  /*6a90*/  IADD3 R5, R29, R31, RZ ;  /* 0x0000001f1d057210 */ /* 0x000fe40007ffe0ff */
[----:B------:R-:W-:-:S02]  /*6aa0*/  LEA R30, P1, R28, UR26, 0x1 ;  /* 0x0000001a1c1e7c11 */ /* 0x000fc4000f8208ff */
[----:B------:R-:W-:Y:S02]  /*6ab0*/  LOP3.LUT R3, R42, 0x1f, R43, 0xf8, !PT ;  /* 0x0000001f2a037812 */ /* 0x000fe400078ef82b */
[----:B------:R-:W-:-:S03]  /*6ac0*/  LEA.HI.X R31, R28, UR27, R5, 0x1, P1 ;  /* 0x0000001b1c1f7c11 */ /* 0x000fc600088f0c05 */
[----:B------:R-:W-:-:S04]  /*6ad0*/  IMAD.WIDE R4, R3, 0x10, R22 ;  /* 0x0000001003047825 */ /* 0x000fc800078e0216 */
[----:B------:R-:W-:Y:S01]  /*6ae0*/  IMAD.WIDE R22, R3, 0x10, R30 ;  /* 0x0000001003167825 */ /* 0x000fe200078e021e */
[----:B-1----:R-:W-:Y:S04]  /*6af0*/  STG.E.128 desc[UR18][R4.64], R24 ;  /* 0x0000001804007986 */ /* 0x002fe8000c101d12 */
[----:B--2---:R-:W-:Y:S01]  /*6b00*/  STG.E.128 desc[UR18][R4.64+0x200], R32 ;  /* 0x0002002004007986 */ /* 0x004fe2000c101d12 */
[----:B------:R-:W-:Y:S06]  /*6b10*/  BAR.SYNC.DEFER_BLOCKING 0x0 ;  /* 0x0000000000007b1d */ /* 0x000fec0000010000 */
[----:B------:R-:W2:Y:S04]  /*6b20*/  LDG.E.128 R36, desc[UR18][R22.64] ;  /* 0x0000001216247981 */ /* 0x000ea8000c1e1d00 */
[----:B------:R-:W3:Y:S01]  /*6b30*/  LDG.E.128 R40, desc[UR18][R22.64+0x200] ;  /* 0x0002001216287981 */ /* 0x000ee2000c1e1d00 */
[----:B------:R-:W-:Y:S01]  /*6b40*/  IADD3 R44, R44, R45, RZ ;  /* 0x0000002d2c2c7210 */ /* 0x000fe20007ffe0ff */
[----:B------:R-:W-:-:S02]  /*6b50*/  UIADD3 UR6, UR6, 0x1, URZ ;  /* 0x0000000106067890 */ /* 0x000fc4000fffe03f */
[----:B------:R-:W-:Y:S01]  /*6b60*/  UIADD3 UR12, UP0, UR12, 0x2000, URZ ;  /* 0x000020000c0c7890 */ /* 0x000fe2000ff1e03f */
[----:B------:R-:W-:Y:S01]  /*6b70*/  LEA R45, R44, UR16, 0x4 ;  /* 0x000000102c2d7c11 */ /* 0x000fe2000f8e20ff */
[----:B------:R-:W-:Y:S01]  /*6b80*/  ULDC.64 UR16, c[0x0][0x2c8] ;  /* 0x0000b20000107ab9 */ /* 0x000fe20000000a00 */
[----:B------:R-:W-:Y:S02]  /*6b90*/  UIADD3 UR13, UP1, UR13, 0x2000, URZ ;  /* 0x000020000d0d7890 */ /* 0x000fe4000ff3e03f */
[----:B------:R-:W-:Y:S02]  /*6ba0*/  UIMAD UR7, UR20, UR16, URZ ;  /* 0x00000010140772a4 */ /* 0x000fe4000f8e023f */
[----:B------:R-:W-:Y:S02]  /*6bb0*/  UIADD3 UR8, UP2, UR8, 0x1000, URZ ;  /* 0x0000100008087890 */ /* 0x000fe4000ff5e03f */
[----:B------:R-:W-:Y:S02]  /*6bc0*/  UIADD3 UR9, UP3, UR9, 0x1000, URZ ;  /* 0x0000100009097890 */ /* 0x000fe4000ff7e03f */
[----:B------:R-:W-:-:S02]  /*6bd0*/  UIADD3.X UR14, URZ, UR14, URZ, UP0, !UPT ;  /* 0x0000000e3f0e7290 */ /* 0x000fc400087fe43f */
[----:B------:R-:W-:Y:S02]  /*6be0*/  UIADD3.X UR15, URZ, UR15, URZ, UP1, !UPT ;  /* 0x0000000f3f0f7290 */ /* 0x000fe40008ffe43f */
[----:B------:R-:W-:Y:S02]  /*6bf0*/  UIADD3.X UR10, URZ, UR10, URZ, UP2, !UPT ;  /* 0x0000000a3f0a7290 */ /* 0x000fe400097fe43f */
[----:B------:R-:W-:Y:S01]  /*6c00*/  UIADD3.X UR11, URZ, UR11, URZ, UP3, !UPT ;  /* 0x0000000b3f0b7290 */ /* 0x000fe20009ffe43f */
[----:B--2---:R-:W-:Y:S04]  /*6c10*/  STS.128 [R2], R36 ;  /* 0x0000002402007388 */ /* 0x004fe80000000c00 */
[----:B---3--:R-:W-:Y:S01]  /*6c20*/  STS.128 [R2+0x200], R40 ;  /* 0x0002002802007388 */ /* 0x008fe20000000c00 */
[----:B------:R-:W-:-:S03]  /*6c30*/  NOP ;  /* 0x0000000000007918 */ /* 0x000fc60000000000 */
[----:B------:R-:W0:Y:S04]  /*6c40*/  LDS.128 R28, [R45] ;  /* 0x000000002d1c7984 */ /* 0x000e280000000c00 */
[----:B------:R-:W1:Y:S01]  /*6c50*/  LDS.128 R24, [R45+0x10] ;  /* 0x000010002d187984 */ /* 0x000e620000000c00 */
[--C-:B0-----:R-:W-:Y:S02]  /*6c60*/  HADD2.F32 R44, -RZ, R28.reuse.H0_H0 ;  /* 0x2000001cff2c7230 */ /* 0x101fe40000004100 */
[----:B------:R-:W-:Y:S02]  /*6c70*/  HADD2.F32 R28, -RZ, R28.H1_H1 ;  /* 0x3000001cff1c7230 */ /* 0x000fe40000004100 */
        /* <DEDUP_REMOVED lines=8> */
[--C-:B------:R-:W-:Y:S01]  /*6d00*/  HADD2.F32 R36, -RZ, R31.reuse.H0_H0 ;  /* 0x2000001fff247230 */ /* 0x100fe20000004100 */
[----:B------:R-:W0:Y:S01]  /*6d10*/  MUFU.EX2 R5, R5 ;  /* 0x0000000500057308 */ /* 0x000e220000000800 */
[----:B------:R-:W-:Y:S02]  /*6d20*/  HADD2.F32 R37, -RZ, R31.H1_H1 ;  /* 0x3000001fff257230 */ /* 0x000fe40000004100 */
[----:B------:R-:W-:Y:S01]  /*6d30*/  FMUL.FTZ R30, R33, -1.4426950216293334961 ;  /* 0xbfb8aa3b211e7820 */ /* 0x000fe20000410000 */
[----:B-1----:R-:W-:-:S02]  /*6d40*/  HADD2.F32 R47, -RZ, R26.H1_H1 ;  /* 0x3000001aff2f7230 */ /* 0x002fc40000004100 */
[----:B------:R-:W-:Y:S01]  /*6d50*/  FMUL.FTZ R35, R34, -1.4426950216293334961 ;  /* 0xbfb8aa3b22237820 */ /* 0x000fe20000410000 */
[----:B------:R-:W-:Y:S01]  /*6d60*/  FMUL.FTZ R31, R36, -1.4426950216293334961 ;  /* 0xbfb8aa3b241f7820 */ /* 0x000fe20000410000 */
[----:B------:R-:W-:Y:S01]  /*6d70*/  FMUL.FTZ R38, R37, -1.4426950216293334961 ;  /* 0xbfb8aa3b25267820 */ /* 0x000fe20000410000 */
[--C-:B------:R-:W-:Y:S01]  /*6d80*/  HADD2.F32 R39, -RZ, R24.reuse.H0_H0 ;  /* 0x20000018ff277230 */ /* 0x100fe20000004100 */
[----:B------:R-:W1:Y:S01]  /*6d90*/  MUFU.EX2 R23, R23 ;  /* 0x0000001700177308 */ /* 0x000e620000000800 */
[----:B------:R-:W-:Y:S02]  /*6da0*/  HADD2.F32 R40, -RZ, R24.H1_H1 ;  /* 0x30000018ff287230 */ /* 0x000fe40000004100 */
[----:B------:R-:W-:Y:S01]  /*6db0*/  FMUL.FTZ R48, R47, -1.4426950216293334961 ;  /* 0xbfb8aa3b2f307820 */ /* 0x000fe20000410000 */
[----:B------:R-:W-:Y:S02]  /*6dc0*/  HADD2.F32 R42, -RZ, R25.H0_H0 ;  /* 0x20000019ff2a7230 */ /* 0x000fe40000004100 */
[----:B------:R-:W-:Y:S01]  /*6dd0*/  FMUL.FTZ R24, R39, -1.4426950216293334961 ;  /* 0xbfb8aa3b27187820 */ /* 0x000fe20000410000 */
[----:B------:R-:W-:-:S02]  /*6de0*/  HADD2.F32 R50, -RZ, R27.H1_H1 ;  /* 0x3000001bff327230 */ /* 0x000fc40000004100 */
[----:B------:R-:W-:Y:S01]  /*6df0*/  FMUL.FTZ R41, R40, -1.4426950216293334961 ;  /* 0xbfb8aa3b28297820 */ /* 0x000fe20000410000 */
[----:B------:R-:W-:Y:S01]  /*6e00*/  HADD2.F32 R46, -RZ, R26.H0_H0 ;  /* 0x2000001aff2e7230 */ /* 0x000fe20000004100 */
[----:B------:R-:W2:Y:S01]  /*6e10*/  MUFU.EX2 R32, R32 ;  /* 0x0000002000207308 */ /* 0x000ea20000000800 */
[----:B------:R-:W-:Y:S02]  /*6e20*/  HADD2.F32 R43, -RZ, R25.H1_H1 ;  /* 0x30000019ff2b7230 */ /* 0x000fe40000004100 */
[----:B------:R-:W-:Y:S01]  /*6e30*/  FMUL.FTZ R25, R42, -1.4426950216293334961 ;  /* 0xbfb8aa3b2a197820 */ /* 0x000fe20000410000 */
[----:B------:R-:W-:Y:S02]  /*6e40*/  HADD2.F32 R49, -RZ, R27.H0_H0 ;  /* 0x2000001bff317230 */ /* 0x000fe40000004100 */
[----:B------:R-:W-:Y:S01]  /*6e50*/  FMUL.FTZ R51, R50, -1.4426950216293334961 ;  /* 0xbfb8aa3b32337820 */ /* 0x000fe20000410000 */
[----:B------:R-:W-:Y:S01]  /*6e60*/  FMUL.FTZ R26, R46, -1.4426950216293334961 ;  /* 0xbfb8aa3b2e1a7820 */ /* 0x000fe20000410000 */
[----:B------:R-:W-:Y:S01]  /*6e70*/  FMUL.FTZ R45, R43, -1.4426950216293334961 ;  /* 0xbfb8aa3b2b2d7820 */ /* 0x000fe20000410000 */
[----:B0-----:R-:W-:Y:S01]  /*6e80*/  FADD.FTZ R5, R5, 1 ;  /* 0x3f80000005057421 */ /* 0x001fe20000010000 */
[----:B------:R-:W0:Y:S01]  /*6e90*/  MUFU.EX2 R30, R30 ;  /* 0x0000001e001e7308 */ /* 0x000e220000000800 */
[----:B------:R-:W-:Y:S01]  /*6ea0*/  FMUL.FTZ R27, R49, -1.4426950216293334961 ;  /* 0xbfb8aa3b311b7820 */ /* 0x000fe20000410000 */
[----:B-1----:R-:W-:-:S06]  /*6eb0*/  FADD.FTZ R23, R23, 1 ;  /* 0x3f80000017177421 */ /* 0x002fcc0000010000 */
        /* <DEDUP_REMOVED lines=24> */
[----:B------:R-:W1:Y:S01]  /*7040*/  MUFU.RCP R5, R5 ;  /* 0x0000000500057308 */ /* 0x000e620000001000 */
        /* <DEDUP_REMOVED lines=9> */
[----:B------:R-:W1:Y:S01]  /*70e0*/  MUFU.RCP R35, R35 ;  /* 0x0000002300237308 */ /* 0x000e620000001000 */
[----:B0-----:R-:W-:-:S04]  /*70f0*/  FMUL.FTZ R29, R29, R32 ;  /* 0x000000201d1d7220 */ /* 0x001fc80000410000 */
[----:B------:R-:W-:Y:S02]  /*7100*/  FMUL.FTZ R29, R29, R18 ;  /* 0x000000121d1d7220 */ /* 0x000fe40000410000 */
[----:B------:R-:W0:Y:S01]  /*7110*/  LDC.64 R18, c[0x0][0x2c0] ;  /* 0x0000b000ff127b82 */ /* 0x000e220000000a00 */
[----:B------:R-:W2:Y:S02]  /*7120*/  MUFU.RCP R31, R31 ;  /* 0x0000001f001f7308 */ /* 0x000ea40000001000 */
[----:B------:R-:W-:-:S06]  /*7130*/  F2FP.F16.F32.PACK_AB R29, R29, R22 ;  /* 0x000000161d1d723e */ /* 0x000fcc00000000ff */
[----:B------:R-:W3:Y:S01]  /*7140*/  MUFU.RCP R38, R38 ;  /* 0x0000002600267308 */ /* 0x000ee20000001000 */
[----:B-1----:R-:W-:-:S04]  /*7150*/  FMUL.FTZ R23, R34, R35 ;  /* 0x0000002322177220 */ /* 0x002fc80000410000 */
[----:B------:R-:W-:-:S03]  /*7160*/  FMUL.FTZ R23, R23, R16 ;  /* 0x0000001017177220 */ /* 0x000fc60000410000 */
[----:B------:R1:W4:Y:S01]  /*7170*/  MUFU.RCP R53, R4 ;  /* 0x0000000400357308 */ /* 0x0003220000001000 */
[----:B--2---:R-:W-:-:S04]  /*7180*/  FMUL.FTZ R36, R36, R31 ;  /* 0x0000001f24247220 */ /* 0x004fc80000410000 */
[----:B------:R-:W-:-:S03]  /*7190*/  FMUL.FTZ R36, R36, R15 ;  /* 0x0000000f24247220 */ /* 0x000fc60000410000 */
[----:B------:R-:W2:Y:S01]  /*71a0*/  MUFU.RCP R55, R26 ;  /* 0x0000001a00377308 */ /* 0x000ea20000001000 */
[----:B-1----:R-:W-:Y:S01]  /*71b0*/  FMUL.FTZ R4, R33, R30 ;  /* 0x0000001e21047220 */ /* 0x002fe20000410000 */
[----:B---3--:R-:W-:-:S03]  /*71c0*/  FMUL.FTZ R37, R37, R38 ;  /* 0x0000002625257220 */ /* 0x008fc60000410000 */
[----:B------:R-:W-:Y:S01]  /*71d0*/  FMUL.FTZ R4, R4, R17 ;  /* 0x0000001104047220 */ /* 0x000fe20000410000 */
[----:B------:R-:W-:Y:S02]  /*71e0*/  FMUL.FTZ R37, R37, R14 ;  /* 0x0000000e25257220 */ /* 0x000fe40000410000 */
[----:B------:R-:W1:Y:S01]  /*71f0*/  MUFU.RCP R48, R48 ;  /* 0x0000003000307308 */ /* 0x000e620000001000 */
[----:B----4-:R-:W-:Y:S01]  /*7200*/  FMUL.FTZ R44, R44, R53 ;  /* 0x000000352c2c7220 */ /* 0x010fe20000410000 */
[----:B------:R-:W-:Y:S01]  /*7210*/  F2FP.F16.F32.PACK_AB R30, R23, R4 ;  /* 0x00000004171e723e */ /* 0x000fe200000000ff */
[----:B0-----:R-:W-:Y:S01]  /*7220*/  IMAD R4, R18, UR21, RZ ;  /* 0x0000001512047c24 */ /* 0x001fe2000f8e02ff */
[----:B------:R-:W-:Y:S01]  /*7230*/  F2FP.F16.F32.PACK_AB R31, R37, R36 ;  /* 0x00000024251f723e */ /* 0x000fe200000000ff */
[----:B------:R-:W-:-:S03]  /*7240*/  FMUL.FTZ R44, R44, R21 ;  /* 0x000000152c2c7220 */ /* 0x000fc60000410000 */
[----:B------:R-:W0:Y:S01]  /*7250*/  MUFU.RCP R24, R24 ;  /* 0x0000001800187308 */ /* 0x000e220000001000 */
[----:B--2---:R-:W-:-:S04]  /*7260*/  FMUL.FTZ R46, R46, R55 ;  /* 0x000000372e2e7220 */ /* 0x004fc80000410000 */
[----:B------:R-:W-:-:S03]  /*7270*/  FMUL.FTZ R46, R46, R9 ;  /* 0x000000092e2e7220 */ /* 0x000fc60000410000 */
[----:B------:R-:W2:Y:S01]  /*7280*/  MUFU.RCP R41, R41 ;  /* 0x0000002900297308 */ /* 0x000ea20000001000 */
[----:B-1----:R-:W-:-:S04]  /*7290*/  FMUL.FTZ R47, R47, R48 ;  /* 0x000000302f2f7220 */ /* 0x002fc80000410000 */
[----:B------:R-:W-:-:S03]  /*72a0*/  FMUL.FTZ R47, R47, R8 ;  /* 0x000000082f2f7220 */ /* 0x000fc60000410000 */
[----:B------:R-:W1:Y:S01]  /*72b0*/  MUFU.RCP R25, R25 ;  /* 0x0000001900197308 */ /* 0x000e620000001000 */
[----:B0-----:R-:W-:Y:S01]  /*72c0*/  FMUL.FTZ R14, R39, R24 ;  /* 0x00000018270e7220 */ /* 0x001fe20000410000 */
[----:B------:R-:W-:-:S03]  /*72d0*/  F2FP.F16.F32.PACK_AB R46, R47, R46 ;  /* 0x0000002e2f2e723e */ /* 0x000fc600000000ff */
        /* <DEDUP_REMOVED lines=8> */
[----:B0-----:R-:W-:-:S04]  /*7360*/  FMUL.FTZ R43, R43, R52 ;  /* 0x000000342b2b7220 */ /* 0x001fc80000410000 */
[----:B------:R-:W-:Y:S01]  /*7370*/  FMUL.FTZ R43, R43, R10 ;  /* 0x0000000a2b2b7220 */ /* 0x000fe20000410000 */
[----:B------:R-:W-:Y:S01]  /*7380*/  BAR.SYNC.DEFER_BLOCKING 0x0 ;  /* 0x0000000000007b1d */ /* 0x000fe20000010000 */
[----:B--2---:R-:W-:Y:S01]  /*7390*/  FMUL.FTZ R16, R49, R28 ;  /* 0x0000001c31107220 */ /* 0x004fe20000410000 */
[----:B------:R-:W-:Y:S02]  /*73a0*/  F2FP.F16.F32.PACK_AB R28, R5, R44 ;  /* 0x0000002c051c723e */ /* 0x000fe400000000ff */
[----:B------:R-:W-:Y:S01]  /*73b0*/  F2FP.F16.F32.PACK_AB R44, R15, R14 ;  /* 0x0000000e0f2c723e */ /* 0x000fe200000000ff */
[----:B------:R-:W-:Y:S01]  /*73c0*/  FMUL.FTZ R16, R16, R7 ;  /* 0x0000000710107220 */ /* 0x000fe20000410000 */
[----:B------:R-:W-:Y:S01]  /*73d0*/  F2FP.F16.F32.PACK_AB R45, R43, R42 ;  /* 0x0000002a2b2d723e */ /* 0x000fe200000000ff */
[----:B------:R-:W-:Y:S02]  /*73e0*/  IMAD R7, R78, R19, R4 ;  /* 0x000000134e077224 */ /* 0x000fe400078e0204 */
[----:B-1----:R-:W-:Y:S01]  /*73f0*/  FMUL.FTZ R17, R50, R51 ;  /* 0x0000003332117220 */ /* 0x002fe20000410000 */
[----:B------:R-:W-:-:S04]  /*7400*/  IMAD.WIDE.U32 R4, R78, R18, UR22 ;  /* 0x000000164e047e25 */ /* 0x000fc8000f8e0012 */
[----:B------:R-:W-:Y:S01]  /*7410*/  FMUL.FTZ R17, R17, R6 ;  /* 0x0000000611117220 */ /* 0x000fe20000410000 */
[----:B------:R-:W-:Y:S02]  /*7420*/  MOV R6, UR7 ;  /* 0x0000000700067c02 */ /* 0x000fe40008000f00 */
[----:B------:R-:W-:Y:S02]  /*7430*/  IADD3 R5, R5, R7, RZ ;  /* 0x0000000705057210 */ /* 0x000fe40007ffe0ff */
[----:B------:R-:W-:Y:S01]  /*7440*/  F2FP.F16.F32.PACK_AB R47, R17, R16 ;  /* 0x00000010112f723e */ /* 0x000fe200000000ff */
[C---:B------:R-:W-:Y:S02]  /*7450*/  IMAD R7, R79.reuse, UR17, R6 ;  /* 0x000000114f077c24 */ /* 0x040fe4000f8e0206 */
[----:B------:R-:W-:Y:S01]  /*7460*/  IMAD.WIDE.U32 R4, R79, UR16, R4 ;  /* 0x000000104f047c25 */ /* 0x000fe2000f8e0004 */
[----:B------:R-:W-:Y:S01]  /*7470*/  STS.128 [R0], R28 ;  /* 0x0000001c00007388 */ /* 0x000fe20000000c00 */
[----:B------:R-:W-:-:S03]  /*7480*/  ULDC.64 UR16, c[0x0][0x320] ;  /* 0x0000c80000107ab9 */ /* 0x000fc60000000a00 */
[----:B------:R0:W-:Y:S01]  /*7490*/  STS.128 [R0+0x10], R44 ;  /* 0x0000102c00007388 */ /* 0x0001e20000000c00 */
[----:B------:R-:W-:-:S03]  /*74a0*/  NOP ;  /* 0x0000000000007918 */ /* 0x000fc60000000000 */
[----:B------:R-:W1:Y:S01]  /*74b0*/  LDS.128 R8, [R2] ;  /* 0x0000000002087984 */ /* 0x000e620000000c00 */
[----:B------:R-:W-:Y:S02]  /*74c0*/  IADD3 R5, R5, R7, RZ ;  /* 0x0000000705057210 */ /* 0x000fe40007ffe0ff */
[C---:B------:R-:W-:Y:S01]  /*74d0*/  LEA R6, P0, R4.reuse, UR16, 0x1 ;  /* 0x0000001004067c11 */ /* 0x040fe2000f8008ff */
[----:B------:R2:W3:Y:S03]  /*74e0*/  LDS.128 R12, [R2+0x200] ;  /* 0x00020000020c7984 */ /* 0x0004e60000000c00 */
[----:B------:R-:W-:Y:S01]  /*74f0*/  LEA.HI.X R7, R4, UR17, R5, 0x1, P0 ;  /* 0x0000001104077c11 */ /* 0x000fe200080f0c05 */
[----:B0-----:R-:W0:Y:S02]  /*7500*/  LDC R0, c[0x0][0x224] ;  /* 0x00008900ff007b82 */ /* 0x001e240000000800 */
[----:B--2---:R-:W-:Y:S01]  /*7510*/  IMAD.WIDE R2, R3, 0x10, R6 ;  /* 0x0000001003027825 */ /* 0x004fe200078e0206 */
[----:B0-----:R-:W-:-:S04]  /*7520*/  ISETP.LE.AND P0, PT, R0, UR6, PT ;  /* 0x0000000600007c0c */ /* 0x001fc8000bf03270 */
[----:B-1----:R0:W-:Y:S04]  /*7530*/  STG.E.128 desc[UR18][R2.64], R8 ;  /* 0x0000000802007986 */ /* 0x0021e8000c101d12 */
[----:B---3--:R0:W-:Y:S05]  /*7540*/  STG.E.128 desc[UR18][R2.64+0x200], R12 ;  /* 0x0002000c02007986 */ /* 0x0081ea000c101d12 */
[----:B------:R-:W-:Y:S05]  /*7550*/  @!P0 BRA `(.L_x_678) ;  /* 0xffffff9000908947 */ /* 0x000fea000383ffff */
[----:B------:R-:W-:Y:S05]  /*7560*/  EXIT ;  /* 0x000000000000794d */ /* 0x000fea0003800000 */
.L_x_679:
        /* <DEDUP_REMOVED lines=9> */
.L_x_5175:


//--------------------- .text._Z25selective_scan_fwd_kernelI32Selective_Scan_fwd_kernel_traitsILi64ELi16ELi1ELb0ELb0ELb0ELb0EN3c104HalfENS1_7complexIfEEEEv13SSMParamsBase --------------------------
	.section	.text._Z25selective_scan_fwd_kernelI32Selective_Scan_fwd_kernel_traitsILi64ELi16ELi1ELb0ELb0ELb0ELb0EN3c104HalfENS1_7complexIfEEEEv13SSMParamsBase,"ax",@progbits
	.align	128
        .global         _Z25selective_scan_fwd_kernelI32Selective_Scan_fwd_kernel_traitsILi64ELi16ELi1ELb0ELb0ELb0ELb0EN3c104HalfENS1_7complexIfEEEEv13SSMParamsBase
        .type           _Z25selective_scan_fwd_kernelI32Selective_Scan_fwd_kernel_traitsILi64ELi16ELi1ELb0ELb0ELb0ELb0EN3c104HalfENS1_7complexIfEEEEv13SSMParamsBase,@function
        .size           _Z25selective_scan_fwd_kernelI32Selective_Scan_fwd_kernel_traitsILi64ELi16ELi1ELb0ELb0ELb0ELb0EN3c104HalfENS1_7complexIfEEEEv13SSMParamsBase,(.L_x_5176 - _Z25selective_scan_fwd_kernelI32Selective_Scan_fwd_kernel_traitsILi64ELi16ELi1ELb0ELb0ELb0ELb0EN3c104HalfENS1_7complexIfEEEEv13SSMParamsBase)
        .other          _Z25selective_scan_fwd_kernelI32Selective_Scan_fwd_kernel_traitsILi64ELi16ELi1ELb0ELb0ELb0ELb0EN3c104HalfENS1_7complexIfEEEEv13SSMParamsBase,@"STO_CUDA_ENTRY STV_DEFAULT"
_Z25selective_scan_fwd_kernelI32Selective_Scan_fwd_kernel_traitsILi64ELi16ELi1ELb0ELb0ELb0ELb0EN3c104HalfENS1_7complexIfEEEEv13SSMParamsBase:
.text._Z25selective_scan_fwd_kernelI32Selective_Scan_fwd_kernel_traitsILi64ELi16ELi1ELb0ELb0ELb0ELb0EN3c104HalfENS1_7complexIfEEEEv13SSMParamsBase:
        /* <DEDUP_REMOVED lines=31> */
[----:B------:R-:W-:Y:S01]  /*01f0*/  IMAD.WIDE.U32 R2, R96, UR4, RZ ;  /* 0x0000000460027c25 */ /* 0x000fe2000f8e00ff */
[----:B------:R-:W-:Y:S01]  /*0200*/  UMOV UR4, URZ ;  /* 0x0000003f00047c82 */ /* 0x000fe20008000000 */
[----:B------:R-:W3:Y:S01]  /*0210*/  LDC.64 R10, c[0x0][0x2f8] ;  /* 0x0000be00ff0a7b82 */ /* 0x000ee20000000a00 */
[----:B-----5:R-:W-:Y:S01]  /*0220*/  @P0 R2UR UR4, R0 ;  /* 0x00000000000402ca */ /* 0x020fe200000e0000 */
[C---:B------:R-:W-:Y:S01]  /*0230*/  IMAD R7, R96.reuse, UR5, R5 ;  /* 0x0000000560077c24 */ /* 0x040fe2000f8e0205 */
[----:B------:R-:W-:Y:S01]  /*0240*/  UMOV UR5, URZ ;  /* 0x0000003f00057c82 */ /* 0x000fe20008000000 */
[----:B------:R-:W-:Y:S01]  /*0250*/  IMAD.WIDE.U32 R4, R96, UR6, RZ ;  /* 0x0000000660047c25 */ /* 0x000fe2000f8e00ff */
[----:B------:R-:W-:-:S02]  /*0260*/  @P1 R2UR UR5, R6 ;  /* 0x00000000060512ca */ /* 0x000fc400000e0000 */
[----:B------:R-:W-:Y:S01]  /*0270*/  IADD3 R3, R3, R7, RZ ;  /* 0x0000000703037210 */ /* 0x000fe20007ffe0ff */
[----:B------:R-:W-:Y:S01]  /*0280*/  IMAD R9, R96, UR7, R9 ;  /* 0x0000000760097c24 */ /* 0x000fe2000f8e0209 */
[----:B------:R-:W-:Y:S02]  /*0290*/  ULDC.64 UR6, c[0x0][0x288] ;  /* 0x0000a20000067ab9 */ /* 0x000fe40000000a00 */
[----:B------:R-:W-:Y:S02]  /*02a0*/  IMAD R7, R97, UR6, RZ ;  /* 0x0000000661077c24 */ /* 0x000fe4000f8e02ff */
[----:B------:R-:W-:Y:S01]  /*02b0*/  IADD3 R5, R5, R9, RZ ;  /* 0x0000000905057210 */ /* 0x000fe20007ffe0ff */
[----:B------:R-:W-:Y:S02]  /*02c0*/  IMAD R9, R97, UR8, RZ ;  /* 0x0000000861097c24 */ /* 0x000fe4000f8e02ff */
[C---:B------:R-:W-:Y:S02]  /*02d0*/  IMAD R7, R98.reuse, UR7, R7 ;  /* 0x0000000762077c24 */ /* 0x040fe4000f8e0207 */
[----:B------:R-:W-:Y:S01]  /*02e0*/  IMAD.WIDE.U32 R2, R98, UR6, R2 ;  /* 0x0000000662027c25 */ /* 0x000fe2000f8e0002 */
[----:B------:R-:W-:-:S03]  /*02f0*/  UMOV UR6, URZ ;  /* 0x0000003f00067c82 */ /* 0x000fc60008000000 */
[C---:B------:R-:W-:Y:S01]  /*0300*/  IMAD R9, R98.reuse, UR9, R9 ;  /* 0x0000000962097c24 */ /* 0x040fe2000f8e0209 */
[----:B0-----:R-:W-:Y:S01]  /*0310*/  SHF.L.U32 R92, R99, 0x4, RZ ;  /* 0x00000004635c7819 */ /* 0x001fe200000006ff */
[----:B------:R-:W-:Y:S01]  /*0320*/  IMAD.WIDE.U32 R4, R98, UR8, R4 ;  /* 0x0000000862047c25 */ /* 0x000fe2000f8e0004 */
[----:B------:R-:W-:Y:S02]  /*0330*/  IADD3 R89, R3, R7, RZ ;  /* 0x0000000703597210 */ /* 0x000fe40007ffe0ff */
[----:B-1----:R-:W-:Y:S02]  /*0340*/  LEA R90, P0, R2, R90, 0x1 ;  /* 0x0000005a025a7211 */ /* 0x002fe400078008ff */
[----:B------:R-:W-:Y:S02]  /*0350*/  LOP3.LUT R93, R99, 0x1f, RZ, 0xc0, !PT ;  /* 0x0000001f635d7812 */ /* 0x000fe400078ec0ff */
[----:B------:R-:W-:Y:S02]  /*0360*/  IADD3 R87, R5, R9, RZ ;  /* 0x0000000905577210 */ /* 0x000fe40007ffe0ff */
[----:B---3--:R-:W-:-:S02]  /*0370*/  LEA R88, P1, R4, R10, 0x1 ;  /* 0x0000000a04587211 */ /* 0x008fc400078208ff */
[----:B------:R-:W-:Y:S02]  /*0380*/  LOP3.LUT R92, R92, 0xfffffe00, RZ, 0xc0, !PT ;  /* 0xfffffe005c5c7812 */ /* 0x000fe400078ec0ff */
[----:B------:R-:W-:Y:S02]  /*0390*/  LEA.HI.X R89, R2, R91, R89, 0x1, P0 ;  /* 0x0000005b02597211 */ /* 0x000fe400000f0c59 */
[----:B------:R-:W-:Y:S02]  /*03a0*/  LEA.HI.X R87, R4, R11, R87, 0x1, P1 ;  /* 0x0000000b04577211 */ /* 0x000fe400008f0c57 */
[----:B--2---:R-:W-:-:S07]  /*03b0*/  LOP3.LUT R91, R92, R93, RZ, 0xfc, !PT ;  /* 0x0000005d5c5b7212 */ /* 0x004fce00078efcff */
.L_x_721:
[----:B------:R-:W-:Y:S01]  /*03c0*/  BAR.SYNC.DEFER_BLOCKING 0x0 ;  /* 0x0000000000007b1d */ /* 0x000fe20000010000 */
[C-C-:B------:R-:W-:Y:S02]  /*03d0*/  LOP3.LUT R18, R92.reuse, 0x20, R93.reuse, 0xfe, !PT ;  /* 0x000000205c127812 */ /* 0x140fe400078efe5d */
[----:B0-----:R-:W-:Y:S02]  /*03e0*/  MOV R2, R90 ;  /* 0x0000005a00027202 */ /* 0x001fe40000000f00 */
[----:B------:R-:W-:Y:S01]  /*03f0*/  MOV R3, R89 ;  /* 0x0000005900037202 */ /* 0x000fe20000000f00 */
[----:B------:R-:W-:Y:S01]  /*0400*/  ULDC UR7, c[0x0][0x218] ;  /* 0x0000860000077ab9 */ /* 0x000fe20000000800 */
[C-C-:B------:R-:W-:Y:S01]  /*0410*/  LOP3.LUT R20, R92.reuse, 0x40, R93.reuse, 0xfe, !PT ;  /* 0x000000405c147812 */ /* 0x140fe200078efe5d */
[----:B------:R-:W-:Y:S01]  /*0420*/  UIMAD UR34, UR6, -0x400, UR7 ;  /* 0xfffffc00062278a4 */ /* 0x000fe2000f8e0207 */
[----:B------:R-:W-:Y:S01]  /*0430*/  LOP3.LUT R21, R92, 0x60, R93, 0xfe, !PT ;  /* 0x000000605c157812 */ /* 0x000fe200078efe5d */
[----:B------:R-:W-:Y:S01]  /*0440*/  IMAD.WIDE R2, R91, 0x2, R2 ;  /* 0x000000025b027825 */ /* 0x000fe200078e0202 */
[----:B------:R-:W-:-:S02]  /*0450*/  PRMT R5, RZ, 0x7610, R5 ;  /* 0x00007610ff057816 */ /* 0x000fc40000000005 */
[--C-:B------:R-:W-:Y:S02]  /*0460*/  LOP3.LUT R22, R92, 0x80, R93.reuse, 0xfe, !PT ;  /* 0x000000805c167812 */ /* 0x100fe400078efe5d */
[----:B------:R-:W-:Y:S02]  /*0470*/  ISETP.GE.AND P2, PT, R91, UR34, PT ;  /* 0x000000225b007c0c */ /* 0x000fe4000bf46270 */
[----:B------:R-:W-:Y:S02]  /*0480*/  ISETP.GE.AND P1, PT, R18, UR34, PT ;  /* 0x0000002212007c0c */ /* 0x000fe4000bf26270 */
[----:B------:R-:W-:Y:S02]  /*0490*/  PRMT R0, RZ, 0x7610, R0 ;  /* 0x00007610ff007816 */ /* 0x000fe40000000000 */
[C-C-:B------:R-:W-:Y:S02]  /*04a0*/  LOP3.LUT R23, R92.reuse, 0xa0, R93.reuse, 0xfe, !PT ;  /* 0x000000a05c177812 */ /* 0x140fe400078efe5d */
[----:B------:R-:W-:-:S02]  /*04b0*/  LOP3.LUT R24, R92, 0xc0, R93, 0xfe, !PT ;  /* 0x000000c05c187812 */ /* 0x000fc400078efe5d */
[----:B------:R-:W-:Y:S02]  /*04c0*/  ISETP.GE.AND P0, PT, R20, UR34, PT ;  /* 0x0000002214007c0c */ /* 0x000fe4000bf06270 */
[C-C-:B------:R-:W-:Y:S01]  /*04d0*/  LOP3.LUT R25, R92.reuse, 0xe0, R93.reuse, 0xfe, !PT ;  /* 0x000000e05c197812 */ /* 0x140fe200078efe5d */
[----:B------:R-:W2:Y:S01]  /*04e0*/  @!P2 LDG.E.U16 R5, desc[UR12][R2.64] ;  /* 0x0000000c0205a981 */ /* 0x000ea2000c1e1500 */
[----:B------:R-:W-:Y:S02]  /*04f0*/  ISETP.GE.AND P4, PT, R21, UR34, PT ;  /* 0x0000002215007c0c */ /* 0x000fe4000bf86270 */
[----:B------:R-:W-:Y:S01]  /*0500*/  LOP3.LUT R26, R92, 0x100, R93, 0xfe, !PT ;  /* 0x000001005c1a7812 */ /* 0x000fe200078efe5d */
[----:B------:R-:W3:Y:S01]  /*0510*/  @!P1 LDG.E.U16 R0, desc[UR12][R2.64+0x40] ;  /* 0x0000400c02009981 */ /* 0x000ee2000c1e1500 */
[----:B------:R-:W-:Y:S02]  /*0520*/  ISETP.GE.AND P6, PT, R22, UR34, PT ;  /* 0x0000002216007c0c */ /* 0x000fe4000bfc6270 */
        /* <DEDUP_REMOVED lines=9> */
[C---:B------:R-:W-:Y:S02]  /*05c0*/  LOP3.LUT R28, R92.reuse, 0x120, R93, 0xfe, !PT ;  /* 0x000001205c1c7812 */ /* 0x040fe400078efe5d */
[----:B------:R-:W-:Y:S01]  /*05d0*/  PRMT R11, RZ, 0x7610, R11 ;  /* 0x00007610ff0b7816 */ /* 0x000fe2000000000b */
[----:B------:R-:W5:Y:S01]  /*05e0*/  @!P4 LDG.E.U16 R4, desc[UR12][R2.64+0xc0] ;  /* 0x0000c00c0204c981 */ /* 0x000f62000c1e1500 */
[C-C-:B------:R-:W-:Y:S02]  /*05f0*/  LOP3.LUT R30, R92.reuse, 0x140, R93.reuse, 0xfe, !PT ;  /* 0x000001405c1e7812 */ /* 0x140fe400078efe5d */
[----:B------:R-:W-:Y:S01]  /*0600*/  PRMT R8, RZ, 0x7610, R8 ;  /* 0x00007610ff087816 */ /* 0x000fe20000000008 */
[----:B------:R-:W5:Y:S01]  /*0610*/  @!P6 LDG.E.U16 R9, desc[UR12][R2.64+0x100] ;  /* 0x0001000c0209e981 */ /* 0x000f62000c1e1500 */
[----:B------:R-:W-:-:S02]  /*0620*/  LOP3.LUT R32, R92, 0x160, R93, 0xfe, !PT ;  /* 0x000001605c207812 */ /* 0x000fc400078efe5d */
[----:B------:R-:W-:Y:S01]  /*0630*/  PRMT R13, RZ, 0x7610, R13 ;  /* 0x00007610ff0d7816 */ /* 0x000fe2000000000d */
[----:B------:R-:W5:Y:S01]  /*0640*/  @!P5 LDG.E.U16 R6, desc[UR12][R2.64+0x140] ;  /* 0x0001400c0206d981 */ /* 0x000f62000c1e1500 */
[C-C-:B------:R-:W-:Y:S02]  /*0650*/  LOP3.LUT R34, R92.reuse, 0x180, R93.reuse, 0xfe, !PT ;  /* 0x000001805c227812 */ /* 0x140fe400078efe5d */
[--C-:B------:R-:W-:Y:S01]  /*0660*/  LOP3.LUT R36, R92, 0x1a0, R93.reuse, 0xfe, !PT ;  /* 0x000001a05c247812 */ /* 0x100fe200078efe5d */
[----:B------:R-:W5:Y:S01]  /*0670*/  @!P3 LDG.E.U16 R11, desc[UR12][R2.64+0x180] ;  /* 0x0001800c020bb981 */ /* 0x000f62000c1e1500 */
[----:B------:R-:W-:Y:S02]  /*0680*/  ISETP.GE.AND P0, PT, R28, UR34, PT ;  /* 0x000000221c007c0c */ /* 0x000fe4000bf06270 */
[----:B------:R-:W-:Y:S01]  /*0690*/  LOP3.LUT R50, R92, 0x1c0, R93, 0xfe, !PT ;  /* 0x000001c05c327812 */ /* 0x000fe200078efe5d */
[----:B------:R-:W5:Y:S01]  /*06a0*/  @!P2 LDG.E.U16 R8, desc[UR12][R2.64+0x1c0] ;  /* 0x0001c00c0208a981 */ /* 0x000f62000c1e1500 */
[----:B------:R-:W-:-:S02]  /*06b0*/  ISETP.GE.AND P4, PT, R30, UR34, PT ;  /* 0x000000221e007c0c */ /* 0x000fc4000bf86270 */
[----:B------:R-:W-:Y:S01]  /*06c0*/  LOP3.LUT R55, R92, 0x1e0, R93, 0xfe, !PT ;  /* 0x000001e05c377812 */ /* 0x000fe200078efe5d */
[----:B------:R-:W5:Y:S01]  /*06d0*/  @!P1 LDG.E.U16 R13, desc[UR12][R2.64+0x200] ;  /* 0x0002000c020d9981 */ /* 0x000f62000c1e1500 */
        /* <DEDUP_REMOVED lines=74> */
[----:B------:R-:W-:Y:S02]  /*0b80*/  ISETP.GE.AND P1, PT, R22, UR34, PT ;  /* 0x0000002216007c0c */ /* 0x000fe4000bf26270 */
[----:B------:R-:W-:Y:S02]  /*0b90*/  MOV R2, R88 ;  /* 0x0000005800027202 */ /* 0x000fe40000000f00 */
[----:B------:R-:W-:-:S02]  /*0ba0*/  MOV R3, R87 ;  /* 0x0000005700037202 */ /* 0x000fc40000000f00 */
[----:B------:R-:W-:Y:S01]  /*0bb0*/  ISETP.GE.AND P4, PT, R20, UR34, PT ;  /* 0x0000002214007c0c */ /* 0x000fe2000bf86270 */
[----:B------:R-:W-:Y:S01]  /*0bc0*/  IMAD.WIDE R2, R91, 0x2, R2 ;  /* 0x000000025b027825 */ /* 0x000fe200078e0202 */
[----:B------:R-:W-:Y:S01]  /*0bd0*/  ISETP.GE.AND P5, PT, R24, UR34, PT ;  /* 0x0000002218007c0c */ /* 0x000fe2000bfa6270 */
[----:B--2---:R-:W-:Y:S04]  /*0be0*/  STS.U16 [R86], R5 ;  /* 0x0000000556007388 */ /* 0x004fe80000000400 */
[----:B---3--:R0:W-:Y:S02]  /*0bf0*/  STS.U16 [R85+0x40], R0 ;  /* 0x0000400055007388 */ /* 0x0081e40000000400 */
[----:B0-----:R-:W-:Y:S02]  /*0c00*/  LEA R0, R95, R92, 0x4 ;  /* 0x0000005c5f007211 */ /* 0x001fe400078e20ff */
        /* <DEDUP_REMOVED lines=166> */
.L_x_681:
[----:B------:R-:W-:Y:S05]  /*1670*/  BSYNC B0 ;  /* 0x0000000000007941 */ /* 0x000fea0003800000 */
.L_x_680:
        /* <DEDUP_REMOVED lines=36> */
.L_x_683:
[----:B------:R-:W-:Y:S05]  /*18c0*/  BSYNC B0 ;  /* 0x0000000000007941 */ /* 0x000fea0003800000 */
.L_x_682:
        /* <DEDUP_REMOVED lines=38> */
.L_x_685:
[----:B------:R-:W-:Y:S05]  /*1b30*/  BSYNC B0 ;  /* 0x0000000000007941 */ /* 0x000fea0003800000 */
.L_x_684:
        /* <DEDUP_REMOVED lines=36> */
.L_x_687:
[----:B------:R-:W-:Y:S05]  /*1d80*/  BSYNC B0 ;  /* 0x0000000000007941 */ /* 0x000fea0003800000 */
.L_x_686:
        /* <DEDUP_REMOVED lines=38> */
.L_x_689:
[----:B------:R-:W-:Y:S05]  /*1ff0*/  BSYNC B0 ;  /* 0x0000000000007941 */ /* 0x000fea0003800000 */
.L_x_688:
        /* <DEDUP_REMOVED lines=36> */
.L_x_691:
[----:B------:R-:W-:Y:S05]  /*2240*/  BSYNC B0 ;  /* 0x0000000000007941 */ /* 0x000fea0003800000 */
.L_x_690:
        /* <DEDUP_REMOVED lines=38> */
.L_x_693:
[----:B------:R-:W-:Y:S05]  /*24b0*/  BSYNC B0 ;  /* 0x0000000000007941 */ /* 0x000fea0003800000 */
.L_x_692:
        /* <DEDUP_REMOVED lines=37> */
.L_x_695:
[----:B------:R-:W-:Y:S05]  /*2710*/  BSYNC B0 ;  /* 0x0000000000007941 */ /* 0x000fea0003800000 */
.L_x_694:
        /* <DEDUP_REMOVED lines=42> */
.L_x_697:
[----:B------:R-:W-:Y:S05]  /*29c0*/  BSYNC B0 ;  /* 0x0000000000007941 */ /* 0x000fea0003800000 */
.L_x_696:
        /* <DEDUP_REMOVED lines=40> */
.L_x_699:
[----:B------:R-:W-:Y:S05]  /*2c50*/  BSYNC B0 ;  /* 0x0000000000007941 */ /* 0x000fea0003800000 */
.L_x_698:
        /* <DEDUP_REMOVED lines=46> */
.L_x_701:
[----:B------:R-:W-:Y:S05]  /*2f40*/  BSYNC B0 ;  /* 0x0000000000007941 */ /* 0x000fea0003800000 */
.L_x_700:
        /* <DEDUP_REMOVED lines=33> */
.L_x_703:
[----:B------:R-:W-:Y:S05]  /*3160*/  BSYNC B0 ;  /* 0x0000000000007941 */ /* 0x000fea0003800000 */
.L_x_702:
        /* <DEDUP_REMOVED lines=33> */
.L_x_705:
[----:B------:R-:W-:Y:S05]  /*3380*/  BSYNC B0 ;  /* 0x0000000000007941 */ /* 0x000fea0003800000 */
.L_x_704:
        /* <DEDUP_REMOVED lines=33> */
.L_x_707:
[----:B------:R-:W-:Y:S05]  /*35a0*/  BSYNC B0 ;  /* 0x0000000000007941 */ /* 0x000fea0003800000 */
.L_x_706:
        /* <DEDUP_REMOVED lines=33> */
.L_x_709:
[----:B------:R-:W-:Y:S05]  /*37c0*/  BSYNC B0 ;  /* 0x0000000000007941 */ /* 0x000fea0003800000 */
.L_x_708:
        /* <DEDUP_REMOVED lines=33> */
.L_x_711:
[----:B------:R-:W-:Y:S05]  /*39e0*/  BSYNC B0 ;  /* 0x0000000000007941 */ /* 0x000fea0003800000 */
.L_x_710:
        /* <DEDUP_REMOVED lines=34> */
.L_x_718:
        /* <DEDUP_REMOVED lines=22> */
[----:B------:R-:W-:-:S02]  /*3d70*/  UIMAD UR9, UR7, UR23, UR9 ;  /* 0x00000017070972a4 */ /* 0x000fc4000f8e0209 */
[----:B------:R-:W-:Y:S01]  /*3d80*/  UIMAD UR8, UR7, UR27, UR8 ;  /* 0x0000001b070872a4 */ /* 0x000fe2000f8e0208 */
[----:B0-----:R-:W-:-:S04]  /*3d90*/  SHF.L.U32 R14, R99, 0x4, RZ ;  /* 0x00000004630e7819 */ /* 0x001fc800000006ff */
[----:B------:R-:W-:-:S04]  /*3da0*/  IADD3 R16, R14, 0xc, RZ ;  /* 0x0000000c0e107810 */ /* 0x000fc80007ffe0ff */
[----:B------:R-:W-:Y:S01]  /*3db0*/  ISETP.GE.U32.AND P3, PT, R16, UR34, PT ;  /* 0x0000002210007c0c */ /* 0x000fe2000bf66070 */
[----:B------:R-:W-:-:S05]  /*3dc0*/  FMUL.FTZ R136, R41, R58 ;  /* 0x0000003a29887220 */ /* 0x000fca0000410000 */
[----:B------:R-:W-:Y:S01]  /*3dd0*/  FSEL R136, R136, RZ, !P3 ;  /* 0x000000ff88887208 */ /* 0x000fe20005800000 */
        /* <DEDUP_REMOVED lines=8> */
[----:B------:R-:W-:Y:S01]  /*3e60*/  FMUL.FTZ R8, R18, R61 ;  /* 0x0000003d12087220 */ /* 0x000fe20000410000 */
        /* <DEDUP_REMOVED lines=52> */
[C---:B------:R-:W-:Y:S01]  /*41b0*/  FMUL.FTZ R13, R18.reuse, R60 ;  /* 0x0000003c120d7220 */ /* 0x040fe20000410000 */
        /* <DEDUP_REMOVED lines=17> */
[----:B------:R-:W-:Y:S01]  /*42d0*/  MUFU.SIN R108, R4 ;  /* 0x00000004006c7308 */ /* 0x000fe20000000400 */
[----:B------:R-:W-:Y:S01]  /*42e0*/  IADD3 R9, R9, UR8, RZ ;  /* 0x0000000809097c10 */ /* 0x000fe2000fffe0ff */
[----:B---3--:R-:W-:Y:S01]  /*42f0*/  FMUL.FTZ R118, R119, R118 ;  /* 0x0000007677767220 */ /* 0x008fe20000410000 */
[----:B------:R-:W-:Y:S02]  /*4300*/  LEA.HI.X R3, R6, UR29, R3, 0x3, P6 ;  /* 0x0000001d06037c11 */ /* 0x000fe4000b0f1c03 */
[----:B------:R-:W-:Y:S02]  /*4310*/  IADD3 R6, R14, 0x7, RZ ;  /* 0x000000070e067810 */ /* 0x000fe40007ffe0ff */
[----:B------:R-:W-:Y:S01]  /*4320*/  ISETP.GE.U32.AND P6, PT, R21, UR34, PT ;  /* 0x0000002215007c0c */ /* 0x000fe2000bfc6070 */
[----:B------:R-:W-:Y:S01]  /*4330*/  MUFU.COS R112, R4 ;  /* 0x0000000400707308 */ /* 0x000fe20000000000 */
[----:B0-----:R-:W-:Y:S01]  /*4340*/  FMUL.FTZ R116, R115, R116 ;  /* 0x0000007473747220 */ /* 0x001fe20000410000 */
[----:B------:R-:W2:Y:S01]  /*4350*/  LDG.E.64 R2, desc[UR12][R2.64] ;  /* 0x0000000c02027981 */ /* 0x000ea2000c1e1b00 */
[----:B------:R-:W-:Y:S01]  /*4360*/  FSEL R124, R121, RZ, !P6 ;  /* 0x000000ff797c7208 */ /* 0x000fe20007000000 */
[----:B------:R-:W-:Y:S01]  /*4370*/  FMUL.FTZ R121, R119, R117 ;  /* 0x0000007577797220 */ /* 0x000fe20000410000 */
[----:B------:R-:W-:Y:S01]  /*4380*/  FMUL.FTZ R119, R47, R62 ;  /* 0x0000003e2f777220 */ /* 0x000fe20000410000 */
[----:B------:R-:W-:-:S02]  /*4390*/  FSEL R123, R123, 1, !P6 ;  /* 0x3f8000007b7b7808 */ /* 0x000fc40007000000 */
[----:B------:R-:W-:Y:S01]  /*43a0*/  MUFU.SIN R4, R12 ;  /* 0x0000000c00047308 */ /* 0x000fe20000000400 */
[----:B------:R-:W-:Y:S02]  /*43b0*/  FSEL R122, R122, RZ, !P6 ;  /* 0x000000ff7a7a7208 */ /* 0x000fe40007000000 */
[----:B------:R-:W-:-:S05]  /*43c0*/  IADD3 R117, R14, 0x5, RZ ;  /* 0x000000050e757810 */ /* 0x000fca0007ffe0ff */
        /* <DEDUP_REMOVED lines=12> */
[----:B------:R-:W-:Y:S02]  /*4490*/  ISETP.GE.U32.AND P6, PT, R8, UR34, PT ;  /* 0x0000002208007c0c */ /* 0x000fe4000bfc6070 */
[----:B------:R-:W-:Y:S01]  /*44a0*/  FSEL R119, R119, RZ, !P5 ;  /* 0x000000ff77777208 */ /* 0x000fe20006800000 */
[----:B------:R-:W-:Y:S01]  /*44b0*/  MUFU.SIN R7, R125 ;  /* 0x0000007d00077308 */ /* 0x000fe20000000400 */
[----:B-1----:R-:W-:-:S07]  /*44c0*/  FMUL.FTZ R112, R113, R112 ;  /* 0x0000007071707220 */ /* 0x002fce0000410000 */
[----:B------:R1:W-:Y:S01]  /*44d0*/  MUFU.COS R9, R125 ;  /* 0x0000007d00097308 */ /* 0x0003e20000000000 */
[C---:B0-----:R-:W-:Y:S01]  /*44e0*/  FMUL.FTZ R110, R111.reuse, R110 ;  /* 0x0000006e6f6e7220 */ /* 0x041fe20000410000 */
[----:B------:R-:W-:-:S06]  /*44f0*/  FMUL.FTZ R109, R111, R109 ;  /* 0x0000006d6f6d7220 */ /* 0x000fcc0000410000 */
[----:B------:R-:W0:Y:S01]  /*4500*/  MUFU.EX2 R106, R106 ;  /* 0x0000006a006a7308 */ /* 0x000e220000000800 */
[----:B-1----:R-:W-:Y:S01]  /*4510*/  FMUL.RZ R125, R120, 0.15915493667125701904 ;  /* 0x3e22f983787d7820 */ /* 0x002fe2000040c000 */
[----:B------:R-:W-:Y:S01]  /*4520*/  FSEL R120, R118, 1, !P5 ;  /* 0x3f80000076787808 */ /* 0x000fe20006800000 */
[----:B------:R-:W-:Y:S01]  /*4530*/  FMUL.FTZ R118, R115, R114 ;  /* 0x0000007273767220 */ /* 0x000fe20000410000 */
[----:B------:R-:W-:Y:S01]  /*4540*/  FMUL.FTZ R115, R48, R63 ;  /* 0x0000003f30737220 */ /* 0x000fe20000410000 */
[----:B------:R-:W-:Y:S02]  /*4550*/  IADD3 R114, R14, 0x4, RZ ;  /* 0x000000040e727810 */ /* 0x000fe40007ffe0ff */
[----:B------:R-:W-:Y:S01]  /*4560*/  ISETP.GE.U32.AND P5, PT, R117, UR34, PT ;  /* 0x0000002275007c0c */ /* 0x000fe2000bfa6070 */
[----:B------:R-:W1:Y:S01]  /*4570*/  MUFU.EX2 R102, R102 ;  /* 0x0000006600667308 */ /* 0x000e620000000800 */
[----:B------:R-:W-:Y:S02]  /*4580*/  FSEL R117, R116, 1, !P6 ;  /* 0x3f80000074757808 */ /* 0x000fe40007000000 */
[----:B------:R-:W-:-:S02]  /*4590*/  FSEL R118, R118, RZ, !P6 ;  /* 0x000000ff76767208 */ /* 0x000fc40007000000 */
[----:B------:R-:W-:Y:S01]  /*45a0*/  FSEL R116, R115, RZ, !P6 ;  /* 0x000000ff73747208 */ /* 0x000fe20007000000 */
[----:B------:R-:W-:Y:S01]  /*45b0*/  FMUL.FTZ R115, R113, R108 ;  /* 0x0000006c71737220 */ /* 0x000fe20000410000 */
[----:B------:R-:W-:Y:S01]  /*45c0*/  ISETP.GE.U32.AND P6, PT, R114, UR34, PT ;  /* 0x0000002272007c0c */ /* 0x000fe2000bfc6070 */
[----:B------:R-:W-:Y:S01]  /*45d0*/  FMUL.FTZ R114, R5, R55 ;  /* 0x0000003705727220 */ /* 0x000fe20000410000 */
[----:B------:R-:W-:Y:S01]  /*45e0*/  FMUL.FTZ R113, R49, R64 ;  /* 0x0000004031717220 */ /* 0x000fe20000410000 */
[----:B------:R-:W-:Y:S01]  /*45f0*/  IADD3 R108, R14, 0x3, RZ ;  /* 0x000000030e6c7810 */ /* 0x000fe20007ffe0ff */
[----:B------:R-:W3:Y:S01]  /*4600*/  MUFU.EX2 R104, R104 ;  /* 0x0000006800687308 */ /* 0x000ee20000000800 */
[----:B------:R-:W-:Y:S01]  /*4610*/  FMUL.RZ R126, R114, 0.15915493667125701904 ;  /* 0x3e22f983727e7820 */ /* 0x000fe2000040c000 */
[----:B------:R-:W-:Y:S01]  /*4620*/  FSEL R115, R115, RZ, !P5 ;  /* 0x000000ff73737208 */ /* 0x000fe20006800000 */
[----:B0-----:R-:W-:Y:S01]  /*4630*/  FMUL.FTZ R107, R106, R107 ;  /* 0x0000006b6a6b7220 */ /* 0x001fe20000410000 */
[----:B------:R-:W-:-:S02]  /*4640*/  FSEL R114, R112, 1, !P5 ;  /* 0x3f80000070727808 */ /* 0x000fc40006800000 */
[----:B------:R-:W-:Y:S01]  /*4650*/  FSEL R113, R113, RZ, !P5 ;  /* 0x000000ff71717208 */ /* 0x000fe20006800000 */
[----:B-1----:R-:W-:Y:S01]  /*4660*/  FMUL.FTZ R103, R102, R103 ;  /* 0x0000006766677220 */ /* 0x002fe20000410000 */
[----:B------:R-:W-:Y:S01]  /*4670*/  MUFU.SIN R8, R125 ;  /* 0x0000007d00087308 */ /* 0x000fe20000000400 */
[----:B------:R-:W-:Y:S02]  /*4680*/  ISETP.GE.U32.AND P5, PT, R108, UR34, PT ;  /* 0x000000226c007c0c */ /* 0x000fe4000bfa6070 */
[----:B------:R-:W-:Y:S02]  /*4690*/  IADD3 R108, R14, 0x2, RZ ;  /* 0x000000020e6c7810 */ /* 0x000fe40007ffe0ff */
[----:B------:R-:W-:Y:S02]  /*46a0*/  FSEL R111, R110, 1, !P6 ;  /* 0x3f8000006e6f7808 */ /* 0x000fe40007000000 */
[----:B------:R-:W-:Y:S01]  /*46b0*/  FSEL R112, R109, RZ, !P6 ;  /* 0x000000ff6d707208 */ /* 0x000fe20007000000 */
[----:B------:R0:W-:Y:S01]  /*46c0*/  MUFU.COS R127, R125 ;  /* 0x0000007d007f7308 */ /* 0x0001e20000000000 */
[----:B------:R-:W-:Y:S01]  /*46d0*/  FSEL R109, R107, RZ, !P5 ;  /* 0x000000ff6b6d7208 */ /* 0x000fe20006800000 */
[C---:B---3--:R-:W-:Y:S01]  /*46e0*/  FMUL.FTZ R101, R104.reuse, R101 ;  /* 0x0000006568657220 */ /* 0x048fe20000410000 */
[----:B------:R-:W-:-:S05]  /*46f0*/  FMUL.FTZ R19, R104, R19 ;  /* 0x0000001368137220 */ /* 0x000fca0000410000 */
[----:B------:R-:W1:Y:S01]  /*4700*/  MUFU.EX2 R17, R17 ;  /* 0x0000001100117308 */ /* 0x000e620000000800 */
[----:B0-----:R-:W-:-:S05]  /*4710*/  FMUL.FTZ R125, R51, R66 ;  /* 0x00000042337d7220 */ /* 0x001fca0000410000 */
[----:B------:R-:W-:Y:S01]  /*4720*/  FSEL R110, R125, RZ, !P6 ;  /* 0x000000ff7d6e7208 */ /* 0x000fe20007000000 */
[----:B------:R-:W-:Y:S01]  /*4730*/  FMUL.FTZ R125, R54, R67 ;  /* 0x00000043367d7220 */ /* 0x000fe20000410000 */
[----:B------:R-:W-:Y:S01]  /*4740*/  ISETP.GE.U32.AND P6, PT, R108, UR34, PT ;  /* 0x000000226c007c0c */ /* 0x000fe2000bfc6070 */
[----:B------:R-:W-:Y:S01]  /*4750*/  FMUL.FTZ R108, R106, R105 ;  /* 0x000000696a6c7220 */ /* 0x000fe20000410000 */
[----:B------:R-:W-:Y:S01]  /*4760*/  FMUL.FTZ R106, R52, R65 ;  /* 0x00000041346a7220 */ /* 0x000fe20000410000 */
[----:B------:R-:W-:Y:S01]  /*4770*/  IADD3 R105, R14, 0x1, RZ ;  /* 0x000000010e697810 */ /* 0x000fe20007ffe0ff */
[----:B------:R-:W-:Y:S01]  /*4780*/  MUFU.SIN R129, R126 ;  /* 0x0000007e00817308 */ /* 0x000fe20000000400 */
[----:B------:R-:W-:Y:S01]  /*4790*/  FSEL R104, R101, 1, !P6 ;  /* 0x3f80000065687808 */ /* 0x000fe20007000000 */
[----:B------:R-:W-:Y:S01]  /*47a0*/  FMUL.FTZ R101, R56, R69 ;  /* 0x0000004538657220 */ /* 0x000fe20000410000 */
[----:B------:R-:W-:Y:S02]  /*47b0*/  FSEL R108, R108, 1, !P5 ;  /* 0x3f8000006c6c7808 */ /* 0x000fe40006800000 */
[----:B------:R-:W-:Y:S01]  /*47c0*/  FSEL R107, R106, RZ, !P5 ;  /* 0x000000ff6a6b7208 */ /* 0x000fe20006800000 */
[----:B-1----:R-:W-:Y:S01]  /*47d0*/  FMUL.FTZ R100, R17, R100 ;  /* 0x0000006411647220 */ /* 0x002fe20000410000 */
[----:B------:R-:W-:Y:S01]  /*47e0*/  ISETP.GE.U32.AND P5, PT, R105, UR34, PT ;  /* 0x0000002269007c0c */ /* 0x000fe2000bfa6070 */
[----:B------:R-:W-:Y:S01]  /*47f0*/  FMUL.FTZ R105, R102, R15 ;  /* 0x0000000f66697220 */ /* 0x000fe20000410000 */
[----:B------:R-:W-:Y:S01]  /*4800*/  FMUL.FTZ R102, R53, R68 ;  /* 0x0000004435667220 */ /* 0x000fe20000410000 */
[----:B------:R-:W-:Y:S01]  /*4810*/  FSEL R106, R19, RZ, !P6 ;  /* 0x000000ff136a7208 */ /* 0x000fe20007000000 */
[----:B------:R0:W-:Y:S01]  /*4820*/  MUFU.COS R130, R126 ;  /* 0x0000007e00827308 */ /* 0x0001e20000000000 */
[----:B------:R-:W-:Y:S01]  /*4830*/  FSEL R100, R100, RZ, !P5 ;  /* 0x000000ff64647208 */ /* 0x000fe20006800000 */
[----:B------:R-:W-:Y:S01]  /*4840*/  FMUL.FTZ R15, R18, R50 ;  /* 0x00000032120f7220 */ /* 0x000fe20000410000 */
[----:B------:R-:W-:-:S02]  /*4850*/  FSEL R102, R102, RZ, !P6 ;  /* 0x000000ff66667208 */ /* 0x000fc40007000000 */
[C---:B------:R-:W-:Y:S01]  /*4860*/  ISETP.GE.U32.AND P6, PT, R14.reuse, UR34, PT ;  /* 0x000000220e007c0c */ /* 0x040fe2000bfc6070 */
[----:B------:R-:W-:Y:S01]  /*4870*/  FMUL.FTZ R19, RZ, R100 ;  /* 0x00000064ff137220 */ /* 0x000fe20000410000 */
[----:B------:R-:W-:Y:S01]  /*4880*/  FSEL R125, R125, RZ, !P5 ;  /* 0x000000ff7d7d7208 */ /* 0x000fe20006800000 */
[----:B------:R-:W1:Y:S01]  /*4890*/  MUFU.EX2 R11, R11 ;  /* 0x0000000b000b7308 */ /* 0x000e620000000800 */
[----:B0-----:R-:W-:Y:S01]  /*48a0*/  FMUL.FTZ R126, R17, R0 ;  /* 0x00000000117e7220 */ /* 0x001fe20000410000 */
[----:B------:R-:W-:Y:S01]  /*48b0*/  IADD3 R0, R14, 0xa, RZ ;  /* 0x0000000a0e007810 */ /* 0x000fe20007ffe0ff */
[-C--:B------:R-:W-:Y:S01]  /*48c0*/  FMUL.FTZ R17, R18, R45.reuse ;  /* 0x0000002d12117220 */ /* 0x080fe20000410000 */
[----:B------:R-:W-:Y:S01]  /*48d0*/  FSEL R101, R101, RZ, !P6 ;  /* 0x000000ff65657208 */ /* 0x000fe20007000000 */
[----:B------:R-:W-:Y:S01]  /*48e0*/  FMUL.FTZ R18, R5, R50 ;  /* 0x0000003205127220 */ /* 0x000fe20000410000 */
[----:B------:R-:W-:Y:S01]  /*48f0*/  FSEL R105, R105, RZ, !P6 ;  /* 0x000000ff69697208 */ /* 0x000fe20007000000 */
[----:B------:R-:W-:Y:S01]  /*4900*/  FMUL.FTZ R5, R5, R45 ;  /* 0x0000002d05057220 */ /* 0x000fe20000410000 */
[----:B------:R-:W-:Y:S01]  /*4910*/  FSEL R103, R103, 1, !P6 ;  /* 0x3f80000067677808 */ /* 0x000fe20007000000 */
[----:B------:R-:W0:Y:S01]  /*4920*/  MUFU.EX2 R6, R6 ;  /* 0x0000000600067308 */ /* 0x000e220000000800 */
[----:B------:R-:W-:Y:S01]  /*4930*/  ISETP.GE.U32.AND P6, PT, R0, UR34, PT ;  /* 0x0000002200007c0c */ /* 0x000fe2000bfc6070 */
[----:B------:R-:W-:Y:S01]  /*4940*/  FMUL.FTZ R0, R100, R101 ;  /* 0x0000006564007220 */ /* 0x000fe20000410000 */
[----:B------:R-:W-:Y:S01]  /*4950*/  FSEL R126, R126, 1, !P5 ;  /* 0x3f8000007e7e7808 */ /* 0x000fe20006800000 */
[----:B------:R-:W-:Y:S01]  /*4960*/  FMUL.RZ R135, R5, 0.15915493667125701904 ;  /* 0x3e22f98305877820 */ /* 0x000fe2000040c000 */
[----:B------:R-:W-:Y:S01]  /*4970*/  IADD3 R14, R14, 0x9, RZ ;  /* 0x000000090e0e7810 */ /* 0x000fe20007ffe0ff */
[----:B------:R-:W-:-:S02]  /*4980*/  FMUL.RZ R134, R18, 0.15915493667125701904 ;  /* 0x3e22f98312867820 */ /* 0x000fc4000040c000 */
[----:B------:R-:W-:Y:S01]  /*4990*/  FFMA.FTZ R133, RZ, R126, R0 ;  /* 0x0000007eff857223 */ /* 0x000fe20000010000 */
[----:B------:R-:W-:Y:S01]  /*49a0*/  FFMA.FTZ R0, R126, R101, -R19 ;  /* 0x000000657e007223 */ /* 0x000fe20000010813 */
[----:B------:R-:W-:Y:S01]  /*49b0*/  ISETP.GE.U32.AND P5, PT, R14, UR34, PT ;  /* 0x000000220e007c0c */ /* 0x000fe2000bfa6070 */
[----:B------:R-:W-:Y:S01]  /*49c0*/  MUFU.EX2 R15, R15 ;  /* 0x0000000f000f7308 */ /* 0x000fe20000000800 */
[----:B------:R-:W-:Y:S01]  /*49d0*/  FADD.FTZ R133, RZ, R133 ;  /* 0x00000085ff857221 */ /* 0x000fe20000010000 */
[----:B------:R-:W-:Y:S01]  /*49e0*/  FADD.FTZ R5, R0, R125 ;  /* 0x0000007d00057221 */ /* 0x000fe20000010000 */
[C---:B-1----:R-:W-:Y:S01]  /*49f0*/  FMUL.FTZ R0, R11.reuse, R4 ;  /* 0x000000040b007220 */ /* 0x042fe20000410000 */
[----:B------:R-:W-:Y:S01]  /*4a00*/  FMUL.FTZ R10, R11, R10 ;  /* 0x0000000a0b0a7220 */ /* 0x000fe20000410000 */
[C---:B------:R-:W-:Y:S01]  /*4a10*/  FMUL.FTZ R19, R106.reuse, R133 ;  /* 0x000000856a137220 */ /* 0x040fe20000410000 */
[----:B------:R-:W-:Y:S01]  /*4a20*/  FMUL.FTZ R14, R106, R5 ;  /* 0x000000056a0e7220 */ /* 0x000fe20000410000 */
[----:B0-----:R-:W-:Y:S01]  /*4a30*/  FMUL.FTZ R9, R6, R9 ;  /* 0x0000000906097220 */ /* 0x001fe20000410000 */
[----:B------:R-:W0:Y:S01]  /*4a40*/  MUFU.SIN R18, R134 ;  /* 0x0000008600127308 */ /* 0x000e220000000400 */
[C---:B------:R-:W-:Y:S01]  /*4a50*/  FFMA.FTZ R19, R104.reuse, R5, -R19 ;  /* 0x0000000568137223 */ /* 0x040fe20000010813 */
[----:B------:R-:W-:Y:S01]  /*4a60*/  FFMA.FTZ R14, R104, R133, R14 ;  /* 0x00000085680e7223 */ /* 0x000fe2000001000e */
[----:B------:R-:W-:Y:S01]  /*4a70*/  FMUL.FTZ R7, R6, R7 ;  /* 0x0000000706077220 */ /* 0x000fe20000410000 */
[----:B------:R-:W-:Y:S01]  /*4a80*/  FSEL R0, R0, RZ, !P5 ;  /* 0x000000ff00007208 */ /* 0x000fe20006800000 */
[----:B------:R-:W-:Y:S01]  /*4a90*/  FADD.FTZ R19, R19, R102 ;  /* 0x0000006613137221 */ /* 0x000fe20000010000 */
[----:B------:R-:W-:Y:S01]  /*4aa0*/  FADD.FTZ R14, RZ, R14 ;  /* 0x0000000eff0e7221 */ /* 0x000fe20000010000 */
[----:B------:R-:W-:Y:S01]  /*4ab0*/  FSEL R133, R9, 1, !P4 ;  /* 0x3f80000009857808 */ /* 0x000fe20006000000 */
[----:B------:R1:W3:Y:S01]  /*4ac0*/  MUFU.COS R132, R134 ;  /* 0x0000008600847308 */ /* 0x0002e20000000000 */
[C---:B------:R-:W-:Y:S01]  /*4ad0*/  FMUL.FTZ R5, R109.reuse, R19 ;  /* 0x000000136d057220 */ /* 0x040fe20000410000 */
[----:B------:R-:W-:-:S03]  /*4ae0*/  FMUL.FTZ R4, R109, R14 ;  /* 0x0000000e6d047220 */ /* 0x000fc60000410000 */
[C---:B------:R-:W-:Y:S01]  /*4af0*/  FFMA.FTZ R5, R108.reuse, R14, R5 ;  /* 0x0000000e6c057223 */ /* 0x040fe20000010005 */
[----:B------:R-:W-:Y:S02]  /*4b00*/  FFMA.FTZ R4, R108, R19, -R4 ;  /* 0x000000136c047223 */ /* 0x000fe40000010804 */
[----:B------:R-:W-:Y:S01]  /*4b10*/  MUFU.EX2 R17, R17 ;  /* 0x0000001100117308 */ /* 0x000fe20000000800 */
[----:B------:R-:W-:Y:S01]  /*4b20*/  FADD.FTZ R5, RZ, R5 ;  /* 0x00000005ff057221 */ /* 0x000fe20000010000 */
[----:B------:R-:W-:Y:S01]  /*4b30*/  FADD.FTZ R4, R4, R107 ;  /* 0x0000006b04047221 */ /* 0x000fe20000010000 */
[----:B0-----:R-:W-:Y:S01]  /*4b40*/  FMUL.FTZ R18, R15, R18 ;  /* 0x000000120f127220 */ /* 0x001fe20000410000 */
[----:B-1----:R-:W-:Y:S01]  /*4b50*/  FMUL.FTZ R134, R42, R57 ;  /* 0x000000392a867220 */ /* 0x002fe20000410000 */
[CC--:B------:R-:W-:Y:S01]  /*4b60*/  FMUL.FTZ R6, R112.reuse, R5.reuse ;  /* 0x0000000570067220 */ /* 0x0c0fe20000410000 */
[-C--:B------:R-:W-:Y:S02]  /*4b70*/  FMUL.FTZ R14, R112, R4.reuse ;  /* 0x00000004700e7220 */ /* 0x080fe40000410000 */
[----:B------:R-:W0:Y:S01]  /*4b80*/  MUFU.SIN R144, R135 ;  /* 0x0000008700907308 */ /* 0x000e220000000400 */
[C---:B------:R-:W-:Y:S01]  /*4b90*/  FFMA.FTZ R11, R111.reuse, R4, -R6 ;  /* 0x000000046f0b7223 */ /* 0x040fe20000010806 */
[----:B------:R-:W-:Y:S01]  /*4ba0*/  FFMA.FTZ R14, R111, R5, R14 ;  /* 0x000000056f0e7223 */ /* 0x000fe2000001000e */
[----:B---3--:R-:W-:Y:S01]  /*4bb0*/  FMUL.FTZ R143, R15, R132 ;  /* 0x000000840f8f7220 */ /* 0x008fe20000410000 */
[-C--:B------:R-:W-:Y:S01]  /*4bc0*/  FMUL.FTZ R6, R103, R100.reuse ;  /* 0x0000006467067220 */ /* 0x080fe20000410000 */
[----:B------:R-:W-:Y:S01]  /*4bd0*/  FADD.FTZ R15, R11, R110 ;  /* 0x0000006e0b0f7221 */ /* 0x000fe20000010000 */
[C---:B------:R-:W-:Y:S01]  /*4be0*/  FMUL.FTZ R4, R105.reuse, R100 ;  /* 0x0000006469047220 */ /* 0x040fe20000410000 */
[----:B------:R-:W-:Y:S01]  /*4bf0*/  FADD.FTZ R14, RZ, R14 ;  /* 0x0000000eff0e7221 */ /* 0x000fe20000010000 */
[----:B------:R-:W1:Y:S01]  /*4c00*/  MUFU.COS R146, R135 ;  /* 0x0000008700927308 */ /* 0x000e620000000000 */
[-C--:B------:R-:W-:Y:S01]  /*4c10*/  FFMA.FTZ R11, R105, R126.reuse, R6 ;  /* 0x0000007e690b7223 */ /* 0x080fe20000010006 */
[----:B------:R-:W-:Y:S01]  /*4c20*/  FFMA.FTZ R5, R103, R126, -R4 ;  /* 0x0000007e67057223 */ /* 0x000fe20000010804 */
[----:B------:R-:W-:-:S03]  /*4c30*/  FMUL.FTZ R6, R115, R14 ;  /* 0x0000000e73067220 */ /* 0x000fc60000410000 */
[----:B------:R-:W-:Y:S01]  /*4c40*/  FMUL.FTZ R4, R106, R5 ;  /* 0x000000056a047220 */ /* 0x000fe20000410000 */
[----:B------:R-:W-:Y:S01]  /*4c50*/  FFMA.FTZ R6, R114, R15, -R6 ;  /* 0x0000000f72067223 */ /* 0x000fe20000010806 */
[----:B------:R-:W3:Y:S01]  /*4c60*/  MUFU.EX2 R13, R13 ;  /* 0x0000000d000d7308 */ /* 0x000ee20000000800 */
[----:B0-----:R-:W-:Y:S01]  /*4c70*/  FMUL.FTZ R144, R17, R144 ;  /* 0x0000009011907220 */ /* 0x001fe20000410000 */
[----:B------:R-:W-:-:S06]  /*4c80*/  FFMA.FTZ R4, R104, R11, R4 ;  /* 0x0000000b68047223 */ /* 0x000fcc0000010004 */
[----:B------:R-:W0:Y:S01]  /*4c90*/  MUFU.EX2 R128, R128 ;  /* 0x0000008000807308 */ /* 0x000e220000000800 */
[----:B-1----:R-:W-:Y:S01]  /*4ca0*/  FMUL.FTZ R146, R17, R146 ;  /* 0x0000009211927220 */ /* 0x002fe20000410000 */
[----:B------:R-:W-:-:S04]  /*4cb0*/  FMUL.FTZ R17, R115, R15 ;  /* 0x0000000f73117220 */ /* 0x000fc80000410000 */
[----:B------:R-:W-:Y:S02]  /*4cc0*/  FFMA.FTZ R17, R114, R14, R17 ;  /* 0x0000000e72117223 */ /* 0x000fe40000010011 */
[----:B------:R-:W1:Y:S01]  /*4cd0*/  MUFU.EX2 R131, R131 ;  /* 0x0000008300837308 */ /* 0x000e620000000800 */
[C---:B---3--:R-:W-:Y:S01]  /*4ce0*/  FMUL.FTZ R16, R13.reuse, R16 ;  /* 0x000000100d107220 */ /* 0x048fe20000410000 */
[----:B------:R-:W-:Y:S01]  /*4cf0*/  FMUL.FTZ R12, R13, R12 ;  /* 0x0000000c0d0c7220 */ /* 0x000fe20000410000 */
[----:B------:R-:W-:Y:S01]  /*4d00*/  FMUL.FTZ R13, R106, R11 ;  /* 0x0000000b6a0d7220 */ /* 0x000fe20000410000 */
[----:B------:R-:W-:Y:S01]  /*4d10*/  FADD.FTZ R17, RZ, R17 ;  /* 0x00000011ff117221 */ /* 0x000fe20000010000 */
[----:B------:R-:W-:Y:S01]  /*4d20*/  FADD.FTZ R11, R6, R113 ;  /* 0x00000071060b7221 */ /* 0x000fe20000010000 */
[C---:B------:R-:W-:Y:S01]  /*4d30*/  FMUL.FTZ R6, R109.reuse, R4 ;  /* 0x000000046d067220 */ /* 0x040fe20000410000 */
[----:B------:R-:W-:Y:S01]  /*4d40*/  FFMA.FTZ R13, R104, R5, -R13 ;  /* 0x00000005680d7223 */ /* 0x000fe2000001080d */
[----:B------:R-:W-:Y:S01]  /*4d50*/  FMUL.FTZ R14, R118, R17 ;  /* 0x00000011760e7220 */ /* 0x000fe20000410000 */
[C---:B0-----:R-:W-:Y:S01]  /*4d60*/  FMUL.FTZ R137, R128.reuse, R127 ;  /* 0x0000007f80897220 */ /* 0x041fe20000410000 */
[----:B------:R-:W-:Y:S01]  /*4d70*/  FMUL.FTZ R8, R128, R8 ;  /* 0x0000000880087220 */ /* 0x000fe20000410000 */
[----:B------:R-:W-:Y:S01]  /*4d80*/  FMUL.FTZ R5, R109, R13 ;  /* 0x0000000d6d057220 */ /* 0x000fe20000410000 */
[-C--:B------:R-:W-:Y:S01]  /*4d90*/  FMUL.FTZ R128, R118, R11.reuse ;  /* 0x0000000b76807220 */ /* 0x080fe20000410000 */
[C---:B------:R-:W-:Y:S01]  /*4da0*/  FFMA.FTZ R11, R117.reuse, R11, -R14 ;  /* 0x0000000b750b7223 */ /* 0x040fe2000001080e */
[C---:B------:R-:W-:Y:S01]  /*4db0*/  FFMA.FTZ R6, R108.reuse, R13, -R6 ;  /* 0x0000000d6c067223 */ /* 0x040fe20000010806 */
[----:B------:R-:W-:Y:S01]  /*4dc0*/  FFMA.FTZ R5, R108, R4, R5 ;  /* 0x000000046c057223 */ /* 0x000fe20000010005 */
[----:B------:R-:W-:Y:S01]  /*4dd0*/  FFMA.FTZ R128, R117, R17, R128 ;  /* 0x0000001175807223 */ /* 0x000fe20000010080 */
[----:B------:R-:W-:Y:S01]  /*4de0*/  FADD.FTZ R13, R11, R116 ;  /* 0x000000740b0d7221 */ /* 0x000fe20000010000 */
[CC--:B------:R-:W-:Y:S01]  /*4df0*/  FMUL.FTZ R14, R112.reuse, R6.reuse ;  /* 0x00000006700e7220 */ /* 0x0c0fe20000410000 */
[----:B------:R-:W-:Y:S01]  /*4e00*/  FMUL.FTZ R4, R112, R5 ;  /* 0x0000000570047220 */ /* 0x000fe20000410000 */
[----:B------:R-:W-:Y:S01]  /*4e10*/  FADD.FTZ R128, RZ, R128 ;  /* 0x00000080ff807221 */ /* 0x000fe20000010000 */
[----:B------:R-:W-:Y:S01]  /*4e20*/  FMUL.FTZ R15, R121, R13 ;  /* 0x0000000d790f7220 */ /* 0x000fe20000410000 */
[C---:B------:R-:W-:Y:S01]  /*4e30*/  FFMA.FTZ R14, R111.reuse, R5, R14 ;  /* 0x000000056f0e7223 */ /* 0x040fe2000001000e */
        /* <DEDUP_REMOVED lines=20> */
[----:B------:R-:W-:Y:S01]  /*4f80*/  FMUL.FTZ R127, R44, R59 ;  /* 0x0000003b2c7f7220 */ /* 0x000fe20000410000 */
[----:B------:R-:W-:Y:S01]  /*4f90*/  FADD.FTZ R15, RZ, R15 ;  /* 0x0000000fff0f7221 */ /* 0x000fe20000010000 */
[C---:B------:R-:W-:Y:S01]  /*4fa0*/  FMUL.FTZ R10, R0.reuse, R13 ;  /* 0x0000000d000a7220 */ /* 0x040fe20000410000 */
[C---:B------:R-:W-:Y:S01]  /*4fb0*/  FMUL.FTZ R5, R121.reuse, R6 ;  /* 0x0000000679057220 */ /* 0x040fe20000410000 */
[-C--:B------:R-:W-:Y:S01]  /*4fc0*/  FMUL.FTZ R11, R121, R4.reuse ;  /* 0x00000004790b7220 */ /* 0x080fe20000410000 */
[-C--:B------:R-:W-:Y:S01]  /*4fd0*/  FMUL.FTZ R17, R0, R15.reuse ;  /* 0x0000000f00117220 */ /* 0x080fe20000410000 */
[----:B------:R-:W-:Y:S01]  /*4fe0*/  FFMA.FTZ R10, R128, R15, R10 ;  /* 0x0000000f800a7223 */ /* 0x000fe2000001000a */
[----:B------:R-:W-:Y:S01]  /*4ff0*/  FFMA.FTZ R5, R120, R4, -R5 ;  /* 0x0000000478057223 */ /* 0x000fe20000010805 */
[----:B------:R-:W-:Y:S01]  /*5000*/  FSEL R127, R127, RZ, !P5 ;  /* 0x000000ff7f7f7208 */ /* 0x000fe20006800000 */
[C---:B-1----:R-:W-:Y:S01]  /*5010*/  FMUL.FTZ R138, R131.reuse, R129 ;  /* 0x00000081838a7220 */ /* 0x042fe20000410000 */
[----:B------:R-:W-:Y:S01]  /*5020*/  FFMA.FTZ R4, R128, R13, -R17 ;  /* 0x0000000d80047223 */ /* 0x000fe20000010811 */
[----:B------:R-:W-:Y:S01]  /*5030*/  FSEL R129, R12, RZ, !P6 ;  /* 0x000000ff0c817208 */ /* 0x000fe20007000000 */
[----:B------:R-:W-:Y:S01]  /*5040*/  FADD.FTZ R10, RZ, R10 ;  /* 0x0000000aff0a7221 */ /* 0x000fe20000010000 */
[----:B------:R-:W-:Y:S01]  /*5050*/  FMUL.FTZ R140, R131, R130 ;  /* 0x00000082838c7220 */ /* 0x000fe20000410000 */
[----:B------:R-:W-:Y:S01]  /*5060*/  FMUL.FTZ R131, R43, R60 ;  /* 0x0000003c2b837220 */ /* 0x000fe20000410000 */
[----:B------:R-:W-:Y:S01]  /*5070*/  FADD.FTZ R12, R4, R127 ;  /* 0x0000007f040c7221 */ /* 0x000fe20000010000 */
[----:B------:R-:W-:Y:S01]  /*5080*/  FSEL R132, R16, 1, !P6 ;  /* 0x3f80000010847808 */ /* 0x000fe20007000000 */
[C---:B------:R-:W-:Y:S01]  /*5090*/  FMUL.FTZ R13, R129.reuse, R10 ;  /* 0x0000000a810d7220 */ /* 0x040fe20000410000 */
[----:B------:R-:W-:Y:S01]  /*50a0*/  FFMA.FTZ R11, R120, R6, R11 ;  /* 0x00000006780b7223 */ /* 0x000fe2000001000b */
[-C--:B------:R-:W-:Y:S01]  /*50b0*/  FMUL.FTZ R15, R129, R12.reuse ;  /* 0x0000000c810f7220 */ /* 0x080fe20000410000 */
[----:B------:R-:W-:Y:S01]  /*50c0*/  FSEL R131, R131, RZ, !P6 ;  /* 0x000000ff83837208 */ /* 0x000fe20007000000 */
[----:B------:R-:W-:Y:S01]  /*50d0*/  FFMA.FTZ R12, R132, R12, -R13 ;  /* 0x0000000c840c7223 */ /* 0x000fe2000001080d */
[----:B------:R-:W-:Y:S01]  /*50e0*/  FMUL.FTZ R6, R124, R5 ;  /* 0x000000057c067220 */ /* 0x000fe20000410000 */
[----:B------:R-:W-:Y:S01]  /*50f0*/  FFMA.FTZ R15, R132, R10, R15 ;  /* 0x0000000a840f7223 */ /* 0x000fe2000001000f */
[-C--:B------:R-:W-:Y:S01]  /*5100*/  FMUL.FTZ R4, R124, R11.reuse ;  /* 0x0000000b7c047220 */ /* 0x080fe20000410000 */
[----:B------:R-:W-:Y:S01]  /*5110*/  FSEL R130, R7, RZ, !P4 ;  /* 0x000000ff07827208 */ /* 0x000fe20006000000 */
[----:B------:R-:W-:Y:S01]  /*5120*/  FADD.FTZ R12, R12, R131 ;  /* 0x000000830c0c7221 */ /* 0x000fe20000010000 */
[C---:B------:R-:W-:Y:S01]  /*5130*/  FFMA.FTZ R11, R123.reuse, R11, R6 ;  /* 0x0000000b7b0b7223 */ /* 0x040fe20000010006 */
[----:B------:R-:W-:Y:S01]  /*5140*/  FADD.FTZ R15, RZ, R15 ;  /* 0x0000000fff0f7221 */ /* 0x000fe20000010000 */
[----:B------:R-:W-:Y:S01]  /*5150*/  FFMA.FTZ R5, R123, R5, -R4 ;  /* 0x000000057b057223 */ /* 0x000fe20000010804 */
[-C--:B------:R-:W-:Y:S01]  /*5160*/  FMUL.FTZ R10, R130, R12.reuse ;  /* 0x0000000c820a7220 */ /* 0x080fe20000410000 */
[----:B------:R-:W-:Y:S01]  /*5170*/  FMUL.FTZ R7, R0, R11 ;  /* 0x0000000b00077220 */ /* 0x000fe20000410000 */
[----:B------:R-:W-:Y:S01]  /*5180*/  FMUL.FTZ R6, R130, R15 ;  /* 0x0000000f82067220 */ /* 0x000fe20000410000 */
[----:B------:R-:W-:Y:S01]  /*5190*/  FMUL.FTZ R4, R0, R5 ;  /* 0x0000000500047220 */ /* 0x000fe20000410000 */
[C---:B------:R-:W-:Y:S01]  /*51a0*/  FFMA.FTZ R10, R133.reuse, R15, R10 ;  /* 0x0000000f850a7223 */ /* 0x040fe2000001000a */
[----:B------:R-:W-:Y:S01]  /*51b0*/  FFMA.FTZ R7, R128, R5, -R7 ;  /* 0x0000000580077223 */ /* 0x000fe20000010807 */
[----:B------:R-:W-:Y:S01]  /*51c0*/  FSEL R134, R134, RZ, !P4 ;  /* 0x000000ff86867208 */ /* 0x000fe20006000000 */
[----:B------:R-:W-:Y:S01]  /*51d0*/  FFMA.FTZ R5, R133, R12, -R6 ;  /* 0x0000000c85057223 */ /* 0x000fe20000010806 */
[----:B------:R-:W-:Y:S01]  /*51e0*/  FFMA.FTZ R4, R128, R11, R4 ;  /* 0x0000000b80047223 */ /* 0x000fe20000010004 */
[----:B------:R-:W-:Y:S01]  /*51f0*/  FSEL R135, R8, RZ, !P3 ;  /* 0x000000ff08877208 */ /* 0x000fe20005800000 */
[----:B------:R-:W-:Y:S01]  /*5200*/  FADD.FTZ R10, RZ, R10 ;  /* 0x0000000aff0a7221 */ /* 0x000fe20000010000 */
[----:B------:R-:W-:Y:S01]  /*5210*/  FADD.FTZ R6, R5, R134 ;  /* 0x0000008605067221 */ /* 0x000fe20000010000 */
[----:B------:R-:W-:Y:S01]  /*5220*/  FSEL R137, R137, 1, !P3 ;  /* 0x3f80000089897808 */ /* 0x000fe20005800000 */
[----:B------:R-:W-:Y:S01]  /*5230*/  FMUL.FTZ R5, R129, R4 ;  /* 0x0000000481057220 */ /* 0x000fe20000410000 */
[----:B------:R-:W-:Y:S01]  /*5240*/  FMUL.FTZ R8, R135, R10 ;  /* 0x0000000a87087220 */ /* 0x000fe20000410000 */
[-C--:B------:R-:W-:Y:S01]  /*5250*/  FMUL.FTZ R9, R129, R7.reuse ;  /* 0x0000000781097220 */ /* 0x080fe20000410000 */
[-C--:B------:R-:W-:Y:S01]  /*5260*/  FMUL.FTZ R11, R135, R6.reuse ;  /* 0x00000006870b7220 */ /* 0x080fe20000410000 */
[C---:B------:R-:W-:Y:S01]  /*5270*/  FFMA.FTZ R5, R132.reuse, R7, -R5 ;  /* 0x0000000784057223 */ /* 0x040fe20000010805 */
[C---:B------:R-:W-:Y:S01]  /*5280*/  FFMA.FTZ R7, R137.reuse, R6, -R8 ;  /* 0x0000000689077223 */ /* 0x040fe20000010808 */
[----:B------:R-:W-:Y:S01]  /*5290*/  FFMA.FTZ R9, R132, R4, R9 ;  /* 0x0000000484097223 */ /* 0x000fe20000010009 */
[----:B------:R-:W-:Y:S01]  /*52a0*/  FFMA.FTZ R11, R137, R10, R11 ;  /* 0x0000000a890b7223 */ /* 0x000fe2000001000b */
[----:B------:R-:W-:Y:S01]  /*52b0*/  FSEL R138, R138, RZ, !P2 ;  /* 0x000000ff8a8a7208 */ /* 0x000fe20005000000 */
[----:B------:R-:W-:Y:S01]  /*52c0*/  FMUL.FTZ R4, R130, R5 ;  /* 0x0000000582047220 */ /* 0x000fe20000410000 */
[----:B------:R-:W-:Y:S01]  /*52d0*/  FADD.FTZ R7, R7, R136 ;  /* 0x0000008807077221 */ /* 0x000fe20000010000 */
[----:B------:R-:W-:Y:S01]  /*52e0*/  FSEL R140, R140, 1, !P2 ;  /* 0x3f8000008c8c7808 */ /* 0x000fe20005000000 */
[----:B------:R-:W-:Y:S01]  /*52f0*/  FADD.FTZ R11, RZ, R11 ;  /* 0x0000000bff0b7221 */ /* 0x000fe20000010000 */
[C---:B------:R-:W-:Y:S01]  /*5300*/  FFMA.FTZ R6, R133.reuse, R9, R4 ;  /* 0x0000000985067223 */ /* 0x040fe20000010004 */
[----:B------:R-:W-:Y:S01]  /*5310*/  FMUL.FTZ R8, R138, R7 ;  /* 0x000000078a087220 */ /* 0x000fe20000410000 */
[----:B------:R-:W-:Y:S01]  /*5320*/  FMUL.FTZ R4, R130, R9 ;  /* 0x0000000982047220 */ /* 0x000fe20000410000 */
[----:B------:R-:W-:Y:S01]  /*5330*/  FMUL.FTZ R9, R138, R11 ;  /* 0x0000000b8a097220 */ /* 0x000fe20000410000 */
[----:B------:R-:W-:Y:S01]  /*5340*/  FMUL.FTZ R139, R40, R55 ;  /* 0x00000037288b7220 */ /* 0x000fe20000410000 */
[----:B------:R-:W-:Y:S01]  /*5350*/  FFMA.FTZ R11, R140, R11, R8 ;  /* 0x0000000b8c0b7223 */ /* 0x000fe20000010008 */
[----:B------:R-:W-:Y:S01]  /*5360*/  FFMA.FTZ R4, R133, R5, -R4 ;  /* 0x0000000585047223 */ /* 0x000fe20000010804 */
[----:B------:R-:W-:Y:S01]  /*5370*/  FMUL.FTZ R8, R135, R6 ;  /* 0x0000000687087220 */ /* 0x000fe20000410000 */
[----:B------:R-:W-:Y:S01]  /*5380*/  FSEL R141, R18, RZ, !P1 ;  /* 0x000000ff128d7208 */ /* 0x000fe20004800000 */
[----:B------:R-:W-:Y:S01]  /*5390*/  FFMA.FTZ R10, R140, R7, -R9 ;  /* 0x000000078c0a7223 */ /* 0x000fe20000010809 */
[----:B------:R-:W-:Y:S01]  /*53a0*/  FSEL R139, R139, RZ, !P2 ;  /* 0x000000ff8b8b7208 */ /* 0x000fe20005000000 */
[----:B------:R-:W-:Y:S01]  /*53b0*/  FFMA.FTZ R5, R137, R4, -R8 ;  /* 0x0000000489057223 */ /* 0x000fe20000010808 */
[----:B------:R-:W-:Y:S01]  /*53c0*/  FADD.FTZ R8, RZ, R11 ;  /* 0x0000000bff087221 */ /* 0x000fe20000010000 */
        /* <DEDUP_REMOVED lines=8> */
[----:B------:R-:W-:Y:S01]  /*5450*/  FFMA.FTZ R7, R137, R6, R4 ;  /* 0x0000000689077223 */ /* 0x000fe20000010004 */
[----:B------:R-:W-:Y:S01]  /*5460*/  FSEL R144, R144, RZ, !P0 ;  /* 0x000000ff90907208 */ /* 0x000fe20004000000 */
[----:B------:R-:W-:Y:S01]  /*5470*/  FFMA.FTZ R11, R143, R8, R11 ;  /* 0x000000088f0b7223 */ /* 0x000fe2000001000b */
[----:B------:R-:W-:Y:S01]  /*5480*/  FADD.FTZ R13, R9, R142 ;  /* 0x0000008e090d7221 */ /* 0x000fe20000010000 */
[----:B------:R-:W-:Y:S01]  /*5490*/  FSEL R146, R146, 1, !P0 ;  /* 0x3f80000092927808 */ /* 0x000fe20004000000 */
[----:B------:R-:W-:Y:S01]  /*54a0*/  FMUL.FTZ R9, R138, R7 ;  /* 0x000000078a097220 */ /* 0x000fe20000410000 */
[----:B------:R-:W-:Y:S01]  /*54b0*/  FADD.FTZ R11, RZ, R11 ;  /* 0x0000000bff0b7221 */ /* 0x000fe20000010000 */
[----:B------:R-:W-:Y:S01]  /*54c0*/  FMUL.FTZ R15, R144, R13 ;  /* 0x0000000d900f7220 */ /* 0x000fe20000410000 */
[----:B------:R-:W-:Y:S01]  /*54d0*/  FMUL.FTZ R6, R138, R5 ;  /* 0x000000058a067220 */ /* 0x000fe20000410000 */
[----:B------:R-:W-:Y:S01]  /*54e0*/  FMUL.FTZ R145, R38, R45 ;  /* 0x0000002d26917220 */ /* 0x000fe20000410000 */
[----:B------:R-:W-:Y:S01]  /*54f0*/  FFMA.FTZ R4, R140, R5, -R9 ;  /* 0x000000058c047223 */ /* 0x000fe20000010809 */
[-C--:B------:R-:W-:Y:S01]  /*5500*/  FFMA.FTZ R15, R146, R11.reuse, R15 ;  /* 0x0000000b920f7223 */ /* 0x080fe2000001000f */
[----:B------:R-:W-:Y:S01]  /*5510*/  FMUL.FTZ R11, R144, R11 ;  /* 0x0000000b900b7220 */ /* 0x000fe20000410000 */
[----:B------:R-:W-:Y:S01]  /*5520*/  FFMA.FTZ R6, R140, R7, R6 ;  /* 0x000000078c067223 */ /* 0x000fe20000010006 */
[----:B------:R-:W-:Y:S01]  /*5530*/  FMUL.FTZ R7, R141, R4 ;  /* 0x000000048d077220 */ /* 0x000fe20000410000 */
[----:B------:R-:W-:Y:S01]  /*5540*/  FSEL R145, R145, RZ, !P0 ;  /* 0x000000ff91917208 */ /* 0x000fe20004000000 */
[----:B------:R-:W-:Y:S01]  /*5550*/  FFMA.FTZ R14, R146, R13, -R11 ;  /* 0x0000000d920e7223 */ /* 0x000fe2000001080b */
[-C--:B------:R-:W-:Y:S01]  /*5560*/  FMUL.FTZ R8, R141, R6.reuse ;  /* 0x000000068d087220 */ /* 0x080fe20000410000 */
[----:B------:R-:W-:Y:S01]  /*5570*/  FADD.FTZ R15, RZ, R15 ;  /* 0x0000000fff0f7221 */ /* 0x000fe20000010000 */
[C---:B------:R-:W-:Y:S01]  /*5580*/  FFMA.FTZ R7, R143.reuse, R6, R7 ;  /* 0x000000068f077223 */ /* 0x040fe20000010007 */
[----:B------:R-:W-:Y:S01]  /*5590*/  FADD.FTZ R14, R14, R145 ;  /* 0x000000910e0e7221 */ /* 0x000fe20000010000 */
[----:B------:R-:W-:-:S02]  /*55a0*/  FFMA.FTZ R5, R143, R4, -R8 ;  /* 0x000000048f057223 */ /* 0x000fc40000010808 */
[----:B------:R-:W0:Y:S01]  /*55b0*/  SHFL.UP PT, R13, R15, 0x1, RZ ;  /* 0x042000000f0d7989 */ /* 0x000e2200000e00ff */
[C---:B------:R-:W-:Y:S01]  /*55c0*/  FMUL.FTZ R9, R144.reuse, R7 ;  /* 0x0000000790097220 */ /* 0x040fe20000410000 */
[-C--:B------:R-:W-:Y:S02]  /*55d0*/  FMUL.FTZ R4, R144, R5.reuse ;  /* 0x0000000590047220 */ /* 0x080fe40000410000 */
[----:B------:R-:W1:Y:S01]  /*55e0*/  SHFL.UP PT, R11, R14, 0x1, RZ ;  /* 0x042000000e0b7989 */ /* 0x000e6200000e00ff */
[C---:B------:R-:W-:Y:S01]  /*55f0*/  FFMA.FTZ R12, R146.reuse, R5, -R9 ;  /* 0x00000005920c7223 */ /* 0x040fe20000010809 */
[----:B------:R-:W-:-:S04]  /*5600*/  FFMA.FTZ R4, R146, R7, R4 ;  /* 0x0000000792047223 */ /* 0x000fc80000010004 */
        /* <DEDUP_REMOVED lines=97> */
[----:B------:R-:W-:Y:S06]  /*5c20*/  BAR.SYNC.DEFER_BLOCKING 0x0 ;  /* 0x0000000000007b1d */ /* 0x000fec0000010000 */
[----:B------:R-:W-:Y:S04]  /*5c30*/  LDS.128 R8, [UR8+0x850] ;  /* 0x00085008ff087984 */ /* 0x000fe80008000c00 */
[----:B------:R-:W0:Y:S01]  /*5c40*/  LDS.128 R16, [UR8+0x860] ;  /* 0x00086008ff107984 */ /* 0x000e220008000c00 */
[----:B------:R-:W-:Y:S01]  /*5c50*/  SHF.R.U32.HI R154, RZ, 0x5, R99 ;  /* 0x00000005ff9a7819 */ /* 0x000fe20000011663 */
[----:B------:R-:W-:-:S03]  /*5c60*/  FMUL.FTZ R151, R3, R21 ;  /* 0x0000001503977220 */ /* 0x000fc60000410000 */
[----:B------:R-:W-:Y:S01]  /*5c70*/  ISETP.NE.AND P0, PT, R154, RZ, PT ;  /* 0x000000ff9a00720c */ /* 0x000fe20003f05270 */
[C---:B------:R-:W-:Y:S01]  /*5c80*/  FMUL.FTZ R152, R2.reuse, R21 ;  /* 0x0000001502987220 */ /* 0x040fe20000410000 */
[----:B------:R1:W2:Y:S01]  /*5c90*/  SHFL.UP PT, R147, R12, 0x1, RZ ;  /* 0x042000000c937989 */ /* 0x0002a200000e00ff */
[-C--:B------:R-:W-:Y:S02]  /*5ca0*/  FFMA.FTZ R21, R2, R20.reuse, -R151 ;  /* 0x0000001402157223 */ /* 0x080fe40000010897 */
[----:B------:R-:W-:Y:S01]  /*5cb0*/  FFMA.FTZ R20, R3, R20, R152 ;  /* 0x0000001403147223 */ /* 0x000fe20000010098 */
[----:B------:R3:W4:Y:S01]  /*5cc0*/  SHFL.UP PT, R148, R14, 0x1, RZ ;  /* 0x042000000e947989 */ /* 0x00072200000e00ff */
[----:B------:R-:W-:Y:S03]  /*5cd0*/  BSSY B0, `(.L_x_713) ;  /* 0x000002e000007945 */ /* 0x000fe60003800000 */
[----:B------:R3:W0:Y:S04]  /*5ce0*/  SHFL.UP PT, R150, R15, 0x1, RZ ;  /* 0x042000000f967989 */ /* 0x00062800000e00ff */
[----:B------:R3:W2:Y:S01]  /*5cf0*/  SHFL.UP PT, R149, R13, 0x1, RZ ;  /* 0x042000000d957989 */ /* 0x0006a200000e00ff */
[-C--:B0-----:R-:W-:Y:S01]  /*5d00*/  FMUL.FTZ R151, R11, R17.reuse ;  /* 0x000000110b977220 */ /* 0x081fe20000410000 */
[-C--:B-1----:R-:W-:Y:S01]  /*5d10*/  FMUL.FTZ R12, R10, R17.reuse ;  /* 0x000000110a0c7220 */ /* 0x082fe20000410000 */
[-C--:B------:R-:W-:Y:S01]  /*5d20*/  FMUL.FTZ R3, R9, R17.reuse ;  /* 0x0000001109037220 */ /* 0x080fe20000410000 */
[----:B------:R-:W-:Y:S01]  /*5d30*/  FMUL.FTZ R2, R8, R17 ;  /* 0x0000001108027220 */ /* 0x000fe20000410000 */
[-C--:B------:R-:W-:Y:S01]  /*5d40*/  FFMA.FTZ R151, R10, R16.reuse, -R151 ;  /* 0x000000100a977223 */ /* 0x080fe20000010897 */
[-C--:B------:R-:W-:Y:S01]  /*5d50*/  FFMA.FTZ R12, R11, R16.reuse, R12 ;  /* 0x000000100b0c7223 */ /* 0x080fe2000001000c */
[-C--:B------:R-:W-:Y:S01]  /*5d60*/  FFMA.FTZ R3, R8, R16.reuse, -R3 ;  /* 0x0000001008037223 */ /* 0x080fe20000010803 */
[----:B------:R-:W-:Y:S01]  /*5d70*/  FFMA.FTZ R2, R9, R16, R2 ;  /* 0x0000001009027223 */ /* 0x000fe20000010002 */
[----:B------:R-:W-:Y:S01]  /*5d80*/  FADD.FTZ R18, R18, R151 ;  /* 0x0000009712127221 */ /* 0x000fe20000010000 */
[----:B------:R-:W-:Y:S01]  /*5d90*/  FADD.FTZ R12, R19, R12 ;  /* 0x0000000c130c7221 */ /* 0x000fe20000010000 */
[----:B--234-:R-:W-:Y:S06]  /*5da0*/  @!P0 BRA `(.L_x_714) ;  /* 0x0000000000408947 */ /* 0x01cfec0003800000 */
        /* <DEDUP_REMOVED lines=16> */
.L_x_714:
[----:B------:R-:W-:Y:S01]  /*5eb0*/  ISETP.NE.AND P0, PT, R95, RZ, PT ;  /* 0x000000ff5f00720c */ /* 0x000fe20003f05270 */
[C---:B------:R-:W-:Y:S01]  /*5ec0*/  FMUL.FTZ R10, R2.reuse, R7 ;  /* 0x00000007020a7220 */ /* 0x040fe20000410000 */
[----:B------:R-:W-:-:S03]  /*5ed0*/  FMUL.FTZ R8, R2, R5 ;  /* 0x0000000502087220 */ /* 0x000fc60000410000 */
[-C--:B------:R-:W-:Y:S01]  /*5ee0*/  FFMA.FTZ R9, R3, R6.reuse, -R10 ;  /* 0x0000000603097223 */ /* 0x080fe2000001080a */
[C---:B------:R-:W-:Y:S01]  /*5ef0*/  FMUL.FTZ R10, R2.reuse, R6 ;  /* 0x00000006020a7220 */ /* 0x040fe20000410000 */
[----:B------:R-:W-:-:S03]  /*5f00*/  FMUL.FTZ R2, R2, R4 ;  /* 0x0000000402027220 */ /* 0x000fc60000410000 */
[----:B------:R-:W-:-:S03]  /*5f10*/  FFMA.FTZ R11, R3, R7, R10 ;  /* 0x00000007030b7223 */ /* 0x000fc6000001000a */
        /* <DEDUP_REMOVED lines=9> */
.L_x_715:
[----:B------:R-:W-:Y:S05]  /*5fb0*/  BSYNC B0 ;  /* 0x0000000000007941 */ /* 0x000fea0003800000 */
.L_x_713:
        /* <DEDUP_REMOVED lines=126> */
.L_x_717:
[----:B------:R-:W-:Y:S05]  /*67a0*/  BSYNC B0 ;  /* 0x0000000000007941 */ /* 0x000fea0003800000 */
.L_x_716:
[----:B------:R-:W-:Y:S01]  /*67b0*/  UIADD3 UR7, UR7, 0x1, URZ ;  /* 0x0000000107077890 */ /* 0x000fe2000fffe03f */
[C---:B0-----:R-:W-:Y:S01]  /*67c0*/  FMUL.FTZ R4, R20.reuse, R11 ;  /* 0x0000000b14047220 */ /* 0x041fe20000410000 */
[C---:B------:R-:W-:Y:S01]  /*67d0*/  FMUL.FTZ R15, R20.reuse, R15 ;  /* 0x0000000f140f7220 */ /* 0x040fe20000410000 */
[C---:B------:R-:W-:Y:S01]  /*67e0*/  FMUL.FTZ R19, R20.reuse, R19 ;  /* 0x0000001314137220 */ /* 0x040fe20000410000 */
[----:B------:R-:W-:Y:S01]  /*67f0*/  UISETP.GE.AND UP0, UPT, UR7, UR38, UPT ;  /* 0x000000260700728c */ /* 0x000fe2000bf06270 */
[C---:B------:R-:W-:Y:S01]  /*6800*/  FMUL.FTZ R111, R20.reuse, R111 ;  /* 0x0000006f146f7220 */ /* 0x040fe20000410000 */
[----:B------:R-:W-:Y:S01]  /*6810*/  FADD.FTZ R5, RZ, R119 ;  /* 0x00000077ff057221 */ /* 0x000fe20000010000 */
[C---:B------:R-:W-:Y:S01]  /*6820*/  FFMA.FTZ R125, R21.reuse, R125, -R4 ;  /* 0x0000007d157d7223 */ /* 0x040fe20000010804 */
[C---:B------:R-:W-:Y:S01]  /*6830*/  FFMA.FTZ R15, R21.reuse, R8, -R15 ;  /* 0x00000008150f7223 */ /* 0x040fe2000001080f */
[C---:B------:R-:W-:Y:S01]  /*6840*/  FFMA.FTZ R19, R21.reuse, R10, -R19 ;  /* 0x0000000a15137223 */ /* 0x040fe20000010813 */
[----:B------:R-:W-:Y:S01]  /*6850*/  PLOP3.LUT P0, PT, PT, PT, UP0, 0x80, 0x0 ;  /* 0x000000000000781c */ /* 0x000fe20003f0f008 */
        /* <DEDUP_REMOVED lines=42> */
.L_x_712:
        /* <DEDUP_REMOVED lines=58> */
[----:B0-----:R-:W-:Y:S02]  /*6ea0*/  IMAD R5, R94, UR8, RZ ;  /* 0x000000085e057c24 */ /* 0x001fe4000f8e02ff */
[----:B------:R-:W-:-:S04]  /*6eb0*/  IMAD.WIDE.U32 R2, R96, UR8, RZ ;  /* 0x0000000860027c25 */ /* 0x000fc8000f8e00ff */
[----:B------:R-:W-:-:S05]  /*6ec0*/  IMAD R7, R96, UR9, R5 ;  /* 0x0000000960077c24 */ /* 0x000fca000f8e0205 */
[----:B------:R-:W-:Y:S02]  /*6ed0*/  IADD3 R25, R3, R7, RZ ;  /* 0x0000000703197210 */ /* 0x000fe40007ffe0ff */
[----:B-1----:R-:W-:-:S13]  /*6ee0*/  ISETP.GE.AND P0, PT, R91, R0, PT ;  /* 0x000000005b00720c */ /* 0x002fda0003f06270 */
        /* <DEDUP_REMOVED lines=16> */
.L_x_720:
[----:B------:R-:W-:Y:S05]  /*6ff0*/  BSYNC B0 ;  /* 0x0000000000007941 */ /* 0x000fea0003800000 */
.L_x_719:
        /* <DEDUP_REMOVED lines=69> */
.L_x_722:
        /* <DEDUP_REMOVED lines=11> */
.L_x_5176:


//--------------------- .text._Z25selective_scan_fwd_kernelI32Selective_Scan_fwd_kernel_traitsILi64ELi16ELi1ELb0ELb0ELb0ELb1EN3c104HalfENS1_7complexIfEEEEv13SSMParamsBase --------------------------
	.section	.text._Z25selective_scan_fwd_kernelI32Selective_Scan_fwd_kernel_traitsILi64ELi16ELi1ELb0ELb0ELb0ELb1EN3c104HalfENS1_7complexIfEEEEv13SSMParamsBase,"ax",@progbits
	.align	128
        .global         _Z25selective_scan_fwd_kernelI32Selective_Scan_fwd_kernel_traitsILi64ELi16ELi1ELb0ELb0ELb0ELb1EN3c104HalfENS1_7complexIfEEEEv13SSMParamsBase
        .type           _Z25selective_scan_fwd_kernelI32Selective_Scan_fwd_kernel_traitsILi64ELi16ELi1ELb0ELb0ELb0ELb1EN3c104HalfENS1_7complexIfEEEEv13SSMParamsBase,@function
        .size           _Z25selective_scan_fwd_kernelI32Selective_Scan_fwd_kernel_traitsILi64ELi16ELi1ELb0ELb0ELb0ELb1EN3c104HalfENS1_7complexIfEEEEv13SSMParamsBase,(.L_x_5177 - _Z25selective_scan_fwd_kernelI32Selective_Scan_fwd_kernel_traitsILi64ELi16ELi1ELb0ELb0ELb0ELb1EN3c104HalfENS1_7complexIfEEEEv13SSMParamsBase)
        .other          _Z25selective_scan_fwd_kernelI32Selective_Scan_fwd_kernel_traitsILi64ELi16ELi1ELb0ELb0ELb0ELb1EN3c104HalfENS1_7complexIfEEEEv13SSMParamsBase,@"STO_CUDA_ENTRY STV_DEFAULT"
_Z25selective_scan_fwd_kernelI32Selective_Scan_fwd_kernel_traitsILi64ELi16ELi1ELb0ELb0ELb0ELb1EN3c104HalfENS1_7complexIfEEEEv13SSMParamsBase:
.text._Z25selective_scan_fwd_kernelI32Selective_Scan_fwd_kernel_traitsILi64ELi16ELi1ELb0ELb0ELb0ELb1EN3c104HalfENS1_7complexIfEEEEv13SSMParamsBase:
[----:B------:R-:W-:Y:S08]  /*0000*/  LDC R1, c[0x0][0x28] ;  /* 0x00000a00ff017b82 */ /* 0x000ff00000000800 */
[----:B------:R-:W0:Y:S01]  /*0010*/  S2UR UR8, SR_CTAID.Y ;  /* 0x00000000000879c3 */ /* 0x000e220000002600 */
[----:B------:R-:W-:Y:S01]  /*0020*/  ULDC.64 UR6, c[0x0][0x300] ;  /* 0x0000c00000067ab9 */ /* 0x000fe20000000a00 */
[----:B------:R-:W-:Y:S01]  /*0030*/  MOV R97, RZ ;  /* 0x000000ff00617202 */ /* 0x000fe20000000f00 */
[----:B------:R-:W-:Y:S01]  /*0040*/  ULDC.64 UR4, c[0x0][0x2e8] ;  /* 0x0000ba0000047ab9 */ /* 0x000fe20000000a00 */
[----:B------:R-:W-:Y:S01]  /*0050*/  ISETP.NE.U32.AND P1, PT, RZ, UR6, PT ;  /* 0x00000006ff007c0c */ /* 0x000fe2000bf25070 */
[----:B------:R-:W-:Y:S01]  /*0060*/  HFMA2.MMA R98, -RZ, RZ, 0, 0 ;  /* 0x00000000ff627435 */ /* 0x000fe200000001ff */
[----:B------:R-:W-:-:S02]  /*0070*/  ISETP.NE.U32.AND P0, PT, RZ, UR4, PT ;  /* 0x00000004ff007c0c */ /* 0x000fc4000bf05070 */
        /* <DEDUP_REMOVED lines=14> */
[----:B0-----:R-:W-:-:S04]  /*0160*/  MOV R96, UR4 ;  /* 0x0000000400607c02 */ /* 0x001fc80008000f00 */
[----:B------:R-:W-:-:S07]  /*0170*/  SHF.R.S32.HI R95, RZ, 0x1f, R96 ;  /* 0x0000001fff5f7819 */ /* 0x000fce0000011460 */
[----:B--2---:R-:W-:Y:S05]  /*0180*/  @!P0 EXIT ;  /* 0x000000000000894d */ /* 0x004fea0003800000 */
[----:B------:R-:W0:Y:S01]  /*0190*/  S2R R102, SR_TID.X ;  /* 0x0000000000667919 */ /* 0x000e220000002100 */
[----:B------:R-:W1:Y:S01]  /*01a0*/  LDC.64 R10, c[0x0][0x2f0] ;  /* 0x0000bc00ff0a7b82 */ /* 0x000e620000000a00 */
[----:B------:R-:W-:Y:S01]  /*01b0*/  ULDC.64 UR4, c[0x0][0x280] ;  /* 0x0000a00000047ab9 */ /* 0x000fe20000000a00 */
[----:B------:R-:W-:Y:S01]  /*01c0*/  ULDC.64 UR6, c[0x0][0x290] ;  /* 0x0000a40000067ab9 */ /* 0x000fe20000000a00 */
[C---:B------:R-:W-:Y:S01]  /*01d0*/  IMAD R5, R95.reuse, UR4, RZ ;  /* 0x000000045f057c24 */ /* 0x040fe2000f8e02ff */
[----:B------:R-:W2:Y:S01]  /*01e0*/  S2R R94, SR_LANEID ;  /* 0x00000000005e7919 */ /* 0x000ea20000000000 */
[----:B------:R-:W-:Y:S02]  /*01f0*/  IMAD R9, R95, UR6, RZ ;  /* 0x000000065f097c24 */ /* 0x000fe4000f8e02ff */
[C---:B------:R-:W-:Y:S01]  /*0200*/  IMAD R7, R96.reuse, UR5, R5 ;  /* 0x0000000560077c24 */ /* 0x040fe2000f8e0205 */
[----:B------:R-:W3:Y:S01]  /*0210*/  LDC.64 R12, c[0x0][0x2f8] ;  /* 0x0000be00ff0c7b82 */ /* 0x000ee20000000a00 */
[----:B------:R-:W-:Y:S01]  /*0220*/  IMAD.WIDE.U32 R2, R96, UR4, RZ ;  /* 0x0000000460027c25 */ /* 0x000fe2000f8e00ff */
[----:B------:R-:W-:-:S03]  /*0230*/  ULDC.64 UR4, c[0x0][0x288] ;  /* 0x0000a20000047ab9 */ /* 0x000fc60000000a00 */
[----:B------:R-:W-:Y:S01]  /*0240*/  IMAD.WIDE.U32 R4, R96, UR6, RZ ;  /* 0x0000000660047c25 */ /* 0x000fe2000f8e00ff */
[----:B------:R-:W-:-:S03]  /*0250*/  IADD3 R3, R3, R7, RZ ;  /* 0x0000000703037210 */ /* 0x000fc60007ffe0ff */
        /* <DEDUP_REMOVED lines=9> */
[C---:B------:R-:W-:Y:S02]  /*02f0*/  IMAD R9, R100.reuse, UR7, R9 ;  /* 0x0000000764097c24 */ /* 0x040fe4000f8e0209 */
[----:B------:R-:W-:Y:S01]  /*0300*/  IMAD.WIDE.U32 R4, R100, UR6, R4 ;  /* 0x0000000664047c25 */ /* 0x000fe2000f8e0004 */
[----:B0-----:R-:W-:Y:S02]  /*0310*/  SHF.L.U32 R92, R102, 0x4, RZ ;  /* 0x00000004665c7819 */ /* 0x001fe400000006ff */
[----:B------:R-:W-:Y:S02]  /*0320*/  IADD3 R91, R3, R7, RZ ;  /* 0x00000007035b7210 */ /* 0x000fe40007ffe0ff */
[----:B------:R-:W-:Y:S02]  /*0330*/  IADD3 R89, R5, R9, RZ ;  /* 0x0000000905597210 */ /* 0x000fe40007ffe0ff */
[----:B---3--:R-:W-:Y:S02]  /*0340*/  LEA R88, P1, R4, R12, 0x1 ;  /* 0x0000000c04587211 */ /* 0x008fe400078208ff */
[----:B------:R-:W-:-:S02]  /*0350*/  LOP3.LUT R93, R102, 0x1f, RZ, 0xc0, !PT ;  /* 0x0000001f665d7812 */ /* 0x000fc400078ec0ff */
[----:B------:R-:W-:Y:S02]  /*0360*/  LEA.HI.X R91, R2, R11, R91, 0x1, P0 ;  /* 0x0000000b025b7211 */ /* 0x000fe400000f0c5b */
[----:B------:R-:W-:Y:S02]  /*0370*/  LEA.HI.X R89, R4, R13, R89, 0x1, P1 ;  /* 0x0000000d04597211 */ /* 0x000fe400008f0c59 */
[----:B--2---:R-:W-:-:S07]  /*0380*/  LOP3.LUT R92, R93, 0xfffffe00, R92, 0xf8, !PT ;  /* 0xfffffe005d5c7812 */ /* 0x004fce00078ef85c */
.L_x_766:
[----:B------:R-:W-:Y:S01]  /*0390*/  ULDC UR5, c[0x0][0x218] ;  /* 0x0000860000057ab9 */ /* 0x000fe20000000800 */
[C---:B------:R-:W-:Y:S01]  /*03a0*/  LOP3.LUT R20, R92.reuse, 0x20, RZ, 0xfc, !PT ;  /* 0x000000205c147812 */ /* 0x040fe200078efcff */
[----:B------:R-:W-:Y:S01]  /*03b0*/  UIMAD UR5, UR4, -0x400, UR5 ;  /* 0xfffffc00040578a4 */ /* 0x000fe2000f8e0205 */
[C---:B------:R-:W-:Y:S01]  /*03c0*/  LOP3.LUT R22, R92.reuse, 0x40, RZ, 0xfc, !PT ;  /* 0x000000405c167812 */ /* 0x040fe200078efcff */
[C---:B--2---:R-:W-:Y:S01]  /*03d0*/  IMAD.WIDE R2, R92.reuse, 0x2, R90 ;  /* 0x000000025c027825 */ /* 0x044fe200078e025a */
[C---:B------:R-:W-:Y:S02]  /*03e0*/  LOP3.LUT R24, R92.reuse, 0x60, RZ, 0xfc, !PT ;  /* 0x000000605c187812 */ /* 0x040fe400078efcff */
[----:B------:R-:W-:Y:S02]  /*03f0*/  PRMT R0, RZ, 0x7610, R0 ;  /* 0x00007610ff007816 */ /* 0x000fe40000000000 */
[----:B------:R-:W-:Y:S02]  /*0400*/  MOV R103, UR5 ;  /* 0x0000000500677c02 */ /* 0x000fe40008000f00 */
[----:B------:R-:W-:-:S02]  /*0410*/  LOP3.LUT R26, R92, 0x80, RZ, 0xfc, !PT ;  /* 0x000000805c1a7812 */ /* 0x000fc400078efcff */
[-C--:B------:R-:W-:Y:S01]  /*0420*/  ISETP.GE.AND P2, PT, R92, R103.reuse, PT ;  /* 0x000000675c00720c */ /* 0x080fe20003f46270 */
[----:B------:R-:W-:Y:S01]  /*0430*/  BAR.SYNC.DEFER_BLOCKING 0x0 ;  /* 0x0000000000007b1d */ /* 0x000fe20000010000 */
[-C--:B------:R-:W-:Y:S02]  /*0440*/  ISETP.GE.AND P1, PT, R20, R103.reuse, PT ;  /* 0x000000671400720c */ /* 0x080fe40003f26270 */
[----:B------:R-:W-:Y:S02]  /*0450*/  PRMT R5, RZ, 0x7610, R5 ;  /* 0x00007610ff057816 */ /* 0x000fe40000000005 */
[C---:B------:R-:W-:Y:S02]  /*0460*/  LOP3.LUT R28, R92.reuse, 0xa0, RZ, 0xfc, !PT ;  /* 0x000000a05c1c7812 */ /* 0x040fe400078efcff */
[----:B------:R-:W-:Y:S02]  /*0470*/  LOP3.LUT R30, R92, 0xc0, RZ, 0xfc, !PT ;  /* 0x000000c05c1e7812 */ /* 0x000fe400078efcff */
[----:B------:R-:W-:-:S02]  /*0480*/  ISETP.GE.AND P0, PT, R22, R103, PT ;  /* 0x000000671600720c */ /* 0x000fc40003f06270 */
[----:B------:R-:W-:Y:S02]  /*0490*/  LOP3.LUT R32, R92, 0xe0, RZ, 0xfc, !PT ;  /* 0x000000e05c207812 */ /* 0x000fe400078efcff */
[-C--:B------:R-:W-:Y:S02]  /*04a0*/  ISETP.GE.AND P4, PT, R24, R103.reuse, PT ;  /* 0x000000671800720c */ /* 0x080fe40003f86270 */
[----:B------:R-:W-:Y:S02]  /*04b0*/  LOP3.LUT R34, R92, 0x100, RZ, 0xfc, !PT ;  /* 0x000001005c227812 */ /* 0x000fe400078efcff */
[-C--:B------:R-:W-:Y:S02]  /*04c0*/  ISETP.GE.AND P6, PT, R26, R103.reuse, PT ;  /* 0x000000671a00720c */ /* 0x080fe40003fc6270 */
[-C--:B------:R-:W-:Y:S02]  /*04d0*/  ISETP.GE.AND P5, PT, R28, R103.reuse, PT ;  /* 0x000000671c00720c */ /* 0x080fe40003fa6270 */
[----:B------:R-:W-:-:S02]  /*04e0*/  ISETP.GE.AND P3, PT, R30, R103, PT ;  /* 0x000000671e00720c */ /* 0x000fc40003f66270 */
[----:B------:R-:W-:Y:S01]  /*04f0*/  PRMT R4, RZ, 0x7610, R4 ;  /* 0x00007610ff047816 */ /* 0x000fe20000000004 */
[----:B------:R-:W2:Y:S01]  /*0500*/  @!P2 LDG.E.U16 R0, desc[UR8][R2.64] ;  /* 0x000000080200a981 */ /* 0x000ea2000c1e1500 */
[-C--:B------:R-:W-:Y:S02]  /*0510*/  ISETP.GE.AND P2, PT, R32, R103.reuse, PT ;  /* 0x000000672000720c */ /* 0x080fe40003f46270 */
[----:B0-----:R-:W-:Y:S01]  /*0520*/  PRMT R7, RZ, 0x7610, R7 ;  /* 0x00007610ff077816 */ /* 0x001fe20000000007 */
[----:B------:R-:W3:Y:S01]  /*0530*/  @!P1 LDG.E.U16 R5, desc[UR8][R2.64+0x40] ;  /* 0x0000400802059981 */ /* 0x000ee2000c1e1500 */
[----:B------:R-:W-:Y:S02]  /*0540*/  ISETP.GE.AND P1, PT, R34, R103, PT ;  /* 0x000000672200720c */ /* 0x000fe40003f26270 */
[----:B------:R-:W-:Y:S01]  /*0550*/  PRMT R6, RZ, 0x7610, R6 ;  /* 0x00007610ff067816 */ /* 0x000fe20000000006 */
[----:B------:R-:W4:Y:S01]  /*0560*/  @!P0 LDG.E.U16 R4, desc[UR8][R2.64+0x80] ;  /* 0x0000800802048981 */ /* 0x000f22000c1e1500 */
[----:B------:R-:W-:-:S02]  /*0570*/  PRMT R9, RZ, 0x7610, R9 ;  /* 0x00007610ff097816 */ /* 0x000fc40000000009 */
[C---:B------:R-:W-:Y:S01]  /*0580*/  LOP3.LUT R36, R92.reuse, 0x120, RZ, 0xfc, !PT ;  /* 0x000001205c247812 */ /* 0x040fe200078efcff */
[----:B------:R-:W4:Y:S01]  /*0590*/  @!P4 LDG.E.U16 R7, desc[UR8][R2.64+0xc0] ;  /* 0x0000c0080207c981 */ /* 0x000f22000c1e1500 */
[----:B------:R-:W-:Y:S02]  /*05a0*/  PRMT R8, RZ, 0x7610, R8 ;  /* 0x00007610ff087816 */ /* 0x000fe40000000008 */
[C---:B------:R-:W-:Y:S01]  /*05b0*/  LOP3.LUT R46, R92.reuse, 0x140, RZ, 0xfc, !PT ;  /* 0x000001405c2e7812 */ /* 0x040fe200078efcff */
[----:B------:R-:W4:Y:S01]  /*05c0*/  @!P6 LDG.E.U16 R6, desc[UR8][R2.64+0x100] ;  /* 0x000100080206e981 */ /* 0x000f22000c1e1500 */
[----:B------:R-:W-:Y:S02]  /*05d0*/  PRMT R11, RZ, 0x7610, R11 ;  /* 0x00007610ff0b7816 */ /* 0x000fe4000000000b */
[----:B------:R-:W-:Y:S01]  /*05e0*/  LOP3.LUT R56, R92, 0x160, RZ, 0xfc, !PT ;  /* 0x000001605c387812 */ /* 0x000fe200078efcff */
[----:B------:R-:W4:Y:S01]  /*05f0*/  @!P5 LDG.E.U16 R9, desc[UR8][R2.64+0x140] ;  /* 0x000140080209d981 */ /* 0x000f22000c1e1500 */
[----:B------:R-:W-:-:S02]  /*0600*/  PRMT R10, RZ, 0x7610, R10 ;  /* 0x00007610ff0a7816 */ /* 0x000fc4000000000a */
[C---:B------:R-:W-:Y:S01]  /*0610*/  LOP3.LUT R58, R92.reuse, 0x180, RZ, 0xfc, !PT ;  /* 0x000001805c3a7812 */ /* 0x040fe200078efcff */
[----:B------:R-:W4:Y:S01]  /*0620*/  @!P3 LDG.E.U16 R8, desc[UR8][R2.64+0x180] ;  /* 0x000180080208b981 */ /* 0x000f22000c1e1500 */
[----:B------:R-:W-:Y:S02]  /*0630*/  LOP3.LUT R60, R92, 0x1a0, RZ, 0xfc, !PT ;  /* 0x000001a05c3c7812 */ /* 0x000fe400078efcff */
[-C--:B------:R-:W-:Y:S01]  /*0640*/  ISETP.GE.AND P0, PT, R36, R103.reuse, PT ;  /* 0x000000672400720c */ /* 0x080fe20003f06270 */
[----:B------:R-:W4:Y:S01]  /*0650*/  @!P2 LDG.E.U16 R11, desc[UR8][R2.64+0x1c0] ;  /* 0x0001c008020ba981 */ /* 0x000f22000c1e1500 */
[----:B------:R-:W-:Y:S02]  /*0660*/  LOP3.LUT R62, R92, 0x1c0, RZ, 0xfc, !PT ;  /* 0x000001c05c3e7812 */ /* 0x000fe400078efcff */
[----:B------:R-:W-:Y:S01]  /*0670*/  ISETP.GE.AND P4, PT, R46, R103, PT ;  /* 0x000000672e00720c */ /* 0x000fe20003f86270 */
[----:B------:R-:W4:Y:S01]  /*0680*/  @!P1 LDG.E.U16 R10, desc[UR8][R2.64+0x200] ;  /* 0x00020008020a9981 */ /* 0x000f22000c1e1500 */
[----:B------:R-:W-:-:S02]  /*0690*/  LOP3.LUT R64, R92, 0x1e0, RZ, 0xfc, !PT ;  /* 0x000001e05c407812 */ /* 0x000fc400078efcff */
[-C--:B------:R-:W-:Y:S02]  /*06a0*/  ISETP.GE.AND P6, PT, R56, R103.reuse, PT ;  /* 0x000000673800720c */ /* 0x080fe40003fc6270 */
[-C--:B------:R-:W-:Y:S02]  /*06b0*/  ISETP.GE.AND P5, PT, R58, R103.reuse, PT ;  /* 0x000000673a00720c */ /* 0x080fe40003fa6270 */
[-C--:B------:R-:W-:Y:S02]  /*06c0*/  ISETP.GE.AND P3, PT, R60, R103.reuse, PT ;  /* 0x000000673c00720c */ /* 0x080fe40003f66270 */
[-C--:B------:R-:W-:Y:S02]  /*06d0*/  ISETP.GE.AND P2, PT, R62, R103.reuse, PT ;  /* 0x000000673e00720c */ /* 0x080fe40003f46270 */
[----:B------:R-:W-:Y:S02]  /*06e0*/  ISETP.GE.AND P1, PT, R64, R103, PT ;  /* 0x000000674000720c */ /* 0x000fe40003f26270 */
[----:B------:R-:W-:-:S02]  /*06f0*/  PRMT R13, RZ, 0x7610, R13 ;  /* 0x00007610ff0d7816 */ /* 0x000fc4000000000d */
[----:B------:R-:W-:Y:S02]  /*0700*/  PRMT R12, RZ, 0x7610, R12 ;  /* 0x00007610ff0c7816 */ /* 0x000fe4000000000c */
[----:B------:R-:W-:Y:S02]  /*0710*/  PRMT R15, RZ, 0x7610, R15 ;  /* 0x00007610ff0f7816 */ /* 0x000fe4000000000f */
[----:B------:R-:W-:Y:S01]  /*0720*/  PRMT R14, RZ, 0x7610, R14 ;  /* 0x00007610ff0e7816 */ /* 0x000fe2000000000e */
[----:B------:R-:W4:Y:S01]  /*0730*/  @!P0 LDG.E.U16 R13, desc[UR8][R2.64+0x240] ;  /* 0x00024008020d8981 */ /* 0x000f22000c1e1500 */
[----:B------:R-:W-:Y:S02]  /*0740*/  PRMT R17, RZ, 0x7610, R17 ;  /* 0x00007610ff117816 */ /* 0x000fe40000000011 */
[----:B------:R-:W-:Y:S01]  /*0750*/  PRMT R16, RZ, 0x7610, R16 ;  /* 0x00007610ff107816 */ /* 0x000fe20000000010 */
[----:B------:R-:W4:Y:S01]  /*0760*/  @!P4 LDG.E.U16 R12, desc[UR8][R2.64+0x280] ;  /* 0x00028008020cc981 */ /* 0x000f22000c1e1500 */
[----:B------:R-:W-:-:S03]  /*0770*/  PRMT R18, RZ, 0x7610, R18 ;  /* 0x00007610ff127816 */ /* 0x000fc60000000012 */
[----:B------:R-:W4:Y:S04]  /*0780*/  @!P6 LDG.E.U16 R15, desc[UR8][R2.64+0x2c0] ;  /* 0x0002c008020fe981 */ /* 0x000f28000c1e1500 */
[----:B------:R-:W4:Y:S04]  /*0790*/  @!P5 LDG.E.U16 R14, desc[UR8][R2.64+0x300] ;  /* 0x00030008020ed981 */ /* 0x000f28000c1e1500 */
[----:B------:R-:W4:Y:S04]  /*07a0*/  @!P3 LDG.E.U16 R17, desc[UR8][R2.64+0x340] ;  /* 0x000340080211b981 */ /* 0x000f28000c1e1500 */
[----:B------:R-:W4:Y:S04]  /*07b0*/  @!P2 LDG.E.U16 R16, desc[UR8][R2.64+0x380] ;  /* 0x000380080210a981 */ /* 0x000f28000c1e1500 */
[----:B------:R0:W4:Y:S01]  /*07c0*/  @!P1 LDG.E.U16 R18, desc[UR8][R2.64+0x3c0] ;  /* 0x0003c00802129981 */ /* 0x000122000c1e1500 */
[----:B------:R-:W1:Y:S01]  /*07d0*/  S2UR UR6, SR_CgaCtaId ;  /* 0x00000000000679c3 */ /* 0x000e620000008800 */
[----:B------:R-:W-:-:S04]  /*07e0*/  SHF.L.U32 R101, R102, 0x4, RZ ;  /* 0x0000000466657819 */ /* 0x000fc800000006ff */
[----:B------:R-:W-:Y:S01]  /*07f0*/  LOP3.LUT R21, R101, 0xfffffe00, RZ, 0xc0, !PT ;  /* 0xfffffe0065157812 */ /* 0x000fe200078ec0ff */
[----:B------:R-:W-:-:S03]  /*0800*/  UMOV UR5, 0x400 ;  /* 0x0000040000057882 */ /* 0x000fc60000000000 */
[----:B------:R-:W-:Y:S02]  /*0810*/  IADD3 R19, R21, R94, RZ ;  /* 0x0000005e15137210 */ /* 0x000fe40007ffe0ff */
[-C--:B------:R-:W-:Y:S02]  /*0820*/  ISETP.GE.AND P2, PT, R20, R103.reuse, PT ;  /* 0x000000671400720c */ /* 0x080fe40003f46270 */
[C---:B0-----:R-:W-:Y:S02]  /*0830*/  IADD3 R2, R19.reuse, 0x20, RZ ;  /* 0x0000002013027810 */ /* 0x041fe40007ffe0ff */
[-C--:B------:R-:W-:Y:S02]  /*0840*/  ISETP.GE.AND P4, PT, R22, R103.reuse, PT ;  /* 0x000000671600720c */ /* 0x080fe40003f86270 */
[----:B------:R-:W-:Y:S02]  /*0850*/  IADD3 R20, R19, 0x40, RZ ;  /* 0x0000004013147810 */ /* 0x000fe40007ffe0ff */
[----:B------:R-:W-:-:S02]  /*0860*/  ISETP.GE.AND P0, PT, R24, R103, PT ;  /* 0x000000671800720c */ /* 0x000fc40003f06270 */
[C---:B------:R-:W-:Y:S01]  /*0870*/  IADD3 R22, R19.reuse, 0x60, RZ ;  /* 0x0000006013167810 */ /* 0x040fe20007ffe0ff */
[----:B-1----:R-:W-:Y:S01]  /*0880*/  ULEA UR5, UR6, UR5, 0x18 ;  /* 0x0000000506057291 */ /* 0x002fe2000f8ec03f */
[----:B------:R-:W-:Y:S02]  /*0890*/  ISETP.GE.AND P1, PT, R26, R103, PT ;  /* 0x000000671a00720c */ /* 0x000fe40003f26270 */
[C---:B------:R-:W-:Y:S02]  /*08a0*/  LEA.HI.SX32 R87, R19.reuse, R19, 0x1b ;  /* 0x0000001313577211 */ /* 0x040fe400078fdaff */
[C---:B------:R-:W-:Y:S02]  /*08b0*/  IADD3 R24, R19.reuse, 0x80, RZ ;  /* 0x0000008013187810 */ /* 0x040fe40007ffe0ff */
[----:B------:R-:W-:Y:S02]  /*08c0*/  ISETP.GE.AND P6, PT, R28, R103, PT ;  /* 0x000000671c00720c */ /* 0x000fe40003fc6270 */
[----:B------:R-:W-:-:S02]  /*08d0*/  IADD3 R26, R19, 0xa0, RZ ;  /* 0x000000a0131a7810 */ /* 0x000fc40007ffe0ff */
[----:B------:R-:W-:Y:S02]  /*08e0*/  LEA.HI.SX32 R2, R2, R19, 0x1b ;  /* 0x0000001302027211 */ /* 0x000fe400078fdaff */
[----:B------:R-:W-:Y:S02]  /*08f0*/  ISETP.GE.AND P5, PT, R30, R103, PT ;  /* 0x000000671e00720c */ /* 0x000fe40003fa6270 */
[C---:B------:R-:W-:Y:S02]  /*0900*/  IADD3 R28, R19.reuse, 0xc0, RZ ;  /* 0x000000c0131c7810 */ /* 0x040fe40007ffe0ff */
[----:B------:R-:W-:Y:S02]  /*0910*/  LEA.HI.SX32 R20, R20, R19, 0x1b ;  /* 0x0000001314147211 */ /* 0x000fe400078fdaff */
[----:B------:R-:W-:Y:S02]  /*0920*/  ISETP.GE.AND P3, PT, R32, R103, PT ;  /* 0x000000672000720c */ /* 0x000fe40003f66270 */
[----:B------:R-:W-:-:S02]  /*0930*/  IADD3 R30, R19, 0xe0, RZ ;  /* 0x000000e0131e7810 */ /* 0x000fc40007ffe0ff */
[-C--:B------:R-:W-:Y:S02]  /*0940*/  LEA.HI.SX32 R22, R22, R19.reuse, 0x1b ;  /* 0x0000001316167211 */ /* 0x080fe400078fdaff */
[----:B------:R-:W-:Y:S02]  /*0950*/  IADD3 R32, R19, 0x100, RZ ;  /* 0x0000010013207810 */ /* 0x000fe40007ffe0ff */
[----:B------:R-:W-:Y:S02]  /*0960*/  LEA R87, R87, UR5, 0x1 ;  /* 0x0000000557577c11 */ /* 0x000fe4000f8e08ff */
[-C--:B------:R-:W-:Y:S02]  /*0970*/  LEA.HI.SX32 R24, R24, R19.reuse, 0x1b ;  /* 0x0000001318187211 */ /* 0x080fe400078fdaff */
        /* <DEDUP_REMOVED lines=27> */
[----:B------:R-:W-:Y:S02]  /*0b30*/  LEA.HI.SX32 R52, R52, R19, 0x1b ;  /* 0x0000001334347211 */ /* 0x000fe400078fdaff */
[----:B------:R-:W-:Y:S01]  /*0b40*/  LEA R76, R42, UR5, 0x1 ;  /* 0x000000052a4c7c11 */ /* 0x000fe2000f8e08ff */
[----:B------:R-:W-:Y:S01]  /*0b50*/  IMAD.WIDE R2, R92, 0x2, R88 ;  /* 0x000000025c027825 */ /* 0x000fe200078e0258 */
[----:B------:R-:W-:Y:S01]  /*0b60*/  LEA R75, R44, UR5, 0x1 ;  /* 0x000000052c4b7c11 */ /* 0x000fe2000f8e08ff */
[----:B------:R-:W0:Y:S01]  /*0b70*/  LDC R19, c[0x0][0x21c] ;  /* 0x00008700ff137b82 */ /* 0x000e220000000800 */
[----:B------:R-:W-:Y:S02]  /*0b80*/  LEA R74, R48, UR5, 0x1 ;  /* 0x00000005304a7c11 */ /* 0x000fe4000f8e08ff */
[----:B------:R-:W-:-:S02]  /*0b90*/  LEA R73, R50, UR5, 0x1 ;  /* 0x0000000532497c11 */ /* 0x000fc4000f8e08ff */
[----:B------:R-:W-:Y:S01]  /*0ba0*/  LEA R71, R52, UR5, 0x1 ;  /* 0x0000000534477c11 */ /* 0x000fe2000f8e08ff */
[----:B--2---:R1:W-:Y:S04]  /*0bb0*/  STS.U16 [R87], R0 ;  /* 0x0000000057007388 */ /* 0x0043e80000000400 */
[----:B---3--:R2:W-:Y:S04]  /*0bc0*/  STS.U16 [R86+0x40], R5 ;  /* 0x0000400556007388 */ /* 0x0085e80000000400 */
[----:B----4-:R-:W-:Y:S01]  /*0bd0*/  STS.U16 [R85+0x80], R4 ;  /* 0x0000800455007388 */ /* 0x010fe20000000400 */
[----:B-1----:R-:W-:-:S03]  /*0be0*/  LEA R0, R94, R21, 0x4 ;  /* 0x000000155e007211 */ /* 0x002fc600078e20ff */
[----:B------:R-:W-:Y:S04]  /*0bf0*/  STS.U16 [R84+0xc0], R7 ;  /* 0x0000c00754007388 */ /* 0x000fe80000000400 */
        /* <DEDUP_REMOVED lines=38> */
[----:B0-----:R-:W-:Y:S02]  /*0e60*/  PRMT R11, RZ, 0x7610, R11 ;  /* 0x00007610ff0b7816 */ /* 0x001fe4000000000b */
[----:B------:R-:W-:-:S02]  /*0e70*/  PRMT R10, RZ, 0x7610, R10 ;  /* 0x00007610ff0a7816 */ /* 0x000fc4000000000a */
[----:B------:R-:W-:Y:S01]  /*0e80*/  PRMT R0, RZ, 0x7610, R0 ;  /* 0x00007610ff007816 */ /* 0x000fe20000000000 */
[----:B------:R-:W2:Y:S01]  /*0e90*/  @!P2 LDG.E.U16 R5, desc[UR8][R2.64+0x40] ;  /* 0x000040080205a981 */ /* 0x000ea2000c1e1500 */
[----:B------:R-:W-:-:S03]  /*0ea0*/  ISETP.GE.AND P2, PT, R34, R103, PT ;  /* 0x000000672200720c */ /* 0x000fc60003f46270 */
[----:B------:R-:W3:Y:S01]  /*0eb0*/  @!P1 LDG.E.U16 R6, desc[UR8][R2.64+0x100] ;  /* 0x0001000802069981 */ /* 0x000ee2000c1e1500 */
[----:B------:R-:W-:-:S03]  /*0ec0*/  ISETP.GE.AND P1, PT, R92, R103, PT ;  /* 0x000000675c00720c */ /* 0x000fc60003f26270 */
[----:B------:R-:W4:Y:S01]  /*0ed0*/  @!P4 LDG.E.U16 R4, desc[UR8][R2.64+0x80] ;  /* 0x000080080204c981 */ /* 0x000f22000c1e1500 */
[----:B------:R-:W-:-:S03]  /*0ee0*/  ISETP.GE.AND P4, PT, R36, R103, PT ;  /* 0x000000672400720c */ /* 0x000fc60003f86270 */
[----:B------:R-:W3:Y:S01]  /*0ef0*/  @!P0 LDG.E.U16 R7, desc[UR8][R2.64+0xc0] ;  /* 0x0000c00802078981 */ /* 0x000ee2000c1e1500 */
        /* <DEDUP_REMOVED lines=9> */
[----:B------:R-:W2:Y:S01]  /*0f90*/  @!P1 LDG.E.U16 R0, desc[UR8][R2.64] ;  /* 0x0000000802009981 */ /* 0x000ea2000c1e1500 */
[----:B------:R-:W-:Y:S02]  /*0fa0*/  ISETP.GE.AND P1, PT, R64, R103, PT ;  /* 0x000000674000720c */ /* 0x000fe40003f26270 */
        /* <DEDUP_REMOVED lines=39> */
[----:B------:R-:W4:Y:S04]  /*1220*/  LDS.U16 R12, [R69+0xa] ;  /* 0x00000a00450c7984 */ /* 0x000f280000000400 */
[----:B------:R-:W4:Y:S04]  /*1230*/  LDS.U16 R13, [R69+0xc] ;  /* 0x00000c00450d7984 */ /* 0x000f280000000400 */
[----:B------:R0:W1:Y:S04]  /*1240*/  LDS.U16 R14, [R69+0xe] ;  /* 0x00000e00450e7984 */ /* 0x0000680000000400 */
[----:B------:R0:W1:Y:S04]  /*1250*/  LDS.U16 R15, [R69+0x10] ;  /* 0x00001000450f7984 */ /* 0x0000680000000400 */
[----:B------:R0:W2:Y:S04]  /*1260*/  LDS.U16 R16, [R69+0x12] ;  /* 0x0000120045107984 */ /* 0x0000a80000000400 */
[----:B------:R0:W4:Y:S04]  /*1270*/  LDS.U16 R6, [R69+0x14] ;  /* 0x0000140045067984 */ /* 0x0001280000000400 */
[----:B------:R0:W4:Y:S04]  /*1280*/  LDS.U16 R5, [R69+0x16] ;  /* 0x0000160045057984 */ /* 0x0001280000000400 */
[----:B------:R0:W4:Y:S04]  /*1290*/  LDS.U16 R4, [R69+0x18] ;  /* 0x0000180045047984 */ /* 0x0001280000000400 */
[----:B------:R0:W4:Y:S04]  /*12a0*/  LDS.U16 R3, [R69+0x1a] ;  /* 0x00001a0045037984 */ /* 0x0001280000000400 */
[----:B------:R1:W4:Y:S04]  /*12b0*/  LDS.U16 R2, [R69+0x1c] ;  /* 0x00001c0045027984 */ /* 0x0003280000000400 */
[----:B------:R1:W4:Y:S01]  /*12c0*/  LDS.U16 R0, [R69+0x1e] ;  /* 0x00001e0045007984 */ /* 0x0003220000000400 */
[----:B0-----:R-:W-:-:S05]  /*12d0*/  HADD2.F32 R72, -RZ, R7.H0_H0 ;  /* 0x20000007ff487230 */ /* 0x001fca0000004100 */
[----:B-----5:R-:W-:-:S05]  /*12e0*/  FADD.FTZ R72, R72, R97 ;  /* 0x0000006148487221 */ /* 0x020fca0000010000 */
[----:B------:R-:W-:Y:S01]  /*12f0*/  FSETP.GTU.FTZ.AND P4, PT, R72, 20, PT ;  /* 0x41a000004800780b */ /* 0x000fe20003f9c000 */
[----:B-1----:R-:W-:-:S03]  /*1300*/  HADD2.F32 R8, -RZ, R8.H0_H0 ;  /* 0x20000008ff087230 */ /* 0x002fc60000004100 */
[----:B------:R-:W-:Y:S01]  /*1310*/  ISETP.EQ.OR P4, PT, RZ, UR6, P4 ;  /* 0x00000006ff007c0c */ /* 0x000fe2000a782670 */
[----:B--2---:R-:W-:Y:S02]  /*1320*/  HADD2.F32 R18, -RZ, R9.H0_H0 ;  /* 0x20000009ff127230 */ /* 0x004fe40000004100 */
[--C-:B------:R-:W-:Y:S01]  /*1330*/  FADD.FTZ R70, R8, R97.reuse ;  /* 0x0000006108467221 */ /* 0x100fe20000010000 */
[----:B---3--:R-:W-:Y:S02]  /*1340*/  HADD2.F32 R10, -RZ, R10.H0_H0 ;  /* 0x2000000aff0a7230 */ /* 0x008fe40000004100 */
[----:B----4-:R-:W-:Y:S02]  /*1350*/  HADD2.F32 R20, -RZ, R11.H0_H0 ;  /* 0x2000000bff147230 */ /* 0x010fe40000004100 */
[----:B------:R-:W-:Y:S02]  /*1360*/  HADD2.F32 R12, -RZ, R12.H0_H0 ;  /* 0x2000000cff0c7230 */ /* 0x000fe40000004100 */
[--C-:B------:R-:W-:Y:S01]  /*1370*/  FADD.FTZ R67, R18, R97.reuse ;  /* 0x0000006112437221 */ /* 0x100fe20000010000 */
[--C-:B------:R-:W-:Y:S01]  /*1380*/  FADD.FTZ R68, R10, R97.reuse ;  /* 0x000000610a447221 */ /* 0x100fe20000010000 */
[----:B------:R-:W-:Y:S01]  /*1390*/  FADD.FTZ R65, R20, R97 ;  /* 0x0000006114417221 */ /* 0x000fe20000010000 */
        /* <DEDUP_REMOVED lines=41> */
.L_x_724:
[----:B------:R-:W-:Y:S05]  /*1630*/  BSYNC B0 ;  /* 0x0000000000007941 */ /* 0x000fea0003800000 */
.L_x_723:
[----:B------:R-:W-:Y:S01]  /*1640*/  HADD2.F32 R14, -RZ, R14.H0_H0 ;  /* 0x2000000eff0e7230 */ /* 0x000fe20000004100 */
        /* <DEDUP_REMOVED lines=35> */
.L_x_726:
[----:B------:R-:W-:Y:S05]  /*1880*/  BSYNC B0 ;  /* 0x0000000000007941 */ /* 0x000fea0003800000 */
.L_x_725:
        /* <DEDUP_REMOVED lines=38> */
.L_x_728:
[----:B------:R-:W-:Y:S05]  /*1af0*/  BSYNC B0 ;  /* 0x0000000000007941 */ /* 0x000fea0003800000 */
.L_x_727:
        /* <DEDUP_REMOVED lines=36> */
.L_x_730:
[----:B------:R-:W-:Y:S05]  /*1d40*/  BSYNC B0 ;  /* 0x0000000000007941 */ /* 0x000fea0003800000 */
.L_x_729:
        /* <DEDUP_REMOVED lines=38> */
.L_x_732:
[----:B------:R-:W-:Y:S05]  /*1fb0*/  BSYNC B0 ;  /* 0x0000000000007941 */ /* 0x000fea0003800000 */
.L_x_731:
        /* <DEDUP_REMOVED lines=36> */
.L_x_734:
[----:B------:R-:W-:Y:S05]  /*2200*/  BSYNC B0 ;  /* 0x0000000000007941 */ /* 0x000fea0003800000 */
.L_x_733:
        /* <DEDUP_REMOVED lines=38> */
.L_x_736:
[----:B------:R-:W-:Y:S05]  /*2470*/  BSYNC B0 ;  /* 0x0000000000007941 */ /* 0x000fea0003800000 */
.L_x_735:
[----:B------:R-:W-:Y:S01]  /*2480*/  HADD2.F32 R56, -RZ, R3.H0_H0 ;  /* 0x20000003ff387230 */ /* 0x000fe20000004100 */
[----:B------:R-:W-:Y:S01]  /*2490*/  BSSY B0, `(.L_x_737) ;  /* 0x0000024000007945 */ /* 0x000fe20003800000 */
[----:B------:R-:W-:Y:S01]  /*24a0*/  FSETP.GTU.FTZ.AND P4, PT, R58, 20, PT ;  /* 0x41a000003a00780b */ /* 0x000fe20003f9c000 */
[----:B------:R-:W-:Y:S02]  /*24b0*/  HADD2.F32 R57, -RZ, R57.H0_H0 ;  /* 0x20000039ff397230 */ /* 0x000fe40000004100 */
        /* <DEDUP_REMOVED lines=33> */
.L_x_738:
[----:B------:R-:W-:Y:S05]  /*26d0*/  BSYNC B0 ;  /* 0x0000000000007941 */ /* 0x000fea0003800000 */
.L_x_737:
[----:B------:R-:W-:Y:S01]  /*26e0*/  ISETP.EQ.OR P3, PT, RZ, UR6, P3 ;  /* 0x00000006ff007c0c */ /* 0x000fe20009f62670 */
[----:B------:R-:W-:Y:S01]  /*26f0*/  HADD2.F32 R2, -RZ, R2.H0_H0 ;  /* 0x20000002ff027230 */ /* 0x000fe20000004100 */
[----:B------:R-:W-:Y:S01]  /*2700*/  BSSY B0, `(.L_x_739) ;  /* 0x0000028000007945 */ /* 0x000fe20003800000 */
[----:B------:R-:W-:Y:S01]  /*2710*/  FSETP.GTU.FTZ.AND P5, PT, R56, 20, PT ;  /* 0x41a000003800780b */ /* 0x000fe20003fbc000 */
[----:B------:R-:W-:Y:S01]  /*2720*/  HADD2.F32 R55, -RZ, R55.H0_H0 ;  /* 0x20000037ff377230 */ /* 0x000fe20000004100 */
[----:B------:R-:W-:Y:S01]  /*2730*/  ISETP.EQ.OR P2, PT, RZ, UR6, P2 ;  /* 0x00000006ff007c0c */ /* 0x000fe20009742670 */
[----:B------:R-:W-:Y:S02]  /*2740*/  HADD2.F32 R54, -RZ, R54.H0_H0 ;  /* 0x20000036ff367230 */ /* 0x000fe40000004100 */
[----:B------:R-:W-:Y:S01]  /*2750*/  FADD.FTZ R51, R2, R97 ;  /* 0x0000006102337221 */ /* 0x000fe20000010000 */
        /* <DEDUP_REMOVED lines=34> */
.L_x_740:
[----:B------:R-:W-:Y:S05]  /*2980*/  BSYNC B0 ;  /* 0x0000000000007941 */ /* 0x000fea0003800000 */
.L_x_739:
[----:B------:R-:W-:Y:S01]  /*2990*/  HADD2.F32 R0, -RZ, R0.H0_H0 ;  /* 0x20000000ff007230 */ /* 0x000fe20000004100 */
[----:B------:R-:W-:Y:S01]  /*29a0*/  BSSY B0, `(.L_x_741) ;  /* 0x0000027000007945 */ /* 0x000fe20003800000 */
[----:B------:R-:W-:Y:S01]  /*29b0*/  FSETP.GTU.FTZ.AND P3, PT, R51, 20, PT ;  /* 0x41a000003300780b */ /* 0x000fe20003f7c000 */
[----:B------:R-:W-:Y:S02]  /*29c0*/  HADD2.F32 R50, -RZ, R50.H0_H0 ;  /* 0x20000032ff327230 */ /* 0x000fe40000004100 */
[----:B------:R-:W-:Y:S02]  /*29d0*/  HADD2.F32 R49, -RZ, R49.H0_H0 ;  /* 0x20000031ff317230 */ /* 0x000fe40000004100 */
[----:B------:R-:W-:Y:S01]  /*29e0*/  FADD.FTZ R46, R0, R97 ;  /* 0x00000061002e7221 */ /* 0x000fe20000010000 */
        /* <DEDUP_REMOVED lines=34> */
.L_x_742:
[----:B------:R-:W-:Y:S05]  /*2c10*/  BSYNC B0 ;  /* 0x0000000000007941 */ /* 0x000fea0003800000 */
.L_x_741:
        /* <DEDUP_REMOVED lines=46> */
.L_x_744:
[----:B------:R-:W-:Y:S05]  /*2f00*/  BSYNC B0 ;  /* 0x0000000000007941 */ /* 0x000fea0003800000 */
.L_x_743:
        /* <DEDUP_REMOVED lines=33> */
.L_x_746:
[----:B------:R-:W-:Y:S05]  /*3120*/  BSYNC B0 ;  /* 0x0000000000007941 */ /* 0x000fea0003800000 */
.L_x_745:
        /* <DEDUP_REMOVED lines=33> */
.L_x_748:
[----:B------:R-:W-:Y:S05]  /*3340*/  BSYNC B0 ;  /* 0x0000000000007941 */ /* 0x000fea0003800000 */
.L_x_747:
        /* <DEDUP_REMOVED lines=33> */
.L_x_750:
[----:B------:R-:W-:Y:S05]  /*3560*/  BSYNC B0 ;  /* 0x0000000000007941 */ /* 0x000fea0003800000 */
.L_x_749:
        /* <DEDUP_REMOVED lines=33> */
.L_x_752:
[----:B------:R-:W-:Y:S05]  /*3780*/  BSYNC B0 ;  /* 0x0000000000007941 */ /* 0x000fea0003800000 */
.L_x_751:
        /* <DEDUP_REMOVED lines=33> */
.L_x_754:
[----:B------:R-:W-:Y:S05]  /*39a0*/  BSYNC B0 ;  /* 0x0000000000007941 */ /* 0x000fea0003800000 */
.L_x_753:
[----:B------:R-:W-:Y:S01]  /*39b0*/  HADD2.F32 R38, -RZ, R38.H0_H0 ;  /* 0x20000026ff267230 */ /* 0x000fe20000004100 */
[----:B------:R-:W-:Y:S01]  /*39c0*/  BAR.SYNC.DEFER_BLOCKING 0x0 ;  /* 0x0000000000007b1d */ /* 0x000fe20000010000 */
        /* <DEDUP_REMOVED lines=15> */
[----:B------:R-:W-:Y:S01]  /*3ac0*/  FMUL.FTZ R22, R38, R98 ;  /* 0x0000006226167220 */ /* 0x000fe20000410000 */
[----:B------:R-:W-:Y:S06]  /*3ad0*/  @!P6 BRA `(.L_x_755) ;  /* 0x0000002c00e0e947 */ /* 0x000fec0003800000 */
[----:B------:R-:W-:Y:S01]  /*3ae0*/  HFMA2.MMA R23, -RZ, RZ, 0, 0 ;  /* 0x00000000ff177435 */ /* 0x000fe200000001ff */
        /* <DEDUP_REMOVED lines=12> */
.L_x_761:
        /* <DEDUP_REMOVED lines=11> */
[----:B------:R-:W2:Y:S01]  /*3c60*/  LDG.E.64 R2, desc[UR8][R6.64] ;  /* 0x0000000806027981 */ /* 0x000ea2000c1e1b00 */
[----:B------:R-:W-:Y:S01]  /*3c70*/  UIMAD UR5, UR4, -0x400, UR28 ;  /* 0xfffffc00040578a4 */ /* 0x000fe2000f8e021c */
[----:B------:R-:W-:Y:S02]  /*3c80*/  IMAD R21, R99, UR20, RZ ;  /* 0x0000001463157c24 */ /* 0x000fe4000f8e02ff */
[----:B------:R-:W-:Y:S01]  /*3c90*/  FMUL.FTZ R128, R49, R66 ;  /* 0x0000004231807220 */ /* 0x000fe20000410000 */
[----:B------:R-:W0:Y:S01]  /*3ca0*/  S2R R102, SR_TID.X ;  /* 0x0000000000667919 */ /* 0x000e220000002100 */
[----:B------:R-:W-:-:S04]  /*3cb0*/  IMAD.WIDE.U32 R8, R100, UR16, RZ ;  /* 0x0000001064087c25 */ /* 0x000fc8000f8e00ff */
[----:B------:R-:W-:Y:S01]  /*3cc0*/  FMUL.FTZ R136, R47, R64 ;  /* 0x000000402f887220 */ /* 0x000fe20000410000 */
[----:B------:R-:W-:Y:S01]  /*3cd0*/  MOV R103, UR5 ;  /* 0x0000000500677c02 */ /* 0x000fe20008000f00 */
[----:B------:R-:W-:Y:S01]  /*3ce0*/  FMUL.FTZ R138, R43, R60 ;  /* 0x0000003c2b8a7220 */ /* 0x000fe20000410000 */
[----:B------:R-:W-:Y:S01]  /*3cf0*/  IMAD R21, R100, UR21, R21 ;  /* 0x0000001564157c24 */ /* 0x000fe2000f8e0215 */
[----:B0-----:R-:W-:-:S04]  /*3d00*/  SHF.L.U32 R101, R102, 0x4, RZ ;  /* 0x0000000466657819 */ /* 0x001fc800000006ff */
[C---:B------:R-:W-:Y:S02]  /*3d10*/  IADD3 R20, R101.reuse, 0x3, RZ ;  /* 0x0000000365147810 */ /* 0x040fe40007ffe0ff */
[C---:B------:R-:W-:Y:S02]  /*3d20*/  IADD3 R120, R101.reuse, 0x2, RZ ;  /* 0x0000000265787810 */ /* 0x040fe40007ffe0ff */
[-C--:B------:R-:W-:Y:S01]  /*3d30*/  ISETP.GE.U32.AND P5, PT, R20, R103.reuse, PT ;  /* 0x000000671400720c */ /* 0x080fe20003fa6070 */
[----:B------:R-:W-:Y:S01]  /*3d40*/  IMAD R20, R4, UR18, RZ ;  /* 0x0000001204147c24 */ /* 0x000fe2000f8e02ff */
[----:B------:R-:W-:Y:S01]  /*3d50*/  ISETP.GE.U32.AND P3, PT, R120, R103, PT ;  /* 0x000000677800720c */ /* 0x000fe20003f66070 */
[----:B------:R-:W-:Y:S01]  /*3d60*/  IMAD R120, R4, UR22, RZ ;  /* 0x0000001604787c24 */ /* 0x000fe2000f8e02ff */
[----:B------:R-:W-:-:S03]  /*3d70*/  IADD3 R124, R101, 0x1, RZ ;  /* 0x00000001657c7810 */ /* 0x000fc60007ffe0ff */
[----:B------:R-:W-:Y:S01]  /*3d80*/  IMAD R133, R23, UR23, R120 ;  /* 0x0000001717857c24 */ /* 0x000fe2000f8e0278 */
[C---:B------:R-:W-:Y:S02]  /*3d90*/  IADD3 R120, R101.reuse, 0x4, RZ ;  /* 0x0000000465787810 */ /* 0x040fe40007ffe0ff */
[-C--:B------:R-:W-:Y:S02]  /*3da0*/  ISETP.GE.U32.AND P2, PT, R124, R103.reuse, PT ;  /* 0x000000677c00720c */ /* 0x080fe40003f46070 */
[----:B------:R-:W-:Y:S02]  /*3db0*/  ISETP.GE.U32.AND P6, PT, R120, R103, PT ;  /* 0x000000677800720c */ /* 0x000fe40003fc6070 */
[C---:B------:R-:W-:Y:S02]  /*3dc0*/  IADD3 R120, R101.reuse, 0x6, RZ ;  /* 0x0000000665787810 */ /* 0x040fe40007ffe0ff */
[----:B------:R-:W-:Y:S01]  /*3dd0*/  IADD3 R124, R101, 0x9, RZ ;  /* 0x00000009657c7810 */ /* 0x000fe20007ffe0ff */
[C---:B--2---:R-:W-:Y:S01]  /*3de0*/  FMUL.FTZ R0, R3.reuse, R72 ;  /* 0x0000004803007220 */ /* 0x044fe20000410000 */
[----:B------:R-:W-:Y:S01]  /*3df0*/  FMUL.FTZ R19, R2, 1.4426950216293334961 ;  /* 0x3fb8aa3b02137820 */ /* 0x000fe20000410000 */
[C---:B------:R-:W-:Y:S01]  /*3e00*/  FMUL.FTZ R4, R3.reuse, R60 ;  /* 0x0000003c03047220 */ /* 0x040fe20000410000 */
[C---:B------:R-:W-:Y:S01]  /*3e10*/  FMUL.FTZ R135, R3.reuse, R46 ;  /* 0x0000002e03877220 */ /* 0x040fe20000410000 */
[----:B------:R-:W-:Y:S01]  /*3e20*/  FMUL.RZ R5, R0, 0.15915493667125701904 ;  /* 0x3e22f98300057820 */ /* 0x000fe2000040c000 */
[----:B------:R-:W-:Y:S01]  /*3e30*/  FMUL.FTZ R0, R3, R70 ;  /* 0x0000004603007220 */ /* 0x000fe20000410000 */
[C---:B------:R-:W-:Y:S01]  /*3e40*/  FMUL.FTZ R117, R19.reuse, R66 ;  /* 0x0000004213757220 */ /* 0x040fe20000410000 */
[----:B------:R-:W-:Y:S01]  /*3e50*/  FMUL.FTZ R119, R19, R61 ;  /* 0x0000003d13777220 */ /* 0x000fe20000410000 */
[----:B------:R-:W-:Y:S01]  /*3e60*/  MUFU.SIN R18, R5 ;  /* 0x0000000500127308 */ /* 0x000fe20000000400 */
[----:B------:R-:W-:Y:S01]  /*3e70*/  FMUL.RZ R2, R0, 0.15915493667125701904 ;  /* 0x3e22f98300027820 */ /* 0x000fe2000040c000 */
[----:B------:R-:W-:Y:S01]  /*3e80*/  FMUL.FTZ R0, R3, R67 ;  /* 0x0000004303007220 */ /* 0x000fe20000410000 */
[C---:B------:R-:W-:Y:S01]  /*3e90*/  FMUL.FTZ R114, R19.reuse, R63 ;  /* 0x0000003f13727220 */ /* 0x040fe20000410000 */
[----:B------:R-:W-:Y:S01]  /*3ea0*/  FMUL.FTZ R110, R19, R65 ;  /* 0x00000041136e7220 */ /* 0x000fe20000410000 */
[----:B------:R-:W-:Y:S01]  /*3eb0*/  FMUL.RZ R121, R4, 0.15915493667125701904 ;  /* 0x3e22f98304797820 */ /* 0x000fe2000040c000 */
[----:B------:R-:W-:Y:S01]  /*3ec0*/  FMUL.RZ R6, R0, 0.15915493667125701904 ;  /* 0x3e22f98300067820 */ /* 0x000fe2000040c000 */
[-C--:B------:R-:W-:Y:S01]  /*3ed0*/  FMUL.FTZ R0, R3, R68.reuse ;  /* 0x0000004403007220 */ /* 0x080fe20000410000 */
        /* <DEDUP_REMOVED lines=24> */
[----:B------:R-:W-:Y:S08]  /*4060*/  MUFU.SIN R15, R5 ;  /* 0x00000005000f7308 */ /* 0x000ff00000000400 */
[----:B------:R0:W-:Y:S08]  /*4070*/  MUFU.COS R116, R5 ;  /* 0x0000000500747308 */ /* 0x0001f00000000000 */
[----:B------:R1:W-:Y:S01]  /*4080*/  MUFU.COS R113, R6 ;  /* 0x0000000600717308 */ /* 0x0003e20000000000 */
[----:B0-----:R-:W-:-:S04]  /*4090*/  IMAD R5, R99, UR16, RZ ;  /* 0x0000001063057c24 */ /* 0x001fc8000f8e02ff */
[----:B------:R-:W-:Y:S02]  /*40a0*/  IMAD R13, R100, UR17, R5 ;  /* 0x00000011640d7c24 */ /* 0x000fe4000f8e0205 */
[----:B------:R-:W-:Y:S01]  /*40b0*/  FMUL.FTZ R5, R3, R59 ;  /* 0x0000003b03057220 */ /* 0x000fe20000410000 */
[----:B------:R-:W-:Y:S01]  /*40c0*/  MUFU.SIN R111, R2 ;  /* 0x00000002006f7308 */ /* 0x000fe20000000400 */
[----:B-1----:R-:W-:Y:S01]  /*40d0*/  FMUL.RZ R6, R0, 0.15915493667125701904 ;  /* 0x3e22f98300067820 */ /* 0x002fe2000040c000 */
[----:B------:R-:W-:Y:S01]  /*40e0*/  IADD3 R9, R9, R13, RZ ;  /* 0x0000000d09097210 */ /* 0x000fe20007ffe0ff */
[----:B------:R-:W-:Y:S01]  /*40f0*/  FMUL.RZ R5, R5, 0.15915493667125701904 ;  /* 0x3e22f98305057820 */ /* 0x000fe2000040c000 */
[C---:B------:R-:W-:Y:S01]  /*4100*/  FMUL.FTZ R0, R19.reuse, R64 ;  /* 0x0000004013007220 */ /* 0x040fe20000410000 */
[----:B------:R-:W-:Y:S01]  /*4110*/  FMUL.FTZ R13, R19, R59 ;  /* 0x0000003b130d7220 */ /* 0x000fe20000410000 */
[----:B------:R-:W-:Y:S02]  /*4120*/  IMAD.WIDE.U32 R8, R23, UR18, R8 ;  /* 0x0000001217087c25 */ /* 0x000fe4000f8e0008 */
[----:B------:R0:W-:Y:S01]  /*4130*/  MUFU.COS R109, R2 ;  /* 0x00000002006d7308 */ /* 0x0001e20000000000 */
[----:B------:R-:W-:-:S07]  /*4140*/  LEA R4, P0, R8, UR24, 0x3 ;  /* 0x0000001808047c11 */ /* 0x000fce000f8018ff */
[----:B------:R-:W-:Y:S01]  /*4150*/  MUFU.SIN R115, R7 ;  /* 0x0000000700737308 */ /* 0x000fe20000000400 */
[----:B0-----:R-:W-:-:S04]  /*4160*/  FMUL.FTZ R2, R3, R62 ;  /* 0x0000003e03027220 */ /* 0x001fc80000410000 */
[----:B------:R-:W-:-:S03]  /*4170*/  FMUL.RZ R10, R2, 0.15915493667125701904 ;  /* 0x3e22f983020a7820 */ /* 0x000fc6000040c000 */
[----:B------:R-:W-:Y:S08]  /*4180*/  MUFU.COS R118, R7 ;  /* 0x0000000700767308 */ /* 0x000ff00000000000 */
[----:B------:R-:W-:Y:S08]  /*4190*/  MUFU.SIN R123, R6 ;  /* 0x00000006007b7308 */ /* 0x000ff00000000400 */
[----:B------:R0:W-:Y:S08]  /*41a0*/  MUFU.COS R125, R6 ;  /* 0x00000006007d7308 */ /* 0x0001f00000000000 */
[----:B------:R-:W1:Y:S01]  /*41b0*/  MUFU.EX2 R117, R117 ;  /* 0x0000007500757308 */ /* 0x000e620000000800 */
[----:B0-----:R-:W-:-:S05]  /*41c0*/  IMAD.WIDE.U32 R6, R100, UR20, RZ ;  /* 0x0000001464067c25 */ /* 0x001fca000f8e00ff */
[----:B------:R-:W-:Y:S01]  /*41d0*/  IADD3 R7, R7, R21, RZ ;  /* 0x0000001507077210 */ /* 0x000fe20007ffe0ff */
[----:B------:R-:W-:Y:S01]  /*41e0*/  IMAD R21, R23, UR19, R20 ;  /* 0x0000001317157c24 */ /* 0x000fe2000f8e0214 */
[----:B------:R-:W0:Y:S01]  /*41f0*/  MUFU.EX2 R119, R119 ;  /* 0x0000007700777308 */ /* 0x000e220000000800 */
[----:B------:R-:W-:Y:S01]  /*4200*/  IADD3 R20, R101, 0x5, RZ ;  /* 0x0000000565147810 */ /* 0x000fe20007ffe0ff */
[----:B------:R-:W-:-:S03]  /*4210*/  IMAD.WIDE.U32 R6, R23, UR22, R6 ;  /* 0x0000001617067c25 */ /* 0x000fc6000f8e0006 */
[----:B------:R-:W-:-:S03]  /*4220*/  ISETP.GE.U32.AND P1, PT, R20, R103, PT ;  /* 0x000000671400720c */ /* 0x000fc60003f26070 */
[----:B------:R-:W2:Y:S01]  /*4230*/  MUFU.EX2 R114, R114 ;  /* 0x0000007200727308 */ /* 0x000ea20000000800 */
[----:B------:R-:W-:Y:S01]  /*4240*/  LEA R20, P4, R6, UR26, 0x3 ;  /* 0x0000001a06147c11 */ /* 0x000fe2000f8818ff */
[C---:B-1----:R-:W-:Y:S01]  /*4250*/  FMUL.FTZ R126, R117.reuse, R116 ;  /* 0x00000074757e7220 */ /* 0x042fe20000410000 */
[----:B------:R-:W-:Y:S01]  /*4260*/  FMUL.FTZ R15, R117, R15 ;  /* 0x0000000f750f7220 */ /* 0x000fe20000410000 */
[----:B------:R-:W-:-:S04]  /*4270*/  IADD3 R116, R101, 0x8, RZ ;  /* 0x0000000865747810 */ /* 0x000fc80007ffe0ff */
[----:B------:R-:W-:Y:S01]  /*4280*/  MUFU.SIN R2, R10 ;  /* 0x0000000a00027308 */ /* 0x000fe20000000400 */
[C---:B0-----:R-:W-:Y:S01]  /*4290*/  FMUL.FTZ R115, R119.reuse, R115 ;  /* 0x0000007377737220 */ /* 0x041fe20000410000 */
[----:B------:R-:W-:Y:S01]  /*42a0*/  FMUL.FTZ R118, R119, R118 ;  /* 0x0000007677767220 */ /* 0x000fe20000410000 */
[----:B------:R-:W-:-:S05]  /*42b0*/  FMUL.FTZ R119, R48, R61 ;  /* 0x0000003d30777220 */ /* 0x000fca0000410000 */
[----:B------:R-:W-:Y:S01]  /*42c0*/  MUFU.COS R12, R10 ;  /* 0x0000000a000c7308 */ /* 0x000fe20000000000 */
[----:B--2---:R-:W-:-:S07]  /*42d0*/  FMUL.FTZ R113, R114, R113 ;  /* 0x0000007172717220 */ /* 0x004fce0000410000 */
[----:B------:R-:W0:Y:S08]  /*42e0*/  MUFU.EX2 R110, R110 ;  /* 0x0000006e006e7308 */ /* 0x000e300000000800 */
[----:B------:R-:W-:Y:S08]  /*42f0*/  MUFU.SIN R10, R5 ;  /* 0x00000005000a7308 */ /* 0x000ff00000000400 */
[----:B------:R1:W-:Y:S01]  /*4300*/  MUFU.COS R14, R5 ;  /* 0x00000005000e7308 */ /* 0x0003e20000000000 */
[C---:B0-----:R-:W-:Y:S01]  /*4310*/  FMUL.FTZ R111, R110.reuse, R111 ;  /* 0x0000006f6e6f7220 */ /* 0x041fe20000410000 */
[----:B------:R-:W-:Y:S01]  /*4320*/  FMUL.FTZ R109, R110, R109 ;  /* 0x0000006d6e6d7220 */ /* 0x000fe20000410000 */
[----:B------:R-:W-:-:S05]  /*4330*/  FMUL.FTZ R110, R52, R65 ;  /* 0x00000041346e7220 */ /* 0x000fca0000410000 */
[----:B------:R-:W0:Y:S01]  /*4340*/  MUFU.EX2 R107, R107 ;  /* 0x0000006b006b7308 */ /* 0x000e220000000800 */
[----:B-1----:R-:W-:Y:S02]  /*4350*/  IADD3 R5, R9, R21, RZ ;  /* 0x0000001509057210 */ /* 0x002fe40007ffe0ff */
[----:B------:R-:W-:Y:S02]  /*4360*/  IADD3 R21, R7, R133, RZ ;  /* 0x0000008507157210 */ /* 0x000fe40007ffe0ff */
[----:B------:R-:W-:Y:S02]  /*4370*/  LEA.HI.X R5, R8, UR25, R5, 0x3, P0 ;  /* 0x0000001908057c11 */ /* 0x000fe400080f1c05 */
[----:B------:R-:W-:Y:S01]  /*4380*/  IADD3 R8, R101, 0x7, RZ ;  /* 0x0000000765087810 */ /* 0x000fe20007ffe0ff */
[----:B------:R-:W-:Y:S01]  /*4390*/  MUFU.SIN R9, R121 ;  /* 0x0000007900097308 */ /* 0x000fe20000000400 */
[----:B------:R-:W-:Y:S02]  /*43a0*/  LEA.HI.X R21, R6, UR27, R21, 0x3, P4 ;  /* 0x0000001b06157c11 */ /* 0x000fe4000a0f1c15 */
[-C--:B------:R-:W-:Y:S01]  /*43b0*/  ISETP.GE.U32.AND P0, PT, R120, R103.reuse, PT ;  /* 0x000000677800720c */ /* 0x080fe20003f06070 */
[----:B------:R-:W-:Y:S01]  /*43c0*/  FMUL.FTZ R120, R19, R60 ;  /* 0x0000003c13787220 */ /* 0x000fe20000410000 */
[----:B------:R-:W-:Y:S01]  /*43d0*/  ISETP.GE.U32.AND P4, PT, R8, R103, PT ;  /* 0x000000670800720c */ /* 0x000fe20003f86070 */
[----:B------:R-:W-:Y:S01]  /*43e0*/  FMUL.FTZ R8, R3, R58 ;  /* 0x0000003a03087220 */ /* 0x000fe20000410000 */
[----:B------:R-:W-:Y:S01]  /*43f0*/  FSEL R117, R126, 1, !P0 ;  /* 0x3f8000007e757808 */ /* 0x000fe20004000000 */
[----:B------:R1:W-:Y:S01]  /*4400*/  MUFU.COS R7, R121 ;  /* 0x0000007900077308 */ /* 0x0003e20000000000 */
[----:B------:R-:W-:Y:S01]  /*4410*/  FMUL.FTZ R126, R50, R63 ;  /* 0x0000003f327e7220 */ /* 0x000fe20000410000 */
[----:B------:R-:W-:Y:S01]  /*4420*/  FSEL R119, R119, RZ, !P4 ;  /* 0x000000ff77777208 */ /* 0x000fe20006000000 */
[----:B------:R-:W-:Y:S01]  /*4430*/  FMUL.RZ R130, R8, 0.15915493667125701904 ;  /* 0x3e22f98308827820 */ /* 0x000fe2000040c000 */
[----:B------:R-:W-:Y:S01]  /*4440*/  FSEL R110, R110, RZ, !P6 ;  /* 0x000000ff6e6e7208 */ /* 0x000fe20007000000 */
[----:B------:R-:W2:Y:S03]  /*4450*/  LDG.E.64 R20, desc[UR8][R20.64] ;  /* 0x0000000814147981 */ /* 0x000ea6000c1e1b00 */
[----:B------:R-:W3:Y:S01]  /*4460*/  MUFU.EX2 R104, R104 ;  /* 0x0000006800687308 */ /* 0x000ee20000000800 */
[----:B-1----:R-:W-:Y:S01]  /*4470*/  FSEL R121, R115, RZ, !P4 ;  /* 0x000000ff73797208 */ /* 0x002fe20006000000 */
[----:B------:R-:W-:Y:S01]  /*4480*/  FMUL.FTZ R115, R114, R112 ;  /* 0x0000007072737220 */ /* 0x000fe20000410000 */
[----:B------:R-:W-:-:S02]  /*4490*/  IADD3 R112, R101, 0xa, RZ ;  /* 0x0000000a65707810 */ /* 0x000fc40007ffe0ff */
[----:B------:R-:W-:Y:S02]  /*44a0*/  FSEL R114, R113, 1, !P1 ;  /* 0x3f80000071727808 */ /* 0x000fe40004800000 */
[----:B------:R-:W-:Y:S01]  /*44b0*/  FSEL R115, R115, RZ, !P1 ;  /* 0x000000ff73737208 */ /* 0x000fe20004800000 */
[----:B------:R-:W1:Y:S01]  /*44c0*/  MUFU.EX2 R16, R16 ;  /* 0x0000001000107308 */ /* 0x000e620000000800 */
[----:B------:R-:W-:Y:S01]  /*44d0*/  FSEL R113, R126, RZ, !P1 ;  /* 0x000000ff7e717208 */ /* 0x000fe20004800000 */
[----:B------:R-:W-:Y:S01]  /*44e0*/  FMUL.FTZ R126, R19, R56 ;  /* 0x00000038137e7220 */ /* 0x000fe20000410000 */
[----:B------:R-:W-:Y:S02]  /*44f0*/  ISETP.GE.U32.AND P1, PT, R112, R103, PT ;  /* 0x000000677000720c */ /* 0x000fe40003f26070 */
[----:B------:R-:W-:Y:S02]  /*4500*/  FSEL R112, R111, RZ, !P6 ;  /* 0x000000ff6f707208 */ /* 0x000fe40007000000 */
[----:B------:R-:W-:Y:S01]  /*4510*/  FSEL R111, R109, 1, !P6 ;  /* 0x3f8000006d6f7808 */ /* 0x000fe20007000000 */
[----:B------:R4:W5:Y:S01]  /*4520*/  MUFU.EX2 R6, R120 ;  /* 0x0000007800067308 */ /* 0x0009620000000800 */
[C---:B0-----:R-:W-:Y:S01]  /*4530*/  FMUL.FTZ R109, R107.reuse, R108 ;  /* 0x0000006c6b6d7220 */ /* 0x041fe20000410000 */
[----:B------:R-:W-:Y:S01]  /*4540*/  FMUL.FTZ R108, R107, R106 ;  /* 0x0000006a6b6c7220 */ /* 0x000fe20000410000 */
[----:B------:R-:W-:Y:S01]  /*4550*/  FMUL.FTZ R107, R53, R68 ;  /* 0x00000044356b7220 */ /* 0x000fe20000410000 */
[----:B------:R-:W-:Y:S01]  /*4560*/  IADD3 R106, R101, 0xc, RZ ;  /* 0x0000000c656a7810 */ /* 0x000fe20007ffe0ff */
[----:B---3--:R-:W-:Y:S01]  /*4570*/  FMUL.FTZ R105, R104, R105 ;  /* 0x0000006968697220 */ /* 0x008fe20000410000 */
[----:B------:R-:W-:-:S02]  /*4580*/  FSEL R109, R109, RZ, !P5 ;  /* 0x000000ff6d6d7208 */ /* 0x000fc40006800000 */
[----:B------:R-:W0:Y:S01]  /*4590*/  MUFU.EX2 R129, R129 ;  /* 0x0000008100817308 */ /* 0x000e220000000800 */
[----:B----4-:R-:W-:Y:S01]  /*45a0*/  FSEL R120, R118, 1, !P4 ;  /* 0x3f80000076787808 */ /* 0x010fe20006000000 */
[----:B-1----:R-:W-:Y:S01]  /*45b0*/  FMUL.FTZ R127, R16, R127 ;  /* 0x0000007f107f7220 */ /* 0x002fe20000410000 */
[----:B------:R-:W-:Y:S01]  /*45c0*/  ISETP.GE.U32.AND P4, PT, R116, R103, PT ;  /* 0x000000677400720c */ /* 0x000fe20003f86070 */
[----:B------:R-:W-:Y:S01]  /*45d0*/  FMUL.FTZ R17, R16, R17 ;  /* 0x0000001110117220 */ /* 0x000fe20000410000 */
[----:B------:R-:W-:Y:S01]  /*45e0*/  FSEL R118, R15, RZ, !P0 ;  /* 0x000000ff0f767208 */ /* 0x000fe20004000000 */
[----:B------:R-:W-:Y:S01]  /*45f0*/  FMUL.FTZ R16, R55, R70 ;  /* 0x0000004637107220 */ /* 0x000fe20000410000 */
[----:B------:R-:W-:Y:S01]  /*4600*/  FSEL R116, R128, RZ, !P0 ;  /* 0x000000ff80747208 */ /* 0x000fe20004000000 */
[----:B------:R-:W1:Y:S01]  /*4610*/  MUFU.EX2 R0, R0 ;  /* 0x0000000000007308 */ /* 0x000e620000000800 */
[----:B------:R-:W-:Y:S01]  /*4620*/  ISETP.GE.U32.AND P0, PT, R124, R103, PT ;  /* 0x000000677c00720c */ /* 0x000fe20003f06070 */
[----:B------:R-:W-:Y:S01]  /*4630*/  FMUL.FTZ R124, R3, R56 ;  /* 0x00000038037c7220 */ /* 0x000fe20000410000 */
[----:B------:R-:W-:Y:S01]  /*4640*/  FSEL R108, R108, 1, !P5 ;  /* 0x3f8000006c6c7808 */ /* 0x000fe20006800000 */
[----:B-----5:R-:W-:Y:S01]  /*4650*/  FMUL.FTZ R7, R6, R7 ;  /* 0x0000000706077220 */ /* 0x020fe20000410000 */
[----:B------:R-:W-:Y:S01]  /*4660*/  FSEL R107, R107, RZ, !P5 ;  /* 0x000000ff6b6b7208 */ /* 0x000fe20006800000 */
[----:B------:R-:W-:Y:S01]  /*4670*/  FMUL.RZ R128, R124, 0.15915493667125701904 ;  /* 0x3e22f9837c807820 */ /* 0x000fe2000040c000 */
[----:B------:R-:W-:Y:S01]  /*4680*/  IADD3 R124, R101, 0xb, RZ ;  /* 0x0000000b657c7810 */ /* 0x000fe20007ffe0ff */
[----:B------:R-:W-:Y:S01]  /*4690*/  MUFU.SIN R8, R130 ;  /* 0x0000008200087308 */ /* 0x000fe20000000400 */
[----:B------:R-:W-:Y:S01]  /*46a0*/  ISETP.GE.U32.AND P5, PT, R106, R103, PT ;  /* 0x000000676a00720c */ /* 0x000fe20003fa6070 */
[----:B------:R-:W-:Y:S01]  /*46b0*/  FMUL.FTZ R106, R104, R131 ;  /* 0x00000083686a7220 */ /* 0x000fe20000410000 */
[----:B------:R-:W-:Y:S01]  /*46c0*/  FMUL.FTZ R104, R54, R67 ;  /* 0x0000004336687220 */ /* 0x000fe20000410000 */
[----:B------:R-:W-:Y:S01]  /*46d0*/  ISETP.GE.U32.AND P6, PT, R124, R103, PT ;  /* 0x000000677c00720c */ /* 0x000fe20003fc6070 */
[----:B0-----:R-:W-:Y:S01]  /*46e0*/  FMUL.FTZ R122, R129, R122 ;  /* 0x0000007a817a7220 */ /* 0x001fe20000410000 */
[----:B------:R-:W-:Y:S01]  /*46f0*/  IADD3 R124, R101, 0xd, RZ ;  /* 0x0000000d657c7810 */ /* 0x000fe20007ffe0ff */
[----:B------:R-:W-:Y:S01]  /*4700*/  FMUL.FTZ R9, R6, R9 ;  /* 0x0000000906097220 */ /* 0x000fe20000410000 */
[----:B------:R-:W-:Y:S01]  /*4710*/  MUFU.SIN R133, R128 ;  /* 0x0000008000857308 */ /* 0x000fe20000000400 */
[----:B------:R-:W-:Y:S01]  /*4720*/  FSEL R106, R106, RZ, !P3 ;  /* 0x000000ff6a6a7208 */ /* 0x000fe20005800000 */
[----:B-1----:R-:W-:Y:S01]  /*4730*/  FMUL.FTZ R123, R0, R123 ;  /* 0x0000007b007b7220 */ /* 0x002fe20000410000 */
[----:B------:R-:W-:-:S02]  /*4740*/  FSEL R105, R105, 1, !P3 ;  /* 0x3f80000069697808 */ /* 0x000fc40005800000 */
[----:B------:R-:W-:Y:S02]  /*4750*/  FSEL R104, R104, RZ, !P3 ;  /* 0x000000ff68687208 */ /* 0x000fe40005800000 */
[----:B------:R-:W-:Y:S01]  /*4760*/  ISETP.GE.U32.AND P3, PT, R124, R103, PT ;  /* 0x000000677c00720c */ /* 0x000fe20003f66070 */
[----:B------:R0:W-:Y:S01]  /*4770*/  MUFU.COS R134, R128 ;  /* 0x0000008000867308 */ /* 0x0001e20000000000 */
[----:B------:R-:W-:Y:S01]  /*4780*/  FMUL.FTZ R124, R129, R18 ;  /* 0x00000012817c7220 */ /* 0x000fe20000410000 */
[----:B------:R-:W-:Y:S02]  /*4790*/  FSEL R129, R127, 1, !P2 ;  /* 0x3f8000007f817808 */ /* 0x000fe40005000000 */
[----:B------:R-:W-:-:S04]  /*47a0*/  FSEL R123, R123, RZ, !P4 ;  /* 0x000000ff7b7b7208 */ /* 0x000fc80006000000 */
[----:B------:R1:W3:Y:S01]  /*47b0*/  MUFU.EX2 R131, R126 ;  /* 0x0000007e00837308 */ /* 0x0002e20000000800 */
[----:B0-----:R-:W-:-:S07]  /*47c0*/  FMUL.FTZ R128, R19, R51 ;  /* 0x0000003313807220 */ /* 0x001fce0000410000 */
[----:B------:R0:W-:Y:S01]  /*47d0*/  MUFU.COS R15, R130 ;  /* 0x00000082000f7308 */ /* 0x0001e20000000000 */
[----:B-1----:R-:W-:Y:S01]  /*47e0*/  FMUL.FTZ R126, R19, R46 ;  /* 0x0000002e137e7220 */ /* 0x002fe20000410000 */
[----:B------:R-:W-:Y:S01]  /*47f0*/  FMUL.FTZ R19, R0, R125 ;  /* 0x0000007d00137220 */ /* 0x000fe20000410000 */
[----:B------:R-:W-:Y:S01]  /*4800*/  FMUL.FTZ R0, R3, R51 ;  /* 0x0000003303007220 */ /* 0x000fe20000410000 */
[----:B------:R-:W-:-:S03]  /*4810*/  FMUL.FTZ R125, R57, R72 ;  /* 0x00000048397d7220 */ /* 0x000fc60000410000 */
[----:B------:R-:W-:Y:S01]  /*4820*/  FMUL.RZ R137, R0, 0.15915493667125701904 ;  /* 0x3e22f98300897820 */ /* 0x000fe2000040c000 */
[----:B------:R1:W-:Y:S01]  /*4830*/  MUFU.EX2 R18, R128 ;  /* 0x0000008000127308 */ /* 0x0003e20000000800 */
[----:B0-----:R-:W-:Y:S01]  /*4840*/  FSEL R130, R17, RZ, !P2 ;  /* 0x000000ff11827208 */ /* 0x001fe20005000000 */
[----:B---3--:R-:W-:Y:S01]  /*4850*/  FMUL.FTZ R144, R131, R134 ;  /* 0x0000008683907220 */ /* 0x008fe20000410000 */
[----:B------:R-:W-:Y:S01]  /*4860*/  IADD3 R0, R101, 0xf, RZ ;  /* 0x0000000f65007810 */ /* 0x000fe20007ffe0ff */
[----:B------:R-:W-:Y:S01]  /*4870*/  FMUL.FTZ R134, R45, R62 ;  /* 0x0000003e2d867220 */ /* 0x000fe20000410000 */
[----:B------:R-:W-:Y:S01]  /*4880*/  FMUL.FTZ R142, R131, R133 ;  /* 0x00000085838e7220 */ /* 0x000fe20000410000 */
[----:B------:R-:W-:Y:S02]  /*4890*/  FMUL.FTZ R131, R44, R59 ;  /* 0x0000003b2c837220 */ /* 0x000fe40000410000 */
[----:B------:R-:W0:Y:S01]  /*48a0*/  MUFU.EX2 R11, R11 ;  /* 0x0000000b000b7308 */ /* 0x000e220000000800 */
[----:B-1----:R-:W-:-:S02]  /*48b0*/  FSEL R128, R16, RZ, !P2 ;  /* 0x000000ff10807208 */ /* 0x002fc40005000000 */
[C---:B------:R-:W-:Y:S02]  /*48c0*/  ISETP.GE.U32.AND P2, PT, R101.reuse, R103, PT ;  /* 0x000000676500720c */ /* 0x040fe40003f46070 */
[----:B------:R-:W-:Y:S02]  /*48d0*/  IADD3 R16, R101, 0xe, RZ ;  /* 0x0000000e65107810 */ /* 0x000fe40007ffe0ff */
[----:B------:R-:W-:Y:S01]  /*48e0*/  FSEL R125, R125, RZ, !P2 ;  /* 0x000000ff7d7d7208 */ /* 0x000fe20005000000 */
[----:B------:R1:W-:Y:S01]  /*48f0*/  MUFU.EX2 R3, R126 ;  /* 0x0000007e00037308 */ /* 0x0003e20000000800 */
[----:B------:R-:W-:Y:S02]  /*4900*/  FSEL R127, R124, RZ, !P2 ;  /* 0x000000ff7c7f7208 */ /* 0x000fe40005000000 */
[----:B------:R-:W-:Y:S01]  /*4910*/  FSEL R124, R136, RZ, !P4 ;  /* 0x000000ff887c7208 */ /* 0x000fe20006000000 */
[----:B------:R-:W-:Y:S01]  /*4920*/  FMUL.RZ R136, R135, 0.15915493667125701904 ;  /* 0x3e22f98387887820 */ /* 0x000fe2000040c000 */
[----:B------:R-:W-:-:S02]  /*4930*/  FSEL R134, R134, RZ, !P0 ;  /* 0x000000ff86867208 */ /* 0x000fc40004000000 */
[----:B------:R-:W-:Y:S01]  /*4940*/  FSEL R131, R131, RZ, !P1 ;  /* 0x000000ff83837208 */ /* 0x000fe20004800000 */
[----:B------:R-:W3:Y:S01]  /*4950*/  MUFU.SIN R148, R136 ;  /* 0x0000008800947308 */ /* 0x000ee20000000400 */
[----:B-1----:R-:W-:Y:S01]  /*4960*/  FSEL R126, R122, 1, !P2 ;  /* 0x3f8000007a7e7808 */ /* 0x002fe20005000000 */
[----:B0-----:R-:W-:Y:S01]  /*4970*/  FMUL.FTZ R12, R11, R12 ;  /* 0x0000000c0b0c7220 */ /* 0x001fe20000410000 */
[----:B------:R-:W-:Y:S02]  /*4980*/  FSEL R122, R19, 1, !P4 ;  /* 0x3f800000137a7808 */ /* 0x000fe40006000000 */
[-C--:B------:R-:W-:Y:S01]  /*4990*/  ISETP.GE.U32.AND P4, PT, R16, R103.reuse, PT ;  /* 0x000000671000720c */ /* 0x080fe20003f86070 */
[----:B------:R-:W-:Y:S01]  /*49a0*/  FMUL.FTZ R16, RZ, R130 ;  /* 0x00000082ff107220 */ /* 0x000fe20000410000 */
[----:B------:R-:W-:Y:S01]  /*49b0*/  ISETP.GE.U32.AND P2, PT, R0, R103, PT ;  /* 0x000000670000720c */ /* 0x000fe20003f46070 */
[-C--:B------:R-:W-:Y:S01]  /*49c0*/  FMUL.FTZ R0, R130, R125.reuse ;  /* 0x0000007d82007220 */ /* 0x080fe20000410000 */
[----:B------:R-:W0:Y:S01]  /*49d0*/  MUFU.COS R150, R136 ;  /* 0x0000008800967308 */ /* 0x000e220000000000 */
[----:B------:R-:W-:-:S02]  /*49e0*/  FFMA.FTZ R19, R129, R125, -R16 ;  /* 0x0000007d81137223 */ /* 0x000fc40000010810 */
[----:B------:R-:W-:Y:S01]  /*49f0*/  FFMA.FTZ R135, RZ, R129, R0 ;  /* 0x00000081ff877223 */ /* 0x000fe20000010000 */
[----:B------:R-:W-:Y:S01]  /*4a00*/  FMUL.FTZ R0, R11, R2 ;  /* 0x000000020b007220 */ /* 0x000fe20000410000 */
[----:B------:R-:W-:Y:S02]  /*4a10*/  FADD.FTZ R19, R19, R128 ;  /* 0x0000008013137221 */ /* 0x000fe40000010000 */
[----:B------:R-:W-:Y:S01]  /*4a20*/  FADD.FTZ R135, RZ, R135 ;  /* 0x00000087ff877221 */ /* 0x000fe20000010000 */
[----:B------:R-:W1:Y:S01]  /*4a30*/  MUFU.SIN R17, R137 ;  /* 0x0000008900117308 */ /* 0x000e620000000400 */
[C---:B------:R-:W-:Y:S01]  /*4a40*/  FMUL.FTZ R16, R106.reuse, R19 ;  /* 0x000000136a107220 */ /* 0x040fe20000410000 */
[----:B---3--:R-:W-:Y:S01]  /*4a50*/  FMUL.FTZ R148, R3, R148 ;  /* 0x0000009403947220 */ /* 0x008fe20000410000 */
[-C--:B------:R-:W-:Y:S01]  /*4a60*/  FMUL.FTZ R2, R106, R135.reuse ;  /* 0x000000876a027220 */ /* 0x080fe20000410000 */
[----:B------:R-:W-:Y:S01]  /*4a70*/  FSEL R0, R0, RZ, !P0 ;  /* 0x000000ff00007208 */ /* 0x000fe20004000000 */
[C---:B------:R-:W-:Y:S01]  /*4a80*/  FFMA.FTZ R16, R105.reuse, R135, R16 ;  /* 0x0000008769107223 */ /* 0x040fe20000010010 */
[----:B------:R-:W-:Y:S01]  /*4a90*/  FSEL R135, R12, 1, !P0 ;  /* 0x3f8000000c877808 */ /* 0x000fe20004000000 */
[----:B------:R-:W-:Y:S01]  /*4aa0*/  FFMA.FTZ R19, R105, R19, -R2 ;  /* 0x0000001369137223 */ /* 0x000fe20000010802 */
[----:B------:R-:W3:Y:S01]  /*4ab0*/  MUFU.COS R147, R137 ;  /* 0x0000008900937308 */ /* 0x000ee20000000000 */
[----:B------:R-:W-:Y:S01]  /*4ac0*/  FADD.FTZ R16, RZ, R16 ;  /* 0x00000010ff107221 */ /* 0x000fe20000010000 */
[----:B0-----:R-:W-:Y:S01]  /*4ad0*/  FMUL.FTZ R150, R3, R150 ;  /* 0x0000009603967220 */ /* 0x001fe20000410000 */
[----:B------:R-:W-:Y:S01]  /*4ae0*/  FADD.FTZ R19, R19, R104 ;  /* 0x0000006813137221 */ /* 0x000fe20000010000 */
[----:B------:R-:W-:Y:S01]  /*4af0*/  FMUL.FTZ R3, R127, R130 ;  /* 0x000000827f037220 */ /* 0x000fe20000410000 */
[----:B------:R-:W-:-:S02]  /*4b00*/  FMUL.FTZ R2, R109, R16 ;  /* 0x000000106d027220 */ /* 0x000fc40000410000 */
[-C--:B------:R-:W-:Y:S01]  /*4b10*/  FMUL.FTZ R11, R109, R19.reuse ;  /* 0x000000136d0b7220 */ /* 0x080fe20000410000 */
[----:B------:R-:W0:Y:S01]  /*4b20*/  MUFU.EX2 R13, R13 ;  /* 0x0000000d000d7308 */ /* 0x000e220000000800 */
[----:B------:R-:W-:Y:S01]  /*4b30*/  FFMA.FTZ R2, R108, R19, -R2 ;  /* 0x000000136c027223 */ /* 0x000fe20000010802 */
[----:B-1----:R-:W-:Y:S01]  /*4b40*/  FMUL.FTZ R17, R18, R17 ;  /* 0x0000001112117220 */ /* 0x002fe20000410000 */
[----:B------:R-:W-:Y:S01]  /*4b50*/  FFMA.FTZ R11, R108, R16, R11 ;  /* 0x000000106c0b7223 */ /* 0x000fe2000001000b */
[----:B------:R-:W-:Y:S01]  /*4b60*/  FFMA.FTZ R3, R126, R129, -R3 ;  /* 0x000000817e037223 */ /* 0x000fe20000010803 */
[----:B------:R-:W-:Y:S01]  /*4b70*/  FADD.FTZ R6, R2, R107 ;  /* 0x0000006b02067221 */ /* 0x000fe20000010000 */
[----:B------:R-:W-:Y:S01]  /*4b80*/  FMUL.FTZ R2, R126, R130 ;  /* 0x000000827e027220 */ /* 0x000fe20000410000 */
[----:B------:R-:W-:Y:S01]  /*4b90*/  FADD.FTZ R11, RZ, R11 ;  /* 0x0000000bff0b7221 */ /* 0x000fe20000010000 */
[----:B------:R-:W1:Y:S01]  /*4ba0*/  MUFU.EX2 R132, R132 ;  /* 0x0000008400847308 */ /* 0x000e620000000800 */
[----:B---3--:R-:W-:Y:S01]  /*4bb0*/  FMUL.FTZ R147, R18, R147 ;  /* 0x0000009312937220 */ /* 0x008fe20000410000 */
[C---:B------:R-:W-:Y:S01]  /*4bc0*/  FMUL.FTZ R18, R112.reuse, R6 ;  /* 0x0000000670127220 */ /* 0x040fe20000410000 */
[----:B------:R-:W-:Y:S01]  /*4bd0*/  FMUL.FTZ R16, R112, R11 ;  /* 0x0000000b70107220 */ /* 0x000fe20000410000 */
[----:B------:R-:W-:-:S02]  /*4be0*/  FFMA.FTZ R2, R127, R129, R2 ;  /* 0x000000817f027223 */ /* 0x000fc40000010002 */
[----:B------:R-:W-:Y:S01]  /*4bf0*/  FFMA.FTZ R18, R111, R11, R18 ;  /* 0x0000000b6f127223 */ /* 0x000fe20000010012 */
[C---:B0-----:R-:W-:Y:S01]  /*4c00*/  FMUL.FTZ R14, R13.reuse, R14 ;  /* 0x0000000e0d0e7220 */ /* 0x041fe20000410000 */
[----:B------:R-:W-:Y:S01]  /*4c10*/  FMUL.FTZ R10, R13, R10 ;  /* 0x0000000a0d0a7220 */ /* 0x000fe20000410000 */
[----:B------:R-:W-:Y:S01]  /*4c20*/  FFMA.FTZ R13, R111, R6, -R16 ;  /* 0x000000066f0d7223 */ /* 0x000fe20000010810 */
[CC--:B------:R-:W-:Y:S01]  /*4c30*/  FMUL.FTZ R16, R106.reuse, R3.reuse ;  /* 0x000000036a107220 */ /* 0x0c0fe20000410000 */
[----:B------:R-:W-:Y:S01]  /*4c40*/  FADD.FTZ R18, RZ, R18 ;  /* 0x00000012ff127221 */ /* 0x000fe20000010000 */
[-C--:B------:R-:W-:Y:S01]  /*4c50*/  FMUL.FTZ R6, R106, R2.reuse ;  /* 0x000000026a067220 */ /* 0x080fe20000410000 */
[----:B------:R-:W-:Y:S01]  /*4c60*/  FADD.FTZ R13, R13, R110 ;  /* 0x0000006e0d0d7221 */ /* 0x000fe20000010000 */
[----:B------:R-:W-:Y:S01]  /*4c70*/  FFMA.FTZ R16, R105, R2, R16 ;  /* 0x0000000269107223 */ /* 0x000fe20000010010 */
[----:B------:R-:W-:Y:S01]  /*4c80*/  FMUL.FTZ R2, R115, R18 ;  /* 0x0000001273027220 */ /* 0x000fe20000410000 */
[----:B------:R-:W-:Y:S01]  /*4c90*/  FFMA.FTZ R6, R105, R3, -R6 ;  /* 0x0000000369067223 */ /* 0x000fe20000010806 */
[-C--:B------:R-:W-:Y:S01]  /*4ca0*/  FMUL.FTZ R19, R115, R13.reuse ;  /* 0x0000000d73137220 */ /* 0x080fe20000410000 */
[C---:B------:R-:W-:Y:S01]  /*4cb0*/  FMUL.FTZ R3, R109.reuse, R16 ;  /* 0x000000106d037220 */ /* 0x040fe20000410000 */
[C---:B------:R-:W-:Y:S01]  /*4cc0*/  FFMA.FTZ R2, R114.reuse, R13, -R2 ;  /* 0x0000000d72027223 */ /* 0x040fe20000010802 */
[----:B------:R-:W-:Y:S01]  /*4cd0*/  FMUL.FTZ R11, R109, R6 ;  /* 0x000000066d0b7220 */ /* 0x000fe20000410000 */
[----:B------:R-:W-:Y:S01]  /*4ce0*/  FFMA.FTZ R19, R114, R18, R19 ;  /* 0x0000001272137223 */ /* 0x000fe20000010013 */
[----:B------:R-:W-:Y:S01]  /*4cf0*/  FFMA.FTZ R3, R108, R6, -R3 ;  /* 0x000000066c037223 */ /* 0x000fe20000010803 */
[----:B------:R-:W-:Y:S01]  /*4d00*/  FADD.FTZ R13, R2, R113 ;  /* 0x00000071020d7221 */ /* 0x000fe20000010000 */
[----:B------:R-:W-:Y:S01]  /*4d10*/  FFMA.FTZ R11, R108, R16, R11 ;  /* 0x000000106c0b7223 */ /* 0x000fe2000001000b */
[----:B------:R-:W-:Y:S01]  /*4d20*/  FADD.FTZ R19, RZ, R19 ;  /* 0x00000013ff137221 */ /* 0x000fe20000010000 */
[----:B------:R-:W-:Y:S01]  /*4d30*/  FMUL.FTZ R6, R112, R3 ;  /* 0x0000000370067220 */ /* 0x000fe20000410000 */
[----:B------:R-:W-:Y:S01]  /*4d40*/  FMUL.FTZ R18, R118, R13 ;  /* 0x0000000d76127220 */ /* 0x000fe20000410000 */
[----:B------:R-:W-:Y:S01]  /*4d50*/  FMUL.FTZ R2, R112, R11 ;  /* 0x0000000b70027220 */ /* 0x000fe20000410000 */
[----:B------:R-:W-:Y:S01]  /*4d60*/  FMUL.FTZ R16, R118, R19 ;  /* 0x0000001376107220 */ /* 0x000fe20000410000 */
[----:B------:R-:W-:Y:S01]  /*4d70*/  FFMA.FTZ R6, R111, R11, R6 ;  /* 0x0000000b6f067223 */ /* 0x000fe20000010006 */
[----:B------:R-:W-:Y:S01]  /*4d80*/  FFMA.FTZ R18, R117, R19, R18 ;  /* 0x0000001375127223 */ /* 0x000fe20000010012 */
[----:B------:R-:W-:Y:S01]  /*4d90*/  FFMA.FTZ R2, R111, R3, -R2 ;  /* 0x000000036f027223 */ /* 0x000fe20000010802 */
[----:B------:R-:W-:Y:S01]  /*4da0*/  FFMA.FTZ R13, R117, R13, -R16 ;  /* 0x0000000d750d7223 */ /* 0x000fe20000010810 */
[C---:B------:R-:W-:Y:S01]  /*4db0*/  FMUL.FTZ R3, R115.reuse, R6 ;  /* 0x0000000673037220 */ /* 0x040fe20000410000 */
[----:B------:R-:W-:Y:S01]  /*4dc0*/  FADD.FTZ R18, RZ, R18 ;  /* 0x00000012ff127221 */ /* 0x000fe20000010000 */
[-C--:B------:R-:W-:Y:S01]  /*4dd0*/  FMUL.FTZ R11, R115, R2.reuse ;  /* 0x00000002730b7220 */ /* 0x080fe20000410000 */
[----:B------:R-:W-:Y:S01]  /*4de0*/  FADD.FTZ R13, R13, R116 ;  /* 0x000000740d0d7221 */ /* 0x000fe20000010000 */
[C---:B------:R-:W-:Y:S01]  /*4df0*/  FFMA.FTZ R3, R114.reuse, R2, -R3 ;  /* 0x0000000272037223 */ /* 0x040fe20000010803 */
[C---:B------:R-:W-:Y:S01]  /*4e00*/  FMUL.FTZ R16, R121.reuse, R18 ;  /* 0x0000001279107220 */ /* 0x040fe20000410000 */
[----:B------:R-:W-:Y:S01]  /*4e10*/  FFMA.FTZ R11, R114, R6, R11 ;  /* 0x00000006720b7223 */ /* 0x000fe2000001000b */
[----:B------:R-:W-:Y:S01]  /*4e20*/  FMUL.FTZ R19, R121, R13 ;  /* 0x0000000d79137220 */ /* 0x000fe20000410000 */
[----:B------:R-:W-:Y:S01]  /*4e30*/  FMUL.FTZ R6, R118, R3 ;  /* 0x0000000376067220 */ /* 0x000fe20000410000 */
[----:B------:R-:W-:Y:S01]  /*4e40*/  FFMA.FTZ R16, R120, R13, -R16 ;  /* 0x0000000d78107223 */ /* 0x000fe20000010810 */
[-C--:B------:R-:W-:Y:S01]  /*4e50*/  FMUL.FTZ R2, R118, R11.reuse ;  /* 0x0000000b76027220 */ /* 0x080fe20000410000 */
[----:B------:R-:W-:Y:S01]  /*4e60*/  FFMA.FTZ R19, R120, R18, R19 ;  /* 0x0000001278137223 */ /* 0x000fe20000010013 */
[C---:B------:R-:W-:Y:S01]  /*4e70*/  FFMA.FTZ R6, R117.reuse, R11, R6 ;  /* 0x0000000b75067223 */ /* 0x040fe20000010006 */
[----:B------:R-:W-:Y:S01]  /*4e80*/  FADD.FTZ R16, R16, R119 ;  /* 0x0000007710107221 */ /* 0x000fe20000010000 */
[----:B------:R-:W-:Y:S01]  /*4e90*/  FFMA.FTZ R2, R117, R3, -R2 ;  /* 0x0000000375027223 */ /* 0x000fe20000010802 */
[----:B------:R-:W-:Y:S01]  /*4ea0*/  FADD.FTZ R19, RZ, R19 ;  /* 0x00000013ff137221 */ /* 0x000fe20000010000 */
[----:B------:R-:W-:Y:S01]  /*4eb0*/  FMUL.FTZ R3, R121, R6 ;  /* 0x0000000679037220 */ /* 0x000fe20000410000 */
[----:B------:R-:W-:Y:S01]  /*4ec0*/  FMUL.FTZ R18, R123, R16 ;  /* 0x000000107b127220 */ /* 0x000fe20000410000 */
[-C--:B------:R-:W-:Y:S01]  /*4ed0*/  FMUL.FTZ R11, R121, R2.reuse ;  /* 0x00000002790b7220 */ /* 0x080fe20000410000 */
[CC--:B------:R-:W-:Y:S01]  /*4ee0*/  FMUL.FTZ R13, R123.reuse, R19.reuse ;  /* 0x000000137b0d7220 */ /* 0x0c0fe20000410000 */
[----:B------:R-:W-:Y:S01]  /*4ef0*/  FFMA.FTZ R3, R120, R2, -R3 ;  /* 0x0000000278037223 */ /* 0x000fe20000010803 */
[----:B------:R-:W-:Y:S01]  /*4f00*/  FFMA.FTZ R18, R122, R19, R18 ;  /* 0x000000137a127223 */ /* 0x000fe20000010012 */
[----:B------:R-:W-:Y:S01]  /*4f10*/  FFMA.FTZ R11, R120, R6, R11 ;  /* 0x00000006780b7223 */ /* 0x000fe2000001000b */
[----:B------:R-:W-:Y:S01]  /*4f20*/  FFMA.FTZ R13, R122, R16, -R13 ;  /* 0x000000107a0d7223 */ /* 0x000fe2000001080d */
[----:B------:R-:W-:Y:S01]  /*4f30*/  FMUL.FTZ R2, R123, R3 ;  /* 0x000000037b027220 */ /* 0x000fe20000410000 */
[----:B------:R-:W-:Y:S01]  /*4f40*/  FADD.FTZ R18, RZ, R18 ;  /* 0x00000012ff127221 */ /* 0x000fe20000010000 */
[----:B------:R-:W-:Y:S01]  /*4f50*/  FSEL R133, R10, RZ, !P1 ;  /* 0x000000ff0a857208 */ /* 0x000fe20004800000 */
[----:B------:R-:W-:Y:S01]  /*4f60*/  FADD.FTZ R6, R13, R124 ;  /* 0x0000007c0d067221 */ /* 0x000fe20000010000 */
[----:B------:R-:W-:Y:S01]  /*4f70*/  FMUL.FTZ R13, R123, R11 ;  /* 0x0000000b7b0d7220 */ /* 0x000fe20000410000 */
[----:B------:R-:W-:Y:S01]  /*4f80*/  FMUL.FTZ R12, R0, R18 ;  /* 0x00000012000c7220 */ /* 0x000fe20000410000 */
[----:B-1----:R-:W-:Y:S01]  /*4f90*/  FMUL.FTZ R15, R132, R15 ;  /* 0x0000000f840f7220 */ /* 0x002fe20000410000 */
[-C--:B------:R-:W-:Y:S01]  /*4fa0*/  FMUL.FTZ R19, R0, R6.reuse ;  /* 0x0000000600137220 */ /* 0x080fe20000410000 */
[----:B------:R-:W-:Y:S01]  /*4fb0*/  FFMA.FTZ R13, R122, R3, -R13 ;  /* 0x000000037a0d7223 */ /* 0x000fe2000001080d */
[C---:B------:R-:W-:Y:S01]  /*4fc0*/  FFMA.FTZ R3, R135.reuse, R6, -R12 ;  /* 0x0000000687037223 */ /* 0x040fe2000001080c */
[----:B------:R-:W-:Y:S01]  /*4fd0*/  FMUL.FTZ R8, R132, R8 ;  /* 0x0000000884087220 */ /* 0x000fe20000410000 */
[----:B------:R-:W-:Y:S01]  /*4fe0*/  FFMA.FTZ R19, R135, R18, R19 ;  /* 0x0000001287137223 */ /* 0x000fe20000010013 */
[----:B------:R-:W-:Y:S01]  /*4ff0*/  FFMA.FTZ R2, R122, R11, R2 ;  /* 0x0000000b7a027223 */ /* 0x000fe20000010002 */
[----:B------:R-:W-:Y:S01]  /*5000*/  FADD.FTZ R3, R3, R134 ;  /* 0x0000008603037221 */ /* 0x000fe20000010000 */
[----:B------:R-:W-:Y:S01]  /*5010*/  FSEL R132, R14, 1, !P1 ;  /* 0x3f8000000e847808 */ /* 0x000fe20004800000 */
[----:B------:R-:W-:Y:S01]  /*5020*/  FADD.FTZ R19, RZ, R19 ;  /* 0x00000013ff137221 */ /* 0x000fe20000010000 */
[C---:B------:R-:W-:Y:S01]  /*5030*/  FMUL.FTZ R10, R0.reuse, R13 ;  /* 0x0000000d000a7220 */ /* 0x040fe20000410000 */
[C---:B------:R-:W-:Y:S01]  /*5040*/  FMUL.FTZ R14, R133.reuse, R3 ;  /* 0x00000003850e7220 */ /* 0x040fe20000410000 */
[-C--:B------:R-:W-:Y:S01]  /*5050*/  FMUL.FTZ R6, R0, R2.reuse ;  /* 0x0000000200067220 */ /* 0x080fe20000410000 */
[-C--:B------:R-:W-:Y:S01]  /*5060*/  FMUL.FTZ R11, R133, R19.reuse ;  /* 0x00000013850b7220 */ /* 0x080fe20000410000 */
[----:B------:R-:W-:Y:S01]  /*5070*/  FFMA.FTZ R10, R135, R2, R10 ;  /* 0x00000002870a7223 */ /* 0x000fe2000001000a */
[C---:B------:R-:W-:Y:S01]  /*5080*/  FFMA.FTZ R14, R132.reuse, R19, R14 ;  /* 0x00000013840e7223 */ /* 0x040fe2000001000e */
[----:B------:R-:W-:Y:S01]  /*5090*/  FSEL R136, R9, RZ, !P6 ;  /* 0x000000ff09887208 */ /* 0x000fe20007000000 */
[----:B------:R-:W-:Y:S01]  /*50a0*/  FFMA.FTZ R12, R132, R3, -R11 ;  /* 0x00000003840c7223 */ /* 0x000fe2000001080b */
[----:B------:R-:W-:Y:S01]  /*50b0*/  FFMA.FTZ R6, R135, R13, -R6 ;  /* 0x0000000d87067223 */ /* 0x000fe20000010806 */
[----:B------:R-:W-:Y:S01]  /*50c0*/  FMUL.FTZ R9, R133, R10 ;  /* 0x0000000a85097220 */ /* 0x000fe20000410000 */
[----:B------:R-:W-:Y:S01]  /*50d0*/  FADD.FTZ R14, RZ, R14 ;  /* 0x0000000eff0e7221 */ /* 0x000fe20000010000 */
[----:B------:R-:W-:Y:S01]  /*50e0*/  FADD.FTZ R12, R12, R131 ;  /* 0x000000830c0c7221 */ /* 0x000fe20000010000 */
[----:B------:R-:W-:Y:S01]  /*50f0*/  FSEL R137, R7, 1, !P6 ;  /* 0x3f80000007897808 */ /* 0x000fe20007000000 */
[-C--:B------:R-:W-:Y:S01]  /*5100*/  FFMA.FTZ R9, R132, R6.reuse, -R9 ;  /* 0x0000000684097223 */ /* 0x080fe20000010809 */
[----:B------:R-:W-:Y:S01]  /*5110*/  FMUL.FTZ R7, R133, R6 ;  /* 0x0000000685077220 */ /* 0x000fe20000410000 */
[C---:B------:R-:W-:Y:S01]  /*5120*/  FMUL.FTZ R6, R136.reuse, R14 ;  /* 0x0000000e88067220 */ /* 0x040fe20000410000 */
[----:B------:R-:W-:Y:S01]  /*5130*/  FMUL.FTZ R11, R136, R12 ;  /* 0x0000000c880b7220 */ /* 0x000fe20000410000 */
[----:B------:R0:W2:Y:S01]  /*5140*/  LDG.E.64 R2, desc[UR8][R4.64] ;  /* 0x0000000804027981 */ /* 0x0000a2000c1e1b00 */
[----:B------:R-:W-:-:S02]  /*5150*/  FSEL R138, R138, RZ, !P6 ;  /* 0x000000ff8a8a7208 */ /* 0x000fc40007000000 */
[C---:B------:R-:W-:Y:S01]  /*5160*/  FFMA.FTZ R11, R137.reuse, R14, R11 ;  /* 0x0000000e890b7223 */ /* 0x040fe2000001000b */
[----:B------:R-:W-:Y:S01]  /*5170*/  FSEL R139, R8, RZ, !P5 ;  /* 0x000000ff088b7208 */ /* 0x000fe20006800000 */
[----:B------:R-:W-:Y:S01]  /*5180*/  FFMA.FTZ R7, R132, R10, R7 ;  /* 0x0000000a84077223 */ /* 0x000fe20000010007 */
[----:B0-----:R-:W-:Y:S01]  /*5190*/  FFMA.FTZ R5, R137, R12, -R6 ;  /* 0x0000000c89057223 */ /* 0x001fe20000010806 */
[----:B------:R-:W-:-:S03]  /*51a0*/  FADD.FTZ R10, RZ, R11 ;  /* 0x0000000bff0a7221 */ /* 0x000fc60000010000 */
[----:B------:R-:W-:Y:S01]  /*51b0*/  FADD.FTZ R8, R5, R138 ;  /* 0x0000008a05087221 */ /* 0x000fe20000010000 */
[----:B------:R-:W-:Y:S01]  /*51c0*/  FMUL.FTZ R140, R42, R58 ;  /* 0x0000003a2a8c7220 */ /* 0x000fe20000410000 */
[----:B------:R-:W-:Y:S01]  /*51d0*/  FSEL R141, R15, 1, !P5 ;  /* 0x3f8000000f8d7808 */ /* 0x000fe20006800000 */
[C---:B------:R-:W-:Y:S01]  /*51e0*/  FMUL.FTZ R12, R139.reuse, R10 ;  /* 0x0000000a8b0c7220 */ /* 0x040fe20000410000 */
[----:B------:R-:W-:Y:S01]  /*51f0*/  FMUL.FTZ R11, R139, R8 ;  /* 0x000000088b0b7220 */ /* 0x000fe20000410000 */
[C---:B------:R-:W-:Y:S01]  /*5200*/  FMUL.FTZ R6, R136.reuse, R9 ;  /* 0x0000000988067220 */ /* 0x040fe20000410000 */
[-C--:B------:R-:W-:Y:S01]  /*5210*/  FMUL.FTZ R4, R136, R7.reuse ;  /* 0x0000000788047220 */ /* 0x080fe20000410000 */
[----:B------:R-:W-:Y:S01]  /*5220*/  FSEL R140, R140, RZ, !P5 ;  /* 0x000000ff8c8c7208 */ /* 0x000fe20006800000 */
[C---:B------:R-:W-:Y:S01]  /*5230*/  FFMA.FTZ R11, R141.reuse, R10, R11 ;  /* 0x0000000a8d0b7223 */ /* 0x040fe2000001000b */
[----:B------:R-:W-:Y:S01]  /*5240*/  FFMA.FTZ R5, R141, R8, -R12 ;  /* 0x000000088d057223 */ /* 0x000fe2000001080c */
[C---:B------:R-:W-:Y:S01]  /*5250*/  FFMA.FTZ R6, R137.reuse, R7, R6 ;  /* 0x0000000789067223 */ /* 0x040fe20000010006 */
[----:B------:R-:W-:Y:S01]  /*5260*/  FSEL R142, R142, RZ, !P3 ;  /* 0x000000ff8e8e7208 */ /* 0x000fe20005800000 */
[----:B------:R-:W-:Y:S01]  /*5270*/  FFMA.FTZ R4, R137, R9, -R4 ;  /* 0x0000000989047223 */ /* 0x000fe20000010804 */
[----:B------:R-:W-:Y:S01]  /*5280*/  FADD.FTZ R11, RZ, R11 ;  /* 0x0000000bff0b7221 */ /* 0x000fe20000010000 */
[----:B------:R-:W-:Y:S01]  /*5290*/  FADD.FTZ R9, R5, R140 ;  /* 0x0000008c05097221 */ /* 0x000fe20000010000 */
[----:B------:R-:W-:Y:S01]  /*52a0*/  FMUL.FTZ R143, R41, R56 ;  /* 0x00000038298f7220 */ /* 0x000fe20000410000 */
[----:B------:R-:W-:Y:S01]  /*52b0*/  FSEL R144, R144, 1, !P3 ;  /* 0x3f80000090907808 */ /* 0x000fe20005800000 */
[C---:B------:R-:W-:Y:S01]  /*52c0*/  FMUL.FTZ R8, R139.reuse, R6 ;  /* 0x000000068b087220 */ /* 0x040fe20000410000 */
[C---:B------:R-:W-:Y:S01]  /*52d0*/  FMUL.FTZ R13, R142.reuse, R11 ;  /* 0x0000000b8e0d7220 */ /* 0x040fe20000410000 */
[-C--:B------:R-:W-:Y:S01]  /*52e0*/  FMUL.FTZ R10, R142, R9.reuse ;  /* 0x000000098e0a7220 */ /* 0x080fe20000410000 */
[-C--:B------:R-:W-:Y:S01]  /*52f0*/  FMUL.FTZ R7, R139, R4.reuse ;  /* 0x000000048b077220 */ /* 0x080fe20000410000 */
[----:B------:R-:W-:Y:S01]  /*5300*/  FFMA.FTZ R5, R141, R4, -R8 ;  /* 0x000000048d057223 */ /* 0x000fe20000010808 */
[----:B------:R-:W-:Y:S01]  /*5310*/  FSEL R143, R143, RZ, !P3 ;  /* 0x000000ff8f8f7208 */ /* 0x000fe20005800000 */
[C---:B------:R-:W-:Y:S01]  /*5320*/  FFMA.FTZ R4, R144.reuse, R9, -R13 ;  /* 0x0000000990047223 */ /* 0x040fe2000001080d */
[----:B------:R-:W-:Y:S01]  /*5330*/  FFMA.FTZ R10, R144, R11, R10 ;  /* 0x0000000b900a7223 */ /* 0x000fe2000001000a */
[----:B------:R-:W-:Y:S01]  /*5340*/  FFMA.FTZ R7, R141, R6, R7 ;  /* 0x000000068d077223 */ /* 0x000fe20000010007 */
[----:B------:R-:W-:Y:S01]  /*5350*/  FSEL R145, R17, RZ, !P4 ;  /* 0x000000ff11917208 */ /* 0x000fe20006000000 */
[----:B------:R-:W-:Y:S01]  /*5360*/  FMUL.FTZ R9, R142, R5 ;  /* 0x000000058e097220 */ /* 0x000fe20000410000 */
[----:B------:R-:W-:Y:S01]  /*5370*/  FADD.FTZ R8, R4, R143 ;  /* 0x0000008f04087221 */ /* 0x000fe20000010000 */
[----:B------:R-:W-:Y:S01]  /*5380*/  FADD.FTZ R10, RZ, R10 ;  /* 0x0000000aff0a7221 */ /* 0x000fe20000010000 */
[----:B------:R-:W-:Y:S01]  /*5390*/  FSEL R147, R147, 1, !P4 ;  /* 0x3f80000093937808 */ /* 0x000fe20006000000 */
[----:B------:R-:W-:Y:S01]  /*53a0*/  FFMA.FTZ R6, R144, R7, R9 ;  /* 0x0000000790067223 */ /* 0x000fe20000010009 */
[----:B------:R-:W-:Y:S01]  /*53b0*/  FMUL.FTZ R146, R40, R51 ;  /* 0x0000003328927220 */ /* 0x000fe20000410000 */
[----:B------:R-:W-:Y:S01]  /*53c0*/  FMUL.FTZ R7, R142, R7 ;  /* 0x000000078e077220 */ /* 0x000fe20000410000 */
[C---:B------:R-:W-:Y:S01]  /*53d0*/  FMUL.FTZ R9, R145.reuse, R8 ;  /* 0x0000000891097220 */ /* 0x040fe20000410000 */
[----:B------:R-:W-:-:S02]  /*53e0*/  FMUL.FTZ R12, R145, R10 ;  /* 0x0000000a910c7220 */ /* 0x000fc40000410000 */
[----:B------:R-:W-:Y:S01]  /*53f0*/  FFMA.FTZ R4, R144, R5, -R7 ;  /* 0x0000000590047223 */ /* 0x000fe20000010807 */
[C---:B------:R-:W-:Y:S01]  /*5400*/  FFMA.FTZ R9, R147.reuse, R10, R9 ;  /* 0x0000000a93097223 */ /* 0x040fe20000010009 */
[----:B------:R-:W-:Y:S01]  /*5410*/  FSEL R146, R146, RZ, !P4 ;  /* 0x000000ff92927208 */ /* 0x000fe20006000000 */
[----:B------:R-:W-:Y:S01]  /*5420*/  FFMA.FTZ R7, R147, R8, -R12 ;  /* 0x0000000893077223 */ /* 0x000fe2000001080c */
[----:B------:R-:W-:Y:S01]  /*5430*/  FMUL.FTZ R8, R145, R6 ;  /* 0x0000000691087220 */ /* 0x000fe20000410000 */
[----:B------:R-:W-:Y:S01]  /*5440*/  FSEL R148, R148, RZ, !P2 ;  /* 0x000000ff94947208 */ /* 0x000fe20005000000 */
[----:B------:R-:W-:Y:S01]  /*5450*/  FADD.FTZ R11, RZ, R9 ;  /* 0x00000009ff0b7221 */ /* 0x000fe20000010000 */
[----:B------:R-:W-:Y:S01]  /*5460*/  FADD.FTZ R9, R7, R146 ;  /* 0x0000009207097221 */ /* 0x000fe20000010000 */
[----:B------:R-:W-:Y:S01]  /*5470*/  FFMA.FTZ R5, R147, R4, -R8 ;  /* 0x0000000493057223 */ /* 0x000fe20000010808 */
[----:B------:R-:W-:Y:S01]  /*5480*/  FMUL.FTZ R149, R38, R46 ;  /* 0x0000002e26957220 */ /* 0x000fe20000410000 */
[----:B------:R-:W-:Y:S01]  /*5490*/  FMUL.FTZ R4, R145, R4 ;  /* 0x0000000491047220 */ /* 0x000fe20000410000 */
[----:B------:R-:W-:Y:S01]  /*54a0*/  FSEL R150, R150, 1, !P2 ;  /* 0x3f80000096967808 */ /* 0x000fe20005000000 */
[C---:B------:R-:W-:Y:S01]  /*54b0*/  FMUL.FTZ R13, R148.reuse, R11 ;  /* 0x0000000b940d7220 */ /* 0x040fe20000410000 */
[-C--:B------:R-:W-:Y:S01]  /*54c0*/  FMUL.FTZ R8, R148, R9.reuse ;  /* 0x0000000994087220 */ /* 0x080fe20000410000 */
[----:B------:R-:W-:Y:S01]  /*54d0*/  FFMA.FTZ R7, R147, R6, R4 ;  /* 0x0000000693077223 */ /* 0x000fe20000010004 */
[----:B------:R-:W-:Y:S01]  /*54e0*/  FSEL R149, R149, RZ, !P2 ;  /* 0x000000ff95957208 */ /* 0x000fe20005000000 */
[C---:B------:R-:W-:Y:S01]  /*54f0*/  FFMA.FTZ R14, R150.reuse, R9, -R13 ;  /* 0x00000009960e7223 */ /* 0x040fe2000001080d */
[----:B------:R-:W-:Y:S01]  /*5500*/  FFMA.FTZ R8, R150, R11, R8 ;  /* 0x0000000b96087223 */ /* 0x000fe20000010008 */
[----:B------:R-:W-:-:S02]  /*5510*/  FMUL.FTZ R9, R148, R7 ;  /* 0x0000000794097220 */ /* 0x000fc40000410000 */
[----:B------:R-:W-:Y:S01]  /*5520*/  FADD.FTZ R14, R14, R149 ;  /* 0x000000950e0e7221 */ /* 0x000fe20000010000 */
[----:B------:R-:W-:Y:S01]  /*5530*/  FADD.FTZ R15, RZ, R8 ;  /* 0x00000008ff0f7221 */ /* 0x000fe20000010000 */
[-C--:B------:R-:W-:Y:S01]  /*5540*/  FMUL.FTZ R4, R148, R5.reuse ;  /* 0x0000000594047220 */ /* 0x080fe20000410000 */
[C---:B------:R-:W-:Y:S02]  /*5550*/  FFMA.FTZ R12, R150.reuse, R5, -R9 ;  /* 0x00000005960c7223 */ /* 0x040fe40000010809 */
[----:B------:R-:W0:Y:S01]  /*5560*/  SHFL.UP PT, R9, R14, 0x1, RZ ;  /* 0x042000000e097989 */ /* 0x000e2200000e00ff */
[----:B------:R-:W-:-:S03]  /*5570*/  FFMA.FTZ R4, R150, R7, R4 ;  /* 0x0000000796047223 */ /* 0x000fc60000010004 */
[----:B------:R-:W1:Y:S04]  /*5580*/  SHFL.UP PT, R11, R15, 0x1, RZ ;  /* 0x042000000f0b7989 */ /* 0x000e6800000e00ff */
[----:B------:R-:W3:Y:S04]  /*5590*/  SHFL.UP PT, R5, R12, 0x1, RZ ;  /* 0x042000000c057989 */ /* 0x000ee800000e00ff */
[----:B------:R-:W4:Y:S01]  /*55a0*/  SHFL.UP PT, R7, R4, 0x1, RZ ;  /* 0x0420000004077989 */ /* 0x000f2200000e00ff */
[----:B------:R-:W-:Y:S01]  /*55b0*/  ISETP.GE.AND P0, PT, R94, 0x1, PT ;  /* 0x000000015e00780c */ /* 0x000fe20003f06270 */
[C---:B0-----:R-:W-:Y:S01]  /*55c0*/  FMUL.FTZ R13, R4.reuse, R9 ;  /* 0x00000009040d7220 */ /* 0x041fe20000410000 */
[----:B-1----:R-:W-:-:S03]  /*55d0*/  FMUL.FTZ R8, R4, R11 ;  /* 0x0000000b04087220 */ /* 0x002fc60000410000 */
[----:B------:R-:W-:Y:S01]  /*55e0*/  FFMA.FTZ R10, R12, R11, R13 ;  /* 0x0000000b0c0a7223 */ /* 0x000fe2000001000d */
[----:B---3--:R-:W-:Y:S01]  /*55f0*/  FMUL.FTZ R6, R4, R5 ;  /* 0x0000000504067220 */ /* 0x008fe20000410000 */
[----:B------:R-:W-:-:S06]  /*5600*/  FFMA.FTZ R9, R12, R9, -R8 ;  /* 0x000000090c097223 */ /* 0x000fcc0000010808 */
[----:B------:R-:W-:Y:S01]  /*5610*/  @P0 FADD.FTZ R15, R15, R10 ;  /* 0x0000000a0f0f0221 */ /* 0x000fe20000010000 */
[-C--:B----4-:R-:W-:Y:S01]  /*5620*/  FFMA.FTZ R11, R12, R7.reuse, R6 ;  /* 0x000000070c0b7223 */ /* 0x090fe20000010006 */
[----:B------:R-:W-:Y:S01]  /*5630*/  FMUL.FTZ R7, R4, R7 ;  /* 0x0000000704077220 */ /* 0x000fe20000410000 */
[----:B------:R-:W-:-:S03]  /*5640*/  @P0 FADD.FTZ R14, R14, R9 ;  /* 0x000000090e0e0221 */ /* 0x000fc60000010000 */
[----:B------:R-:W-:Y:S01]  /*5650*/  @P0 FFMA.FTZ R12, R12, R5, -R7 ;  /* 0x000000050c0c0223 */ /* 0x000fe20000010807 */
[----:B------:R-:W-:Y:S01]  /*5660*/  FSEL R11, R4, R11, !P0 ;  /* 0x0000000b040b7208 */ /* 0x000fe20004000000 */
[----:B------:R-:W0:Y:S04]  /*5670*/  SHFL.UP PT, R7, R15, 0x2, RZ ;  /* 0x044000000f077989 */ /* 0x000e2800000e00ff */
[----:B------:R-:W1:Y:S04]  /*5680*/  SHFL.UP PT, R6, R14, 0x2, RZ ;  /* 0x044000000e067989 */ /* 0x000e6800000e00ff */
[----:B------:R-:W3:Y:S04]  /*5690*/  SHFL.UP PT, R4, R12, 0x2, RZ ;  /* 0x044000000c047989 */ /* 0x000ee800000e00ff */
[----:B------:R-:W4:Y:S01]  /*56a0*/  SHFL.UP PT, R5, R11, 0x2, RZ ;  /* 0x044000000b057989 */ /* 0x000f2200000e00ff */
[----:B------:R-:W-:Y:S01]  /*56b0*/  ISETP.GE.AND P0, PT, R94, 0x2, PT ;  /* 0x000000025e00780c */ /* 0x000fe20003f06270 */
[C---:B0-----:R-:W-:Y:S01]  /*56c0*/  FMUL.FTZ R9, R11.reuse, R7 ;  /* 0x000000070b097220 */ /* 0x041fe20000410000 */
[----:B-1----:R-:W-:-:S03]  /*56d0*/  FMUL.FTZ R10, R11, R6 ;  /* 0x000000060b0a7220 */ /* 0x002fc60000410000 */
[C---:B------:R-:W-:Y:S01]  /*56e0*/  FFMA.FTZ R9, R12.reuse, R6, -R9 ;  /* 0x000000060c097223 */ /* 0x040fe20000010809 */
[C---:B---3--:R-:W-:Y:S01]  /*56f0*/  FMUL.FTZ R8, R11.reuse, R4 ;  /* 0x000000040b087220 */ /* 0x048fe20000410000 */
[C---:B------:R-:W-:Y:S01]  /*5700*/  FFMA.FTZ R10, R12.reuse, R7, R10 ;  /* 0x000000070c0a7223 */ /* 0x040fe2000001000a */
[-C--:B----4-:R-:W-:Y:S02]  /*5710*/  FMUL.FTZ R7, R11, R5.reuse ;  /* 0x000000050b077220 */ /* 0x090fe40000410000 */
        /* <DEDUP_REMOVED lines=8> */
[----:B------:R-:W4:Y:S01]  /*57a0*/  SHFL.UP PT, R7, R8, 0x4, RZ ;  /* 0x0480000008077989 */ /* 0x000f2200000e00ff */
[----:B------:R-:W-:Y:S01]  /*57b0*/  ISETP.GE.AND P0, PT, R94, 0x4, PT ;  /* 0x000000045e00780c */ /* 0x000fe20003f06270 */
[C---:B0-----:R-:W-:Y:S01]  /*57c0*/  FMUL.FTZ R13, R8.reuse, R9 ;  /* 0x00000009080d7220 */ /* 0x041fe20000410000 */
[C---:B-1----:R-:W-:Y:S01]  /*57d0*/  FMUL.FTZ R4, R8.reuse, R5 ;  /* 0x0000000508047220 */ /* 0x042fe20000410000 */
[----:B---3--:R-:W-:-:S02]  /*57e0*/  FMUL.FTZ R6, R8, R11 ;  /* 0x0000000b08067220 */ /* 0x008fc40000410000 */
[C---:B------:R-:W-:Y:S01]  /*57f0*/  FFMA.FTZ R10, R12.reuse, R11, R13 ;  /* 0x0000000b0c0a7223 */ /* 0x040fe2000001000d */
[C---:B----4-:R-:W-:Y:S01]  /*5800*/  FFMA.FTZ R11, R12.reuse, R7, R4 ;  /* 0x000000070c0b7223 */ /* 0x050fe20000010004 */
[----:B------:R-:W-:Y:S01]  /*5810*/  FFMA.FTZ R9, R12, R9, -R6 ;  /* 0x000000090c097223 */ /* 0x000fe20000010806 */
[----:B------:R-:W-:-:S05]  /*5820*/  FMUL.FTZ R7, R8, R7 ;  /* 0x0000000708077220 */ /* 0x000fca0000410000 */
        /* <DEDUP_REMOVED lines=16> */
[-C--:B----4-:R-:W-:Y:S01]  /*5930*/  FMUL.FTZ R9, R11, R5.reuse ;  /* 0x000000050b097220 */ /* 0x090fe20000410000 */
[----:B------:R-:W-:Y:S02]  /*5940*/  FFMA.FTZ R8, R12, R5, R8 ;  /* 0x000000050c087223 */ /* 0x000fe40000010008 */
[----:B------:R-:W-:Y:S01]  /*5950*/  @P0 FADD.FTZ R15, R15, R10 ;  /* 0x0000000a0f0f0221 */ /* 0x000fe20000010000 */
[----:B------:R-:W-:Y:S01]  /*5960*/  @P0 FADD.FTZ R14, R14, R13 ;  /* 0x0000000d0e0e0221 */ /* 0x000fe20000010000 */
[----:B------:R-:W-:Y:S01]  /*5970*/  @P0 FFMA.FTZ R12, R12, R4, -R9 ;  /* 0x000000040c0c0223 */ /* 0x000fe20000010809 */
[----:B------:R-:W-:Y:S01]  /*5980*/  FSEL R8, R11, R8, !P0 ;  /* 0x000000080b087208 */ /* 0x000fe20004000000 */
[----:B------:R-:W1:Y:S01]  /*5990*/  S2UR UR6, SR_CgaCtaId ;  /* 0x00000000000679c3 */ /* 0x000e620000008800 */
[----:B------:R-:W3:Y:S04]  /*59a0*/  SHFL.UP PT, R11, R15, 0x10, RZ ;  /* 0x060000000f0b7989 */ /* 0x000ee800000e00ff */
[----:B------:R-:W4:Y:S04]  /*59b0*/  SHFL.UP PT, R5, R12, 0x10, RZ ;  /* 0x060000000c057989 */ /* 0x000f2800000e00ff */
[----:B------:R-:W5:Y:S04]  /*59c0*/  SHFL.UP PT, R9, R14, 0x10, RZ ;  /* 0x060000000e097989 */ /* 0x000f6800000e00ff */
[----:B------:R-:W5:Y:S01]  /*59d0*/  SHFL.UP PT, R7, R8, 0x10, RZ ;  /* 0x0600000008077989 */ /* 0x000f6200000e00ff */
[----:B------:R-:W-:-:S02]  /*59e0*/  ISETP.NE.AND P0, PT, R93, RZ, PT ;  /* 0x000000ff5d00720c */ /* 0x000fc40003f05270 */
[----:B------:R-:W-:Y:S02]  /*59f0*/  @!P2 MOV R6, 0x400 ;  /* 0x000004000006a802 */ /* 0x000fe40000000f00 */
[----:B------:R-:W-:Y:S02]  /*5a00*/  @!P2 SHF.R.U32.HI R4, RZ, 0x1, R102 ;  /* 0x00000001ff04a819 */ /* 0x000fe40000011666 */
[----:B------:R-:W-:Y:S02]  /*5a10*/  ISETP.GE.AND P1, PT, R94, 0x10, PT ;  /* 0x000000105e00780c */ /* 0x000fe40003f26270 */
[----:B------:R-:W-:Y:S02]  /*5a20*/  ISETP.EQ.OR P0, PT, RZ, UR4, P0 ;  /* 0x00000004ff007c0c */ /* 0x000fe40008702670 */
[----:B0-----:R-:W-:Y:S02]  /*5a30*/  @!P2 LEA R17, R17, R6, 0x18 ;  /* 0x000000061111a211 */ /* 0x001fe400078ec0ff */
[----:B------:R-:W-:Y:S01]  /*5a40*/  @!P2 LOP3.LUT R4, R4, 0x7ffffff0, RZ, 0xc0, !PT ;  /* 0x7ffffff00404a812 */ /* 0x000fe200078ec0ff */
[----:B------:R-:W-:Y:S01]  /*5a50*/  UMOV UR5, 0x400 ;  /* 0x0000040000057882 */ /* 0x000fe20000000000 */
[C---:B---3--:R-:W-:Y:S01]  /*5a60*/  FMUL.FTZ R6, R8.reuse, R11 ;  /* 0x0000000b08067220 */ /* 0x048fe20000410000 */
[C---:B----4-:R-:W-:Y:S01]  /*5a70*/  FMUL.FTZ R13, R8.reuse, R5 ;  /* 0x00000005080d7220 */ /* 0x050fe20000410000 */
[----:B------:R-:W-:Y:S01]  /*5a80*/  @!P2 IADD3 R157, R17, R4, RZ ;  /* 0x00000004119da210 */ /* 0x000fe20007ffe0ff */
[----:B-1----:R-:W-:Y:S01]  /*5a90*/  ULEA UR5, UR6, UR5, 0x18 ;  /* 0x0000000506057291 */ /* 0x002fe2000f8ec03f */
[-C--:B-----5:R-:W-:Y:S01]  /*5aa0*/  FMUL.FTZ R10, R8, R9.reuse ;  /* 0x00000009080a7220 */ /* 0x0a0fe20000410000 */
[----:B------:R-:W-:Y:S01]  /*5ab0*/  FFMA.FTZ R9, R12, R9, -R6 ;  /* 0x000000090c097223 */ /* 0x000fe20000010806 */
[-C--:B------:R-:W-:Y:S01]  /*5ac0*/  FMUL.FTZ R4, R8, R7.reuse ;  /* 0x0000000708047220 */ /* 0x080fe20000410000 */
[C---:B------:R-:W-:Y:S01]  /*5ad0*/  FFMA.FTZ R13, R12.reuse, R7, R13 ;  /* 0x000000070c0d7223 */ /* 0x040fe2000001000d */
[C---:B------:R-:W-:Y:S01]  /*5ae0*/  FFMA.FTZ R10, R12.reuse, R11, R10 ;  /* 0x0000000b0c0a7223 */ /* 0x040fe2000001000a */
[----:B------:R-:W-:Y:S01]  /*5af0*/  CS2R R6, SRZ ;  /* 0x0000000000067805 */ /* 0x000fe2000001ff00 */
[----:B------:R-:W-:Y:S01]  /*5b00*/  @P1 FFMA.FTZ R12, R12, R5, -R4 ;  /* 0x000000050c0c1223 */ /* 0x000fe20000010804 */
[----:B------:R-:W-:-:S02]  /*5b10*/  MOV R5, RZ ;  /* 0x000000ff00057202 */ /* 0x000fc40000000f00 */
[----:B------:R-:W-:Y:S01]  /*5b20*/  MOV R4, 0x3f800000 ;  /* 0x3f80000000047802 */ /* 0x000fe20000000f00 */
[----:B------:R-:W-:Y:S01]  /*5b30*/  @P1 FADD.FTZ R14, R14, R9 ;  /* 0x000000090e0e1221 */ /* 0x000fe20000010000 */
[----:B------:R-:W-:Y:S01]  /*5b40*/  @!P0 LEA R156, R23, UR5, 0x4 ;  /* 0x00000005179c8c11 */ /* 0x000fe2000f8e20ff */
[----:B------:R-:W-:Y:S01]  /*5b50*/  @P1 FADD.FTZ R15, R15, R10 ;  /* 0x0000000a0f0f1221 */ /* 0x000fe20000010000 */
[----:B------:R-:W-:-:S03]  /*5b60*/  FSEL R13, R8, R13, !P1 ;  /* 0x0000000d080d7208 */ /* 0x000fc60004800000 */
[----:B------:R0:W-:Y:S04]  /*5b70*/  @!P0 LDS.128 R4, [R156+0x890] ;  /* 0x000890009c048984 */ /* 0x0001e80000000c00 */
[----:B------:R-:W-:Y:S01]  /*5b80*/  @!P2 STS.128 [R157+0x850], R12 ;  /* 0x0008500c9d00a388 */ /* 0x000fe20000000c00 */
[----:B------:R-:W-:Y:S06]  /*5b90*/  BAR.SYNC.DEFER_BLOCKING 0x0 ;  /* 0x0000000000007b1d */ /* 0x000fec0000010000 */
[----:B------:R-:W-:Y:S04]  /*5ba0*/  LDS.128 R8, [UR5+0x850] ;  /* 0x00085005ff087984 */ /* 0x000fe80008000c00 */
[----:B------:R-:W1:Y:S01]  /*5bb0*/  LDS.128 R16, [UR5+0x860] ;  /* 0x00086005ff107984 */ /* 0x000e620008000c00 */
[----:B------:R-:W-:Y:S01]  /*5bc0*/  SHF.R.U32.HI R158, RZ, 0x5, R102 ;  /* 0x00000005ff9e7819 */ /* 0x000fe20000011666 */
[----:B--2---:R-:W-:-:S03]  /*5bd0*/  FMUL.FTZ R155, R3, R21 ;  /* 0x00000015039b7220 */ /* 0x004fc60000410000 */
[----:B------:R-:W-:Y:S01]  /*5be0*/  ISETP.NE.AND P0, PT, R158, RZ, PT ;  /* 0x000000ff9e00720c */ /* 0x000fe20003f05270 */
[C---:B0-----:R-:W-:Y:S01]  /*5bf0*/  FMUL.FTZ R156, R2.reuse, R21 ;  /* 0x00000015029c7220 */ /* 0x041fe20000410000 */
[----:B------:R0:W2:Y:S01]  /*5c00*/  SHFL.UP PT, R151, R12, 0x1, RZ ;  /* 0x042000000c977989 */ /* 0x0000a200000e00ff */
[-C--:B------:R-:W-:Y:S02]  /*5c10*/  FFMA.FTZ R21, R2, R20.reuse, -R155 ;  /* 0x0000001402157223 */ /* 0x080fe4000001089b */
[----:B------:R-:W-:Y:S01]  /*5c20*/  FFMA.FTZ R20, R3, R20, R156 ;  /* 0x0000001403147223 */ /* 0x000fe2000001009c */
[----:B------:R3:W4:Y:S01]  /*5c30*/  SHFL.UP PT, R152, R14, 0x1, RZ ;  /* 0x042000000e987989 */ /* 0x00072200000e00ff */
[----:B------:R-:W-:Y:S03]  /*5c40*/  BSSY B0, `(.L_x_756) ;  /* 0x000002e000007945 */ /* 0x000fe60003800000 */
[----:B------:R3:W0:Y:S04]  /*5c50*/  SHFL.UP PT, R153, R15, 0x1, RZ ;  /* 0x042000000f997989 */ /* 0x00062800000e00ff */
[----:B------:R3:W2:Y:S01]  /*5c60*/  SHFL.UP PT, R154, R13, 0x1, RZ ;  /* 0x042000000d9a7989 */ /* 0x0006a200000e00ff */
[-C--:B-1----:R-:W-:Y:S01]  /*5c70*/  FMUL.FTZ R155, R11, R17.reuse ;  /* 0x000000110b9b7220 */ /* 0x082fe20000410000 */
[-C--:B0-----:R-:W-:Y:S01]  /*5c80*/  FMUL.FTZ R12, R10, R17.reuse ;  /* 0x000000110a0c7220 */ /* 0x081fe20000410000 */
        /* <DEDUP_REMOVED lines=25> */
.L_x_757:
        /* <DEDUP_REMOVED lines=16> */
.L_x_758:
[----:B------:R-:W-:Y:S05]  /*5f20*/  BSYNC B0 ;  /* 0x0000000000007941 */ /* 0x000fea0003800000 */
.L_x_756:
        /* <DEDUP_REMOVED lines=108> */
[----:B------:R-:W1:Y:S08]  /*65f0*/  S2UR UR30, SR_CTAID.X ;  /* 0x00000000001e79c3 */ /* 0x000e700000002500 */
[----:B------:R-:W2:Y:S08]  /*6600*/  LDC R123, c[0x0][0x224] ;  /* 0x00008900ff7b7b82 */ /* 0x000eb00000000800 */
[----:B------:R-:W3:Y:S01]  /*6610*/  LDC R114, c[0x0][0x21c] ;  /* 0x00008700ff727b82 */ /* 0x000ee20000000800 */
[----:B0-----:R-:W-:-:S07]  /*6620*/  MOV R100, UR6 ;  /* 0x0000000600647c02 */ /* 0x001fce0008000f00 */
[----:B------:R-:W0:Y:S01]  /*6630*/  LDC.64 R2, c[0x0][0x310] ;  /* 0x0000c400ff027b82 */ /* 0x000e220000000a00 */
[----:B-1----:R-:W-:-:S05]  /*6640*/  MOV R96, UR30 ;  /* 0x0000001e00607c02 */ /* 0x002fca0008000f00 */
[----:B------:R-:W-:-:S04]  /*6650*/  IMAD R112, R96, UR7, R100 ;  /* 0x0000000760707c24 */ /* 0x000fc8000f8e0264 */
[----:B--2---:R-:W-:-:S04]  /*6660*/  IMAD R112, R112, R123, RZ ;  /* 0x0000007b70707224 */ /* 0x004fc800078e02ff */
[----:B---3--:R-:W-:Y:S02]  /*6670*/  IMAD R123, R112, R114, RZ ;  /* 0x00000072707b7224 */ /* 0x008fe400078e02ff */
[----:B------:R-:W-:Y:S01]  /*6680*/  IMAD R112, R114, UR4, R23 ;  /* 0x0000000472707c24 */ /* 0x000fe2000f8e0217 */
[----:B------:R-:W-:Y:S02]  /*6690*/  LEA R114, R23, UR5, 0x4 ;  /* 0x0000000517727c11 */ /* 0x000fe4000f8e20ff */
[----:B------:R-:W-:Y:S02]  /*66a0*/  SHF.R.S32.HI R125, RZ, 0x1f, R123 ;  /* 0x0000001fff7d7819 */ /* 0x000fe4000001147b */
[C---:B------:R-:W-:Y:S01]  /*66b0*/  IADD3 R123, P0, R112.reuse, R123, RZ ;  /* 0x0000007b707b7210 */ /* 0x040fe20007f1e0ff */
[----:B------:R1:W-:Y:S03]  /*66c0*/  STS.128 [R114+0x890], R4 ;  /* 0x0008900472007388 */ /* 0x0003e60000000c00 */
[----:B------:R-:W-:-:S02]  /*66d0*/  LEA.HI.X.SX32 R112, R112, R125, 0x1, P0 ;  /* 0x0000007d70707211 */ /* 0x000fc400000f0eff */
[----:B0-----:R-:W-:-:S04]  /*66e0*/  LEA R2, P0, R123, R2, 0x4 ;  /* 0x000000027b027211 */ /* 0x001fc800078020ff */
[----:B------:R-:W-:-:S05]  /*66f0*/  LEA.HI.X R3, R123, R3, R112, 0x4, P0 ;  /* 0x000000037b037211 */ /* 0x000fca00000f2470 */
[----:B------:R1:W-:Y:S04]  /*6700*/  STG.E.128 desc[UR8][R2.64], R4 ;  /* 0x0000000402007986 */ /* 0x0003e8000c101d08 */
.L_x_760:
[----:B------:R-:W-:Y:S05]  /*6710*/  BSYNC B0 ;  /* 0x0000000000007941 */ /* 0x000fea0003800000 */
.L_x_759:
[----:B------:R-:W-:Y:S01]  /*6720*/  IADD3 R23, R23, 0x1, RZ ;  /* 0x0000000117177810 */ /* 0x000fe20007ffe0ff */
[C---:B-1----:R-:W-:Y:S01]  /*6730*/  FMUL.FTZ R2, R20.reuse, R9 ;  /* 0x0000000914027220 */ /* 0x042fe20000410000 */
[C---:B------:R-:W-:Y:S01]  /*6740*/  FMUL.FTZ R15, R20.reuse, R15 ;  /* 0x0000000f140f7220 */ /* 0x040fe20000410000 */
[----:B------:R-:W-:Y:S01]  /*6750*/  FADD.FTZ R7, RZ, R148 ;  /* 0x00000094ff077221 */ /* 0x000fe20000010000 */
[----:B------:R-:W-:Y:S01]  /*6760*/  ISETP.GE.AND P0, PT, R23, UR29, PT ;  /* 0x0000001d17007c0c */ /* 0x000fe2000bf06270 */
        /* <DEDUP_REMOVED lines=47> */
.L_x_755:
        /* <DEDUP_REMOVED lines=31> */
[----:B------:R-:W-:Y:S01]  /*6c50*/  STS.U16 [R69+0xa], R8 ;  /* 0x00000a0845007388 */ /* 0x000fe20000000400 */
[----:B0-----:R-:W-:-:S03]  /*6c60*/  PRMT R6, R0, 0x7632, R6 ;  /* 0x0000763200067816 */ /* 0x001fc60000000006 */
[----:B------:R-:W-:Y:S01]  /*6c70*/  STS.U16 [R69+0xc], R9 ;  /* 0x00000c0945007388 */ /* 0x000fe20000000400 */
[----:B-1----:R-:W-:-:S03]  /*6c80*/  PRMT R7, R2, 0x7632, R7 ;  /* 0x0000763202077816 */ /* 0x002fc60000000007 */
[----:B------:R-:W-:Y:S04]  /*6c90*/  STS.U16 [R69+0xe], R4 ;  /* 0x00000e0445007388 */ /* 0x000fe80000000400 */
[----:B------:R-:W-:Y:S04]  /*6ca0*/  STS.U16 [R69+0x10], R10 ;  /* 0x0000100a45007388 */ /* 0x000fe80000000400 */
[----:B------:R-:W-:Y:S04]  /*6cb0*/  STS.U16 [R69+0x12], R11 ;  /* 0x0000120b45007388 */ /* 0x000fe80000000400 */
[----:B------:R0:W-:Y:S04]  /*6cc0*/  STS.U16 [R69+0x14], R3 ;  /* 0x0000140345007388 */ /* 0x0001e80000000400 */
[----:B------:R1:W-:Y:S04]  /*6cd0*/  STS.U16 [R69+0x16], R5 ;  /* 0x0000160545007388 */ /* 0x0003e80000000400 */
[----:B------:R-:W-:Y:S01]  /*6ce0*/  STS.U16 [R69+0x18], R0 ;  /* 0x0000180045007388 */ /* 0x000fe20000000400 */
[----:B0-----:R-:W-:-:S03]  /*6cf0*/  IMAD R3, R95, UR6, RZ ;  /* 0x000000065f037c24 */ /* 0x001fc6000f8e02ff */
[----:B------:R-:W-:Y:S01]  /*6d00*/  STS.U16 [R69+0x1a], R6 ;  /* 0x00001a0645007388 */ /* 0x000fe20000000400 */
[----:B-1----:R-:W-:-:S03]  /*6d10*/  IMAD.WIDE.U32 R4, R96, UR6, RZ ;  /* 0x0000000660047c25 */ /* 0x002fc6000f8e00ff */
[----:B------:R0:W-:Y:S01]  /*6d20*/  STS.U16 [R69+0x1c], R2 ;  /* 0x00001c0245007388 */ /* 0x0001e20000000400 */
[----:B------:R-:W-:-:S03]  /*6d30*/  IMAD R9, R96, UR7, R3 ;  /* 0x0000000760097c24 */ /* 0x000fc6000f8e0203 */
[----:B------:R-:W-:Y:S01]  /*6d40*/  STS.U16 [R69+0x1e], R7 ;  /* 0x00001e0745007388 */ /* 0x000fe20000000400 */
[----:B------:R-:W-:-:S03]  /*6d50*/  NOP ;  /* 0x0000000000007918 */ /* 0x000fc60000000000 */
[----:B------:R-:W-:Y:S01]  /*6d60*/  LDS.U16 R11, [R87] ;  /* 0x00000000570b7984 */ /* 0x000fe20000000400 */
[----:B0-----:R-:W-:Y:S02]  /*6d70*/  IADD3 R2, P2, R92, UR12, RZ ;  /* 0x0000000c5c027c10 */ /* 0x001fe4000ff5e0ff */
[----:B------:R-:W-:Y:S01]  /*6d80*/  IADD3 R53, R5, R9, RZ ;  /* 0x0000000905357210 */ /* 0x000fe20007ffe0ff */
[----:B------:R-:W-:Y:S01]  /*6d90*/  LDS.U16 R13, [R86+0x40] ;  /* 0x00004000560d7984 */ /* 0x000fe20000000400 */
[----:B------:R-:W-:-:S03]  /*6da0*/  IADD3.X R3, R65, UR13, RZ, P2, !PT ;  /* 0x0000000d41037c10 */ /* 0x000fc600097fe4ff */
        /* <DEDUP_REMOVED lines=30> */
.L_x_763:
[----:B------:R-:W-:Y:S05]  /*6f90*/  BSYNC B0 ;  /* 0x0000000000007941 */ /* 0x000fea0003800000 */
.L_x_762:
[----:B------:R-:W-:Y:S01]  /*6fa0*/  MOV R5, R53 ;  /* 0x0000003500057202 */ /* 0x000fe20000000f00 */
[----:B------:R-:W-:Y:S01]  /*6fb0*/  ULDC.64 UR10, c[0x0][0x2b8] ;  /* 0x0000ae00000a7ab9 */ /* 0x000fe20000000a00 */
[----:B------:R-:W-:Y:S01]  /*6fc0*/  LOP3.LUT R0, R92, 0x20, RZ, 0xfc, !PT ;  /* 0x000000205c007812 */ /* 0x000fe200078efcff */
[----:B------:R-:W-:Y:S01]  /*6fd0*/  IMAD R7, R99, UR10, RZ ;  /* 0x0000000a63077c24 */ /* 0x000fe2000f8e02ff */
[----:B------:R-:W-:Y:S01]  /*6fe0*/  ULDC.64 UR6, c[0x0][0x308] ;  /* 0x0000c20000067ab9 */ /* 0x000fe20000000a00 */
[----:B------:R-:W-:Y:S01]  /*6ff0*/  IMAD.WIDE.U32 R4, R100, UR10, R4 ;  /* 0x0000000a64047c25 */ /* 0x000fe2000f8e0004 */
[C---:B------:R-:W-:Y:S02]  /*7000*/  LOP3.LUT R10, R92.reuse, 0x60, RZ, 0xfc, !PT ;  /* 0x000000605c0a7812 */ /* 0x040fe400078efcff */
[----:B0-----:R-:W-:Y:S01]  /*7010*/  LOP3.LUT R8, R92, 0x40, RZ, 0xfc, !PT ;  /* 0x000000405c087812 */ /* 0x001fe200078efcff */
[----:B------:R-:W-:Y:S01]  /*7020*/  IMAD R9, R100, UR11, R7 ;  /* 0x0000000b64097c24 */ /* 0x000fe2000f8e0207 */
[----:B------:R-:W-:-:S02]  /*7030*/  IADD3 R6, P1, R4, UR12, RZ ;  /* 0x0000000c04067c10 */ /* 0x000fc4000ff3e0ff */
[----:B------:R-:W-:Y:S02]  /*7040*/  LEA R7, P2, R92, UR6, 0x1 ;  /* 0x000000065c077c11 */ /* 0x000fe4000f8408ff */
[----:B------:R-:W-:Y:S02]  /*7050*/  IADD3.X R5, R9, UR13, R5, P1, !PT ;  /* 0x0000000d09057c10 */ /* 0x000fe40008ffe405 */
[----:B------:R-:W-:Y:S02]  /*7060*/  ISETP.GE.AND P1, PT, R0, R63, PT ;  /* 0x0000003f0000720c */ /* 0x000fe40003f26270 */
[----:B------:R-:W-:Y:S01]  /*7070*/  LEA.HI.X R9, R92, UR7, R65, 0x1, P2 ;  /* 0x000000075c097c11 */ /* 0x000fe200090f0c41 */
[----:B------:R-:W-:Y:S01]  /*7080*/  ULDC.64 UR6, c[0x0][0x2a0] ;  /* 0x0000a80000067ab9 */ /* 0x000fe20000000a00 */
[----:B------:R-:W-:Y:S02]  /*7090*/  LEA R4, P3, R6, R7, 0x1 ;  /* 0x0000000706047211 */ /* 0x000fe400078608ff */
[----:B------:R-:W-:-:S02]  /*70a0*/  LOP3.LUT R16, R92, 0xc0, RZ, 0xfc, !PT ;  /* 0x000000c05c107812 */ /* 0x000fc400078efcff */
[----:B------:R-:W-:Y:S01]  /*70b0*/  LEA.HI.X R5, R6, R9, R5, 0x1, P3 ;  /* 0x0000000906057211 */ /* 0x000fe200018f0c05 */
[----:B------:R-:W-:Y:S01]  /*70c0*/  IMAD R9, R95, UR6, RZ ;  /* 0x000000065f097c24 */ /* 0x000fe2000f8e02ff */
[-C--:B------:R-:W-:Y:S01]  /*70d0*/  ISETP.GE.AND P2, PT, R8, R63.reuse, PT ;  /* 0x0000003f0800720c */ /* 0x080fe20003f46270 */
[----:B------:R-:W-:Y:S01]  /*70e0*/  IMAD.WIDE.U32 R6, R96, UR6, RZ ;  /* 0x0000000660067c25 */ /* 0x000fe2000f8e00ff */
[----:B------:R-:W-:Y:S01]  /*70f0*/  LOP3.LUT R12, R92, 0x80, RZ, 0xfc, !PT ;  /* 0x000000805c0c7812 */ /* 0x000fe200078efcff */
[----:B------:R-:W-:Y:S01]  /*7100*/  @!P1 STG.E.U16 desc[UR8][R4.64+0x40], R13 ;  /* 0x0000400d04009986 */ /* 0x000fe2000c101508 */
[-C--:B------:R-:W-:Y:S01]  /*7110*/  ISETP.GE.AND P1, PT, R10, R63.reuse, PT ;  /* 0x0000003f0a00720c */ /* 0x080fe20003f26270 */
[----:B------:R-:W-:Y:S01]  /*7120*/  IMAD R9, R96, UR7, R9 ;  /* 0x0000000760097c24 */ /* 0x000fe2000f8e0209 */
[----:B------:R-:W-:Y:S02]  /*7130*/  ISETP.GE.AND P4, PT, R16, R63, PT ;  /* 0x0000003f1000720c */ /* 0x000fe40003f86270 */
[----:B------:R-:W-:-:S02]  /*7140*/  LOP3.LUT R38, R92, 0x120, RZ, 0xfc, !PT ;  /* 0x000001205c267812 */ /* 0x000fc400078efcff */
[-C--:B------:R-:W-:Y:S02]  /*7150*/  ISETP.GE.AND P6, PT, R12, R63.reuse, PT ;  /* 0x0000003f0c00720c */ /* 0x080fe40003fc6270 */
[C---:B------:R-:W-:Y:S01]  /*7160*/  LOP3.LUT R14, R92.reuse, 0xa0, RZ, 0xfc, !PT ;  /* 0x000000a05c0e7812 */ /* 0x040fe200078efcff */
[----:B------:R-:W-:Y:S01]  /*7170*/  @!P2 STG.E.U16 desc[UR8][R4.64+0x80], R15 ;  /* 0x0000800f0400a986 */ /* 0x000fe2000c101508 */
[C---:B------:R-:W-:Y:S02]  /*7180*/  LOP3.LUT R18, R92.reuse, 0xe0, RZ, 0xfc, !PT ;  /* 0x000000e05c127812 */ /* 0x040fe400078efcff */
[----:B------:R-:W-:Y:S01]  /*7190*/  LOP3.LUT R20, R92, 0x100, RZ, 0xfc, !PT ;  /* 0x000001005c147812 */ /* 0x000fe200078efcff */
[----:B------:R0:W-:Y:S01]  /*71a0*/  @!P1 STG.E.U16 desc[UR8][R4.64+0xc0], R17 ;  /* 0x0000c01104009986 */ /* 0x0001e2000c101508 */
[-C--:B------:R-:W-:Y:S02]  /*71b0*/  ISETP.GE.AND P1, PT, R38, R63.reuse, PT ;  /* 0x0000003f2600720c */ /* 0x080fe40003f26270 */
[----:B------:R-:W-:Y:S01]  /*71c0*/  LOP3.LUT R40, R92, 0x140, RZ, 0xfc, !PT ;  /* 0x000001405c287812 */ /* 0x000fe200078efcff */
[----:B------:R-:W-:Y:S01]  /*71d0*/  @!P4 STG.E.U16 desc[UR8][R4.64+0x180], R23 ;  /* 0x000180170400c986 */ /* 0x000fe2000c101508 */
[----:B------:R-:W-:-:S02]  /*71e0*/  ISETP.GE.AND P5, PT, R14, R63, PT ;  /* 0x0000003f0e00720c */ /* 0x000fc40003fa6270 */
[-C--:B------:R-:W-:Y:S01]  /*71f0*/  ISETP.GE.AND P3, PT, R18, R63.reuse, PT ;  /* 0x0000003f1200720c */ /* 0x080fe20003f66270 */
[----:B------:R-:W-:Y:S01]  /*7200*/  @!P6 STG.E.U16 desc[UR8][R4.64+0x100], R19 ;  /* 0x000100130400e986 */ /* 0x000fe2000c101508 */
[-C--:B------:R-:W-:Y:S02]  /*7210*/  ISETP.GE.AND P2, PT, R20, R63.reuse, PT ;  /* 0x0000003f1400720c */ /* 0x080fe40003f46270 */
[----:B------:R-:W-:Y:S02]  /*7220*/  ISETP.GE.AND P4, PT, R40, R63, PT ;  /* 0x0000003f2800720c */ /* 0x000fe40003f86270 */
[C---:B------:R-:W-:Y:S01]  /*7230*/  LOP3.LUT R42, R92.reuse, 0x160, RZ, 0xfc, !PT ;  /* 0x000001605c2a7812 */ /* 0x040fe200078efcff */
[----:B------:R-:W-:Y:S01]  /*7240*/  @!P1 STG.E.U16 desc[UR8][R4.64+0x240], R45 ;  /* 0x0002402d04009986 */ /* 0x000fe2000c101508 */
[----:B------:R-:W-:Y:S02]  /*7250*/  ISETP.GE.AND P6, PT, R92, R103, PT ;  /* 0x000000675c00720c */ /* 0x000fe40003fc6270 */
[----:B------:R-:W-:Y:S01]  /*7260*/  ISETP.GE.AND P1, PT, R42, R63, PT ;  /* 0x0000003f2a00720c */ /* 0x000fe20003f26270 */
[----:B------:R-:W-:Y:S01]  /*7270*/  @!P5 STG.E.U16 desc[UR8][R4.64+0x140], R21 ;  /* 0x000140150400d986 */ /* 0x000fe2000c101508 */
[----:B------:R-:W-:-:S02]  /*7280*/  LOP3.LUT R44, R92, 0x180, RZ, 0xfc, !PT ;  /* 0x000001805c2c7812 */ /* 0x000fc400078efcff */
[C---:B------:R-:W-:Y:S01]  /*7290*/  LOP3.LUT R46, R92.reuse, 0x1a0, RZ, 0xfc, !PT ;  /* 0x000001a05c2e7812 */ /* 0x040fe200078efcff */
[----:B------:R-:W-:Y:S01]  /*72a0*/  @!P3 STG.E.U16 desc[UR8][R4.64+0x1c0], R41 ;  /* 0x0001c0290400b986 */ /* 0x000fe2000c101508 */
[C---:B------:R-:W-:Y:S02]  /*72b0*/  LOP3.LUT R48, R92.reuse, 0x1c0, RZ, 0xfc, !PT ;  /* 0x000001c05c307812 */ /* 0x040fe400078efcff */
[----:B------:R-:W-:Y:S01]  /*72c0*/  LOP3.LUT R50, R92, 0x1e0, RZ, 0xfc, !PT ;  /* 0x000001e05c327812 */ /* 0x000fe200078efcff */
[----:B------:R-:W-:Y:S01]  /*72d0*/  @!P2 STG.E.U16 desc[UR8][R4.64+0x200], R43 ;  /* 0x0002002b0400a986 */ /* 0x000fe2000c101508 */
[----:B------:R-:W-:Y:S02]  /*72e0*/  MOV R52, UR12 ;  /* 0x0000000c00347c02 */ /* 0x000fe40008000f00 */
[----:B------:R-:W-:Y:S01]  /*72f0*/  MOV R53, UR13 ;  /* 0x0000000d00357c02 */ /* 0x000fe20008000f00 */
[----:B------:R-:W-:Y:S01]  /*7300*/  @!P4 STG.E.U16 desc[UR8][R4.64+0x280], R47 ;  /* 0x0002802f0400c986 */ /* 0x000fe2000c101508 */
[----:B------:R-:W-:-:S02]  /*7310*/  ISETP.GE.AND P2, PT, R44, R63, PT ;  /* 0x0000003f2c00720c */ /* 0x000fc40003f46270 */
[-C--:B------:R-:W-:Y:S01]  /*7320*/  ISETP.GE.AND P3, PT, R46, R63.reuse, PT ;  /* 0x0000003f2e00720c */ /* 0x080fe20003f66270 */
[----:B------:R-:W-:Y:S01]  /*7330*/  @!P6 IMAD.WIDE.U32 R52, R96, UR6, R52 ;  /* 0x000000066034ec25 */ /* 0x000fe2000f8e0034 */
[-C--:B------:R-:W-:Y:S01]  /*7340*/  ISETP.GE.AND P5, PT, R48, R63.reuse, PT ;  /* 0x0000003f3000720c */ /* 0x080fe20003fa6270 */
[----:B------:R-:W-:Y:S01]  /*7350*/  @!P1 STG.E.U16 desc[UR8][R4.64+0x2c0], R49 ;  /* 0x0002c03104009986 */ /* 0x000fe2000c101508 */
[----:B------:R-:W-:Y:S01]  /*7360*/  ISETP.GE.AND P4, PT, R50, R63, PT ;  /* 0x0000003f3200720c */ /* 0x000fe20003f86270 */
[----:B------:R-:W-:Y:S01]  /*7370*/  ULDC.64 UR6, c[0x0][0x2a8] ;  /* 0x0000aa0000067ab9 */ /* 0x000fe20000000a00 */
[----:B------:R-:W-:Y:S01]  /*7380*/  IADD3 R55, R7, R9, RZ ;  /* 0x0000000907377210 */ /* 0x000fe20007ffe0ff */
[----:B------:R-:W-:Y:S01]  /*7390*/  IMAD R7, R99, UR6, RZ ;  /* 0x0000000663077c24 */ /* 0x000fe2000f8e02ff */
[----:B------:R-:W-:Y:S02]  /*73a0*/  IADD3 R11, P1, R92, 0x20, RZ ;  /* 0x000000205c0b7810 */ /* 0x000fe40007f3e0ff */
[----:B------:R-:W-:Y:S01]  /*73b0*/  @!P6 IADD3 R53, R9, R53, RZ ;  /* 0x000000350935e210 */ /* 0x000fe20007ffe0ff */
[C---:B0-----:R-:W-:Y:S01]  /*73c0*/  IMAD R17, R100.reuse, UR7, R7 ;  /* 0x0000000764117c24 */ /* 0x041fe2000f8e0207 */
[----:B------:R-:W-:Y:S01]  /*73d0*/  MOV R54, R6 ;  /* 0x0000000600367202 */ /* 0x000fe20000000f00 */
[----:B------:R-:W-:Y:S01]  /*73e0*/  @!P2 STG.E.U16 desc[UR8][R4.64+0x300], R51 ;  /* 0x000300330400a986 */ /* 0x000fe2000c101508 */
[----:B------:R-:W-:Y:S01]  /*73f0*/  IADD3.X R56, RZ, R65, RZ, P1, !PT ;  /* 0x00000041ff387210 */ /* 0x000fe20000ffe4ff */
[----:B------:R-:W-:-:S02]  /*7400*/  @!P6 IMAD.WIDE.U32 R6, R100, UR6, R52 ;  /* 0x000000066406ec25 */ /* 0x000fc4000f8e0034 */
[----:B------:R-:W-:Y:S01]  /*7410*/  @!P3 STG.E.U16 desc[UR8][R4.64+0x340], R57 ;  /* 0x000340390400b986 */ /* 0x000fe2000c101508 */
[C---:B------:R-:W-:Y:S01]  /*7420*/  SHF.L.U64.HI R9, R11.reuse, 0x1, R56 ;  /* 0x000000010b097819 */ /* 0x040fe20000010238 */
[----:B------:R-:W-:Y:S01]  /*7430*/  IMAD.WIDE.U32 R52, R100, UR6, R54 ;  /* 0x0000000664347c25 */ /* 0x000fe2000f8e0036 */
[----:B------:R-:W-:Y:S01]  /*7440*/  SHF.L.U32 R11, R11, 0x1, RZ ;  /* 0x000000010b0b7819 */ /* 0x000fe200000006ff */
[----:B------:R-:W-:Y:S01]  /*7450*/  @!P5 STG.E.U16 desc[UR8][R4.64+0x380], R59 ;  /* 0x0003803b0400d986 */ /* 0x000fe2000c101508 */
[----:B------:R-:W-:Y:S01]  /*7460*/  ULDC.64 UR6, c[0x0][0x318] ;  /* 0x0000c60000067ab9 */ /* 0x000fe20000000a00 */
[----:B------:R-:W-:Y:S02]  /*7470*/  @!P6 IADD3 R15, P1, R92, R6, RZ ;  /* 0x000000065c0fe210 */ /* 0x000fe40007f3e0ff */
[----:B------:R0:W-:Y:S01]  /*7480*/  @!P4 STG.E.U16 desc[UR8][R4.64+0x3c0], R61 ;  /* 0x0003c03d0400c986 */ /* 0x0001e2000c101508 */
[----:B------:R-:W-:Y:S02]  /*7490*/  IADD3 R13, P2, R52, UR12, RZ ;  /* 0x0000000c340d7c10 */ /* 0x000fe4000ff5e0ff */
[----:B------:R-:W-:-:S02]  /*74a0*/  IADD3 R6, P3, R11, UR6, RZ ;  /* 0x000000060b067c10 */ /* 0x000fc4000ff7e0ff */
[----:B------:R-:W-:Y:S02]  /*74b0*/  @!P6 IADD3.X R54, R65, R7, R17, P1, !PT ;  /* 0x000000074136e210 */ /* 0x000fe40000ffe411 */
[----:B------:R-:W-:Y:S02]  /*74c0*/  IADD3.X R56, R17, UR13, R53, P2, !PT ;  /* 0x0000000d11387c10 */ /* 0x000fe400097fe435 */
[----:B------:R-:W-:Y:S02]  /*74d0*/  IADD3.X R7, R9, UR7, RZ, P3, !PT ;  /* 0x0000000709077c10 */ /* 0x000fe40009ffe4ff */
[----:B------:R-:W-:Y:S02]  /*74e0*/  LEA R6, P2, R13, R6, 0x1 ;  /* 0x000000060d067211 */ /* 0x000fe400078408ff */
[----:B------:R-:W-:Y:S02]  /*74f0*/  @!P6 LEA R52, P1, R15, UR6, 0x1 ;  /* 0x000000060f34ec11 */ /* 0x000fe4000f8208ff */
[----:B------:R-:W-:-:S02]  /*7500*/  ISETP.GE.AND P4, PT, R0, R103, PT ;  /* 0x000000670000720c */ /* 0x000fc40003f86270 */
[----:B------:R-:W-:Y:S02]  /*7510*/  LEA.HI.X R7, R13, R7, R56, 0x1, P2 ;  /* 0x000000070d077211 */ /* 0x000fe400010f0c38 */
[-C--:B------:R-:W-:Y:S02]  /*7520*/  ISETP.GE.AND P3, PT, R8, R103.reuse, PT ;  /* 0x000000670800720c */ /* 0x080fe40003f66270 */
[----:B------:R-:W-:Y:S02]  /*7530*/  ISETP.GE.AND P2, PT, R10, R103, PT ;  /* 0x000000670a00720c */ /* 0x000fe40003f46270 */
[--C-:B------:R-:W-:Y:S01]  /*7540*/  @!P6 LEA.HI.X R53, R15, UR7, R54.reuse, 0x1, P1 ;  /* 0x000000070f35ec11 */ /* 0x100fe200088f0c36 */
[----:B------:R-:W-:Y:S01]  /*7550*/  ULDC.64 UR6, c[0x0][0x2c0] ;  /* 0x0000b00000067ab9 */ /* 0x000fe20000000a00 */
[----:B------:R-:W-:Y:S01]  /*7560*/  PRMT R54, RZ, 0x7610, R54 ;  /* 0x00007610ff367816 */ /* 0x000fe20000000036 */
[----:B------:R-:W-:Y:S01]  /*7570*/  BAR.SYNC.DEFER_BLOCKING 0x0 ;  /* 0x0000000000007b1d */ /* 0x000fe20000010000 */
[----:B------:R-:W-:-:S02]  /*7580*/  PRMT R13, RZ, 0x7610, R13 ;  /* 0x00007610ff0d7816 */ /* 0x000fc4000000000d */
[----:B------:R-:W-:Y:S02]  /*7590*/  PRMT R56, RZ, 0x7610, R56 ;  /* 0x00007610ff387816 */ /* 0x000fe40000000038 */
[----:B------:R-:W-:Y:S02]  /*75a0*/  PRMT R15, RZ, 0x7610, R15 ;  /* 0x00007610ff0f7816 */ /* 0x000fe4000000000f */
[-C--:B------:R-:W-:Y:S02]  /*75b0*/  ISETP.GE.AND P1, PT, R12, R103.reuse, PT ;  /* 0x000000670c00720c */ /* 0x080fe40003f26270 */
[----:B------:R-:W-:Y:S02]  /*75c0*/  ISETP.GE.AND P5, PT, R16, R103, PT ;  /* 0x000000671000720c */ /* 0x000fe40003fa6270 */
[----:B0-----:R-:W-:Y:S02]  /*75d0*/  PRMT R4, RZ, 0x7610, R4 ;  /* 0x00007610ff047816 */ /* 0x001fe40000000004 */
[----:B------:R-:W-:-:S02]  /*75e0*/  PRMT R5, RZ, 0x7610, R5 ;  /* 0x00007610ff057816 */ /* 0x000fc40000000005 */
[----:B------:R-:W-:Y:S01]  /*75f0*/  PRMT R58, RZ, 0x7610, R58 ;  /* 0x00007610ff3a7816 */ /* 0x000fe2000000003a */
[----:B------:R0:W2:Y:S01]  /*7600*/  @!P6 LDG.E.U16 R54, desc[UR8][R52.64] ;  /* 0x000000083436e981 */ /* 0x0000a2000c1e1500 */
[-C--:B------:R-:W-:Y:S02]  /*7610*/  ISETP.GE.AND P6, PT, R14, R103.reuse, PT ;  /* 0x000000670e00720c */ /* 0x080fe40003fc6270 */
[----:B------:R-:W-:Y:S01]  /*7620*/  PRMT R17, RZ, 0x7610, R17 ;  /* 0x00007610ff117816 */ /* 0x000fe20000000011 */
[----:B------:R-:W3:Y:S01]  /*7630*/  @!P4 LDG.E.U16 R13, desc[UR8][R6.64] ;  /* 0x00000008060dc981 */ /* 0x000ee2000c1e1500 */
[----:B------:R-:W-:-:S03]  /*7640*/  ISETP.GE.AND P4, PT, R18, R103, PT ;  /* 0x000000671200720c */ /* 0x000fc60003f86270 */
[----:B------:R-:W4:Y:S01]  /*7650*/  @!P3 LDG.E.U16 R56, desc[UR8][R6.64+0x40] ;  /* 0x000040080638b981 */ /* 0x000f22000c1e1500 */
[----:B------:R-:W-:-:S03]  /*7660*/  ISETP.GE.AND P3, PT, R20, R103, PT ;  /* 0x000000671400720c */ /* 0x000fc60003f66270 */
[----:B------:R-:W5:Y:S01]  /*7670*/  @!P2 LDG.E.U16 R15, desc[UR8][R6.64+0x80] ;  /* 0x00008008060fa981 */ /* 0x000f62000c1e1500 */
[-C--:B------:R-:W-:Y:S02]  /*7680*/  ISETP.GE.AND P2, PT, R38, R103.reuse, PT ;  /* 0x000000672600720c */ /* 0x080fe40003f46270 */
[----:B0-----:R-:W-:Y:S01]  /*7690*/  PRMT R52, RZ, 0x7610, R52 ;  /* 0x00007610ff347816 */ /* 0x001fe20000000034 */
[----:B------:R-:W5:Y:S01]  /*76a0*/  @!P1 LDG.E.U16 R4, desc[UR8][R6.64+0xc0] ;  /* 0x0000c00806049981 */ /* 0x000f62000c1e1500 */
[----:B------:R-:W-:Y:S02]  /*76b0*/  PRMT R19, RZ, 0x7610, R19 ;  /* 0x00007610ff137816 */ /* 0x000fe40000000013 */
[-C--:B------:R-:W-:Y:S01]  /*76c0*/  ISETP.GE.AND P1, PT, R40, R103.reuse, PT ;  /* 0x000000672800720c */ /* 0x080fe20003f26270 */
[----:B------:R-:W5:Y:S01]  /*76d0*/  @!P6 LDG.E.U16 R5, desc[UR8][R6.64+0x100] ;  /* 0x000100080605e981 */ /* 0x000f62000c1e1500 */
[----:B------:R-:W-:-:S03]  /*76e0*/  ISETP.GE.AND P6, PT, R42, R103, PT ;  /* 0x000000672a00720c */ /* 0x000fc60003fc6270 */
[----:B------:R-:W5:Y:S01]  /*76f0*/  @!P5 LDG.E.U16 R58, desc[UR8][R6.64+0x140] ;  /* 0x00014008063ad981 */ /* 0x000f62000c1e1500 */
[----:B------:R-:W-:-:S03]  /*7700*/  ISETP.GE.AND P5, PT, R44, R103, PT ;  /* 0x000000672c00720c */ /* 0x000fc60003fa6270 */
[----:B------:R-:W5:Y:S01]  /*7710*/  @!P4 LDG.E.U16 R17, desc[UR8][R6.64+0x180] ;  /* 0x000180080611c981 */ /* 0x000f62000c1e1500 */
[----:B------:R-:W-:-:S03]  /*7720*/  ISETP.GE.AND P4, PT, R46, R103, PT ;  /* 0x000000672e00720c */ /* 0x000fc60003f86270 */
[----:B------:R-:W5:Y:S01]  /*7730*/  @!P3 LDG.E.U16 R52, desc[UR8][R6.64+0x1c0] ;  /* 0x0001c0080634b981 */ /* 0x000f62000c1e1500 */
[----:B------:R-:W-:-:S03]  /*7740*/  ISETP.GE.AND P3, PT, R48, R103, PT ;  /* 0x000000673000720c */ /* 0x000fc60003f66270 */
[----:B------:R-:W5:Y:S01]  /*7750*/  @!P2 LDG.E.U16 R19, desc[UR8][R6.64+0x200] ;  /* 0x000200080613a981 */ /* 0x000f62000c1e1500 */
[----:B------:R-:W-:Y:S02]  /*7760*/  ISETP.GE.AND P2, PT, R50, R103, PT ;  /* 0x000000673200720c */ /* 0x000fe40003f46270 */
        /* <DEDUP_REMOVED lines=18> */
[C---:B------:R-:W-:Y:S02]  /*7890*/  IADD3 R41, R104.reuse, 0xb, RZ ;  /* 0x0000000b68297810 */ /* 0x040fe40007ffe0ff */
[C---:B------:R-:W-:Y:S02]  /*78a0*/  IADD3 R43, R104.reuse, 0xc, RZ ;  /* 0x0000000c682b7810 */ /* 0x040fe40007ffe0ff */
[-C--:B------:R-:W-:Y:S02]  /*78b0*/  LEA.HI.SX32 R41, R41, R104.reuse, 0x1b ;  /* 0x0000006829297211 */ /* 0x080fe400078fdaff */
[----:B------:R-:W-:Y:S02]  /*78c0*/  LEA.HI.SX32 R43, R43, R104, 0x1b ;  /* 0x000000682b2b7211 */ /* 0x000fe400078fdaff */
[----:B------:R-:W-:-:S02]  /*78d0*/  IADD3 R47, R104, 0xd, RZ ;  /* 0x0000000d682f7810 */ /* 0x000fc40007ffe0ff */
[----:B------:R-:W-:Y:S02]  /*78e0*/  LEA R41, R41, UR5, 0x1 ;  /* 0x0000000529297c11 */ /* 0x000fe4000f8e08ff */
[----:B------:R-:W-:Y:S02]  /*78f0*/  LEA R43, R43, UR5, 0x1 ;  /* 0x000000052b2b7c11 */ /* 0x000fe4000f8e08ff */
[----:B------:R-:W-:-:S04]  /*7900*/  LEA.HI.SX32 R47, R47, R104, 0x1b ;  /* 0x000000682f2f7211 */ /* 0x000fc800078fdaff */
[----:B------:R-:W-:Y:S01]  /*7910*/  LEA R47, R47, UR5, 0x1 ;  /* 0x000000052f2f7c11 */ /* 0x000fe2000f8e08ff */
        /* <DEDUP_REMOVED lines=8> */
[----:B------:R0:W-:Y:S04]  /*79a0*/  STS.U16 [R80+0x1c0], R17 ;  /* 0x0001c01150007388 */ /* 0x0001e80000000400 */
[----:B------:R-:W-:Y:S01]  /*79b0*/  STS.U16 [R79+0x200], R52 ;  /* 0x000200344f007388 */ /* 0x000fe20000000400 */
[----:B------:R-:W-:-:S03]  /*79c0*/  LEA R4, R4, UR5, 0x1 ;  /* 0x0000000504047c11 */ /* 0x000fc6000f8e08ff */
[----:B------:R-:W-:Y:S01]  /*79d0*/  STS.U16 [R78+0x240], R19 ;  /* 0x000240134e007388 */ /* 0x000fe20000000400 */
[----:B------:R-:W-:-:S03]  /*79e0*/  IADD3 R6, R104, 0x3, RZ ;  /* 0x0000000368067810 */ /* 0x000fc60007ffe0ff */
[----:B------:R-:W-:Y:S04]  /*79f0*/  STS.U16 [R77+0x280], R60 ;  /* 0x0002803c4d007388 */ /* 0x000fe80000000400 */
[----:B------:R-:W-:Y:S04]  /*7a00*/  STS.U16 [R76+0x2c0], R21 ;  /* 0x0002c0154c007388 */ /* 0x000fe80000000400 */
[----:B------:R-:W-:Y:S04]  /*7a10*/  STS.U16 [R75+0x300], R62 ;  /* 0x0003003e4b007388 */ /* 0x000fe80000000400 */
[----:B------:R2:W-:Y:S04]  /*7a20*/  STS.U16 [R74+0x340], R23 ;  /* 0x000340174a007388 */ /* 0x0005e80000000400 */
[----:B------:R-:W-:Y:S01]  /*7a30*/  STS.U16 [R73+0x380], R64 ;  /* 0x0003804049007388 */ /* 0x000fe20000000400 */
[----:B-1----:R-:W-:-:S03]  /*7a40*/  IADD3 R5, R104, 0x2, RZ ;  /* 0x0000000268057810 */ /* 0x002fc60007ffe0ff */
[----:B------:R-:W-:Y:S01]  /*7a50*/  STS.U16 [R71+0x3c0], R66 ;  /* 0x0003c04247007388 */ /* 0x000fe20000000400 */
[----:B------:R-:W-:-:S03]  /*7a60*/  NOP ;  /* 0x0000000000007918 */ /* 0x000fc60000000000 */
[----:B------:R-:W1:Y:S01]  /*7a70*/  LDS.U16 R49, [R4+0x2] ;  /* 0x0000020004317984 */ /* 0x000e620000000400 */
[-C--:B------:R-:W-:Y:S02]  /*7a80*/  LEA.HI.SX32 R6, R6, R104.reuse, 0x1b ;  /* 0x0000006806067211 */ /* 0x080fe400078fdaff */
[----:B------:R-:W-:Y:S01]  /*7a90*/  LEA.HI.SX32 R5, R5, R104, 0x1b ;  /* 0x0000006805057211 */ /* 0x000fe200078fdaff */
[----:B------:R-:W3:Y:S01]  /*7aa0*/  LDS.U16 R45, [R69] ;  /* 0x00000000452d7984 */ /* 0x000ee20000000400 */
[----:B------:R-:W-:Y:S02]  /*7ab0*/  LEA R6, R6, UR5, 0x1 ;  /* 0x0000000506067c11 */ /* 0x000fe4000f8e08ff */
[----:B------:R-:W-:Y:S01]  /*7ac0*/  LEA R5, R5, UR5, 0x1 ;  /* 0x0000000505057c11 */ /* 0x000fe2000f8e08ff */
[----:B------:R-:W-:Y:S04]  /*7ad0*/  LDS.U16 R56, [R7+0x8] ;  /* 0x0000080007387984 */ /* 0x000fe80000000400 */
[----:B------:R-:W4:Y:S04]  /*7ae0*/  LDS.U16 R54, [R6+0x6] ;  /* 0x0000060006367984 */ /* 0x000f280000000400 */
[----:B------:R-:W5:Y:S01]  /*7af0*/  LDS.U16 R53, [R5+0x4] ;  /* 0x0000040005357984 */ /* 0x000f620000000400 */
[----:B0-----:R-:W-:-:S02]  /*7b00*/  IADD3 R17, R104, 0x7, RZ ;  /* 0x0000000768117810 */ /* 0x001fc40007ffe0ff */
[C---:B--2---:R-:W-:Y:S01]  /*7b10*/  IADD3 R23, R104.reuse, 0xa, RZ ;  /* 0x0000000a68177810 */ /* 0x044fe20007ffe0ff */
[----:B------:R-:W-:Y:S01]  /*7b20*/  LDS.U16 R63, [R41+0x16] ;  /* 0x00001600293f7984 */ /* 0x000fe20000000400 */
[C---:B------:R-:W-:Y:S02]  /*7b30*/  IADD3 R13, R104.reuse, 0x5, RZ ;  /* 0x00000005680d7810 */ /* 0x040fe40007ffe0ff */
[-C--:B------:R-:W-:Y:S01]  /*7b40*/  LEA.HI.SX32 R17, R17, R104.reuse, 0x1b ;  /* 0x0000006811117211 */ /* 0x080fe200078fdaff */
[----:B------:R-:W-:Y:S01]  /*7b50*/  LDS.U16 R65, [R43+0x18] ;  /* 0x000018002b417984 */ /* 0x000fe20000000400 */
[-C--:B------:R-:W-:Y:S02]  /*7b60*/  LEA.HI.SX32 R23, R23, R104.reuse, 0x1b ;  /* 0x0000006817177211 */ /* 0x080fe400078fdaff */
[----:B------:R-:W-:Y:S02]  /*7b70*/  IADD3 R15, R104, 0x6, RZ ;  /* 0x00000006680f7810 */ /* 0x000fe40007ffe0ff */
[----:B------:R-:W-:-:S02]  /*7b80*/  LEA.HI.SX32 R13, R13, R104, 0x1b ;  /* 0x000000680d0d7211 */ /* 0x000fc400078fdaff */
[----:B------:R-:W-:Y:S01]  /*7b90*/  IADD3 R19, R104, 0x8, RZ ;  /* 0x0000000868137810 */ /* 0x000fe20007ffe0ff */
[----:B-1----:R-:W-:Y:S02]  /*7ba0*/  HADD2.F32 R49, -RZ, R49.H0_H0 ;  /* 0x20000031ff317230 */ /* 0x002fe40000004100 */
[----:B---3--:R-:W-:-:S03]  /*7bb0*/  HADD2.F32 R45, -RZ, R45.H0_H0 ;  /* 0x2000002dff2d7230 */ /* 0x008fc60000004100 */
[----:B------:R-:W-:Y:S01]  /*7bc0*/  FMUL.FTZ R52, R49, -1.4426950216293334961 ;  /* 0xbfb8aa3b31347820 */ /* 0x000fe20000410000 */
[----:B------:R-:W-:Y:S02]  /*7bd0*/  IADD3 R21, R104, 0x9, RZ ;  /* 0x0000000968157810 */ /* 0x000fe40007ffe0ff */
[----:B------:R-:W-:Y:S01]  /*7be0*/  LEA R17, R17, UR5, 0x1 ;  /* 0x0000000511117c11 */ /* 0x000fe2000f8e08ff */
[----:B------:R-:W-:Y:S01]  /*7bf0*/  FMUL.FTZ R51, R45, -1.4426950216293334961 ;  /* 0xbfb8aa3b2d337820 */ /* 0x000fe20000410000 */
[----:B------:R0:W1:Y:S01]  /*7c00*/  MUFU.EX2 R68, R52 ;  /* 0x0000003400447308 */ /* 0x0000620000000800 */
[----:B------:R-:W-:Y:S01]  /*7c10*/  LEA R23, R23, UR5, 0x1 ;  /* 0x0000000517177c11 */ /* 0x000fe2000f8e08ff */
[----:B----4-:R-:W-:Y:S01]  /*7c20*/  HADD2.F32 R54, -RZ, R54.H0_H0 ;  /* 0x20000036ff367230 */ /* 0x010fe20000004100 */
[----:B------:R-:W-:Y:S01]  /*7c30*/  LEA R13, R13, UR5, 0x1 ;  /* 0x000000050d0d7c11 */ /* 0x000fe2000f8e08ff */
[----:B------:R-:W2:Y:S01]  /*7c40*/  LDS.U16 R64, [R17+0xe] ;  /* 0x00000e0011407984 */ /* 0x000ea20000000400 */
[----:B------:R-:W-:-:S02]  /*7c50*/  LEA.HI.SX32 R15, R15, R104, 0x1b ;  /* 0x000000680f0f7211 */ /* 0x000fc400078fdaff */
[-C--:B------:R-:W-:Y:S01]  /*7c60*/  LEA.HI.SX32 R19, R19, R104.reuse, 0x1b ;  /* 0x0000006813137211 */ /* 0x080fe200078fdaff */
[----:B------:R3:W-:Y:S01]  /*7c70*/  MUFU.EX2 R67, R51 ;  /* 0x0000003300437308 */ /* 0x0007e20000000800 */
[----:B0-----:R-:W-:Y:S01]  /*7c80*/  IADD3 R52, R104, 0xf, RZ ;  /* 0x0000000f68347810 */ /* 0x001fe20007ffe0ff */
[----:B-----5:R-:W-:Y:S01]  /*7c90*/  HADD2.F32 R53, -RZ, R53.H0_H0 ;  /* 0x20000035ff357230 */ /* 0x020fe20000004100 */
[-C--:B------:R-:W-:Y:S01]  /*7ca0*/  LEA.HI.SX32 R21, R21, R104.reuse, 0x1b ;  /* 0x0000006815157211 */ /* 0x080fe200078fdaff */
[----:B------:R-:W0:Y:S01]  /*7cb0*/  LDS.U16 R62, [R23+0x14] ;  /* 0x00001400173e7984 */ /* 0x000e220000000400 */
[----:B------:R-:W-:Y:S01]  /*7cc0*/  LEA.HI.SX32 R52, R52, R104, 0x1b ;  /* 0x0000006834347211 */ /* 0x000fe200078fdaff */
[----:B------:R-:W-:Y:S01]  /*7cd0*/  FMUL.FTZ R60, R54, -1.4426950216293334961 ;  /* 0xbfb8aa3b363c7820 */ /* 0x000fe20000410000 */
[----:B------:R-:W-:Y:S01]  /*7ce0*/  LEA R15, R15, UR5, 0x1 ;  /* 0x000000050f0f7c11 */ /* 0x000fe2000f8e08ff */
[----:B------:R-:W4:Y:S01]  /*7cf0*/  LDS.U16 R55, [R13+0xa] ;  /* 0x00000a000d377984 */ /* 0x000f220000000400 */
[----:B---3--:R-:W-:-:S02]  /*7d00*/  IADD3 R51, R104, 0xe, RZ ;  /* 0x0000000e68337810 */ /* 0x008fc40007ffe0ff */
[----:B------:R-:W-:Y:S01]  /*7d10*/  LEA R19, R19, UR5, 0x1 ;  /* 0x0000000513137c11 */ /* 0x000fe2000f8e08ff */
[----:B------:R-:W-:Y:S01]  /*7d20*/  FMUL.FTZ R58, R53, -1.4426950216293334961 ;  /* 0xbfb8aa3b353a7820 */ /* 0x000fe20000410000 */
[----:B------:R-:W-:Y:S01]  /*7d30*/  LEA R21, R21, UR5, 0x1 ;  /* 0x0000000515157c11 */ /* 0x000fe2000f8e08ff */
[----:B------:R-:W3:Y:S01]  /*7d40*/  LDS.U16 R57, [R15+0xc] ;  /* 0x00000c000f397984 */ /* 0x000ee20000000400 */
[----:B------:R-:W-:Y:S02]  /*7d50*/  LEA.HI.SX32 R51, R51, R104, 0x1b ;  /* 0x0000006833337211 */ /* 0x000fe400078fdaff */
[----:B------:R-:W-:Y:S01]  /*7d60*/  LEA R52, R52, UR5, 0x1 ;  /* 0x0000000534347c11 */ /* 0x000fe2000f8e08ff */
[----:B------:R-:W5:Y:S01]  /*7d70*/  LDS.U16 R66, [R19+0x10] ;  /* 0x0000100013427984 */ /* 0x000f620000000400 */
[----:B------:R1:W-:Y:S01]  /*7d80*/  MUFU.EX2 R72, R60 ;  /* 0x0000003c00487308 */ /* 0x0003e20000000800 */
[----:B------:R-:W-:Y:S02]  /*7d90*/  LEA R51, R51, UR5, 0x1 ;  /* 0x0000000533337c11 */ /* 0x000fe4000f8e08ff */
[----:B------:R-:W5:Y:S04]  /*7da0*/  LDS.U16 R59, [R21+0x12] ;  /* 0x00001200153b7984 */ /* 0x000f680000000400 */
[----:B------:R-:W-:Y:S01]  /*7db0*/  LDS.U16 R61, [R51+0x1c] ;  /* 0x00001c00333d7984 */ /* 0x000fe20000000400 */
[----:B------:R2:W5:Y:S03]  /*7dc0*/  MUFU.EX2 R70, R58 ;  /* 0x0000003a00467308 */ /* 0x0005660000000800 */
[----:B-1----:R-:W1:Y:S04]  /*7dd0*/  LDS.U16 R60, [R52+0x1e] ;  /* 0x00001e00343c7984 */ /* 0x002e680000000400 */
[----:B--2---:R-:W2:Y:S01]  /*7de0*/  LDS.U16 R58, [R47+0x1a] ;  /* 0x00001a002f3a7984 */ /* 0x004ea20000000400 */
[----:B------:R-:W-:-:S02]  /*7df0*/  HADD2.F32 R56, -RZ, R56.H0_H0 ;  /* 0x20000038ff387230 */ /* 0x000fc40000004100 */
[----:B------:R-:W-:-:S03]  /*7e00*/  HADD2.F32 R64, -RZ, R64.H0_H0 ;  /* 0x20000040ff407230 */ /* 0x000fc60000004100 */
[----:B------:R-:W-:Y:S01]  /*7e10*/  FMUL.FTZ R101, R56, -1.4426950216293334961 ;  /* 0xbfb8aa3b38657820 */ /* 0x000fe20000410000 */
[----:B0-----:R-:W-:Y:S02]  /*7e20*/  HADD2.F32 R62, -RZ, R62.H0_H0 ;  /* 0x2000003eff3e7230 */ /* 0x001fe40000004100 */
[----:B------:R-:W-:Y:S01]  /*7e30*/  FMUL.FTZ R106, R64, -1.4426950216293334961 ;  /* 0xbfb8aa3b406a7820 */ /* 0x000fe20000410000 */
[----:B----4-:R-:W-:Y:S02]  /*7e40*/  HADD2.F32 R55, -RZ, R55.H0_H0 ;  /* 0x20000037ff377230 */ /* 0x010fe40000004100 */
[----:B------:R-:W0:Y:S01]  /*7e50*/  MUFU.EX2 R101, R101 ;  /* 0x0000006500657308 */ /* 0x000e220000000800 */
[----:B------:R-:W-:Y:S02]  /*7e60*/  HADD2.F32 R63, -RZ, R63.H0_H0 ;  /* 0x2000003fff3f7230 */ /* 0x000fe40000004100 */
[----:B------:R-:W-:Y:S01]  /*7e70*/  FMUL.FTZ R109, R62, -1.4426950216293334961 ;  /* 0xbfb8aa3b3e6d7820 */ /* 0x000fe20000410000 */
[----:B------:R-:W-:-:S02]  /*7e80*/  HADD2.F32 R65, -RZ, R65.H0_H0 ;  /* 0x20000041ff417230 */ /* 0x000fc40000004100 */
[----:B------:R-:W-:Y:S01]  /*7e90*/  FMUL.FTZ R104, R55, -1.4426950216293334961 ;  /* 0xbfb8aa3b37687820 */ /* 0x000fe20000410000 */
[----:B---3--:R-:W-:Y:S02]  /*7ea0*/  HADD2.F32 R57, -RZ, R57.H0_H0 ;  /* 0x20000039ff397230 */ /* 0x008fe40000004100 */
[----:B------:R-:W-:Y:S01]  /*7eb0*/  FADD.FTZ R68, R68, 1 ;  /* 0x3f80000044447421 */ /* 0x000fe20000010000 */
[----:B-----5:R-:W-:Y:S02]  /*7ec0*/  HADD2.F32 R66, -RZ, R66.H0_H0 ;  /* 0x20000042ff427230 */ /* 0x020fe40000004100 */
[----:B------:R-:W-:Y:S02]  /*7ed0*/  HADD2.F32 R59, -RZ, R59.H0_H0 ;  /* 0x2000003bff3b7230 */ /* 0x000fe40000004100 */
[----:B------:R-:W-:Y:S01]  /*7ee0*/  FMUL.FTZ R110, R63, -1.4426950216293334961 ;  /* 0xbfb8aa3b3f6e7820 */ /* 0x000fe20000410000 */
[----:B------:R-:W-:Y:S01]  /*7ef0*/  FMUL.FTZ R111, R65, -1.4426950216293334961 ;  /* 0xbfb8aa3b416f7820 */ /* 0x000fe20000410000 */
[----:B------:R-:W-:Y:S01]  /*7f00*/  FMUL.FTZ R105, R57, -1.4426950216293334961 ;  /* 0xbfb8aa3b39697820 */ /* 0x000fe20000410000 */
[----:B------:R-:W3:Y:S01]  /*7f10*/  MUFU.EX2 R106, R106 ;  /* 0x0000006a006a7308 */ /* 0x000ee20000000800 */
[----:B------:R-:W-:Y:S01]  /*7f20*/  FMUL.FTZ R107, R66, -1.4426950216293334961 ;  /* 0xbfb8aa3b426b7820 */ /* 0x000fe20000410000 */
[----:B-1----:R-:W-:-:S02]  /*7f30*/  HADD2.F32 R60, -RZ, R60.H0_H0 ;  /* 0x2000003cff3c7230 */ /* 0x002fc40000004100 */
[----:B------:R-:W-:Y:S01]  /*7f40*/  FMUL.FTZ R108, R59, -1.4426950216293334961 ;  /* 0xbfb8aa3b3b6c7820 */ /* 0x000fe20000410000 */
[----:B------:R-:W-:Y:S02]  /*7f50*/  HADD2.F32 R61, -RZ, R61.H0_H0 ;  /* 0x2000003dff3d7230 */ /* 0x000fe40000004100 */
[----:B------:R-:W-:Y:S01]  /*7f60*/  FADD.FTZ R70, R70, 1 ;  /* 0x3f80000046467421 */ /* 0x000fe20000010000 */
[----:B------:R-:W1:Y:S01]  /*7f70*/  MUFU.EX2 R109, R109 ;  /* 0x0000006d006d7308 */ /* 0x000e620000000800 */
[----:B--2---:R-:W-:Y:S02]  /*7f80*/  HADD2.F32 R58, -RZ, R58.H0_H0 ;  /* 0x2000003aff3a7230 */ /* 0x004fe40000004100 */
[----:B------:R-:W-:Y:S01]  /*7f90*/  FMUL.FTZ R114, R60, -1.4426950216293334961 ;  /* 0xbfb8aa3b3c727820 */ /* 0x000fe20000410000 */
[----:B------:R-:W-:-:S04]  /*7fa0*/  FMUL.FTZ R113, R61, -1.4426950216293334961 ;  /* 0xbfb8aa3b3d717820 */ /* 0x000fc80000410000 */
[----:B------:R-:W2:Y:S01]  /*7fb0*/  MUFU.EX2 R104, R104 ;  /* 0x0000006800687308 */ /* 0x000ea20000000800 */
[----:B------:R-:W-:Y:S01]  /*7fc0*/  FMUL.FTZ R112, R58, -1.4426950216293334961 ;  /* 0xbfb8aa3b3a707820 */ /* 0x000fe20000410000 */
[----:B------:R-:W-:-:S06]  /*7fd0*/  FADD.FTZ R67, R67, 1 ;  /* 0x3f80000043437421 */ /* 0x000fcc0000010000 */
[----:B------:R-:W4:Y:S01]  /*7fe0*/  MUFU.RCP R118, R68 ;  /* 0x0000004400767308 */ /* 0x000f220000001000 */
[----:B0-----:R-:W-:Y:S01]  /*7ff0*/  FADD.FTZ R101, R101, 1 ;  /* 0x3f80000065657421 */ /* 0x001fe20000010000 */
[----:B------:R-:W-:-:S06]  /*8000*/  FADD.FTZ R72, R72, 1 ;  /* 0x3f80000048487421 */ /* 0x000fcc0000010000 */
[----:B------:R-:W0:Y:S08]  /*8010*/  MUFU.EX2 R110, R110 ;  /* 0x0000006e006e7308 */ /* 0x000e300000000800 */
[----:B------:R-:W5:Y:S08]  /*8020*/  MUFU.EX2 R111, R111 ;  /* 0x0000006f006f7308 */ /* 0x000f700000000800 */
[----:B------:R-:W5:Y:S08]  /*8030*/  MUFU.EX2 R105, R105 ;  /* 0x0000006900697308 */ /* 0x000f700000000800 */
[----:B------:R-:W5:Y:S08]  /*8040*/  MUFU.EX2 R107, R107 ;  /* 0x0000006b006b7308 */ /* 0x000f700000000800 */
[----:B------:R-:W5:Y:S08]  /*8050*/  MUFU.EX2 R108, R108 ;  /* 0x0000006c006c7308 */ /* 0x000f700000000800 */
[----:B------:R-:W5:Y:S08]  /*8060*/  MUFU.RCP R70, R70 ;  /* 0x0000004600467308 */ /* 0x000f700000001000 */
[----:B------:R-:W5:Y:S01]  /*8070*/  MUFU.EX2 R114, R114 ;  /* 0x0000007200727308 */ /* 0x000f620000000800 */
[----:B---3--:R-:W-:-:S07]  /*8080*/  FADD.FTZ R106, R106, 1 ;  /* 0x3f8000006a6a7421 */ /* 0x008fce0000010000 */
[----:B------:R-:W3:Y:S08]  /*8090*/  MUFU.EX2 R112, R112 ;  /* 0x0000007000707308 */ /* 0x000ef00000000800 */
[----:B------:R-:W3:Y:S01]  /*80a0*/  MUFU.RCP R116, R67 ;  /* 0x0000004300747308 */ /* 0x000ee20000001000 */
[----:B-1----:R-:W-:-:S07]  /*80b0*/  FADD.FTZ R109, R109, 1 ;  /* 0x3f8000006d6d7421 */ /* 0x002fce0000010000 */
[----:B------:R-:W1:Y:S01]  /*80c0*/  MUFU.EX2 R113, R113 ;  /* 0x0000007100717308 */ /* 0x000e620000000800 */
[----:B--2---:R-:W-:Y:S01]  /*80d0*/  FADD.FTZ R104, R104, 1 ;  /* 0x3f80000068687421 */ /* 0x004fe20000010000 */
[----:B----4-:R-:W-:-:S06]  /*80e0*/  FMUL.FTZ R49, R49, R118 ;  /* 0x0000007631317220 */ /* 0x010fcc0000410000 */
[----:B------:R-:W2:Y:S01]  /*80f0*/  MUFU.RCP R115, R72 ;  /* 0x0000004800737308 */ /* 0x000ea20000001000 */
[----:B0-----:R-:W-:Y:S01]  /*8100*/  FADD.FTZ R110, R110, 1 ;  /* 0x3f8000006e6e7421 */ /* 0x001fe20000010000 */
[----:B-----5:R-:W-:-:S06]  /*8110*/  FADD.FTZ R111, R111, 1 ;  /* 0x3f8000006f6f7421 */ /* 0x020fcc0000010000 */
[----:B------:R-:W0:Y:S01]  /*8120*/  MUFU.RCP R101, R101 ;  /* 0x0000006500657308 */ /* 0x000e220000001000 */
[----:B------:R-:W-:Y:S01]  /*8130*/  FADD.FTZ R105, R105, 1 ;  /* 0x3f80000069697421 */ /* 0x000fe20000010000 */
[----:B------:R-:W-:Y:S01]  /*8140*/  FADD.FTZ R107, R107, 1 ;  /* 0x3f8000006b6b7421 */ /* 0x000fe20000010000 */
[----:B------:R-:W-:Y:S01]  /*8150*/  FADD.FTZ R108, R108, 1 ;  /* 0x3f8000006c6c7421 */ /* 0x000fe20000010000 */
[----:B------:R-:W-:Y:S01]  /*8160*/  FMUL.FTZ R49, R49, R36 ;  /* 0x0000002431317220 */ /* 0x000fe20000410000 */
[----:B------:R-:W-:-:S03]  /*8170*/  FMUL.FTZ R36, R53, R70 ;  /* 0x0000004635247220 */ /* 0x000fc60000410000 */
[----:B------:R-:W4:Y:S01]  /*8180*/  MUFU.RCP R67, R106 ;  /* 0x0000006a00437308 */ /* 0x000f220000001000 */
[----:B------:R-:W-:Y:S01]  /*8190*/  FADD.FTZ R114, R114, 1 ;  /* 0x3f80000072727421 */ /* 0x000fe20000010000 */
[----:B---3--:R-:W-:Y:S01]  /*81a0*/  FADD.FTZ R112, R112, 1 ;  /* 0x3f80000070707421 */ /* 0x008fe20000010000 */
[----:B------:R-:W-:Y:S01]  /*81b0*/  FMUL.FTZ R68, R45, R116 ;  /* 0x000000742d447220 */ /* 0x000fe20000410000 */
[----:B------:R-:W-:-:S04]  /*81c0*/  FMUL.FTZ R36, R36, R37 ;  /* 0x0000002524247220 */ /* 0x000fc80000410000 */
[----:B------:R-:W3:Y:S01]  /*81d0*/  MUFU.RCP R109, R109 ;  /* 0x0000006d006d7308 */ /* 0x000ee20000001000 */
[----:B-1----:R-:W-:Y:S01]  /*81e0*/  FADD.FTZ R113, R113, 1 ;  /* 0x3f80000071717421 */ /* 0x002fe20000010000 */
[----:B------:R-:W-:-:S06]  /*81f0*/  FMUL.FTZ R68, R68, R39 ;  /* 0x0000002744447220 */ /* 0x000fcc0000410000 */
[----:B------:R-:W1:Y:S01]  /*8200*/  MUFU.RCP R104, R104 ;  /* 0x0000006800687308 */ /* 0x000e620000001000 */
[----:B--2---:R-:W-:-:S07]  /*8210*/  FMUL.FTZ R39, R54, R115 ;  /* 0x0000007336277220 */ /* 0x004fce0000410000 */
[----:B------:R-:W2:Y:S01]  /*8220*/  MUFU.RCP R72, R111 ;  /* 0x0000006f00487308 */ /* 0x000ea20000001000 */
[----:B0-----:R-:W-:-:S07]  /*8230*/  FMUL.FTZ R56, R56, R101 ;  /* 0x0000006538387220 */ /* 0x001fce0000410000 */
[----:B------:R-:W0:Y:S08]  /*8240*/  MUFU.RCP R120, R105 ;  /* 0x0000006900787308 */ /* 0x000e300000001000 */
[----:B------:R-:W5:Y:S08]  /*8250*/  MUFU.RCP R110, R110 ;  /* 0x0000006e006e7308 */ /* 0x000f700000001000 */
[----:B------:R-:W5:Y:S08]  /*8260*/  MUFU.RCP R107, R107 ;  /* 0x0000006b006b7308 */ /* 0x000f700000001000 */
[----:B------:R-:W5:Y:S08]  /*8270*/  MUFU.RCP R108, R108 ;  /* 0x0000006c006c7308 */ /* 0x000f700000001000 */
[----:B------:R-:W5:Y:S01]  /*8280*/  MUFU.RCP R37, R114 ;  /* 0x0000007200257308 */ /* 0x000f620000001000 */
[----:B------:R-:W-:-:S07]  /*8290*/  FMUL.FTZ R56, R56, R35 ;  /* 0x0000002338387220 */ /* 0x000fce0000410000 */
[----:B------:R-:W5:Y:S01]  /*82a0*/  MUFU.RCP R45, R112 ;  /* 0x00000070002d7308 */ /* 0x000f620000001000 */
[----:B----4-:R-:W-:-:S07]  /*82b0*/  FMUL.FTZ R35, R64, R67 ;  /* 0x0000004340237220 */ /* 0x010fce0000410000 */
[----:B------:R-:W4:Y:S01]  /*82c0*/  MUFU.RCP R54, R113 ;  /* 0x0000007100367308 */ /* 0x000f220000001000 */
[----:B---3--:R-:W-:Y:S01]  /*82d0*/  FMUL.FTZ R62, R62, R109 ;  /* 0x0000006d3e3e7220 */ /* 0x008fe20000410000 */
[----:B-1----:R-:W-:Y:S01]  /*82e0*/  FMUL.FTZ R55, R55, R104 ;  /* 0x0000006837377220 */ /* 0x002fe20000410000 */
[----:B------:R-:W-:Y:S01]  /*82f0*/  FMUL.FTZ R35, R35, R30 ;  /* 0x0000001e23237220 */ /* 0x000fe20000410000 */
[----:B------:R-:W-:Y:S01]  /*8300*/  FMUL.FTZ R39, R39, R34 ;  /* 0x0000002227277220 */ /* 0x000fe20000410000 */
[----:B--2---:R-:W-:Y:S01]  /*8310*/  FMUL.FTZ R30, R65, R72 ;  /* 0x00000048411e7220 */ /* 0x004fe20000410000 */
[----:B0-----:R-:W-:Y:S01]  /*8320*/  FMUL.FTZ R34, R57, R120 ;  /* 0x0000007839227220 */ /* 0x001fe20000410000 */
[----:B-----5:R-:W-:Y:S01]  /*8330*/  FMUL.FTZ R63, R63, R110 ;  /* 0x0000006e3f3f7220 */ /* 0x020fe20000410000 */
        /* <DEDUP_REMOVED lines=14> */
[----:B----4-:R-:W-:Y:S01]  /*8420*/  FMUL.FTZ R26, R61, R54 ;  /* 0x000000363d1a7220 */ /* 0x010fe20000410000 */
[----:B------:R-:W-:Y:S01]  /*8430*/  FMUL.FTZ R29, R29, R22 ;  /* 0x000000161d1d7220 */ /* 0x000fe20000410000 */
[----:B------:R-:W-:Y:S01]  /*8440*/  PRMT R22, R49, 0x7632, R22 ;  /* 0x0000763231167816 */ /* 0x000fe20000000016 */
[----:B------:R-:W-:Y:S01]  /*8450*/  FMUL.FTZ R27, R27, R24 ;  /* 0x000000181b1b7220 */ /* 0x000fe20000410000 */
[----:B------:R-:W-:Y:S01]  /*8460*/  F2FP.F16.F32.PACK_AB R55, R55, R56 ;  /* 0x000000383737723e */ /* 0x000fe200000000ff */
[----:B------:R-:W-:Y:S01]  /*8470*/  FMUL.FTZ R26, R26, R25 ;  /* 0x000000191a1a7220 */ /* 0x000fe20000410000 */
[----:B------:R-:W-:-:S02]  /*8480*/  PRMT R24, R36, 0x7632, R24 ;  /* 0x0000763224187816 */ /* 0x000fc40000000018 */
[----:B------:R-:W-:Y:S02]  /*8490*/  F2FP.F16.F32.PACK_AB R34, R35, R34 ;  /* 0x000000222322723e */ /* 0x000fe400000000ff */
[----:B------:R-:W-:Y:S02]  /*84a0*/  PRMT R25, R55, 0x7632, R25 ;  /* 0x0000763237197816 */ /* 0x000fe40000000019 */
[----:B------:R-:W-:Y:S02]  /*84b0*/  F2FP.F16.F32.PACK_AB R59, R59, R66 ;  /* 0x000000423b3b723e */ /* 0x000fe400000000ff */
[----:B------:R-:W-:Y:S01]  /*84c0*/  PRMT R28, R34, 0x7632, R28 ;  /* 0x00007632221c7816 */ /* 0x000fe2000000001c */
[----:B------:R-:W-:Y:S01]  /*84d0*/  STS.U16 [R69], R49 ;  /* 0x0000003145007388 */ /* 0x000fe20000000400 */
[----:B------:R-:W-:-:S03]  /*84e0*/  F2FP.F16.F32.PACK_AB R62, R63, R62 ;  /* 0x0000003e3f3e723e */ /* 0x000fc600000000ff */
[----:B------:R0:W-:Y:S01]  /*84f0*/  STS.U16 [R4+0x2], R22 ;  /* 0x0000021604007388 */ /* 0x0001e20000000400 */
[----:B------:R-:W-:-:S03]  /*8500*/  F2FP.F16.F32.PACK_AB R27, R27, R30 ;  /* 0x0000001e1b1b723e */ /* 0x000fc600000000ff */
[----:B------:R1:W-:Y:S01]  /*8510*/  STS.U16 [R5+0x4], R36 ;  /* 0x0000042405007388 */ /* 0x0003e20000000400 */
[----:B------:R-:W-:-:S03]  /*8520*/  F2FP.F16.F32.PACK_AB R26, R29, R26 ;  /* 0x0000001a1d1a723e */ /* 0x000fc600000000ff */
[----:B------:R2:W-:Y:S01]  /*8530*/  STS.U16 [R6+0x6], R24 ;  /* 0x0000061806007388 */ /* 0x0005e20000000400 */
[----:B0-----:R-:W-:-:S03]  /*8540*/  PRMT R4, R59, 0x7632, R4 ;  /* 0x000076323b047816 */ /* 0x001fc60000000004 */
[----:B------:R0:W-:Y:S01]  /*8550*/  STS.U16 [R7+0x8], R55 ;  /* 0x0000083707007388 */ /* 0x0001e20000000400 */
[----:B-1----:R-:W-:-:S03]  /*8560*/  PRMT R5, R62, 0x7632, R5 ;  /* 0x000076323e057816 */ /* 0x002fc60000000005 */
[----:B------:R-:W-:Y:S01]  /*8570*/  STS.U16 [R13+0xa], R25 ;  /* 0x00000a190d007388 */ /* 0x000fe20000000400 */
[----:B--2---:R-:W-:-:S03]  /*8580*/  PRMT R6, R27, 0x7632, R6 ;  /* 0x000076321b067816 */ /* 0x004fc60000000006 */
[----:B------:R-:W-:Y:S04]  /*8590*/  STS.U16 [R15+0xc], R34 ;  /* 0x00000c220f007388 */ /* 0x000fe80000000400 */
[----:B------:R-:W-:Y:S01]  /*85a0*/  STS.U16 [R17+0xe], R28 ;  /* 0x00000e1c11007388 */ /* 0x000fe20000000400 */
[----:B0-----:R-:W-:-:S03]  /*85b0*/  PRMT R7, R26, 0x7632, R7 ;  /* 0x000076321a077816 */ /* 0x001fc60000000007 */
        /* <DEDUP_REMOVED lines=28> */
[----:B0-----:R-:W-:-:S02]  /*8780*/  IMAD R7, R95, UR6, RZ ;  /* 0x000000065f077c24 */ /* 0x001fc4000f8e02ff */
[C---:B------:R-:W-:Y:S01]  /*8790*/  IMAD.WIDE.U32 R4, R96.reuse, UR6, RZ ;  /* 0x0000000660047c25 */ /* 0x040fe2000f8e00ff */
[----:B------:R-:W-:Y:S03]  /*87a0*/  BSSY B0, `(.L_x_764) ;  /* 0x0000010000007945 */ /* 0x000fe60003800000 */
[----:B------:R-:W-:-:S05]  /*87b0*/  IMAD R7, R96, UR7, R7 ;  /* 0x0000000760077c24 */ /* 0x000fca000f8e0207 */
[----:B------:R-:W-:Y:S02]  /*87c0*/  IADD3 R29, R5, R7, RZ ;  /* 0x00000007051d7210 */ /* 0x000fe40007ffe0ff */
[----:B-1----:R-:W-:-:S13]  /*87d0*/  ISETP.GE.AND P0, PT, R92, R27, PT ;  /* 0x0000001b5c00720c */ /* 0x002fda0003f06270 */
        /* <DEDUP_REMOVED lines=12> */
.L_x_765:
[----:B------:R-:W-:Y:S05]  /*88a0*/  BSYNC B0 ;  /* 0x0000000000007941 */ /* 0x000fea0003800000 */
.L_x_764:
        /* <DEDUP_REMOVED lines=11> */
[----:B------:R-:W-:Y:S01]  /*8960*/  IMAD R5, R100, UR7, R5 ;  /* 0x0000000764057c24 */ /* 0x000fe2000f8e0205 */
[----:B------:R-:W-:-:S02]  /*8970*/  IADD3 R4, P0, R2, UR12, RZ ;  /* 0x0000000c02047c10 */ /* 0x000fc4000ff1e0ff */
[----:B------:R-:W-:Y:S02]  /*8980*/  IADD3 R2, P1, R11, UR10, RZ ;  /* 0x0000000a0b027c10 */ /* 0x000fe4000ff3e0ff */
[----:B------:R-:W-:Y:S02]  /*8990*/  IADD3.X R3, R5, UR13, R3, P0, !PT ;  /* 0x0000000d05037c10 */ /* 0x000fe400087fe403 */
[----:B------:R-:W-:Y:S02]  /*89a0*/  IADD3.X R9, R9, UR11, RZ, P1, !PT ;  /* 0x0000000b09097c10 */ /* 0x000fe40008ffe4ff */
[----:B------:R-:W-:Y:S02]  /*89b0*/  LEA R2, P0, R4, R2, 0x1 ;  /* 0x0000000204027211 */ /* 0x000fe400078008ff */
        /* <DEDUP_REMOVED lines=35> */
.L_x_767:
        /* <DEDUP_REMOVED lines=9> */
.L_x_5177:


//--------------------- .text._Z25selective_scan_fwd_kernelI32Selective_Scan_fwd_kernel_traitsILi64ELi16ELi1ELb0ELb0ELb1ELb0EN3c104HalfENS1_7complexIfEEEEv13SSMParamsBase --------------------------
	.section	.text._Z25selective_scan_fwd_kernelI32Selective_Scan_fwd_kernel_traitsILi64ELi16ELi1ELb0ELb0ELb1ELb0EN3c104HalfENS1_7complexIfEEEEv13SSMParamsBase,"ax",@progbits
	.align	128
        .global         _Z25selective_scan_fwd_kernelI32Selective_Scan_fwd_kernel_traitsILi64ELi16ELi1ELb0ELb0ELb1ELb0EN3c104HalfENS1_7complexIfEEEEv13SSMParamsBase
        .type           _Z25selective_scan_fwd_kernelI32Selective_Scan_fwd_kernel_traitsILi64ELi16ELi1ELb0ELb0ELb1ELb0EN3c104HalfENS1_7complexIfEEEEv13SSMParamsBase,@function
        .size           _Z25selective_scan_fwd_kernelI32Selective_Scan_fwd_kernel_traitsILi64ELi16ELi1ELb0ELb0ELb1ELb0EN3c104HalfENS1_7complexIfEEEEv13SSMParamsBase,(.L_x_5178 - _Z25selective_scan_fwd_kernelI32Selective_Scan_fwd_kernel_traitsILi64ELi16ELi1ELb0ELb0ELb1ELb0EN3c104HalfENS1_7complexIfEEEEv13SSMParamsBase)
        .other          _Z25selective_scan_fwd_kernelI32Selective_Scan_fwd_kernel_traitsILi64ELi16ELi1ELb0ELb0ELb1ELb0EN3c104HalfENS1_7complexIfEEEEv13SSMParamsBase,@"STO_CUDA_ENTRY STV_DEFAULT"
_Z25selective_scan_fwd_kernelI32Selective_Scan_fwd_kernel_traitsILi64ELi16ELi1ELb0ELb0ELb1ELb0EN3c104HalfENS1_7complexIfEEEEv13SSMParamsBase:
.text._Z25selective_scan_fwd_kernelI32Selective_Scan_fwd_kernel_traitsILi64ELi16ELi1ELb0ELb0ELb1ELb0EN3c104HalfENS1_7complexIfEEEEv13SSMParamsBase:
        /* <DEDUP_REMOVED lines=38> */
[----:B------:R-:W-:-:S10]  /*0260*/  UMOV UR4, URZ ;  /* 0x0000003f00047c82 */ /* 0x000fd40008000000 */
        /* <DEDUP_REMOVED lines=24> */
[----:B-1----:R-:W-:Y:S01]  /*03f0*/  ISETP.GE.AND P2, PT, R0, 0x1, PT ;  /* 0x000000010000780c */ /* 0x002fe20003f46270 */
        /* <DEDUP_REMOVED lines=46> */
.L_x_809:
        /* <DEDUP_REMOVED lines=18> */
[----:B------:R-:W-:Y:S01]  /*0800*/  LOP3.LUT R24, R68, 0xc0, RZ, 0xfc, !PT ;  /* 0x000000c044187812 */ /* 0x000fe200078efcff */
        /* <DEDUP_REMOVED lines=60> */
[----:B------:R-:W-:Y:S02]  /*0bd0*/  ISETP.GE.AND P5, PT, R24, UR14, PT ;  /* 0x0000000e18007c0c */ /* 0x000fe4000bfa6270 */
[----:B------:R-:W-:-:S02]  /*0be0*/  IADD3 R22, R19, 0x40, RZ ;  /* 0x0000004013167810 */ /* 0x000fc40007ffe0ff */
[C---:B------:R-:W-:Y:S02]  /*0bf0*/  IADD3 R24, R19.reuse, 0x60, RZ ;  /* 0x0000006013187810 */ /* 0x040fe40007ffe0ff */
[CC--:B0-----:R-:W-:Y:S02]  /*0c00*/  LEA.HI.SX32 R2, R19.reuse, R19.reuse, 0x1b ;  /* 0x0000001313027211 */ /* 0x0c1fe400078fdaff */
        /* <DEDUP_REMOVED lines=45> */
[----:B------:R-:W-:Y:S02]  /*0ee0*/  ISETP.GE.AND P6, PT, R23, UR14, PT ;  /* 0x0000000e17007c0c */ /* 0x000fe4000bfc6270 */
[----:B------:R-:W-:-:S02]  /*0ef0*/  MOV R2, UR9 ;  /* 0x0000000900027c02 */ /* 0x000fc40008000f00 */
[----:B------:R-:W-:-:S03]  /*0f00*/  MOV R3, UR11 ;  /* 0x0000000b00037c02 */ /* 0x000fc60008000f00 */
[----:B------:R-:W-:Y:S01]  /*0f10*/  IMAD.WIDE R2, R68, 0x2, R2 ;  /* 0x0000000244027825 */ /* 0x000fe200078e0202 */
[----:B------:R-:W-:Y:S02]  /*0f20*/  ISETP.GE.AND P3, PT, R25, UR14, PT ;  /* 0x0000000e19007c0c */ /* 0x000fe4000bf66270 */
[----:B------:R-:W-:Y:S01]  /*0f30*/  PRMT R30, RZ, 0x7610, R30 ;  /* 0x00007610ff1e7816 */ /* 0x000fe2000000001e */
[----:B--2---:R0:W-:Y:S01]  /*0f40*/  STS.U16 [R59], R0 ;  /* 0x000000003b007388 */ /* 0x0041e20000000400 */
[----:B------:R-:W1:Y:S03]  /*0f50*/  LDC R25, c[0x0][0x21c] ;  /* 0x00008700ff197b82 */ /* 0x000e660000000800 */
[----:B---3--:R2:W-:Y:S01]  /*0f60*/  STS.U16 [R58+0x40], R4 ;  /* 0x000040043a007388 */ /* 0x0085e20000000400 */
[----:B0-----:R-:W-:-:S04]  /*0f70*/  LEA R0, R70, R69, 0x4 ;  /* 0x0000004546007211 */ /* 0x001fc800078e20ff */
[----:B------:R-:W-:Y:S01]  /*0f80*/  LEA.HI.SX32 R66, R0, R0, 0x1b ;  /* 0x0000000000427211 */ /* 0x000fe200078fdaff */
[----:B----4-:R-:W-:Y:S04]  /*0f90*/  STS.U16 [R57+0x80], R5 ;  /* 0x0000800539007388 */ /* 0x010fe80000000400 */
[----:B-----5:R-:W-:Y:S04]  /*0fa0*/  STS.U16 [R56+0xc0], R6 ;  /* 0x0000c00638007388 */ /* 0x020fe80000000400 */
[----:B------:R0:W-:Y:S04]  /*0fb0*/  STS.U16 [R55+0x100], R7 ;  /* 0x0001000737007388 */ /* 0x0001e80000000400 */
        /* <DEDUP_REMOVED lines=31> */
[----:B0-----:R-:W-:-:S02]  /*11b0*/  PRMT R7, RZ, 0x7610, R7 ;  /* 0x00007610ff077816 */ /* 0x001fc40000000007 */
[----:B------:R-:W-:Y:S02]  /*11c0*/  PRMT R5, RZ, 0x7610, R5 ;  /* 0x00007610ff057816 */ /* 0x000fe40000000005 */
[----:B------:R-:W-:Y:S02]  /*11d0*/  PRMT R6, RZ, 0x7610, R6 ;  /* 0x00007610ff067816 */ /* 0x000fe40000000006 */
[----:B---3--:R-:W-:Y:S02]  /*11e0*/  PRMT R8, RZ, 0x7610, R8 ;  /* 0x00007610ff087816 */ /* 0x008fe40000000008 */
[----:B----4-:R-:W-:Y:S02]  /*11f0*/  PRMT R9, RZ, 0x7610, R9 ;  /* 0x00007610ff097816 */ /* 0x010fe40000000009 */
[----:B-----5:R-:W-:Y:S02]  /*1200*/  PRMT R10, RZ, 0x7610, R10 ;  /* 0x00007610ff0a7816 */ /* 0x020fe4000000000a */
[----:B-1----:R-:W-:-:S02]  /*1210*/  PRMT R11, RZ, 0x7610, R11 ;  /* 0x00007610ff0b7816 */ /* 0x002fc4000000000b */
        /* <DEDUP_REMOVED lines=132> */
.L_x_769:
[----:B------:R-:W-:Y:S05]  /*1a60*/  BSYNC B0 ;  /* 0x0000000000007941 */ /* 0x000fea0003800000 */
.L_x_768:
        /* <DEDUP_REMOVED lines=36> */
.L_x_771:
[----:B------:R-:W-:Y:S05]  /*1cb0*/  BSYNC B0 ;  /* 0x0000000000007941 */ /* 0x000fea0003800000 */
.L_x_770:
        /* <DEDUP_REMOVED lines=38> */
.L_x_773:
[----:B------:R-:W-:Y:S05]  /*1f20*/  BSYNC B0 ;  /* 0x0000000000007941 */ /* 0x000fea0003800000 */
.L_x_772:
        /* <DEDUP_REMOVED lines=36> */
.L_x_775:
[----:B------:R-:W-:Y:S05]  /*2170*/  BSYNC B0 ;  /* 0x0000000000007941 */ /* 0x000fea0003800000 */
.L_x_774:
        /* <DEDUP_REMOVED lines=38> */
.L_x_777:
[----:B------:R-:W-:Y:S05]  /*23e0*/  BSYNC B0 ;  /* 0x0000000000007941 */ /* 0x000fea0003800000 */
.L_x_776:
        /* <DEDUP_REMOVED lines=36> */
.L_x_779:
[----:B------:R-:W-:Y:S05]  /*2630*/  BSYNC B0 ;  /* 0x0000000000007941 */ /* 0x000fea0003800000 */
.L_x_778:
        /* <DEDUP_REMOVED lines=38> */
.L_x_781:
[----:B------:R-:W-:Y:S05]  /*28a0*/  BSYNC B0 ;  /* 0x0000000000007941 */ /* 0x000fea0003800000 */
.L_x_780:
        /* <DEDUP_REMOVED lines=37> */
.L_x_783:
[----:B------:R-:W-:Y:S05]  /*2b00*/  BSYNC B0 ;  /* 0x0000000000007941 */ /* 0x000fea0003800000 */
.L_x_782:
        /* <DEDUP_REMOVED lines=42> */
.L_x_785:
[----:B------:R-:W-:Y:S05]  /*2db0*/  BSYNC B0 ;  /* 0x0000000000007941 */ /* 0x000fea0003800000 */
.L_x_784:
        /* <DEDUP_REMOVED lines=40> */
.L_x_787:
[----:B------:R-:W-:Y:S05]  /*3040*/  BSYNC B0 ;  /* 0x0000000000007941 */ /* 0x000fea0003800000 */
.L_x_786:
        /* <DEDUP_REMOVED lines=46> */
.L_x_789:
[----:B------:R-:W-:Y:S05]  /*3330*/  BSYNC B0 ;  /* 0x0000000000007941 */ /* 0x000fea0003800000 */
.L_x_788:
        /* <DEDUP_REMOVED lines=33> */
.L_x_791:
[----:B------:R-:W-:Y:S05]  /*3550*/  BSYNC B0 ;  /* 0x0000000000007941 */ /* 0x000fea0003800000 */
.L_x_790:
        /* <DEDUP_REMOVED lines=33> */
.L_x_793:
[----:B------:R-:W-:Y:S05]  /*3770*/  BSYNC B0 ;  /* 0x0000000000007941 */ /* 0x000fea0003800000 */
.L_x_792:
        /* <DEDUP_REMOVED lines=33> */
.L_x_795:
[----:B------:R-:W-:Y:S05]  /*3990*/  BSYNC B0 ;  /* 0x0000000000007941 */ /* 0x000fea0003800000 */
.L_x_794:
        /* <DEDUP_REMOVED lines=33> */
.L_x_797:
[----:B------:R-:W-:Y:S05]  /*3bb0*/  BSYNC B0 ;  /* 0x0000000000007941 */ /* 0x000fea0003800000 */
.L_x_796:
        /* <DEDUP_REMOVED lines=33> */
.L_x_799:
[----:B------:R-:W-:Y:S05]  /*3dd0*/  BSYNC B0 ;  /* 0x0000000000007941 */ /* 0x000fea0003800000 */
.L_x_798:
        /* <DEDUP_REMOVED lines=39> */
.L_x_806:
        /* <DEDUP_REMOVED lines=10> */
[----:B------:R0:W2:Y:S01]  /*40f0*/  LDG.E.64 R40, desc[UR16][R42.64] ;  /* 0x000000102a287981 */ /* 0x0000a2000c1e1b00 */
[----:B------:R-:W-:Y:S01]  /*4100*/  IADD3 R44, R69, R68, RZ ;  /* 0x00000044452c7210 */ /* 0x000fe20007ffe0ff */
[----:B------:R-:W-:Y:S01]  /*4110*/  USHF.L.U32 UR19, UR14, 0x1, URZ ;  /* 0x000000010e137899 */ /* 0x000fe2000800063f */
[----:B------:R-:W-:Y:S01]  /*4120*/  MOV R47, UR28 ;  /* 0x0000001c002f7c02 */ /* 0x000fe20008000f00 */
[----:B------:R-:W-:Y:S01]  /*4130*/  UIMAD UR15, UR18, UR28, URZ ;  /* 0x0000001c120f72a4 */ /* 0x000fe2000f8e023f */
[----:B------:R-:W-:Y:S02]  /*4140*/  IADD3 R46, R44, 0x20, RZ ;  /* 0x000000202c2e7810 */ /* 0x000fe40007ffe0ff */
[----:B------:R-:W-:Y:S01]  /*4150*/  SHF.R.S32.HI R45, RZ, 0x1f, R44 ;  /* 0x0000001fff2d7819 */ /* 0x000fe2000001142c */
[----:B------:R-:W-:Y:S01]  /*4160*/  UIMAD UR15, UR7, UR29, UR15 ;  /* 0x0000001d070f72a4 */ /* 0x000fe2000f8e020f */
[----:B------:R-:W-:Y:S02]  /*4170*/  ISETP.GE.AND P3, PT, R46, UR19, PT ;  /* 0x000000132e007c0c */ /* 0x000fe4000bf66270 */
[----:B------:R-:W-:Y:S01]  /*4180*/  PRMT R130, RZ, 0x7610, R130 ;  /* 0x00007610ff827816 */ /* 0x000fe20000000082 */
[----:B------:R-:W-:Y:S01]  /*4190*/  IMAD.WIDE.U32 R46, R47, UR7, R44 ;  /* 0x000000072f2e7c25 */ /* 0x000fe2000f8e002c */
[----:B------:R-:W-:-:S02]  /*41a0*/  IADD3 R45, R44, 0x60, RZ ;  /* 0x000000602c2d7810 */ /* 0x000fc40007ffe0ff */
[----:B------:R-:W-:Y:S02]  /*41b0*/  IADD3 R48, R44, 0x40, RZ ;  /* 0x000000402c307810 */ /* 0x000fe40007ffe0ff */
[----:B0-----:R-:W-:Y:S02]  /*41c0*/  IADD3 R43, R47, UR15, RZ ;  /* 0x0000000f2f2b7c10 */ /* 0x001fe4000fffe0ff */
[----:B------:R-:W-:Y:S02]  /*41d0*/  LEA R42, P5, R46, UR12, 0x1 ;  /* 0x0000000c2e2a7c11 */ /* 0x000fe4000f8a08ff */
[----:B------:R-:W-:Y:S02]  /*41e0*/  ISETP.GE.AND P2, PT, R45, UR19, PT ;  /* 0x000000132d007c0c */ /* 0x000fe4000bf46270 */
[----:B------:R-:W-:Y:S02]  /*41f0*/  IADD3 R45, R44, 0xa0, RZ ;  /* 0x000000a02c2d7810 */ /* 0x000fe40007ffe0ff */
[----:B------:R-:W-:-:S02]  /*4200*/  LEA.HI.X R43, R46, UR13, R43, 0x1, P5 ;  /* 0x0000000d2e2b7c11 */ /* 0x000fc4000a8f0c2b */
[----:B------:R-:W-:Y:S02]  /*4210*/  ISETP.GE.AND P5, PT, R45, UR19, PT ;  /* 0x000000132d007c0c */ /* 0x000fe4000bfa6270 */
[----:B------:R-:W-:Y:S01]  /*4220*/  IADD3 R45, R44, 0xe0, RZ ;  /* 0x000000e02c2d7810 */ /* 0x000fe20007ffe0ff */
[----:B------:R-:W3:Y:S01]  /*4230*/  @!P3 LDG.E.U16 R130, desc[UR16][R42.64+0x40] ;  /* 0x000040102a82b981 */ /* 0x000ee2000c1e1500 */
[----:B------:R-:W-:Y:S02]  /*4240*/  ISETP.GE.AND P4, PT, R48, UR19, PT ;  /* 0x0000001330007c0c */ /* 0x000fe4000bf86270 */
[----:B------:R-:W-:Y:S02]  /*4250*/  PRMT R131, RZ, 0x7610, R131 ;  /* 0x00007610ff837816 */ /* 0x000fe40000000083 */
[----:B------:R-:W-:Y:S02]  /*4260*/  IADD3 R48, R44, 0x80, RZ ;  /* 0x000000802c307810 */ /* 0x000fe40007ffe0ff */
[----:B------:R-:W-:-:S02]  /*4270*/  ISETP.GE.AND P3, PT, R45, UR19, PT ;  /* 0x000000132d007c0c */ /* 0x000fc4000bf66270 */
[----:B------:R-:W-:Y:S01]  /*4280*/  IADD3 R45, R44, 0x120, RZ ;  /* 0x000001202c2d7810 */ /* 0x000fe20007ffe0ff */
[----:B------:R-:W4:Y:S01]  /*4290*/  @!P2 LDG.E.U16 R131, desc[UR16][R42.64+0xc0] ;  /* 0x0000c0102a83a981 */ /* 0x000f22000c1e1500 */
[----:B------:R-:W-:Y:S02]  /*42a0*/  ISETP.GE.AND P0, PT, R48, UR19, PT ;  /* 0x0000001330007c0c */ /* 0x000fe4000bf06270 */
[----:B------:R-:W-:Y:S02]  /*42b0*/  PRMT R117, RZ, 0x7610, R117 ;  /* 0x00007610ff757816 */ /* 0x000fe40000000075 */
[----:B------:R-:W-:Y:S02]  /*42c0*/  IADD3 R46, R44, 0xc0, RZ ;  /* 0x000000c02c2e7810 */ /* 0x000fe40007ffe0ff */
[----:B------:R-:W-:Y:S02]  /*42d0*/  PRMT R116, RZ, 0x7610, R116 ;  /* 0x00007610ff747816 */ /* 0x000fe40000000074 */
[----:B------:R-:W-:Y:S01]  /*42e0*/  ISETP.GE.AND P2, PT, R45, UR19, PT ;  /* 0x000000132d007c0c */ /* 0x000fe2000bf46270 */
[----:B------:R-:W3:Y:S01]  /*42f0*/  @!P1 LDG.E.U16 R117, desc[UR16][R42.64] ;  /* 0x000000102a759981 */ /* 0x000ee2000c1e1500 */
[----:B------:R-:W-:-:S02]  /*4300*/  ISETP.GE.AND P6, PT, R46, UR19, PT ;  /* 0x000000132e007c0c */ /* 0x000fc4000bfc6270 */
[----:B------:R-:W-:Y:S01]  /*4310*/  IADD3 R46, R44, 0x100, RZ ;  /* 0x000001002c2e7810 */ /* 0x000fe20007ffe0ff */
[----:B------:R-:W4:Y:S01]  /*4320*/  @!P4 LDG.E.U16 R116, desc[UR16][R42.64+0x80] ;  /* 0x000080102a74c981 */ /* 0x000f22000c1e1500 */
[----:B------:R-:W-:Y:S02]  /*4330*/  PRMT R125, RZ, 0x7610, R125 ;  /* 0x00007610ff7d7816 */ /* 0x000fe4000000007d */
[----:B------:R-:W-:Y:S02]  /*4340*/  ISETP.GE.AND P4, PT, R46, UR19, PT ;  /* 0x000000132e007c0c */ /* 0x000fe4000bf86270 */
[----:B------:R-:W-:Y:S02]  /*4350*/  PRMT R123, RZ, 0x7610, R123 ;  /* 0x00007610ff7b7816 */ /* 0x000fe4000000007b */
[----:B------:R-:W-:Y:S01]  /*4360*/  IADD3 R46, R44, 0x140, RZ ;  /* 0x000001402c2e7810 */ /* 0x000fe20007ffe0ff */
[----:B------:R-:W4:Y:S01]  /*4370*/  @!P0 LDG.E.U16 R125, desc[UR16][R42.64+0x100] ;  /* 0x000100102a7d8981 */ /* 0x000f22000c1e1500 */
[----:B------:R-:W-:-:S02]  /*4380*/  PRMT R121, RZ, 0x7610, R121 ;  /* 0x00007610ff797816 */ /* 0x000fc40000000079 */
[----:B------:R-:W-:Y:S01]  /*4390*/  PRMT R119, RZ, 0x7610, R119 ;  /* 0x00007610ff777816 */ /* 0x000fe20000000077 */
[----:B------:R-:W4:Y:S01]  /*43a0*/  @!P2 LDG.E.U16 R123, desc[UR16][R42.64+0x240] ;  /* 0x000240102a7ba981 */ /* 0x000f22000c1e1500 */
[----:B------:R-:W-:Y:S02]  /*43b0*/  PRMT R118, RZ, 0x7610, R118 ;  /* 0x00007610ff767816 */ /* 0x000fe40000000076 */
[----:B------:R-:W-:Y:S01]  /*43c0*/  ISETP.GE.AND P0, PT, R46, UR19, PT ;  /* 0x000000132e007c0c */ /* 0x000fe2000bf06270 */
[----:B------:R-:W4:Y:S01]  /*43d0*/  @!P3 LDG.E.U16 R121, desc[UR16][R42.64+0x1c0] ;  /* 0x0001c0102a79b981 */ /* 0x000f22000c1e1500 */
[----:B------:R-:W-:Y:S02]  /*43e0*/  IADD3 R46, R44, 0x180, RZ ;  /* 0x000001802c2e7810 */ /* 0x000fe40007ffe0ff */
[----:B------:R-:W-:Y:S01]  /*43f0*/  PRMT R120, RZ, 0x7610, R120 ;  /* 0x00007610ff787816 */ /* 0x000fe20000000078 */
[----:B------:R-:W4:Y:S01]  /*4400*/  @!P5 LDG.E.U16 R119, desc[UR16][R42.64+0x140] ;  /* 0x000140102a77d981 */ /* 0x000f22000c1e1500 */
[----:B------:R-:W-:-:S03]  /*4410*/  ISETP.GE.AND P3, PT, R46, UR19, PT ;  /* 0x000000132e007c0c */ /* 0x000fc6000bf66270 */
[----:B------:R-:W4:Y:S01]  /*4420*/  @!P6 LDG.E.U16 R118, desc[UR16][R42.64+0x180] ;  /* 0x000180102a76e981 */ /* 0x000f22000c1e1500 */
[----:B------:R-:W-:-:S03]  /*4430*/  PRMT R122, RZ, 0x7610, R122 ;  /* 0x00007610ff7a7816 */ /* 0x000fc6000000007a */
[----:B------:R-:W4:Y:S01]  /*4440*/  @!P4 LDG.E.U16 R120, desc[UR16][R42.64+0x200] ;  /* 0x000200102a78c981 */ /* 0x000f22000c1e1500 */
[----:B------:R-:W-:Y:S02]  /*4450*/  PRMT R51, RZ, 0x7610, R51 ;  /* 0x00007610ff337816 */ /* 0x000fe40000000033 */
[----:B------:R-:W-:Y:S02]  /*4460*/  PRMT R124, RZ, 0x7610, R124 ;  /* 0x00007610ff7c7816 */ /* 0x000fe4000000007c */
[----:B------:R-:W-:Y:S02]  /*4470*/  PRMT R50, RZ, 0x7610, R50 ;  /* 0x00007610ff327816 */ /* 0x000fe40000000032 */
[----:B------:R-:W4:Y:S04]  /*4480*/  @!P0 LDG.E.U16 R51, desc[UR16][R42.64+0x280] ;  /* 0x000280102a338981 */ /* 0x000f28000c1e1500 */
[----:B------:R-:W4:Y:S01]  /*4490*/  @!P3 LDG.E.U16 R124, desc[UR16][R42.64+0x300] ;  /* 0x000300102a7cb981 */ /* 0x000f22000c1e1500 */
[----:B------:R-:W-:-:S02]  /*44a0*/  PRMT R113, RZ, 0x7610, R113 ;  /* 0x00007610ff717816 */ /* 0x000fc40000000071 */
[----:B------:R-:W-:Y:S02]  /*44b0*/  PRMT R115, RZ, 0x7610, R115 ;  /* 0x00007610ff737816 */ /* 0x000fe40000000073 */
[----:B------:R-:W-:Y:S02]  /*44c0*/  PRMT R114, RZ, 0x7610, R114 ;  /* 0x00007610ff727816 */ /* 0x000fe40000000072 */
[----:B------:R-:W-:Y:S02]  /*44d0*/  PRMT R111, RZ, 0x7610, R111 ;  /* 0x00007610ff6f7816 */ /* 0x000fe4000000006f */
[----:B------:R-:W-:Y:S02]  /*44e0*/  PRMT R112, RZ, 0x7610, R112 ;  /* 0x00007610ff707816 */ /* 0x000fe40000000070 */
[----:B------:R-:W-:Y:S02]  /*44f0*/  IADD3 R54, R44, 0x3c0, RZ ;  /* 0x000003c02c367810 */ /* 0x000fe40007ffe0ff */
[----:B------:R-:W-:Y:S01]  /*4500*/  SHF.L.U32 R106, R71, 0x4, RZ ;  /* 0x00000004476a7819 */ /* 0x000fe200000006ff */
[C---:B--2---:R-:W-:Y:S01]  /*4510*/  FMUL.FTZ R47, R41.reuse, R64 ;  /* 0x00000040292f7220 */ /* 0x044fe20000410000 */
[C---:B------:R-:W-:Y:S01]  /*4520*/  FMUL.FTZ R45, R41.reuse, R63 ;  /* 0x0000003f292d7220 */ /* 0x040fe20000410000 */
[C---:B------:R-:W-:Y:S01]  /*4530*/  FMUL.FTZ R49, R41.reuse, R65 ;  /* 0x0000004129317220 */ /* 0x040fe20000410000 */
[----:B------:R-:W-:Y:S01]  /*4540*/  FMUL.FTZ R52, R41, R57 ;  /* 0x0000003929347220 */ /* 0x000fe20000410000 */
[----:B------:R-:W-:Y:S01]  /*4550*/  FMUL.RZ R47, R47, 0.15915493667125701904 ;  /* 0x3e22f9832f2f7820 */ /* 0x000fe2000040c000 */
[----:B------:R-:W-:Y:S01]  /*4560*/  FMUL.FTZ R46, R41, R62 ;  /* 0x0000003e292e7220 */ /* 0x000fe20000410000 */
[----:B------:R-:W-:Y:S01]  /*4570*/  FMUL.RZ R49, R49, 0.15915493667125701904 ;  /* 0x3e22f98331317820 */ /* 0x000fe2000040c000 */
[----:B------:R-:W-:Y:S01]  /*4580*/  FMUL.FTZ R55, R41, R56 ;  /* 0x0000003829377220 */ /* 0x000fe20000410000 */
[----:B------:R-:W-:Y:S01]  /*4590*/  MUFU.SIN R103, R47 ;  /* 0x0000002f00677308 */ /* 0x000fe20000000400 */
[----:B------:R-:W-:-:S07]  /*45a0*/  FMUL.FTZ R40, R40, 1.4426950216293334961 ;  /* 0x3fb8aa3b28287820 */ /* 0x000fce0000410000 */
[----:B------:R0:W-:Y:S01]  /*45b0*/  MUFU.COS R104, R47 ;  /* 0x0000002f00687308 */ /* 0x0001e20000000000 */
[----:B------:R-:W-:-:S07]  /*45c0*/  FMUL.RZ R48, R46, 0.15915493667125701904 ;  /* 0x3e22f9832e307820 */ /* 0x000fce000040c000 */
[----:B------:R-:W-:Y:S01]  /*45d0*/  MUFU.SIN R90, R49 ;  /* 0x00000031005a7308 */ /* 0x000fe20000000400 */
[----:B0-----:R-:W-:Y:S01]  /*45e0*/  FMUL.RZ R47, R45, 0.15915493667125701904 ;  /* 0x3e22f9832d2f7820 */ /* 0x001fe2000040c000 */
[----:B------:R-:W-:-:S04]  /*45f0*/  IADD3 R45, R44, 0x160, RZ ;  /* 0x000001602c2d7810 */ /* 0x000fc80007ffe0ff */
[----:B------:R-:W-:Y:S02]  /*4600*/  ISETP.GE.AND P2, PT, R45, UR19, PT ;  /* 0x000000132d007c0c */ /* 0x000fe4000bf46270 */
[C---:B------:R-:W-:Y:S01]  /*4610*/  IADD3 R45, R44.reuse, 0x1a0, RZ ;  /* 0x000001a02c2d7810 */ /* 0x040fe20007ffe0ff */
[----:B------:R0:W-:Y:S03]  /*4620*/  MUFU.COS R102, R49 ;  /* 0x0000003100667308 */ /* 0x0001e60000000000 */
[----:B------:R-:W-:Y:S02]  /*4630*/  ISETP.GE.AND P4, PT, R45, UR19, PT ;  /* 0x000000132d007c0c */ /* 0x000fe4000bf86270 */
[----:B------:R-:W-:Y:S01]  /*4640*/  IADD3 R45, R44, 0x1c0, RZ ;  /* 0x000001c02c2d7810 */ /* 0x000fe20007ffe0ff */
[----:B------:R-:W-:-:S04]  /*4650*/  FMUL.FTZ R46, R41, R61 ;  /* 0x0000003d292e7220 */ /* 0x000fc80000410000 */
[----:B------:R-:W2:Y:S01]  /*4660*/  @!P2 LDG.E.U16 R122, desc[UR16][R42.64+0x2c0] ;  /* 0x0002c0102a7aa981 */ /* 0x000ea2000c1e1500 */
[----:B------:R-:W-:Y:S02]  /*4670*/  ISETP.GE.AND P2, PT, R45, UR19, PT ;  /* 0x000000132d007c0c */ /* 0x000fe4000bf46270 */
[----:B------:R-:W-:Y:S01]  /*4680*/  IADD3 R45, R44, 0x1e0, RZ ;  /* 0x000001e02c2d7810 */ /* 0x000fe20007ffe0ff */
[----:B0-----:R-:W-:Y:S01]  /*4690*/  FMUL.RZ R49, R46, 0.15915493667125701904 ;  /* 0x3e22f9832e317820 */ /* 0x001fe2000040c000 */
[----:B------:R-:W-:Y:S01]  /*46a0*/  IADD3 R46, R44, 0x200, RZ ;  /* 0x000002002c2e7810 */ /* 0x000fe20007ffe0ff */
[----:B------:R-:W2:Y:S01]  /*46b0*/  @!P4 LDG.E.U16 R50, desc[UR16][R42.64+0x340] ;  /* 0x000340102a32c981 */ /* 0x000ea2000c1e1500 */
[----:B------:R-:W-:Y:S02]  /*46c0*/  ISETP.GE.AND P3, PT, R45, UR19, PT ;  /* 0x000000132d007c0c */ /* 0x000fe4000bf66270 */
[----:B------:R-:W-:Y:S01]  /*46d0*/  ISETP.GE.AND P4, PT, R46, UR19, PT ;  /* 0x000000132e007c0c */ /* 0x000fe2000bf86270 */
[----:B------:R-:W-:Y:S01]  /*46e0*/  MUFU.SIN R74, R47 ;  /* 0x0000002f004a7308 */ /* 0x000fe20000000400 */
[----:B------:R-:W-:-:S03]  /*46f0*/  IADD3 R45, R44, 0x240, RZ ;  /* 0x000002402c2d7810 */ /* 0x000fc60007ffe0ff */
[----:B------:R-:W2:Y:S04]  /*4700*/  @!P2 LDG.E.U16 R113, desc[UR16][R42.64+0x380] ;  /* 0x000380102a71a981 */ /* 0x000ea8000c1e1500 */
[----:B------:R0:W-:Y:S02]  /*4710*/  MUFU.COS R75, R47 ;  /* 0x0000002f004b7308 */ /* 0x0001e40000000000 */
[----:B------:R-:W2:Y:S01]  /*4720*/  @!P3 LDG.E.U16 R115, desc[UR16][R42.64+0x3c0] ;  /* 0x0003c0102a73b981 */ /* 0x000ea2000c1e1500 */
[----:B------:R-:W-:-:S03]  /*4730*/  ISETP.GE.AND P6, PT, R45, UR19, PT ;  /* 0x000000132d007c0c */ /* 0x000fc6000bfc6270 */
[----:B------:R-:W2:Y:S01]  /*4740*/  @!P4 LDG.E.U16 R114, desc[UR16][R42.64+0x400] ;  /* 0x000400102a72c981 */ /* 0x000ea2000c1e1500 */
[----:B0-----:R-:W-:-:S04]  /*4750*/  IADD3 R47, R44, 0x220, RZ ;  /* 0x000002202c2f7810 */ /* 0x001fc80007ffe0ff */
[----:B------:R-:W-:Y:S01]  /*4760*/  ISETP.GE.AND P5, PT, R47, UR19, PT ;  /* 0x000000132f007c0c */ /* 0x000fe2000bfa6270 */
[----:B------:R-:W-:Y:S01]  /*4770*/  MUFU.SIN R77, R48 ;  /* 0x00000030004d7308 */ /* 0x000fe20000000400 */
[----:B------:R-:W-:-:S03]  /*4780*/  IADD3 R46, R44, 0x260, RZ ;  /* 0x000002602c2e7810 */ /* 0x000fc60007ffe0ff */
[----:B------:R-:W2:Y:S04]  /*4790*/  @!P6 LDG.E.U16 R111, desc[UR16][R42.64+0x480] ;  /* 0x000480102a6fe981 */ /* 0x000ea8000c1e1500 */
[----:B------:R0:W-:Y:S01]  /*47a0*/  MUFU.COS R76, R48 ;  /* 0x00000030004c7308 */ /* 0x0001e20000000000 */
[----:B------:R-:W-:Y:S02]  /*47b0*/  ISETP.GE.AND P0, PT, R46, UR19, PT ;  /* 0x000000132e007c0c */ /* 0x000fe4000bf06270 */
[----:B0-----:R-:W-:-:S11]  /*47c0*/  PRMT R48, RZ, 0x7610, R48 ;  /* 0x00007610ff307816 */ /* 0x001fd60000000030 */
[----:B------:R-:W2:Y:S04]  /*47d0*/  @!P0 LDG.E.U16 R112, desc[UR16][R42.64+0x4c0] ;  /* 0x0004c0102a708981 */ /* 0x000ea8000c1e1500 */
[----:B------:R-:W2:Y:S01]  /*47e0*/  @!P5 LDG.E.U16 R48, desc[UR16][R42.64+0x440] ;  /* 0x000440102a30d981 */ /* 0x000ea2000c1e1500 */
[----:B------:R-:W-:Y:S01]  /*47f0*/  IADD3 R45, R44, 0x280, RZ ;  /* 0x000002802c2d7810 */ /* 0x000fe20007ffe0ff */
[----:B------:R-:W-:-:S03]  /*4800*/  FMUL.FTZ R46, R41, R59 ;  /* 0x0000003b292e7220 */ /* 0x000fc60000410000 */
[----:B------:R-:W-:Y:S02]  /*4810*/  ISETP.GE.AND P2, PT, R45, UR19, PT ;  /* 0x000000132d007c0c */ /* 0x000fe4000bf46270 */
[C---:B------:R-:W-:Y:S01]  /*4820*/  IADD3 R45, R44.reuse, 0x2a0, RZ ;  /* 0x000002a02c2d7810 */ /* 0x040fe20007ffe0ff */
[----:B------:R-:W-:Y:S03]  /*4830*/  MUFU.SIN R78, R49 ;  /* 0x00000031004e7308 */ /* 0x000fe60000000400 */
[----:B------:R-:W-:Y:S02]  /*4840*/  ISETP.GE.AND P3, PT, R45, UR19, PT ;  /* 0x000000132d007c0c */ /* 0x000fe4000bf66270 */
[----:B------:R-:W-:-:S03]  /*4850*/  IADD3 R45, R44, 0x2c0, RZ ;  /* 0x000002c02c2d7810 */ /* 0x000fc60007ffe0ff */
[----:B------:R0:W-:Y:S01]  /*4860*/  MUFU.COS R79, R49 ;  /* 0x00000031004f7308 */ /* 0x0001e20000000000 */
[----:B------:R-:W-:Y:S02]  /*4870*/  ISETP.GE.AND P4, PT, R45, UR19, PT ;  /* 0x000000132d007c0c */ /* 0x000fe4000bf86270 */
[----:B------:R-:W-:Y:S01]  /*4880*/  IADD3 R45, R44, 0x2e0, RZ ;  /* 0x000002e02c2d7810 */ /* 0x000fe20007ffe0ff */
[----:B0-----:R-:W-:Y:S01]  /*4890*/  FMUL.RZ R49, R46, 0.15915493667125701904 ;  /* 0x3e22f9832e317820 */ /* 0x001fe2000040c000 */
[----:B------:R-:W-:Y:S01]  /*48a0*/  IADD3 R46, R44, 0x300, RZ ;  /* 0x000003002c2e7810 */ /* 0x000fe20007ffe0ff */
[----:B------:R-:W-:-:S03]  /*48b0*/  FMUL.FTZ R47, R41, R58 ;  /* 0x0000003a292f7220 */ /* 0x000fc60000410000 */
[----:B------:R-:W-:Y:S02]  /*48c0*/  ISETP.GE.AND P6, PT, R46, UR19, PT ;  /* 0x000000132e007c0c */ /* 0x000fe4000bfc6270 */
[----:B------:R-:W-:Y:S02]  /*48d0*/  IADD3 R46, R44, 0x320, RZ ;  /* 0x000003202c2e7810 */ /* 0x000fe40007ffe0ff */
[----:B------:R-:W-:Y:S02]  /*48e0*/  ISETP.GE.AND P5, PT, R45, UR19, PT ;  /* 0x000000132d007c0c */ /* 0x000fe4000bfa6270 */
[----:B------:R-:W-:Y:S02]  /*48f0*/  PRMT R45, RZ, 0x7610, R45 ;  /* 0x00007610ff2d7816 */ /* 0x000fe4000000002d */
[----:B------:R-:W-:Y:S01]  /*4900*/  ISETP.GE.AND P0, PT, R46, UR19, PT ;  /* 0x000000132e007c0c */ /* 0x000fe2000bf06270 */
[----:B------:R-:W-:Y:S01]  /*4910*/  FMUL.RZ R53, R47, 0.15915493667125701904 ;  /* 0x3e22f9832f357820 */ /* 0x000fe2000040c000 */
[----:B------:R-:W-:Y:S01]  /*4920*/  PRMT R46, RZ, 0x7610, R46 ;  /* 0x00007610ff2e7816 */ /* 0x000fe2000000002e */
[----:B------:R-:W-:Y:S01]  /*4930*/  MUFU.SIN R82, R49 ;  /* 0x0000003100527308 */ /* 0x000fe20000000400 */
[----:B------:R-:W-:Y:S01]  /*4940*/  IADD3 R47, R44, 0x340, RZ ;  /* 0x000003402c2f7810 */ /* 0x000fe20007ffe0ff */
[----:B------:R-:W2:Y:S06]  /*4950*/  @!P2 LDG.E.U16 R45, desc[UR16][R42.64+0x500] ;  /* 0x000500102a2da981 */ /* 0x000eac000c1e1500 */
[----:B------:R0:W-:Y:S01]  /*4960*/  MUFU.COS R81, R49 ;  /* 0x0000003100517308 */ /* 0x0001e20000000000 */
[----:B------:R-:W-:Y:S01]  /*4970*/  ISETP.GE.AND P2, PT, R47, UR19, PT ;  /* 0x000000132f007c0c */ /* 0x000fe2000bf46270 */
[----:B------:R-:W2:Y:S01]  /*4980*/  @!P3 LDG.E.U16 R46, desc[UR16][R42.64+0x540] ;  /* 0x000540102a2eb981 */ /* 0x000ea2000c1e1500 */
[----:B------:R-:W-:-:S02]  /*4990*/  PRMT R47, RZ, 0x7610, R47 ;  /* 0x00007610ff2f7816 */ /* 0x000fc4000000002f */
[----:B0-----:R-:W-:Y:S01]  /*49a0*/  IADD3 R49, R44, 0x360, RZ ;  /* 0x000003602c317810 */ /* 0x001fe20007ffe0ff */
[----:B------:R-:W-:Y:S02]  /*49b0*/  FMUL.RZ R85, R52, 0.15915493667125701904 ;  /* 0x3e22f98334557820 */ /* 0x000fe4000040c000 */
[----:B------:R-:W-:Y:S01]  /*49c0*/  MUFU.SIN R83, R53 ;  /* 0x0000003500537308 */ /* 0x000fe20000000400 */
[----:B------:R-:W2:Y:S01]  /*49d0*/  @!P4 LDG.E.U16 R47, desc[UR16][R42.64+0x580] ;  /* 0x000580102a2fc981 */ /* 0x000ea2000c1e1500 */
[----:B------:R-:W-:Y:S02]  /*49e0*/  ISETP.GE.AND P3, PT, R49, UR19, PT ;  /* 0x0000001331007c0c */ /* 0x000fe4000bf66270 */
[----:B------:R-:W-:Y:S02]  /*49f0*/  PRMT R49, RZ, 0x7610, R49 ;  /* 0x00007610ff317816 */ /* 0x000fe40000000031 */
[----:B------:R-:W-:Y:S02]  /*4a00*/  IADD3 R52, R44, 0x380, RZ ;  /* 0x000003802c347810 */ /* 0x000fe40007ffe0ff */
[----:B------:R0:W-:Y:S02]  /*4a10*/  MUFU.COS R84, R53 ;  /* 0x0000003500547308 */ /* 0x0001e40000000000 */
[----:B------:R-:W-:Y:S01]  /*4a20*/  ISETP.GE.AND P4, PT, R52, UR19, PT ;  /* 0x0000001334007c0c */ /* 0x000fe2000bf86270 */
[----:B------:R-:W2:Y:S01]  /*4a30*/  @!P5 LDG.E.U16 R49, desc[UR16][R42.64+0x5c0] ;  /* 0x0005c0102a31d981 */ /* 0x000ea2000c1e1500 */
[----:B------:R-:W-:-:S02]  /*4a40*/  PRMT R52, RZ, 0x7610, R52 ;  /* 0x00007610ff347816 */ /* 0x000fc40000000034 */
[----:B0-----:R-:W-:Y:S01]  /*4a50*/  IADD3 R53, R44, 0x3a0, RZ ;  /* 0x000003a02c357810 */ /* 0x001fe20007ffe0ff */
[----:B------:R-:W-:Y:S01]  /*4a60*/  FMUL.RZ R92, R55, 0.15915493667125701904 ;  /* 0x3e22f983375c7820 */ /* 0x000fe2000040c000 */
[----:B------:R-:W-:Y:S02]  /*4a70*/  FMUL.FTZ R87, R40, R56 ;  /* 0x0000003828577220 */ /* 0x000fe40000410000 */
[----:B------:R-:W2:Y:S01]  /*4a80*/  @!P6 LDG.E.U16 R52, desc[UR16][R42.64+0x600] ;  /* 0x000600102a34e981 */ /* 0x000ea2000c1e1500 */
[----:B------:R-:W-:Y:S02]  /*4a90*/  ISETP.GE.AND P5, PT, R53, UR19, PT ;  /* 0x0000001335007c0c */ /* 0x000fe4000bfa6270 */
[----:B------:R-:W-:Y:S02]  /*4aa0*/  PRMT R53, RZ, 0x7610, R53 ;  /* 0x00007610ff357816 */ /* 0x000fe40000000035 */
[----:B------:R-:W-:Y:S01]  /*4ab0*/  IADD3 R44, R44, 0x3e0, RZ ;  /* 0x000003e02c2c7810 */ /* 0x000fe20007ffe0ff */
[----:B------:R-:W-:Y:S01]  /*4ac0*/  MUFU.SIN R97, R92 ;  /* 0x0000005c00617308 */ /* 0x000fe20000000400 */
[----:B------:R-:W-:-:S02]  /*4ad0*/  ISETP.GE.AND P6, PT, R54, UR19, PT ;  /* 0x0000001336007c0c */ /* 0x000fc4000bfc6270 */
[----:B------:R-:W2:Y:S01]  /*4ae0*/  @!P0 LDG.E.U16 R53, desc[UR16][R42.64+0x640] ;  /* 0x000640102a358981 */ /* 0x000ea2000c1e1500 */
[----:B------:R-:W-:Y:S02]  /*4af0*/  PRMT R54, RZ, 0x7610, R54 ;  /* 0x00007610ff367816 */ /* 0x000fe40000000036 */
[----:B------:R-:W-:Y:S02]  /*4b00*/  ISETP.GE.AND P0, PT, R44, UR19, PT ;  /* 0x000000132c007c0c */ /* 0x000fe4000bf06270 */
[----:B------:R0:W-:Y:S01]  /*4b10*/  MUFU.COS R99, R92 ;  /* 0x0000005c00637308 */ /* 0x0001e20000000000 */
[----:B------:R-:W-:Y:S01]  /*4b20*/  PRMT R126, RZ, 0x7610, R126 ;  /* 0x00007610ff7e7816 */ /* 0x000fe2000000007e */
[----:B------:R-:W2:Y:S01]  /*4b30*/  @!P2 LDG.E.U16 R54, desc[UR16][R42.64+0x680] ;  /* 0x000680102a36a981 */ /* 0x000ea2000c1e1500 */
[----:B------:R-:W-:Y:S02]  /*4b40*/  PRMT R44, RZ, 0x7610, R44 ;  /* 0x00007610ff2c7816 */ /* 0x000fe4000000002c */
[----:B------:R-:W-:-:S02]  /*4b50*/  IADD3 R55, R106, 0x1, RZ ;  /* 0x000000016a377810 */ /* 0x000fc40007ffe0ff */
[----:B------:R-:W-:Y:S01]  /*4b60*/  IADD3 R86, R106, 0x4, RZ ;  /* 0x000000046a567810 */ /* 0x000fe20007ffe0ff */
[----:B------:R1:W3:Y:S01]  /*4b70*/  MUFU.EX2 R94, R87 ;  /* 0x00000057005e7308 */ /* 0x0002e20000000800 */
[----:B0-----:R-:W-:Y:S01]  /*4b80*/  FMUL.FTZ R92, R40, R57 ;  /* 0x00000039285c7220 */ /* 0x001fe20000410000 */
[----:B------:R-:W-:Y:S01]  /*4b90*/  ISETP.GE.U32.AND P2, PT, R55, UR14, PT ;  /* 0x0000000e37007c0c */ /* 0x000fe2000bf46070 */
[----:B------:R-:W2:Y:S01]  /*4ba0*/  @!P5 LDG.E.U16 R126, desc[UR16][R42.64+0x740] ;  /* 0x000740102a7ed981 */ /* 0x000ea2000c1e1500 */
[----:B------:R-:W-:-:S03]  /*4bb0*/  PRMT R128, RZ, 0x7610, R128 ;  /* 0x00007610ff807816 */ /* 0x000fc60000000080 */
[----:B------:R-:W2:Y:S01]  /*4bc0*/  @!P3 LDG.E.U16 R44, desc[UR16][R42.64+0x6c0] ;  /* 0x0006c0102a2cb981 */ /* 0x000ea2000c1e1500 */
[----:B------:R-:W-:Y:S01]  /*4bd0*/  MUFU.SIN R93, R85 ;  /* 0x00000055005d7308 */ /* 0x000fe20000000400 */
[----:B-1----:R-:W-:Y:S01]  /*4be0*/  FMUL.FTZ R87, R40, R58 ;  /* 0x0000003a28577220 */ /* 0x002fe20000410000 */
[----:B------:R-:W-:Y:S01]  /*4bf0*/  PRMT R55, RZ, 0x7610, R55 ;  /* 0x00007610ff377816 */ /* 0x000fe20000000037 */
[----:B------:R-:W2:Y:S01]  /*4c00*/  @!P0 LDG.E.U16 R128, desc[UR16][R42.64+0x7c0] ;  /* 0x0007c0102a808981 */ /* 0x000ea2000c1e1500 */
[----:B------:R-:W-:-:S04]  /*4c10*/  ISETP.GE.U32.AND P5, PT, R86, UR14, PT ;  /* 0x0000000e56007c0c */ /* 0x000fc8000bfa6070 */
[----:B------:R0:W-:Y:S01]  /*4c20*/  MUFU.COS R95, R85 ;  /* 0x00000055005f7308 */ /* 0x0001e20000000000 */
[C---:B------:R-:W-:Y:S01]  /*4c30*/  IADD3 R86, R106.reuse, 0x9, RZ ;  /* 0x000000096a567810 */ /* 0x040fe20007ffe0ff */
[----:B------:R-:W2:Y:S06]  /*4c40*/  @!P4 LDG.E.U16 R55, desc[UR16][R42.64+0x700] ;  /* 0x000700102a37c981 */ /* 0x000eac000c1e1500 */
[----:B------:R-:W1:Y:S01]  /*4c50*/  MUFU.EX2 R92, R92 ;  /* 0x0000005c005c7308 */ /* 0x000e620000000800 */
[----:B0-----:R-:W-:-:S04]  /*4c60*/  IADD3 R85, R106, 0x2, RZ ;  /* 0x000000026a557810 */ /* 0x001fc80007ffe0ff */
[----:B------:R-:W-:Y:S02]  /*4c70*/  ISETP.GE.U32.AND P3, PT, R85, UR14, PT ;  /* 0x0000000e55007c0c */ /* 0x000fe4000bf66070 */
[----:B------:R-:W-:Y:S01]  /*4c80*/  IADD3 R85, R106, 0x3, RZ ;  /* 0x000000036a557810 */ /* 0x000fe20007ffe0ff */
[----:B------:R-:W0:Y:S01]  /*4c90*/  MUFU.EX2 R87, R87 ;  /* 0x0000005700577308 */ /* 0x000e220000000800 */
[----:B------:R-:W-:Y:S02]  /*4ca0*/  PRMT R127, RZ, 0x7610, R127 ;  /* 0x00007610ff7f7816 */ /* 0x000fe4000000007f */
[----:B------:R-:W-:Y:S01]  /*4cb0*/  ISETP.GE.U32.AND P0, PT, R86, UR14, PT ;  /* 0x0000000e56007c0c */ /* 0x000fe2000bf06070 */
[----:B------:R-:W-:Y:S01]  /*4cc0*/  FMUL.FTZ R86, R40, R59 ;  /* 0x0000003b28567220 */ /* 0x000fe20000410000 */
[----:B------:R-:W-:Y:S01]  /*4cd0*/  ISETP.GE.U32.AND P4, PT, R85, UR14, PT ;  /* 0x0000000e55007c0c */ /* 0x000fe2000bf86070 */
[----:B---3--:R-:W-:Y:S01]  /*4ce0*/  FMUL.FTZ R99, R94, R99 ;  /* 0x000000635e637220 */ /* 0x008fe20000410000 */
[----:B------:R-:W-:Y:S01]  /*4cf0*/  IADD3 R85, R106, 0x5, RZ ;  /* 0x000000056a557810 */ /* 0x000fe20007ffe0ff */
[----:B------:R-:W-:Y:S01]  /*4d00*/  FMUL.FTZ R97, R94, R97 ;  /* 0x000000615e617220 */ /* 0x000fe20000410000 */
[----:B------:R-:W-:Y:S01]  /*4d10*/  FMUL.FTZ R96, R24, R56 ;  /* 0x0000003818607220 */ /* 0x000fe20000410000 */
[----:B------:R3:W2:Y:S01]  /*4d20*/  @!P6 LDG.E.U16 R127, desc[UR16][R42.64+0x780] ;  /* 0x000780102a7fe981 */ /* 0x0006a2000c1e1500 */
[----:B------:R-:W-:Y:S01]  /*4d30*/  IADD3 R94, R106, 0x8, RZ ;  /* 0x000000086a5e7810 */ /* 0x000fe20007ffe0ff */
[----:B------:R-:W4:Y:S01]  /*4d40*/  MUFU.EX2 R86, R86 ;  /* 0x0000005600567308 */ /* 0x000f220000000800 */
[----:B------:R-:W-:Y:S01]  /*4d50*/  ISETP.GE.U32.AND P6, PT, R85, UR14, PT ;  /* 0x0000000e55007c0c */ /* 0x000fe2000bfc6070 */
[-C--:B------:R-:W-:Y:S01]  /*4d60*/  FMUL.FTZ R85, R41, R60.reuse ;  /* 0x0000003c29557220 */ /* 0x080fe20000410000 */
[----:B------:R-:W-:Y:S01]  /*4d70*/  FSEL R100, R99, 1, !P0 ;  /* 0x3f80000063647808 */ /* 0x000fe20004000000 */
[----:B-1----:R-:W-:Y:S01]  /*4d80*/  FMUL.FTZ R95, R92, R95 ;  /* 0x0000005f5c5f7220 */ /* 0x002fe20000410000 */
[----:B------:R-:W-:Y:S01]  /*4d90*/  FSEL R101, R97, RZ, !P0 ;  /* 0x000000ff61657208 */ /* 0x000fe20004000000 */
[----:B------:R-:W-:Y:S01]  /*4da0*/  FMUL.FTZ R80, R40, R60 ;  /* 0x0000003c28507220 */ /* 0x000fe20000410000 */
[----:B------:R-:W-:Y:S01]  /*4db0*/  FSEL R99, R96, RZ, !P0 ;  /* 0x000000ff60637208 */ /* 0x000fe20004000000 */
[----:B------:R-:W-:Y:S01]  /*4dc0*/  FMUL.FTZ R93, R92, R93 ;  /* 0x0000005d5c5d7220 */ /* 0x000fe20000410000 */
[----:B------:R-:W-:Y:S01]  /*4dd0*/  ISETP.GE.U32.AND P0, PT, R94, UR14, PT ;  /* 0x0000000e5e007c0c */ /* 0x000fe2000bf06070 */
[----:B---3--:R-:W-:Y:S01]  /*4de0*/  FMUL.RZ R43, R85, 0.15915493667125701904 ;  /* 0x3e22f983552b7820 */ /* 0x008fe2000040c000 */
[----:B------:R-:W-:Y:S01]  /*4df0*/  FMUL.FTZ R96, R26, R57 ;  /* 0x000000391a607220 */ /* 0x000fe20000410000 */
[----:B------:R-:W-:-:S02]  /*4e00*/  IADD3 R42, R106, 0x7, RZ ;  /* 0x000000076a2a7810 */ /* 0x000fc40007ffe0ff */
[----:B------:R-:W-:Y:S01]  /*4e10*/  FSEL R97, R95, 1, !P0 ;  /* 0x3f8000005f617808 */ /* 0x000fe20004000000 */
[----:B0-----:R-:W-:Y:S01]  /*4e20*/  FMUL.FTZ R95, R87, R83 ;  /* 0x00000053575f7220 */ /* 0x001fe20000410000 */
[----:B------:R-:W-:Y:S01]  /*4e30*/  MUFU.EX2 R80, R80 ;  /* 0x0000005000507308 */ /* 0x000fe20000000800 */
[----:B------:R-:W-:Y:S01]  /*4e40*/  FSEL R98, R93, RZ, !P0 ;  /* 0x000000ff5d627208 */ /* 0x000fe20004000000 */
[----:B------:R-:W-:Y:S01]  /*4e50*/  FMUL.FTZ R84, R87, R84 ;  /* 0x0000005457547220 */ /* 0x000fe20000410000 */
[----:B------:R-:W-:Y:S01]  /*4e60*/  FSEL R96, R96, RZ, !P0 ;  /* 0x000000ff60607208 */ /* 0x000fe20004000000 */
[----:B------:R-:W-:Y:S01]  /*4e70*/  FMUL.FTZ R93, R27, R58 ;  /* 0x0000003a1b5d7220 */ /* 0x000fe20000410000 */
[----:B------:R-:W-:-:S03]  /*4e80*/  ISETP.GE.U32.AND P0, PT, R42, UR14, PT ;  /* 0x0000000e2a007c0c */ /* 0x000fc6000bf06070 */
[----:B------:R-:W-:Y:S01]  /*4e90*/  MUFU.COS R85, R43 ;  /* 0x0000002b00557308 */ /* 0x000fe20000000000 */
[----:B------:R-:W-:-:S07]  /*4ea0*/  IADD3 R42, R106, 0x6, RZ ;  /* 0x000000066a2a7810 */ /* 0x000fce0007ffe0ff */
[----:B------:R0:W1:Y:S01]  /*4eb0*/  MUFU.SIN R83, R43 ;  /* 0x0000002b00537308 */ /* 0x0000620000000400 */
[----:B------:R-:W-:Y:S02]  /*4ec0*/  FSEL R95, R95, RZ, !P0 ;  /* 0x000000ff5f5f7208 */ /* 0x000fe40004000000 */
[----:B------:R-:W-:Y:S02]  /*4ed0*/  FSEL R94, R84, 1, !P0 ;  /* 0x3f800000545e7808 */ /* 0x000fe40004000000 */
[----:B------:R-:W-:Y:S02]  /*4ee0*/  FSEL R93, R93, RZ, !P0 ;  /* 0x000000ff5d5d7208 */ /* 0x000fe40004000000 */
[----:B------:R-:W-:Y:S01]  /*4ef0*/  ISETP.GE.U32.AND P0, PT, R42, UR14, PT ;  /* 0x0000000e2a007c0c */ /* 0x000fe2000bf06070 */
[----:B------:R-:W-:Y:S01]  /*4f00*/  FMUL.FTZ R42, R40, R61 ;  /* 0x0000003d282a7220 */ /* 0x000fe20000410000 */
[C---:B----4-:R-:W-:Y:S01]  /*4f10*/  FMUL.FTZ R82, R86.reuse, R82 ;  /* 0x0000005256527220 */ /* 0x050fe20000410000 */
[----:B------:R-:W-:Y:S01]  /*4f20*/  FMUL.FTZ R87, R86, R81 ;  /* 0x0000005156577220 */ /* 0x000fe20000410000 */
[----:B------:R-:W-:Y:S01]  /*4f30*/  FMUL.FTZ R86, R28, R59 ;  /* 0x0000003b1c567220 */ /* 0x000fe20000410000 */
[----:B------:R-:W-:Y:S01]  /*4f40*/  IADD3 R84, R106, 0xa, RZ ;  /* 0x0000000a6a547810 */ /* 0x000fe20007ffe0ff */
[----:B------:R3:W4:Y:S01]  /*4f50*/  MUFU.EX2 R81, R42 ;  /* 0x0000002a00517308 */ /* 0x0007220000000800 */
[----:B------:R-:W-:Y:S01]  /*4f60*/  FSEL R92, R82, RZ, !P0 ;  /* 0x000000ff525c7208 */ /* 0x000fe20004000000 */
[----:B0-----:R-:W-:Y:S01]  /*4f70*/  FMUL.FTZ R43, R40, R62 ;  /* 0x0000003e282b7220 */ /* 0x001fe20000410000 */
[----:B------:R-:W-:-:S02]  /*4f80*/  FSEL R87, R87, 1, !P0 ;  /* 0x3f80000057577808 */ /* 0x000fc40004000000 */
[----:B------:R-:W-:Y:S01]  /*4f90*/  FSEL R86, R86, RZ, !P0 ;  /* 0x000000ff56567208 */ /* 0x000fe20004000000 */
[----:B-1----:R-:W-:Y:S01]  /*4fa0*/  FMUL.FTZ R83, R80, R83 ;  /* 0x0000005350537220 */ /* 0x002fe20000410000 */
[----:B------:R-:W-:Y:S01]  /*4fb0*/  ISETP.GE.U32.AND P0, PT, R84, UR14, PT ;  /* 0x0000000e54007c0c */ /* 0x000fe2000bf06070 */
[----:B------:R-:W-:Y:S01]  /*4fc0*/  FMUL.FTZ R84, R80, R85 ;  /* 0x0000005550547220 */ /* 0x000fe20000410000 */
[----:B------:R-:W-:Y:S01]  /*4fd0*/  FMUL.FTZ R80, R29, R60 ;  /* 0x0000003c1d507220 */ /* 0x000fe20000410000 */
[----:B------:R-:W0:Y:S01]  /*4fe0*/  MUFU.EX2 R43, R43 ;  /* 0x0000002b002b7308 */ /* 0x000e220000000800 */
[----:B------:R-:W-:Y:S01]  /*4ff0*/  FSEL R85, R83, RZ, !P6 ;  /* 0x000000ff53557208 */ /* 0x000fe20007000000 */
[----:B---3--:R-:W-:Y:S02]  /*5000*/  FMUL.FTZ R42, R40, R63 ;  /* 0x0000003f282a7220 */ /* 0x008fe40000410000 */
[----:B------:R-:W-:Y:S01]  /*5010*/  FSEL R83, R80, RZ, !P6 ;  /* 0x000000ff50537208 */ /* 0x000fe20007000000 */
[----:B------:R-:W-:Y:S01]  /*5020*/  FMUL.FTZ R80, R41, R39 ;  /* 0x0000002729507220 */ /* 0x000fe20000410000 */
[----:B------:R-:W-:Y:S01]  /*5030*/  IADD3 R82, R106, 0xb, RZ ;  /* 0x0000000b6a527810 */ /* 0x000fe20007ffe0ff */
[C---:B----4-:R-:W-:Y:S01]  /*5040*/  FMUL.FTZ R79, R81.reuse, R79 ;  /* 0x0000004f514f7220 */ /* 0x050fe20000410000 */
[----:B------:R1:W3:Y:S01]  /*5050*/  MUFU.EX2 R109, R42 ;  /* 0x0000002a006d7308 */ /* 0x0002e20000000800 */
[----:B------:R-:W-:Y:S01]  /*5060*/  FMUL.RZ R129, R80, 0.15915493667125701904 ;  /* 0x3e22f98350817820 */ /* 0x000fe2000040c000 */
[----:B------:R-:W-:Y:S01]  /*5070*/  FMUL.FTZ R78, R81, R78 ;  /* 0x0000004e514e7220 */ /* 0x000fe20000410000 */
[----:B------:R-:W-:Y:S01]  /*5080*/  FMUL.FTZ R80, R31, R61 ;  /* 0x0000003d1f507220 */ /* 0x000fe20000410000 */
[----:B------:R-:W-:Y:S01]  /*5090*/  IADD3 R108, R106, 0xc, RZ ;  /* 0x0000000c6a6c7810 */ /* 0x000fe20007ffe0ff */
[C---:B------:R-:W-:Y:S01]  /*50a0*/  FMUL.FTZ R110, R40.reuse, R39 ;  /* 0x00000027286e7220 */ /* 0x040fe20000410000 */
[----:B------:R-:W-:Y:S01]  /*50b0*/  FMUL.FTZ R105, R40, R64 ;  /* 0x0000004028697220 */ /* 0x000fe20000410000 */
[----:B------:R-:W-:-:S02]  /*50c0*/  FSEL R84, R84, 1, !P6 ;  /* 0x3f80000054547808 */ /* 0x000fc40007000000 */
[----:B------:R-:W-:Y:S02]  /*50d0*/  ISETP.GE.U32.AND P6, PT, R82, UR14, PT ;  /* 0x0000000e52007c0c */ /* 0x000fe4000bfc6070 */
[----:B------:R-:W-:Y:S02]  /*50e0*/  FSEL R82, R78, RZ, !P5 ;  /* 0x000000ff4e527208 */ /* 0x000fe40006800000 */
[----:B------:R-:W-:Y:S02]  /*50f0*/  FSEL R81, R79, 1, !P5 ;  /* 0x3f8000004f517808 */ /* 0x000fe40006800000 */
[----:B------:R-:W-:Y:S01]  /*5100*/  FSEL R80, R80, RZ, !P5 ;  /* 0x000000ff50507208 */ /* 0x000fe20006800000 */
[----:B------:R-:W-:Y:S01]  /*5110*/  FMUL.FTZ R91, R40, R65 ;  /* 0x00000041285b7220 */ /* 0x000fe20000410000 */
[----:B------:R-:W-:Y:S01]  /*5120*/  ISETP.GE.U32.AND P5, PT, R108, UR14, PT ;  /* 0x0000000e6c007c0c */ /* 0x000fe2000bfa6070 */
[----:B------:R-:W-:Y:S01]  /*5130*/  UIMAD UR15, UR21, UR30, URZ ;  /* 0x0000001e150f72a4 */ /* 0x000fe2000f8e023f */
[----:B------:R-:W-:Y:S01]  /*5140*/  MUFU.COS R108, R129 ;  /* 0x00000081006c7308 */ /* 0x000fe20000000000 */
[C---:B0-----:R-:W-:Y:S01]  /*5150*/  FMUL.FTZ R76, R43.reuse, R76 ;  /* 0x0000004c2b4c7220 */ /* 0x041fe20000410000 */
[----:B------:R-:W-:Y:S01]  /*5160*/  FMUL.FTZ R77, R43, R77 ;  /* 0x0000004d2b4d7220 */ /* 0x000fe20000410000 */
[----:B------:R-:W-:Y:S01]  /*5170*/  FMUL.FTZ R43, R32, R62 ;  /* 0x0000003e202b7220 */ /* 0x000fe20000410000 */
[----:B------:R-:W0:Y:S04]  /*5180*/  S2UR UR19, SR_CgaCtaId ;  /* 0x00000000001379c3 */ /* 0x000e280000008800 */
[----:B------:R-:W4:Y:S01]  /*5190*/  MUFU.EX2 R110, R110 ;  /* 0x0000006e006e7308 */ /* 0x000f220000000800 */
[----:B-1----:R-:W-:-:S02]  /*51a0*/  IADD3 R42, R106, 0xd, RZ ;  /* 0x0000000d6a2a7810 */ /* 0x002fc40007ffe0ff */
[----:B------:R-:W-:-:S05]  /*51b0*/  MOV R132, UR15 ;  /* 0x0000000f00847c02 */ /* 0x000fca0008000f00 */
[----:B------:R-:W1:Y:S01]  /*51c0*/  MUFU.EX2 R105, R105 ;  /* 0x0000006900697308 */ /* 0x000e620000000800 */
[----:B------:R-:W-:Y:S01]  /*51d0*/  FSEL R79, R77, RZ, !P4 ;  /* 0x000000ff4d4f7208 */ /* 0x000fe20006000000 */
[----:B---3--:R-:W-:Y:S01]  /*51e0*/  FMUL.FTZ R74, R109, R74 ;  /* 0x0000004a6d4a7220 */ /* 0x008fe20000410000 */
[----:B------:R-:W-:-:S05]  /*51f0*/  FSEL R78, R76, 1, !P4 ;  /* 0x3f8000004c4e7808 */ /* 0x000fca0006000000 */
[----:B------:R3:W0:Y:S01]  /*5200*/  MUFU.SIN R107, R129 ;  /* 0x00000081006b7308 */ /* 0x0006220000000400 */
[----:B------:R-:W-:Y:S01]  /*5210*/  FSEL R77, R43, RZ, !P4 ;  /* 0x000000ff2b4d7208 */ /* 0x000fe20006000000 */
[----:B------:R-:W-:Y:S01]  /*5220*/  IMAD R133, R73, UR31, R132 ;  /* 0x0000001f49857c24 */ /* 0x000fe2000f8e0284 */
[----:B------:R-:W-:-:S05]  /*5230*/  ISETP.GE.U32.AND P4, PT, R42, UR14, PT ;  /* 0x0000000e2a007c0c */ /* 0x000fca000bf86070 */
[----:B------:R-:W0:Y:S01]  /*5240*/  MUFU.EX2 R91, R91 ;  /* 0x0000005b005b7308 */ /* 0x000e220000000800 */
[----:B------:R-:W-:-:S04]  /*5250*/  IMAD.WIDE.U32 R42, R73, UR30, RZ ;  /* 0x0000001e492a7c25 */ /* 0x000fc8000f8e00ff */
[----:B---3--:R-:W-:Y:S01]  /*5260*/  FMUL.FTZ R129, R33, R63 ;  /* 0x0000003f21817220 */ /* 0x008fe20000410000 */
[----:B------:R-:W-:Y:S01]  /*5270*/  FSEL R76, R74, RZ, !P3 ;  /* 0x000000ff4a4c7208 */ /* 0x000fe20005800000 */
[----:B------:R-:W-:Y:S01]  /*5280*/  FMUL.FTZ R75, R109, R75 ;  /* 0x0000004b6d4b7220 */ /* 0x000fe20000410000 */
[----:B------:R-:W-:Y:S02]  /*5290*/  MOV R135, UR32 ;  /* 0x0000002000877c02 */ /* 0x000fe40008000f00 */
[----:B------:R-:W-:Y:S01]  /*52a0*/  IADD3 R43, R43, R133, RZ ;  /* 0x000000852b2b7210 */ /* 0x000fe20007ffe0ff */
[----:B----4-:R-:W-:Y:S01]  /*52b0*/  FMUL.FTZ R133, R110, R108 ;  /* 0x0000006c6e857220 */ /* 0x010fe20000410000 */
[----:B------:R-:W-:Y:S01]  /*52c0*/  FSEL R74, R129, RZ, !P3 ;  /* 0x000000ff814a7208 */ /* 0x000fe20005800000 */
[----:B-1----:R-:W-:Y:S01]  /*52d0*/  FMUL.FTZ R104, R105, R104 ;  /* 0x0000006869687220 */ /* 0x002fe20000410000 */
[----:B------:R-:W-:Y:S01]  /*52e0*/  SHF.L.U32 R129, R71, 0x5, RZ ;  /* 0x0000000547817819 */ /* 0x000fe200000006ff */
[----:B------:R-:W-:Y:S01]  /*52f0*/  FMUL.FTZ R103, R105, R103 ;  /* 0x0000006769677220 */ /* 0x000fe20000410000 */
[----:B------:R-:W-:Y:S01]  /*5300*/  IADD3 R109, R106, 0xe, RZ ;  /* 0x0000000e6a6d7810 */ /* 0x000fe20007ffe0ff */
[----:B------:R-:W-:Y:S01]  /*5310*/  FMUL.FTZ R108, R34, R64 ;  /* 0x00000040226c7220 */ /* 0x000fe20000410000 */
[----:B------:R-:W-:Y:S01]  /*5320*/  FSEL R75, R75, 1, !P3 ;  /* 0x3f8000004b4b7808 */ /* 0x000fe20005800000 */
[----:B------:R-:W-:Y:S01]  /*5330*/  IMAD.WIDE.U32 R42, R135, UR7, R42 ;  /* 0x00000007872a7c25 */ /* 0x000fe2000f8e002a */
[----:B------:R-:W-:-:S03]  /*5340*/  LOP3.LUT R129, R129, 0xfffffc00, RZ, 0xc0, !PT ;  /* 0xfffffc0081817812 */ /* 0x000fc600078ec0ff */
[----:B0-----:R-:W-:Y:S01]  /*5350*/  FMUL.FTZ R135, R110, R107 ;  /* 0x0000006b6e877220 */ /* 0x001fe20000410000 */
[----:B------:R-:W-:Y:S01]  /*5360*/  ISETP.GE.U32.AND P3, PT, R109, UR14, PT ;  /* 0x0000000e6d007c0c */ /* 0x000fe2000bf66070 */
[----:B------:R-:W-:Y:S01]  /*5370*/  FMUL.FTZ R102, R91, R102 ;  /* 0x000000665b667220 */ /* 0x000fe20000410000 */
[----:B------:R-:W-:Y:S01]  /*5380*/  FSEL R110, R103, RZ, !P2 ;  /* 0x000000ff676e7208 */ /* 0x000fe20005000000 */
[----:B------:R-:W-:Y:S01]  /*5390*/  FMUL.FTZ R90, R91, R90 ;  /* 0x0000005a5b5a7220 */ /* 0x000fe20000410000 */
[----:B------:R-:W-:Y:S02]  /*53a0*/  FSEL R109, R104, 1, !P2 ;  /* 0x3f800000686d7808 */ /* 0x000fe40005000000 */
[----:B------:R-:W-:Y:S01]  /*53b0*/  FSEL R108, R108, RZ, !P2 ;  /* 0x000000ff6c6c7208 */ /* 0x000fe20005000000 */
[----:B------:R-:W-:Y:S01]  /*53c0*/  UIMAD UR18, UR18, UR32, URZ ;  /* 0x00000020121272a4 */ /* 0x000fe2000f8e023f */
[C---:B------:R-:W-:Y:S01]  /*53d0*/  ISETP.GE.U32.AND P2, PT, R106.reuse, UR14, PT ;  /* 0x0000000e6a007c0c */ /* 0x040fe2000bf46070 */
[----:B------:R-:W-:Y:S01]  /*53e0*/  UMOV UR15, 0x400 ;  /* 0x00000400000f7882 */ /* 0x000fe20000000000 */
[----:B------:R-:W-:Y:S01]  /*53f0*/  IADD3 R137, R129, R70, RZ ;  /* 0x0000004681897210 */ /* 0x000fe20007ffe0ff */
[----:B------:R-:W-:Y:S01]  /*5400*/  FMUL.FTZ R91, R23, R39 ;  /* 0x00000027175b7220 */ /* 0x000fe20000410000 */
[----:B------:R-:W-:Y:S01]  /*5410*/  IADD3 R136, R106, 0xf, RZ ;  /* 0x0000000f6a887810 */ /* 0x000fe20007ffe0ff */
[----:B------:R-:W-:Y:S01]  /*5420*/  ULEA UR15, UR19, UR15, 0x18 ;  /* 0x0000000f130f7291 */ /* 0x000fe2000f8ec03f */
[----:B------:R-:W-:Y:S01]  /*5430*/  FSEL R106, R102, 1, !P2 ;  /* 0x3f800000666a7808 */ /* 0x000fe20005000000 */
[----:B------:R-:W-:Y:S01]  /*5440*/  UIMAD UR18, UR7, UR33, UR18 ;  /* 0x00000021071272a4 */ /* 0x000fe2000f8e0212 */
[----:B------:R-:W-:-:S02]  /*5450*/  FSEL R107, R90, RZ, !P2 ;  /* 0x000000ff5a6b7208 */ /* 0x000fc40005000000 */
[C---:B------:R-:W-:Y:S02]  /*5460*/  IADD3 R102, R137.reuse, 0x20, RZ ;  /* 0x0000002089667810 */ /* 0x040fe40007ffe0ff */
[-C--:B------:R-:W-:Y:S02]  /*5470*/  LEA.HI.SX32 R90, R137, R137.reuse, 0x1b ;  /* 0x00000089895a7211 */ /* 0x080fe400078fdaff */
[----:B------:R-:W-:Y:S02]  /*5480*/  FSEL R104, R91, RZ, !P0 ;  /* 0x000000ff5b687208 */ /* 0x000fe40004000000 */
[----:B------:R-:W-:Y:S02]  /*5490*/  LEA.HI.SX32 R91, R102, R137, 0x1b ;  /* 0x00000089665b7211 */ /* 0x000fe400078fdaff */
[----:B------:R-:W-:Y:S02]  /*54a0*/  LEA R132, R90, UR15, 0x1 ;  /* 0x0000000f5a847c11 */ /* 0x000fe4000f8e08ff */
[----:B------:R-:W-:-:S02]  /*54b0*/  FSEL R103, R135, RZ, !P0 ;  /* 0x000000ff87677208 */ /* 0x000fc40004000000 */
[----:B------:R-:W-:Y:S02]  /*54c0*/  FSEL R102, R133, 1, !P0 ;  /* 0x3f80000085667808 */ /* 0x000fe40004000000 */
[----:B------:R-:W-:Y:S02]  /*54d0*/  IADD3 R139, R43, UR18, RZ ;  /* 0x000000122b8b7c10 */ /* 0x000fe4000fffe0ff */
[C---:B------:R-:W-:Y:S02]  /*54e0*/  LEA R90, P0, R42.reuse, UR34, 0x3 ;  /* 0x000000222a5a7c11 */ /* 0x040fe4000f8018ff */
[----:B------:R-:W-:Y:S02]  /*54f0*/  IADD3 R134, R137, 0x40, RZ ;  /* 0x0000004089867810 */ /* 0x000fe40007ffe0ff */
[----:B------:R-:W-:Y:S02]  /*5500*/  LEA R43, R91, UR15, 0x1 ;  /* 0x0000000f5b2b7c11 */ /* 0x000fe4000f8e08ff */
[----:B------:R-:W-:Y:S01]  /*5510*/  LEA.HI.X R91, R42, UR35, R139, 0x3, P0 ;  /* 0x000000232a5b7c11 */ /* 0x000fe200080f1c8b */
[----:B------:R-:W-:Y:S01]  /*5520*/  FMUL.FTZ R105, R36, R65 ;  /* 0x0000004124697220 */ /* 0x000fe20000410000 */
[----:B------:R-:W-:-:S02]  /*5530*/  LEA.HI.SX32 R134, R134, R137, 0x1b ;  /* 0x0000008986867211 */ /* 0x000fc400078fdaff */
[C---:B------:R-:W-:Y:S02]  /*5540*/  IADD3 R42, R137.reuse, 0x60, RZ ;  /* 0x00000060892a7810 */ /* 0x040fe40007ffe0ff */
[C---:B------:R-:W-:Y:S02]  /*5550*/  IADD3 R138, R137.reuse, 0xc0, RZ ;  /* 0x000000c0898a7810 */ /* 0x040fe40007ffe0ff */
[----:B------:R-:W-:Y:S02]  /*5560*/  LEA R133, R134, UR15, 0x1 ;  /* 0x0000000f86857c11 */ /* 0x000fe4000f8e08ff */
[----:B------:R-:W-:Y:S02]  /*5570*/  LEA.HI.SX32 R42, R42, R137, 0x1b ;  /* 0x000000892a2a7211 */ /* 0x000fe400078fdaff */
[----:B------:R-:W-:Y:S02]  /*5580*/  IADD3 R134, R137, 0x80, RZ ;  /* 0x0000008089867810 */ /* 0x000fe40007ffe0ff */
[----:B------:R-:W-:Y:S01]  /*5590*/  FSEL R105, R105, RZ, !P2 ;  /* 0x000000ff69697208 */ /* 0x000fe20005000000 */
[----:B------:R0:W-:Y:S01]  /*55a0*/  STS.U16 [R132], R117 ;  /* 0x0000007584007388 */ /* 0x0001e20000000400 */
[----:B------:R-:W-:-:S02]  /*55b0*/  ISETP.GE.U32.AND P2, PT, R136, UR14, PT ;  /* 0x0000000e88007c0c */ /* 0x000fc4000bf46070 */
[-C--:B------:R-:W-:Y:S01]  /*55c0*/  LEA.HI.SX32 R138, R138, R137.reuse, 0x1b ;  /* 0x000000898a8a7211 */ /* 0x080fe200078fdaff */
[----:B------:R1:W-:Y:S01]  /*55d0*/  STS.U16 [R43+0x40], R130 ;  /* 0x000040822b007388 */ /* 0x0003e20000000400 */
[C---:B------:R-:W-:Y:S02]  /*55e0*/  IADD3 R136, R137.reuse, 0xa0, RZ ;  /* 0x000000a089887810 */ /* 0x040fe40007ffe0ff */
[----:B------:R-:W-:Y:S02]  /*55f0*/  LEA R42, R42, UR15, 0x1 ;  /* 0x0000000f2a2a7c11 */ /* 0x000fe4000f8e08ff */
[----:B------:R-:W-:Y:S01]  /*5600*/  LEA.HI.SX32 R134, R134, R137, 0x1b ;  /* 0x0000008986867211 */ /* 0x000fe200078fdaff */
[----:B------:R-:W-:Y:S01]  /*5610*/  STS.U16 [R133+0x80], R116 ;  /* 0x0000807485007388 */ /* 0x000fe20000000400 */
[C---:B0-----:R-:W-:Y:S02]  /*5620*/  IADD3 R132, R137.reuse, 0x100, RZ ;  /* 0x0000010089847810 */ /* 0x041fe40007ffe0ff */
[----:B-1----:R-:W-:-:S02]  /*5630*/  IADD3 R130, R137, 0xe0, RZ ;  /* 0x000000e089827810 */ /* 0x002fc40007ffe0ff */
[----:B------:R-:W-:Y:S01]  /*5640*/  LEA R43, R138, UR15, 0x1 ;  /* 0x0000000f8a2b7c11 */ /* 0x000fe2000f8e08ff */
[----:B------:R0:W-:Y:S01]  /*5650*/  STS.U16 [R42+0xc0], R131 ;  /* 0x0000c0832a007388 */ /* 0x0001e20000000400 */
[-C--:B------:R-:W-:Y:S02]  /*5660*/  LEA.HI.SX32 R136, R136, R137.reuse, 0x1b ;  /* 0x0000008988887211 */ /* 0x080fe400078fdaff */
[----:B------:R-:W-:Y:S02]  /*5670*/  IADD3 R138, R137, 0x120, RZ ;  /* 0x00000120898a7810 */ /* 0x000fe40007ffe0ff */
[----:B------:R-:W-:Y:S02]  /*5680*/  LEA R134, R134, UR15, 0x1 ;  /* 0x0000000f86867c11 */ /* 0x000fe4000f8e08ff */
[-C--:B------:R-:W-:Y:S02]  /*5690*/  LEA.HI.SX32 R130, R130, R137.reuse, 0x1b ;  /* 0x0000008982827211 */ /* 0x080fe400078fdaff */
[----:B------:R-:W-:Y:S01]  /*56a0*/  LEA.HI.SX32 R132, R132, R137, 0x1b ;  /* 0x0000008984847211 */ /* 0x000fe200078fdaff */
[----:B0-----:R-:W-:Y:S01]  /*56b0*/  FMUL.FTZ R42, R41, R37 ;  /* 0x00000025292a7220 */ /* 0x001fe20000410000 */
[----:B------:R-:W-:-:S02]  /*56c0*/  LEA R136, R136, UR15, 0x1 ;  /* 0x0000000f88887c11 */ /* 0x000fc4000f8e08ff */
[----:B------:R-:W-:Y:S01]  /*56d0*/  LEA.HI.SX32 R138, R138, R137, 0x1b ;  /* 0x000000898a8a7211 */ /* 0x000fe200078fdaff */
[----:B------:R0:W-:Y:S01]  /*56e0*/  STS.U16 [R134+0x100], R125 ;  /* 0x0001007d86007388 */ /* 0x0001e20000000400 */
[----:B------:R-:W-:Y:S01]  /*56f0*/  LEA R130, R130, UR15, 0x1 ;  /* 0x0000000f82827c11 */ /* 0x000fe2000f8e08ff */
[----:B------:R-:W-:Y:S01]  /*5700*/  FMUL.RZ R133, R42, 0.15915493667125701904 ;  /* 0x3e22f9832a857820 */ /* 0x000fe2000040c000 */
[C---:B------:R-:W-:Y:S01]  /*5710*/  IADD3 R42, R137.reuse, 0x140, RZ ;  /* 0x00000140892a7810 */ /* 0x040fe20007ffe0ff */
[----:B------:R-:W-:Y:S01]  /*5720*/  STS.U16 [R136+0x140], R119 ;  /* 0x0001407788007388 */ /* 0x000fe20000000400 */
[----:B------:R-:W-:Y:S02]  /*5730*/  LEA R138, R138, UR15, 0x1 ;  /* 0x0000000f8a8a7c11 */ /* 0x000fe4000f8e08ff */
[----:B0-----:R-:W-:Y:S02]  /*5740*/  LEA R125, R132, UR15, 0x1 ;  /* 0x0000000f847d7c11 */ /* 0x001fe4000f8e08ff */
[C---:B------:R-:W-:Y:S01]  /*5750*/  IADD3 R132, R137.reuse, 0x160, RZ ;  /* 0x0000016089847810 */ /* 0x040fe20007ffe0ff */
[----:B------:R0:W-:Y:S01]  /*5760*/  STS.U16 [R43+0x180], R118 ;  /* 0x000180762b007388 */ /* 0x0001e20000000400 */
[----:B------:R-:W-:-:S02]  /*5770*/  IADD3 R134, R137, 0x180, RZ ;  /* 0x0000018089867810 */ /* 0x000fc40007ffe0ff */
[-C--:B------:R-:W-:Y:S01]  /*5780*/  LEA.HI.SX32 R42, R42, R137.reuse, 0x1b ;  /* 0x000000892a2a7211 */ /* 0x080fe200078fdaff */
[----:B------:R-:W-:Y:S01]  /*5790*/  STS.U16 [R130+0x1c0], R121 ;  /* 0x0001c07982007388 */ /* 0x000fe20000000400 */
[-C--:B------:R-:W-:Y:S02]  /*57a0*/  LEA.HI.SX32 R132, R132, R137.reuse, 0x1b ;  /* 0x0000008984847211 */ /* 0x080fe400078fdaff */
[----:B------:R-:W-:Y:S01]  /*57b0*/  LEA.HI.SX32 R134, R134, R137, 0x1b ;  /* 0x0000008986867211 */ /* 0x000fe200078fdaff */
[----:B------:R1:W-:Y:S01]  /*57c0*/  STS.U16 [R125+0x200], R120 ;  /* 0x000200787d007388 */ /* 0x0003e20000000400 */
[----:B------:R-:W-:-:S03]  /*57d0*/  LEA R42, R42, UR15, 0x1 ;  /* 0x0000000f2a2a7c11 */ /* 0x000fc6000f8e08ff */
[----:B------:R3:W-:Y:S01]  /*57e0*/  STS.U16 [R138+0x240], R123 ;  /* 0x0002407b8a007388 */ /* 0x0007e20000000400 */
[----:B0-----:R-:W-:Y:S01]  /*57f0*/  LEA R43, R132, UR15, 0x1 ;  /* 0x0000000f842b7c11 */ /* 0x001fe2000f8e08ff */
[----:B------:R-:W-:Y:S01]  /*5800*/  MUFU.SIN R119, R133 ;  /* 0x0000008500777308 */ /* 0x000fe20000000400 */
[----:B------:R-:W-:Y:S02]  /*5810*/  IADD3 R136, R137, 0x1a0, RZ ;  /* 0x000001a089887810 */ /* 0x000fe40007ffe0ff */
[----:B-1----:R-:W-:Y:S01]  /*5820*/  LEA R125, R134, UR15, 0x1 ;  /* 0x0000000f867d7c11 */ /* 0x002fe2000f8e08ff */
[----:B---3--:R-:W-:-:S04]  /*5830*/  FMUL.FTZ R123, R41, R35 ;  /* 0x00000023297b7220 */ /* 0x008fc80000410000 */
[----:B------:R0:W-:Y:S01]  /*5840*/  MUFU.COS R120, R133 ;  /* 0x0000008500787308 */ /* 0x0001e20000000000 */
[----:B------:R-:W-:Y:S01]  /*5850*/  STS.U16 [R42+0x280], R51 ;  /* 0x000280332a007388 */ /* 0x000fe20000000400 */
[-C--:B------:R-:W-:Y:S01]  /*5860*/  FMUL.FTZ R135, R41, R38.reuse ;  /* 0x0000002629877220 */ /* 0x080fe20000410000 */
[----:B------:R-:W-:Y:S01]  /*5870*/  FMUL.FTZ R131, R40, R38 ;  /* 0x0000002628837220 */ /* 0x000fe20000410000 */
[----:B------:R-:W-:Y:S01]  /*5880*/  IADD3 R142, R137, 0x2e0, RZ ;  /* 0x000002e0898e7810 */ /* 0x000fe20007ffe0ff */
[----:B--2---:R-:W-:Y:S01]  /*5890*/  STS.U16 [R43+0x2c0], R122 ;  /* 0x0002c07a2b007388 */ /* 0x004fe20000000400 */
[----:B0-----:R-:W-:-:S03]  /*58a0*/  FMUL.RZ R133, R123, 0.15915493667125701904 ;  /* 0x3e22f9837b857820 */ /* 0x001fc6000040c000 */
[----:B------:R0:W-:Y:S01]  /*58b0*/  STS.U16 [R125+0x300], R124 ;  /* 0x0003007c7d007388 */ /* 0x0001e20000000400 */
[----:B------:R-:W-:Y:S01]  /*58c0*/  LEA.HI.SX32 R136, R136, R137, 0x1b ;  /* 0x0000008988887211 */ /* 0x000fe200078fdaff */
[C---:B------:R-:W-:Y:S01]  /*58d0*/  FMUL.FTZ R121, R40.reuse, R37 ;  /* 0x0000002528797220 */ /* 0x040fe20000410000 */
[----:B------:R-:W-:Y:S01]  /*58e0*/  MUFU.SIN R123, R133 ;  /* 0x00000085007b7308 */ /* 0x000fe20000000400 */
[----:B------:R-:W-:Y:S01]  /*58f0*/  IADD3 R140, R137, 0x1c0, RZ ;  /* 0x000001c0898c7810 */ /* 0x000fe20007ffe0ff */
[----:B------:R-:W-:Y:S01]  /*5900*/  FMUL.RZ R135, R135, 0.15915493667125701904 ;  /* 0x3e22f98387877820 */ /* 0x000fe2000040c000 */
[C---:B------:R-:W-:Y:S02]  /*5910*/  IADD3 R156, R137.reuse, 0x1e0, RZ ;  /* 0x000001e0899c7810 */ /* 0x040fe40007ffe0ff */
[C---:B------:R-:W-:Y:S01]  /*5920*/  IADD3 R138, R137.reuse, 0x260, RZ ;  /* 0x00000260898a7810 */ /* 0x040fe20007ffe0ff */
[----:B0-----:R-:W-:Y:S02]  /*5930*/  FMUL.FTZ R124, R40, R35 ;  /* 0x00000023287c7220 */ /* 0x001fe40000410000 */
[----:B------:R0:W-:Y:S01]  /*5940*/  MUFU.COS R122, R133 ;  /* 0x00000085007a7308 */ /* 0x0001e20000000000 */
[----:B------:R-:W-:-:S02]  /*5950*/  IADD3 R146, R137, 0x3a0, RZ ;  /* 0x000003a089927810 */ /* 0x000fc40007ffe0ff */
[----:B------:R-:W-:Y:S01]  /*5960*/  LEA.HI.SX32 R43, R142, R137, 0x1b ;  /* 0x000000898e2b7211 */ /* 0x000fe200078fdaff */
[C---:B0-----:R-:W-:Y:S01]  /*5970*/  FMUL.FTZ R133, R40.reuse, R30 ;  /* 0x0000001e28857220 */ /* 0x041fe20000410000 */
[----:B------:R-:W-:-:S03]  /*5980*/  FMUL.FTZ R40, R40, R25 ;  /* 0x0000001928287220 */ /* 0x000fc60000410000 */
[----:B------:R0:W-:Y:S01]  /*5990*/  MUFU.EX2 R118, R131 ;  /* 0x0000008300767308 */ /* 0x0001e20000000800 */
[C---:B------:R-:W-:Y:S02]  /*59a0*/  IADD3 R158, R137.reuse, 0x200, RZ ;  /* 0x00000200899e7810 */ /* 0x040fe40007ffe0ff */
[C---:B------:R-:W-:Y:S02]  /*59b0*/  IADD3 R51, R137.reuse, 0x220, RZ ;  /* 0x0000022089337810 */ /* 0x040fe40007ffe0ff */
[C---:B------:R-:W-:Y:S02]  /*59c0*/  IADD3 R148, R137.reuse, 0x360, RZ ;  /* 0x0000036089947810 */ /* 0x040fe40007ffe0ff */
[----:B------:R-:W-:Y:S01]  /*59d0*/  LEA.HI.SX32 R145, R140, R137, 0x1b ;  /* 0x000000898c917211 */ /* 0x000fe200078fdaff */
[----:B------:R1:W-:Y:S01]  /*59e0*/  MUFU.EX2 R142, R40 ;  /* 0x00000028008e7308 */ /* 0x0003e20000000800 */
[----:B0-----:R-:W-:Y:S02]  /*59f0*/  LEA R131, R136, UR15, 0x1 ;  /* 0x0000000f88837c11 */ /* 0x001fe4000f8e08ff */
[----:B------:R-:W-:-:S02]  /*5a00*/  IADD3 R141, R137, 0x240, RZ ;  /* 0x00000240898d7810 */ /* 0x000fc40007ffe0ff */
[C---:B------:R-:W-:Y:S02]  /*5a10*/  IADD3 R154, R137.reuse, 0x280, RZ ;  /* 0x00000280899a7810 */ /* 0x040fe40007ffe0ff */
[C---:B------:R-:W-:Y:S01]  /*5a20*/  IADD3 R152, R137.reuse, 0x2a0, RZ ;  /* 0x000002a089987810 */ /* 0x040fe20007ffe0ff */
[----:B------:R-:W-:Y:S01]  /*5a30*/  MUFU.SIN R116, R135 ;  /* 0x0000008700747308 */ /* 0x000fe20000000400 */
[----:B------:R-:W-:Y:S01]  /*5a40*/  IADD3 R42, R137, 0x2c0, RZ ;  /* 0x000002c0892a7810 */ /* 0x000fe20007ffe0ff */
[----:B-1----:R-:W-:Y:S01]  /*5a50*/  FMUL.FTZ R40, R41, R25 ;  /* 0x0000001929287220 */ /* 0x002fe20000410000 */
[C---:B------:R-:W-:Y:S02]  /*5a60*/  IADD3 R130, R137.reuse, 0x300, RZ ;  /* 0x0000030089827810 */ /* 0x040fe40007ffe0ff */
[C---:B------:R-:W-:Y:S02]  /*5a70*/  IADD3 R150, R137.reuse, 0x320, RZ ;  /* 0x0000032089967810 */ /* 0x040fe40007ffe0ff */
[C---:B------:R-:W-:Y:S01]  /*5a80*/  IADD3 R132, R137.reuse, 0x340, RZ ;  /* 0x0000034089847810 */ /* 0x040fe20007ffe0ff */
[----:B------:R0:W1:Y:S01]  /*5a90*/  MUFU.COS R117, R135 ;  /* 0x0000008700757308 */ /* 0x0000620000000000 */
[----:B------:R-:W-:-:S02]  /*5aa0*/  IADD3 R134, R137, 0x380, RZ ;  /* 0x0000038089867810 */ /* 0x000fc40007ffe0ff */
[C---:B------:R-:W-:Y:S02]  /*5ab0*/  IADD3 R136, R137.reuse, 0x3c0, RZ ;  /* 0x000003c089887810 */ /* 0x040fe40007ffe0ff */
[-C--:B------:R-:W-:Y:S02]  /*5ac0*/  LEA.HI.SX32 R143, R156, R137.reuse, 0x1b ;  /* 0x000000899c8f7211 */ /* 0x080fe400078fdaff */
[----:B------:R-:W-:Y:S02]  /*5ad0*/  IADD3 R144, R137, 0x3e0, RZ ;  /* 0x000003e089907810 */ /* 0x000fe40007ffe0ff */
[-C--:B------:R-:W-:Y:S01]  /*5ae0*/  LEA.HI.SX32 R125, R138, R137.reuse, 0x1b ;  /* 0x000000898a7d7211 */ /* 0x080fe200078fdaff */
[----:B------:R2:W-:Y:S01]  /*5af0*/  STS.U16 [R131+0x340], R50 ;  /* 0x0003403283007388 */ /* 0x0005e20000000400 */
[----:B------:R3:W-:Y:S01]  /*5b00*/  MUFU.EX2 R138, R133 ;  /* 0x00000085008a7308 */ /* 0x0007e20000000800 */
[-C--:B0-----:R-:W-:Y:S01]  /*5b10*/  LEA.HI.SX32 R135, R146, R137.reuse, 0x1b ;  /* 0x0000008992877211 */ /* 0x081fe200078fdaff */
[----:B------:R-:W-:Y:S01]  /*5b20*/  FMUL.RZ R149, R40, 0.15915493667125701904 ;  /* 0x3e22f98328957820 */ /* 0x000fe2000040c000 */
[----:B------:R-:W-:-:S02]  /*5b30*/  LEA.HI.SX32 R139, R158, R137, 0x1b ;  /* 0x000000899e8b7211 */ /* 0x000fc400078fdaff */
[-C--:B------:R-:W-:Y:S02]  /*5b40*/  LEA.HI.SX32 R140, R51, R137.reuse, 0x1b ;  /* 0x00000089338c7211 */ /* 0x080fe400078fdaff */
[----:B------:R-:W-:Y:S02]  /*5b50*/  LEA R146, R145, UR15, 0x1 ;  /* 0x0000000f91927c11 */ /* 0x000fe4000f8e08ff */
[----:B---3--:R-:W-:Y:S01]  /*5b60*/  LEA.HI.SX32 R133, R148, R137, 0x1b ;  /* 0x0000008994857211 */ /* 0x008fe200078fdaff */
[----:B------:R-:W-:Y:S01]  /*5b70*/  FMUL.FTZ R40, R110, R105 ;  /* 0x000000696e287220 */ /* 0x000fe20000410000 */
[-C--:B------:R-:W-:Y:S02]  /*5b80*/  LEA.HI.SX32 R141, R141, R137.reuse, 0x1b ;  /* 0x000000898d8d7211 */ /* 0x080fe400078fdaff */
[-C--:B--2---:R-:W-:Y:S02]  /*5b90*/  LEA.HI.SX32 R50, R154, R137.reuse, 0x1b ;  /* 0x000000899a327211 */ /* 0x084fe400078fdaff */
[----:B------:R-:W-:-:S02]  /*5ba0*/  LEA.HI.SX32 R51, R152, R137, 0x1b ;  /* 0x0000008998337211 */ /* 0x000fc400078fdaff */
[-C--:B------:R-:W-:Y:S02]  /*5bb0*/  LEA.HI.SX32 R42, R42, R137.reuse, 0x1b ;  /* 0x000000892a2a7211 */ /* 0x080fe400078fdaff */
[-C--:B------:R-:W-:Y:S02]  /*5bc0*/  LEA.HI.SX32 R130, R130, R137.reuse, 0x1b ;  /* 0x0000008982827211 */ /* 0x080fe400078fdaff */
[-C--:B------:R-:W-:Y:S02]  /*5bd0*/  LEA.HI.SX32 R131, R150, R137.reuse, 0x1b ;  /* 0x0000008996837211 */ /* 0x080fe400078fdaff */
[-C--:B------:R-:W-:Y:S02]  /*5be0*/  LEA.HI.SX32 R132, R132, R137.reuse, 0x1b ;  /* 0x0000008984847211 */ /* 0x080fe400078fdaff */
[----:B------:R-:W-:Y:S02]  /*5bf0*/  LEA.HI.SX32 R134, R134, R137, 0x1b ;  /* 0x0000008986867211 */ /* 0x000fe400078fdaff */
[----:B------:R-:W-:-:S02]  /*5c00*/  LEA R148, R143, UR15, 0x1 ;  /* 0x0000000f8f947c11 */ /* 0x000fc4000f8e08ff */
[-C--:B------:R-:W-:Y:S02]  /*5c10*/  LEA.HI.SX32 R136, R136, R137.reuse, 0x1b ;  /* 0x0000008988887211 */ /* 0x080fe400078fdaff */
[----:B------:R-:W-:Y:S01]  /*5c20*/  LEA.HI.SX32 R137, R144, R137, 0x1b ;  /* 0x0000008990897211 */ /* 0x000fe200078fdaff */
[----:B------:R-:W-:Y:S01]  /*5c30*/  FMUL.FTZ R144, RZ, R110 ;  /* 0x0000006eff907220 */ /* 0x000fe20000410000 */
[----:B------:R-:W-:Y:S01]  /*5c40*/  LEA R139, R139, UR15, 0x1 ;  /* 0x0000000f8b8b7c11 */ /* 0x000fe2000f8e08ff */
[----:B------:R-:W-:Y:S01]  /*5c50*/  STS.U16 [R146+0x380], R113 ;  /* 0x0003807192007388 */ /* 0x000fe20000000400 */
[----:B------:R-:W-:Y:S01]  /*5c60*/  FMUL.FTZ R147, R41, R30 ;  /* 0x0000001e29937220 */ /* 0x000fe20000410000 */
[----:B------:R-:W-:Y:S02]  /*5c70*/  FFMA.FTZ R40, RZ, R109, R40 ;  /* 0x0000006dff287223 */ /* 0x000fe40000010028 */
[----:B------:R0:W-:Y:S01]  /*5c80*/  STS.U16 [R148+0x3c0], R115 ;  /* 0x0003c07394007388 */ /* 0x0001e20000000400 */
[----:B------:R-:W-:-:S03]  /*5c90*/  FMUL.RZ R147, R147, 0.15915493667125701904 ;  /* 0x3e22f98393937820 */ /* 0x000fc6000040c000 */
[----:B------:R2:W-:Y:S01]  /*5ca0*/  STS.U16 [R139+0x400], R114 ;  /* 0x000400728b007388 */ /* 0x0005e20000000400 */
[----:B0-----:R-:W-:Y:S01]  /*5cb0*/  FFMA.FTZ R115, R109, R105, -R144 ;  /* 0x000000696d737223 */ /* 0x001fe20000010890 */
[----:B--2---:R-:W-:-:S03]  /*5cc0*/  FADD.FTZ R114, RZ, R40 ;  /* 0x00000028ff727221 */ /* 0x004fc60000010000 */
[----:B------:R-:W-:Y:S01]  /*5cd0*/  FADD.FTZ R40, R115, R108 ;  /* 0x0000006c73287221 */ /* 0x000fe20000010000 */
[----:B------:R-:W-:Y:S01]  /*5ce0*/  MUFU.SIN R145, R147 ;  /* 0x0000009300917308 */ /* 0x000fe20000000400 */
[----:B------:R-:W-:Y:S01]  /*5cf0*/  FMUL.FTZ R144, R76, R114 ;  /* 0x000000724c907220 */ /* 0x000fe20000410000 */
[----:B------:R-:W-:-:S06]  /*5d00*/  LEA R143, R140, UR15, 0x1 ;  /* 0x0000000f8c8f7c11 */ /* 0x000fcc000f8e08ff */
[----:B------:R0:W-:Y:S01]  /*5d10*/  MUFU.COS R41, R147 ;  /* 0x0000009300297308 */ /* 0x0001e20000000000 */
[-C--:B------:R-:W-:Y:S01]  /*5d20*/  FFMA.FTZ R139, R75, R40.reuse, -R144 ;  /* 0x000000284b8b7223 */ /* 0x080fe20000010890 */
[----:B------:R-:W-:Y:S01]  /*5d30*/  LEA R140, R141, UR15, 0x1 ;  /* 0x0000000f8d8c7c11 */ /* 0x000fe2000f8e08ff */
[----:B0-----:R-:W-:-:S05]  /*5d40*/  FMUL.FTZ R147, R76, R40 ;  /* 0x000000284c937220 */ /* 0x001fca0000410000 */
[----:B------:R-:W0:Y:S01]  /*5d50*/  MUFU.EX2 R124, R124 ;  /* 0x0000007c007c7308 */ /* 0x000e220000000800 */
[----:B------:R-:W-:Y:S01]  /*5d60*/  FFMA.FTZ R147, R75, R114, R147 ;  /* 0x000000724b937223 */ /* 0x000fe20000010093 */
[----:B------:R-:W-:Y:S01]  /*5d70*/  FADD.FTZ R139, R139, R74 ;  /* 0x0000004a8b8b7221 */ /* 0x000fe20000010000 */
[----:B------:R-:W-:Y:S05]  /*5d80*/  STS.U16 [R143+0x440], R48 ;  /* 0x000440308f007388 */ /* 0x000fea0000000400 */
[----:B------:R-:W-:Y:S01]  /*5d90*/  MUFU.COS R115, R149 ;  /* 0x0000009500737308 */ /* 0x000fe20000000000 */
[----:B------:R-:W-:Y:S01]  /*5da0*/  FADD.FTZ R147, RZ, R147 ;  /* 0x00000093ff937221 */ /* 0x000fe20000010000 */
[----:B------:R2:W-:Y:S06]  /*5db0*/  STS.U16 [R140+0x480], R111 ;  /* 0x0004806f8c007388 */ /* 0x0005ec0000000400 */
[----:B------:R-:W3:Y:S01]  /*5dc0*/  MUFU.EX2 R121, R121 ;  /* 0x0000007900797308 */ /* 0x000ee20000000800 */
[C---:B------:R-:W-:Y:S01]  /*5dd0*/  FMUL.FTZ R40, R79.reuse, R147 ;  /* 0x000000934f287220 */ /* 0x040fe20000410000 */
[----:B--2---:R-:W-:-:S03]  /*5de0*/  FMUL.FTZ R111, R79, R139 ;  /* 0x0000008b4f6f7220 */ /* 0x004fc60000410000 */
[C---:B------:R-:W-:Y:S01]  /*5df0*/  FFMA.FTZ R40, R78.reuse, R139, -R40 ;  /* 0x0000008b4e287223 */ /* 0x040fe20000010828 */
[----:B------:R-:W-:Y:S01]  /*5e00*/  LEA R141, R125, UR15, 0x1 ;  /* 0x0000000f7d8d7c11 */ /* 0x000fe2000f8e08ff */
[----:B------:R-:W-:Y:S02]  /*5e10*/  FFMA.FTZ R111, R78, R147, R111 ;  /* 0x000000934e6f7223 */ /* 0x000fe4000001006f */
[----:B------:R-:W-:Y:S01]  /*5e20*/  FADD.FTZ R48, R40, R77 ;  /* 0x0000004d28307221 */ /* 0x000fe20000010000 */
[C---:B-1----:R-:W-:Y:S01]  /*5e30*/  FMUL.FTZ R117, R118.reuse, R117 ;  /* 0x0000007576757220 */ /* 0x042fe20000410000 */
[----:B------:R-:W-:Y:S01]  /*5e40*/  FADD.FTZ R114, RZ, R111 ;  /* 0x0000006fff727221 */ /* 0x000fe20000010000 */
[----:B------:R-:W-:Y:S01]  /*5e50*/  FMUL.FTZ R125, R118, R116 ;  /* 0x00000074767d7220 */ /* 0x000fe20000410000 */
[----:B------:R1:W-:Y:S01]  /*5e60*/  STS.U16 [R141+0x4c0], R112 ;  /* 0x0004c0708d007388 */ /* 0x0003e20000000400 */
[----:B0-----:R-:W-:Y:S01]  /*5e70*/  FMUL.FTZ R118, R124, R122 ;  /* 0x0000007a7c767220 */ /* 0x001fe20000410000 */
[----:B------:R-:W-:Y:S01]  /*5e80*/  FMUL.FTZ R111, R107, R110 ;  /* 0x0000006e6b6f7220 */ /* 0x000fe20000410000 */
[----:B------:R-:W-:Y:S01]  /*5e90*/  FMUL.FTZ R122, R82, R114 ;  /* 0x00000072527a7220 */ /* 0x000fe20000410000 */
[C---:B---3--:R-:W-:Y:S01]  /*5ea0*/  FMUL.FTZ R120, R121.reuse, R120 ;  /* 0x0000007879787220 */ /* 0x048fe20000410000 */
[----:B------:R-:W-:Y:S01]  /*5eb0*/  FMUL.FTZ R121, R121, R119 ;  /* 0x0000007779797220 */ /* 0x000fe20000410000 */
[----:B------:R-:W-:Y:S01]  /*5ec0*/  FMUL.FTZ R40, R106, R110 ;  /* 0x0000006e6a287220 */ /* 0x000fe20000410000 */
[----:B------:R-:W-:Y:S01]  /*5ed0*/  FMUL.FTZ R119, R124, R123 ;  /* 0x0000007b7c777220 */ /* 0x000fe20000410000 */
[----:B-1----:R-:W-:Y:S01]  /*5ee0*/  FMUL.FTZ R112, R142, R115 ;  /* 0x000000738e707220 */ /* 0x002fe20000410000 */
[-C--:B------:R-:W-:Y:S01]  /*5ef0*/  FMUL.FTZ R115, R82, R48.reuse ;  /* 0x0000003052737220 */ /* 0x080fe20000410000 */
[-C--:B------:R-:W-:Y:S01]  /*5f00*/  FFMA.FTZ R111, R106, R109.reuse, -R111 ;  /* 0x0000006d6a6f7223 */ /* 0x080fe2000001086f */
[----:B------:R-:W-:Y:S01]  /*5f10*/  FFMA.FTZ R123, R81, R48, -R122 ;  /* 0x00000030517b7223 */ /* 0x000fe2000001087a */
[----:B------:R-:W-:Y:S01]  /*5f20*/  FFMA.FTZ R40, R107, R109, R40 ;  /* 0x0000006d6b287223 */ /* 0x000fe20000010028 */
[----:B------:R-:W-:Y:S01]  /*5f30*/  FFMA.FTZ R114, R81, R114, R115 ;  /* 0x0000007251727223 */ /* 0x000fe20000010073 */
[CC--:B------:R-:W-:Y:S01]  /*5f40*/  FMUL.FTZ R115, R76.reuse, R111.reuse ;  /* 0x0000006f4c737220 */ /* 0x0c0fe20000410000 */
[----:B------:R-:W-:Y:S01]  /*5f50*/  FADD.FTZ R122, R123, R80 ;  /* 0x000000507b7a7221 */ /* 0x000fe20000010000 */
[-C--:B------:R-:W-:Y:S01]  /*5f60*/  FMUL.FTZ R48, R76, R40.reuse ;  /* 0x000000284c307220 */ /* 0x080fe20000410000 */
[----:B------:R-:W-:Y:S01]  /*5f70*/  FADD.FTZ R114, RZ, R114 ;  /* 0x00000072ff727221 */ /* 0x000fe20000010000 */
[----:B------:R-:W-:Y:S01]  /*5f80*/  FFMA.FTZ R115, R75, R40, R115 ;  /* 0x000000284b737223 */ /* 0x000fe20000010073 */
[----:B------:R-:W-:Y:S01]  /*5f90*/  FMUL.FTZ R141, R85, R122 ;  /* 0x0000007a558d7220 */ /* 0x000fe20000410000 */
[----:B------:R-:W-:Y:S01]  /*5fa0*/  FFMA.FTZ R48, R75, R111, -R48 ;  /* 0x0000006f4b307223 */ /* 0x000fe20000010830 */
[-C--:B------:R-:W-:Y:S01]  /*5fb0*/  FMUL.FTZ R139, R85, R114.reuse ;  /* 0x00000072558b7220 */ /* 0x080fe20000410000 */
[----:B------:R-:W-:Y:S01]  /*5fc0*/  FMUL.FTZ R111, R79, R115 ;  /* 0x000000734f6f7220 */ /* 0x000fe20000410000 */
[----:B------:R-:W-:-:S02]  /*5fd0*/  FFMA.FTZ R141, R84, R114, R141 ;  /* 0x00000072548d7223 */ /* 0x000fc4000001008d */
[----:B------:R-:W-:Y:S01]  /*5fe0*/  FFMA.FTZ R122, R84, R122, -R139 ;  /* 0x0000007a547a7223 */ /* 0x000fe2000001088b */
[-C--:B------:R-:W-:Y:S01]  /*5ff0*/  FMUL.FTZ R123, R79, R48.reuse ;  /* 0x000000304f7b7220 */ /* 0x080fe20000410000 */
[----:B------:R-:W-:Y:S01]  /*6000*/  FFMA.FTZ R111, R78, R48, -R111 ;  /* 0x000000304e6f7223 */ /* 0x000fe2000001086f */
[----:B------:R-:W-:Y:S01]  /*6010*/  FADD.FTZ R141, RZ, R141 ;  /* 0x0000008dff8d7221 */ /* 0x000fe20000010000 */
[----:B------:R-:W-:Y:S01]  /*6020*/  FADD.FTZ R122, R122, R83 ;  /* 0x000000537a7a7221 */ /* 0x000fe20000010000 */
[----:B------:R-:W-:Y:S01]  /*6030*/  FFMA.FTZ R123, R78, R115, R123 ;  /* 0x000000734e7b7223 */ /* 0x000fe2000001007b */
[----:B------:R-:W-:Y:S01]  /*6040*/  FMUL.FTZ R48, R82, R111 ;  /* 0x0000006f52307220 */ /* 0x000fe20000410000 */
[C---:B------:R-:W-:Y:S01]  /*6050*/  FMUL.FTZ R114, R92.reuse, R141 ;  /* 0x0000008d5c727220 */ /* 0x040fe20000410000 */
[-C--:B------:R-:W-:Y:S01]  /*6060*/  FMUL.FTZ R124, R92, R122.reuse ;  /* 0x0000007a5c7c7220 */ /* 0x080fe20000410000 */
[-C--:B------:R-:W-:Y:S01]  /*6070*/  FMUL.FTZ R40, R82, R123.reuse ;  /* 0x0000007b52287220 */ /* 0x080fe20000410000 */
[----:B------:R-:W-:Y:S01]  /*6080*/  FFMA.FTZ R48, R81, R123, R48 ;  /* 0x0000007b51307223 */ /* 0x000fe20000010030 */
[C---:B------:R-:W-:Y:S01]  /*6090*/  FFMA.FTZ R123, R87.reuse, R122, -R114 ;  /* 0x0000007a577b7223 */ /* 0x040fe20000010872 */
[----:B------:R-:W-:Y:S01]  /*60a0*/  FFMA.FTZ R124, R87, R141, R124 ;  /* 0x0000008d577c7223 */ /* 0x000fe2000001007c */
[----:B------:R-:W-:-:S02]  /*60b0*/  FFMA.FTZ R40, R81, R111, -R40 ;  /* 0x0000006f51287223 */ /* 0x000fc40000010828 */
[----:B------:R-:W-:Y:S01]  /*60c0*/  FADD.FTZ R123, R123, R86 ;  /* 0x000000567b7b7221 */ /* 0x000fe20000010000 */
[----:B------:R-:W-:Y:S01]  /*60d0*/  FADD.FTZ R124, RZ, R124 ;  /* 0x0000007cff7c7221 */ /* 0x000fe20000010000 */
[----:B------:R-:W-:Y:S02]  /*60e0*/  FMUL.FTZ R115, R85, R40 ;  /* 0x0000002855737220 */ /* 0x000fe40000410000 */
[CC--:B------:R-:W-:Y:S01]  /*60f0*/  FMUL.FTZ R139, R95.reuse, R123.reuse ;  /* 0x0000007b5f8b7220 */ /* 0x0c0fe20000410000 */
[----:B------:R-:W-:Y:S01]  /*6100*/  FMUL.FTZ R114, R95, R124 ;  /* 0x0000007c5f727220 */ /* 0x000fe20000410000 */
[-C--:B------:R-:W-:Y:S01]  /*6110*/  FMUL.FTZ R111, R85, R48.reuse ;  /* 0x00000030556f7220 */ /* 0x080fe20000410000 */
[----:B------:R-:W-:Y:S01]  /*6120*/  FFMA.FTZ R115, R84, R48, R115 ;  /* 0x0000003054737223 */ /* 0x000fe20000010073 */
[C---:B------:R-:W-:Y:S01]  /*6130*/  FFMA.FTZ R139, R94.reuse, R124, R139 ;  /* 0x0000007c5e8b7223 */ /* 0x040fe2000001008b */
[----:B------:R-:W-:Y:S01]  /*6140*/  FFMA.FTZ R114, R94, R123, -R114 ;  /* 0x0000007b5e727223 */ /* 0x000fe20000010872 */
[----:B------:R-:W-:Y:S01]  /*6150*/  FFMA.FTZ R111, R84, R40, -R111 ;  /* 0x00000028546f7223 */ /* 0x000fe2000001086f */
[----:B------:R-:W-:Y:S01]  /*6160*/  FMUL.FTZ R40, R92, R115 ;  /* 0x000000735c287220 */ /* 0x000fe20000410000 */
[----:B------:R-:W-:Y:S01]  /*6170*/  FADD.FTZ R139, RZ, R139 ;  /* 0x0000008bff8b7221 */ /* 0x000fe20000010000 */
[----:B------:R-:W-:Y:S01]  /*6180*/  FADD.FTZ R114, R114, R93 ;  /* 0x0000005d72727221 */ /* 0x000fe20000010000 */
[-C--:B------:R-:W-:Y:S01]  /*6190*/  FMUL.FTZ R48, R92, R111.reuse ;  /* 0x0000006f5c307220 */ /* 0x080fe20000410000 */
[C---:B------:R-:W-:Y:S01]  /*61a0*/  FFMA.FTZ R40, R87.reuse, R111, -R40 ;  /* 0x0000006f57287223 */ /* 0x040fe20000010828 */
[C---:B------:R-:W-:Y:S01]  /*61b0*/  FMUL.FTZ R122, R98.reuse, R139 ;  /* 0x0000008b627a7220 */ /* 0x040fe20000410000 */
[----:B------:R-:W-:Y:S01]  /*61c0*/  FMUL.FTZ R124, R98, R114 ;  /* 0x00000072627c7220 */ /* 0x000fe20000410000 */
[----:B------:R-:W-:Y:S01]  /*61d0*/  FFMA.FTZ R48, R87, R115, R48 ;  /* 0x0000007357307223 */ /* 0x000fe20000010030 */
[----:B------:R-:W-:Y:S01]  /*61e0*/  FMUL.FTZ R115, R95, R40 ;  /* 0x000000285f737220 */ /* 0x000fe20000410000 */
[C---:B------:R-:W-:Y:S01]  /*61f0*/  FFMA.FTZ R123, R97.reuse, R114, -R122 ;  /* 0x00000072617b7223 */ /* 0x040fe2000001087a */
[----:B------:R-:W-:Y:S01]  /*6200*/  FFMA.FTZ R124, R97, R139, R124 ;  /* 0x0000008b617c7223 */ /* 0x000fe2000001007c */
[-C--:B------:R-:W-:Y:S01]  /*6210*/  FMUL.FTZ R111, R95, R48.reuse ;  /* 0x000000305f6f7220 */ /* 0x080fe20000410000 */
[C---:B------:R-:W-:Y:S01]  /*6220*/  FFMA.FTZ R115, R94.reuse, R48, R115 ;  /* 0x000000305e737223 */ /* 0x040fe20000010073 */
[----:B------:R-:W-:Y:S01]  /*6230*/  FADD.FTZ R123, R123, R96 ;  /* 0x000000607b7b7221 */ /* 0x000fe20000010000 */
[----:B------:R-:W-:Y:S01]  /*6240*/  FADD.FTZ R124, RZ, R124 ;  /* 0x0000007cff7c7221 */ /* 0x000fe20000010000 */
[----:B------:R-:W-:Y:S01]  /*6250*/  FFMA.FTZ R111, R94, R40, -R111 ;  /* 0x000000285e6f7223 */ /* 0x000fe2000001086f */
[C---:B------:R-:W-:Y:S01]  /*6260*/  FMUL.FTZ R40, R98.reuse, R115 ;  /* 0x0000007362287220 */ /* 0x040fe20000410000 */
[C---:B------:R-:W-:Y:S01]  /*6270*/  FMUL.FTZ R139, R101.reuse, R123 ;  /* 0x0000007b658b7220 */ /* 0x040fe20000410000 */
[-C--:B------:R-:W-:Y:S01]  /*6280*/  FMUL.FTZ R114, R101, R124.reuse ;  /* 0x0000007c65727220 */ /* 0x080fe20000410000 */
        /* <DEDUP_REMOVED lines=12> */
[----:B------:R-:W-:-:S02]  /*6350*/  FFMA.FTZ R111, R100, R40, -R111 ;  /* 0x00000028646f7223 */ /* 0x000fc4000001086f */
[C---:B------:R-:W-:Y:S01]  /*6360*/  FFMA.FTZ R141, R102.reuse, R114, -R141 ;  /* 0x00000072668d7223 */ /* 0x040fe2000001088d */
[C---:B------:R-:W-:Y:S01]  /*6370*/  FFMA.FTZ R48, R102.reuse, R139, R48 ;  /* 0x0000008b66307223 */ /* 0x040fe20000010030 */
[C---:B------:R-:W-:Y:S01]  /*6380*/  FMUL.FTZ R123, R103.reuse, R115 ;  /* 0x00000073677b7220 */ /* 0x040fe20000410000 */
[-C--:B------:R-:W-:Y:S01]  /*6390*/  FMUL.FTZ R40, R103, R111.reuse ;  /* 0x0000006f67287220 */ /* 0x080fe20000410000 */
[----:B------:R-:W-:Y:S01]  /*63a0*/  FSEL R125, R125, RZ, !P6 ;  /* 0x000000ff7d7d7208 */ /* 0x000fe20007000000 */
[----:B------:R-:W-:Y:S01]  /*63b0*/  FADD.FTZ R141, R141, R104 ;  /* 0x000000688d8d7221 */ /* 0x000fe20000010000 */
[----:B------:R-:W-:Y:S01]  /*63c0*/  FADD.FTZ R48, RZ, R48 ;  /* 0x00000030ff307221 */ /* 0x000fe20000010000 */
[C---:B------:R-:W-:Y:S01]  /*63d0*/  FFMA.FTZ R111, R102.reuse, R111, -R123 ;  /* 0x0000006f666f7223 */ /* 0x040fe2000001087b */
[----:B------:R-:W-:Y:S01]  /*63e0*/  FFMA.FTZ R40, R102, R115, R40 ;  /* 0x0000007366287223 */ /* 0x000fe20000010028 */
[----:B------:R-:W-:Y:S01]  /*63f0*/  FMUL.FTZ R123, R22, R38 ;  /* 0x00000026167b7220 */ /* 0x000fe20000410000 */
[----:B------:R-:W-:Y:S01]  /*6400*/  FSEL R124, R117, 1, !P6 ;  /* 0x3f800000757c7808 */ /* 0x000fe20007000000 */
[CC--:B------:R-:W-:Y:S01]  /*6410*/  FMUL.FTZ R139, R125.reuse, R141.reuse ;  /* 0x0000008d7d8b7220 */ /* 0x0c0fe20000410000 */
[C---:B------:R-:W-:Y:S01]  /*6420*/  FMUL.FTZ R114, R125.reuse, R48 ;  /* 0x000000307d727220 */ /* 0x040fe20000410000 */
[----:B------:R-:W-:Y:S01]  /*6430*/  FMUL.FTZ R115, R125, R40 ;  /* 0x000000287d737220 */ /* 0x000fe20000410000 */
[----:B------:R-:W-:Y:S01]  /*6440*/  FSEL R123, R123, RZ, !P6 ;  /* 0x000000ff7b7b7208 */ /* 0x000fe20007000000 */
[C---:B------:R-:W-:Y:S01]  /*6450*/  FFMA.FTZ R139, R124.reuse, R48, R139 ;  /* 0x000000307c8b7223 */ /* 0x040fe2000001008b */
[C---:B------:R-:W-:Y:S01]  /*6460*/  FFMA.FTZ R114, R124.reuse, R141, -R114 ;  /* 0x0000008d7c727223 */ /* 0x040fe20000010872 */
[----:B------:R-:W-:Y:S01]  /*6470*/  FSEL R122, R121, RZ, !P5 ;  /* 0x000000ff797a7208 */ /* 0x000fe20006800000 */
[-C--:B------:R-:W-:Y:S01]  /*6480*/  FMUL.FTZ R117, R125, R111.reuse ;  /* 0x0000006f7d757220 */ /* 0x080fe20000410000 */
[----:B------:R-:W-:Y:S01]  /*6490*/  FFMA.FTZ R115, R124, R111, -R115 ;  /* 0x0000006f7c737223 */ /* 0x000fe20000010873 */
[----:B------:R-:W-:Y:S01]  /*64a0*/  FADD.FTZ R139, RZ, R139 ;  /* 0x0000008bff8b7221 */ /* 0x000fe20000010000 */
[----:B------:R-:W-:Y:S01]  /*64b0*/  FSEL R121, R120, 1, !P5 ;  /* 0x3f80000078797808 */ /* 0x000fe20006800000 */
[----:B------:R-:W-:Y:S01]  /*64c0*/  FADD.FTZ R114, R114, R123 ;  /* 0x0000007b72727221 */ /* 0x000fe20000010000 */
[----:B------:R-:W-:Y:S01]  /*64d0*/  FFMA.FTZ R117, R124, R40, R117 ;  /* 0x000000287c757223 */ /* 0x000fe20000010075 */
[----:B------:R-:W-:Y:S01]  /*64e0*/  FMUL.FTZ R48, R21, R37 ;  /* 0x0000002515307220 */ /* 0x000fe20000410000 */
[----:B------:R-:W-:Y:S01]  /*64f0*/  FMUL.FTZ R120, R122, R115 ;  /* 0x000000737a787220 */ /* 0x000fe20000410000 */
[C---:B------:R-:W-:Y:S01]  /*6500*/  FMUL.FTZ R41, R138.reuse, R41 ;  /* 0x000000298a297220 */ /* 0x040fe20000410000 */
[----:B------:R-:W-:Y:S01]  /*6510*/  FMUL.FTZ R116, R138, R145 ;  /* 0x000000918a747220 */ /* 0x000fe20000410000 */
[C---:B------:R-:W-:Y:S01]  /*6520*/  FMUL.FTZ R141, R122.reuse, R139 ;  /* 0x0000008b7a8d7220 */ /* 0x040fe20000410000 */
[-C--:B------:R-:W-:Y:S01]  /*6530*/  FMUL.FTZ R138, R122, R114.reuse ;  /* 0x000000727a8a7220 */ /* 0x080fe20000410000 */
[C---:B------:R-:W-:Y:S01]  /*6540*/  FFMA.FTZ R111, R121.reuse, R117, R120 ;  /* 0x00000075796f7223 */ /* 0x040fe20000010078 */
[----:B------:R-:W-:Y:S01]  /*6550*/  FSEL R120, R48, RZ, !P5 ;  /* 0x000000ff30787208 */ /* 0x000fe20006800000 */
[C---:B------:R-:W-:Y:S01]  /*6560*/  FFMA.FTZ R141, R121.reuse, R114, -R141 ;  /* 0x00000072798d7223 */ /* 0x040fe2000001088d */
[----:B------:R-:W-:Y:S01]  /*6570*/  FFMA.FTZ R138, R121, R139, R138 ;  /* 0x0000008b798a7223 */ /* 0x000fe2000001008a */
[----:B------:R-:W0:Y:S01]  /*6580*/  MUFU.SIN R113, R149 ;  /* 0x0000009500717308 */ /* 0x000e220000000400 */
[----:B------:R-:W-:Y:S01]  /*6590*/  FSEL R119, R119, RZ, !P4 ;  /* 0x000000ff77777208 */ /* 0x000fe20006000000 */
[----:B------:R-:W-:Y:S01]  /*65a0*/  FADD.FTZ R141, R141, R120 ;  /* 0x000000788d8d7221 */ /* 0x000fe20000010000 */
[----:B------:R-:W-:Y:S01]  /*65b0*/  FADD.FTZ R138, RZ, R138 ;  /* 0x0000008aff8a7221 */ /* 0x000fe20000010000 */
[----:B------:R-:W-:Y:S01]  /*65c0*/  FMUL.FTZ R40, R122, R117 ;  /* 0x000000757a287220 */ /* 0x000fe20000410000 */
[----:B------:R-:W-:Y:S01]  /*65d0*/  FMUL.FTZ R117, R20, R35 ;  /* 0x0000002314757220 */ /* 0x000fe20000410000 */
[----:B------:R-:W-:Y:S01]  /*65e0*/  FSEL R118, R118, 1, !P4 ;  /* 0x3f80000076767808 */ /* 0x000fe20006000000 */
[C---:B------:R-:W-:Y:S01]  /*65f0*/  FMUL.FTZ R139, R119.reuse, R141 ;  /* 0x0000008d778b7220 */ /* 0x040fe20000410000 */
[-C--:B------:R-:W-:Y:S01]  /*6600*/  FMUL.FTZ R114, R119, R138.reuse ;  /* 0x0000008a77727220 */ /* 0x080fe20000410000 */
[----:B------:R-:W-:Y:S01]  /*6610*/  FFMA.FTZ R40, R121, R115, -R40 ;  /* 0x0000007379287223 */ /* 0x000fe20000010828 */
[----:B------:R-:W-:Y:S01]  /*6620*/  FSEL R117, R117, RZ, !P4 ;  /* 0x000000ff75757208 */ /* 0x000fe20006000000 */
[C---:B------:R-:W-:Y:S01]  /*6630*/  FFMA.FTZ R139, R118.reuse, R138, R139 ;  /* 0x0000008a768b7223 */ /* 0x040fe2000001008b */
[----:B------:R-:W-:Y:S01]  /*6640*/  FFMA.FTZ R140, R118, R141, -R114 ;  /* 0x0000008d768c7223 */ /* 0x000fe20000010872 */
[CC--:B------:R-:W-:Y:S01]  /*6650*/  FMUL.FTZ R115, R119.reuse, R111.reuse ;  /* 0x0000006f77737220 */ /* 0x0c0fe20000410000 */
[-C--:B------:R-:W-:Y:S01]  /*6660*/  FMUL.FTZ R48, R119, R40.reuse ;  /* 0x0000002877307220 */ /* 0x080fe20000410000 */
[----:B------:R-:W-:Y:S01]  /*6670*/  FSEL R116, R116, RZ, !P3 ;  /* 0x000000ff74747208 */ /* 0x000fe20005800000 */
[----:B------:R-:W-:Y:S01]  /*6680*/  FADD.FTZ R139, RZ, R139 ;  /* 0x0000008bff8b7221 */ /* 0x000fe20000010000 */
[----:B------:R-:W-:Y:S01]  /*6690*/  FADD.FTZ R140, R140, R117 ;  /* 0x000000758c8c7221 */ /* 0x000fe20000010000 */
[C---:B------:R-:W-:Y:S01]  /*66a0*/  FFMA.FTZ R40, R118.reuse, R40, -R115 ;  /* 0x0000002876287223 */ /* 0x040fe20000010873 */
[----:B------:R-:W-:Y:S01]  /*66b0*/  FFMA.FTZ R48, R118, R111, R48 ;  /* 0x0000006f76307223 */ /* 0x000fe20000010030 */
[----:B------:R-:W-:Y:S01]  /*66c0*/  FMUL.FTZ R114, R19, R30 ;  /* 0x0000001e13727220 */ /* 0x000fe20000410000 */
[----:B------:R-:W-:Y:S01]  /*66d0*/  FSEL R115, R41, 1, !P3 ;  /* 0x3f80000029737808 */ /* 0x000fe20005800000 */
[----:B0-----:R-:W-:Y:S01]  /*66e0*/  FMUL.FTZ R113, R142, R113 ;  /* 0x000000718e717220 */ /* 0x001fe20000410000 */
[CC--:B------:R-:W-:Y:S01]  /*66f0*/  FMUL.FTZ R141, R116.reuse, R139.reuse ;  /* 0x0000008b748d7220 */ /* 0x0c0fe20000410000 */
[C---:B------:R-:W-:Y:S01]  /*6700*/  FMUL.FTZ R142, R116.reuse, R140 ;  /* 0x0000008c748e7220 */ /* 0x040fe20000410000 */
[C---:B------:R-:W-:Y:S01]  /*6710*/  FMUL.FTZ R138, R116.reuse, R48 ;  /* 0x00000030748a7220 */ /* 0x040fe20000410000 */
[----:B------:R-:W-:Y:S01]  /*6720*/  FMUL.FTZ R111, R116, R40 ;  /* 0x00000028746f7220 */ /* 0x000fe20000410000 */
[----:B------:R-:W-:Y:S01]  /*6730*/  FSEL R114, R114, RZ, !P3 ;  /* 0x000000ff72727208 */ /* 0x000fe20005800000 */
[C---:B------:R-:W-:Y:S01]  /*6740*/  FFMA.FTZ R141, R115.reuse, R140, -R141 ;  /* 0x0000008c738d7223 */ /* 0x040fe2000001088d */
[C---:B------:R-:W-:Y:S01]  /*6750*/  FFMA.FTZ R142, R115.reuse, R139, R142 ;  /* 0x0000008b738e7223 */ /* 0x040fe2000001008e */
[----:B------:R-:W-:Y:S01]  /*6760*/  FFMA.FTZ R41, R115, R40, -R138 ;  /* 0x0000002873297223 */ /* 0x000fe2000001088a */
[----:B------:R-:W-:Y:S01]  /*6770*/  FSEL R113, R113, RZ, !P2 ;  /* 0x000000ff71717208 */ /* 0x000fe20005000000 */
[----:B------:R-:W-:Y:S01]  /*6780*/  FFMA.FTZ R40, R115, R48, R111 ;  /* 0x0000003073287223 */ /* 0x000fe2000001006f */
[----:B------:R-:W-:Y:S01]  /*6790*/  FADD.FTZ R141, R141, R114 ;  /* 0x000000728d8d7221 */ /* 0x000fe20000010000 */
[----:B------:R-:W-:Y:S01]  /*67a0*/  FADD.FTZ R142, RZ, R142 ;  /* 0x0000008eff8e7221 */ /* 0x000fe20000010000 */
[----:B------:R-:W-:Y:S01]  /*67b0*/  FSEL R112, R112, 1, !P2 ;  /* 0x3f80000070707808 */ /* 0x000fe20005000000 */
[----:B------:R-:W-:Y:S01]  /*67c0*/  FMUL.FTZ R111, R18, R25 ;  /* 0x00000019126f7220 */ /* 0x000fe20000410000 */
[C---:B------:R-:W-:Y:S01]  /*67d0*/  FMUL.FTZ R48, R113.reuse, R40 ;  /* 0x0000002871307220 */ /* 0x040fe20000410000 */
[C---:B------:R-:W-:Y:S01]  /*67e0*/  FMUL.FTZ R143, R113.reuse, R141 ;  /* 0x0000008d718f7220 */ /* 0x040fe20000410000 */
[CC--:B------:R-:W-:Y:S01]  /*67f0*/  FMUL.FTZ R138, R113.reuse, R142.reuse ;  /* 0x0000008e718a7220 */ /* 0x0c0fe20000410000 */
[-C--:B------:R-:W-:Y:S01]  /*6800*/  FMUL.FTZ R139, R113, R41.reuse ;  /* 0x00000029718b7220 */ /* 0x080fe20000410000 */
[C---:B------:R-:W-:Y:S01]  /*6810*/  FFMA.FTZ R48, R112.reuse, R41, -R48 ;  /* 0x0000002970307223 */ /* 0x040fe20000010830 */
[C---:B------:R-:W-:Y:S01]  /*6820*/  FFMA.FTZ R142, R112.reuse, R142, R143 ;  /* 0x0000008e708e7223 */ /* 0x040fe2000001008f */
[----:B------:R-:W-:Y:S01]  /*6830*/  FSEL R111, R111, RZ, !P2 ;  /* 0x000000ff6f6f7208 */ /* 0x000fe20005000000 */
[C---:B------:R-:W-:Y:S01]  /*6840*/  FFMA.FTZ R140, R112.reuse, R141, -R138 ;  /* 0x0000008d708c7223 */ /* 0x040fe2000001088a */
[----:B------:R-:W-:Y:S01]  /*6850*/  FFMA.FTZ R40, R112, R40, R139 ;  /* 0x0000002870287223 */ /* 0x000fe2000001008b */
[----:B------:R-:W-:Y:S01]  /*6860*/  LEA R143, R51, UR15, 0x1 ;  /* 0x0000000f338f7c11 */ /* 0x000fe2000f8e08ff */
[----:B------:R-:W0:Y:S01]  /*6870*/  SHFL.UP PT, R41, R48, 0x1, RZ ;  /* 0x0420000030297989 */ /* 0x000e2200000e00ff */
[----:B------:R-:W-:Y:S01]  /*6880*/  LEA R138, R50, UR15, 0x1 ;  /* 0x0000000f328a7c11 */ /* 0x000fe2000f8e08ff */
[----:B------:R-:W-:Y:S01]  /*6890*/  FADD.FTZ R51, RZ, R142 ;  /* 0x0000008eff337221 */ /* 0x000fe20000010000 */
[----:B------:R-:W-:Y:S01]  /*68a0*/  FADD.FTZ R50, R140, R111 ;  /* 0x0000006f8c327221 */ /* 0x000fe20000010000 */
[----:B------:R-:W-:Y:S01]  /*68b0*/  LEA R140, R43, UR15, 0x1 ;  /* 0x0000000f2b8c7c11 */ /* 0x000fe2000f8e08ff */
[----:B------:R-:W1:Y:S04]  /*68c0*/  SHFL.UP PT, R141, R40, 0x1, RZ ;  /* 0x04200000288d7989 */ /* 0x000e6800000e00ff */
[----:B------:R-:W2:Y:S04]  /*68d0*/  SHFL.UP PT, R43, R51, 0x1, RZ ;  /* 0x04200000332b7989 */ /* 0x000ea800000e00ff */
[----:B------:R-:W3:Y:S01]  /*68e0*/  SHFL.UP PT, R139, R50, 0x1, RZ ;  /* 0x04200000328b7989 */ /* 0x000ee200000e00ff */
[----:B------:R-:W-:-:S02]  /*68f0*/  LEA R42, R42, UR15, 0x1 ;  /* 0x0000000f2a2a7c11 */ /* 0x000fc4000f8e08ff */
[----:B------:R-:W-:Y:S01]  /*6900*/  LEA R145, R130, UR15, 0x1 ;  /* 0x0000000f82917c11 */ /* 0x000fe2000f8e08ff */
[----:B------:R0:W-:Y:S01]  /*6910*/  STS.U16 [R138+0x500], R45 ;  /* 0x0005002d8a007388 */ /* 0x0001e20000000400 */
[----:B------:R-:W-:Y:S02]  /*6920*/  LEA R130, R131, UR15, 0x1 ;  /* 0x0000000f83827c11 */ /* 0x000fe4000f8e08ff */
[----:B------:R-:W-:Y:S01]  /*6930*/  LEA R131, R132, UR15, 0x1 ;  /* 0x0000000f84837c11 */ /* 0x000fe2000f8e08ff */
[----:B------:R-:W-:Y:S01]  /*6940*/  STS.U16 [R143+0x540], R46 ;  /* 0x0005402e8f007388 */ /* 0x000fe20000000400 */
[----:B------:R-:W-:Y:S02]  /*6950*/  LEA R133, R133, UR15, 0x1 ;  /* 0x0000000f85857c11 */ /* 0x000fe4000f8e08ff */
[----:B------:R-:W-:Y:S01]  /*6960*/  ISETP.GE.AND P0, PT, R70, 0x1, PT ;  /* 0x000000014600780c */ /* 0x000fe20003f06270 */
[----:B------:R1:W-:Y:S01]  /*6970*/  STS.U16 [R42+0x580], R47 ;  /* 0x0005802f2a007388 */ /* 0x0003e20000000400 */
[----:B0-----:R-:W-:-:S03]  /*6980*/  FMUL.FTZ R45, R40, R41 ;  /* 0x00000029282d7220 */ /* 0x001fc60000410000 */
[----:B------:R-:W-:Y:S04]  /*6990*/  STS.U16 [R140+0x5c0], R49 ;  /* 0x0005c0318c007388 */ /* 0x000fe80000000400 */
[----:B------:R-:W-:Y:S01]  /*69a0*/  STS.U16 [R145+0x600], R52 ;  /* 0x0006003491007388 */ /* 0x000fe20000000400 */
[----:B-1----:R-:W-:-:S03]  /*69b0*/  FFMA.FTZ R47, R48, R141, R45 ;  /* 0x0000008d302f7223 */ /* 0x002fc6000001002d */
[----:B------:R-:W-:Y:S01]  /*69c0*/  STS.U16 [R130+0x640], R53 ;  /* 0x0006403582007388 */ /* 0x000fe20000000400 */
[----:B--2---:R-:W-:-:S03]  /*69d0*/  FMUL.FTZ R45, R40, R43 ;  /* 0x0000002b282d7220 */ /* 0x004fc60000410000 */
[----:B------:R-:W-:Y:S04]  /*69e0*/  STS.U16 [R131+0x680], R54 ;  /* 0x0006803683007388 */ /* 0x000fe80000000400 */
[----:B------:R0:W-:Y:S01]  /*69f0*/  STS.U16 [R133+0x6c0], R44 ;  /* 0x0006c02c85007388 */ /* 0x0001e20000000400 */
[----:B---3--:R-:W-:Y:S01]  /*6a00*/  FFMA.FTZ R45, R48, R139, -R45 ;  /* 0x0000008b302d7223 */ /* 0x008fe2000001082d */
[C---:B------:R-:W-:Y:S01]  /*6a10*/  FMUL.FTZ R42, R40.reuse, R141 ;  /* 0x0000008d282a7220 */ /* 0x040fe20000410000 */
[----:B0-----:R-:W-:Y:S02]  /*6a20*/  FMUL.FTZ R44, R40, R139 ;  /* 0x0000008b282c7220 */ /* 0x001fe40000410000 */
[----:B------:R-:W-:Y:S02]  /*6a30*/  @P0 FADD.FTZ R50, R50, R45 ;  /* 0x0000002d32320221 */ /* 0x000fe40000010000 */
[C---:B------:R-:W-:Y:S01]  /*6a40*/  FFMA.FTZ R44, R48.reuse, R43, R44 ;  /* 0x0000002b302c7223 */ /* 0x040fe2000001002c */
[----:B------:R-:W-:-:S03]  /*6a50*/  @P0 FFMA.FTZ R48, R48, R41, -R42 ;  /* 0x0000002930300223 */ /* 0x000fc6000001082a */
[----:B------:R-:W-:Y:S01]  /*6a60*/  @P0 FADD.FTZ R51, R51, R44 ;  /* 0x0000002c33330221 */ /* 0x000fe20000010000 */
[----:B------:R-:W0:Y:S01]  /*6a70*/  SHFL.UP PT, R42, R50, 0x2, RZ ;  /* 0x04400000322a7989 */ /* 0x000e2200000e00ff */
[----:B------:R-:W-:-:S03]  /*6a80*/  FSEL R47, R40, R47, !P0 ;  /* 0x0000002f282f7208 */ /* 0x000fc60004000000 */
[----:B------:R-:W1:Y:S04]  /*6a90*/  SHFL.UP PT, R43, R51, 0x2, RZ ;  /* 0x04400000332b7989 */ /* 0x000e6800000e00ff */
[----:B------:R-:W2:Y:S04]  /*6aa0*/  SHFL.UP PT, R40, R48, 0x2, RZ ;  /* 0x0440000030287989 */ /* 0x000ea800000e00ff */
[----:B------:R-:W3:Y:S01]  /*6ab0*/  SHFL.UP PT, R41, R47, 0x2, RZ ;  /* 0x044000002f297989 */ /* 0x000ee200000e00ff */
[----:B------:R-:W-:Y:S01]  /*6ac0*/  ISETP.GE.AND P0, PT, R70, 0x2, PT ;  /* 0x000000024600780c */ /* 0x000fe20003f06270 */
[C---:B0-----:R-:W-:Y:S01]  /*6ad0*/  FMUL.FTZ R46, R47.reuse, R42 ;  /* 0x0000002a2f2e7220 */ /* 0x041fe20000410000 */
[----:B-1----:R-:W-:-:S03]  /*6ae0*/  FMUL.FTZ R45, R47, R43 ;  /* 0x0000002b2f2d7220 */ /* 0x002fc60000410000 */
[C---:B------:R-:W-:Y:S01]  /*6af0*/  FFMA.FTZ R46, R48.reuse, R43, R46 ;  /* 0x0000002b302e7223 */ /* 0x040fe2000001002e */
[----:B--2---:R-:W-:Y:S01]  /*6b00*/  FMUL.FTZ R44, R47, R40 ;  /* 0x000000282f2c7220 */ /* 0x004fe20000410000 */
[----:B------:R-:W-:-:S06]  /*6b10*/  FFMA.FTZ R45, R48, R42, -R45 ;  /* 0x0000002a302d7223 */ /* 0x000fcc000001082d */
[----:B------:R-:W-:Y:S01]  /*6b20*/  @P0 FADD.FTZ R51, R51, R46 ;  /* 0x0000002e33330221 */ /* 0x000fe20000010000 */
        /* <DEDUP_REMOVED lines=9> */
[----:B------:R-:W-:Y:S01]  /*6bc0*/  ISETP.GE.AND P0, PT, R70, 0x4, PT ;  /* 0x000000044600780c */ /* 0x000fe20003f06270 */
[C---:B0-----:R-:W-:Y:S01]  /*6bd0*/  FMUL.FTZ R49, R44.reuse, R45 ;  /* 0x0000002d2c317220 */ /* 0x041fe20000410000 */
[----:B-1----:R-:W-:-:S03]  /*6be0*/  FMUL.FTZ R40, R44, R47 ;  /* 0x0000002f2c287220 */ /* 0x002fc60000410000 */
[----:B------:R-:W-:Y:S01]  /*6bf0*/  FFMA.FTZ R46, R48, R47, R49 ;  /* 0x0000002f302e7223 */ /* 0x000fe20000010031 */
[----:B--2---:R-:W-:Y:S01]  /*6c00*/  FMUL.FTZ R42, R44, R41 ;  /* 0x000000292c2a7220 */ /* 0x004fe20000410000 */
[----:B------:R-:W-:Y:S01]  /*6c10*/  FFMA.FTZ R45, R48, R45, -R40 ;  /* 0x0000002d302d7223 */ /* 0x000fe20000010828 */
[-C--:B---3--:R-:W-:Y:S02]  /*6c20*/  FMUL.FTZ R40, R44, R43.reuse ;  /* 0x0000002b2c287220 */ /* 0x088fe40000410000 */
[----:B------:R-:W-:-:S03]  /*6c30*/  FFMA.FTZ R43, R48, R43, R42 ;  /* 0x0000002b302b7223 */ /* 0x000fc6000001002a */
[----:B------:R-:W-:Y:S01]  /*6c40*/  @P0 FADD.FTZ R51, R51, R46 ;  /* 0x0000002e33330221 */ /* 0x000fe20000010000 */
[----:B------:R-:W-:Y:S01]  /*6c50*/  @P0 FADD.FTZ R50, R50, R45 ;  /* 0x0000002d32320221 */ /* 0x000fe20000010000 */
[----:B------:R-:W-:Y:S01]  /*6c60*/  @P0 FFMA.FTZ R48, R48, R41, -R40 ;  /* 0x0000002930300223 */ /* 0x000fe20000010828 */
[----:B------:R-:W-:Y:S02]  /*6c70*/  FSEL R43, R44, R43, !P0 ;  /* 0x0000002b2c2b7208 */ /* 0x000fe40004000000 */
[----:B------:R-:W0:Y:S04]  /*6c80*/  SHFL.UP PT, R44, R51, 0x8, RZ ;  /* 0x05000000332c7989 */ /* 0x000e2800000e00ff */
[----:B------:R-:W1:Y:S04]  /*6c90*/  SHFL.UP PT, R40, R48, 0x8, RZ ;  /* 0x0500000030287989 */ /* 0x000e6800000e00ff */
[----:B------:R-:W2:Y:S04]  /*6ca0*/  SHFL.UP PT, R42, R50, 0x8, RZ ;  /* 0x05000000322a7989 */ /* 0x000ea800000e00ff */
[----:B------:R-:W3:Y:S01]  /*6cb0*/  SHFL.UP PT, R41, R43, 0x8, RZ ;  /* 0x050000002b297989 */ /* 0x000ee200000e00ff */
[----:B------:R-:W-:Y:S01]  /*6cc0*/  ISETP.GE.AND P0, PT, R70, 0x8, PT ;  /* 0x000000084600780c */ /* 0x000fe20003f06270 */
[C---:B0-----:R-:W-:Y:S01]  /*6cd0*/  FMUL.FTZ R45, R43.reuse, R44 ;  /* 0x0000002c2b2d7220 */ /* 0x041fe20000410000 */
[C---:B-1----:R-:W-:Y:S01]  /*6ce0*/  FMUL.FTZ R46, R43.reuse, R40 ;  /* 0x000000282b2e7220 */ /* 0x042fe20000410000 */
[----:B--2---:R-:W-:-:S02]  /*6cf0*/  FMUL.FTZ R47, R43, R42 ;  /* 0x0000002a2b2f7220 */ /* 0x004fc40000410000 */
[C---:B------:R-:W-:Y:S01]  /*6d00*/  FFMA.FTZ R45, R48.reuse, R42, -R45 ;  /* 0x0000002a302d7223 */ /* 0x040fe2000001082d */
[CC--:B---3--:R-:W-:Y:S01]  /*6d10*/  FFMA.FTZ R46, R48.reuse, R41.reuse, R46 ;  /* 0x00000029302e7223 */ /* 0x0c8fe2000001002e */
[----:B------:R-:W-:Y:S01]  /*6d20*/  FFMA.FTZ R44, R48, R44, R47 ;  /* 0x0000002c302c7223 */ /* 0x000fe2000001002f */
[----:B------:R-:W-:-:S05]  /*6d30*/  FMUL.FTZ R41, R43, R41 ;  /* 0x000000292b297220 */ /* 0x000fca0000410000 */
        /* <DEDUP_REMOVED lines=8> */
[----:B------:R-:W-:-:S04]  /*6dc0*/  LOP3.LUT P0, RZ, R71, 0x1f, RZ, 0xc0, !PT ;  /* 0x0000001f47ff7812 */ /* 0x000fc8000780c0ff */
[----:B------:R-:W-:Y:S02]  /*6dd0*/  ISETP.EQ.OR P0, PT, RZ, UR6, P0 ;  /* 0x00000006ff007c0c */ /* 0x000fe40008702670 */
[C---:B------:R-:W-:Y:S02]  /*6de0*/  ISETP.GE.AND P2, PT, R70.reuse, 0x10, PT ;  /* 0x000000104600780c */ /* 0x040fe40003f46270 */
[----:B------:R-:W-:Y:S01]  /*6df0*/  ISETP.NE.AND P3, PT, R70, 0x1f, PT ;  /* 0x0000001f4600780c */ /* 0x000fe20003f65270 */
[----:B0-----:R-:W-:Y:S01]  /*6e00*/  FMUL.FTZ R44, R46, R45 ;  /* 0x0000002d2e2c7220 */ /* 0x001fe20000410000 */
[----:B------:R-:W-:Y:S01]  /*6e10*/  LEA R129, R70, R129, 0x5 ;  /* 0x0000008146817211 */ /* 0x000fe200078e28ff */
[-C--:B-1----:R-:W-:Y:S02]  /*6e20*/  FMUL.FTZ R49, R46, R47.reuse ;  /* 0x0000002f2e317220 */ /* 0x082fe40000410000 */
[----:B------:R-:W-:-:S04]  /*6e30*/  FFMA.FTZ R44, R48, R47, R44 ;  /* 0x0000002f302c7223 */ /* 0x000fc8000001002c */
[----:B------:R-:W-:Y:S01]  /*6e40*/  VOTEU.ALL UP0, P0 ;  /* 0x00000000003f7886 */ /* 0x000fe20000000000 */
[----:B--2---:R-:W-:Y:S01]  /*6e50*/  FMUL.FTZ R42, R46, R41 ;  /* 0x000000292e2a7220 */ /* 0x004fe20000410000 */
[----:B------:R-:W-:Y:S01]  /*6e60*/  FFMA.FTZ R49, R48, R45, -R49 ;  /* 0x0000002d30317223 */ /* 0x000fe20000010831 */
[-C--:B---3--:R-:W-:Y:S02]  /*6e70*/  FMUL.FTZ R40, R46, R43.reuse ;  /* 0x0000002b2e287220 */ /* 0x088fe40000410000 */
[----:B------:R-:W-:Y:S01]  /*6e80*/  FFMA.FTZ R43, R48, R43, R42 ;  /* 0x0000002b302b7223 */ /* 0x000fe2000001002a */
[----:B------:R-:W-:Y:S01]  /*6e90*/  LEA R134, R134, UR15, 0x1 ;  /* 0x0000000f86867c11 */ /* 0x000fe2000f8e08ff */
[----:B------:R-:W-:Y:S01]  /*6ea0*/  @P2 FFMA.FTZ R48, R48, R41, -R40 ;  /* 0x0000002930302223 */ /* 0x000fe20000010828 */
[----:B------:R-:W-:Y:S01]  /*6eb0*/  HFMA2.MMA R41, -RZ, RZ, 0, 0 ;  /* 0x00000000ff297435 */ /* 0x000fe200000001ff */
[----:B------:R-:W-:Y:S01]  /*6ec0*/  LEA R135, R135, UR15, 0x1 ;  /* 0x0000000f87877c11 */ /* 0x000fe2000f8e08ff */
[----:B------:R-:W-:Y:S01]  /*6ed0*/  @P2 FADD.FTZ R51, R51, R44 ;  /* 0x0000002c33332221 */ /* 0x000fe20000010000 */
[----:B------:R-:W-:Y:S01]  /*6ee0*/  LEA.HI.SX32 R157, R129, R129, 0x1b ;  /* 0x00000081819d7211 */ /* 0x000fe200078fdaff */
[----:B------:R-:W-:-:S02]  /*6ef0*/  @!UP0 ULEA UR18, UR7, UR15, 0x4 ;  /* 0x0000000f07128291 */ /* 0x000fc4000f8e203f */
[----:B------:R-:W-:Y:S01]  /*6f00*/  LEA R136, R136, UR15, 0x1 ;  /* 0x0000000f88887c11 */ /* 0x000fe2000f8e08ff */
[----:B------:R-:W-:Y:S01]  /*6f10*/  @P2 FADD.FTZ R50, R50, R49 ;  /* 0x0000003132322221 */ /* 0x000fe20000010000 */
[----:B------:R-:W-:Y:S02]  /*6f20*/  @!P3 SHF.R.U32.HI R44, RZ, 0x1, R71 ;  /* 0x00000001ff2cb819 */ /* 0x000fe40000011647 */
[----:B------:R-:W-:Y:S02]  /*6f30*/  LEA R137, R137, UR15, 0x1 ;  /* 0x0000000f89897c11 */ /* 0x000fe4000f8e08ff */
[----:B------:R-:W-:Y:S02]  /*6f40*/  FSEL R49, R46, R43, !P2 ;  /* 0x0000002b2e317208 */ /* 0x000fe40005000000 */
[----:B------:R-:W-:Y:S02]  /*6f50*/  CS2R R42, SRZ ;  /* 0x00000000002a7805 */ /* 0x000fe4000001ff00 */
[----:B------:R-:W-:Y:S01]  /*6f60*/  MOV R40, 0x3f800000 ;  /* 0x3f80000000287802 */ /* 0x000fe20000000f00 */
[----:B------:R-:W-:Y:S01]  /*6f70*/  STS.U16 [R134+0x700], R55 ;  /* 0x0007003786007388 */ /* 0x000fe20000000400 */
[----:B------:R-:W-:-:S02]  /*6f80*/  LEA R157, R157, UR15, 0x1 ;  /* 0x0000000f9d9d7c11 */ /* 0x000fc4000f8e08ff */
[----:B------:R-:W-:Y:S01]  /*6f90*/  @!P3 LOP3.LUT R44, R44, 0x7ffffff0, RZ, 0xc0, !PT ;  /* 0x7ffffff02c2cb812 */ /* 0x000fe200078ec0ff */
[----:B------:R-:W-:Y:S04]  /*6fa0*/  STS.U16 [R135+0x740], R126 ;  /* 0x0007407e87007388 */ /* 0x000fe80000000400 */
[----:B------:R-:W-:Y:S04]  /*6fb0*/  STS.U16 [R136+0x780], R127 ;  /* 0x0007807f88007388 */ /* 0x000fe80000000400 */
[----:B------:R-:W-:Y:S01]  /*6fc0*/  STS.U16 [R137+0x7c0], R128 ;  /* 0x0007c08089007388 */ /* 0x000fe20000000400 */
[----:B------:R-:W-:-:S03]  /*6fd0*/  NOP ;  /* 0x0000000000007918 */ /* 0x000fc60000000000 */
[----:B------:R-:W0:Y:S04]  /*6fe0*/  LDS.U16 R156, [R157] ;  /* 0x000000009d9c7984 */ /* 0x000e280000000400 */
        /* <DEDUP_REMOVED lines=36> */
[----:B------:R-:W1:Y:S01]  /*7230*/  LDS.128 R52, [UR15+0x1090] ;  /* 0x0010900fff347984 */ /* 0x000e620008000c00 */
[----:B------:R-:W-:Y:S03]  /*7240*/  BSSY B0, `(.L_x_801) ;  /* 0x0000056000007945 */ /* 0x000fe60003800000 */
[----:B------:R-:W2:Y:S01]  /*7250*/  SHFL.UP PT, R50, R50, 0x1, RZ ;  /* 0x0420000032327989 */ /* 0x000ea200000e00ff */
[----:B0-----:R-:W-:-:S03]  /*7260*/  HADD2.F32 R156, -RZ, R156.H0_H0 ;  /* 0x2000009cff9c7230 */ /* 0x001fc60000004100 */
[----:B------:R-:W0:Y:S01]  /*7270*/  SHFL.UP PT, R51, R51, 0x1, RZ ;  /* 0x0420000033337989 */ /* 0x000e2200000e00ff */
[----:B-1----:R-:W-:-:S04]  /*7280*/  FMUL.FTZ R146, R47, R53 ;  /* 0x000000352f927220 */ /* 0x002fc80000410000 */
        /* <DEDUP_REMOVED lines=8> */
[----:B------:R-:W-:-:S04]  /*7310*/  SHF.R.U32.HI R52, RZ, 0x5, R71 ;  /* 0x00000005ff347819 */ /* 0x000fc80000011647 */
[----:B------:R-:W-:Y:S01]  /*7320*/  ISETP.NE.AND P0, PT, R52, RZ, PT ;  /* 0x000000ff3400720c */ /* 0x000fe20003f05270 */
[----:B------:R-:W-:Y:S01]  /*7330*/  FADD.FTZ R55, R55, R157 ;  /* 0x0000009d37377221 */ /* 0x000fe20000010000 */
[----:B------:R-:W1:Y:S01]  /*7340*/  SHFL.UP PT, R48, R48, 0x1, RZ ;  /* 0x0420000030307989 */ /* 0x000e6200000e00ff */
[----:B------:R-:W-:-:S03]  /*7350*/  HADD2.F32 R155, -RZ, R155.H0_H0 ;  /* 0x2000009bff9b7230 */ /* 0x000fc60000004100 */
[----:B------:R3:W4:Y:S01]  /*7360*/  SHFL.UP PT, R157, R49, 0x1, RZ ;  /* 0x04200000319d7989 */ /* 0x00072200000e00ff */
        /* <DEDUP_REMOVED lines=9> */
[----:B---3--:R-:W-:Y:S02]  /*7400*/  HADD2.F32 R49, -RZ, R158.H0_H0 ;  /* 0x2000009eff317230 */ /* 0x008fe40000004100 */
        /* <DEDUP_REMOVED lines=19> */
[----:B------:R-:W-:Y:S01]  /*7540*/  HADD2.F32 R144, -RZ, R144.H0_H0 ;  /* 0x20000090ff907230 */ /* 0x000fe20000004100 */
[----:B012-4-:R-:W-:Y:S06]  /*7550*/  @!P0 BRA `(.L_x_802) ;  /* 0x0000000000508947 */ /* 0x017fec0003800000 */
[----:B------:R-:W-:Y:S01]  /*7560*/  ISETP.NE.AND P0, PT, R70, RZ, PT ;  /* 0x000000ff4600720c */ /* 0x000fe20003f05270 */
[C---:B------:R-:W-:Y:S01]  /*7570*/  FMUL.FTZ R53, R157.reuse, R45 ;  /* 0x0000002d9d357220 */ /* 0x040fe20000410000 */
[----:B------:R-:W-:-:S11]  /*7580*/  FMUL.FTZ R54, R157, R44 ;  /* 0x0000002c9d367220 */ /* 0x000fd60000410000 */
        /* <DEDUP_REMOVED lines=13> */
[----:B------:R-:W-:Y:S02]  /*7660*/  MOV R47, R43 ;  /* 0x0000002b002f7202 */ /* 0x000fe40000000f00 */
[----:B------:R-:W-:Y:S02]  /*7670*/  MOV R46, R42 ;  /* 0x0000002a002e7202 */ /* 0x000fe40000000f00 */
[----:B------:R-:W-:Y:S01]  /*7680*/  MOV R44, R40 ;  /* 0x00000028002c7202 */ /* 0x000fe20000000f00 */
[----:B------:R-:W-:Y:S06]  /*7690*/  BRA `(.L_x_803) ;  /* 0x0000000000407947 */ /* 0x000fec0003800000 */
.L_x_802:
        /* <DEDUP_REMOVED lines=16> */
.L_x_803:
[----:B------:R-:W-:Y:S05]  /*77a0*/  BSYNC B0 ;  /* 0x0000000000007941 */ /* 0x000fea0003800000 */
.L_x_801:
        /* <DEDUP_REMOVED lines=126> */
.L_x_805:
[----:B------:R-:W-:Y:S05]  /*7f90*/  BSYNC B0 ;  /* 0x0000000000007941 */ /* 0x000fea0003800000 */
.L_x_804:
[CC--:B-----5:R-:W-:Y:S01]  /*7fa0*/  FMUL.FTZ R95, R147.reuse, R91.reuse ;  /* 0x0000005b935f7220 */ /* 0x0e0fe20000410000 */
[-C--:B0-----:R-:W-:Y:S01]  /*7fb0*/  FMUL.FTZ R46, R147, R90.reuse ;  /* 0x0000005a932e7220 */ /* 0x081fe20000410000 */
        /* <DEDUP_REMOVED lines=10> */
[-C--:B------:R-:W-:Y:S01]  /*8060*/  FFMA.FTZ R95, R145, R90.reuse, -R52 ;  /* 0x0000005a915f7223 */ /* 0x080fe20000010834 */
[-C--:B------:R-:W-:Y:S01]  /*8070*/  FFMA.FTZ R52, R127, R90.reuse, -R94 ;  /* 0x0000005a7f347223 */ /* 0x080fe2000001085e */
[-C--:B------:R-:W-:Y:S01]  /*8080*/  FMUL.FTZ R94, R130, R91.reuse ;  /* 0x0000005b825e7220 */ /* 0x080fe20000410000 */
[----:B------:R-:W-:Y:S01]  /*8090*/  UIADD3 UR7, UR7, 0x1, URZ ;  /* 0x0000000107077890 */ /* 0x000fe2000fffe03f */
[-C--:B------:R-:W-:Y:S01]  /*80a0*/  FMUL.FTZ R44, R155, R90.reuse ;  /* 0x0000005a9b2c7220 */ /* 0x080fe20000410000 */
[-C--:B------:R-:W-:Y:S01]  /*80b0*/  FMUL.FTZ R116, R140, R91.reuse ;  /* 0x0000005b8c747220 */ /* 0x080fe20000410000 */
[-C--:B------:R-:W-:Y:S01]  /*80c0*/  FFMA.FTZ R97, R129, R90.reuse, -R94 ;  /* 0x0000005a81617223 */ /* 0x080fe2000001085e */
[-C--:B------:R-:W-:Y:S01]  /*80d0*/  FFMA.FTZ R94, R131, R90.reuse, -R98 ;  /* 0x0000005a835e7223 */ /* 0x080fe20000010862 */
[-C--:B------:R-:W-:Y:S01]  /*80e0*/  FMUL.FTZ R98, R134, R91.reuse ;  /* 0x0000005b86627220 */ /* 0x080fe20000410000 */
[----:B------:R-:W-:Y:S01]  /*80f0*/  UISETP.GE.AND UP0, UPT, UR7, UR39, UPT ;  /* 0x000000270700728c */ /* 0x000fe2000bf06270 */
[-C--:B------:R-:W-:Y:S01]  /*8100*/  FMUL.FTZ R41, R155, R91.reuse ;  /* 0x0000005b9b297220 */ /* 0x080fe20000410000 */
[-C--:B------:R-:W-:Y:S01]  /*8110*/  FFMA.FTZ R45, R156, R91.reuse, R44 ;  /* 0x0000005b9c2d7223 */ /* 0x080fe2000001002c */
[-C--:B------:R-:W-:Y:S01]  /*8120*/  FFMA.FTZ R101, R133, R90.reuse, -R98 ;  /* 0x0000005a85657223 */ /* 0x080fe20000010862 */
[-C--:B------:R-:W-:Y:S01]  /*8130*/  FFMA.FTZ R98, R135, R90.reuse, -R106 ;  /* 0x0000005a87627223 */ /* 0x080fe2000001086a */
[-C--:B------:R-:W-:Y:S01]  /*8140*/  FMUL.FTZ R106, R138, R91.reuse ;  /* 0x0000005b8a6a7220 */ /* 0x080fe20000410000 */
[-C--:B------:R-:W-:Y:S01]  /*8150*/  FMUL.FTZ R47, R153, R91.reuse ;  /* 0x0000005b992f7220 */ /* 0x080fe20000410000 */
[-C--:B------:R-:W-:Y:S01]  /*8160*/  FMUL.FTZ R44, R151, R90.reuse ;  /* 0x0000005a972c7220 */ /* 0x080fe20000410000 */
[-C--:B------:R-:W-:Y:S01]  /*8170*/  FMUL.FTZ R87, R149, R91.reuse ;  /* 0x0000005b95577220 */ /* 0x080fe20000410000 */
[-C--:B------:R-:W-:Y:S01]  /*8180*/  FFMA.FTZ R103, R137, R90.reuse, -R106 ;  /* 0x0000005a89677223 */ /* 0x080fe2000001086a */
[-C--:B------:R-:W-:Y:S01]  /*8190*/  FFMA.FTZ R106, R139, R90.reuse, -R116 ;  /* 0x0000005a8b6a7223 */ /* 0x080fe20000010874 */
        /* <DEDUP_REMOVED lines=14> */
[-C--:B------:R-:W-:Y:S01]  /*8280*/  FFMA.FTZ R40, R156, R90.reuse, -R41 ;  /* 0x0000005a9c287223 */ /* 0x080fe20000010829 */
[----:B------:R-:W-:Y:S01]  /*8290*/  PLOP3.LUT P0, PT, PT, PT, UP0, 0x80, 0x0 ;  /* 0x000000000000781c */ /* 0x000fe20003f0f008 */
[-C--:B------:R-:W-:Y:S01]  /*82a0*/  FFMA.FTZ R41, R154, R90.reuse, -R47 ;  /* 0x0000005a9a297223 */ /* 0x080fe2000001082f */
[-C--:B------:R-:W-:Y:S01]  /*82b0*/  FFMA.FTZ R85, R152, R91.reuse, R44 ;  /* 0x0000005b98557223 */ /* 0x080fe2000001002c */
[----:B------:R-:W-:Y:S01]  /*82c0*/  FMUL.FTZ R47, R151, R91 ;  /* 0x0000005b972f7220 */ /* 0x000fe20000410000 */
[-C--:B------:R-:W-:Y:S01]  /*82d0*/  FFMA.FTZ R44, R150, R90.reuse, -R87 ;  /* 0x0000005a962c7223 */ /* 0x080fe20000010857 */
[-C--:B------:R-:W-:Y:S01]  /*82e0*/  FFMA.FTZ R107, R141, R90.reuse, -R116 ;  /* 0x0000005a8d6b7223 */ /* 0x080fe20000010874 */
[----:B------:R-:W-:Y:S01]  /*82f0*/  FMUL.FTZ R42, R42, R45 ;  /* 0x0000002d2a2a7220 */ /* 0x000fe20000410000 */
        /* <DEDUP_REMOVED lines=11> */
[C---:B------:R-:W-:Y:S01]  /*83b0*/  FFMA.FTZ R144, R143.reuse, R91, R144 ;  /* 0x0000005b8f907223 */ /* 0x040fe20000010090 */
[----:B------:R-:W-:Y:S01]  /*83c0*/  FADD.FTZ R45, RZ, R112 ;  /* 0x00000070ff2d7221 */ /* 0x000fe20000010000 */
        /* <DEDUP_REMOVED lines=50> */
.L_x_800:
        /* <DEDUP_REMOVED lines=18> */
[----:B------:R-:W-:Y:S01]  /*8810*/  F2FP.F16.F32.PACK_AB R8, R8, R9 ;  /* 0x000000090808723e */ /* 0x000fe200000000ff */
[----:B------:R-:W0:Y:S01]  /*8820*/  @!P0 LDC R0, c[0x0][0x218] ;  /* 0x00008600ff008b82 */ /* 0x000e220000000800 */
[----:B------:R-:W-:Y:S02]  /*8830*/  F2FP.F16.F32.PACK_AB R6, R6, R7 ;  /* 0x000000070606723e */ /* 0x000fe400000000ff */
[----:B------:R-:W-:-:S02]  /*8840*/  F2FP.F16.F32.PACK_AB R4, R4, R5 ;  /* 0x000000050404723e */ /* 0x000fc400000000ff */
[----:B------:R-:W-:Y:S02]  /*8850*/  F2FP.F16.F32.PACK_AB R2, R2, R3 ;  /* 0x000000030202723e */ /* 0x000fe400000000ff */
[----:B------:R-:W-:Y:S02]  /*8860*/  MOV R3, UR6 ;  /* 0x0000000600037c02 */ /* 0x000fe40008000f00 */
[----:B------:R-:W-:Y:S02]  /*8870*/  PRMT R13, R14, 0x7632, R13 ;  /* 0x000076320e0d7816 */ /* 0x000fe4000000000d */
[----:B------:R-:W-:Y:S02]  /*8880*/  PRMT R15, R12, 0x7632, R15 ;  /* 0x000076320c0f7816 */ /* 0x000fe4000000000f */
[----:B------:R-:W-:Y:S01]  /*8890*/  PRMT R7, R8, 0x7632, R7 ;  /* 0x0000763208077816 */ /* 0x000fe20000000007 */
[----:B------:R1:W-:Y:S01]  /*88a0*/  STS.U16 [R66+0x2], R33 ;  /* 0x0000022142007388 */ /* 0x0003e20000000400 */
[----:B------:R-:W-:-:S02]  /*88b0*/  PRMT R9, R6, 0x7632, R9 ;  /* 0x0000763206097816 */ /* 0x000fc40000000009 */
[----:B------:R-:W-:Y:S01]  /*88c0*/  PRMT R5, R4, 0x7610, R5 ;  /* 0x0000761004057816 */ /* 0x000fe20000000005 */
[----:B------:R1:W-:Y:S04]  /*88d0*/  STS.U16 [R66+0xc], R10 ;  /* 0x00000c0a42007388 */ /* 0x0003e80000000400 */
[----:B------:R-:W-:Y:S01]  /*88e0*/  STS.U16 [R66], R16 ;  /* 0x0000001042007388 */ /* 0x000fe20000000400 */
[----:B-1----:R-:W-:-:S03]  /*88f0*/  PRMT R33, R10, 0x7632, R33 ;  /* 0x000076320a217816 */ /* 0x002fc60000000021 */
[----:B------:R-:W-:Y:S01]  /*8900*/  STS.U16 [R66+0x4], R14 ;  /* 0x0000040e42007388 */ /* 0x000fe20000000400 */
[----:B------:R-:W-:Y:S01]  /*8910*/  PRMT R10, R4, 0x7632, R10 ;  /* 0x00007632040a7816 */ /* 0x000fe2000000000a */
[----:B0-----:R-:W-:Y:S02]  /*8920*/  @!P0 IMAD R4, R3, -0x400, R0 ;  /* 0xfffffc0003048824 */ /* 0x001fe400078e0200 */
[----:B------:R0:W-:Y:S04]  /*8930*/  STS.U16 [R66+0xe], R33 ;  /* 0x00000e2142007388 */ /* 0x0001e80000000400 */
        /* <DEDUP_REMOVED lines=11> */
[----:B------:R-:W-:Y:S01]  /*89f0*/  STS.U16 [R66+0x1e], R33 ;  /* 0x00001e2142007388 */ /* 0x000fe20000000400 */
[----:B------:R-:W-:-:S03]  /*8a00*/  NOP ;  /* 0x0000000000007918 */ /* 0x000fc60000000000 */
[----:B------:R-:W-:Y:S01]  /*8a10*/  LDS.U16 R29, [R164+0x280] ;  /* 0x00028000a41d7984 */ /* 0x000fe20000000400 */
[----:B0-----:R-:W-:-:S03]  /*8a20*/  SHF.L.U32 R2, R71, 0x4, RZ ;  /* 0x0000000447027819 */ /* 0x001fc600000006ff */
[----:B------:R-:W-:Y:S01]  /*8a30*/  LDS.U16 R163, [R163+0x2c0] ;  /* 0x0002c000a3a37984 */ /* 0x000fe20000000400 */
[----:B------:R-:W-:-:S03]  /*8a40*/  LOP3.LUT R2, R2, 0xfffffe00, RZ, 0xc0, !PT ;  /* 0xfffffe0002027812 */ /* 0x000fc600078ec0ff */
[----:B------:R-:W-:Y:S01]  /*8a50*/  LDS.U16 R31, [R162+0x300] ;  /* 0x00030000a21f7984 */ /* 0x000fe20000000400 */
[----:B------:R-:W-:-:S03]  /*8a60*/  LOP3.LUT R37, R2, 0x1f, R71, 0xf8, !PT ;  /* 0x0000001f02257812 */ /* 0x000fc600078ef847 */
[----:B------:R-:W-:Y:S01]  /*8a70*/  LDS.U16 R161, [R161+0x340] ;  /* 0x00034000a1a17984 */ /* 0x000fe20000000400 */
[----:B------:R-:W-:-:S03]  /*8a80*/  SHF.R.S32.HI R8, RZ, 0x1f, R37 ;  /* 0x0000001fff087819 */ /* 0x000fc60000011425 */
[----:B------:R-:W-:Y:S04]  /*8a90*/  LDS.U16 R33, [R160+0x380] ;  /* 0x00038000a0217984 */ /* 0x000fe80000000400 */
[----:B------:R-:W-:Y:S04]  /*8aa0*/  LDS.U16 R67, [R67+0x3c0] ;  /* 0x0003c00043437984 */ /* 0x000fe80000000400 */
        /* <DEDUP_REMOVED lines=37> */
.L_x_808:
[----:B------:R-:W-:Y:S05]  /*8d00*/  BSYNC B0 ;  /* 0x0000000000007941 */ /* 0x000fea0003800000 */
.L_x_807:
[----:B------:R-:W-:Y:S01]  /*8d10*/  ULDC.64 UR14, c[0x0][0x2b8] ;  /* 0x0000ae00000e7ab9 */ /* 0x000fe20000000a00 */
[----:B------:R-:W-:Y:S01]  /*8d20*/  MOV R3, R35 ;  /* 0x0000002300037202 */ /* 0x000fe20000000f00 */
[----:B------:R-:W-:Y:S01]  /*8d30*/  UIMAD UR7, UR21, UR14, URZ ;  /* 0x0000000e150772a4 */ /* 0x000fe2000f8e023f */
[C---:B0-----:R-:W-:Y:S01]  /*8d40*/  LOP3.LUT R7, R37.reuse, 0x40, RZ, 0xfc, !PT ;  /* 0x0000004025077812 */ /* 0x041fe200078efcff */
[----:B------:R-:W-:Y:S01]  /*8d50*/  UIADD3 UR12, UP1, UR12, 0x1000, URZ ;  /* 0x000010000c0c7890 */ /* 0x000fe2000ff3e03f */
[----:B------:R-:W-:Y:S01]  /*8d60*/  LOP3.LUT R5, R37, 0x20, RZ, 0xfc, !PT ;  /* 0x0000002025057812 */ /* 0x000fe200078efcff */
[----:B------:R-:W-:Y:S01]  /*8d70*/  IMAD.WIDE.U32 R2, R73, UR14, R2 ;  /* 0x0000000e49027c25 */ /* 0x000fe2000f8e0002 */
[-C--:B------:R-:W-:Y:S01]  /*8d80*/  ISETP.GE.AND P4, PT, R7, R0.reuse, PT ;  /* 0x000000000700720c */ /* 0x080fe20003f86270 */
[----:B------:R-:W-:Y:S01]  /*8d90*/  UIADD3 UR9, UP2, UR9, 0x800, URZ ;  /* 0x0000080009097890 */ /* 0x000fe2000ff5e03f */
[----:B------:R-:W-:Y:S01]  /*8da0*/  MOV R4, UR7 ;  /* 0x0000000700047c02 */ /* 0x000fe20008000f00 */
[----:B------:R-:W-:Y:S01]  /*8db0*/  USHF.L.U32 UR7, UR6, 0xa, URZ ;  /* 0x0000000a06077899 */ /* 0x000fe2000800063f */
[-C--:B------:R-:W-:Y:S01]  /*8dc0*/  ISETP.GE.AND P3, PT, R5, R0.reuse, PT ;  /* 0x000000000500720c */ /* 0x080fe20003f66270 */
[----:B------:R-:W-:Y:S01]  /*8dd0*/  UIADD3 UR6, UR6, 0x1, URZ ;  /* 0x0000000106067890 */ /* 0x000fe2000fffe03f */
[----:B------:R-:W-:Y:S01]  /*8de0*/  LOP3.LUT R9, R37, 0x60, RZ, 0xfc, !PT ;  /* 0x0000006025097812 */ /* 0x000fe200078efcff */
        /* <DEDUP_REMOVED lines=10> */
[----:B------:R-:W-:Y:S01]  /*8e90*/  UIADD3.X UR13, URZ, UR13, URZ, UP1, !UPT ;  /* 0x0000000d3f0d7290 */ /* 0x000fe20008ffe43f */
[----:B------:R-:W-:Y:S01]  /*8ea0*/  IADD3.X R3, R7, UR18, R3, P1, !PT ;  /* 0x0000001207037c10 */ /* 0x000fe20008ffe403 */
[----:B------:R-:W-:Y:S01]  /*8eb0*/  UIADD3.X UR11, URZ, UR11, URZ, UP2, !UPT ;  /* 0x0000000b3f0b7290 */ /* 0x000fe200097fe43f */
[----:B------:R-:W-:Y:S01]  /*8ec0*/  LEA R2, P0, R4, R5, 0x1 ;  /* 0x0000000504027211 */ /* 0x000fe200078008ff */
[----:B------:R-:W-:Y:S01]  /*8ed0*/  UIADD3.X UR10, URZ, UR10, URZ, UP3, !UPT ;  /* 0x0000000a3f0a7290 */ /* 0x000fe20009ffe43f */
[----:B------:R-:W-:-:S02]  /*8ee0*/  ISETP.GE.AND P5, PT, R9, R0, PT ;  /* 0x000000000900720c */ /* 0x000fc40003fa6270 */
[----:B------:R-:W-:Y:S02]  /*8ef0*/  ISETP.GE.AND P6, PT, R35, R0, PT ;  /* 0x000000002300720c */ /* 0x000fe40003fc6270 */
[C---:B------:R-:W-:Y:S02]  /*8f00*/  LOP3.LUT R5, R37.reuse, 0xa0, RZ, 0xfc, !PT ;  /* 0x000000a025057812 */ /* 0x040fe400078efcff */
[----:B------:R-:W-:Y:S02]  /*8f10*/  LOP3.LUT R7, R37, 0xc0, RZ, 0xfc, !PT ;  /* 0x000000c025077812 */ /* 0x000fe400078efcff */
[----:B------:R-:W-:Y:S02]  /*8f20*/  LEA.HI.X R3, R4, R8, R3, 0x1, P0 ;  /* 0x0000000804037211 */ /* 0x000fe400000f0c03 */
[-C--:B------:R-:W-:Y:S02]  /*8f30*/  ISETP.GE.AND P0, PT, R5, R0.reuse, PT ;  /* 0x000000000500720c */ /* 0x080fe40003f06270 */
[----:B------:R-:W-:Y:S01]  /*8f40*/  ISETP.GE.AND P1, PT, R7, R0, PT ;  /* 0x000000000700720c */ /* 0x000fe20003f26270 */
[----:B------:R0:W-:Y:S01]  /*8f50*/  @!P3 STG.E.U16 desc[UR16][R2.64+0x40], R11 ;  /* 0x0000400b0200b986 */ /* 0x0001e2000c101510 */
[----:B------:R-:W-:-:S02]  /*8f60*/  LOP3.LUT R5, R37, 0x100, RZ, 0xfc, !PT ;  /* 0x0000010025057812 */ /* 0x000fc400078efcff */
[C---:B------:R-:W-:Y:S01]  /*8f70*/  LOP3.LUT R7, R37.reuse, 0x120, RZ, 0xfc, !PT ;  /* 0x0000012025077812 */ /* 0x040fe200078efcff */
[----:B------:R0:W-:Y:S01]  /*8f80*/  @!P4 STG.E.U16 desc[UR16][R2.64+0x80], R13 ;  /* 0x0000800d0200c986 */ /* 0x0001e2000c101510 */
[----:B------:R-:W-:Y:S02]  /*8f90*/  LOP3.LUT R9, R37, 0xe0, RZ, 0xfc, !PT ;  /* 0x000000e025097812 */ /* 0x000fe400078efcff */
[-C--:B------:R-:W-:Y:S01]  /*8fa0*/  ISETP.GE.AND P3, PT, R5, R0.reuse, PT ;  /* 0x000000000500720c */ /* 0x080fe20003f66270 */
        /* <DEDUP_REMOVED lines=30> */
.L_x_810:
        /* <DEDUP_REMOVED lines=15> */
.L_x_5178:


//--------------------- .text._Z25selective_scan_fwd_kernelI32Selective_Scan_fwd_kernel_traitsILi64ELi16ELi1ELb0ELb0ELb1ELb1EN3c104HalfENS1_7complexIfEEEEv13SSMParamsBase --------------------------
	.section	.text._Z25selective_scan_fwd_kernelI32Selective_Scan_fwd_kernel_traitsILi64ELi16ELi1ELb0ELb0ELb1ELb1EN3c104HalfENS1_7complexIfEEEEv13SSMParamsBase,"ax",@progbits
	.align	128
        .global         _Z25selective_scan_fwd_kernelI32Selective_Scan_fwd_kernel_traitsILi64ELi16ELi1ELb0ELb0ELb1ELb1EN3c104HalfENS1_7complexIfEEEEv13SSMParamsBase
        .type           _Z25selective_scan_fwd_kernelI32Selective_Scan_fwd_kernel_traitsILi64ELi16ELi1ELb0ELb0ELb1ELb1EN3c104HalfENS1_7complexIfEEEEv13SSMParamsBase,@function
        .size           _Z25selective_scan_fwd_kernelI32Selective_Scan_fwd_kernel_traitsILi64ELi16ELi1ELb0ELb0ELb1ELb1EN3c104HalfENS1_7complexIfEEEEv13SSMParamsBase,(.L_x_5179 - _Z25selective_scan_fwd_kernelI32Selective_Scan_fwd_kernel_traitsILi64ELi16ELi1ELb0ELb0ELb1ELb1EN3c104HalfENS1_7complexIfEEEEv13SSMParamsBase)
        .other          _Z25selective_scan_fwd_kernelI32Selective_Scan_fwd_kernel_traitsILi64ELi16ELi1ELb0ELb0ELb1ELb1EN3c104HalfENS1_7complexIfEEEEv13SSMParamsBase,@"STO_CUDA_ENTRY STV_DEFAULT"
_Z25selective_scan_fwd_kernelI32Selective_Scan_fwd_kernel_traitsILi64ELi16ELi1ELb0ELb0ELb1ELb1EN3c104HalfENS1_7complexIfEEEEv13SSMParamsBase:
.text._Z25selective_scan_fwd_kernelI32Selective_Scan_fwd_kernel_traitsILi64ELi16ELi1ELb0ELb0ELb1ELb1EN3c104HalfENS1_7complexIfEEEEv13SSMParamsBase:
        /* <DEDUP_REMOVED lines=110> */
.L_x_854:
        /* <DEDUP_REMOVED lines=31> */
[----:B0-----:R-:W-:Y:S02]  /*08d0*/  PRMT R6, RZ, 0x7610, R6 ;  /* 0x00007610ff067816 */ /* 0x001fe40000000006 */
        /* <DEDUP_REMOVED lines=280> */
.L_x_812:
[----:B------:R-:W-:Y:S05]  /*1a60*/  BSYNC B0 ;  /* 0x0000000000007941 */ /* 0x000fea0003800000 */
.L_x_811:
        /* <DEDUP_REMOVED lines=36> */
.L_x_814:
[----:B------:R-:W-:Y:S05]  /*1cb0*/  BSYNC B0 ;  /* 0x0000000000007941 */ /* 0x000fea0003800000 */
.L_x_813:
        /* <DEDUP_REMOVED lines=38> */
.L_x_816:
[----:B------:R-:W-:Y:S05]  /*1f20*/  BSYNC B0 ;  /* 0x0000000000007941 */ /* 0x000fea0003800000 */
.L_x_815:
        /* <DEDUP_REMOVED lines=36> */
.L_x_818:
[----:B------:R-:W-:Y:S05]  /*2170*/  BSYNC B0 ;  /* 0x0000000000007941 */ /* 0x000fea0003800000 */
.L_x_817:
        /* <DEDUP_REMOVED lines=38> */
.L_x_820:
[----:B------:R-:W-:Y:S05]  /*23e0*/  BSYNC B0 ;  /* 0x0000000000007941 */ /* 0x000fea0003800000 */
.L_x_819:
        /* <DEDUP_REMOVED lines=36> */
.L_x_822:
[----:B------:R-:W-:Y:S05]  /*2630*/  BSYNC B0 ;  /* 0x0000000000007941 */ /* 0x000fea0003800000 */
.L_x_821:
        /* <DEDUP_REMOVED lines=38> */
.L_x_824:
[----:B------:R-:W-:Y:S05]  /*28a0*/  BSYNC B0 ;  /* 0x0000000000007941 */ /* 0x000fea0003800000 */
.L_x_823:
        /* <DEDUP_REMOVED lines=37> */
.L_x_826:
[----:B------:R-:W-:Y:S05]  /*2b00*/  BSYNC B0 ;  /* 0x0000000000007941 */ /* 0x000fea0003800000 */
.L_x_825:
        /* <DEDUP_REMOVED lines=42> */
.L_x_828:
[----:B------:R-:W-:Y:S05]  /*2db0*/  BSYNC B0 ;  /* 0x0000000000007941 */ /* 0x000fea0003800000 */
.L_x_827:
        /* <DEDUP_REMOVED lines=40> */
.L_x_830:
[----:B------:R-:W-:Y:S05]  /*3040*/  BSYNC B0 ;  /* 0x0000000000007941 */ /* 0x000fea0003800000 */
.L_x_829:
        /* <DEDUP_REMOVED lines=46> */
.L_x_832:
[----:B------:R-:W-:Y:S05]  /*3330*/  BSYNC B0 ;  /* 0x0000000000007941 */ /* 0x000fea0003800000 */
.L_x_831:
        /* <DEDUP_REMOVED lines=33> */
.L_x_834:
[----:B------:R-:W-:Y:S05]  /*3550*/  BSYNC B0 ;  /* 0x0000000000007941 */ /* 0x000fea0003800000 */
.L_x_833:
        /* <DEDUP_REMOVED lines=33> */
.L_x_836:
[----:B------:R-:W-:Y:S05]  /*3770*/  BSYNC B0 ;  /* 0x0000000000007941 */ /* 0x000fea0003800000 */
.L_x_835:
        /* <DEDUP_REMOVED lines=33> */
.L_x_838:
[----:B------:R-:W-:Y:S05]  /*3990*/  BSYNC B0 ;  /* 0x0000000000007941 */ /* 0x000fea0003800000 */
.L_x_837:
        /* <DEDUP_REMOVED lines=33> */
.L_x_840:
[----:B------:R-:W-:Y:S05]  /*3bb0*/  BSYNC B0 ;  /* 0x0000000000007941 */ /* 0x000fea0003800000 */
.L_x_839:
        /* <DEDUP_REMOVED lines=33> */
.L_x_842:
[----:B------:R-:W-:Y:S05]  /*3dd0*/  BSYNC B0 ;  /* 0x0000000000007941 */ /* 0x000fea0003800000 */
.L_x_841:
        /* <DEDUP_REMOVED lines=39> */
.L_x_849:
        /* <DEDUP_REMOVED lines=869> */
.L_x_845:
        /* <DEDUP_REMOVED lines=16> */
.L_x_846:
[----:B------:R-:W-:Y:S05]  /*77a0*/  BSYNC B0 ;  /* 0x0000000000007941 */ /* 0x000fea0003800000 */
.L_x_844:
        /* <DEDUP_REMOVED lines=126> */
.L_x_848:
[----:B------:R-:W-:Y:S05]  /*7f90*/  BSYNC B0 ;  /* 0x0000000000007941 */ /* 0x000fea0003800000 */
.L_x_847:
        /* <DEDUP_REMOVED lines=117> */
.L_x_843:
        /* <DEDUP_REMOVED lines=22> */
[----:B------:R-:W-:Y:S01]  /*8850*/  PRMT R22, R18, 0x7632, R22 ;  /* 0x0000763212167816 */ /* 0x000fe20000000016 */
[----:B------:R-:W0:Y:S01]  /*8860*/  @!P0 LDC R19, c[0x0][0x218] ;  /* 0x00008600ff138b82 */ /* 0x000e220000000800 */
[----:B------:R-:W-:-:S02]  /*8870*/  PRMT R23, R0, 0x7610, R23 ;  /* 0x0000761000177816 */ /* 0x000fc40000000017 */
[----:B------:R-:W-:Y:S02]  /*8880*/  PRMT R24, R0, 0x7632, R24 ;  /* 0x0000763200187816 */ /* 0x000fe40000000018 */
[----:B------:R-:W-:Y:S02]  /*8890*/  F2FP.F16.F32.PACK_AB R0, R10, R11 ;  /* 0x0000000b0a00723e */ /* 0x000fe400000000ff */
[----:B------:R-:W-:Y:S02]  /*88a0*/  PRMT R21, R18, 0x7610, R21 ;  /* 0x0000761012157816 */ /* 0x000fe40000000015 */
[----:B------:R-:W-:Y:S01]  /*88b0*/  F2FP.F16.F32.PACK_AB R18, R8, R9 ;  /* 0x000000090812723e */ /* 0x000fe200000000ff */
[----:B------:R1:W-:Y:S01]  /*88c0*/  STS.U16 [R66], R33 ;  /* 0x0000002142007388 */ /* 0x0003e20000000400 */
[----:B------:R-:W-:Y:S02]  /*88d0*/  MOV R39, UR7 ;  /* 0x0000000700277c02 */ /* 0x000fe40008000f00 */
[----:B------:R-:W-:Y:S01]  /*88e0*/  PRMT R25, R18, 0x7610, R25 ;  /* 0x0000761012197816 */ /* 0x000fe20000000019 */
[----:B------:R1:W-:Y:S02]  /*88f0*/  STS.U16 [R66+0x2], R20 ;  /* 0x0000021442007388 */ /* 0x0003e40000000400 */
[----:B------:R-:W-:-:S02]  /*8900*/  IMAD R39, R72, UR19, R39 ;  /* 0x0000001348277c24 */ /* 0x000fc4000f8e0227 */
[----:B------:R1:W-:Y:S02]  /*8910*/  STS.U16 [R66+0x6], R22 ;  /* 0x0000061642007388 */ /* 0x0003e40000000400 */
[C---:B-1----:R-:W-:Y:S02]  /*8920*/  PRMT R33, R0.reuse, 0x7610, R33 ;  /* 0x0000761000217816 */ /* 0x042fe40000000021 */
[----:B------:R1:W-:Y:S01]  /*8930*/  STS.U16 [R66+0x8], R23 ;  /* 0x0000081742007388 */ /* 0x0003e20000000400 */
[----:B------:R-:W-:Y:S02]  /*8940*/  PRMT R20, R0, 0x7632, R20 ;  /* 0x0000763200147816 */ /* 0x000fe40000000014 */
[----:B------:R-:W-:Y:S01]  /*8950*/  F2FP.F16.F32.PACK_AB R0, R6, R7 ;  /* 0x000000070600723e */ /* 0x000fe200000000ff */
[----:B------:R1:W-:Y:S03]  /*8960*/  STS.U16 [R66+0x4], R21 ;  /* 0x0000041542007388 */ /* 0x0003e60000000400 */
[C---:B------:R-:W-:Y:S01]  /*8970*/  PRMT R22, R0.reuse, 0x7610, R22 ;  /* 0x0000761000167816 */ /* 0x040fe20000000016 */
[----:B------:R0:W-:Y:S01]  /*8980*/  STS.U16 [R66+0xa], R24 ;  /* 0x00000a1842007388 */ /* 0x0001e20000000400 */
[----:B-1----:R-:W-:-:S02]  /*8990*/  PRMT R23, R0, 0x7632, R23 ;  /* 0x0000763200177816 */ /* 0x002fc40000000017 */
[----:B------:R-:W-:Y:S01]  /*89a0*/  F2FP.F16.F32.PACK_AB R0, R4, R5 ;  /* 0x000000050400723e */ /* 0x000fe200000000ff */
[----:B------:R1:W-:Y:S01]  /*89b0*/  STS.U16 [R66+0xe], R20 ;  /* 0x00000e1442007388 */ /* 0x0003e20000000400 */
[----:B------:R-:W-:Y:S02]  /*89c0*/  PRMT R21, R18, 0x7632, R21 ;  /* 0x0000763212157816 */ /* 0x000fe40000000015 */
[----:B------:R-:W-:Y:S01]  /*89d0*/  F2FP.F16.F32.PACK_AB R18, R2, R3 ;  /* 0x000000030212723e */ /* 0x000fe200000000ff */
[----:B------:R-:W-:Y:S01]  /*89e0*/  STS.U16 [R66+0xc], R33 ;  /* 0x00000c2142007388 */ /* 0x000fe20000000400 */
[C---:B0-----:R-:W-:Y:S02]  /*89f0*/  PRMT R24, R0.reuse, 0x7610, R24 ;  /* 0x0000761000187816 */ /* 0x041fe40000000018 */
[----:B------:R-:W-:Y:S01]  /*8a00*/  PRMT R26, R0, 0x7632, R26 ;  /* 0x00007632001a7816 */ /* 0x000fe2000000001a */
[----:B------:R-:W-:Y:S01]  /*8a10*/  STS.U16 [R66+0x10], R25 ;  /* 0x0000101942007388 */ /* 0x000fe20000000400 */
[----:B------:R-:W-:-:S02]  /*8a20*/  MOV R0, UR6 ;  /* 0x0000000600007c02 */ /* 0x000fc40008000f00 */
[----:B-1----:R-:W-:Y:S01]  /*8a30*/  PRMT R20, R18, 0x7632, R20 ;  /* 0x0000763212147816 */ /* 0x002fe20000000014 */
[----:B------:R0:W-:Y:S02]  /*8a40*/  STS.U16 [R66+0x12], R21 ;  /* 0x0000121542007388 */ /* 0x0001e40000000400 */
[----:B------:R-:W-:Y:S01]  /*8a50*/  @!P0 IMAD R19, R0, -0x400, R19 ;  /* 0xfffffc0000138824 */ /* 0x000fe200078e0213 */
[----:B------:R-:W-:Y:S01]  /*8a60*/  SHF.L.U32 R0, R71, 0x4, RZ ;  /* 0x0000000447007819 */ /* 0x000fe200000006ff */
[----:B------:R-:W-:Y:S03]  /*8a70*/  STS.U16 [R66+0x14], R22 ;  /* 0x0000141642007388 */ /* 0x000fe60000000400 */
[----:B------:R-:W-:Y:S01]  /*8a80*/  LOP3.LUT R80, R0, 0xfffffe00, RZ, 0xc0, !PT ;  /* 0xfffffe0000507812 */ /* 0x000fe200078ec0ff */
[----:B------:R1:W-:Y:S03]  /*8a90*/  STS.U16 [R66+0x16], R23 ;  /* 0x0000161742007388 */ /* 0x0003e60000000400 */
[----:B0-----:R-:W-:Y:S01]  /*8aa0*/  LOP3.LUT R21, R80, 0x1f, R71, 0xf8, !PT ;  /* 0x0000001f50157812 */ /* 0x001fe200078ef847 */
[----:B------:R-:W-:Y:S03]  /*8ab0*/  STS.U16 [R66+0x18], R24 ;  /* 0x0000181842007388 */ /* 0x000fe60000000400 */
[----:B------:R-:W-:Y:S01]  /*8ac0*/  SHF.R.S32.HI R44, RZ, 0x1f, R21 ;  /* 0x0000001fff2c7819 */ /* 0x000fe20000011415 */
[----:B------:R-:W-:Y:S01]  /*8ad0*/  STS.U16 [R66+0x1a], R26 ;  /* 0x00001a1a42007388 */ /* 0x000fe20000000400 */
[----:B-1----:R-:W-:-:S03]  /*8ae0*/  IMAD.WIDE.U32 R22, R72, UR18, RZ ;  /* 0x0000001248167c25 */ /* 0x002fc6000f8e00ff */
[----:B------:R0:W-:Y:S04]  /*8af0*/  STS.U16 [R66+0x1c], R18 ;  /* 0x00001c1242007388 */ /* 0x0001e80000000400 */
[----:B------:R-:W-:Y:S01]  /*8b00*/  STS.U16 [R66+0x1e], R20 ;  /* 0x00001e1442007388 */ /* 0x000fe20000000400 */
[----:B------:R-:W-:-:S03]  /*8b10*/  NOP ;  /* 0x0000000000007918 */ /* 0x000fc60000000000 */
[----:B------:R-:W-:Y:S01]  /*8b20*/  LDS.U16 R53, [R164+0x280] ;  /* 0x00028000a4357984 */ /* 0x000fe20000000400 */
[----:B0-----:R-:W-:-:S03]  /*8b30*/  IADD3 R18, P2, R21, UR20, RZ ;  /* 0x0000001415127c10 */ /* 0x001fc6000ff5e0ff */
[----:B------:R-:W-:Y:S04]  /*8b40*/  LDS.U16 R55, [R163+0x2c0] ;  /* 0x0002c000a3377984 */ /* 0x000fe80000000400 */
[----:B------:R-:W-:Y:S04]  /*8b50*/  LDS.U16 R57, [R162+0x300] ;  /* 0x00030000a2397984 */ /* 0x000fe80000000400 */
[----:B------:R-:W-:Y:S04]  /*8b60*/  LDS.U16 R59, [R161+0x340] ;  /* 0x00034000a13b7984 */ /* 0x000fe80000000400 */
        /* <DEDUP_REMOVED lines=30> */
.L_x_851:
[----:B------:R-:W-:Y:S05]  /*8d50*/  BSYNC B0 ;  /* 0x0000000000007941 */ /* 0x000fea0003800000 */
.L_x_850:
[----:B------:R-:W-:Y:S01]  /*8d60*/  ULDC.64 UR18, c[0x0][0x2b8] ;  /* 0x0000ae0000127ab9 */ /* 0x000fe20000000a00 */
[----:B------:R-:W-:Y:S01]  /*8d70*/  IADD3 R23, R23, R39, RZ ;  /* 0x0000002717177210 */ /* 0x000fe20007ffe0ff */
[----:B------:R-:W-:Y:S01]  /*8d80*/  UIMAD UR7, UR21, UR18, URZ ;  /* 0x00000012150772a4 */ /* 0x000fe2000f8e023f */
[C---:B------:R-:W-:Y:S02]  /*8d90*/  LOP3.LUT R20, R21.reuse, 0x60, RZ, 0xfc, !PT ;  /* 0x0000006015147812 */ /* 0x040fe400078efcff */
[----:B0-----:R-:W-:Y:S01]  /*8da0*/  LOP3.LUT R29, R21, 0x140, RZ, 0xfc, !PT ;  /* 0x00000140151d7812 */ /* 0x001fe200078efcff */
[----:B------:R-:W-:Y:S01]  /*8db0*/  IMAD.WIDE.U32 R22, R73, UR18, R22 ;  /* 0x0000001249167c25 */ /* 0x000fe2000f8e0016 */
[----:B------:R-:W-:Y:S02]  /*8dc0*/  ISETP.GE.AND P3, PT, R20, R65, PT ;  /* 0x000000411400720c */ /* 0x000fe40003f66270 */
[----:B------:R-:W-:Y:S01]  /*8dd0*/  MOV R0, UR7 ;  /* 0x0000000700007c02 */ /* 0x000fe20008000f00 */
[----:B------:R-:W-:Y:S01]  /*8de0*/  ULDC UR7, c[0x0][0x218] ;  /* 0x0000860000077ab9 */ /* 0x000fe20000000800 */
[----:B------:R-:W-:Y:S01]  /*8df0*/  IADD3 R24, P2, R22, UR20, RZ ;  /* 0x0000001416187c10 */ /* 0x000fe2000ff5e0ff */
[----:B------:R-:W-:Y:S01]  /*8e00*/  UIMAD UR7, UR6, -0x400, UR7 ;  /* 0xfffffc00060778a4 */ /* 0x000fe2000f8e0207 */
[----:B------:R-:W-:Y:S01]  /*8e10*/  LOP3.LUT R22, R21, 0x40, RZ, 0xfc, !PT ;  /* 0x0000004015167812 */ /* 0x000fe200078efcff */
[----:B------:R-:W-:Y:S01]  /*8e20*/  IMAD R25, R73, UR19, R0 ;  /* 0x0000001349197c24 */ /* 0x000fe2000f8e0200 */
[----:B------:R-:W-:Y:S01]  /*8e30*/  ULDC.64 UR18, c[0x0][0x308] ;  /* 0x0000c20000127ab9 */ /* 0x000fe20000000a00 */
[----:B------:R-:W-:-:S02]  /*8e40*/  LOP3.LUT R0, R21, 0x20, RZ, 0xfc, !PT ;  /* 0x0000002015007812 */ /* 0x000fc400078efcff */
[----:B------:R-:W-:Y:S02]  /*8e50*/  LEA R39, P1, R21, UR18, 0x1 ;  /* 0x0000001215277c11 */ /* 0x000fe4000f8208ff */
[----:B------:R-:W-:Y:S02]  /*8e60*/  IADD3.X R23, R25, UR23, R23, P2, !PT ;  /* 0x0000001719177c10 */ /* 0x000fe400097fe417 */
[----:B------:R-:W-:Y:S01]  /*8e70*/  LEA.HI.X R25, R21, UR19, R44, 0x1, P1 ;  /* 0x0000001315197c11 */ /* 0x000fe200088f0c2c */
[----:B------:R-:W-:Y:S01]  /*8e80*/  ULDC.64 UR18, c[0x0][0x2a0] ;  /* 0x0000a80000127ab9 */ /* 0x000fe20000000a00 */
[----:B------:R-:W-:Y:S01]  /*8e90*/  LEA R38, P4, R24, R39, 0x1 ;  /* 0x0000002718267211 */ /* 0x000fe200078808ff */
        /* <DEDUP_REMOVED lines=9> */
[----:B------:R-:W-:Y:S01]  /*8f30*/  @!P1 STG.E.U16 desc[UR16][R38.64+0x40], R31 ;  /* 0x0000401f26009986 */ /* 0x000fe2000c101510 */
[----:B------:R-:W-:-:S02]  /*8f40*/  LOP3.LUT R25, R21, 0xc0, RZ, 0xfc, !PT ;  /* 0x000000c015197812 */ /* 0x000fc400078efcff */
[C---:B------:R-:W-:Y:S02]  /*8f50*/  LOP3.LUT R26, R21.reuse, 0xe0, RZ, 0xfc, !PT ;  /* 0x000000e0151a7812 */ /* 0x040fe400078efcff */
[C---:B------:R-:W-:Y:S02]  /*8f60*/  LOP3.LUT R27, R21.reuse, 0x100, RZ, 0xfc, !PT ;  /* 0x00000100151b7812 */ /* 0x040fe400078efcff */
[----:B------:R-:W-:Y:S01]  /*8f70*/  LOP3.LUT R28, R21, 0x120, RZ, 0xfc, !PT ;  /* 0x00000120151c7812 */ /* 0x000fe200078efcff */
[----:B------:R0:W-:Y:S01]  /*8f80*/  @!P5 STG.E.U16 desc[UR16][R38.64+0x100], R37 ;  /* 0x000100252600d986 */ /* 0x0001e2000c101510 */
[-C--:B------:R-:W-:Y:S02]  /*8f90*/  ISETP.GE.AND P5, PT, R29, R65.reuse, PT ;  /* 0x000000411d00720c */ /* 0x080fe40003fa6270 */
[----:B------:R-:W-:Y:S01]  /*8fa0*/  ISETP.GE.AND P1, PT, R25, R65, PT ;  /* 0x000000411900720c */ /* 0x000fe20003f26270 */
[----:B------:R-:W-:Y:S01]  /*8fb0*/  @!P6 STG.E.U16 desc[UR16][R38.64+0x140], R43 ;  /* 0x0001402b2600e986 */ /* 0x000fe2000c101510 */
[----:B------:R-:W-:-:S02]  /*8fc0*/  ISETP.GE.AND P6, PT, R21, UR7, PT ;  /* 0x0000000715007c0c */ /* 0x000fc4000bfc6270 */
[-C--:B------:R-:W-:Y:S01]  /*8fd0*/  ISETP.GE.AND P3, PT, R27, R65.reuse, PT ;  /* 0x000000411b00720c */ /* 0x080fe20003f66270 */
[----:B------:R1:W-:Y:S01]  /*8fe0*/  @!P2 STG.E.U16 desc[UR16][R38.64+0x80], R33 ;  /* 0x000080212600a986 */ /* 0x0003e2000c101510 */
[-C--:B------:R-:W-:Y:S02]  /*8ff0*/  ISETP.GE.AND P2, PT, R26, R65.reuse, PT ;  /* 0x000000411a00720c */ /* 0x080fe40003f46270 */
[----:B------:R-:W-:Y:S01]  /*9000*/  ISETP.GE.AND P4, PT, R28, R65, PT ;  /* 0x000000411c00720c */ /* 0x000fe20003f86270 */
[----:B0-----:R-:W-:Y:S01]  /*9010*/  IMAD.WIDE.U32 R36, R72, UR18, RZ ;  /* 0x0000001248247c25 */ /* 0x001fe2000f8e00ff */
[----:B------:R-:W-:Y:S01]  /*9020*/  LOP3.LUT R30, R21, 0x160, RZ, 0xfc, !PT ;  /* 0x00000160151e7812 */ /* 0x000fe200078efcff */
[----:B------:R-:W-:Y:S01]  /*9030*/  @!P5 STG.E.U16 desc[UR16][R38.64+0x280], R53 ;  /* 0x000280352600d986 */ /* 0x000fe2000c101510 */
[----:B------:R-:W-:Y:S02]  /*9040*/  MOV R40, UR20 ;  /* 0x0000001400287c02 */ /* 0x000fe40008000f00 */
[----:B------:R-:W-:Y:S01]  /*9050*/  MOV R41, UR23 ;  /* 0x0000001700297c02 */ /* 0x000fe20008000f00 */
[----:B------:R0:W-:Y:S01]  /*9060*/  @!P1 STG.E.U16 desc[UR16][R38.64+0x180], R45 ;  /* 0x0001802d26009986 */ /* 0x0001e2000c101510 */
[----:B------:R-:W-:-:S02]  /*9070*/  MOV R35, UR15 ;  /* 0x0000000f00237c02 */ /* 0x000fc40008000f00 */
[-C--:B------:R-:W-:Y:S01]  /*9080*/  ISETP.GE.AND P5, PT, R30, R65.reuse, PT ;  /* 0x000000411e00720c */ /* 0x080fe20003fa6270 */
[C---:B------:R-:W-:Y:S01]  /*9090*/  @!P6 IMAD.WIDE.U32 R40, R72.reuse, UR18, R40 ;  /* 0x000000124828ec25 */ /* 0x040fe2000f8e0028 */
[C---:B------:R-:W-:Y:S01]  /*90a0*/  LOP3.LUT R31, R21.reuse, 0x180, RZ, 0xfc, !PT ;  /* 0x00000180151f7812 */ /* 0x040fe200078efcff */
[----:B------:R2:W-:Y:S01]  /*90b0*/  @!P2 STG.E.U16 desc[UR16][R38.64+0x1c0], R47 ;  /* 0x0001c02f2600a986 */ /* 0x0005e2000c101510 */
[C---:B------:R-:W-:Y:S01]  /*90c0*/  LOP3.LUT R32, R21.reuse, 0x1a0, RZ, 0xfc, !PT ;  /* 0x000001a015207812 */ /* 0x040fe200078efcff */
[----:B------:R-:W-:Y:S01]  /*90d0*/  IMAD R35, R72, UR19, R35 ;  /* 0x0000001348237c24 */ /* 0x000fe2000f8e0223 */
[C---:B-1----:R-:W-:Y:S01]  /*90e0*/  LOP3.LUT R33, R21.reuse, 0x1c0, RZ, 0xfc, !PT ;  /* 0x000001c015217812 */ /* 0x042fe200078efcff */
[----:B------:R-:W-:Y:S01]  /*90f0*/  @!P3 STG.E.U16 desc[UR16][R38.64+0x200], R49 ;  /* 0x000200312600b986 */ /* 0x000fe2000c101510 */
[----:B------:R-:W-:Y:S01]  /*9100*/  LOP3.LUT R34, R21, 0x1e0, RZ, 0xfc, !PT ;  /* 0x000001e015227812 */ /* 0x000fe200078efcff */
[----:B------:R-:W-:Y:S01]  /*9110*/  ULDC.64 UR18, c[0x0][0x2a8] ;  /* 0x0000aa0000127ab9 */ /* 0x000fe20000000a00 */
[-C--:B------:R-:W-:Y:S01]  /*9120*/  ISETP.GE.AND P3, PT, R32, R65.reuse, PT ;  /* 0x000000412000720c */ /* 0x080fe20003f66270 */
[----:B------:R-:W-:Y:S01]  /*9130*/  @!P4 STG.E.U16 desc[UR16][R38.64+0x240], R51 ;  /* 0x000240332600c986 */ /* 0x000fe2000c101510 */
[-C--:B------:R-:W-:Y:S01]  /*9140*/  ISETP.GE.AND P4, PT, R31, R65.reuse, PT ;  /* 0x000000411f00720c */ /* 0x080fe20003f86270 */
[----:B------:R-:W-:Y:S01]  /*9150*/  UIMAD UR15, UR21, UR18, URZ ;  /* 0x00000012150f72a4 */ /* 0x000fe2000f8e023f */
[-C--:B------:R-:W-:Y:S01]  /*9160*/  ISETP.GE.AND P2, PT, R33, R65.reuse, PT ;  /* 0x000000412100720c */ /* 0x080fe20003f46270 */
[----:B------:R-:W-:Y:S01]  /*9170*/  @!P5 STG.E.U16 desc[UR16][R38.64+0x2c0], R55 ;  /* 0x0002c0372600d986 */ /* 0x000fe2000c101510 */
[----:B------:R-:W-:-:S02]  /*9180*/  ISETP.GE.AND P1, PT, R34, R65, PT ;  /* 0x000000412200720c */ /* 0x000fc40003f26270 */
[----:B------:R-:W-:Y:S02]  /*9190*/  IADD3 R37, R37, R35, RZ ;  /* 0x0000002325257210 */ /* 0x000fe40007ffe0ff */
[----:B------:R-:W-:Y:S02]  /*91a0*/  MOV R42, UR15 ;  /* 0x0000000f002a7c02 */ /* 0x000fe40008000f00 */
[----:B------:R-:W-:Y:S01]  /*91b0*/  @!P6 IADD3 R41, R35, R41, RZ ;  /* 0x000000292329e210 */ /* 0x000fe20007ffe0ff */
[----:B------:R-:W-:Y:S01]  /*91c0*/  @!P3 STG.E.U16 desc[UR16][R38.64+0x340], R59 ;  /* 0x0003403b2600b986 */ /* 0x000fe2000c101510 */
[----:B0-----:R-:W-:Y:S01]  /*91d0*/  IADD3 R45, P5, R21, 0x20, RZ ;  /* 0x00000020152d7810 */ /* 0x001fe20007fbe0ff */
[C---:B--2---:R-:W-:Y:S02]  /*91e0*/  IMAD R47, R73.reuse, UR19, R42 ;  /* 0x00000013492f7c24 */ /* 0x044fe4000f8e022a */
[----:B------:R-:W-:Y:S01]  /*91f0*/  @!P4 STG.E.U16 desc[UR16][R38.64+0x300], R57 ;  /* 0x000300392600c986 */ /* 0x000fe2000c101510 */
[----:B------:R-:W-:Y:S01]  /*9200*/  IADD3.X R46, RZ, R44, RZ, P5, !PT ;  /* 0x0000002cff2e7210 */ /* 0x000fe20002ffe4ff */
[----:B------:R-:W-:Y:S01]  /*9210*/  IMAD.WIDE.U32 R42, R73, UR18, R36 ;  /* 0x00000012492a7c25 */ /* 0x000fe2000f8e0024 */
[C---:B------:R-:W-:Y:S01]  /*9220*/  SHF.L.U32 R36, R45.reuse, 0x1, RZ ;  /* 0x000000012d247819 */ /* 0x040fe200000006ff */
[----:B------:R-:W-:Y:S01]  /*9230*/  @!P2 STG.E.U16 desc[UR16][R38.64+0x380], R61 ;  /* 0x0003803d2600a986 */ /* 0x000fe2000c101510 */
[----:B------:R-:W-:Y:S01]  /*9240*/  SHF.L.U64.HI R35, R45, 0x1, R46 ;  /* 0x000000012d237819 */ /* 0x000fe2000001022e */
[----:B------:R-:W-:Y:S01]  /*9250*/  @!P6 IMAD.WIDE.U32 R40, R73, UR18, R40 ;  /* 0x000000124928ec25 */ /* 0x000fe2000f8e0028 */
        /* <DEDUP_REMOVED lines=66> */
[----:B----4-:R-:W-:Y:S01]  /*9680*/  STS.U16 [R102+0x80], R45 ;  /* 0x0000802d66007388 */ /* 0x010fe20000000400 */
[----:B0-----:R-:W-:-:S03]  /*9690*/  IADD3 R37, R80, 0x1, RZ ;  /* 0x0000000150257810 */ /* 0x001fc60007ffe0ff */
[----:B-----5:R-:W-:Y:S04]  /*96a0*/  STS.U16 [R101+0xc0], R46 ;  /* 0x0000c02e65007388 */ /* 0x020fe80000000400 */
[----:B------:R0:W-:Y:S01]  /*96b0*/  STS.U16 [R100+0x100], R38 ;  /* 0x0001002664007388 */ /* 0x0001e20000000400 */
[----:B------:R-:W-:-:S03]  /*96c0*/  LEA.HI.SX32 R37, R37, R80, 0x1b ;  /* 0x0000005025257211 */ /* 0x000fc600078fdaff */
[----:B------:R1:W-:Y:S04]  /*96d0*/  STS.U16 [R99+0x140], R39 ;  /* 0x0001402763007388 */ /* 0x0003e80000000400 */
[----:B------:R-:W-:Y:S01]  /*96e0*/  STS.U16 [R98+0x180], R47 ;  /* 0x0001802f62007388 */ /* 0x000fe20000000400 */
[----:B0-----:R-:W-:-:S03]  /*96f0*/  IADD3 R38, R80, 0x2, RZ ;  /* 0x0000000250267810 */ /* 0x001fc60007ffe0ff */
[----:B------:R-:W-:Y:S04]  /*9700*/  STS.U16 [R97+0x1c0], R48 ;  /* 0x0001c03061007388 */ /* 0x000fe80000000400 */
[----:B------:R0:W-:Y:S01]  /*9710*/  STS.U16 [R96+0x200], R40 ;  /* 0x0002002860007388 */ /* 0x0001e20000000400 */
[----:B------:R-:W-:-:S03]  /*9720*/  LEA R37, R37, UR14, 0x1 ;  /* 0x0000000e25257c11 */ /* 0x000fc6000f8e08ff */
[----:B------:R2:W-:Y:S01]  /*9730*/  STS.U16 [R94+0x240], R41 ;  /* 0x000240295e007388 */ /* 0x0005e20000000400 */
[----:B------:R-:W-:Y:S02]  /*9740*/  LEA.HI.SX32 R38, R38, R80, 0x1b ;  /* 0x0000005026267211 */ /* 0x000fe400078fdaff */
[C---:B-1----:R-:W-:Y:S02]  /*9750*/  IADD3 R39, R80.reuse, 0x3, RZ ;  /* 0x0000000350277810 */ /* 0x042fe40007ffe0ff */
[----:B0-----:R-:W-:Y:S01]  /*9760*/  IADD3 R40, R80, 0x4, RZ ;  /* 0x0000000450287810 */ /* 0x001fe20007ffe0ff */
[----:B------:R-:W-:Y:S04]  /*9770*/  STS.U16 [R164+0x280], R49 ;  /* 0x00028031a4007388 */ /* 0x000fe80000000400 */
[----:B------:R-:W-:Y:S04]  /*9780*/  STS.U16 [R163+0x2c0], R50 ;  /* 0x0002c032a3007388 */ /* 0x000fe80000000400 */
[----:B------:R-:W-:Y:S01]  /*9790*/  STS.U16 [R162+0x300], R51 ;  /* 0x00030033a2007388 */ /* 0x000fe20000000400 */
[----:B------:R-:W-:-:S03]  /*97a0*/  LEA R38, R38, UR14, 0x1 ;  /* 0x0000000e26267c11 */ /* 0x000fc6000f8e08ff */
[----:B------:R0:W-:Y:S01]  /*97b0*/  STS.U16 [R161+0x340], R52 ;  /* 0x00034034a1007388 */ /* 0x0001e20000000400 */
[----:B------:R-:W-:-:S03]  /*97c0*/  LEA.HI.SX32 R40, R40, R80, 0x1b ;  /* 0x0000005028287211 */ /* 0x000fc600078fdaff */
[----:B------:R-:W-:Y:S04]  /*97d0*/  STS.U16 [R160+0x380], R53 ;  /* 0x00038035a0007388 */ /* 0x000fe80000000400 */
[----:B------:R-:W-:Y:S01]  /*97e0*/  STS.U16 [R67+0x3c0], R54 ;  /* 0x0003c03643007388 */ /* 0x000fe20000000400 */
[----:B------:R-:W-:-:S03]  /*97f0*/  NOP ;  /* 0x0000000000007918 */ /* 0x000fc60000000000 */
[----:B------:R-:W1:Y:S01]  /*9800*/  LDS.U16 R44, [R37+0x2] ;  /* 0x00000200252c7984 */ /* 0x000e620000000400 */
[----:B------:R-:W-:Y:S02]  /*9810*/  LEA.HI.SX32 R39, R39, R80, 0x1b ;  /* 0x0000005027277211 */ /* 0x000fe400078fdaff */
[----:B------:R-:W-:Y:S01]  /*9820*/  LEA R40, R40, UR14, 0x1 ;  /* 0x0000000e28287c11 */ /* 0x000fe2000f8e08ff */
[----:B------:R-:W3:Y:S01]  /*9830*/  LDS.U16 R42, [R66] ;  /* 0x00000000422a7984 */ /* 0x000ee20000000400 */
[----:B------:R-:W-:-:S03]  /*9840*/  LEA R39, R39, UR14, 0x1 ;  /* 0x0000000e27277c11 */ /* 0x000fc6000f8e08ff */
[----:B------:R-:W4:Y:S04]  /*9850*/  LDS.U16 R45, [R38+0x4] ;  /* 0x00000400262d7984 */ /* 0x000f280000000400 */
[----:B------:R-:W5:Y:S04]  /*9860*/  LDS.U16 R57, [R40+0x8] ;  /* 0x0000080028397984 */ /* 0x000f680000000400 */
[----:B------:R-:W5:Y:S01]  /*9870*/  LDS.U16 R55, [R39+0x6] ;  /* 0x0000060027377984 */ /* 0x000f620000000400 */
[----:B--2---:R-:W-:-:S04]  /*9880*/  IADD3 R41, R80, 0x5, RZ ;  /* 0x0000000550297810 */ /* 0x004fc80007ffe0ff */
[-C--:B------:R-:W-:Y:S02]  /*9890*/  LEA.HI.SX32 R41, R41, R80.reuse, 0x1b ;  /* 0x0000005029297211 */ /* 0x080fe400078fdaff */
[C---:B------:R-:W-:Y:S02]  /*98a0*/  IADD3 R47, R80.reuse, 0x8, RZ ;  /* 0x00000008502f7810 */ /* 0x040fe40007ffe0ff */
[----:B------:R-:W-:Y:S02]  /*98b0*/  LEA R41, R41, UR14, 0x1 ;  /* 0x0000000e29297c11 */ /* 0x000fe4000f8e08ff */
[C---:B------:R-:W-:Y:S02]  /*98c0*/  IADD3 R48, R80.reuse, 0x9, RZ ;  /* 0x0000000950307810 */ /* 0x040fe40007ffe0ff */
[----:B------:R-:W-:Y:S01]  /*98d0*/  IADD3 R46, R80, 0x7, RZ ;  /* 0x00000007502e7810 */ /* 0x000fe20007ffe0ff */
[----:B------:R-:W2:Y:S01]  /*98e0*/  LDS.U16 R56, [R41+0xa] ;  /* 0x00000a0029387984 */ /* 0x000ea20000000400 */
[----:B------:R-:W-:-:S02]  /*98f0*/  LEA.HI.SX32 R48, R48, R80, 0x1b ;  /* 0x0000005030307211 */ /* 0x000fc400078fdaff */
[C---:B0-----:R-:W-:Y:S02]  /*9900*/  IADD3 R52, R80.reuse, 0xc, RZ ;  /* 0x0000000c50347810 */ /* 0x041fe40007ffe0ff */
[----:B------:R-:W-:Y:S01]  /*9910*/  IADD3 R51, R80, 0xb, RZ ;  /* 0x0000000b50337810 */ /* 0x000fe20007ffe0ff */
[----:B-1----:R-:W-:Y:S01]  /*9920*/  HADD2.F32 R53, -RZ, R44.H0_H0 ;  /* 0x2000002cff357230 */ /* 0x002fe20000004100 */
[-C--:B------:R-:W-:Y:S01]  /*9930*/  LEA.HI.SX32 R44, R47, R80.reuse, 0x1b ;  /* 0x000000502f2c7211 */ /* 0x080fe200078fdaff */
[----:B---3--:R-:W-:Y:S01]  /*9940*/  HADD2.F32 R50, -RZ, R42.H0_H0 ;  /* 0x2000002aff327230 */ /* 0x008fe20000004100 */
[----:B------:R-:W-:Y:S02]  /*9950*/  LEA R42, R43, UR14, 0x1 ;  /* 0x0000000e2b2a7c11 */ /* 0x000fe4000f8e08ff */
[----:B------:R-:W-:Y:S01]  /*9960*/  LEA.HI.SX32 R43, R46, R80, 0x1b ;  /* 0x000000502e2b7211 */ /* 0x000fe200078fdaff */
[----:B----4-:R-:W-:Y:S01]  /*9970*/  HADD2.F32 R54, -RZ, R45.H0_H0 ;  /* 0x2000002dff367230 */ /* 0x010fe20000004100 */
[----:B------:R-:W-:Y:S01]  /*9980*/  LEA R44, R44, UR14, 0x1 ;  /* 0x0000000e2c2c7c11 */ /* 0x000fe2000f8e08ff */
[----:B------:R-:W-:Y:S01]  /*9990*/  FMUL.FTZ R61, R50, -1.4426950216293334961 ;  /* 0xbfb8aa3b323d7820 */ /* 0x000fe20000410000 */
[----:B------:R-:W-:-:S02]  /*99a0*/  LEA R45, R48, UR14, 0x1 ;  /* 0x0000000e302d7c11 */ /* 0x000fc4000f8e08ff */
[----:B------:R-:W-:Y:S01]  /*99b0*/  IADD3 R49, R80, 0xa, RZ ;  /* 0x0000000a50317810 */ /* 0x000fe20007ffe0ff */
[----:B-----5:R-:W-:Y:S01]  /*99c0*/  HADD2.F32 R57, -RZ, R57.H0_H0 ;  /* 0x20000039ff397230 */ /* 0x020fe20000004100 */
[-C--:B------:R-:W-:Y:S01]  /*99d0*/  LEA.HI.SX32 R48, R52, R80.reuse, 0x1b ;  /* 0x0000005034307211 */ /* 0x080fe200078fdaff */
[----:B------:R-:W0:Y:S01]  /*99e0*/  LDS.U16 R60, [R44+0x10] ;  /* 0x000010002c3c7984 */ /* 0x000e220000000400 */
[C---:B------:R-:W-:Y:S02]  /*99f0*/  IADD3 R52, R80.reuse, 0xf, RZ ;  /* 0x0000000f50347810 */ /* 0x040fe40007ffe0ff */
[-C--:B------:R-:W-:Y:S01]  /*9a00*/  LEA.HI.SX32 R47, R51, R80.reuse, 0x1b ;  /* 0x00000050332f7211 */ /* 0x080fe200078fdaff */
[----:B------:R-:W-:Y:S01]  /*9a10*/  HADD2.F32 R55, -RZ, R55.H0_H0 ;  /* 0x20000037ff377230 */ /* 0x000fe20000004100 */
[----:B------:R-:W-:Y:S01]  /*9a20*/  LEA R43, R43, UR14, 0x1 ;  /* 0x0000000e2b2b7c11 */ /* 0x000fe2000f8e08ff */
[----:B------:R-:W-:Y:S01]  /*9a30*/  FMUL.FTZ R63, R53, -1.4426950216293334961 ;  /* 0xbfb8aa3b353f7820 */ /* 0x000fe20000410000 */
[----:B------:R-:W-:Y:S01]  /*9a40*/  IADD3 R51, R80, 0xe, RZ ;  /* 0x0000000e50337810 */ /* 0x000fe20007ffe0ff */
[----:B------:R-:W-:Y:S01]  /*9a50*/  LDS.U16 R58, [R42+0xc] ;  /* 0x00000c002a3a7984 */ /* 0x000fe20000000400 */
[----:B------:R-:W-:-:S02]  /*9a60*/  LEA.HI.SX32 R46, R49, R80, 0x1b ;  /* 0x00000050312e7211 */ /* 0x000fc400078fdaff */
[-C--:B------:R-:W-:Y:S01]  /*9a70*/  LEA.HI.SX32 R52, R52, R80.reuse, 0x1b ;  /* 0x0000005034347211 */ /* 0x080fe200078fdaff */
[----:B------:R1:W-:Y:S01]  /*9a80*/  MUFU.EX2 R74, R61 ;  /* 0x0000003d004a7308 */ /* 0x0003e20000000800 */
[-C--:B------:R-:W-:Y:S01]  /*9a90*/  LEA.HI.SX32 R51, R51, R80.reuse, 0x1b ;  /* 0x0000005033337211 */ /* 0x080fe200078fdaff */
[----:B------:R-:W3:Y:S01]  /*9aa0*/  LDS.U16 R59, [R43+0xe] ;  /* 0x00000e002b3b7984 */ /* 0x000ee20000000400 */
[----:B------:R-:W-:Y:S01]  /*9ab0*/  FMUL.FTZ R69, R57, -1.4426950216293334961 ;  /* 0xbfb8aa3b39457820 */ /* 0x000fe20000410000 */
[----:B------:R-:W-:Y:S01]  /*9ac0*/  LEA R46, R46, UR14, 0x1 ;  /* 0x0000000e2e2e7c11 */ /* 0x000fe2000f8e08ff */
[----:B------:R-:W-:Y:S01]  /*9ad0*/  FMUL.FTZ R68, R55, -1.4426950216293334961 ;  /* 0xbfb8aa3b37447820 */ /* 0x000fe20000410000 */
[----:B------:R-:W-:Y:S02]  /*9ae0*/  LEA.HI.SX32 R49, R62, R80, 0x1b ;  /* 0x000000503e317211 */ /* 0x000fe400078fdaff */
[----:B------:R-:W-:Y:S01]  /*9af0*/  LEA R47, R47, UR14, 0x1 ;  /* 0x0000000e2f2f7c11 */ /* 0x000fe2000f8e08ff */
[----:B-1----:R-:W1:Y:S01]  /*9b00*/  LDS.U16 R61, [R45+0x12] ;  /* 0x000012002d3d7984 */ /* 0x002e620000000400 */
[----:B------:R-:W-:-:S02]  /*9b10*/  LEA R52, R52, UR14, 0x1 ;  /* 0x0000000e34347c11 */ /* 0x000fc4000f8e08ff */
[----:B------:R-:W-:Y:S01]  /*9b20*/  LEA R48, R48, UR14, 0x1 ;  /* 0x0000000e30307c11 */ /* 0x000fe2000f8e08ff */
[----:B------:R-:W-:Y:S01]  /*9b30*/  FMUL.FTZ R65, R54, -1.4426950216293334961 ;  /* 0xbfb8aa3b36417820 */ /* 0x000fe20000410000 */
[----:B------:R-:W-:Y:S01]  /*9b40*/  LEA R51, R51, UR14, 0x1 ;  /* 0x0000000e33337c11 */ /* 0x000fe2000f8e08ff */
[----:B------:R4:W5:Y:S01]  /*9b50*/  MUFU.EX2 R75, R63 ;  /* 0x0000003f004b7308 */ /* 0x0009620000000800 */
[----:B------:R-:W-:Y:S01]  /*9b60*/  LEA R49, R49, UR14, 0x1 ;  /* 0x0000000e31317c11 */ /* 0x000fe2000f8e08ff */
[----:B------:R-:W-:Y:S04]  /*9b70*/  LDS.U16 R64, [R47+0x16] ;  /* 0x000016002f407984 */ /* 0x000fe80000000400 */
[----:B------:R-:W-:Y:S02]  /*9b80*/  LDS.U16 R62, [R48+0x18] ;  /* 0x00001800303e7984 */ /* 0x000fe40000000400 */
[----:B------:R2:W5:Y:S02]  /*9b90*/  MUFU.EX2 R78, R69 ;  /* 0x00000045004e7308 */ /* 0x0005640000000800 */
[----:B----4-:R-:W4:Y:S06]  /*9ba0*/  LDS.U16 R63, [R46+0x14] ;  /* 0x000014002e3f7984 */ /* 0x010f2c0000000400 */
[----:B------:R0:W-:Y:S01]  /*9bb0*/  MUFU.EX2 R77, R68 ;  /* 0x00000044004d7308 */ /* 0x0001e20000000800 */
[----:B--2---:R-:W2:Y:S07]  /*9bc0*/  LDS.U16 R69, [R52+0x1e] ;  /* 0x00001e0034457984 */ /* 0x004eae0000000400 */
[----:B------:R5:W-:Y:S01]  /*9bd0*/  MUFU.EX2 R76, R65 ;  /* 0x00000041004c7308 */ /* 0x000be20000000800 */
[----:B0-----:R-:W0:Y:S04]  /*9be0*/  LDS.U16 R68, [R51+0x1c] ;  /* 0x00001c0033447984 */ /* 0x001e280000000400 */
[----:B-----5:R-:W5:Y:S01]  /*9bf0*/  LDS.U16 R65, [R49+0x1a] ;  /* 0x00001a0031417984 */ /* 0x020f620000000400 */
[----:B------:R-:W-:-:S05]  /*9c00*/  HADD2.F32 R56, -RZ, R56.H0_H0 ;  /* 0x20000038ff387230 */ /* 0x000fca0000004100 */
[----:B------:R-:W-:Y:S01]  /*9c10*/  FMUL.FTZ R79, R56, -1.4426950216293334961 ;  /* 0xbfb8aa3b384f7820 */ /* 0x000fe20000410000 */
[----:B------:R-:W-:Y:S02]  /*9c20*/  HADD2.F32 R83, -RZ, R60.H0_H0 ;  /* 0x2000003cff537230 */ /* 0x000fe40000004100 */
[----:B---3--:R-:W-:-:S03]  /*9c30*/  HADD2.F32 R81, -RZ, R59.H0_H0 ;  /* 0x2000003bff517230 */ /* 0x008fc60000004100 */
[----:B------:R-:W3:Y:S01]  /*9c40*/  MUFU.EX2 R79, R79 ;  /* 0x0000004f004f7308 */ /* 0x000ee20000000800 */
[----:B-1----:R-:W-:Y:S02]  /*9c50*/  HADD2.F32 R60, -RZ, R61.H0_H0 ;  /* 0x2000003dff3c7230 */ /* 0x002fe40000004100 */
[----:B------:R-:W-:Y:S01]  /*9c60*/  FMUL.FTZ R61, R83, -1.4426950216293334961 ;  /* 0xbfb8aa3b533d7820 */ /* 0x000fe20000410000 */
[----:B------:R-:W-:Y:S02]  /*9c70*/  HADD2.F32 R58, -RZ, R58.H0_H0 ;  /* 0x2000003aff3a7230 */ /* 0x000fe40000004100 */
[----:B------:R-:W-:Y:S01]  /*9c80*/  FMUL.FTZ R59, R81, -1.4426950216293334961 ;  /* 0xbfb8aa3b513b7820 */ /* 0x000fe20000410000 */
[----:B----4-:R-:W-:Y:S02]  /*9c90*/  HADD2.F32 R63, -RZ, R63.H0_H0 ;  /* 0x2000003fff3f7230 */ /* 0x010fe40000004100 */
[----:B------:R-:W-:Y:S01]  /*9ca0*/  FADD.FTZ R75, R75, 1 ;  /* 0x3f8000004b4b7421 */ /* 0x000fe20000010000 */
[----:B------:R-:W-:Y:S01]  /*9cb0*/  HADD2.F32 R64, -RZ, R64.H0_H0 ;  /* 0x20000040ff407230 */ /* 0x000fe20000004100 */
[----:B------:R2:W1:Y:S01]  /*9cc0*/  MUFU.EX2 R84, R61 ;  /* 0x0000003d00547308 */ /* 0x0004620000000800 */
[----:B------:R-:W-:-:S02]  /*9cd0*/  HADD2.F32 R88, -RZ, R62.H0_H0 ;  /* 0x2000003eff587230 */ /* 0x000fc40000004100 */
[----:B------:R-:W-:Y:S01]  /*9ce0*/  FMUL.FTZ R80, R58, -1.4426950216293334961 ;  /* 0xbfb8aa3b3a507820 */ /* 0x000fe20000410000 */
[----:B------:R-:W-:Y:S01]  /*9cf0*/  FMUL.FTZ R85, R60, -1.4426950216293334961 ;  /* 0xbfb8aa3b3c557820 */ /* 0x000fe20000410000 */
[----:B------:R-:W-:Y:S01]  /*9d00*/  FADD.FTZ R78, R78, 1 ;  /* 0x3f8000004e4e7421 */ /* 0x000fe20000010000 */
[----:B--2---:R-:W-:Y:S02]  /*9d10*/  HADD2.F32 R61, -RZ, R69.H0_H0 ;  /* 0x20000045ff3d7230 */ /* 0x004fe40000004100 */
[----:B------:R5:W-:Y:S01]  /*9d20*/  MUFU.EX2 R82, R59 ;  /* 0x0000003b00527308 */ /* 0x000be20000000800 */
[----:B0-----:R-:W-:Y:S02]  /*9d30*/  HADD2.F32 R62, -RZ, R68.H0_H0 ;  /* 0x20000044ff3e7230 */ /* 0x001fe40000004100 */
[----:B------:R-:W-:Y:S01]  /*9d40*/  FMUL.FTZ R86, R63, -1.4426950216293334961 ;  /* 0xbfb8aa3b3f567820 */ /* 0x000fe20000410000 */
[----:B------:R-:W-:Y:S01]  /*9d50*/  FMUL.FTZ R87, R64, -1.4426950216293334961 ;  /* 0xbfb8aa3b40577820 */ /* 0x000fe20000410000 */
[----:B------:R-:W-:-:S03]  /*9d60*/  FMUL.FTZ R69, R61, -1.4426950216293334961 ;  /* 0xbfb8aa3b3d457820 */ /* 0x000fc60000410000 */
[----:B------:R-:W0:Y:S01]  /*9d70*/  MUFU.RCP R90, R75 ;  /* 0x0000004b005a7308 */ /* 0x000e220000001000 */
[----:B-----5:R-:W-:Y:S02]  /*9d80*/  HADD2.F32 R59, -RZ, R65.H0_H0 ;  /* 0x20000041ff3b7230 */ /* 0x020fe40000004100 */
[----:B------:R-:W-:Y:S01]  /*9d90*/  FMUL.FTZ R65, R88, -1.4426950216293334961 ;  /* 0xbfb8aa3b58417820 */ /* 0x000fe20000410000 */
[----:B------:R-:W-:Y:S01]  /*9da0*/  FMUL.FTZ R68, R62, -1.4426950216293334961 ;  /* 0xbfb8aa3b3e447820 */ /* 0x000fe20000410000 */
[----:B------:R-:W-:Y:S01]  /*9db0*/  FADD.FTZ R74, R74, 1 ;  /* 0x3f8000004a4a7421 */ /* 0x000fe20000010000 */
[----:B---3--:R-:W-:Y:S01]  /*9dc0*/  FADD.FTZ R79, R79, 1 ;  /* 0x3f8000004f4f7421 */ /* 0x008fe20000010000 */
[----:B------:R-:W-:Y:S01]  /*9dd0*/  FMUL.FTZ R89, R59, -1.4426950216293334961 ;  /* 0xbfb8aa3b3b597820 */ /* 0x000fe20000410000 */
[----:B------:R-:W2:Y:S08]  /*9de0*/  MUFU.EX2 R80, R80 ;  /* 0x0000005000507308 */ /* 0x000eb00000000800 */
[----:B------:R-:W3:Y:S08]  /*9df0*/  MUFU.EX2 R85, R85 ;  /* 0x0000005500557308 */ /* 0x000ef00000000800 */
[----:B------:R-:W4:Y:S01]  /*9e00*/  MUFU.RCP R78, R78 ;  /* 0x0000004e004e7308 */ /* 0x000f220000001000 */
[----:B------:R-:W-:-:S07]  /*9e10*/  FADD.FTZ R77, R77, 1 ;  /* 0x3f8000004d4d7421 */ /* 0x000fce0000010000 */
[----:B------:R-:W5:Y:S08]  /*9e20*/  MUFU.EX2 R86, R86 ;  /* 0x0000005600567308 */ /* 0x000f700000000800 */
[----:B------:R-:W5:Y:S08]  /*9e30*/  MUFU.EX2 R87, R87 ;  /* 0x0000005700577308 */ /* 0x000f700000000800 */
[----:B------:R-:W5:Y:S08]  /*9e40*/  MUFU.EX2 R69, R69 ;  /* 0x0000004500457308 */ /* 0x000f700000000800 */
[----:B------:R-:W5:Y:S08]  /*9e50*/  MUFU.RCP R91, R74 ;  /* 0x0000004a005b7308 */ /* 0x000f700000001000 */
[----:B------:R-:W5:Y:S08]  /*9e60*/  MUFU.EX2 R65, R65 ;  /* 0x0000004100417308 */ /* 0x000f700000000800 */
[----:B------:R-:W5:Y:S01]  /*9e70*/  MUFU.EX2 R68, R68 ;  /* 0x0000004400447308 */ /* 0x000f620000000800 */
[----:B-1----:R-:W-:-:S07]  /*9e80*/  FADD.FTZ R84, R84, 1 ;  /* 0x3f80000054547421 */ /* 0x002fce0000010000 */
[----:B------:R-:W1:Y:S01]  /*9e90*/  MUFU.RCP R79, R79 ;  /* 0x0000004f004f7308 */ /* 0x000e620000001000 */
[----:B0-----:R-:W-:-:S07]  /*9ea0*/  FMUL.FTZ R53, R53, R90 ;  /* 0x0000005a35357220 */ /* 0x001fce0000410000 */
[----:B------:R-:W0:Y:S01]  /*9eb0*/  MUFU.EX2 R89, R89 ;  /* 0x0000005900597308 */ /* 0x000e220000000800 */
[----:B------:R-:W-:Y:S01]  /*9ec0*/  FADD.FTZ R76, R76, 1 ;  /* 0x3f8000004c4c7421 */ /* 0x000fe20000010000 */
[----:B------:R-:W-:Y:S01]  /*9ed0*/  FADD.FTZ R82, R82, 1 ;  /* 0x3f80000052527421 */ /* 0x000fe20000010000 */
[----:B--2---:R-:W-:Y:S01]  /*9ee0*/  FADD.FTZ R80, R80, 1 ;  /* 0x3f80000050507421 */ /* 0x004fe20000010000 */
[----:B------:R-:W-:-:S04]  /*9ef0*/  FMUL.FTZ R53, R53, R16 ;  /* 0x0000001035357220 */ /* 0x000fc80000410000 */
[----:B------:R-:W2:Y:S01]  /*9f00*/  MUFU.RCP R92, R77 ;  /* 0x0000004d005c7308 */ /* 0x000ea20000001000 */
[----:B---3--:R-:W-:Y:S01]  /*9f10*/  FADD.FTZ R85, R85, 1 ;  /* 0x3f80000055557421 */ /* 0x008fe20000010000 */
[----:B----4-:R-:W-:Y:S01]  /*9f20*/  FMUL.FTZ R16, R57, R78 ;  /* 0x0000004e39107220 */ /* 0x010fe20000410000 */
[----:B-----5:R-:W-:Y:S01]  /*9f30*/  FADD.FTZ R86, R86, 1 ;  /* 0x3f80000056567421 */ /* 0x020fe20000010000 */
[----:B------:R-:W-:Y:S01]  /*9f40*/  FADD.FTZ R87, R87, 1 ;  /* 0x3f80000057577421 */ /* 0x000fe20000010000 */
[----:B------:R-:W-:-:S03]  /*9f50*/  FADD.FTZ R69, R69, 1 ;  /* 0x3f80000045457421 */ /* 0x000fc60000010000 */
[----:B------:R-:W3:Y:S01]  /*9f60*/  MUFU.RCP R93, R76 ;  /* 0x0000004c005d7308 */ /* 0x000ee20000001000 */
[----:B------:R-:W-:Y:S01]  /*9f70*/  FMUL.FTZ R50, R50, R91 ;  /* 0x0000005b32327220 */ /* 0x000fe20000410000 */
[----:B------:R-:W-:Y:S01]  /*9f80*/  FADD.FTZ R65, R65, 1 ;  /* 0x3f80000041417421 */ /* 0x000fe20000010000 */
[----:B------:R-:W-:Y:S01]  /*9f90*/  FADD.FTZ R68, R68, 1 ;  /* 0x3f80000044447421 */ /* 0x000fe20000010000 */
[----:B------:R-:W-:-:S04]  /*9fa0*/  FMUL.FTZ R16, R16, R13 ;  /* 0x0000000d10107220 */ /* 0x000fc80000410000 */
[----:B------:R-:W4:Y:S01]  /*9fb0*/  MUFU.RCP R84, R84 ;  /* 0x0000005400547308 */ /* 0x000f220000001000 */
[----:B-1----:R-:W-:Y:S01]  /*9fc0*/  FMUL.FTZ R13, R56, R79 ;  /* 0x0000004f380d7220 */ /* 0x002fe20000410000 */
[----:B0-----:R-:W-:Y:S01]  /*9fd0*/  FADD.FTZ R89, R89, 1 ;  /* 0x3f80000059597421 */ /* 0x001fe20000010000 */
[----:B------:R-:W-:-:S05]  /*9fe0*/  FMUL.FTZ R50, R50, R17 ;  /* 0x0000001132327220 */ /* 0x000fca0000410000 */
[----:B------:R-:W0:Y:S08]  /*9ff0*/  MUFU.RCP R95, R80 ;  /* 0x00000050005f7308 */ /* 0x000e300000001000 */
[----:B------:R-:W1:Y:S01]  /*a000*/  MUFU.RCP R82, R82 ;  /* 0x0000005200527308 */ /* 0x000e620000001000 */
[----:B--2---:R-:W-:-:S07]  /*a010*/  FMUL.FTZ R55, R55, R92 ;  /* 0x0000005c37377220 */ /* 0x004fce0000410000 */
[----:B------:R-:W2:Y:S08]  /*a020*/  MUFU.RCP R85, R85 ;  /* 0x0000005500557308 */ /* 0x000eb00000001000 */
        /* <DEDUP_REMOVED lines=8> */
[----:B----4-:R-:W-:Y:S01]  /*a0b0*/  FMUL.FTZ R14, R83, R84 ;  /* 0x00000054530e7220 */ /* 0x010fe20000410000 */
[----:B0-----:R-:W-:Y:S01]  /*a0c0*/  FMUL.FTZ R58, R58, R95 ;  /* 0x0000005f3a3a7220 */ /* 0x001fe20000410000 */
[----:B-1----:R-:W-:Y:S01]  /*a0d0*/  FMUL.FTZ R81, R81, R82 ;  /* 0x0000005251517220 */ /* 0x002fe20000410000 */
[----:B------:R-:W-:Y:S01]  /*a0e0*/  FMUL.FTZ R54, R54, R15 ;  /* 0x0000000f36367220 */ /* 0x000fe20000410000 */
[----:B------:R-:W-:Y:S01]  /*a0f0*/  BAR.SYNC.DEFER_BLOCKING 0x0 ;  /* 0x0000000000007b1d */ /* 0x000fe20000010000 */
[----:B------:R-:W-:Y:S01]  /*a100*/  FMUL.FTZ R14, R14, R9 ;  /* 0x000000090e0e7220 */ /* 0x000fe20000410000 */
[----:B------:R-:W-:Y:S01]  /*a110*/  FMUL.FTZ R13, R13, R12 ;  /* 0x0000000c0d0d7220 */ /* 0x000fe20000410000 */
[----:B--2---:R-:W-:Y:S01]  /*a120*/  FMUL.FTZ R9, R60, R85 ;  /* 0x000000553c097220 */ /* 0x004fe20000410000 */
        /* <DEDUP_REMOVED lines=27> */
[----:B------:R-:W-:Y:S01]  /*a2e0*/  STS.U16 [R38+0x4], R54 ;  /* 0x0000043626007388 */ /* 0x000fe20000000400 */
[----:B------:R-:W-:-:S03]  /*a2f0*/  F2FP.F16.F32.PACK_AB R59, R59, R88 ;  /* 0x000000583b3b723e */ /* 0x000fc600000000ff */
[----:B------:R1:W-:Y:S01]  /*a300*/  STS.U16 [R39+0x6], R3 ;  /* 0x0000060327007388 */ /* 0x0003e20000000400 */
[----:B0-----:R-:W-:-:S03]  /*a310*/  PRMT R2, R9, 0x7632, R2 ;  /* 0x0000763209027816 */ /* 0x001fc60000000002 */
[----:B------:R-:W-:Y:S01]  /*a320*/  STS.U16 [R40+0x8], R13 ;  /* 0x0000080d28007388 */ /* 0x000fe20000000400 */
[----:B------:R-:W-:-:S03]  /*a330*/  F2FP.F16.F32.PACK_AB R61, R61, R62 ;  /* 0x0000003e3d3d723e */ /* 0x000fc600000000ff */
[----:B------:R-:W-:Y:S01]  /*a340*/  STS.U16 [R41+0xa], R4 ;  /* 0x00000a0429007388 */ /* 0x000fe20000000400 */
[----:B-1----:R-:W-:-:S03]  /*a350*/  PRMT R3, R10, 0x7632, R3 ;  /* 0x000076320a037816 */ /* 0x002fc60000000003 */
[----:B------:R-:W-:Y:S01]  /*a360*/  STS.U16 [R42+0xc], R58 ;  /* 0x00000c3a2a007388 */ /* 0x000fe20000000400 */
[----:B------:R-:W-:-:S03]  /*a370*/  PRMT R6, R59, 0x7632, R6 ;  /* 0x000076323b067816 */ /* 0x000fc60000000006 */
[----:B------:R0:W-:Y:S04]  /*a380*/  STS.U16 [R43+0xe], R5 ;  /* 0x00000e052b007388 */ /* 0x0001e80000000400 */
[----:B------:R-:W-:Y:S04]  /*a390*/  STS.U16 [R44+0x10], R9 ;  /* 0x000010092c007388 */ /* 0x000fe80000000400 */
[----:B------:R-:W-:Y:S01]  /*a3a0*/  STS.U16 [R45+0x12], R2 ;  /* 0x000012022d007388 */ /* 0x000fe20000000400 */
[----:B0-----:R-:W-:-:S03]  /*a3b0*/  PRMT R5, R61, 0x7632, R5 ;  /* 0x000076323d057816 */ /* 0x001fc60000000005 */
[----:B------:R-:W-:Y:S01]  /*a3c0*/  STS.U16 [R46+0x14], R10 ;  /* 0x0000140a2e007388 */ /* 0x000fe20000000400 */
[----:B------:R-:W-:-:S03]  /*a3d0*/  MOV R4, UR7 ;  /* 0x0000000700047c02 */ /* 0x000fc60008000f00 */
        /* <DEDUP_REMOVED lines=48> */
.L_x_853:
[----:B------:R-:W-:Y:S05]  /*a6e0*/  BSYNC B0 ;  /* 0x0000000000007941 */ /* 0x000fea0003800000 */
.L_x_852:
[----:B------:R-:W-:Y:S01]  /*a6f0*/  ULDC.64 UR14, c[0x0][0x2c8] ;  /* 0x0000b200000e7ab9 */ /* 0x000fe20000000a00 */
[----:B------:R-:W-:Y:S01]  /*a700*/  MOV R3, R21 ;  /* 0x0000001500037202 */ /* 0x000fe20000000f00 */
[----:B------:R-:W-:Y:S01]  /*a710*/  UIMAD UR7, UR21, UR14, URZ ;  /* 0x0000000e150772a4 */ /* 0x000fe2000f8e023f */
[-C--:B------:R-:W-:Y:S01]  /*a720*/  ISETP.GE.AND P3, PT, R0, R53.reuse, PT ;  /* 0x000000350000720c */ /* 0x080fe20003f66270 */
[----:B------:R-:W-:Y:S01]  /*a730*/  ULDC.64 UR18, c[0x0][0x320] ;  /* 0x0000c80000127ab9 */ /* 0x000fe20000000a00 */
[-C--:B------:R-:W-:Y:S01]  /*a740*/  ISETP.GE.AND P4, PT, R22, R53.reuse, PT ;  /* 0x000000351600720c */ /* 0x080fe20003f86270 */
[----:B------:R-:W-:Y:S01]  /*a750*/  IMAD.WIDE.U32 R2, R73, UR14, R2 ;  /* 0x0000000e49027c25 */ /* 0x000fe2000f8e0002 */
[-C--:B------:R-:W-:Y:S01]  /*a760*/  ISETP.GE.AND P5, PT, R20, R53.reuse, PT ;  /* 0x000000351400720c */ /* 0x080fe20003fa6270 */
[----:B------:R-:W-:Y:S01]  /*a770*/  UIADD3 UR6, UR6, 0x1, URZ ;  /* 0x0000000106067890 */ /* 0x000fe2000fffe03f */
[----:B------:R-:W-:Y:S01]  /*a780*/  MOV R4, UR7 ;  /* 0x0000000700047c02 */ /* 0x000fe20008000f00 */
[----:B------:R-:W-:Y:S01]  /*a790*/  ULDC UR7, c[0x0][0x224] ;  /* 0x0000890000077ab9 */ /* 0x000fe20000000800 */
[-C--:B------:R-:W-:Y:S01]  /*a7a0*/  ISETP.GE.AND P6, PT, R23, R53.reuse, PT ;  /* 0x000000351700720c */ /* 0x080fe20003fc6270 */
[----:B------:R-:W-:Y:S01]  /*a7b0*/  UISETP.GE.AND UP0, UPT, UR6, UR7, UPT ;  /* 0x000000070600728c */ /* 0x000fe2000bf06270 */
[-C--:B------:R-:W-:Y:S01]  /*a7c0*/  ISETP.GE.AND P2, PT, R26, R53.reuse, PT ;  /* 0x000000351a00720c */ /* 0x080fe20003f46270 */
[----:B------:R-:W-:Y:S01]  /*a7d0*/  IMAD R5, R73, UR15, R4 ;  /* 0x0000000f49057c24 */ /* 0x000fe2000f8e0204 */
[----:B------:R-:W-:Y:S01]  /*a7e0*/  IADD3 R4, P0, R2, UR20, RZ ;  /* 0x0000001402047c10 */ /* 0x000fe2000ff1e0ff */
[----:B------:R-:W-:Y:S01]  /*a7f0*/  UIADD3 UR12, UP1, UR12, 0x1000, URZ ;  /* 0x000010000c0c7890 */ /* 0x000fe2000ff3e03f */
[----:B------:R-:W-:Y:S01]  /*a800*/  IADD3 R2, P1, R36, UR18, RZ ;  /* 0x0000001224027c10 */ /* 0x000fe2000ff3e0ff */
        /* <DEDUP_REMOVED lines=35> */
[----:B--2---:R-:W-:Y:S05]  /*aa40*/  @!P0 BRA `(.L_x_854) ;  /* 0xffffff5c00248947 */ /* 0x004fea000383ffff */
[----:B------:R-:W-:Y:S05]  /*aa50*/  EXIT ;  /* 0x000000000000794d */ /* 0x000fea0003800000 */
.L_x_855:
        /* <DEDUP_REMOVED lines=10> */
.L_x_5179:


//--------------------- .text._Z25selective_scan_fwd_kernelI32Selective_Scan_fwd_kernel_traitsILi64ELi16ELi1ELb0ELb1ELb0ELb0EN3c104HalfENS1_7complexIfEEEEv13SSMParamsBase --------------------------
	.section	.text._Z25selective_scan_fwd_kernelI32Selective_Scan_fwd_kernel_traitsILi64ELi16ELi1ELb0ELb1ELb0ELb0EN3c104HalfENS1_7complexIfEEEEv13SSMParamsBase,"ax",@progbits
	.align	128
        .global         _Z25selective_scan_fwd_kernelI32Selective_Scan_fwd_kernel_traitsILi64ELi16ELi1ELb0ELb1ELb0ELb0EN3c104HalfENS1_7complexIfEEEEv13SSMParamsBase
        .type           _Z25selective_scan_fwd_kernelI32Selective_Scan_fwd_kernel_traitsILi64ELi16ELi1ELb0ELb1ELb0ELb0EN3c104HalfENS1_7complexIfEEEEv13SSMParamsBase,@function
        .size           _Z25selective_scan_fwd_kernelI32Selective_Scan_fwd_kernel_traitsILi64ELi16ELi1ELb0ELb1ELb0ELb0EN3c104HalfENS1_7complexIfEEEEv13SSMParamsBase,(.L_x_5180 - _Z25selective_scan_fwd_kernelI32Selective_Scan_fwd_kernel_traitsILi64ELi16ELi1ELb0ELb1ELb0ELb0EN3c104HalfENS1_7complexIfEEEEv13SSMParamsBase)
        .other          _Z25selective_scan_fwd_kernelI32Selective_Scan_fwd_kernel_traitsILi64ELi16ELi1ELb0ELb1ELb0ELb0EN3c104HalfENS1_7complexIfEEEEv13SSMParamsBase,@"STO_CUDA_ENTRY STV_DEFAULT"
_Z25selective_scan_fwd_kernelI32Selective_Scan_fwd_kernel_traitsILi64ELi16ELi1ELb0ELb1ELb0ELb0EN3c104HalfENS1_7complexIfEEEEv13SSMParamsBase:
.text._Z25selective_scan_fwd_kernelI32Selective_Scan_fwd_kernel_traitsILi64ELi16ELi1ELb0ELb1ELb0ELb0EN3c104HalfENS1_7complexIfEEEEv13SSMParamsBase:
[----:B------:R-:W-:Y:S08]  /*0000*/  LDC R1, c[0x0][0x28] ;  /* 0x00000a00ff017b82 */ /* 0x000ff00000000800 */
[----:B------:R-:W0:Y:S01]  /*0010*/  S2UR UR4, SR_CTAID.Y ;  /* 0x00000000000479c3 */ /* 0x000e220000002600 */
[----:B------:R-:W-:Y:S01]  /*0020*/  ULDC.64 UR6, c[0x0][0x300] ;  /* 0x0000c00000067ab9 */ /* 0x000fe20000000a00 */
[----:B------:R-:W-:Y:S01]  /*0030*/  ULDC.64 UR16, c[0x0][0x208] ;  /* 0x0000820000107ab9 */ /* 0x000fe20000000a00 */
[----:B------:R-:W-:Y:S01]  /*0040*/  ISETP.NE.U32.AND P1, PT, RZ, UR6, PT ;  /* 0x00000006ff007c0c */ /* 0x000fe2000bf25070 */
[----:B------:R-:W-:Y:S01]  /*0050*/  ULDC.64 UR12, c[0x0][0x240] ;  /* 0x00009000000c7ab9 */ /* 0x000fe20000000a00 */
[----:B------:R-:W-:Y:S01]  /*0060*/  ULDC.64 UR8, c[0x0][0x290] ;  /* 0x0000a40000087ab9 */ /* 0x000fe20000000a00 */
[----:B------:R-:W-:Y:S01]  /*0070*/  ULDC.64 UR18, c[0x0][0x298] ;  /* 0x0000a60000127ab9 */ /* 0x000fe20000000a00 */
[----:B------:R-:W-:Y:S01]  /*0080*/  ISETP.NE.AND.EX P1, PT, RZ, UR7, PT, P1 ;  /* 0x00000007ff007c0c */ /* 0x000fe2000bf25310 */
[----:B------:R-:W1:Y:S01]  /*0090*/  LDC R10, c[0x0][0x228] ;  /* 0x00008a00ff0a7b82 */ /* 0x000e620000000800 */
[----:B------:R-:W-:Y:S01]  /*00a0*/  ULDC.64 UR20, c[0x0][0x258] ;  /* 0x0000960000147ab9 */ /* 0x000fe20000000a00 */
[----:B0-----:R-:W-:Y:S01]  /*00b0*/  MOV R95, UR4 ;  /* 0x00000004005f7c02 */ /* 0x001fe20008000f00 */
[----:B------:R-:W-:-:S02]  /*00c0*/  ULDC.64 UR4, c[0x0][0x2e8] ;  /* 0x0000ba0000047ab9 */ /* 0x000fc40000000a00 */
[----:B------:R-:W-:Y:S02]  /*00d0*/  ISETP.NE.U32.AND P0, PT, RZ, UR4, PT ;  /* 0x00000004ff007c0c */ /* 0x000fe4000bf05070 */
[----:B------:R-:W-:Y:S02]  /*00e0*/  R2UR UR10, R95 ;  /* 0x000000005f0a72ca */ /* 0x000fe400000e0000 */
[----:B------:R-:W-:-:S11]  /*00f0*/  ISETP.NE.AND.EX P0, PT, RZ, UR5, PT, P0 ;  /* 0x00000005ff007c0c */ /* 0x000fd6000bf05300 */
[----:B------:R-:W-:Y:S02]  /*0100*/  USHF.R.S32.HI UR32, URZ, 0x1f, UR10 ;  /* 0x0000001f3f207899 */ /* 0x000fe4000801140a */
[----:B------:R-:W-:-:S04]  /*0110*/  @P0 LEA R2, P2, R95, UR4, 0x2 ;  /* 0x000000045f020c11 */ /* 0x000fc8000f8410ff */
[----:B------:R-:W-:Y:S02]  /*0120*/  MOV R0, UR32 ;  /* 0x0000002000007c02 */ /* 0x000fe40008000f00 */
[----:B-1----:R-:W-:Y:S02]  /*0130*/  IABS R11, R10 ;  /* 0x0000000a000b7213 */ /* 0x002fe40000000000 */
[C---:B------:R-:W-:Y:S02]  /*0140*/  @P0 LEA.HI.X R3, R95.reuse, UR5, R0, 0x2, P2 ;  /* 0x000000055f030c11 */ /* 0x040fe400090f1400 */
[----:B------:R-:W-:-:S03]  /*0150*/  @P1 LEA R4, P2, R95, UR6, 0x2 ;  /* 0x000000065f041c11 */ /* 0x000fc6000f8410ff */
[----:B------:R-:W5:Y:S01]  /*0160*/  @P0 LDG.E R8, desc[UR16][R2.64] ;  /* 0x0000001002080981 */ /* 0x000f62000c1e1900 */
[C---:B------:R-:W-:Y:S02]  /*0170*/  @P1 LEA.HI.X R5, R95.reuse, UR7, R0, 0x2, P2 ;  /* 0x000000075f051c11 */ /* 0x040fe400090f1400 */
[----:B------:R-:W0:Y:S01]  /*0180*/  I2F.RP R0, R11 ;  /* 0x0000000b00007306 */ /* 0x000e220000209400 */
[----:B------:R-:W1:Y:S02]  /*0190*/  S2UR UR4, SR_CTAID.X ;  /* 0x00000000000479c3 */ /* 0x000e640000002500 */
[----:B------:R2:W5:Y:S01]  /*01a0*/  @P1 LDG.E R9, desc[UR16][R4.64] ;  /* 0x0000001004091981 */ /* 0x000562000c1e1900 */
[----:B------:R-:W-:-:S04]  /*01b0*/  R2UR UR11, R95 ;  /* 0x000000005f0b72ca */ /* 0x000fc800000e0000 */
[----:B0-----:R-:W0:Y:S01]  /*01c0*/  MUFU.RCP R0, R0 ;  /* 0x0000000000007308 */ /* 0x001e220000001000 */
[----:B-1----:R-:W-:-:S04]  /*01d0*/  MOV R92, UR4 ;  /* 0x00000004005c7c02 */ /* 0x002fc80008000f00 */
[C---:B------:R-:W-:Y:S01]  /*01e0*/  R2UR UR7, R92.reuse ;  /* 0x000000005c0772ca */ /* 0x040fe200000e0000 */
[----:B--2---:R-:W-:Y:S01]  /*01f0*/  IMAD.WIDE.U32 R4, R92, UR12, RZ ;  /* 0x0000000c5c047c25 */ /* 0x004fe2000f8e00ff */
[----:B0-----:R-:W-:-:S04]  /*0200*/  IADD3 R6, R0, 0xffffffe, RZ ;  /* 0x0ffffffe00067810 */ /* 0x001fc80007ffe0ff */
[----:B------:R0:W1:Y:S07]  /*0210*/  F2I.FTZ.U32.TRUNC.NTZ R7, R6 ;  /* 0x0000000600077305 */ /* 0x00006e000021f000 */
[----:B------:R-:W-:Y:S01]  /*0220*/  USHF.R.S32.HI UR15, URZ, 0x1f, UR7 ;  /* 0x0000001f3f0f7899 */ /* 0x000fe20008011407 */
[----:B0-----:R-:W-:-:S03]  /*0230*/  HFMA2.MMA R6, -RZ, RZ, 0, 0 ;  /* 0x00000000ff067435 */ /* 0x001fc600000001ff */
[----:B------:R-:W-:Y:S02]  /*0240*/  UIMAD UR5, UR15, UR12, URZ ;  /* 0x0000000c0f0572a4 */ /* 0x000fe4000f8e023f */
[----:B------:R-:W-:Y:S02]  /*0250*/  UIMAD UR4, UR15, UR8, URZ ;  /* 0x000000080f0472a4 */ /* 0x000fe4000f8e023f */
[----:B------:R-:W-:Y:S01]  /*0260*/  UIMAD UR12, UR32, UR18, URZ ;  /* 0x00000012200c72a4 */ /* 0x000fe2000f8e023f */
[----:B-1----:R-:W-:Y:S02]  /*0270*/  IADD3 R2, RZ, -R7, RZ ;  /* 0x80000007ff027210 */ /* 0x002fe40007ffe0ff */
[----:B------:R-:W-:-:S03]  /*0280*/  MOV R13, UR5 ;  /* 0x00000005000d7c02 */ /* 0x000fc60008000f00 */
[----:B------:R-:W-:Y:S01]  /*0290*/  IMAD R3, R2, R11, RZ ;  /* 0x0000000b02037224 */ /* 0x000fe200078e02ff */
[----:B------:R-:W-:Y:S01]  /*02a0*/  IABS R2, R95 ;  /* 0x0000005f00027213 */ /* 0x000fe20000000000 */
[----:B------:R-:W-:Y:S02]  /*02b0*/  IMAD R13, R92, UR13, R13 ;  /* 0x0000000d5c0d7c24 */ /* 0x000fe4000f8e020d */
[----:B------:R-:W-:Y:S02]  /*02c0*/  IMAD.HI.U32 R7, R7, R3, R6 ;  /* 0x0000000307077227 */ /* 0x000fe400078e0006 */
[----:B------:R-:W0:Y:S01]  /*02d0*/  LDC R6, c[0x0][0x224] ;  /* 0x00008900ff067b82 */ /* 0x000e220000000800 */
[----:B------:R-:W-:-:S03]  /*02e0*/  IADD3 R5, R5, R13, RZ ;  /* 0x0000000d05057210 */ /* 0x000fc60007ffe0ff */
[----:B------:R-:W-:-:S04]  /*02f0*/  IMAD.HI.U32 R7, R7, R2, RZ ;  /* 0x0000000207077227 */ /* 0x000fc800078e00ff */
[----:B------:R-:W1:Y:S01]  /*0300*/  LDC.64 R12, c[0x0][0x2d8] ;  /* 0x0000b600ff0c7b82 */ /* 0x000e620000000a00 */
        /* <DEDUP_REMOVED lines=8> */
[----:B------:R-:W-:Y:S02]  /*0390*/  ISETP.NE.AND P3, PT, R10, RZ, PT ;  /* 0x000000ff0a00720c */ /* 0x000fe40003f65270 */
[----:B------:R-:W-:-:S02]  /*03a0*/  ISETP.GE.AND P4, PT, R0, RZ, PT ;  /* 0x000000ff0000720c */ /* 0x000fc40003f86270 */
[----:B------:R-:W-:Y:S02]  /*03b0*/  MOV R11, UR4 ;  /* 0x00000004000b7c02 */ /* 0x000fe40008000f00 */
[----:B------:R-:W-:-:S03]  /*03c0*/  R2UR UR4, R92 ;  /* 0x000000005c0472ca */ /* 0x000fc600000e0000 */
[----:B------:R-:W-:Y:S01]  /*03d0*/  IMAD R11, R92, UR9, R11 ;  /* 0x000000095c0b7c24 */ /* 0x000fe2000f8e020b */
[----:B------:R-:W-:Y:S01]  /*03e0*/  @P2 IADD3 R7, R7, 0x1, RZ ;  /* 0x0000000107072810 */ /* 0x000fe20007ffe0ff */
[----:B------:R-:W-:Y:S01]  /*03f0*/  ULDC.64 UR8, c[0x0][0x280] ;  /* 0x0000a00000087ab9 */ /* 0x000fe20000000a00 */
[----:B0-----:R-:W-:Y:S01]  /*0400*/  ISETP.GE.AND P2, PT, R6, 0x1, PT ;  /* 0x000000010600780c */ /* 0x001fe20003f46270 */
[----:B------:R-:W-:Y:S01]  /*0410*/  UIMAD UR6, UR15, UR8, URZ ;  /* 0x000000080f0672a4 */ /* 0x000fe2000f8e023f */
[----:B------:R-:W-:Y:S02]  /*0420*/  IADD3 R3, R3, R11, RZ ;  /* 0x0000000b03037210 */ /* 0x000fe40007ffe0ff */
[----:B------:R-:W-:Y:S01]  /*0430*/  @!P4 IADD3 R7, -R7, RZ, RZ ;  /* 0x000000ff0707c210 */ /* 0x000fe20007ffe1ff */
[----:B------:R-:W-:Y:S01]  /*0440*/  UIMAD UR6, UR7, UR9, UR6 ;  /* 0x00000009070672a4 */ /* 0x000fe2000f8e0206 */
[----:B------:R-:W-:Y:S01]  /*0450*/  @!P3 LOP3.LUT R7, RZ, R10, RZ, 0x33, !PT ;  /* 0x0000000aff07b212 */ /* 0x000fe200078e33ff */
[----:B------:R-:W-:Y:S01]  /*0460*/  UIMAD.WIDE.U32 UR4, UR4, UR8, URZ ;  /* 0x00000008040472a5 */ /* 0x000fe2000f8e003f */
[----:B------:R-:W0:Y:S02]  /*0470*/  LDC.64 R10, c[0x0][0x2f8] ;  /* 0x0000be00ff0a7b82 */ /* 0x000e240000000a00 */
[----:B------:R-:W-:Y:S01]  /*0480*/  ULDC.64 UR8, c[0x0][0x288] ;  /* 0x0000a20000087ab9 */ /* 0x000fe20000000a00 */
[----:B------:R-:W-:Y:S01]  /*0490*/  SHF.R.S32.HI R0, RZ, 0x1f, R7 ;  /* 0x0000001fff007819 */ /* 0x000fe20000011407 */
[----:B------:R-:W-:Y:S01]  /*04a0*/  UIMAD UR7, UR32, UR8, URZ ;  /* 0x00000008200772a4 */ /* 0x000fe2000f8e023f */
[----:B-1----:R-:W-:Y:S11]  /*04b0*/  @!P2 EXIT ;  /* 0x000000000000a94d */ /* 0x002ff60003800000 */
[----:B------:R-:W1:Y:S01]  /*04c0*/  S2R R93, SR_TID.X ;  /* 0x00000000005d7919 */ /* 0x000e620000002100 */
[----:B------:R-:W-:Y:S01]  /*04d0*/  UIADD3 UR5, UR5, UR6, URZ ;  /* 0x0000000605057290 */ /* 0x000fe2000fffe03f */
[----:B------:R-:W-:Y:S01]  /*04e0*/  MOV R6, UR12 ;  /* 0x0000000c00067c02 */ /* 0x000fe20008000f00 */
[----:B------:R-:W-:Y:S01]  /*04f0*/  IMAD R0, R0, UR20, RZ ;  /* 0x0000001400007c24 */ /* 0x000fe2000f8e02ff */
[----:B------:R-:W2:Y:S01]  /*0500*/  S2R R91, SR_LANEID ;  /* 0x00000000005b7919 */ /* 0x000ea20000000000 */
[----:B------:R-:W-:Y:S01]  /*0510*/  UIMAD UR9, UR10, UR9, UR7 ;  /* 0x000000090a0972a4 */ /* 0x000fe2000f8e0207 */
[----:B------:R-:W-:Y:S01]  /*0520*/  IMAD.WIDE.U32 R4, R7, UR20, R4 ;  /* 0x0000001407047c25 */ /* 0x000fe2000f8e0004 */
[----:B------:R-:W-:-:S03]  /*0530*/  UIMAD.WIDE.U32 UR6, UR11, UR8, UR4 ;  /* 0x000000080b0672a5 */ /* 0x000fc6000f8e0004 */
[----:B------:R-:W-:Y:S01]  /*0540*/  UMOV UR4, URZ ;  /* 0x0000003f00047c82 */ /* 0x000fe20008000000 */
[----:B------:R-:W-:Y:S01]  /*0550*/  IMAD R85, R7, UR21, R0 ;  /* 0x0000001507557c24 */ /* 0x000fe2000f8e0200 */
[----:B-----5:R-:W-:Y:S01]  /*0560*/  @P1 R2UR UR4, R9 ;  /* 0x00000000090412ca */ /* 0x020fe200000e0000 */
[C---:B------:R-:W-:Y:S01]  /*0570*/  IMAD R87, R95.reuse, UR19, R6 ;  /* 0x000000135f577c24 */ /* 0x040fe2000f8e0206 */
[----:B------:R-:W-:Y:S01]  /*0580*/  UMOV UR5, URZ ;  /* 0x0000003f00057c82 */ /* 0x000fe20008000000 */
[----:B------:R-:W-:Y:S01]  /*0590*/  IMAD.WIDE.U32 R2, R95, UR18, R2 ;  /* 0x000000125f027c25 */ /* 0x000fe2000f8e0002 */
[----:B------:R-:W-:Y:S01]  /*05a0*/  @P0 R2UR UR5, R8 ;  /* 0x00000000080502ca */ /* 0x000fe200000e0000 */
[----:B------:R-:W-:Y:S01]  /*05b0*/  ULDC.64 UR10, c[0x0][0x2f0] ;  /* 0x0000bc00000a7ab9 */ /* 0x000fe20000000a00 */
[----:B------:R-:W-:Y:S01]  /*05c0*/  LEA R86, P2, R4, R12, 0x1 ;  /* 0x0000000c04567211 */ /* 0x000fe200078408ff */
[----:B------:R-:W-:Y:S01]  /*05d0*/  UIADD3 UR9, UR7, UR9, URZ ;  /* 0x0000000907097290 */ /* 0x000fe2000fffe03f */
[----:B------:R-:W-:Y:S01]  /*05e0*/  IADD3 R87, R3, R87, RZ ;  /* 0x0000005703577210 */ /* 0x000fe20007ffe0ff */
[----:B------:R-:W-:Y:S01]  /*05f0*/  ULEA UR8, UP0, UR6, UR10, 0x1 ;  /* 0x0000000a06087291 */ /* 0x000fe2000f80083f */
[----:B------:R-:W-:-:S02]  /*0600*/  IADD3 R85, R5, R85, RZ ;  /* 0x0000005505557210 */ /* 0x000fc40007ffe0ff */
[----:B0-----:R-:W-:Y:S01]  /*0610*/  LEA R90, P0, R2, R10, 0x1 ;  /* 0x0000000a025a7211 */ /* 0x001fe200078008ff */
[----:B------:R-:W-:Y:S01]  /*0620*/  ULEA.HI.X UR9, UR6, UR11, UR9, 0x1, UP0 ;  /* 0x0000000b06097291 */ /* 0x000fe200080f0c09 */
[----:B------:R-:W-:Y:S02]  /*0630*/  LEA.HI.X R85, R4, R13, R85, 0x1, P2 ;  /* 0x0000000d04557211 */ /* 0x000fe400010f0c55 */
[----:B------:R-:W-:Y:S01]  /*0640*/  LEA.HI.X R87, R2, R11, R87, 0x1, P0 ;  /* 0x0000000b02577211 */ /* 0x000fe200000f0c57 */
[----:B------:R-:W-:-:S08]  /*0650*/  UMOV UR6, URZ ;  /* 0x0000003f00067c82 */ /* 0x000fd00008000000 */
.L_x_897:
[----:B-1----:R-:W-:Y:S01]  /*0660*/  SHF.L.U32 R84, R93, 0x4, RZ ;  /* 0x000000045d547819 */ /* 0x002fe200000006ff */
[----:B------:R-:W-:Y:S01]  /*0670*/  BAR.SYNC.DEFER_BLOCKING 0x0 ;  /* 0x0000000000007b1d */ /* 0x000fe20000010000 */
[----:B0-----:R-:W-:Y:S02]  /*0680*/  MOV R2, UR8 ;  /* 0x0000000800027c02 */ /* 0x001fe40008000f00 */
        /* <DEDUP_REMOVED lines=9> */
[----:B------:R-:W-:Y:S02]  /*0720*/  ISETP.GE.AND P2, PT, R83, UR10, PT ;  /* 0x0000000a53007c0c */ /* 0x000fe4000bf46270 */
[----:B------:R-:W-:Y:S02]  /*0730*/  ISETP.GE.AND P1, PT, R7, UR10, PT ;  /* 0x0000000a07007c0c */ /* 0x000fe4000bf26270 */
[C---:B------:R-:W-:Y:S02]  /*0740*/  LOP3.LUT R11, R83.reuse, 0x60, RZ, 0xfc, !PT ;  /* 0x00000060530b7812 */ /* 0x040fe400078efcff */
[----:B------:R-:W-:-:S02]  /*0750*/  LOP3.LUT R13, R83, 0x80, RZ, 0xfc, !PT ;  /* 0x00000080530d7812 */ /* 0x000fc400078efcff */
[----:B------:R-:W-:Y:S02]  /*0760*/  PRMT R0, RZ, 0x7610, R0 ;  /* 0x00007610ff007816 */ /* 0x000fe40000000000 */
[C---:B------:R-:W-:Y:S02]  /*0770*/  LOP3.LUT R15, R83.reuse, 0xa0, RZ, 0xfc, !PT ;  /* 0x000000a0530f7812 */ /* 0x040fe400078efcff */
[----:B------:R-:W-:Y:S01]  /*0780*/  LOP3.LUT R17, R83, 0xc0, RZ, 0xfc, !PT ;  /* 0x000000c053117812 */ /* 0x000fe200078efcff */
[----:B------:R-:W3:Y:S01]  /*0790*/  @!P2 LDG.E.U16 R5, desc[UR16][R2.64] ;  /* 0x000000100205a981 */ /* 0x000ee2000c1e1500 */
[----:B------:R-:W-:Y:S02]  /*07a0*/  ISETP.GE.AND P0, PT, R9, UR10, PT ;  /* 0x0000000a09007c0c */ /* 0x000fe4000bf06270 */
[----:B------:R-:W-:Y:S01]  /*07b0*/  LOP3.LUT R19, R83, 0xe0, RZ, 0xfc, !PT ;  /* 0x000000e053137812 */ /* 0x000fe200078efcff */
[----:B------:R-:W4:Y:S01]  /*07c0*/  @!P1 LDG.E.U16 R0, desc[UR16][R2.64+0x40] ;  /* 0x0000401002009981 */ /* 0x000f22000c1e1500 */
        /* <DEDUP_REMOVED lines=51> */
[----:B--2---:R-:W-:Y:S01]  /*0b00*/  IADD3 R7, R84, R91, RZ ;  /* 0x0000005b54077210 */ /* 0x004fe20007ffe0ff */
[----:B------:R-:W-:-:S03]  /*0b10*/  UMOV UR7, 0x400 ;  /* 0x0000040000077882 */ /* 0x000fc60000000000 */
[C---:B------:R-:W-:Y:S02]  /*0b20*/  IADD3 R32, R7.reuse, 0x40, RZ ;  /* 0x0000004007207810 */ /* 0x040fe40007ffe0ff */
[C---:B0-----:R-:W-:Y:S02]  /*0b30*/  IADD3 R2, R7.reuse, 0x20, RZ ;  /* 0x0000002007027810 */ /* 0x041fe40007ffe0ff */
[C---:B------:R-:W-:Y:S02]  /*0b40*/  IADD3 R34, R7.reuse, 0x60, RZ ;  /* 0x0000006007227810 */ /* 0x040fe40007ffe0ff */
[C---:B------:R-:W-:Y:S02]  /*0b50*/  LEA.HI.SX32 R82, R7.reuse, R7, 0x1b ;  /* 0x0000000707527211 */ /* 0x040fe400078fdaff */
[C---:B------:R-:W-:Y:S02]  /*0b60*/  IADD3 R36, R7.reuse, 0x80, RZ ;  /* 0x0000008007247810 */ /* 0x040fe40007ffe0ff */
[----:B------:R-:W-:-:S02]  /*0b70*/  IADD3 R38, R7, 0xa0, RZ ;  /* 0x000000a007267810 */ /* 0x000fc40007ffe0ff */
[-C--:B------:R-:W-:Y:S01]  /*0b80*/  LEA.HI.SX32 R2, R2, R7.reuse, 0x1b ;  /* 0x0000000702027211 */ /* 0x080fe200078fdaff */
[----:B-1----:R-:W-:Y:S01]  /*0b90*/  ULEA UR11, UR11, UR7, 0x18 ;  /* 0x000000070b0b7291 */ /* 0x002fe2000f8ec03f */
[C---:B------:R-:W-:Y:S02]  /*0ba0*/  IADD3 R40, R7.reuse, 0xc0, RZ ;  /* 0x000000c007287810 */ /* 0x040fe40007ffe0ff */
[-C--:B------:R-:W-:Y:S02]  /*0bb0*/  LEA.HI.SX32 R32, R32, R7.reuse, 0x1b ;  /* 0x0000000720207211 */ /* 0x080fe400078fdaff */
[C---:B------:R-:W-:Y:S02]  /*0bc0*/  IADD3 R42, R7.reuse, 0xe0, RZ ;  /* 0x000000e0072a7810 */ /* 0x040fe40007ffe0ff */
[----:B------:R-:W-:Y:S02]  /*0bd0*/  LEA.HI.SX32 R34, R34, R7, 0x1b ;  /* 0x0000000722227211 */ /* 0x000fe400078fdaff */
[----:B------:R-:W-:-:S02]  /*0be0*/  IADD3 R44, R7, 0x100, RZ ;  /* 0x00000100072c7810 */ /* 0x000fc40007ffe0ff */
[----:B------:R-:W-:Y:S02]  /*0bf0*/  LEA R82, R82, UR11, 0x1 ;  /* 0x0000000b52527c11 */ /* 0x000fe4000f8e08ff */
[-C--:B------:R-:W-:Y:S02]  /*0c00*/  LEA.HI.SX32 R36, R36, R7.reuse, 0x1b ;  /* 0x0000000724247211 */ /* 0x080fe400078fdaff */
        /* <DEDUP_REMOVED lines=29> */
[----:B------:R-:W-:Y:S02]  /*0de0*/  LEA R59, R52, UR11, 0x1 ;  /* 0x0000000b343b7c11 */ /* 0x000fe4000f8e08ff */
[----:B------:R-:W-:Y:S02]  /*0df0*/  LEA R57, R54, UR11, 0x1 ;  /* 0x0000000b36397c11 */ /* 0x000fe4000f8e08ff */
[----:B------:R-:W-:Y:S02]  /*0e00*/  LEA R39, R39, UR11, 0x1 ;  /* 0x0000000b27277c11 */ /* 0x000fe4000f8e08ff */
[----:B------:R-:W-:Y:S02]  /*0e10*/  LEA R37, R37, UR11, 0x1 ;  /* 0x0000000b25257c11 */ /* 0x000fe4000f8e08ff */
[----:B------:R-:W-:-:S02]  /*0e20*/  MOV R2, R90 ;  /* 0x0000005a00027202 */ /* 0x000fc40000000f00 */
[----:B------:R-:W-:Y:S02]  /*0e30*/  MOV R3, R87 ;  /* 0x0000005700037202 */ /* 0x000fe40000000f00 */
[----:B------:R-:W-:Y:S02]  /*0e40*/  ISETP.GE.AND P3, PT, R19, UR10, PT ;  /* 0x0000000a13007c0c */ /* 0x000fe4000bf66270 */
[----:B------:R-:W-:Y:S02]  /*0e50*/  ISETP.GE.AND P4, PT, R9, UR10, PT ;  /* 0x0000000a09007c0c */ /* 0x000fe4000bf86270 */
[----:B------:R-:W-:Y:S02]  /*0e60*/  ISETP.GE.AND P0, PT, R11, UR10, PT ;  /* 0x0000000a0b007c0c */ /* 0x000fe4000bf06270 */
[----:B------:R-:W-:Y:S02]  /*0e70*/  ISETP.GE.AND P1, PT, R13, UR10, PT ;  /* 0x0000000a0d007c0c */ /* 0x000fe4000bf26270 */
[----:B------:R-:W-:-:S02]  /*0e80*/  ISETP.GE.AND P6, PT, R15, UR10, PT ;  /* 0x0000000a0f007c0c */ /* 0x000fc4000bfc6270 */
        /* <DEDUP_REMOVED lines=10> */
[----:B------:R-:W-:Y:S01]  /*0f30*/  PRMT R48, RZ, 0x7610, R48 ;  /* 0x00007610ff307816 */ /* 0x000fe20000000030 */
[----:B---3--:R-:W-:Y:S04]  /*0f40*/  STS.U16 [R82], R5 ;  /* 0x0000000552007388 */ /* 0x008fe80000000400 */
[----:B----4-:R0:W-:Y:S02]  /*0f50*/  STS.U16 [R81+0x40], R0 ;  /* 0x0000400051007388 */ /* 0x0101e40000000400 */
[----:B0-----:R-:W-:-:S04]  /*0f60*/  LEA R0, R91, R84, 0x4 ;  /* 0x000000545b007211 */ /* 0x001fc800078e20ff */
[----:B------:R-:W-:Y:S01]  /*0f70*/  LEA.HI.SX32 R35, R0, R0, 0x1b ;  /* 0x0000000000237211 */ /* 0x000fe200078fdaff */
[----:B-----5:R-:W-:Y:S04]  /*0f80*/  STS.U16 [R79+0x80], R4 ;  /* 0x000080044f007388 */ /* 0x020fe80000000400 */
[----:B------:R-:W-:Y:S04]  /*0f90*/  STS.U16 [R77+0xc0], R6 ;  /* 0x0000c0064d007388 */ /* 0x000fe80000000400 */
[----:B------:R-:W-:Y:S04]  /*0fa0*/  STS.U16 [R75+0x100], R8 ;  /* 0x000100084b007388 */ /* 0x000fe80000000400 */
[----:B------:R-:W-:Y:S04]  /*0fb0*/  STS.U16 [R73+0x140], R10 ;  /* 0x0001400a49007388 */ /* 0x000fe80000000400 */
[----:B------:R-:W-:Y:S04]  /*0fc0*/  STS.U16 [R71+0x180], R12 ;  /* 0x0001800c47007388 */ /* 0x000fe80000000400 */
[----:B------:R-:W-:Y:S04]  /*0fd0*/  STS.U16 [R69+0x1c0], R14 ;  /* 0x0001c00e45007388 */ /* 0x000fe80000000400 */
[----:B------:R-:W-:Y:S01]  /*0fe0*/  STS.U16 [R67+0x200], R16 ;  /* 0x0002001043007388 */ /* 0x000fe20000000400 */
[----:B------:R-:W-:-:S03]  /*0ff0*/  LEA R35, R35, UR11, 0x1 ;  /* 0x0000000b23237c11 */ /* 0x000fc6000f8e08ff */
[----:B------:R0:W-:Y:S04]  /*1000*/  STS.U16 [R65+0x240], R18 ;  /* 0x0002401241007388 */ /* 0x0001e80000000400 */
[----:B------:R1:W-:Y:S04]  /*1010*/  STS.U16 [R63+0x280], R20 ;  /* 0x000280143f007388 */ /* 0x0003e80000000400 */
[----:B------:R-:W-:Y:S04]  /*1020*/  STS.U16 [R61+0x2c0], R22 ;  /* 0x0002c0163d007388 */ /* 0x000fe80000000400 */
[----:B------:R2:W-:Y:S01]  /*1030*/  STS.U16 [R59+0x300], R24 ;  /* 0x000300183b007388 */ /* 0x0005e20000000400 */
[----:B0-----:R-:W-:-:S03]  /*1040*/  IMAD.WIDE R18, R83, 0x2, R2 ;  /* 0x0000000253127825 */ /* 0x001fc600078e0202 */
        /* <DEDUP_REMOVED lines=22> */
[----:B--2---:R-:W-:Y:S02]  /*11b0*/  PRMT R24, RZ, 0x7610, R24 ;  /* 0x00007610ff187816 */ /* 0x004fe40000000018 */
[----:B------:R-:W-:Y:S02]  /*11c0*/  PRMT R22, RZ, 0x7610, R22 ;  /* 0x00007610ff167816 */ /* 0x000fe40000000016 */
[----:B0-----:R-:W-:Y:S02]  /*11d0*/  PRMT R26, RZ, 0x7610, R26 ;  /* 0x00007610ff1a7816 */ /* 0x001fe4000000001a */
[----:B---3--:R-:W-:Y:S02]  /*11e0*/  PRMT R28, RZ, 0x7610, R28 ;  /* 0x00007610ff1c7816 */ /* 0x008fe4000000001c */
[----:B----4-:R-:W-:Y:S01]  /*11f0*/  PRMT R30, RZ, 0x7610, R30 ;  /* 0x00007610ff1e7816 */ /* 0x010fe2000000001e */
        /* <DEDUP_REMOVED lines=15> */
[----:B------:R-:W-:Y:S02]  /*12f0*/  ISETP.GE.AND P2, PT, R33, UR10, PT ;  /* 0x0000000a21007c0c */ /* 0x000fe4000bf46270 */
[----:B------:R-:W0:Y:S01]  /*1300*/  LDC R33, c[0x0][0x21c] ;  /* 0x00008700ff217b82 */ /* 0x000e220000000800 */
[----:B------:R-:W2:Y:S01]  /*1310*/  @!P1 LDG.E.U16 R17, desc[UR16][R18.64] ;  /* 0x0000001012119981 */ /* 0x000ea2000c1e1500 */
[----:B------:R-:W-:-:S03]  /*1320*/  ISETP.GE.AND P1, PT, R41, UR10, PT ;  /* 0x0000000a29007c0c */ /* 0x000fc6000bf26270 */
[----:B------:R-:W3:Y:S04]  /*1330*/  @!P4 LDG.E.U16 R36, desc[UR16][R18.64+0x240] ;  /* 0x000240101224c981 */ /* 0x000ee8000c1e1500 */
[----:B------:R-:W3:Y:S04]  /*1340*/  @!P0 LDG.E.U16 R38, desc[UR16][R18.64+0x280] ;  /* 0x0002801012268981 */ /* 0x000ee8000c1e1500 */
        /* <DEDUP_REMOVED lines=95> */
.L_x_857:
[----:B------:R-:W-:Y:S05]  /*1940*/  BSYNC B0 ;  /* 0x0000000000007941 */ /* 0x000fea0003800000 */
.L_x_856:
        /* <DEDUP_REMOVED lines=36> */
.L_x_859:
[----:B------:R-:W-:Y:S05]  /*1b90*/  BSYNC B0 ;  /* 0x0000000000007941 */ /* 0x000fea0003800000 */
.L_x_858:
        /* <DEDUP_REMOVED lines=38> */
.L_x_861:
[----:B------:R-:W-:Y:S05]  /*1e00*/  BSYNC B0 ;  /* 0x0000000000007941 */ /* 0x000fea0003800000 */
.L_x_860:
        /* <DEDUP_REMOVED lines=36> */
.L_x_863:
[----:B------:R-:W-:Y:S05]  /*2050*/  BSYNC B0 ;  /* 0x0000000000007941 */ /* 0x000fea0003800000 */
.L_x_862:
        /* <DEDUP_REMOVED lines=38> */
.L_x_865:
[----:B------:R-:W-:Y:S05]  /*22c0*/  BSYNC B0 ;  /* 0x0000000000007941 */ /* 0x000fea0003800000 */
.L_x_864:
        /* <DEDUP_REMOVED lines=36> */
.L_x_867:
[----:B------:R-:W-:Y:S05]  /*2510*/  BSYNC B0 ;  /* 0x0000000000007941 */ /* 0x000fea0003800000 */
.L_x_866:
        /* <DEDUP_REMOVED lines=38> */
.L_x_869:
[----:B------:R-:W-:Y:S05]  /*2780*/  BSYNC B0 ;  /* 0x0000000000007941 */ /* 0x000fea0003800000 */
.L_x_868:
        /* <DEDUP_REMOVED lines=37> */
.L_x_871:
[----:B------:R-:W-:Y:S05]  /*29e0*/  BSYNC B0 ;  /* 0x0000000000007941 */ /* 0x000fea0003800000 */
.L_x_870:
        /* <DEDUP_REMOVED lines=42> */
.L_x_873:
[----:B------:R-:W-:Y:S05]  /*2c90*/  BSYNC B0 ;  /* 0x0000000000007941 */ /* 0x000fea0003800000 */
.L_x_872:
        /* <DEDUP_REMOVED lines=40> */
.L_x_875:
[----:B------:R-:W-:Y:S05]  /*2f20*/  BSYNC B0 ;  /* 0x0000000000007941 */ /* 0x000fea0003800000 */
.L_x_874:
        /* <DEDUP_REMOVED lines=46> */
.L_x_877:
[----:B------:R-:W-:Y:S05]  /*3210*/  BSYNC B0 ;  /* 0x0000000000007941 */ /* 0x000fea0003800000 */
.L_x_876:
        /* <DEDUP_REMOVED lines=33> */
.L_x_879:
[----:B------:R-:W-:Y:S05]  /*3430*/  BSYNC B0 ;  /* 0x0000000000007941 */ /* 0x000fea0003800000 */
.L_x_878:
        /* <DEDUP_REMOVED lines=33> */
.L_x_881:
[----:B------:R-:W-:Y:S05]  /*3650*/  BSYNC B0 ;  /* 0x0000000000007941 */ /* 0x000fea0003800000 */
.L_x_880:
        /* <DEDUP_REMOVED lines=33> */
.L_x_883:
[----:B------:R-:W-:Y:S05]  /*3870*/  BSYNC B0 ;  /* 0x0000000000007941 */ /* 0x000fea0003800000 */
.L_x_882:
        /* <DEDUP_REMOVED lines=33> */
.L_x_885:
[----:B------:R-:W-:Y:S05]  /*3a90*/  BSYNC B0 ;  /* 0x0000000000007941 */ /* 0x000fea0003800000 */
.L_x_884:
        /* <DEDUP_REMOVED lines=33> */
.L_x_887:
[----:B------:R-:W-:Y:S05]  /*3cb0*/  BSYNC B0 ;  /* 0x0000000000007941 */ /* 0x000fea0003800000 */
.L_x_886:
        /* <DEDUP_REMOVED lines=21> */
[----:B------:R-:W-:Y:S01]  /*3e10*/  IADD3 R2, R84, R83, RZ ;  /* 0x0000005354027210 */ /* 0x000fe20007ffe0ff */
[----:B------:R-:W-:Y:S02]  /*3e20*/  UIMAD UR7, UR32, UR12, URZ ;  /* 0x0000000c200772a4 */ /* 0x000fe4000f8e023f */
[----:B------:R-:W-:-:S04]  /*3e30*/  IMAD.WIDE.U32 R164, R95, UR12, RZ ;  /* 0x0000000c5fa47c25 */ /* 0x000fc8000f8e00ff */
[----:B------:R-:W-:Y:S01]  /*3e40*/  FMUL.FTZ R16, R15, R78 ;  /* 0x0000004e0f107220 */ /* 0x000fe20000410000 */
[----:B------:R-:W-:Y:S01]  /*3e50*/  FMUL.FTZ R14, R13, R74 ;  /* 0x0000004a0d0e7220 */ /* 0x000fe20000410000 */
[----:B------:R-:W-:Y:S01]  /*3e60*/  ISETP.GE.AND P1, PT, R2, UR11, PT ;  /* 0x0000000b02007c0c */ /* 0x000fe2000bf26270 */
[----:B------:R-:W-:Y:S01]  /*3e70*/  FMUL.FTZ R12, R11, R70 ;  /* 0x000000460b0c7220 */ /* 0x000fe20000410000 */
[----:B------:R-:W-:Y:S01]  /*3e80*/  MOV R0, UR7 ;  /* 0x0000000700007c02 */ /* 0x000fe20008000f00 */
[----:B------:R-:W-:Y:S01]  /*3e90*/  FMUL.FTZ R10, R9, R66 ;  /* 0x00000042090a7220 */ /* 0x000fe20000410000 */
[----:B------:R-:W-:Y:S01]  /*3ea0*/  FMUL.FTZ R8, R7, R62 ;  /* 0x0000003e07087220 */ /* 0x000fe20000410000 */
[----:B------:R-:W-:Y:S01]  /*3eb0*/  FMUL.FTZ R6, R5, R58 ;  /* 0x0000003a05067220 */ /* 0x000fe20000410000 */
[----:B------:R-:W-:Y:S01]  /*3ec0*/  FMUL.FTZ R4, R3, R38 ;  /* 0x0000002603047220 */ /* 0x000fe20000410000 */
[----:B------:R-:W-:Y:S02]  /*3ed0*/  IMAD R97, R95, UR13, R0 ;  /* 0x0000000d5f617c24 */ /* 0x000fe4000f8e0200 */
        /* <DEDUP_REMOVED lines=21> */
.L_x_894:
[----:B------:R-:W-:Y:S01]  /*4030*/  MOV R49, UR18 ;  /* 0x0000001200317c02 */ /* 0x000fe20008000f00 */
[----:B------:R-:W-:Y:S01]  /*4040*/  USHF.R.S32.HI UR13, URZ, 0x1f, UR7 ;  /* 0x0000001f3f0d7899 */ /* 0x000fe20008011407 */
[----:B------:R-:W-:Y:S01]  /*4050*/  MOV R40, R164 ;  /* 0x000000a400287202 */ /* 0x000fe20000000f00 */
[----:B------:R-:W-:Y:S01]  /*4060*/  USHF.L.U32 UR14, UR10, 0x1, URZ ;  /* 0x000000010a0e7899 */ /* 0x000fe2000800063f */
[----:B------:R-:W-:Y:S01]  /*4070*/  MOV R41, R3 ;  /* 0x0000000300297202 */ /* 0x000fe20000000f00 */
[----:B------:R-:W-:Y:S01]  /*4080*/  UIMAD UR12, UR13, UR22, URZ ;  /* 0x000000160d0c72a4 */ /* 0x000fe2000f8e023f */
[----:B------:R-:W-:Y:S01]  /*4090*/  IADD3 R44, R84, R83, RZ ;  /* 0x00000053542c7210 */ /* 0x000fe20007ffe0ff */
[----:B------:R-:W-:Y:S01]  /*40a0*/  UIMAD UR11, UR13, UR18, URZ ;  /* 0x000000120d0b72a4 */ /* 0x000fe2000f8e023f */
[----:B------:R-:W-:Y:S01]  /*40b0*/  MOV R47, UR22 ;  /* 0x00000016002f7c02 */ /* 0x000fe20008000f00 */
[----:B------:R-:W-:Y:S01]  /*40c0*/  IMAD.WIDE.U32 R48, R49, UR7, R40 ;  /* 0x0000000731307c25 */ /* 0x000fe2000f8e0028 */
[--C-:B------:R-:W-:Y:S01]  /*40d0*/  SHF.R.S32.HI R45, RZ, 0x1f, R44.reuse ;  /* 0x0000001fff2d7819 */ /* 0x100fe2000001142c */
[----:B------:R-:W-:Y:S01]  /*40e0*/  UIMAD UR12, UR7, UR23, UR12 ;  /* 0x00000017070c72a4 */ /* 0x000fe2000f8e020c */
[C---:B------:R-:W-:Y:S01]  /*40f0*/  IADD3 R41, R44.reuse, 0x40, RZ ;  /* 0x000000402c297810 */ /* 0x040fe20007ffe0ff */
[----:B------:R-:W-:Y:S01]  /*4100*/  UIMAD UR11, UR7, UR19, UR11 ;  /* 0x00000013070b72a4 */ /* 0x000fe2000f8e020b */
[----:B------:R-:W-:Y:S01]  /*4110*/  IADD3 R40, R44, 0x20, RZ ;  /* 0x000000202c287810 */ /* 0x000fe20007ffe0ff */
[----:B------:R-:W-:Y:S01]  /*4120*/  IMAD.WIDE.U32 R46, R47, UR7, R44 ;  /* 0x000000072f2e7c25 */ /* 0x000fe2000f8e002c */
[----:B------:R-:W-:-:S02]  /*4130*/  ISETP.GE.AND P2, PT, R41, UR14, PT ;  /* 0x0000000e29007c0c */ /* 0x000fc4000bf46270 */
[----:B------:R-:W-:Y:S02]  /*4140*/  ISETP.GE.AND P0, PT, R40, UR14, PT ;  /* 0x0000000e28007c0c */ /* 0x000fe4000bf06270 */
[----:B------:R-:W-:Y:S02]  /*4150*/  IADD3 R43, R47, UR12, RZ ;  /* 0x0000000c2f2b7c10 */ /* 0x000fe4000fffe0ff */
[----:B------:R-:W-:Y:S02]  /*4160*/  LEA R42, P4, R46, R86, 0x1 ;  /* 0x000000562e2a7211 */ /* 0x000fe400078808ff */
[----:B------:R-:W-:Y:S02]  /*4170*/  LEA R40, P3, R48, UR20, 0x3 ;  /* 0x0000001430287c11 */ /* 0x000fe4000f8618ff */
[----:B------:R-:W-:Y:S02]  /*4180*/  IADD3 R41, R49, UR11, RZ ;  /* 0x0000000b31297c10 */ /* 0x000fe4000fffe0ff */
[----:B------:R-:W-:-:S02]  /*4190*/  PRMT R47, RZ, 0x7610, R47 ;  /* 0x00007610ff2f7816 */ /* 0x000fc4000000002f */
[----:B------:R-:W-:Y:S02]  /*41a0*/  LEA.HI.X R43, R46, R85, R43, 0x1, P4 ;  /* 0x000000552e2b7211 */ /* 0x000fe400020f0c2b */
[----:B------:R-:W-:Y:S02]  /*41b0*/  LEA.HI.X R41, R48, UR21, R41, 0x3, P3 ;  /* 0x0000001530297c11 */ /* 0x000fe400098f1c29 */
[C---:B------:R-:W-:Y:S01]  /*41c0*/  IADD3 R48, R44.reuse, 0x60, RZ ;  /* 0x000000602c307810 */ /* 0x040fe20007ffe0ff */
[----:B------:R-:W2:Y:S01]  /*41d0*/  @!P2 LDG.E.U16 R47, desc[UR16][R42.64+0x80] ;  /* 0x000080102a2fa981 */ /* 0x000ea2000c1e1500 */
[----:B------:R-:W-:Y:S02]  /*41e0*/  IADD3 R49, R44, 0xa0, RZ ;  /* 0x000000a02c317810 */ /* 0x000fe40007ffe0ff */
[----:B------:R-:W-:Y:S01]  /*41f0*/  ISETP.GE.AND P2, PT, R48, UR14, PT ;  /* 0x0000000e30007c0c */ /* 0x000fe2000bf46270 */
[----:B------:R-:W3:Y:S01]  /*4200*/  LDG.E.64 R40, desc[UR16][R40.64] ;  /* 0x0000001028287981 */ /* 0x000ee2000c1e1b00 */
[----:B------:R-:W-:-:S02]  /*4210*/  IADD3 R48, R44, 0x80, RZ ;  /* 0x000000802c307810 */ /* 0x000fc40007ffe0ff */
[----:B------:R-:W-:Y:S02]  /*4220*/  IADD3 R50, R44, 0xc0, RZ ;  /* 0x000000c02c327810 */ /* 0x000fe40007ffe0ff */
[----:B------:R-:W-:Y:S02]  /*4230*/  ISETP.GE.AND P3, PT, R48, UR14, PT ;  /* 0x0000000e30007c0c */ /* 0x000fe4000bf66270 */
[----:B------:R-:W-:Y:S02]  /*4240*/  IADD3 R48, R44, 0xe0, RZ ;  /* 0x000000e02c307810 */ /* 0x000fe40007ffe0ff */
[----:B------:R-:W-:Y:S02]  /*4250*/  PRMT R116, RZ, 0x7610, R116 ;  /* 0x00007610ff747816 */ /* 0x000fe40000000074 */
[----:B------:R-:W-:Y:S02]  /*4260*/  PRMT R46, RZ, 0x7610, R46 ;  /* 0x00007610ff2e7816 */ /* 0x000fe4000000002e */
[----:B------:R-:W-:-:S02]  /*4270*/  ISETP.GE.AND P4, PT, R49, UR14, PT ;  /* 0x0000000e31007c0c */ /* 0x000fc4000bf86270 */
[----:B------:R-:W-:Y:S01]  /*4280*/  ISETP.GE.AND P6, PT, R48, UR14, PT ;  /* 0x0000000e30007c0c */ /* 0x000fe2000bfc6270 */
[----:B------:R-:W4:Y:S01]  /*4290*/  @!P2 LDG.E.U16 R116, desc[UR16][R42.64+0xc0] ;  /* 0x0000c0102a74a981 */ /* 0x000f22000c1e1500 */
[----:B------:R-:W-:Y:S02]  /*42a0*/  ISETP.GE.AND P5, PT, R50, UR14, PT ;  /* 0x0000000e32007c0c */ /* 0x000fe4000bfa6270 */
[C---:B------:R-:W-:Y:S01]  /*42b0*/  IADD3 R48, R44.reuse, 0x120, RZ ;  /* 0x000001202c307810 */ /* 0x040fe20007ffe0ff */
[----:B------:R-:W2:Y:S01]  /*42c0*/  @!P0 LDG.E.U16 R46, desc[UR16][R42.64+0x40] ;  /* 0x000040102a2e8981 */ /* 0x000ea2000c1e1500 */
[----:B------:R-:W-:Y:S02]  /*42d0*/  IADD3 R49, R44, 0x100, RZ ;  /* 0x000001002c317810 */ /* 0x000fe40007ffe0ff */
[----:B------:R-:W-:Y:S02]  /*42e0*/  PRMT R115, RZ, 0x7610, R115 ;  /* 0x00007610ff737816 */ /* 0x000fe40000000073 */
[----:B------:R-:W-:-:S02]  /*42f0*/  ISETP.GE.AND P2, PT, R48, UR14, PT ;  /* 0x0000000e30007c0c */ /* 0x000fc4000bf46270 */
[----:B------:R-:W-:Y:S02]  /*4300*/  ISETP.GE.AND P0, PT, R49, UR14, PT ;  /* 0x0000000e31007c0c */ /* 0x000fe4000bf06270 */
[C---:B------:R-:W-:Y:S01]  /*4310*/  IADD3 R48, R44.reuse, 0x140, RZ ;  /* 0x000001402c307810 */ /* 0x040fe20007ffe0ff */
[----:B------:R-:W4:Y:S01]  /*4320*/  @!P3 LDG.E.U16 R115, desc[UR16][R42.64+0x100] ;  /* 0x000100102a73b981 */ /* 0x000f22000c1e1500 */
[----:B------:R-:W-:Y:S02]  /*4330*/  PRMT R117, RZ, 0x7610, R117 ;  /* 0x00007610ff757816 */ /* 0x000fe40000000075 */
[----:B------:R-:W-:Y:S02]  /*4340*/  PRMT R108, RZ, 0x7610, R108 ;  /* 0x00007610ff6c7816 */ /* 0x000fe4000000006c */
[----:B------:R-:W-:Y:S02]  /*4350*/  IADD3 R49, R44, 0x160, RZ ;  /* 0x000001602c317810 */ /* 0x000fe40007ffe0ff */
[----:B------:R-:W-:Y:S01]  /*4360*/  ISETP.GE.AND P3, PT, R48, UR14, PT ;  /* 0x0000000e30007c0c */ /* 0x000fe2000bf66270 */
[----:B------:R-:W4:Y:S01]  /*4370*/  @!P4 LDG.E.U16 R117, desc[UR16][R42.64+0x140] ;  /* 0x000140102a75c981 */ /* 0x000f22000c1e1500 */
[----:B------:R-:W-:-:S02]  /*4380*/  IADD3 R48, R44, 0x180, RZ ;  /* 0x000001802c307810 */ /* 0x000fc40007ffe0ff */
[----:B------:R-:W-:Y:S01]  /*4390*/  PRMT R102, RZ, 0x7610, R102 ;  /* 0x00007610ff667816 */ /* 0x000fe20000000066 */
[----:B------:R-:W4:Y:S01]  /*43a0*/  @!P5 LDG.E.U16 R108, desc[UR16][R42.64+0x180] ;  /* 0x000180102a6cd981 */ /* 0x000f22000c1e1500 */
[----:B------:R-:W-:Y:S02]  /*43b0*/  PRMT R105, RZ, 0x7610, R105 ;  /* 0x00007610ff697816 */ /* 0x000fe40000000069 */
[----:B------:R-:W-:Y:S02]  /*43c0*/  ISETP.GE.AND P4, PT, R49, UR14, PT ;  /* 0x0000000e31007c0c */ /* 0x000fe4000bf86270 */
[----:B------:R-:W-:Y:S01]  /*43d0*/  IADD3 R49, R44, 0x1a0, RZ ;  /* 0x000001a02c317810 */ /* 0x000fe20007ffe0ff */
[----:B------:R-:W4:Y:S01]  /*43e0*/  @!P6 LDG.E.U16 R102, desc[UR16][R42.64+0x1c0] ;  /* 0x0001c0102a66e981 */ /* 0x000f22000c1e1500 */
[----:B------:R-:W-:Y:S02]  /*43f0*/  ISETP.GE.AND P5, PT, R48, UR14, PT ;  /* 0x0000000e30007c0c */ /* 0x000fe4000bfa6270 */
[----:B------:R-:W-:Y:S01]  /*4400*/  IADD3 R48, R44, 0x1c0, RZ ;  /* 0x000001c02c307810 */ /* 0x000fe20007ffe0ff */
[----:B------:R-:W4:Y:S01]  /*4410*/  @!P0 LDG.E.U16 R105, desc[UR16][R42.64+0x200] ;  /* 0x000200102a698981 */ /* 0x000f22000c1e1500 */
[----:B------:R-:W-:-:S02]  /*4420*/  PRMT R104, RZ, 0x7610, R104 ;  /* 0x00007610ff687816 */ /* 0x000fc40000000068 */
[----:B------:R-:W-:Y:S02]  /*4430*/  ISETP.GE.AND P6, PT, R49, UR14, PT ;  /* 0x0000000e31007c0c */ /* 0x000fe4000bfc6270 */
[----:B------:R-:W-:Y:S02]  /*4440*/  IADD3 R49, R44, 0x1e0, RZ ;  /* 0x000001e02c317810 */ /* 0x000fe40007ffe0ff */
[----:B------:R-:W-:Y:S01]  /*4450*/  ISETP.GE.AND P0, PT, R48, UR14, PT ;  /* 0x0000000e30007c0c */ /* 0x000fe2000bf06270 */
[----:B------:R-:W4:Y:S01]  /*4460*/  @!P2 LDG.E.U16 R104, desc[UR16][R42.64+0x240] ;  /* 0x000240102a68a981 */ /* 0x000f22000c1e1500 */
[----:B------:R-:W-:Y:S02]  /*4470*/  PRMT R45, RZ, 0x7610, R45 ;  /* 0x00007610ff2d7816 */ /* 0x000fe4000000002d */
[----:B------:R-:W-:Y:S02]  /*4480*/  PRMT R48, RZ, 0x7610, R48 ;  /* 0x00007610ff307816 */ /* 0x000fe40000000030 */
[----:B------:R-:W-:-:S02]  /*4490*/  PRMT R103, RZ, 0x7610, R103 ;  /* 0x00007610ff677816 */ /* 0x000fc40000000067 */
[----:B------:R-:W-:Y:S01]  /*44a0*/  ISETP.GE.AND P2, PT, R49, UR14, PT ;  /* 0x0000000e31007c0c */ /* 0x000fe2000bf46270 */
[----:B------:R-:W2:Y:S01]  /*44b0*/  @!P1 LDG.E.U16 R45, desc[UR16][R42.64] ;  /* 0x000000102a2d9981 */ /* 0x000ea2000c1e1500 */
[C---:B------:R-:W-:Y:S02]  /*44c0*/  IADD3 R50, R44.reuse, 0x220, RZ ;  /* 0x000002202c327810 */ /* 0x040fe40007ffe0ff */
[----:B------:R-:W-:Y:S01]  /*44d0*/  IADD3 R49, R44, 0x200, RZ ;  /* 0x000002002c317810 */ /* 0x000fe20007ffe0ff */
[----:B------:R-:W4:Y:S01]  /*44e0*/  @!P4 LDG.E.U16 R48, desc[UR16][R42.64+0x2c0] ;  /* 0x0002c0102a30c981 */ /* 0x000f22000c1e1500 */
[----:B------:R-:W-:Y:S02]  /*44f0*/  PRMT R100, RZ, 0x7610, R100 ;  /* 0x00007610ff647816 */ /* 0x000fe40000000064 */
[----:B------:R-:W-:Y:S01]  /*4500*/  PRMT R101, RZ, 0x7610, R101 ;  /* 0x00007610ff657816 */ /* 0x000fe20000000065 */
[----:B------:R-:W4:Y:S01]  /*4510*/  @!P3 LDG.E.U16 R103, desc[UR16][R42.64+0x280] ;  /* 0x000280102a67b981 */ /* 0x000f22000c1e1500 */
[----:B------:R-:W-:-:S02]  /*4520*/  ISETP.GE.AND P4, PT, R50, UR14, PT ;  /* 0x0000000e32007c0c */ /* 0x000fc4000bf86270 */
[C---:B------:R-:W-:Y:S01]  /*4530*/  IADD3 R50, R44.reuse, 0x260, RZ ;  /* 0x000002602c327810 */ /* 0x040fe20007ffe0ff */
[----:B------:R-:W4:Y:S01]  /*4540*/  @!P6 LDG.E.U16 R100, desc[UR16][R42.64+0x340] ;  /* 0x000340102a64e981 */ /* 0x000f22000c1e1500 */
[----:B------:R-:W-:Y:S02]  /*4550*/  ISETP.GE.AND P3, PT, R49, UR14, PT ;  /* 0x0000000e31007c0c */ /* 0x000fe4000bf66270 */
[----:B------:R-:W-:Y:S01]  /*4560*/  IADD3 R49, R44, 0x240, RZ ;  /* 0x000002402c317810 */ /* 0x000fe20007ffe0ff */
[----:B------:R-:W4:Y:S01]  /*4570*/  @!P5 LDG.E.U16 R101, desc[UR16][R42.64+0x300] ;  /* 0x000300102a65d981 */ /* 0x000f22000c1e1500 */
[----:B------:R-:W-:Y:S02]  /*4580*/  PRMT R98, RZ, 0x7610, R98 ;  /* 0x00007610ff627816 */ /* 0x000fe40000000062 */
[----:B------:R-:W-:Y:S02]  /*4590*/  PRMT R99, RZ, 0x7610, R99 ;  /* 0x00007610ff637816 */ /* 0x000fe40000000063 */
        /* <DEDUP_REMOVED lines=39> */
[----:B------:R-:W-:Y:S02]  /*4810*/  ISETP.GE.AND P4, PT, R50, UR14, PT ;  /* 0x0000000e32007c0c */ /* 0x000fe4000bf86270 */
[----:B------:R-:W-:-:S02]  /*4820*/  PRMT R50, RZ, 0x7610, R50 ;  /* 0x00007610ff327816 */ /* 0x000fc40000000032 */
[----:B------:R-:W-:Y:S01]  /*4830*/  ISETP.GE.AND P3, PT, R49, UR14, PT ;  /* 0x0000000e31007c0c */ /* 0x000fe2000bf66270 */
[----:B------:R-:W4:Y:S01]  /*4840*/  @!P5 LDG.E.U16 R52, desc[UR16][R42.64+0x600] ;  /* 0x000600102a34d981 */ /* 0x000f22000c1e1500 */
[C---:B------:R-:W-:Y:S02]  /*4850*/  IADD3 R49, R44.reuse, 0x3c0, RZ ;  /* 0x000003c02c317810 */ /* 0x040fe40007ffe0ff */
[----:B------:R-:W-:Y:S01]  /*4860*/  IADD3 R44, R44, 0x3e0, RZ ;  /* 0x000003e02c2c7810 */ /* 0x000fe20007ffe0ff */
[----:B------:R-:W4:Y:S01]  /*4870*/  @!P6 LDG.E.U16 R50, desc[UR16][R42.64+0x640] ;  /* 0x000640102a32e981 */ /* 0x000f22000c1e1500 */
[----:B------:R-:W-:Y:S02]  /*4880*/  ISETP.GE.AND P5, PT, R49, UR14, PT ;  /* 0x0000000e31007c0c */ /* 0x000fe4000bfa6270 */
[----:B------:R-:W-:Y:S02]  /*4890*/  ISETP.GE.AND P6, PT, R44, UR14, PT ;  /* 0x0000000e2c007c0c */ /* 0x000fe4000bfc6270 */
[----:B------:R-:W-:-:S02]  /*48a0*/  PRMT R51, RZ, 0x7610, R51 ;  /* 0x00007610ff337816 */ /* 0x000fc40000000033 */
[----:B------:R-:W-:Y:S02]  /*48b0*/  PRMT R112, RZ, 0x7610, R112 ;  /* 0x00007610ff707816 */ /* 0x000fe40000000070 */
[----:B------:R-:W-:Y:S02]  /*48c0*/  PRMT R110, RZ, 0x7610, R110 ;  /* 0x00007610ff6e7816 */ /* 0x000fe4000000006e */
[----:B------:R-:W-:Y:S01]  /*48d0*/  PRMT R111, RZ, 0x7610, R111 ;  /* 0x00007610ff6f7816 */ /* 0x000fe2000000006f */
[----:B------:R-:W4:Y:S01]  /*48e0*/  @!P0 LDG.E.U16 R51, desc[UR16][R42.64+0x680] ;  /* 0x000680102a338981 */ /* 0x000f22000c1e1500 */
[----:B------:R-:W-:Y:S02]  /*48f0*/  PRMT R109, RZ, 0x7610, R109 ;  /* 0x00007610ff6d7816 */ /* 0x000fe4000000006d */
[----:B------:R-:W-:Y:S01]  /*4900*/  PRMT R107, RZ, 0x7610, R107 ;  /* 0x00007610ff6b7816 */ /* 0x000fe2000000006b */
        /* <DEDUP_REMOVED lines=9> */
[----:B------:R-:W-:-:S04]  /*49a0*/  IADD3 R120, R118, R91, RZ ;  /* 0x0000005b76787210 */ /* 0x000fc80007ffe0ff */
[CC--:B------:R-:W-:Y:S02]  /*49b0*/  LEA.HI.SX32 R44, R120.reuse, R120.reuse, 0x1b ;  /* 0x00000078782c7211 */ /* 0x0c0fe400078fdaff */
[C---:B------:R-:W-:Y:S02]  /*49c0*/  IADD3 R49, R120.reuse, 0x20, RZ ;  /* 0x0000002078317810 */ /* 0x040fe40007ffe0ff */
[----:B------:R-:W-:Y:S01]  /*49d0*/  IADD3 R113, R120, 0x40, RZ ;  /* 0x0000004078717810 */ /* 0x000fe20007ffe0ff */
[----:B-1----:R-:W-:Y:S01]  /*49e0*/  ULEA UR11, UR12, UR11, 0x18 ;  /* 0x0000000b0c0b7291 */ /* 0x002fe2000f8ec03f */
[----:B------:R-:W-:-:S05]  /*49f0*/  LEA.HI.SX32 R49, R49, R120, 0x1b ;  /* 0x0000007831317211 */ /* 0x000fca00078fdaff */
[----:B------:R-:W-:Y:S02]  /*4a00*/  LEA R44, R44, UR11, 0x1 ;  /* 0x0000000b2c2c7c11 */ /* 0x000fe4000f8e08ff */
[----:B------:R-:W-:Y:S02]  /*4a10*/  LEA.HI.SX32 R113, R113, R120, 0x1b ;  /* 0x0000007871717211 */ /* 0x000fe400078fdaff */
[----:B------:R-:W-:Y:S02]  /*4a20*/  LEA R49, R49, UR11, 0x1 ;  /* 0x0000000b31317c11 */ /* 0x000fe4000f8e08ff */
[C---:B0-----:R-:W-:Y:S02]  /*4a30*/  IADD3 R43, R120.reuse, 0x60, RZ ;  /* 0x00000060782b7810 */ /* 0x041fe40007ffe0ff */
[----:B------:R-:W-:Y:S02]  /*4a40*/  LEA R42, R113, UR11, 0x1 ;  /* 0x0000000b712a7c11 */ /* 0x000fe4000f8e08ff */
[----:B------:R-:W-:-:S02]  /*4a50*/  IADD3 R137, R120, 0x80, RZ ;  /* 0x0000008078897810 */ /* 0x000fc40007ffe0ff */
[C---:B------:R-:W-:Y:S02]  /*4a60*/  IADD3 R139, R120.reuse, 0xa0, RZ ;  /* 0x000000a0788b7810 */ /* 0x040fe40007ffe0ff */
[C---:B------:R-:W-:Y:S02]  /*4a70*/  IADD3 R121, R120.reuse, 0xc0, RZ ;  /* 0x000000c078797810 */ /* 0x040fe40007ffe0ff */
[C---:B------:R-:W-:Y:S02]  /*4a80*/  IADD3 R151, R120.reuse, 0x340, RZ ;  /* 0x0000034078977810 */ /* 0x040fe40007ffe0ff */
[C---:B------:R-:W-:Y:S02]  /*4a90*/  IADD3 R149, R120.reuse, 0x360, RZ ;  /* 0x0000036078957810 */ /* 0x040fe40007ffe0ff */
[C---:B------:R-:W-:Y:S02]  /*4aa0*/  IADD3 R127, R120.reuse, 0xe0, RZ ;  /* 0x000000e0787f7810 */ /* 0x040fe40007ffe0ff */
[----:B------:R-:W-:-:S02]  /*4ab0*/  IADD3 R131, R120, 0x100, RZ ;  /* 0x0000010078837810 */ /* 0x000fc40007ffe0ff */
[-C--:B------:R-:W-:Y:S02]  /*4ac0*/  LEA.HI.SX32 R137, R137, R120.reuse, 0x1b ;  /* 0x0000007889897211 */ /* 0x080fe400078fdaff */
[C---:B------:R-:W-:Y:S02]  /*4ad0*/  IADD3 R129, R120.reuse, 0x120, RZ ;  /* 0x0000012078817810 */ /* 0x040fe40007ffe0ff */
[-C--:B------:R-:W-:Y:S02]  /*4ae0*/  LEA.HI.SX32 R139, R139, R120.reuse, 0x1b ;  /* 0x000000788b8b7211 */ /* 0x080fe400078fdaff */
[----:B------:R-:W-:Y:S02]  /*4af0*/  IADD3 R133, R120, 0x140, RZ ;  /* 0x0000014078857810 */ /* 0x000fe40007ffe0ff */
[-C--:B------:R-:W-:Y:S02]  /*4b00*/  LEA.HI.SX32 R134, R121, R120.reuse, 0x1b ;  /* 0x0000007879867211 */ /* 0x080fe400078fdaff */
[----:B------:R-:W-:-:S02]  /*4b10*/  LEA.HI.SX32 R144, R151, R120, 0x1b ;  /* 0x0000007897907211 */ /* 0x000fc400078fdaff */
[-C--:B------:R-:W-:Y:S02]  /*4b20*/  LEA.HI.SX32 R146, R149, R120.reuse, 0x1b ;  /* 0x0000007895927211 */ /* 0x080fe400078fdaff */
[C---:B------:R-:W-:Y:S02]  /*4b30*/  IADD3 R163, R120.reuse, 0x160, RZ ;  /* 0x0000016078a37810 */ /* 0x040fe40007ffe0ff */
[-C--:B------:R-:W-:Y:S02]  /*4b40*/  LEA.HI.SX32 R121, R127, R120.reuse, 0x1b ;  /* 0x000000787f797211 */ /* 0x080fe400078fdaff */
[-C--:B------:R-:W-:Y:S02]  /*4b50*/  LEA.HI.SX32 R131, R131, R120.reuse, 0x1b ;  /* 0x0000007883837211 */ /* 0x080fe400078fdaff */
[----:B------:R-:W-:Y:S02]  /*4b60*/  LEA.HI.SX32 R132, R129, R120, 0x1b ;  /* 0x0000007881847211 */ /* 0x000fe400078fdaff */
[----:B------:R-:W-:-:S02]  /*4b70*/  IADD3 R130, R120, 0x180, RZ ;  /* 0x0000018078827810 */ /* 0x000fc40007ffe0ff */
[-C--:B------:R-:W-:Y:S02]  /*4b80*/  LEA.HI.SX32 R133, R133, R120.reuse, 0x1b ;  /* 0x0000007885857211 */ /* 0x080fe400078fdaff */
[C---:B------:R-:W-:Y:S02]  /*4b90*/  IADD3 R126, R120.reuse, 0x1a0, RZ ;  /* 0x000001a0787e7810 */ /* 0x040fe40007ffe0ff */
[----:B------:R-:W-:Y:S02]  /*4ba0*/  LEA.HI.SX32 R129, R163, R120, 0x1b ;  /* 0x00000078a3817211 */ /* 0x000fe400078fdaff */
[C---:B------:R-:W-:Y:S02]  /*4bb0*/  IADD3 R128, R120.reuse, 0x1e0, RZ ;  /* 0x000001e078807810 */ /* 0x040fe40007ffe0ff */
[----:B------:R-:W-:Y:S01]  /*4bc0*/  IADD3 R161, R120, 0x200, RZ ;  /* 0x0000020078a17810 */ /* 0x000fe20007ffe0ff */
[----:B---3--:R-:W-:-:S04]  /*4bd0*/  FMUL.FTZ R106, R41, R80 ;  /* 0x00000050296a7220 */ /* 0x008fc80000410000 */
[----:B------:R-:W-:-:S04]  /*4be0*/  FMUL.RZ R122, R106, 0.15915493667125701904 ;  /* 0x3e22f9836a7a7820 */ /* 0x000fc8000040c000 */
[----:B------:R-:W-:Y:S01]  /*4bf0*/  MUFU.SIN R106, R122 ;  /* 0x0000007a006a7308 */ /* 0x000fe20000000400 */
[----:B------:R-:W-:-:S07]  /*4c00*/  FMUL.FTZ R148, R41, R74 ;  /* 0x0000004a29947220 */ /* 0x000fce0000410000 */
[----:B------:R0:W-:Y:S01]  /*4c10*/  MUFU.COS R113, R122 ;  /* 0x0000007a00717308 */ /* 0x0001e20000000000 */
[----:B------:R-:W-:Y:S01]  /*4c20*/  FMUL.RZ R151, R148, 0.15915493667125701904 ;  /* 0x3e22f98394977820 */ /* 0x000fe2000040c000 */
[----:B------:R-:W-:Y:S02]  /*4c30*/  LEA R148, R137, UR11, 0x1 ;  /* 0x0000000b89947c11 */ /* 0x000fe4000f8e08ff */
[----:B------:R-:W-:Y:S02]  /*4c40*/  LEA R137, R134, UR11, 0x1 ;  /* 0x0000000b86897c11 */ /* 0x000fe4000f8e08ff */
[----:B------:R-:W-:Y:S02]  /*4c50*/  LEA R134, R131, UR11, 0x1 ;  /* 0x0000000b83867c11 */ /* 0x000fe4000f8e08ff */
[----:B------:R-:W-:Y:S02]  /*4c60*/  LEA R131, R132, UR11, 0x1 ;  /* 0x0000000b84837c11 */ /* 0x000fe4000f8e08ff */
[----:B------:R-:W-:-:S02]  /*4c70*/  LEA.HI.SX32 R130, R130, R120, 0x1b ;  /* 0x0000007882827211 */ /* 0x000fc400078fdaff */
[----:B------:R-:W-:Y:S02]  /*4c80*/  LEA R132, R133, UR11, 0x1 ;  /* 0x0000000b85847c11 */ /* 0x000fe4000f8e08ff */
[----:B------:R-:W-:Y:S02]  /*4c90*/  IADD3 R123, R120, 0x220, RZ ;  /* 0x00000220787b7810 */ /* 0x000fe40007ffe0ff */
[-C--:B------:R-:W-:Y:S02]  /*4ca0*/  LEA.HI.SX32 R126, R126, R120.reuse, 0x1b ;  /* 0x000000787e7e7211 */ /* 0x080fe400078fdaff */
[----:B------:R-:W-:Y:S02]  /*4cb0*/  LEA R129, R129, UR11, 0x1 ;  /* 0x0000000b81817c11 */ /* 0x000fe4000f8e08ff */
[----:B------:R-:W-:Y:S02]  /*4cc0*/  IADD3 R125, R120, 0x260, RZ ;  /* 0x00000260787d7810 */ /* 0x000fe40007ffe0ff */
[----:B------:R-:W-:-:S02]  /*4cd0*/  LEA.HI.SX32 R128, R128, R120, 0x1b ;  /* 0x0000007880807211 */ /* 0x000fc400078fdaff */
[----:B------:R-:W-:Y:S02]  /*4ce0*/  IADD3 R119, R120, 0x280, RZ ;  /* 0x0000028078777810 */ /* 0x000fe40007ffe0ff */
[----:B------:R-:W-:Y:S01]  /*4cf0*/  LEA R130, R130, UR11, 0x1 ;  /* 0x0000000b82827c11 */ /* 0x000fe2000f8e08ff */
[----:B--2---:R1:W-:Y:S02]  /*4d00*/  STS.U16 [R44], R45 ;  /* 0x0000002d2c007388 */ /* 0x0043e40000000400 */
[----:B-1----:R-:W-:Y:S01]  /*4d10*/  FMUL.FTZ R45, R40, 1.4426950216293334961 ;  /* 0x3fb8aa3b282d7820 */ /* 0x002fe20000410000 */
[----:B------:R-:W-:Y:S01]  /*4d20*/  FMUL.FTZ R40, R41, R78 ;  /* 0x0000004e29287220 */ /* 0x000fe20000410000 */
[----:B------:R-:W-:Y:S03]  /*4d30*/  STS.U16 [R49+0x40], R46 ;  /* 0x0000402e31007388 */ /* 0x000fe60000000400 */
[----:B0-----:R-:W-:Y:S01]  /*4d40*/  FMUL.RZ R122, R40, 0.15915493667125701904 ;  /* 0x3e22f983287a7820 */ /* 0x001fe2000040c000 */
[----:B------:R-:W-:Y:S01]  /*4d50*/  LEA.HI.SX32 R40, R43, R120, 0x1b ;  /* 0x000000782b287211 */ /* 0x000fe200078fdaff */
[----:B------:R-:W-:Y:S01]  /*4d60*/  FMUL.FTZ R43, R41, R76 ;  /* 0x0000004c292b7220 */ /* 0x000fe20000410000 */
[----:B------:R0:W-:Y:S03]  /*4d70*/  STS.U16 [R42+0x80], R47 ;  /* 0x0000802f2a007388 */ /* 0x0001e60000000400 */
[----:B------:R-:W-:Y:S01]  /*4d80*/  FMUL.RZ R150, R43, 0.15915493667125701904 ;  /* 0x3e22f9832b967820 */ /* 0x000fe2000040c000 */
[----:B------:R-:W-:-:S02]  /*4d90*/  LEA R149, R40, UR11, 0x1 ;  /* 0x0000000b28957c11 */ /* 0x000fc4000f8e08ff */
[C---:B0-----:R-:W-:Y:S01]  /*4da0*/  IADD3 R47, R120.reuse, 0x240, RZ ;  /* 0x00000240782f7810 */ /* 0x041fe20007ffe0ff */
[----:B------:R-:W-:Y:S03]  /*4db0*/  MUFU.SIN R43, R150 ;  /* 0x00000096002b7308 */ /* 0x000fe60000000400 */
[----:B------:R-:W-:Y:S01]  /*4dc0*/  LEA.HI.SX32 R124, R47, R120, 0x1b ;  /* 0x000000782f7c7211 */ /* 0x000fe200078fdaff */
[----:B----4-:R-:W-:Y:S04]  /*4dd0*/  STS.U16 [R149+0xc0], R116 ;  /* 0x0000c07495007388 */ /* 0x010fe80000000400 */
[----:B------:R0:W-:Y:S01]  /*4de0*/  MUFU.COS R47, R150 ;  /* 0x00000096002f7308 */ /* 0x0001e20000000000 */
[----:B------:R-:W-:Y:S01]  /*4df0*/  IADD3 R42, R120, 0x1c0, RZ ;  /* 0x000001c0782a7810 */ /* 0x000fe20007ffe0ff */
[----:B------:R1:W-:Y:S01]  /*4e00*/  STS.U16 [R148+0x100], R115 ;  /* 0x0001007394007388 */ /* 0x0003e20000000400 */
[----:B0-----:R-:W-:-:S02]  /*4e10*/  LEA R150, R139, UR11, 0x1 ;  /* 0x0000000b8b967c11 */ /* 0x001fc4000f8e08ff */
[----:B------:R-:W-:-:S03]  /*4e20*/  LEA R139, R121, UR11, 0x1 ;  /* 0x0000000b798b7c11 */ /* 0x000fc6000f8e08ff */
[----:B------:R0:W-:Y:S01]  /*4e30*/  STS.U16 [R150+0x140], R117 ;  /* 0x0001407596007388 */ /* 0x0001e20000000400 */
[-C--:B------:R-:W-:Y:S01]  /*4e40*/  LEA.HI.SX32 R127, R42, R120.reuse, 0x1b ;  /* 0x000000782a7f7211 */ /* 0x080fe200078fdaff */
[----:B------:R-:W-:Y:S02]  /*4e50*/  MUFU.SIN R44, R122 ;  /* 0x0000007a002c7308 */ /* 0x000fe40000000400 */
[----:B------:R-:W-:Y:S01]  /*4e60*/  STS.U16 [R137+0x180], R108 ;  /* 0x0001806c89007388 */ /* 0x000fe20000000400 */
[----:B------:R-:W-:-:S03]  /*4e70*/  LEA.HI.SX32 R123, R123, R120, 0x1b ;  /* 0x000000787b7b7211 */ /* 0x000fc600078fdaff */
[----:B------:R-:W-:Y:S02]  /*4e80*/  STS.U16 [R139+0x1c0], R102 ;  /* 0x0001c0668b007388 */ /* 0x000fe40000000400 */
[----:B------:R2:W-:Y:S02]  /*4e90*/  MUFU.COS R46, R122 ;  /* 0x0000007a002e7308 */ /* 0x0005e40000000000 */
[----:B------:R-:W-:Y:S01]  /*4ea0*/  STS.U16 [R134+0x200], R105 ;  /* 0x0002006986007388 */ /* 0x000fe20000000400 */
[----:B-1----:R-:W-:-:S03]  /*4eb0*/  LEA R115, R126, UR11, 0x1 ;  /* 0x0000000b7e737c11 */ /* 0x002fc6000f8e08ff */
[----:B------:R-:W-:Y:S01]  /*4ec0*/  STS.U16 [R131+0x240], R104 ;  /* 0x0002406883007388 */ /* 0x000fe20000000400 */
[C---:B------:R-:W-:Y:S02]  /*4ed0*/  IADD3 R159, R120.reuse, 0x2a0, RZ ;  /* 0x000002a0789f7810 */ /* 0x040fe40007ffe0ff */
[-C--:B--2---:R-:W-:Y:S01]  /*4ee0*/  LEA.HI.SX32 R122, R161, R120.reuse, 0x1b ;  /* 0x00000078a17a7211 */ /* 0x084fe200078fdaff */
[----:B------:R-:W-:Y:S01]  /*4ef0*/  STS.U16 [R132+0x280], R103 ;  /* 0x0002806784007388 */ /* 0x000fe20000000400 */
[----:B------:R-:W-:Y:S02]  /*4f00*/  LEA R116, R127, UR11, 0x1 ;  /* 0x0000000b7f747c11 */ /* 0x000fe4000f8e08ff */
[----:B------:R-:W-:Y:S01]  /*4f10*/  IADD3 R157, R120, 0x2c0, RZ ;  /* 0x000002c0789d7810 */ /* 0x000fe20007ffe0ff */
[----:B------:R1:W-:Y:S01]  /*4f20*/  STS.U16 [R129+0x2c0], R48 ;  /* 0x0002c03081007388 */ /* 0x0003e20000000400 */
[----:B------:R-:W-:Y:S02]  /*4f30*/  LEA.HI.SX32 R125, R125, R120, 0x1b ;  /* 0x000000787d7d7211 */ /* 0x000fe400078fdaff */
[----:B0-----:R-:W-:Y:S01]  /*4f40*/  LEA R117, R128, UR11, 0x1 ;  /* 0x0000000b80757c11 */ /* 0x001fe2000f8e08ff */
[----:B------:R-:W-:Y:S01]  /*4f50*/  STS.U16 [R130+0x300], R101 ;  /* 0x0003006582007388 */ /* 0x000fe20000000400 */
[----:B------:R-:W-:-:S02]  /*4f60*/  IADD3 R155, R120, 0x2e0, RZ ;  /* 0x000002e0789b7810 */ /* 0x000fc40007ffe0ff */
[----:B------:R-:W-:Y:S02]  /*4f70*/  LEA.HI.SX32 R119, R119, R120, 0x1b ;  /* 0x0000007877777211 */ /* 0x000fe400078fdaff */
[----:B------:R-:W-:Y:S01]  /*4f80*/  LEA R122, R122, UR11, 0x1 ;  /* 0x0000000b7a7a7c11 */ /* 0x000fe2000f8e08ff */
[----:B-1----:R-:W-:Y:S01]  /*4f90*/  FMUL.FTZ R48, R41, R70 ;  /* 0x0000004629307220 */ /* 0x002fe20000410000 */
[----:B------:R-:W-:Y:S01]  /*4fa0*/  IADD3 R143, R120, 0x300, RZ ;  /* 0x00000300788f7810 */ /* 0x000fe20007ffe0ff */
[----:B------:R0:W-:Y:S01]  /*4fb0*/  STS.U16 [R115+0x340], R100 ;  /* 0x0003406473007388 */ /* 0x0001e20000000400 */
[----:B------:R-:W-:Y:S02]  /*4fc0*/  LEA R104, R123, UR11, 0x1 ;  /* 0x0000000b7b687c11 */ /* 0x000fe4000f8e08ff */
[----:B------:R-:W-:Y:S01]  /*4fd0*/  LEA.HI.SX32 R138, R159, R120, 0x1b ;  /* 0x000000789f8a7211 */ /* 0x000fe200078fdaff */
[----:B------:R1:W-:Y:S01]  /*4fe0*/  STS.U16 [R116+0x380], R99 ;  /* 0x0003806374007388 */ /* 0x0003e20000000400 */
[----:B------:R-:W-:-:S02]  /*4ff0*/  LEA R103, R124, UR11, 0x1 ;  /* 0x0000000b7c677c11 */ /* 0x000fc4000f8e08ff */
[----:B------:R-:W-:Y:S01]  /*5000*/  IADD3 R153, R120, 0x320, RZ ;  /* 0x0000032078997810 */ /* 0x000fe20007ffe0ff */
[----:B------:R-:W-:Y:S01]  /*5010*/  STS.U16 [R117+0x3c0], R98 ;  /* 0x0003c06275007388 */ /* 0x000fe20000000400 */
[-C--:B------:R-:W-:Y:S01]  /*5020*/  LEA.HI.SX32 R136, R157, R120.reuse, 0x1b ;  /* 0x000000789d887211 */ /* 0x080fe200078fdaff */
[----:B0-----:R-:W-:Y:S01]  /*5030*/  FMUL.RZ R100, R48, 0.15915493667125701904 ;  /* 0x3e22f98330647820 */ /* 0x001fe2000040c000 */
[----:B------:R-:W-:Y:S01]  /*5040*/  LEA R125, R125, UR11, 0x1 ;  /* 0x0000000b7d7d7c11 */ /* 0x000fe2000f8e08ff */
[----:B------:R-:W-:Y:S01]  /*5050*/  STS.U16 [R122+0x400], R53 ;  /* 0x000400357a007388 */ /* 0x000fe20000000400 */
[-C--:B------:R-:W-:Y:S02]  /*5060*/  LEA.HI.SX32 R140, R155, R120.reuse, 0x1b ;  /* 0x000000789b8c7211 */ /* 0x080fe400078fdaff */
[----:B------:R-:W-:Y:S01]  /*5070*/  LEA R48, R119, UR11, 0x1 ;  /* 0x0000000b77307c11 */ /* 0x000fe2000f8e08ff */
[----:B------:R-:W-:Y:S01]  /*5080*/  STS.U16 [R104+0x440], R97 ;  /* 0x0004406168007388 */ /* 0x000fe20000000400 */
[----:B------:R-:W-:-:S02]  /*5090*/  LEA.HI.SX32 R143, R143, R120, 0x1b ;  /* 0x000000788f8f7211 */ /* 0x000fc400078fdaff */
[----:B------:R-:W-:Y:S01]  /*50a0*/  IADD3 R147, R120, 0x380, RZ ;  /* 0x0000038078937810 */ /* 0x000fe20007ffe0ff */
[----:B------:R-:W-:Y:S01]  /*50b0*/  STS.U16 [R103+0x480], R96 ;  /* 0x0004806067007388 */ /* 0x000fe20000000400 */
[----:B-1----:R-:W-:Y:S02]  /*50c0*/  LEA R99, R138, UR11, 0x1 ;  /* 0x0000000b8a637c11 */ /* 0x002fe4000f8e08ff */
[----:B------:R-:W-:Y:S01]  /*50d0*/  IADD3 R145, R120, 0x3a0, RZ ;  /* 0x000003a078917810 */ /* 0x000fe20007ffe0ff */
[----:B------:R-:W-:Y:S01]  /*50e0*/  STS.U16 [R125+0x4c0], R94 ;  /* 0x0004c05e7d007388 */ /* 0x000fe20000000400 */
[----:B------:R-:W-:Y:S02]  /*50f0*/  LEA.HI.SX32 R142, R153, R120, 0x1b ;  /* 0x00000078998e7211 */ /* 0x000fe400078fdaff */
[----:B------:R-:W-:Y:S01]  /*5100*/  LEA R136, R136, UR11, 0x1 ;  /* 0x0000000b88887c11 */ /* 0x000fe2000f8e08ff */
[----:B------:R0:W-:Y:S01]  /*5110*/  STS.U16 [R48+0x500], R89 ;  /* 0x0005005930007388 */ /* 0x0001e20000000400 */
[----:B------:R-:W-:-:S02]  /*5120*/  IADD3 R141, R120, 0x3c0, RZ ;  /* 0x000003c0788d7810 */ /* 0x000fc40007ffe0ff */
[----:B------:R-:W-:Y:S02]  /*5130*/  LEA R105, R140, UR11, 0x1 ;  /* 0x0000000b8c697c11 */ /* 0x000fe4000f8e08ff */
[----:B------:R-:W-:Y:S02]  /*5140*/  IADD3 R135, R120, 0x3e0, RZ ;  /* 0x000003e078877810 */ /* 0x000fe40007ffe0ff */
[----:B------:R-:W-:Y:S01]  /*5150*/  LEA R143, R143, UR11, 0x1 ;  /* 0x0000000b8f8f7c11 */ /* 0x000fe2000f8e08ff */
[----:B------:R-:W-:Y:S01]  /*5160*/  STS.U16 [R99+0x540], R88 ;  /* 0x0005405863007388 */ /* 0x000fe20000000400 */
[----:B------:R-:W-:Y:S01]  /*5170*/  LEA.HI.SX32 R147, R147, R120, 0x1b ;  /* 0x0000007893937211 */ /* 0x000fe200078fdaff */
[----:B0-----:R-:W-:Y:S01]  /*5180*/  FMUL.FTZ R48, R41, R68 ;  /* 0x0000004429307220 */ /* 0x001fe20000410000 */
[----:B------:R-:W-:Y:S01]  /*5190*/  LEA.HI.SX32 R145, R145, R120, 0x1b ;  /* 0x0000007891917211 */ /* 0x000fe200078fdaff */
[----:B------:R-:W-:Y:S01]  /*51a0*/  STS.U16 [R136+0x580], R55 ;  /* 0x0005803788007388 */ /* 0x000fe20000000400 */
[----:B------:R-:W-:-:S02]  /*51b0*/  LEA R103, R142, UR11, 0x1 ;  /* 0x0000000b8e677c11 */ /* 0x000fc4000f8e08ff */
[----:B------:R-:W-:Y:S01]  /*51c0*/  LEA R118, R91, R118, 0x5 ;  /* 0x000000765b767211 */ /* 0x000fe200078e28ff */
[----:B------:R0:W-:Y:S01]  /*51d0*/  STS.U16 [R105+0x5c0], R54 ;  /* 0x0005c03669007388 */ /* 0x0001e20000000400 */
[-C--:B------:R-:W-:Y:S02]  /*51e0*/  LEA.HI.SX32 R141, R141, R120.reuse, 0x1b ;  /* 0x000000788d8d7211 */ /* 0x080fe400078fdaff */
[----:B------:R-:W-:Y:S01]  /*51f0*/  LEA R144, R144, UR11, 0x1 ;  /* 0x0000000b90907c11 */ /* 0x000fe2000f8e08ff */
[----:B------:R1:W-:Y:S01]  /*5200*/  STS.U16 [R143+0x600], R52 ;  /* 0x000600348f007388 */ /* 0x0003e20000000400 */
[----:B------:R-:W-:Y:S01]  /*5210*/  LEA.HI.SX32 R135, R135, R120, 0x1b ;  /* 0x0000007887877211 */ /* 0x000fe200078fdaff */
[----:B------:R-:W-:Y:S01]  /*5220*/  FMUL.RZ R94, R48, 0.15915493667125701904 ;  /* 0x3e22f983305e7820 */ /* 0x000fe2000040c000 */
[----:B------:R-:W-:Y:S02]  /*5230*/  LEA R115, R146, UR11, 0x1 ;  /* 0x0000000b92737c11 */ /* 0x000fe4000f8e08ff */
[----:B------:R-:W-:Y:S01]  /*5240*/  LEA R147, R147, UR11, 0x1 ;  /* 0x0000000b93937c11 */ /* 0x000fe2000f8e08ff */
[----:B------:R2:W-:Y:S01]  /*5250*/  STS.U16 [R103+0x640], R50 ;  /* 0x0006403267007388 */ /* 0x0005e20000000400 */
[----:B------:R-:W-:-:S02]  /*5260*/  LEA.HI.SX32 R48, R118, R118, 0x1b ;  /* 0x0000007676307211 */ /* 0x000fc400078fdaff */
[----:B0-----:R-:W-:Y:S02]  /*5270*/  LEA R54, R141, UR11, 0x1 ;  /* 0x0000000b8d367c11 */ /* 0x001fe4000f8e08ff */
[----:B-1----:R-:W-:Y:S01]  /*5280*/  LEA R52, R145, UR11, 0x1 ;  /* 0x0000000b91347c11 */ /* 0x002fe2000f8e08ff */
[----:B------:R-:W-:Y:S01]  /*5290*/  STS.U16 [R144+0x680], R51 ;  /* 0x0006803390007388 */ /* 0x000fe20000000400 */
[----:B------:R-:W-:Y:S02]  /*52a0*/  LEA R48, R48, UR11, 0x1 ;  /* 0x0000000b30307c11 */ /* 0x000fe4000f8e08ff */
[----:B--2---:R-:W-:Y:S01]  /*52b0*/  LEA R50, R135, UR11, 0x1 ;  /* 0x0000000b87327c11 */ /* 0x004fe2000f8e08ff */
[----:B------:R-:W-:Y:S04]  /*52c0*/  STS.U16 [R115+0x6c0], R112 ;  /* 0x0006c07073007388 */ /* 0x000fe80000000400 */
[----:B------:R-:W-:Y:S04]  /*52d0*/  STS.U16 [R147+0x700], R110 ;  /* 0x0007006e93007388 */ /* 0x000fe80000000400 */
[----:B------:R0:W-:Y:S04]  /*52e0*/  STS.U16 [R52+0x740], R111 ;  /* 0x0007406f34007388 */ /* 0x0001e80000000400 */
[----:B------:R-:W-:Y:S04]  /*52f0*/  STS.U16 [R54+0x780], R109 ;  /* 0x0007806d36007388 */ /* 0x000fe80000000400 */
[----:B------:R1:W-:Y:S01]  /*5300*/  STS.U16 [R50+0x7c0], R107 ;  /* 0x0007c06b32007388 */ /* 0x0003e20000000400 */
[----:B------:R-:W-:Y:S01]  /*5310*/  NOP ;  /* 0x0000000000007918 */ /* 0x000fe20000000000 */
[----:B0-----:R-:W-:-:S02]  /*5320*/  FMUL.FTZ R52, R41, R64 ;  /* 0x0000004029347220 */ /* 0x001fc40000410000 */
[----:B------:R-:W0:Y:S01]  /*5330*/  LDS.U16 R105, [R48+0x6] ;  /* 0x0000060030697984 */ /* 0x000e220000000400 */
[----:B------:R-:W-:Y:S01]  /*5340*/  FMUL.FTZ R114, R45, R80 ;  /* 0x000000502d727220 */ /* 0x000fe20000410000 */
[----:B------:R-:W-:Y:S01]  /*5350*/  FMUL.RZ R112, R52, 0.15915493667125701904 ;  /* 0x3e22f98334707820 */ /* 0x000fe2000040c000 */
[----:B-1----:R-:W-:Y:S01]  /*5360*/  SHF.L.U32 R50, R93, 0x4, RZ ;  /* 0x000000045d327819 */ /* 0x002fe200000006ff */
[----:B------:R-:W1:Y:S03]  /*5370*/  LDS.U16 R52, [R48+0x4] ;  /* 0x0000040030347984 */ /* 0x000e660000000400 */
[----:B------:R-:W2:Y:S01]  /*5380*/  MUFU.EX2 R114, R114 ;  /* 0x0000007200727308 */ /* 0x000ea20000000800 */
[C---:B------:R-:W-:Y:S01]  /*5390*/  FMUL.FTZ R49, R45.reuse, R78 ;  /* 0x0000004e2d317220 */ /* 0x040fe20000410000 */
[C---:B------:R-:W-:Y:S01]  /*53a0*/  IADD3 R107, R50.reuse, 0x5, RZ ;  /* 0x00000005326b7810 */ /* 0x040fe20007ffe0ff */
[----:B------:R-:W-:Y:S01]  /*53b0*/  FMUL.FTZ R42, R45, R76 ;  /* 0x0000004c2d2a7220 */ /* 0x000fe20000410000 */
[----:B------:R-:W-:Y:S01]  /*53c0*/  ISETP.GE.U32.AND P5, PT, R50, UR10, PT ;  /* 0x0000000a32007c0c */ /* 0x000fe2000bfa6070 */
[----:B------:R-:W-:Y:S01]  /*53d0*/  LDS.U16 R99, [R48+0x2] ;  /* 0x0000020030637984 */ /* 0x000fe20000000400 */
[----:B------:R-:W-:-:S02]  /*53e0*/  ISETP.GE.U32.AND P6, PT, R107, UR10, PT ;  /* 0x0000000a6b007c0c */ /* 0x000fc4000bfc6070 */
[----:B------:R-:W3:Y:S01]  /*53f0*/  MUFU.EX2 R49, R49 ;  /* 0x0000003100317308 */ /* 0x000ee20000000800 */
[----:B------:R-:W4:Y:S01]  /*5400*/  LDS.U16 R107, [R48+0x8] ;  /* 0x00000800306b7984 */ /* 0x000f220000000400 */
[----:B------:R-:W-:Y:S01]  /*5410*/  FMUL.FTZ R88, R45, R68 ;  /* 0x000000442d587220 */ /* 0x000fe20000410000 */
[----:B------:R-:W-:Y:S02]  /*5420*/  FMUL.FTZ R133, R41, R72 ;  /* 0x0000004829857220 */ /* 0x000fe40000410000 */
[----:B------:R-:W-:Y:S01]  /*5430*/  LDS.U16 R109, [R48+0xa] ;  /* 0x00000a00306d7984 */ /* 0x000fe20000000400 */
[----:B--2---:R-:W-:Y:S02]  /*5440*/  FMUL.FTZ R106, R114, R106 ;  /* 0x0000006a726a7220 */ /* 0x004fe40000410000 */
[----:B------:R-:W2:Y:S01]  /*5450*/  MUFU.EX2 R42, R42 ;  /* 0x0000002a002a7308 */ /* 0x000ea20000000800 */
[C---:B------:R-:W-:Y:S01]  /*5460*/  FMUL.FTZ R121, R45.reuse, R74 ;  /* 0x0000004a2d797220 */ /* 0x040fe20000410000 */
[----:B------:R-:W-:Y:S01]  /*5470*/  FMUL.FTZ R123, R45, R72 ;  /* 0x000000482d7b7220 */ /* 0x000fe20000410000 */
[----:B------:R-:W-:Y:S01]  /*5480*/  LDS.U16 R55, [R48] ;  /* 0x0000000030377984 */ /* 0x000fe20000000400 */
[----:B------:R-:W-:-:S03]  /*5490*/  FSEL R138, R106, RZ, !P5 ;  /* 0x000000ff6a8a7208 */ /* 0x000fc60006800000 */
[----:B------:R-:W4:Y:S01]  /*54a0*/  LDS.U16 R106, [R48+0xc] ;  /* 0x00000c00306a7984 */ /* 0x000f220000000400 */
[C---:B---3--:R-:W-:Y:S01]  /*54b0*/  FMUL.FTZ R46, R49.reuse, R46 ;  /* 0x0000002e312e7220 */ /* 0x048fe20000410000 */
[----:B------:R-:W-:Y:S01]  /*54c0*/  FMUL.FTZ R44, R49, R44 ;  /* 0x0000002c312c7220 */ /* 0x000fe20000410000 */
[----:B0-----:R-:W-:Y:S01]  /*54d0*/  HADD2.F32 R105, -RZ, R105.H0_H0 ;  /* 0x20000069ff697230 */ /* 0x001fe20000004100 */
[----:B------:R0:W-:Y:S01]  /*54e0*/  MUFU.EX2 R110, R88 ;  /* 0x00000058006e7308 */ /* 0x0001e20000000800 */
[----:B-1----:R-:W-:-:S03]  /*54f0*/  HADD2.F32 R49, -RZ, R52.H0_H0 ;  /* 0x20000034ff317230 */ /* 0x002fc60000004100 */
[----:B------:R-:W-:Y:S01]  /*5500*/  FMUL.FTZ R132, R16, R105 ;  /* 0x0000006910847220 */ /* 0x000fe20000410000 */
[----:B------:R-:W1:Y:S04]  /*5510*/  LDS.U16 R52, [R48+0x10] ;  /* 0x0000100030347984 */ /* 0x000e680000000400 */
[----:B------:R-:W3:Y:S01]  /*5520*/  LDS.U16 R105, [R48+0x12] ;  /* 0x0000120030697984 */ /* 0x000ee20000000400 */
[----:B0-----:R-:W-:Y:S01]  /*5530*/  IADD3 R88, R50, 0x2, RZ ;  /* 0x0000000232587810 */ /* 0x001fe20007ffe0ff */
[----:B--2---:R-:W-:-:S03]  /*5540*/  FMUL.FTZ R43, R42, R43 ;  /* 0x0000002b2a2b7220 */ /* 0x004fc60000410000 */
[----:B------:R-:W-:Y:S01]  /*5550*/  ISETP.GE.U32.AND P3, PT, R88, UR10, PT ;  /* 0x0000000a58007c0c */ /* 0x000fe2000bf66070 */
[----:B------:R-:W-:Y:S02]  /*5560*/  FMUL.FTZ R47, R42, R47 ;  /* 0x0000002f2a2f7220 */ /* 0x000fe40000410000 */
[----:B------:R-:W-:Y:S01]  /*5570*/  LDS.U16 R42, [R48+0x14] ;  /* 0x00001400302a7984 */ /* 0x000fe20000000400 */
[----:B------:R-:W-:-:S03]  /*5580*/  FSEL R130, R43, RZ, !P3 ;  /* 0x000000ff2b827208 */ /* 0x000fc60005800000 */
[----:B------:R-:W0:Y:S01]  /*5590*/  LDS.U16 R43, [R48+0x16] ;  /* 0x00001600302b7984 */ /* 0x000e220000000400 */
[----:B------:R-:W-:Y:S01]  /*55a0*/  IADD3 R54, R50, 0x1, RZ ;  /* 0x0000000132367810 */ /* 0x000fe20007ffe0ff */
[----:B------:R-:W-:-:S03]  /*55b0*/  FMUL.RZ R133, R133, 0.15915493667125701904 ;  /* 0x3e22f98385857820 */ /* 0x000fc6000040c000 */
[----:B------:R-:W-:Y:S01]  /*55c0*/  ISETP.GE.U32.AND P4, PT, R54, UR10, PT ;  /* 0x0000000a36007c0c */ /* 0x000fe2000bf86070 */
[----:B------:R-:W-:Y:S03]  /*55d0*/  MUFU.COS R120, R151 ;  /* 0x0000009700787308 */ /* 0x000fe60000000000 */
[----:B------:R-:W-:Y:S01]  /*55e0*/  FSEL R134, R44, RZ, !P4 ;  /* 0x000000ff2c867208 */ /* 0x000fe20006000000 */
[----:B----4-:R-:W-:Y:S02]  /*55f0*/  HADD2.F32 R44, -RZ, R107.H0_H0 ;  /* 0x2000006bff2c7230 */ /* 0x010fe40000004100 */
[----:B------:R-:W-:Y:S02]  /*5600*/  LDS.U16 R107, [R48+0x1a] ;  /* 0x00001a00306b7984 */ /* 0x000fe40000000400 */
[----:B------:R-:W2:Y:S01]  /*5610*/  MUFU.EX2 R121, R121 ;  /* 0x0000007900797308 */ /* 0x000ea20000000800 */
[----:B------:R-:W-:-:S07]  /*5620*/  FSEL R127, R47, 1, !P3 ;  /* 0x3f8000002f7f7808 */ /* 0x000fce0005800000 */
[----:B------:R-:W-:Y:S01]  /*5630*/  MUFU.COS R102, R133 ;  /* 0x0000008500667308 */ /* 0x000fe20000000000 */
[----:B------:R-:W-:Y:S02]  /*5640*/  HADD2.F32 R47, -RZ, R106.H0_H0 ;  /* 0x2000006aff2f7230 */ /* 0x000fe40000004100 */
[----:B------:R-:W4:Y:S05]  /*5650*/  LDS.U16 R106, [R48+0x18] ;  /* 0x00001800306a7984 */ /* 0x000f2a0000000400 */
[----:B------:R-:W1:Y:S01]  /*5660*/  MUFU.EX2 R101, R123 ;  /* 0x0000007b00657308 */ /* 0x000e620000000800 */
[----:B------:R-:W-:Y:S01]  /*5670*/  FMUL.FTZ R89, R41, R66 ;  /* 0x0000004229597220 */ /* 0x000fe20000410000 */
[----:B------:R-:W-:-:S06]  /*5680*/  FMUL.FTZ R96, R45, R70 ;  /* 0x000000462d607220 */ /* 0x000fcc0000410000 */
[----:B------:R-:W0:Y:S01]  /*5690*/  MUFU.SIN R108, R133 ;  /* 0x00000085006c7308 */ /* 0x000e220000000400 */
[----:B------:R-:W-:Y:S01]  /*56a0*/  IADD3 R54, R50, 0x3, RZ ;  /* 0x0000000332367810 */ /* 0x000fe20007ffe0ff */
[----:B------:R-:W-:-:S06]  /*56b0*/  FMUL.RZ R89, R89, 0.15915493667125701904 ;  /* 0x3e22f98359597820 */ /* 0x000fcc000040c000 */
[----:B------:R-:W4:Y:S01]  /*56c0*/  MUFU.SIN R40, R151 ;  /* 0x0000009700287308 */ /* 0x000f220000000400 */
[----:B--2---:R-:W-:Y:S01]  /*56d0*/  FMUL.FTZ R120, R121, R120 ;  /* 0x0000007879787220 */ /* 0x004fe20000410000 */
[----:B-1----:R-:W-:Y:S01]  /*56e0*/  FMUL.FTZ R119, R101, R102 ;  /* 0x0000006665777220 */ /* 0x002fe20000410000 */
[----:B------:R-:W-:Y:S01]  /*56f0*/  ISETP.GE.U32.AND P2, PT, R54, UR10, PT ;  /* 0x0000000a36007c0c */ /* 0x000fe2000bf46070 */
[----:B------:R-:W-:-:S04]  /*5700*/  HADD2.F32 R52, -RZ, R52.H0_H0 ;  /* 0x20000034ff347230 */ /* 0x000fc80000004100 */
[----:B------:R-:W-:Y:S01]  /*5710*/  MUFU.SIN R97, R94 ;  /* 0x0000005e00617308 */ /* 0x000fe20000000400 */
[----:B---3--:R-:W-:Y:S02]  /*5720*/  HADD2.F32 R102, -RZ, R105.H0_H0 ;  /* 0x20000069ff667230 */ /* 0x008fe40000004100 */
[----:B------:R-:W-:-:S05]  /*5730*/  FMUL.FTZ R47, R14, R47 ;  /* 0x0000002f0e2f7220 */ /* 0x000fca0000410000 */
[----:B------:R-:W-:Y:S01]  /*5740*/  MUFU.COS R51, R94 ;  /* 0x0000005e00337308 */ /* 0x000fe20000000000 */
[----:B------:R-:W-:-:S07]  /*5750*/  FSEL R123, R120, 1, !P2 ;  /* 0x3f800000787b7808 */ /* 0x000fce0005000000 */
[----:B------:R-:W-:Y:S08]  /*5760*/  MUFU.SIN R94, R112 ;  /* 0x00000070005e7308 */ /* 0x000ff00000000400 */
[----:B------:R1:W-:Y:S01]  /*5770*/  MUFU.COS R88, R112 ;  /* 0x0000007000587308 */ /* 0x0003e20000000000 */
[----:B0-----:R-:W-:Y:S01]  /*5780*/  FMUL.FTZ R108, R101, R108 ;  /* 0x0000006c656c7220 */ /* 0x001fe20000410000 */
[C---:B------:R-:W-:Y:S01]  /*5790*/  FMUL.FTZ R52, R13.reuse, R52 ;  /* 0x000000340d347220 */ /* 0x040fe20000410000 */
[----:B------:R-:W-:-:S05]  /*57a0*/  FMUL.FTZ R120, R13, R102 ;  /* 0x000000660d787220 */ /* 0x000fca0000410000 */
[----:B------:R-:W-:Y:S01]  /*57b0*/  MUFU.SIN R98, R100 ;  /* 0x0000006400627308 */ /* 0x000fe20000000400 */
[----:B-1----:R-:W-:Y:S01]  /*57c0*/  HADD2.F32 R112, -RZ, R99.H0_H0 ;  /* 0x20000063ff707230 */ /* 0x002fe20000004100 */
[----:B------:R-:W-:-:S06]  /*57d0*/  FSEL R125, R47, RZ, !P2 ;  /* 0x000000ff2f7d7208 */ /* 0x000fcc0005000000 */
[----:B------:R-:W-:Y:S01]  /*57e0*/  MUFU.COS R53, R100 ;  /* 0x0000006400357308 */ /* 0x000fe20000000000 */
[----:B------:R-:W-:-:S07]  /*57f0*/  FMUL.FTZ R112, R17, R112 ;  /* 0x0000007011707220 */ /* 0x000fce0000410000 */
[----:B------:R-:W0:Y:S01]  /*5800*/  MUFU.EX2 R96, R96 ;  /* 0x0000006000607308 */ /* 0x000e220000000800 */
[----:B------:R-:W-:Y:S01]  /*5810*/  FMUL.FTZ R49, R16, R49 ;  /* 0x0000003110317220 */ /* 0x000fe20000410000 */
[----:B------:R-:W-:-:S06]  /*5820*/  IADD3 R47, R50, 0xa, RZ ;  /* 0x0000000a322f7810 */ /* 0x000fcc0007ffe0ff */
[----:B------:R-:W-:Y:S01]  /*5830*/  MUFU.SIN R104, R89 ;  /* 0x0000005900687308 */ /* 0x000fe20000000400 */
[----:B------:R-:W-:Y:S01]  /*5840*/  FSEL R136, R112, RZ, !P5 ;  /* 0x000000ff70887208 */ /* 0x000fe20006800000 */
[----:B----4-:R-:W-:Y:S01]  /*5850*/  FMUL.FTZ R40, R121, R40 ;  /* 0x0000002879287220 */ /* 0x010fe20000410000 */
[----:B------:R-:W-:Y:S01]  /*5860*/  FSEL R132, R132, RZ, !P4 ;  /* 0x000000ff84847208 */ /* 0x000fe20006000000 */
[----:B------:R-:W-:Y:S01]  /*5870*/  HADD2.F32 R43, -RZ, R43.H0_H0 ;  /* 0x2000002bff2b7230 */ /* 0x000fe20000004100 */
[----:B------:R-:W-:Y:S01]  /*5880*/  FSEL R131, R46, 1, !P4 ;  /* 0x3f8000002e837808 */ /* 0x000fe20006000000 */
[----:B------:R-:W-:Y:S01]  /*5890*/  FMUL.FTZ R111, R41, R62 ;  /* 0x0000003e296f7220 */ /* 0x000fe20000410000 */
[----:B------:R-:W-:Y:S01]  /*58a0*/  FMUL.FTZ R103, R45, R66 ;  /* 0x000000422d677220 */ /* 0x000fe20000410000 */
[----:B------:R1:W-:Y:S01]  /*58b0*/  MUFU.COS R100, R89 ;  /* 0x0000005900647308 */ /* 0x0003e20000000000 */
[----:B------:R-:W-:Y:S01]  /*58c0*/  IADD3 R112, R50, 0x7, RZ ;  /* 0x0000000732707810 */ /* 0x000fe20007ffe0ff */
[----:B------:R-:W-:Y:S01]  /*58d0*/  FMUL.FTZ R113, R114, R113 ;  /* 0x0000007172717220 */ /* 0x000fe20000410000 */
[----:B------:R-:W-:Y:S01]  /*58e0*/  HADD2.F32 R54, -RZ, R55.H0_H0 ;  /* 0x20000037ff367230 */ /* 0x000fe20000004100 */
[----:B------:R-:W-:Y:S01]  /*58f0*/  LDS.U16 R102, [R48+0x1c] ;  /* 0x00001c0030667984 */ /* 0x000fe20000000400 */
[----:B------:R-:W-:-:S02]  /*5900*/  HADD2.F32 R106, -RZ, R106.H0_H0 ;  /* 0x2000006aff6a7230 */ /* 0x000fc40000004100 */
[----:B------:R-:W-:Y:S01]  /*5910*/  FMUL.FTZ R44, R15, R44 ;  /* 0x0000002c0f2c7220 */ /* 0x000fe20000410000 */
[----:B------:R-:W-:Y:S01]  /*5920*/  LDS.U16 R101, [R48+0x1e] ;  /* 0x00001e0030657984 */ /* 0x000fe20000000400 */
[----:B-1----:R-:W-:-:S04]  /*5930*/  IADD3 R89, R50, 0x4, RZ ;  /* 0x0000000432597810 */ /* 0x002fc80007ffe0ff */
[----:B------:R-:W-:Y:S02]  /*5940*/  ISETP.GE.U32.AND P0, PT, R89, UR10, PT ;  /* 0x0000000a59007c0c */ /* 0x000fe4000bf06070 */
[----:B------:R-:W-:Y:S02]  /*5950*/  FSEL R133, R49, RZ, !P4 ;  /* 0x000000ff31857208 */ /* 0x000fe40006000000 */
[----:B------:R-:W-:Y:S02]  /*5960*/  FSEL R122, R108, RZ, !P0 ;  /* 0x000000ff6c7a7208 */ /* 0x000fe40004000000 */
[----:B------:R-:W-:Y:S02]  /*5970*/  FSEL R121, R52, RZ, !P0 ;  /* 0x000000ff34797208 */ /* 0x000fe40004000000 */
[----:B------:R-:W-:Y:S02]  /*5980*/  FSEL R120, R120, RZ, !P0 ;  /* 0x000000ff78787208 */ /* 0x000fe40004000000 */
[----:B------:R-:W-:-:S02]  /*5990*/  FSEL R119, R119, 1, !P0 ;  /* 0x3f80000077777808 */ /* 0x000fc40004000000 */
[----:B------:R-:W-:Y:S01]  /*59a0*/  ISETP.GE.U32.AND P0, PT, R47, UR10, PT ;  /* 0x0000000a2f007c0c */ /* 0x000fe2000bf06070 */
[----:B------:R-:W-:Y:S01]  /*59b0*/  HADD2.F32 R47, -RZ, R42.H0_H0 ;  /* 0x2000002aff2f7230 */ /* 0x000fe20000004100 */
[----:B------:R-:W-:Y:S01]  /*59c0*/  ISETP.GE.U32.AND P4, PT, R112, UR10, PT ;  /* 0x0000000a70007c0c */ /* 0x000fe2000bf86070 */
[----:B------:R-:W-:Y:S02]  /*59d0*/  HADD2.F32 R112, -RZ, R109.H0_H0 ;  /* 0x2000006dff707230 */ /* 0x000fe40000004100 */
[C---:B0-----:R-:W-:Y:S01]  /*59e0*/  FMUL.FTZ R53, R96.reuse, R53 ;  /* 0x0000003560357220 */ /* 0x041fe20000410000 */
[----:B------:R-:W-:Y:S01]  /*59f0*/  FMUL.FTZ R98, R96, R98 ;  /* 0x0000006260627220 */ /* 0x000fe20000410000 */
[C---:B------:R-:W-:Y:S01]  /*5a00*/  FMUL.FTZ R47, R12.reuse, R47 ;  /* 0x0000002f0c2f7220 */ /* 0x040fe20000410000 */
[----:B------:R-:W-:Y:S01]  /*5a10*/  FMUL.FTZ R116, R12, R43 ;  /* 0x0000002b0c747220 */ /* 0x000fe20000410000 */
[----:B------:R-:W-:Y:S01]  /*5a20*/  FMUL.FTZ R89, R45, R64 ;  /* 0x000000402d597220 */ /* 0x000fe20000410000 */
[----:B------:R-:W-:Y:S01]  /*5a30*/  FMUL.RZ R114, R111, 0.15915493667125701904 ;  /* 0x3e22f9836f727820 */ /* 0x000fe2000040c000 */
[----:B------:R-:W-:Y:S01]  /*5a40*/  FMUL.FTZ R112, R15, R112 ;  /* 0x000000700f707220 */ /* 0x000fe20000410000 */
[----:B------:R-:W-:Y:S01]  /*5a50*/  IADD3 R96, R50, 0xb, RZ ;  /* 0x0000000b32607810 */ /* 0x000fe20007ffe0ff */
[----:B------:R-:W0:Y:S01]  /*5a60*/  LDS.U16 R111, [R48+0xe] ;  /* 0x00000e00306f7984 */ /* 0x000e220000000400 */
[----:B------:R-:W-:Y:S01]  /*5a70*/  FSEL R118, R98, RZ, !P6 ;  /* 0x000000ff62767208 */ /* 0x000fe20007000000 */
[----:B------:R-:W1:Y:S01]  /*5a80*/  MUFU.EX2 R103, R103 ;  /* 0x0000006700677308 */ /* 0x000e620000000800 */
[----:B------:R-:W-:Y:S01]  /*5a90*/  FSEL R117, R47, RZ, !P6 ;  /* 0x000000ff2f757208 */ /* 0x000fe20007000000 */
[----:B------:R-:W2:Y:S01]  /*5aa0*/  LDS.U16 R43, [R48+0x20] ;  /* 0x00002000302b7984 */ /* 0x000ea20000000400 */
[----:B------:R-:W-:-:S02]  /*5ab0*/  FSEL R116, R116, RZ, !P6 ;  /* 0x000000ff74747208 */ /* 0x000fc40007000000 */
[----:B------:R-:W-:Y:S01]  /*5ac0*/  FSEL R115, R53, 1, !P6 ;  /* 0x3f80000035737808 */ /* 0x000fe20007000000 */
[----:B------:R-:W-:Y:S01]  /*5ad0*/  FMUL.FTZ R137, R17, R54 ;  /* 0x0000003611897220 */ /* 0x000fe20000410000 */
[----:B------:R-:W-:Y:S01]  /*5ae0*/  ISETP.GE.U32.AND P6, PT, R96, UR10, PT ;  /* 0x0000000a60007c0c */ /* 0x000fe2000bfc6070 */
[----:B------:R-:W3:Y:S01]  /*5af0*/  MUFU.EX2 R89, R89 ;  /* 0x0000005900597308 */ /* 0x000ee20000000800 */
[----:B------:R-:W-:Y:S01]  /*5b00*/  FSEL R128, R112, RZ, !P3 ;  /* 0x000000ff70807208 */ /* 0x000fe20005800000 */
[----:B------:R-:W-:Y:S02]  /*5b10*/  HADD2.F32 R96, -RZ, R107.H0_H0 ;  /* 0x2000006bff607230 */ /* 0x000fe40000004100 */
[----:B------:R-:W-:Y:S01]  /*5b20*/  FMUL.FTZ R112, R41, R58 ;  /* 0x0000003a29707220 */ /* 0x000fe20000410000 */
[----:B------:R-:W-:Y:S01]  /*5b30*/  IADD3 R55, R50, 0x6, RZ ;  /* 0x0000000632377810 */ /* 0x000fe20007ffe0ff */
[----:B------:R-:W4:Y:S01]  /*5b40*/  LDS.U16 R42, [R48+0x22] ;  /* 0x00002200302a7984 */ /* 0x000f220000000400 */
[----:B------:R-:W-:Y:S01]  /*5b50*/  FSEL R137, R137, RZ, !P5 ;  /* 0x000000ff89897208 */ /* 0x000fe20006800000 */
[----:B------:R-:W-:Y:S01]  /*5b60*/  FMUL.RZ R112, R112, 0.15915493667125701904 ;  /* 0x3e22f98370707820 */ /* 0x000fe2000040c000 */
[----:B------:R-:W-:Y:S01]  /*5b70*/  FSEL R135, R113, 1, !P5 ;  /* 0x3f80000071877808 */ /* 0x000fe20006800000 */
[----:B------:R-:W-:Y:S01]  /*5b80*/  FMUL.FTZ R96, R11, R96 ;  /* 0x000000600b607220 */ /* 0x000fe20000410000 */
[----:B------:R-:W-:Y:S01]  /*5b90*/  ISETP.GE.U32.AND P5, PT, R55, UR10, PT ;  /* 0x0000000a37007c0c */ /* 0x000fe2000bfa6070 */
[----:B------:R-:W-:Y:S01]  /*5ba0*/  FMUL.FTZ R113, R41, R60 ;  /* 0x0000003c29717220 */ /* 0x000fe20000410000 */
[----:B------:R-:W-:Y:S01]  /*5bb0*/  FSEL R126, R40, RZ, !P2 ;  /* 0x000000ff287e7208 */ /* 0x000fe20005000000 */
[----:B------:R-:W-:Y:S01]  /*5bc0*/  MUFU.COS R52, R112 ;  /* 0x0000007000347308 */ /* 0x000fe20000000000 */
[----:B------:R-:W-:Y:S01]  /*5bd0*/  FMUL.FTZ R97, R110, R97 ;  /* 0x000000616e617220 */ /* 0x000fe20000410000 */
[----:B------:R-:W-:Y:S01]  /*5be0*/  FMUL.RZ R113, R113, 0.15915493667125701904 ;  /* 0x3e22f98371717820 */ /* 0x000fe2000040c000 */
[----:B------:R-:W-:-:S05]  /*5bf0*/  FMUL.FTZ R106, R11, R106 ;  /* 0x0000006a0b6a7220 */ /* 0x000fca0000410000 */
[----:B------:R3:W-:Y:S01]  /*5c00*/  MUFU.SIN R40, R112 ;  /* 0x0000007000287308 */ /* 0x0007e20000000400 */
[----:B------:R-:W-:Y:S01]  /*5c10*/  FSEL R129, R44, RZ, !P3 ;  /* 0x000000ff2c817208 */ /* 0x000fe20005800000 */
[C---:B-1----:R-:W-:Y:S01]  /*5c20*/  FMUL.FTZ R100, R103.reuse, R100 ;  /* 0x0000006467647220 */ /* 0x042fe20000410000 */
[----:B------:R-:W-:Y:S01]  /*5c30*/  FMUL.FTZ R104, R103, R104 ;  /* 0x0000006867687220 */ /* 0x000fe20000410000 */
[----:B---3--:R-:W-:Y:S02]  /*5c40*/  FSEL R112, R96, RZ, !P5 ;  /* 0x000000ff60707208 */ /* 0x008fe40006800000 */
[----:B------:R-:W1:Y:S02]  /*5c50*/  LDS.U16 R96, [R48+0x26] ;  /* 0x0000260030607984 */ /* 0x000e640000000400 */
[----:B------:R-:W-:Y:S01]  /*5c60*/  MUFU.SIN R54, R114 ;  /* 0x0000007200367308 */ /* 0x000fe20000000400 */
[----:B------:R-:W-:Y:S02]  /*5c70*/  FMUL.FTZ R103, R89, R88 ;  /* 0x0000005859677220 */ /* 0x000fe40000410000 */
[----:B------:R-:W-:Y:S05]  /*5c80*/  LDS.U16 R88, [R48+0x2a] ;  /* 0x00002a0030587984 */ /* 0x000fea0000000400 */
[----:B------:R3:W-:Y:S08]  /*5c90*/  MUFU.COS R55, R114 ;  /* 0x0000007200377308 */ /* 0x0007f00000000000 */
[----:B------:R-:W-:Y:S01]  /*5ca0*/  MUFU.SIN R46, R113 ;  /* 0x00000071002e7308 */ /* 0x000fe20000000400 */
[----:B---3--:R-:W-:-:S02]  /*5cb0*/  FSEL R114, R97, RZ, !P5 ;  /* 0x000000ff61727208 */ /* 0x008fc40006800000 */
[----:B------:R-:W3:Y:S05]  /*5cc0*/  LDS.U16 R97, [R48+0x24] ;  /* 0x0000240030617984 */ /* 0x000eea0000000400 */
[----:B------:R0:W-:Y:S02]  /*5cd0*/  MUFU.COS R44, R113 ;  /* 0x00000071002c7308 */ /* 0x0001e40000000000 */
[----:B0-----:R-:W-:Y:S01]  /*5ce0*/  FSEL R113, R106, RZ, !P5 ;  /* 0x000000ff6a717208 */ /* 0x001fe20006800000 */
[----:B------:R-:W-:Y:S02]  /*5cf0*/  FMUL.FTZ R106, R89, R94 ;  /* 0x0000005e596a7220 */ /* 0x000fe40000410000 */
[----:B------:R-:W0:Y:S01]  /*5d00*/  LDS.U16 R89, [R48+0x28] ;  /* 0x0000280030597984 */ /* 0x000e220000000400 */
[----:B------:R-:W-:Y:S01]  /*5d10*/  FMUL.FTZ R99, R45, R62 ;  /* 0x0000003e2d637220 */ /* 0x000fe20000410000 */
[----:B------:R-:W-:-:S04]  /*5d20*/  IADD3 R49, R50, 0x8, RZ ;  /* 0x0000000832317810 */ /* 0x000fc80007ffe0ff */
[----:B------:R-:W-:Y:S01]  /*5d30*/  ISETP.GE.U32.AND P3, PT, R49, UR10, PT ;  /* 0x0000000a31007c0c */ /* 0x000fe2000bf66070 */
[----:B------:R-:W1:Y:S01]  /*5d40*/  MUFU.EX2 R99, R99 ;  /* 0x0000006300637308 */ /* 0x000e620000000800 */
[----:B------:R-:W-:Y:S01]  /*5d50*/  FMUL.FTZ R49, R45, R60 ;  /* 0x0000003c2d317220 */ /* 0x000fe20000410000 */
[----:B------:R-:W-:Y:S02]  /*5d60*/  HADD2.F32 R111, -RZ, R111.H0_H0 ;  /* 0x2000006fff6f7230 */ /* 0x000fe40000004100 */
[----:B--2---:R-:W-:Y:S02]  /*5d70*/  HADD2.F32 R94, -RZ, R43.H0_H0 ;  /* 0x2000002bff5e7230 */ /* 0x004fe40000004100 */
[----:B------:R-:W-:Y:S02]  /*5d80*/  FMUL.FTZ R53, R41, R56 ;  /* 0x0000003829357220 */ /* 0x000fe40000410000 */
[----:B------:R-:W2:Y:S01]  /*5d90*/  MUFU.EX2 R49, R49 ;  /* 0x0000003100317308 */ /* 0x000ea20000000800 */
[----:B------:R-:W-:Y:S01]  /*5da0*/  FMUL.FTZ R111, R14, R111 ;  /* 0x0000006f0e6f7220 */ /* 0x000fe20000410000 */
[----:B----4-:R-:W-:-:S02]  /*5db0*/  HADD2.F32 R42, -RZ, R42.H0_H0 ;  /* 0x2000002aff2a7230 */ /* 0x010fc40000004100 */
[----:B------:R-:W-:Y:S01]  /*5dc0*/  FMUL.FTZ R105, R45, R58 ;  /* 0x0000003a2d697220 */ /* 0x000fe20000410000 */
[----:B------:R-:W-:Y:S01]  /*5dd0*/  FMUL.FTZ R94, R9, R94 ;  /* 0x0000005e095e7220 */ /* 0x000fe20000410000 */
[----:B------:R-:W-:Y:S01]  /*5de0*/  FMUL.RZ R139, R53, 0.15915493667125701904 ;  /* 0x3e22f983358b7820 */ /* 0x000fe2000040c000 */
[----:B------:R-:W-:Y:S01]  /*5df0*/  FSEL R124, R111, RZ, !P2 ;  /* 0x000000ff6f7c7208 */ /* 0x000fe20005000000 */
[----:B------:R-:W-:Y:S01]  /*5e00*/  FMUL.FTZ R111, R110, R51 ;  /* 0x000000336e6f7220 */ /* 0x000fe20000410000 */
[----:B------:R-:W-:Y:S01]  /*5e10*/  IADD3 R109, R50, 0x9, RZ ;  /* 0x00000009326d7810 */ /* 0x000fe20007ffe0ff */
[----:B------:R-:W-:Y:S02]  /*5e20*/  HADD2.F32 R53, -RZ, R102.H0_H0 ;  /* 0x20000066ff357230 */ /* 0x000fe40000004100 */
[----:B------:R-:W-:Y:S01]  /*5e30*/  FMUL.FTZ R42, R9, R42 ;  /* 0x0000002a092a7220 */ /* 0x000fe20000410000 */
[----:B------:R-:W-:Y:S01]  /*5e40*/  HADD2.F32 R101, -RZ, R101.H0_H0 ;  /* 0x20000065ff657230 */ /* 0x000fe20000004100 */
[----:B------:R4:W0:Y:S01]  /*5e50*/  MUFU.EX2 R47, R105 ;  /* 0x00000069002f7308 */ /* 0x0008220000000800 */
[----:B------:R-:W-:Y:S01]  /*5e60*/  FSEL R107, R100, 1, !P4 ;  /* 0x3f800000646b7808 */ /* 0x000fe20006000000 */
[----:B------:R-:W-:Y:S01]  /*5e70*/  UIMAD UR12, UR32, UR24, URZ ;  /* 0x00000018200c72a4 */ /* 0x000fe2000f8e023f */
[----:B------:R-:W-:-:S02]  /*5e80*/  IADD3 R98, R50, 0xc, RZ ;  /* 0x0000000c32627810 */ /* 0x000fc40007ffe0ff */
[----:B------:R-:W-:Y:S02]  /*5e90*/  IADD3 R43, R50, 0xe, RZ ;  /* 0x0000000e322b7810 */ /* 0x000fe40007ffe0ff */
[----:B------:R-:W-:Y:S02]  /*5ea0*/  MOV R100, UR25 ;  /* 0x0000001900647c02 */ /* 0x000fe40008000f00 */
[----:B----4-:R-:W-:Y:S01]  /*5eb0*/  FSEL R105, R94, RZ, !P3 ;  /* 0x000000ff5e697208 */ /* 0x010fe20005800000 */
[----:B-1----:R-:W-:Y:S01]  /*5ec0*/  FMUL.FTZ R94, R99, R55 ;  /* 0x00000037635e7220 */ /* 0x002fe20000410000 */
[----:B------:R-:W-:Y:S01]  /*5ed0*/  ISETP.GE.U32.AND P2, PT, R109, UR10, PT ;  /* 0x0000000a6d007c0c */ /* 0x000fe2000bf46070 */
[----:B------:R-:W-:Y:S01]  /*5ee0*/  HADD2.F32 R55, -RZ, R96.H0_H0 ;  /* 0x20000060ff377230 */ /* 0x000fe20000004100 */
[----:B------:R-:W-:Y:S01]  /*5ef0*/  FSEL R110, R104, RZ, !P4 ;  /* 0x000000ff686e7208 */ /* 0x000fe20006000000 */
[C---:B------:R-:W-:Y:S01]  /*5f00*/  FMUL.FTZ R109, R10.reuse, R53 ;  /* 0x000000350a6d7220 */ /* 0x040fe20000410000 */
[----:B------:R-:W-:Y:S01]  /*5f10*/  FSEL R111, R111, 1, !P5 ;  /* 0x3f8000006f6f7808 */ /* 0x000fe20006800000 */
[----:B------:R-:W-:Y:S01]  /*5f20*/  FMUL.FTZ R101, R10, R101 ;  /* 0x000000650a657220 */ /* 0x000fe20000410000 */
[----:B------:R-:W-:Y:S01]  /*5f30*/  FSEL R106, R106, RZ, !P3 ;  /* 0x000000ff6a6a7208 */ /* 0x000fe20005800000 */
[----:B------:R-:W-:Y:S01]  /*5f40*/  FMUL.FTZ R54, R99, R54 ;  /* 0x0000003663367220 */ /* 0x000fe20000410000 */
[----:B------:R-:W-:-:S02]  /*5f50*/  FSEL R104, R42, RZ, !P3 ;  /* 0x000000ff2a687208 */ /* 0x000fc40005800000 */
[----:B------:R-:W-:Y:S01]  /*5f60*/  FSEL R103, R103, 1, !P3 ;  /* 0x3f80000067677808 */ /* 0x000fe20005800000 */
[----:B------:R-:W-:Y:S01]  /*5f70*/  IMAD R99, R95, R100, UR12 ;  /* 0x0000000c5f637e24 */ /* 0x000fe2000f8e0264 */
[----:B------:R-:W-:Y:S02]  /*5f80*/  ISETP.GE.U32.AND P5, PT, R98, UR10, PT ;  /* 0x0000000a62007c0c */ /* 0x000fe4000bfa6070 */
[----:B------:R-:W-:Y:S01]  /*5f90*/  ISETP.GE.U32.AND P3, PT, R43, UR10, PT ;  /* 0x0000000a2b007c0c */ /* 0x000fe2000bf66070 */
[----:B------:R-:W-:Y:S01]  /*5fa0*/  IMAD.WIDE.U32 R42, R95, UR24, RZ ;  /* 0x000000185f2a7c25 */ /* 0x000fe2000f8e00ff */
[----:B------:R-:W-:-:S03]  /*5fb0*/  IADD3 R98, R50, 0xd, RZ ;  /* 0x0000000d32627810 */ /* 0x000fc60007ffe0ff */
[----:B------:R-:W-:Y:S01]  /*5fc0*/  FMUL.FTZ R55, R8, R55 ;  /* 0x0000003708377220 */ /* 0x000fe20000410000 */
[----:B--2---:R-:W-:Y:S01]  /*5fd0*/  FMUL.FTZ R44, R49, R44 ;  /* 0x0000002c312c7220 */ /* 0x004fe20000410000 */
[----:B---3--:R-:W-:Y:S01]  /*5fe0*/  HADD2.F32 R97, -RZ, R97.H0_H0 ;  /* 0x20000061ff617230 */ /* 0x008fe20000004100 */
[----:B------:R-:W-:Y:S01]  /*5ff0*/  FSEL R109, R109, RZ, !P4 ;  /* 0x000000ff6d6d7208 */ /* 0x000fe20006000000 */
[----:B------:R-:W-:Y:S01]  /*6000*/  HADD2.F32 R88, -RZ, R88.H0_H0 ;  /* 0x20000058ff587230 */ /* 0x000fe20000004100 */
[----:B------:R-:W-:Y:S02]  /*6010*/  FSEL R108, R101, RZ, !P4 ;  /* 0x000000ff656c7208 */ /* 0x000fe40006000000 */
[----:B------:R-:W-:Y:S01]  /*6020*/  FSEL R102, R54, RZ, !P2 ;  /* 0x000000ff36667208 */ /* 0x000fe20005000000 */
[----:B0-----:R-:W-:Y:S01]  /*6030*/  HADD2.F32 R54, -RZ, R89.H0_H0 ;  /* 0x20000059ff367230 */ /* 0x001fe20000004100 */
[----:B------:R-:W-:Y:S01]  /*6040*/  ISETP.GE.U32.AND P4, PT, R98, UR10, PT ;  /* 0x0000000a62007c0c */ /* 0x000fe2000bf86070 */
[----:B------:R-:W-:Y:S01]  /*6050*/  FMUL.FTZ R98, R41, R38 ;  /* 0x0000002629627220 */ /* 0x000fe20000410000 */
[----:B------:R-:W-:Y:S01]  /*6060*/  MOV R141, UR26 ;  /* 0x0000001a008d7c02 */ /* 0x000fe20008000f00 */
[----:B------:R-:W-:Y:S01]  /*6070*/  UIMAD UR12, UR13, UR26, URZ ;  /* 0x0000001a0d0c72a4 */ /* 0x000fe2000f8e023f */
[----:B------:R-:W-:Y:S01]  /*6080*/  IADD3 R43, R43, R99, RZ ;  /* 0x000000632b2b7210 */ /* 0x000fe20007ffe0ff */
[----:B------:R-:W-:Y:S01]  /*6090*/  FMUL.FTZ R97, R8, R97 ;  /* 0x0000006108617220 */ /* 0x000fe20000410000 */
[----:B------:R-:W-:Y:S01]  /*60a0*/  FSEL R99, R94, 1, !P2 ;  /* 0x3f8000005e637808 */ /* 0x000fe20005000000 */
[----:B------:R-:W-:Y:S01]  /*60b0*/  FMUL.FTZ R46, R49, R46 ;  /* 0x0000002e312e7220 */ /* 0x000fe20000410000 */
[----:B------:R-:W-:Y:S01]  /*60c0*/  FSEL R100, R55, RZ, !P2 ;  /* 0x000000ff37647208 */ /* 0x000fe20005000000 */
[----:B------:R-:W-:Y:S01]  /*60d0*/  FMUL.FTZ R55, R41, R36 ;  /* 0x0000002429377220 */ /* 0x000fe20000410000 */
[----:B------:R-:W-:Y:S01]  /*60e0*/  FSEL R94, R44, 1, !P0 ;  /* 0x3f8000002c5e7808 */ /* 0x000fe20004000000 */
[----:B------:R-:W-:Y:S01]  /*60f0*/  FMUL.FTZ R44, R136, R134 ;  /* 0x00000086882c7220 */ /* 0x000fe20000410000 */
[----:B------:R-:W-:Y:S01]  /*6100*/  FMUL.RZ R98, R98, 0.15915493667125701904 ;  /* 0x3e22f98362627820 */ /* 0x000fe2000040c000 */
[----:B------:R-:W-:Y:S01]  /*6110*/  IADD3 R96, R50, 0xf, RZ ;  /* 0x0000000f32607810 */ /* 0x000fe20007ffe0ff */
[----:B------:R-:W-:Y:S01]  /*6120*/  UIMAD UR12, UR7, UR27, UR12 ;  /* 0x0000001b070c72a4 */ /* 0x000fe2000f8e020c */
[C---:B------:R-:W-:Y:S01]  /*6130*/  FMUL.FTZ R54, R7.reuse, R54 ;  /* 0x0000003607367220 */ /* 0x040fe20000410000 */
[----:B------:R-:W-:Y:S01]  /*6140*/  FMUL.FTZ R88, R7, R88 ;  /* 0x0000005807587220 */ /* 0x000fe20000410000 */
[----:B------:R-:W-:Y:S01]  /*6150*/  FMUL.FTZ R49, R137, R134 ;  /* 0x0000008689317220 */ /* 0x000fe20000410000 */
[----:B------:R-:W-:Y:S01]  /*6160*/  FMUL.FTZ R148, R45, R36 ;  /* 0x000000242d947220 */ /* 0x000fe20000410000 */
[----:B------:R-:W-:Y:S01]  /*6170*/  IMAD.WIDE.U32 R42, R141, UR7, R42 ;  /* 0x000000078d2a7c25 */ /* 0x000fe2000f8e002a */
[----:B------:R-:W-:Y:S03]  /*6180*/  MUFU.SIN R51, R139 ;  /* 0x0000008b00337308 */ /* 0x000fe60000000400 */
[----:B------:R-:W-:Y:S01]  /*6190*/  FMUL.FTZ R50, R45, R38 ;  /* 0x000000262d327220 */ /* 0x000fe20000410000 */
[----:B------:R-:W-:Y:S01]  /*61a0*/  FSEL R101, R97, RZ, !P2 ;  /* 0x000000ff61657208 */ /* 0x000fe20005000000 */
[----:B------:R-:W-:Y:S01]  /*61b0*/  FMUL.RZ R55, R55, 0.15915493667125701904 ;  /* 0x3e22f98337377820 */ /* 0x000fe2000040c000 */
[-C--:B------:R-:W-:Y:S01]  /*61c0*/  FFMA.FTZ R44, R137, R131.reuse, -R44 ;  /* 0x00000083892c7223 */ /* 0x080fe2000001082c */
[----:B------:R-:W-:Y:S01]  /*61d0*/  ISETP.GE.U32.AND P2, PT, R96, UR10, PT ;  /* 0x0000000a60007c0c */ /* 0x000fe2000bf46070 */
[----:B------:R-:W-:Y:S01]  /*61e0*/  FFMA.FTZ R49, R136, R131, R49 ;  /* 0x0000008388317223 */ /* 0x000fe20000010031 */
[----:B------:R-:W-:Y:S01]  /*61f0*/  MUFU.COS R53, R139 ;  /* 0x0000008b00357308 */ /* 0x000fe20000000000 */
[----:B------:R-:W-:-:S02]  /*6200*/  FSEL R97, R54, RZ, !P0 ;  /* 0x000000ff36617208 */ /* 0x000fc40004000000 */
[----:B------:R-:W-:Y:S01]  /*6210*/  FSEL R96, R88, RZ, !P0 ;  /* 0x000000ff58607208 */ /* 0x000fe20004000000 */
[----:B------:R-:W-:Y:S01]  /*6220*/  FADD.FTZ R44, R133, R44 ;  /* 0x0000002c852c7221 */ /* 0x000fe20000010000 */
[----:B------:R-:W-:-:S03]  /*6230*/  IADD3 R89, R43, UR12, RZ ;  /* 0x0000000c2b597c10 */ /* 0x000fc6000fffe0ff */
[----:B------:R-:W-:Y:S01]  /*6240*/  MUFU.SIN R139, R98 ;  /* 0x00000062008b7308 */ /* 0x000fe20000000400 */
[----:B------:R-:W-:-:S07]  /*6250*/  FADD.FTZ R49, R132, R49 ;  /* 0x0000003184317221 */ /* 0x000fce0000010000 */
[----:B------:R0:W-:Y:S01]  /*6260*/  MUFU.COS R149, R98 ;  /* 0x0000006200957308 */ /* 0x0001e20000000000 */
[C---:B------:R-:W-:Y:S01]  /*6270*/  FMUL.FTZ R52, R47.reuse, R52 ;  /* 0x000000342f347220 */ /* 0x040fe20000410000 */
[----:B------:R-:W-:Y:S01]  /*6280*/  FMUL.FTZ R40, R47, R40 ;  /* 0x000000282f287220 */ /* 0x000fe20000410000 */
[----:B0-----:R-:W-:-:S05]  /*6290*/  FSEL R98, R46, RZ, !P0 ;  /* 0x000000ff2e627208 */ /* 0x001fca0004000000 */
[----:B------:R-:W-:Y:S01]  /*62a0*/  MUFU.EX2 R148, R148 ;  /* 0x0000009400947308 */ /* 0x000fe20000000800 */
[----:B------:R-:W-:Y:S01]  /*62b0*/  LEA R88, P0, R42, UR28, 0x3 ;  /* 0x0000001c2a587c11 */ /* 0x000fe2000f8018ff */
[----:B------:R-:W-:-:S03]  /*62c0*/  FMUL.FTZ R47, R130, R49 ;  /* 0x00000031822f7220 */ /* 0x000fc60000410000 */
[----:B------:R-:W-:-:S03]  /*62d0*/  LEA.HI.X R89, R42, UR29, R89, 0x3, P0 ;  /* 0x0000001d2a597c11 */ /* 0x000fc600080f1c59 */
[----:B------:R-:W0:Y:S01]  /*62e0*/  MUFU.COS R147, R55 ;  /* 0x0000003700937308 */ /* 0x000e220000000000 */
[----:B------:R-:W-:-:S07]  /*62f0*/  FMUL.FTZ R42, R130, R44 ;  /* 0x0000002c822a7220 */ /* 0x000fce0000410000 */
[----:B------:R-:W1:Y:S01]  /*6300*/  MUFU.SIN R43, R55 ;  /* 0x00000037002b7308 */ /* 0x000e620000000400 */
[----:B------:R-:W-:-:S07]  /*6310*/  FFMA.FTZ R49, R127, R49, R42 ;  /* 0x000000317f317223 */ /* 0x000fce000001002a */
[----:B------:R-:W2:Y:S01]  /*6320*/  MUFU.EX2 R50, R50 ;  /* 0x0000003200327308 */ /* 0x000ea20000000800 */
[----:B------:R-:W-:Y:S01]  /*6330*/  FFMA.FTZ R44, R127, R44, -R47 ;  /* 0x0000002c7f2c7223 */ /* 0x000fe2000001082f */
[----:B------:R-:W-:Y:S01]  /*6340*/  FADD.FTZ R49, R128, R49 ;  /* 0x0000003180317221 */ /* 0x000fe20000010000 */
[----:B------:R-:W-:Y:S01]  /*6350*/  FMUL.FTZ R140, R45, R56 ;  /* 0x000000382d8c7220 */ /* 0x000fe20000410000 */
[-C--:B------:R-:W-:Y:S01]  /*6360*/  FMUL.FTZ R41, R41, R34.reuse ;  /* 0x0000002229297220 */ /* 0x080fe20000410000 */
[----:B------:R-:W-:Y:S01]  /*6370*/  FADD.FTZ R44, R129, R44 ;  /* 0x0000002c812c7221 */ /* 0x000fe20000010000 */
[----:B------:R-:W-:Y:S01]  /*6380*/  FMUL.FTZ R46, R126, R49 ;  /* 0x000000317e2e7220 */ /* 0x000fe20000410000 */
[----:B0-----:R-:W-:Y:S01]  /*6390*/  FMUL.FTZ R147, R148, R147 ;  /* 0x0000009394937220 */ /* 0x001fe20000410000 */
[----:B------:R-:W-:Y:S01]  /*63a0*/  FMUL.FTZ R143, R45, R34 ;  /* 0x000000222d8f7220 */ /* 0x000fe20000410000 */
[----:B------:R-:W-:Y:S01]  /*63b0*/  FMUL.FTZ R54, R126, R44 ;  /* 0x0000002c7e367220 */ /* 0x000fe20000410000 */
[----:B-1----:R-:W-:Y:S01]  /*63c0*/  FMUL.FTZ R148, R148, R43 ;  /* 0x0000002b94947220 */ /* 0x002fe20000410000 */
[-C--:B------:R-:W-:Y:S01]  /*63d0*/  FMUL.FTZ R43, R135, R134.reuse ;  /* 0x00000086872b7220 */ /* 0x080fe20000410000 */
[----:B------:R-:W-:Y:S01]  /*63e0*/  FMUL.FTZ R42, R138, R134 ;  /* 0x000000868a2a7220 */ /* 0x000fe20000410000 */
[C---:B------:R-:W-:Y:S01]  /*63f0*/  FFMA.FTZ R49, R123.reuse, R49, R54 ;  /* 0x000000317b317223 */ /* 0x040fe20000010036 */
[----:B------:R-:W-:Y:S01]  /*6400*/  FSEL R158, R40, RZ, !P6 ;  /* 0x000000ff289e7208 */ /* 0x000fe20007000000 */
[----:B------:R-:W5:Y:S01]  /*6410*/  LDG.E.64 R88, desc[UR16][R88.64] ;  /* 0x0000001058587981 */ /* 0x000f62000c1e1b00 */
[C---:B--2---:R-:W-:Y:S01]  /*6420*/  FMUL.FTZ R149, R50.reuse, R149 ;  /* 0x0000009532957220 */ /* 0x044fe20000410000 */
[----:B------:R-:W-:Y:S01]  /*6430*/  FMUL.FTZ R139, R50, R139 ;  /* 0x0000008b328b7220 */ /* 0x000fe20000410000 */
[----:B------:R-:W-:Y:S01]  /*6440*/  FFMA.FTZ R50, R123, R44, -R46 ;  /* 0x0000002c7b327223 */ /* 0x000fe2000001082e */
[-C--:B------:R-:W-:Y:S01]  /*6450*/  FFMA.FTZ R43, R138, R131.reuse, R43 ;  /* 0x000000838a2b7223 */ /* 0x080fe2000001002b */
[----:B------:R-:W-:Y:S01]  /*6460*/  FFMA.FTZ R42, R135, R131, -R42 ;  /* 0x00000083872a7223 */ /* 0x000fe2000001082a */
[----:B------:R-:W-:Y:S01]  /*6470*/  FADD.FTZ R49, R124, R49 ;  /* 0x000000317c317221 */ /* 0x000fe20000010000 */
[----:B------:R-:W-:Y:S01]  /*6480*/  FADD.FTZ R50, R125, R50 ;  /* 0x000000327d327221 */ /* 0x000fe20000010000 */
[C---:B------:R-:W-:Y:S01]  /*6490*/  FMUL.FTZ R44, R130.reuse, R43 ;  /* 0x0000002b822c7220 */ /* 0x040fe20000410000 */
[----:B------:R-:W-:Y:S01]  /*64a0*/  FMUL.FTZ R46, R130, R42 ;  /* 0x0000002a822e7220 */ /* 0x000fe20000410000 */
[C---:B------:R-:W-:Y:S01]  /*64b0*/  FMUL.FTZ R47, R122.reuse, R49 ;  /* 0x000000317a2f7220 */ /* 0x040fe20000410000 */
[----:B------:R-:W-:Y:S01]  /*64c0*/  FMUL.FTZ R54, R122, R50 ;  /* 0x000000327a367220 */ /* 0x000fe20000410000 */
[C---:B------:R-:W-:Y:S01]  /*64d0*/  FFMA.FTZ R44, R127.reuse, R42, -R44 ;  /* 0x0000002a7f2c7223 */ /* 0x040fe2000001082c */
[----:B------:R-:W-:Y:S01]  /*64e0*/  FFMA.FTZ R46, R127, R43, R46 ;  /* 0x0000002b7f2e7223 */ /* 0x000fe2000001002e */
[C---:B------:R-:W-:Y:S01]  /*64f0*/  FFMA.FTZ R50, R119.reuse, R50, -R47 ;  /* 0x0000003277327223 */ /* 0x040fe2000001082f */
[----:B------:R-:W-:Y:S01]  /*6500*/  FFMA.FTZ R49, R119, R49, R54 ;  /* 0x0000003177317223 */ /* 0x000fe20000010036 */
[C---:B------:R-:W-:Y:S01]  /*6510*/  FMUL.FTZ R42, R126.reuse, R44 ;  /* 0x0000002c7e2a7220 */ /* 0x040fe20000410000 */
[-C--:B------:R-:W-:Y:S01]  /*6520*/  FMUL.FTZ R43, R126, R46.reuse ;  /* 0x0000002e7e2b7220 */ /* 0x080fe20000410000 */
[----:B------:R-:W-:Y:S01]  /*6530*/  FADD.FTZ R50, R121, R50 ;  /* 0x0000003279327221 */ /* 0x000fe20000010000 */
[----:B------:R-:W-:Y:S01]  /*6540*/  FADD.FTZ R49, R120, R49 ;  /* 0x0000003178317221 */ /* 0x000fe20000010000 */
[C---:B------:R-:W-:Y:S01]  /*6550*/  FFMA.FTZ R42, R123.reuse, R46, R42 ;  /* 0x0000002e7b2a7223 */ /* 0x040fe2000001002a */
[----:B------:R-:W-:Y:S01]  /*6560*/  FFMA.FTZ R43, R123, R44, -R43 ;  /* 0x0000002c7b2b7223 */ /* 0x000fe2000001082b */
[C---:B------:R-:W-:Y:S01]  /*6570*/  FMUL.FTZ R54, R118.reuse, R50 ;  /* 0x0000003276367220 */ /* 0x040fe20000410000 */
[----:B------:R-:W-:-:S02]  /*6580*/  FMUL.FTZ R46, R118, R49 ;  /* 0x00000031762e7220 */ /* 0x000fc40000410000 */
[C---:B------:R-:W-:Y:S01]  /*6590*/  FMUL.FTZ R47, R122.reuse, R43 ;  /* 0x0000002b7a2f7220 */ /* 0x040fe20000410000 */
[C---:B------:R-:W-:Y:S01]  /*65a0*/  FFMA.FTZ R49, R115.reuse, R49, R54 ;  /* 0x0000003173317223 */ /* 0x040fe20000010036 */
[----:B------:R-:W-:Y:S01]  /*65b0*/  FFMA.FTZ R46, R115, R50, -R46 ;  /* 0x00000032732e7223 */ /* 0x000fe2000001082e */
[----:B------:R-:W0:Y:S01]  /*65c0*/  MUFU.EX2 R140, R140 ;  /* 0x0000008c008c7308 */ /* 0x000e220000000800 */
[-C--:B------:R-:W-:Y:S01]  /*65d0*/  FMUL.FTZ R44, R122, R42.reuse ;  /* 0x0000002a7a2c7220 */ /* 0x080fe20000410000 */
[----:B------:R-:W-:Y:S01]  /*65e0*/  FFMA.FTZ R47, R119, R42, R47 ;  /* 0x0000002a772f7223 */ /* 0x000fe2000001002f */
[----:B------:R-:W-:Y:S01]  /*65f0*/  FADD.FTZ R46, R117, R46 ;  /* 0x0000002e752e7221 */ /* 0x000fe20000010000 */
[----:B------:R-:W-:Y:S01]  /*6600*/  FADD.FTZ R49, R116, R49 ;  /* 0x0000003174317221 */ /* 0x000fe20000010000 */
[----:B------:R-:W-:Y:S01]  /*6610*/  FFMA.FTZ R44, R119, R43, -R44 ;  /* 0x0000002b772c7223 */ /* 0x000fe2000001082c */
[----:B------:R-:W-:Y:S01]  /*6620*/  FMUL.FTZ R42, R118, R47 ;  /* 0x0000002f762a7220 */ /* 0x000fe20000410000 */
[C---:B------:R-:W-:Y:S01]  /*6630*/  FMUL.FTZ R50, R114.reuse, R46 ;  /* 0x0000002e72327220 */ /* 0x040fe20000410000 */
[----:B------:R-:W-:-:S02]  /*6640*/  FMUL.FTZ R43, R114, R49 ;  /* 0x00000031722b7220 */ /* 0x000fc40000410000 */
[-C--:B------:R-:W-:Y:S01]  /*6650*/  FFMA.FTZ R42, R115, R44.reuse, -R42 ;  /* 0x0000002c732a7223 */ /* 0x080fe2000001082a */
[----:B------:R-:W-:Y:S01]  /*6660*/  FMUL.FTZ R44, R118, R44 ;  /* 0x0000002c762c7220 */ /* 0x000fe20000410000 */
[C---:B------:R-:W-:Y:S01]  /*6670*/  FFMA.FTZ R49, R111.reuse, R49, R50 ;  /* 0x000000316f317223 */ /* 0x040fe20000010032 */
[----:B------:R-:W-:Y:S02]  /*6680*/  FFMA.FTZ R50, R111, R46, -R43 ;  /* 0x0000002e6f327223 */ /* 0x000fe4000001082b */
[----:B------:R-:W-:Y:S01]  /*6690*/  FFMA.FTZ R44, R115, R47, R44 ;  /* 0x0000002f732c7223 */ /* 0x000fe2000001002c */
[----:B------:R-:W-:Y:S01]  /*66a0*/  FADD.FTZ R49, R112, R49 ;  /* 0x0000003170317221 */ /* 0x000fe20000010000 */
[----:B------:R-:W-:Y:S01]  /*66b0*/  FADD.FTZ R45, R113, R50 ;  /* 0x00000032712d7221 */ /* 0x000fe20000010000 */
[----:B------:R-:W-:Y:S01]  /*66c0*/  FMUL.RZ R55, R41, 0.15915493667125701904 ;  /* 0x3e22f98329377820 */ /* 0x000fe2000040c000 */
[C---:B0-----:R-:W-:Y:S01]  /*66d0*/  FMUL.FTZ R53, R140.reuse, R53 ;  /* 0x000000358c357220 */ /* 0x041fe20000410000 */
[----:B------:R-:W-:Y:S01]  /*66e0*/  FMUL.FTZ R51, R140, R51 ;  /* 0x000000338c337220 */ /* 0x000fe20000410000 */
[----:B------:R-:W-:Y:S01]  /*66f0*/  FMUL.FTZ R50, R114, R44 ;  /* 0x0000002c72327220 */ /* 0x000fe20000410000 */
[C---:B------:R-:W-:Y:S01]  /*6700*/  FMUL.FTZ R54, R110.reuse, R49 ;  /* 0x000000316e367220 */ /* 0x040fe20000410000 */
[-C--:B------:R-:W-:Y:S01]  /*6710*/  FMUL.FTZ R140, R110, R45.reuse ;  /* 0x0000002d6e8c7220 */ /* 0x080fe20000410000 */
[----:B------:R-:W-:Y:S01]  /*6720*/  MUFU.EX2 R143, R143 ;  /* 0x0000008f008f7308 */ /* 0x000fe20000000800 */
[-C--:B------:R-:W-:Y:S01]  /*6730*/  FMUL.FTZ R41, R114, R42.reuse ;  /* 0x0000002a72297220 */ /* 0x080fe20000410000 */
[----:B------:R-:W-:Y:S01]  /*6740*/  FFMA.FTZ R50, R111, R42, -R50 ;  /* 0x0000002a6f327223 */ /* 0x000fe20000010832 */
[C---:B------:R-:W-:Y:S01]  /*6750*/  FFMA.FTZ R42, R107.reuse, R45, -R54 ;  /* 0x0000002d6b2a7223 */ /* 0x040fe20000010836 */
[----:B------:R-:W-:-:S04]  /*6760*/  FFMA.FTZ R49, R107, R49, R140 ;  /* 0x000000316b317223 */ /* 0x000fc8000001008c */
[----:B------:R-:W0:Y:S01]  /*6770*/  MUFU.COS R46, R55 ;  /* 0x00000037002e7308 */ /* 0x000e220000000000 */
[----:B------:R-:W-:Y:S01]  /*6780*/  FFMA.FTZ R43, R111, R44, R41 ;  /* 0x0000002c6f2b7223 */ /* 0x000fe20000010029 */
[----:B------:R-:W-:Y:S01]  /*6790*/  FADD.FTZ R49, R108, R49 ;  /* 0x000000316c317221 */ /* 0x000fe20000010000 */
[----:B------:R-:W1:Y:S01]  /*67a0*/  LDS.U16 R41, [R48+0x2e] ;  /* 0x00002e0030297984 */ /* 0x000e620000000400 */
[----:B------:R-:W-:Y:S01]  /*67b0*/  FADD.FTZ R45, R109, R42 ;  /* 0x0000002a6d2d7221 */ /* 0x000fe20000010000 */
[----:B------:R-:W-:Y:S02]  /*67c0*/  FMUL.FTZ R54, R110, R43 ;  /* 0x0000002b6e367220 */ /* 0x000fe40000410000 */
[----:B------:R-:W2:Y:S01]  /*67d0*/  LDS.U16 R42, [R48+0x2c] ;  /* 0x00002c00302a7984 */ /* 0x000ea20000000400 */
[----:B------:R-:W3:Y:S01]  /*67e0*/  MUFU.SIN R44, R55 ;  /* 0x00000037002c7308 */ /* 0x000ee20000000400 */
[----:B------:R-:W-:Y:S01]  /*67f0*/  FMUL.FTZ R142, R106, R49 ;  /* 0x000000316a8e7220 */ /* 0x000fe20000410000 */
[-C--:B------:R-:W-:Y:S01]  /*6800*/  FMUL.FTZ R140, R110, R50.reuse ;  /* 0x000000326e8c7220 */ /* 0x080fe20000410000 */
[----:B------:R-:W-:Y:S01]  /*6810*/  FFMA.FTZ R54, R107, R50, -R54 ;  /* 0x000000326b367223 */ /* 0x000fe20000010836 */
[CC--:B------:R-:W-:Y:S01]  /*6820*/  FMUL.FTZ R144, R106.reuse, R45.reuse ;  /* 0x0000002d6a907220 */ /* 0x0c0fe20000410000 */
[----:B------:R-:W-:Y:S01]  /*6830*/  FFMA.FTZ R142, R103, R45, -R142 ;  /* 0x0000002d678e7223 */ /* 0x000fe2000001088e */
[----:B------:R-:W-:Y:S01]  /*6840*/  FFMA.FTZ R140, R107, R43, R140 ;  /* 0x0000002b6b8c7223 */ /* 0x000fe2000001008c */
[----:B------:R-:W4:Y:S01]  /*6850*/  LDS.U16 R45, [R48+0x32] ;  /* 0x00003200302d7984 */ /* 0x000f220000000400 */
[----:B0-----:R-:W-:Y:S01]  /*6860*/  FMUL.FTZ R141, R143, R46 ;  /* 0x0000002e8f8d7220 */ /* 0x001fe20000410000 */
[----:B------:R-:W-:Y:S01]  /*6870*/  FMUL.FTZ R46, R106, R54 ;  /* 0x000000366a2e7220 */ /* 0x000fe20000410000 */
[----:B------:R-:W-:Y:S01]  /*6880*/  FFMA.FTZ R49, R103, R49, R144 ;  /* 0x0000003167317223 */ /* 0x000fe20000010090 */
[----:B------:R-:W-:-:S02]  /*6890*/  FADD.FTZ R142, R105, R142 ;  /* 0x0000008e698e7221 */ /* 0x000fc40000010000 */
[----:B------:R-:W-:Y:S01]  /*68a0*/  FFMA.FTZ R47, R103, R140, R46 ;  /* 0x0000008c672f7223 */ /* 0x000fe2000001002e */
[----:B------:R-:W-:Y:S01]  /*68b0*/  FADD.FTZ R49, R104, R49 ;  /* 0x0000003168317221 */ /* 0x000fe20000010000 */
[C---:B------:R-:W-:Y:S01]  /*68c0*/  FMUL.FTZ R46, R102.reuse, R142 ;  /* 0x0000008e662e7220 */ /* 0x040fe20000410000 */
[----:B---3--:R-:W-:Y:S02]  /*68d0*/  FMUL.FTZ R143, R143, R44 ;  /* 0x0000002c8f8f7220 */ /* 0x008fe40000410000 */
[-C--:B------:R-:W-:Y:S01]  /*68e0*/  FMUL.FTZ R44, R102, R49.reuse ;  /* 0x00000031662c7220 */ /* 0x080fe20000410000 */
[C---:B------:R-:W-:Y:S02]  /*68f0*/  FFMA.FTZ R49, R99.reuse, R49, R46 ;  /* 0x0000003163317223 */ /* 0x040fe4000001002e */
[----:B------:R-:W0:Y:S01]  /*6900*/  LDS.U16 R46, [R48+0x30] ;  /* 0x00003000302e7984 */ /* 0x000e220000000400 */
[----:B------:R-:W-:Y:S01]  /*6910*/  FMUL.FTZ R140, R106, R140 ;  /* 0x0000008c6a8c7220 */ /* 0x000fe20000410000 */
[----:B------:R-:W-:Y:S01]  /*6920*/  FFMA.FTZ R44, R99, R142, -R44 ;  /* 0x0000008e632c7223 */ /* 0x000fe2000001082c */
[----:B------:R-:W-:-:S02]  /*6930*/  FADD.FTZ R55, R100, R49 ;  /* 0x0000003164377221 */ /* 0x000fc40000010000 */
[----:B------:R-:W-:Y:S01]  /*6940*/  FFMA.FTZ R140, R103, R54, -R140 ;  /* 0x00000036678c7223 */ /* 0x000fe2000001088c */
[----:B------:R-:W-:Y:S01]  /*6950*/  FADD.FTZ R43, R101, R44 ;  /* 0x0000002c652b7221 */ /* 0x000fe20000010000 */
[----:B------:R-:W-:Y:S01]  /*6960*/  FMUL.FTZ R54, R98, R55 ;  /* 0x0000003762367220 */ /* 0x000fe20000410000 */
[----:B------:R-:W-:Y:S02]  /*6970*/  FMUL.FTZ R44, R102, R47 ;  /* 0x0000002f662c7220 */ /* 0x000fe40000410000 */
[-C--:B------:R-:W-:Y:S01]  /*6980*/  FMUL.FTZ R145, R98, R43.reuse ;  /* 0x0000002b62917220 */ /* 0x080fe20000410000 */
[C---:B------:R-:W-:Y:S02]  /*6990*/  FFMA.FTZ R54, R94.reuse, R43, -R54 ;  /* 0x0000002b5e367223 */ /* 0x040fe40000010836 */
[----:B------:R-:W3:Y:S01]  /*69a0*/  LDS.U16 R43, [R48+0x36] ;  /* 0x00003600302b7984 */ /* 0x000ee20000000400 */
[----:B------:R-:W-:Y:S01]  /*69b0*/  FFMA.FTZ R49, R99, R140, -R44 ;  /* 0x0000008c63317223 */ /* 0x000fe2000001082c */
[----:B------:R-:W-:Y:S01]  /*69c0*/  FFMA.FTZ R145, R94, R55, R145 ;  /* 0x000000375e917223 */ /* 0x000fe20000010091 */
[----:B-1----:R-:W-:Y:S01]  /*69d0*/  HADD2.F32 R55, -RZ, R41.H0_H0 ;  /* 0x20000029ff377230 */ /* 0x002fe20000004100 */
[----:B------:R-:W1:Y:S01]  /*69e0*/  LDS.U16 R44, [R48+0x34] ;  /* 0x00003400302c7984 */ /* 0x000e620000000400 */
[----:B--2---:R-:W-:-:S02]  /*69f0*/  HADD2.F32 R41, -RZ, R42.H0_H0 ;  /* 0x2000002aff297230 */ /* 0x004fc40000004100 */
[----:B------:R-:W-:Y:S01]  /*6a00*/  FMUL.FTZ R50, R102, R140 ;  /* 0x0000008c66327220 */ /* 0x000fe20000410000 */
[----:B------:R-:W-:Y:S01]  /*6a10*/  FADD.FTZ R145, R96, R145 ;  /* 0x0000009160917221 */ /* 0x000fe20000010000 */
[----:B------:R-:W2:Y:S01]  /*6a20*/  LDS.U16 R42, [R48+0x38] ;  /* 0x00003800302a7984 */ /* 0x000ea20000000400 */
[----:B------:R-:W-:Y:S01]  /*6a30*/  FMUL.FTZ R41, R6, R41 ;  /* 0x0000002906297220 */ /* 0x000fe20000410000 */
[----:B------:R-:W-:Y:S01]  /*6a40*/  FADD.FTZ R54, R97, R54 ;  /* 0x0000003661367221 */ /* 0x000fe20000010000 */
[----:B------:R-:W-:Y:S01]  /*6a50*/  FFMA.FTZ R47, R99, R47, R50 ;  /* 0x0000002f632f7223 */ /* 0x000fe20000010032 */
[----:B------:R-:W-:Y:S01]  /*6a60*/  FSEL R157, R52, 1, !P6 ;  /* 0x3f800000349d7808 */ /* 0x000fe20007000000 */
[C---:B------:R-:W-:Y:S01]  /*6a70*/  FMUL.FTZ R40, R158.reuse, R145 ;  /* 0x000000919e287220 */ /* 0x040fe20000410000 */
[----:B------:R-:W-:Y:S01]  /*6a80*/  FSEL R153, R41, RZ, !P6 ;  /* 0x000000ff29997208 */ /* 0x000fe20007000000 */
[-C--:B------:R-:W-:Y:S01]  /*6a90*/  FMUL.FTZ R50, R158, R54.reuse ;  /* 0x000000369e327220 */ /* 0x080fe20000410000 */
[----:B------:R-:W2:Y:S01]  /*6aa0*/  LDS.U16 R41, [R48+0x3a] ;  /* 0x00003a0030297984 */ /* 0x000ea20000000400 */
[----:B------:R-:W-:Y:S01]  /*6ab0*/  FSEL R156, R51, RZ, !P5 ;  /* 0x000000ff339c7208 */ /* 0x000fe20006800000 */
[----:B------:R-:W-:Y:S01]  /*6ac0*/  FMUL.FTZ R55, R6, R55 ;  /* 0x0000003706377220 */ /* 0x000fe20000410000 */
[----:B------:R-:W-:Y:S01]  /*6ad0*/  FMUL.FTZ R51, R98, R47 ;  /* 0x0000002f62337220 */ /* 0x000fe20000410000 */
[C---:B------:R-:W-:Y:S01]  /*6ae0*/  FFMA.FTZ R40, R157.reuse, R54, -R40 ;  /* 0x000000369d287223 */ /* 0x040fe20000010828 */
[----:B------:R-:W-:-:S02]  /*6af0*/  FFMA.FTZ R145, R157, R145, R50 ;  /* 0x000000919d917223 */ /* 0x000fc40000010032 */
[-C--:B------:R-:W-:Y:S01]  /*6b00*/  FFMA.FTZ R50, R94, R49.reuse, -R51 ;  /* 0x000000315e327223 */ /* 0x080fe20000010833 */
[----:B------:R-:W-:Y:S01]  /*6b10*/  FSEL R154, R55, RZ, !P6 ;  /* 0x000000ff379a7208 */ /* 0x000fe20007000000 */
[----:B------:R-:W-:Y:S01]  /*6b20*/  FADD.FTZ R51, R153, R40 ;  /* 0x0000002899337221 */ /* 0x000fe20000010000 */
[----:B----4-:R-:W-:Y:S02]  /*6b30*/  HADD2.F32 R40, -RZ, R45.H0_H0 ;  /* 0x2000002dff287230 */ /* 0x010fe40000004100 */
[----:B0-----:R-:W-:Y:S02]  /*6b40*/  HADD2.F32 R46, -RZ, R46.H0_H0 ;  /* 0x2000002eff2e7230 */ /* 0x001fe40000004100 */
[----:B------:R-:W-:Y:S01]  /*6b50*/  FADD.FTZ R145, R154, R145 ;  /* 0x000000919a917221 */ /* 0x000fe20000010000 */
[----:B------:R-:W-:Y:S01]  /*6b60*/  FSEL R155, R53, 1, !P5 ;  /* 0x3f800000359b7808 */ /* 0x000fe20006800000 */
[C---:B------:R-:W-:Y:S01]  /*6b70*/  FMUL.FTZ R152, R5.reuse, R40 ;  /* 0x0000002805987220 */ /* 0x040fe20000410000 */
[----:B------:R-:W-:Y:S01]  /*6b80*/  FMUL.FTZ R49, R98, R49 ;  /* 0x0000003162317220 */ /* 0x000fe20000410000 */
[----:B------:R-:W-:Y:S01]  /*6b90*/  FMUL.FTZ R46, R5, R46 ;  /* 0x0000002e052e7220 */ /* 0x000fe20000410000 */
[----:B------:R-:W0:Y:S01]  /*6ba0*/  LDS.U16 R40, [R48+0x3c] ;  /* 0x00003c0030287984 */ /* 0x000e220000000400 */
[C---:B------:R-:W-:Y:S01]  /*6bb0*/  FMUL.FTZ R52, R156.reuse, R145 ;  /* 0x000000919c347220 */ /* 0x040fe20000410000 */
[----:B------:R-:W-:-:S02]  /*6bc0*/  FMUL.FTZ R140, R156, R51 ;  /* 0x000000339c8c7220 */ /* 0x000fc40000410000 */
[----:B------:R-:W-:Y:S01]  /*6bd0*/  FSEL R151, R46, RZ, !P5 ;  /* 0x000000ff2e977208 */ /* 0x000fe20006800000 */
[C---:B------:R-:W-:Y:S01]  /*6be0*/  FFMA.FTZ R54, R155.reuse, R51, -R52 ;  /* 0x000000339b367223 */ /* 0x040fe20000010834 */
[----:B------:R4:W0:Y:S01]  /*6bf0*/  LDS.U16 R45, [R48+0x3e] ;  /* 0x00003e00302d7984 */ /* 0x0008220000000400 */
[----:B------:R-:W-:Y:S01]  /*6c00*/  FFMA.FTZ R47, R94, R47, R49 ;  /* 0x0000002f5e2f7223 */ /* 0x000fe20000010031 */
[----:B------:R-:W-:Y:S01]  /*6c10*/  FSEL R152, R152, RZ, !P5 ;  /* 0x000000ff98987208 */ /* 0x000fe20006800000 */
[----:B------:R-:W-:Y:S01]  /*6c20*/  FFMA.FTZ R145, R155, R145, R140 ;  /* 0x000000919b917223 */ /* 0x000fe2000001008c */
[----:B------:R-:W-:Y:S01]  /*6c30*/  FSEL R150, R139, RZ, !P4 ;  /* 0x000000ff8b967208 */ /* 0x000fe20006000000 */
[----:B------:R-:W-:Y:S01]  /*6c40*/  FADD.FTZ R54, R151, R54 ;  /* 0x0000003697367221 */ /* 0x000fe20000010000 */
[----:B---3--:R-:W-:Y:S02]  /*6c50*/  HADD2.F32 R49, -RZ, R43.H0_H0 ;  /* 0x2000002bff317230 */ /* 0x008fe40000004100 */
[----:B------:R-:W-:Y:S01]  /*6c60*/  FMUL.FTZ R52, R158, R47 ;  /* 0x0000002f9e347220 */ /* 0x000fe20000410000 */
[----:B------:R-:W-:Y:S01]  /*6c70*/  FSEL R149, R149, 1, !P4 ;  /* 0x3f80000095957808 */ /* 0x000fe20006000000 */
[----:B------:R-:W-:Y:S01]  /*6c80*/  FADD.FTZ R145, R152, R145 ;  /* 0x0000009198917221 */ /* 0x000fe20000010000 */
[----:B----4-:R-:W-:Y:S01]  /*6c90*/  FMUL.FTZ R48, R150, R54 ;  /* 0x0000003696307220 */ /* 0x010fe20000410000 */
[----:B-1----:R-:W-:-:S02]  /*6ca0*/  HADD2.F32 R43, -RZ, R44.H0_H0 ;  /* 0x2000002cff2b7230 */ /* 0x002fc40000004100 */
[----:B------:R-:W-:Y:S01]  /*6cb0*/  FMUL.FTZ R49, R4, R49 ;  /* 0x0000003104317220 */ /* 0x000fe20000410000 */
[-C--:B------:R-:W-:Y:S01]  /*6cc0*/  FFMA.FTZ R46, R157, R50.reuse, -R52 ;  /* 0x000000329d2e7223 */ /* 0x080fe20000010834 */
[-C--:B------:R-:W-:Y:S01]  /*6cd0*/  FMUL.FTZ R52, R150, R145.reuse ;  /* 0x0000009196347220 */ /* 0x080fe20000410000 */
[----:B------:R-:W-:Y:S01]  /*6ce0*/  FFMA.FTZ R51, R149, R145, R48 ;  /* 0x0000009195337223 */ /* 0x000fe20000010030 */
[----:B------:R-:W-:Y:S01]  /*6cf0*/  FMUL.FTZ R145, R4, R43 ;  /* 0x0000002b04917220 */ /* 0x000fe20000410000 */
[----:B------:R-:W-:Y:S01]  /*6d00*/  FMUL.FTZ R50, R158, R50 ;  /* 0x000000329e327220 */ /* 0x000fe20000410000 */
[----:B------:R-:W-:Y:S01]  /*6d10*/  FSEL R146, R49, RZ, !P4 ;  /* 0x000000ff31927208 */ /* 0x000fe20006000000 */
[----:B--2---:R-:W-:Y:S01]  /*6d20*/  HADD2.F32 R49, -RZ, R42.H0_H0 ;  /* 0x2000002aff317230 */ /* 0x004fe20000004100 */
[----:B------:R-:W-:Y:S01]  /*6d30*/  FSEL R148, R148, RZ, !P3 ;  /* 0x000000ff94947208 */ /* 0x000fe20005800000 */
[----:B------:R-:W-:Y:S01]  /*6d40*/  FFMA.FTZ R47, R157, R47, R50 ;  /* 0x0000002f9d2f7223 */ /* 0x000fe20000010032 */
[----:B------:R-:W-:Y:S01]  /*6d50*/  FSEL R145, R145, RZ, !P4 ;  /* 0x000000ff91917208 */ /* 0x000fe20006000000 */
[----:B------:R-:W-:Y:S01]  /*6d60*/  FFMA.FTZ R52, R149, R54, -R52 ;  /* 0x0000003695347223 */ /* 0x000fe20000010834 */
[----:B------:R-:W-:Y:S01]  /*6d70*/  FADD.FTZ R51, R146, R51 ;  /* 0x0000003392337221 */ /* 0x000fe20000010000 */
[----:B------:R-:W-:-:S02]  /*6d80*/  HADD2.F32 R41, -RZ, R41.H0_H0 ;  /* 0x20000029ff297230 */ /* 0x000fc40000004100 */
[----:B------:R-:W-:Y:S01]  /*6d90*/  FMUL.FTZ R49, R2, R49 ;  /* 0x0000003102317220 */ /* 0x000fe20000410000 */
[----:B------:R-:W-:Y:S01]  /*6da0*/  FMUL.FTZ R44, R156, R47 ;  /* 0x0000002f9c2c7220 */ /* 0x000fe20000410000 */
[----:B------:R-:W-:Y:S01]  /*6db0*/  FSEL R147, R147, 1, !P3 ;  /* 0x3f80000093937808 */ /* 0x000fe20005800000 */
[----:B------:R-:W-:Y:S01]  /*6dc0*/  FADD.FTZ R52, R145, R52 ;  /* 0x0000003491347221 */ /* 0x000fe20000010000 */
[----:B------:R-:W-:Y:S01]  /*6dd0*/  FMUL.FTZ R42, R148, R51 ;  /* 0x00000033942a7220 */ /* 0x000fe20000410000 */
[----:B------:R-:W-:Y:S01]  /*6de0*/  FMUL.FTZ R41, R2, R41 ;  /* 0x0000002902297220 */ /* 0x000fe20000410000 */
[----:B------:R-:W-:Y:S01]  /*6df0*/  FFMA.FTZ R43, R155, R46, -R44 ;  /* 0x0000002e9b2b7223 */ /* 0x000fe2000001082c */
[----:B------:R-:W-:Y:S01]  /*6e00*/  FSEL R144, R49, RZ, !P3 ;  /* 0x000000ff31907208 */ /* 0x000fe20005800000 */
[-C--:B------:R-:W-:Y:S01]  /*6e10*/  FMUL.FTZ R44, R148, R52.reuse ;  /* 0x00000034942c7220 */ /* 0x080fe20000410000 */
[----:B------:R-:W-:Y:S01]  /*6e20*/  FFMA.FTZ R53, R147, R52, -R42 ;  /* 0x0000003493357223 */ /* 0x000fe2000001082a */
[----:B------:R-:W-:-:S02]  /*6e30*/  FSEL R143, R143, RZ, !P2 ;  /* 0x000000ff8f8f7208 */ /* 0x000fc40005000000 */
[----:B------:R-:W-:Y:S01]  /*6e40*/  FSEL R142, R41, RZ, !P3 ;  /* 0x000000ff298e7208 */ /* 0x000fe20005800000 */
[----:B------:R-:W-:Y:S01]  /*6e50*/  FFMA.FTZ R51, R147, R51, R44 ;  /* 0x0000003393337223 */ /* 0x000fe2000001002c */
[----:B------:R-:W-:Y:S01]  /*6e60*/  FADD.FTZ R42, R144, R53 ;  /* 0x00000035902a7221 */ /* 0x000fe20000010000 */
[----:B------:R-:W-:Y:S01]  /*6e70*/  FSEL R141, R141, 1, !P2 ;  /* 0x3f8000008d8d7808 */ /* 0x000fe20005000000 */
[----:B0-----:R-:W-:Y:S02]  /*6e80*/  HADD2.F32 R41, -RZ, R40.H0_H0 ;  /* 0x20000028ff297230 */ /* 0x001fe40000004100 */
[----:B------:R-:W-:Y:S01]  /*6e90*/  FADD.FTZ R40, R142, R51 ;  /* 0x000000338e287221 */ /* 0x000fe20000010000 */
[----:B------:R-:W-:Y:S01]  /*6ea0*/  FMUL.FTZ R44, R143, R42 ;  /* 0x0000002a8f2c7220 */ /* 0x000fe20000410000 */
[----:B------:R-:W-:-:S03]  /*6eb0*/  FMUL.FTZ R46, R156, R46 ;  /* 0x0000002e9c2e7220 */ /* 0x000fc60000410000 */
[-C--:B------:R-:W-:Y:S01]  /*6ec0*/  FFMA.FTZ R51, R141, R40.reuse, R44 ;  /* 0x000000288d337223 */ /* 0x080fe2000001002c */
[----:B------:R-:W-:Y:S01]  /*6ed0*/  FMUL.FTZ R40, R143, R40 ;  /* 0x000000288f287220 */ /* 0x000fe20000410000 */
[----:B------:R-:W-:Y:S01]  /*6ee0*/  FFMA.FTZ R47, R155, R47, R46 ;  /* 0x0000002f9b2f7223 */ /* 0x000fe2000001002e */
[----:B------:R-:W-:Y:S02]  /*6ef0*/  HADD2.F32 R45, -RZ, R45.H0_H0 ;  /* 0x2000002dff2d7230 */ /* 0x000fe40000004100 */
[----:B------:R-:W-:Y:S01]  /*6f00*/  FMUL.FTZ R41, R0, R41 ;  /* 0x0000002900297220 */ /* 0x000fe20000410000 */
[----:B------:R-:W-:Y:S01]  /*6f10*/  FFMA.FTZ R50, R141, R42, -R40 ;  /* 0x0000002a8d327223 */ /* 0x000fe20000010828 */
[C---:B------:R-:W-:Y:S01]  /*6f20*/  FMUL.FTZ R40, R150.reuse, R47 ;  /* 0x0000002f96287220 */ /* 0x040fe20000410000 */
[----:B------:R-:W-:Y:S01]  /*6f30*/  FMUL.FTZ R42, R150, R43 ;  /* 0x0000002b962a7220 */ /* 0x000fe20000410000 */
[----:B------:R-:W-:Y:S01]  /*6f40*/  FMUL.FTZ R45, R0, R45 ;  /* 0x0000002d002d7220 */ /* 0x000fe20000410000 */
[----:B------:R-:W-:Y:S01]  /*6f50*/  FSEL R139, R41, RZ, !P2 ;  /* 0x000000ff298b7208 */ /* 0x000fe20005000000 */
[C---:B------:R-:W-:Y:S01]  /*6f60*/  FFMA.FTZ R40, R149.reuse, R43, -R40 ;  /* 0x0000002b95287223 */ /* 0x040fe20000010828 */
[----:B------:R-:W-:-:S02]  /*6f70*/  FFMA.FTZ R42, R149, R47, R42 ;  /* 0x0000002f952a7223 */ /* 0x000fc4000001002a */
[----:B------:R-:W-:Y:S01]  /*6f80*/  FSEL R140, R45, RZ, !P2 ;  /* 0x000000ff2d8c7208 */ /* 0x000fe20005000000 */
[C---:B------:R-:W-:Y:S01]  /*6f90*/  FMUL.FTZ R44, R148.reuse, R40 ;  /* 0x00000028942c7220 */ /* 0x040fe20000410000 */
[----:B------:R-:W-:Y:S01]  /*6fa0*/  FADD.FTZ R50, R139, R50 ;  /* 0x000000328b327221 */ /* 0x000fe20000010000 */
[-C--:B------:R-:W-:Y:S02]  /*6fb0*/  FMUL.FTZ R41, R148, R42.reuse ;  /* 0x0000002a94297220 */ /* 0x080fe40000410000 */
[----:B------:R-:W-:Y:S01]  /*6fc0*/  FADD.FTZ R51, R140, R51 ;  /* 0x000000338c337221 */ /* 0x000fe20000010000 */
[C---:B------:R-:W-:Y:S01]  /*6fd0*/  FFMA.FTZ R44, R147.reuse, R42, R44 ;  /* 0x0000002a932c7223 */ /* 0x040fe2000001002c */
[----:B------:R-:W0:Y:S01]  /*6fe0*/  SHFL.UP PT, R43, R50, 0x1, RZ ;  /* 0x04200000322b7989 */ /* 0x000e2200000e00ff */
[----:B------:R-:W-:Y:S02]  /*6ff0*/  FFMA.FTZ R40, R147, R40, -R41 ;  /* 0x0000002893287223 */ /* 0x000fe40000010829 */
[C---:B------:R-:W-:Y:S01]  /*7000*/  FMUL.FTZ R48, R143.reuse, R44 ;  /* 0x0000002c8f307220 */ /* 0x040fe20000410000 */
[----:B------:R-:W1:Y:S01]  /*7010*/  SHFL.UP PT, R45, R51, 0x1, RZ ;  /* 0x04200000332d7989 */ /* 0x000e6200000e00ff */
[----:B------:R-:W-:-:S02]  /*7020*/  FMUL.FTZ R41, R143, R40 ;  /* 0x000000288f297220 */ /* 0x000fc40000410000 */
[C---:B------:R-:W-:Y:S02]  /*7030*/  FFMA.FTZ R48, R141.reuse, R40, -R48 ;  /* 0x000000288d307223 */ /* 0x040fe40000010830 */
[----:B------:R-:W-:-:S03]  /*7040*/  FFMA.FTZ R41, R141, R44, R41 ;  /* 0x0000002c8d297223 */ /* 0x000fc60000010029 */
[----:B------:R-:W2:Y:S04]  /*7050*/  SHFL.UP PT, R40, R48, 0x1, RZ ;  /* 0x0420000030287989 */ /* 0x000ea800000e00ff */
[----:B------:R-:W3:Y:S01]  /*7060*/  SHFL.UP PT, R42, R41, 0x1, RZ ;  /* 0x04200000292a7989 */ /* 0x000ee200000e00ff */
[----:B------:R-:W-:Y:S01]  /*7070*/  ISETP.GE.AND P0, PT, R91, 0x1, PT ;  /* 0x000000015b00780c */ /* 0x000fe20003f06270 */
[C---:B0-----:R-:W-:Y:S01]  /*7080*/  FMUL.FTZ R44, R41.reuse, R43 ;  /* 0x0000002b292c7220 */ /* 0x041fe20000410000 */
[----:B-1----:R-:W-:-:S03]  /*7090*/  FMUL.FTZ R47, R41, R45 ;  /* 0x0000002d292f7220 */ /* 0x002fc60000410000 */
[C---:B------:R-:W-:Y:S01]  /*70a0*/  FFMA.FTZ R44, R48.reuse, R45, R44 ;  /* 0x0000002d302c7223 */ /* 0x040fe2000001002c */
[----:B------:R-:W-:-:S07]  /*70b0*/  FFMA.FTZ R47, R48, R43, -R47 ;  /* 0x0000002b302f7223 */ /* 0x000fce000001082f */
[----:B------:R-:W-:Y:S01]  /*70c0*/  @P0 FADD.FTZ R51, R51, R44 ;  /* 0x0000002c33330221 */ /* 0x000fe20000010000 */
[----:B------:R-:W-:Y:S01]  /*70d0*/  @P0 FADD.FTZ R50, R50, R47 ;  /* 0x0000002f32320221 */ /* 0x000fe20000010000 */
[----:B--2---:R-:W-:-:S03]  /*70e0*/  FMUL.FTZ R45, R41, R40 ;  /* 0x00000028292d7220 */ /* 0x004fc60000410000 */
[----:B------:R-:W0:Y:S01]  /*70f0*/  SHFL.UP PT, R49, R51, 0x2, RZ ;  /* 0x0440000033317989 */ /* 0x000e2200000e00ff */
[CC--:B---3--:R-:W-:Y:S01]  /*7100*/  FMUL.FTZ R43, R41.reuse, R42.reuse ;  /* 0x0000002a292b7220 */ /* 0x0c8fe20000410000 */
[C---:B------:R-:W-:Y:S02]  /*7110*/  FFMA.FTZ R42, R48.reuse, R42, R45 ;  /* 0x0000002a302a7223 */ /* 0x040fe4000001002d */
[----:B------:R-:W1:Y:S01]  /*7120*/  SHFL.UP PT, R47, R50, 0x2, RZ ;  /* 0x04400000322f7989 */ /* 0x000e6200000e00ff */
[----:B------:R-:W-:Y:S02]  /*7130*/  @P0 FFMA.FTZ R48, R48, R40, -R43 ;  /* 0x0000002830300223 */ /* 0x000fe4000001082b */
[----:B------:R-:W-:-:S03]  /*7140*/  FSEL R42, R41, R42, !P0 ;  /* 0x0000002a292a7208 */ /* 0x000fc60004000000 */
        /* <DEDUP_REMOVED lines=8> */
[----:B--2---:R-:W-:Y:S01]  /*71d0*/  FMUL.FTZ R45, R42, R41 ;  /* 0x000000292a2d7220 */ /* 0x004fe20000410000 */
[----:B------:R-:W-:-:S03]  /*71e0*/  @P0 FADD.FTZ R51, R51, R44 ;  /* 0x0000002c33330221 */ /* 0x000fc60000010000 */
[----:B------:R-:W0:Y:S01]  /*71f0*/  SHFL.UP PT, R44, R50, 0x4, RZ ;  /* 0x04800000322c7989 */ /* 0x000e2200000e00ff */
[-C--:B---3--:R-:W-:Y:S01]  /*7200*/  FMUL.FTZ R40, R42, R43.reuse ;  /* 0x0000002b2a287220 */ /* 0x088fe20000410000 */
        /* <DEDUP_REMOVED lines=12> */
[CC--:B--2---:R-:W-:Y:S01]  /*72d0*/  FMUL.FTZ R47, R45.reuse, R40.reuse ;  /* 0x000000282d2f7220 */ /* 0x0c4fe20000410000 */
[----:B------:R-:W-:Y:S01]  /*72e0*/  @P0 FADD.FTZ R50, R50, R43 ;  /* 0x0000002b32320221 */ /* 0x000fe20000010000 */
[-C--:B---3--:R-:W-:Y:S02]  /*72f0*/  FMUL.FTZ R43, R45, R41.reuse ;  /* 0x000000292d2b7220 */ /* 0x088fe40000410000 */
[C---:B------:R-:W-:Y:S01]  /*7300*/  FFMA.FTZ R42, R48.reuse, R41, R47 ;  /* 0x00000029302a7223 */ /* 0x040fe2000001002f */
[----:B------:R-:W0:Y:S01]  /*7310*/  SHFL.UP PT, R53, R51, 0x8, RZ ;  /* 0x0500000033357989 */ /* 0x000e2200000e00ff */
[----:B------:R-:W-:-:S03]  /*7320*/  @P0 FFMA.FTZ R48, R48, R40, -R43 ;  /* 0x0000002830300223 */ /* 0x000fc6000001082b */
[----:B------:R-:W1:Y:S01]  /*7330*/  SHFL.UP PT, R49, R50, 0x8, RZ ;  /* 0x0500000032317989 */ /* 0x000e6200000e00ff */
        /* <DEDUP_REMOVED lines=10> */
[-C--:B---3--:R-:W-:Y:S01]  /*73e0*/  FMUL.FTZ R40, R42, R43.reuse ;  /* 0x0000002b2a287220 */ /* 0x088fe20000410000 */
[----:B------:R-:W-:Y:S02]  /*73f0*/  @P0 FADD.FTZ R51, R51, R44 ;  /* 0x0000002c33330221 */ /* 0x000fe40000010000 */
[C---:B------:R-:W-:Y:S01]  /*7400*/  FFMA.FTZ R45, R48.reuse, R43, R45 ;  /* 0x0000002b302d7223 */ /* 0x040fe2000001002d */
[----:B------:R-:W0:Y:S01]  /*7410*/  SHFL.UP PT, R44, R50, 0x10, RZ ;  /* 0x06000000322c7989 */ /* 0x000e2200000e00ff */
[----:B------:R-:W-:-:S03]  /*7420*/  @P0 FFMA.FTZ R48, R48, R41, -R40 ;  /* 0x0000002930300223 */ /* 0x000fc60000010828 */
[----:B------:R-:W1:Y:S01]  /*7430*/  SHFL.UP PT, R46, R51, 0x10, RZ ;  /* 0x06000000332e7989 */ /* 0x000e6200000e00ff */
[----:B------:R-:W-:-:S03]  /*7440*/  FSEL R45, R42, R45, !P0 ;  /* 0x0000002d2a2d7208 */ /* 0x000fc60004000000 */
[----:B------:R-:W2:Y:S04]  /*7450*/  SHFL.UP PT, R40, R48, 0x10, RZ ;  /* 0x0600000030287989 */ /* 0x000ea800000e00ff */
[----:B------:R-:W3:Y:S01]  /*7460*/  SHFL.UP PT, R41, R45, 0x10, RZ ;  /* 0x060000002d297989 */ /* 0x000ee200000e00ff */
[----:B------:R-:W-:Y:S02]  /*7470*/  LOP3.LUT P0, RZ, R93, 0x1f, RZ, 0xc0, !PT ;  /* 0x0000001f5dff7812 */ /* 0x000fe4000780c0ff */
[C---:B------:R-:W-:Y:S02]  /*7480*/  ISETP.GE.AND P2, PT, R91.reuse, 0x10, PT ;  /* 0x000000105b00780c */ /* 0x040fe40003f46270 */
[----:B------:R-:W-:Y:S02]  /*7490*/  ISETP.EQ.OR P0, PT, RZ, UR6, P0 ;  /* 0x00000006ff007c0c */ /* 0x000fe40008702670 */
[----:B------:R-:W-:Y:S01]  /*74a0*/  ISETP.NE.AND P3, PT, R91, 0x1f, PT ;  /* 0x0000001f5b00780c */ /* 0x000fe20003f65270 */
[C---:B0-----:R-:W-:Y:S01]  /*74b0*/  FMUL.FTZ R47, R45.reuse, R44 ;  /* 0x0000002c2d2f7220 */ /* 0x041fe20000410000 */
[----:B-1----:R-:W-:-:S03]  /*74c0*/  FMUL.FTZ R43, R45, R46 ;  /* 0x0000002e2d2b7220 */ /* 0x002fc60000410000 */
[C---:B------:R-:W-:Y:S01]  /*74d0*/  FFMA.FTZ R46, R48.reuse, R46, R47 ;  /* 0x0000002e302e7223 */ /* 0x040fe2000001002f */
[----:B--2---:R-:W-:Y:S01]  /*74e0*/  FMUL.FTZ R47, R45, R40 ;  /* 0x000000282d2f7220 */ /* 0x004fe20000410000 */
[----:B------:R-:W-:-:S03]  /*74f0*/  FFMA.FTZ R49, R48, R44, -R43 ;  /* 0x0000002c30317223 */ /* 0x000fc6000001082b */
[-C--:B---3--:R-:W-:Y:S01]  /*7500*/  FFMA.FTZ R42, R48, R41.reuse, R47 ;  /* 0x00000029302a7223 */ /* 0x088fe2000001002f */
[----:B------:R-:W-:Y:S01]  /*7510*/  VOTEU.ALL UP0, P0 ;  /* 0x00000000003f7886 */ /* 0x000fe20000000000 */
[----:B------:R-:W-:Y:S01]  /*7520*/  @P2 FADD.FTZ R50, R50, R49 ;  /* 0x0000003132322221 */ /* 0x000fe20000010000 */
[C---:B------:R-:W-:Y:S02]  /*7530*/  FMUL.FTZ R43, R45.reuse, R41 ;  /* 0x000000292d2b7220 */ /* 0x040fe40000410000 */
[----:B------:R-:W-:Y:S01]  /*7540*/  FSEL R49, R45, R42, !P2 ;  /* 0x0000002a2d317208 */ /* 0x000fe20005000000 */
[----:B------:R-:W-:Y:S01]  /*7550*/  HFMA2.MMA R41, -RZ, RZ, 0, 0 ;  /* 0x00000000ff297435 */ /* 0x000fe200000001ff */
[----:B------:R-:W-:Y:S01]  /*7560*/  @!P3 SHF.R.U32.HI R42, RZ, 0x1, R93 ;  /* 0x00000001ff2ab819 */ /* 0x000fe2000001165d */
[----:B------:R-:W-:Y:S01]  /*7570*/  @!UP0 ULEA UR12, UR7, UR11, 0x4 ;  /* 0x0000000b070c8291 */ /* 0x000fe2000f8e203f */
[----:B------:R-:W-:Y:S01]  /*7580*/  @P2 FFMA.FTZ R48, R48, R40, -R43 ;  /* 0x0000002830302223 */ /* 0x000fe2000001082b */
[----:B------:R-:W-:-:S02]  /*7590*/  MOV R40, 0x3f800000 ;  /* 0x3f80000000287802 */ /* 0x000fc40000000f00 */
[----:B------:R-:W-:Y:S02]  /*75a0*/  @!P3 LOP3.LUT R163, R42, 0x7ffffff0, RZ, 0xc0, !PT ;  /* 0x7ffffff02aa3b812 */ /* 0x000fe400078ec0ff */
[----:B------:R-:W-:Y:S01]  /*75b0*/  CS2R R42, SRZ ;  /* 0x00000000002a7805 */ /* 0x000fe2000001ff00 */
[----:B------:R-:W-:-:S05]  /*75c0*/  @P2 FADD.FTZ R51, R51, R46 ;  /* 0x0000002e33332221 */ /* 0x000fca0000010000 */
[----:B------:R-:W-:Y:S04]  /*75d0*/  @!P0 LDS.128 R40, [UR12+0x10c0] ;  /* 0x0010c00cff288984 */ /* 0x000fe80008000c00 */
[----:B------:R-:W-:Y:S01]  /*75e0*/  @!P3 STS.128 [R163+UR11+0x1080], R48 ;  /* 0x00108030a300b988 */ /* 0x000fe20008000c0b */
[----:B------:R-:W-:Y:S06]  /*75f0*/  BAR.SYNC.DEFER_BLOCKING 0x0 ;  /* 0x0000000000007b1d */ /* 0x000fec0000010000 */
[----:B------:R-:W-:Y:S04]  /*7600*/  LDS.128 R44, [UR11+0x1080] ;  /* 0x0010800bff2c7984 */ /* 0x000fe80008000c00 */
[----:B------:R-:W0:Y:S04]  /*7610*/  LDS.128 R52, [UR11+0x1090] ;  /* 0x0010900bff347984 */ /* 0x000e280008000c00 */
[----:B------:R1:W2:Y:S01]  /*7620*/  SHFL.UP PT, R160, R48, 0x1, RZ ;  /* 0x0420000030a07989 */ /* 0x0002a200000e00ff */
[----:B------:R-:W-:Y:S03]  /*7630*/  BSSY B0, `(.L_x_889) ;  /* 0x0000035000007945 */ /* 0x000fe60003800000 */
[----:B------:R-:W3:Y:S01]  /*7640*/  SHFL.UP PT, R162, R49, 0x1, RZ ;  /* 0x0420000031a27989 */ /* 0x000ee200000e00ff */
[----:B0-----:R-:W-:-:S04]  /*7650*/  FMUL.FTZ R159, R47, R53 ;  /* 0x000000352f9f7220 */ /* 0x001fc80000410000 */
[-C--:B------:R-:W-:Y:S01]  /*7660*/  FFMA.FTZ R159, R46, R52.reuse, -R159 ;  /* 0x000000342e9f7223 */ /* 0x080fe2000001089f */
[CC--:B------:R-:W-:Y:S01]  /*7670*/  FMUL.FTZ R163, R45.reuse, R53.reuse ;  /* 0x000000352da37220 */ /* 0x0c0fe20000410000 */
[-C--:B-1----:R-:W-:Y:S02]  /*7680*/  FMUL.FTZ R48, R44, R53.reuse ;  /* 0x000000352c307220 */ /* 0x082fe40000410000 */
[----:B------:R-:W-:Y:S02]  /*7690*/  FADD.FTZ R161, R54, R159 ;  /* 0x0000009f36a17221 */ /* 0x000fe40000010000 */
[----:B------:R0:W1:Y:S02]  /*76a0*/  SHFL.UP PT, R54, R50, 0x1, RZ ;  /* 0x0420000032367989 */ /* 0x00006400000e00ff */
[----:B0-----:R-:W-:Y:S01]  /*76b0*/  FMUL.FTZ R50, R46, R53 ;  /* 0x000000352e327220 */ /* 0x001fe20000410000 */
[-C--:B------:R-:W-:Y:S01]  /*76c0*/  FFMA.FTZ R53, R44, R52.reuse, -R163 ;  /* 0x000000342c357223 */ /* 0x080fe200000108a3 */
[----:B------:R-:W-:-:S02]  /*76d0*/  FFMA.FTZ R163, R45, R52, R48 ;  /* 0x000000342da37223 */ /* 0x000fc40000010030 */
[----:B------:R-:W-:Y:S01]  /*76e0*/  FFMA.FTZ R50, R47, R52, R50 ;  /* 0x000000342f327223 */ /* 0x000fe20000010032 */
[----:B------:R-:W-:-:S04]  /*76f0*/  SHF.R.U32.HI R52, RZ, 0x5, R93 ;  /* 0x00000005ff347819 */ /* 0x000fc8000001165d */
[----:B------:R-:W-:Y:S01]  /*7700*/  ISETP.NE.AND P0, PT, R52, RZ, PT ;  /* 0x000000ff3400720c */ /* 0x000fe20003f05270 */
[----:B------:R0:W4:Y:S01]  /*7710*/  SHFL.UP PT, R159, R51, 0x1, RZ ;  /* 0x04200000339f7989 */ /* 0x00012200000e00ff */
[----:B------:R-:W-:-:S11]  /*7720*/  FADD.FTZ R55, R55, R50 ;  /* 0x0000003237377221 */ /* 0x000fd60000010000 */
[----:B0123--:R-:W-:Y:S05]  /*7730*/  @!P0 BRA `(.L_x_890) ;  /* 0x0000000000508947 */ /* 0x00ffea0003800000 */
[----:B------:R-:W-:Y:S01]  /*7740*/  ISETP.NE.AND P0, PT, R91, RZ, PT ;  /* 0x000000ff5b00720c */ /* 0x000fe20003f05270 */
[C---:B------:R-:W-:Y:S01]  /*7750*/  FMUL.FTZ R49, R162.reuse, R45 ;  /* 0x0000002da2317220 */ /* 0x040fe20000410000 */
[C---:B------:R-:W-:Y:S01]  /*7760*/  FMUL.FTZ R48, R162.reuse, R44 ;  /* 0x0000002ca2307220 */ /* 0x040fe20000410000 */
[----:B------:R-:W-:-:S04]  /*7770*/  FMUL.FTZ R50, R162, R46 ;  /* 0x0000002ea2327220 */ /* 0x000fc80000410000 */
[----:B------:R-:W-:-:S06]  /*7780*/  FFMA.FTZ R50, R160, R47, R50 ;  /* 0x0000002fa0327223 */ /* 0x000fcc0000010032 */
[----:B------:R-:W-:Y:S01]  /*7790*/  @P0 FFMA.FTZ R44, R160, R44, -R49 ;  /* 0x0000002ca02c0223 */ /* 0x000fe20000010831 */
[----:B------:R-:W-:Y:S01]  /*77a0*/  FMUL.FTZ R49, R162, R47 ;  /* 0x0000002fa2317220 */ /* 0x000fe20000410000 */
[C---:B------:R-:W-:Y:S01]  /*77b0*/  @P0 FFMA.FTZ R45, R160.reuse, R45, R48 ;  /* 0x0000002da02d0223 */ /* 0x040fe20000010030 */
[----:B----4-:R-:W-:Y:S02]  /*77c0*/  @P0 FADD.FTZ R47, R159, R50 ;  /* 0x000000329f2f0221 */ /* 0x010fe40000010000 */
[----:B------:R-:W-:Y:S01]  /*77d0*/  FFMA.FTZ R49, R160, R46, -R49 ;  /* 0x0000002ea0317223 */ /* 0x000fe20000010831 */
[----:B------:R-:W-:Y:S02]  /*77e0*/  MOV R160, R44 ;  /* 0x0000002c00a07202 */ /* 0x000fe40000000f00 */
[----:B------:R-:W-:Y:S01]  /*77f0*/  MOV R162, R45 ;  /* 0x0000002d00a27202 */ /* 0x000fe20000000f00 */
[----:B------:R-:W-:Y:S01]  /*7800*/  @P0 FADD.FTZ R46, R54, R49 ;  /* 0x00000031362e0221 */ /* 0x000fe20000010000 */
[----:B------:R-:W-:-:S02]  /*7810*/  MOV R159, R47 ;  /* 0x0000002f009f7202 */ /* 0x000fc40000000f00 */
[----:B------:R-:W-:Y:S02]  /*7820*/  MOV R47, R43 ;  /* 0x0000002b002f7202 */ /* 0x000fe40000000f00 */
[----:B------:R-:W-:Y:S02]  /*7830*/  MOV R54, R46 ;  /* 0x0000002e00367202 */ /* 0x000fe40000000f00 */
[----:B------:R-:W-:Y:S02]  /*7840*/  MOV R46, R42 ;  /* 0x0000002a002e7202 */ /* 0x000fe40000000f00 */
[----:B------:R-:W-:Y:S02]  /*7850*/  MOV R45, R41 ;  /* 0x00000029002d7202 */ /* 0x000fe40000000f00 */
[----:B------:R-:W-:Y:S01]  /*7860*/  MOV R44, R40 ;  /* 0x00000028002c7202 */ /* 0x000fe20000000f00 */
[----:B------:R-:W-:Y:S06]  /*7870*/  BRA `(.L_x_891) ;  /* 0x0000000000407947 */ /* 0x000fec0003800000 */
.L_x_890:
[----:B------:R-:W-:Y:S01]  /*7880*/  ISETP.NE.AND P0, PT, R91, RZ, PT ;  /* 0x000000ff5b00720c */ /* 0x000fe20003f05270 */
[C---:B------:R-:W-:Y:S01]  /*7890*/  FMUL.FTZ R48, R163.reuse, R43 ;  /* 0x0000002ba3307220 */ /* 0x040fe20000410000 */
[C---:B------:R-:W-:Y:S01]  /*78a0*/  FMUL.FTZ R50, R163.reuse, R42 ;  /* 0x0000002aa3327220 */ /* 0x040fe20000410000 */
[C---:B------:R-:W-:Y:S01]  /*78b0*/  FMUL.FTZ R46, R163.reuse, R40 ;  /* 0x00000028a32e7220 */ /* 0x040fe20000410000 */
[----:B------:R-:W-:Y:S01]  /*78c0*/  FMUL.FTZ R44, R163, R41 ;  /* 0x00000029a32c7220 */ /* 0x000fe20000410000 */
[C---:B------:R-:W-:Y:S01]  /*78d0*/  FFMA.FTZ R48, R53.reuse, R42, -R48 ;  /* 0x0000002a35307223 */ /* 0x040fe20000010830 */
[C---:B------:R-:W-:Y:S01]  /*78e0*/  FFMA.FTZ R50, R53.reuse, R43, R50 ;  /* 0x0000002b35327223 */ /* 0x040fe20000010032 */
[C---:B------:R-:W-:Y:S01]  /*78f0*/  FFMA.FTZ R45, R53.reuse, R41, R46 ;  /* 0x00000029352d7223 */ /* 0x040fe2000001002e */
[----:B------:R-:W-:Y:S01]  /*7900*/  FFMA.FTZ R44, R53, R40, -R44 ;  /* 0x00000028352c7223 */ /* 0x000fe2000001082c */
[----:B------:R-:W-:Y:S01]  /*7910*/  FADD.FTZ R46, R161, R48 ;  /* 0x00000030a12e7221 */ /* 0x000fe20000010000 */
[----:B------:R-:W-:-:S03]  /*7920*/  FADD.FTZ R47, R55, R50 ;  /* 0x00000032372f7221 */ /* 0x000fc60000010000 */
[----:B------:R0:W-:Y:S01]  /*7930*/  @!P0 STS.128 [UR11+0x10b0], R40 ;  /* 0x0010b028ff008988 */ /* 0x0001e20008000c0b */
[----:B------:R-:W-:Y:S02]  /*7940*/  @!P0 MOV R160, R40 ;  /* 0x0000002800a08202 */ /* 0x000fe40000000f00 */
[----:B------:R-:W-:Y:S02]  /*7950*/  @!P0 MOV R162, R41 ;  /* 0x0000002900a28202 */ /* 0x000fe40000000f00 */
[----:B------:R-:W-:Y:S02]  /*7960*/  @!P0 MOV R54, R42 ;  /* 0x0000002a00368202 */ /* 0x000fe40000000f00 */
[----:B----4-:R-:W-:-:S07]  /*7970*/  @!P0 MOV R159, R43 ;  /* 0x0000002b009f8202 */ /* 0x010fce0000000f00 */
.L_x_891:
[----:B------:R-:W-:Y:S05]  /*7980*/  BSYNC B0 ;  /* 0x0000000000007941 */ /* 0x000fea0003800000 */
.L_x_889:
        /* <DEDUP_REMOVED lines=127> */
.L_x_893:
[----:B------:R-:W-:Y:S05]  /*8180*/  BSYNC B0 ;  /* 0x0000000000007941 */ /* 0x000fea0003800000 */
.L_x_892:
[----:B------:R-:W-:Y:S01]  /*8190*/  UIADD3 UR7, UR7, 0x1, URZ ;  /* 0x0000000107077890 */ /* 0x000fe2000fffe03f */
[C---:B-----5:R-:W-:Y:S01]  /*81a0*/  FMUL.FTZ R42, R89.reuse, R43 ;  /* 0x0000002b592a7220 */ /* 0x060fe20000410000 */
[C---:B0-----:R-:W-:Y:S01]  /*81b0*/  FMUL.FTZ R41, R89.reuse, R136 ;  /* 0x0000008859297220 */ /* 0x041fe20000410000 */
        /* <DEDUP_REMOVED lines=49> */
.L_x_888:
[----:B------:R-:W-:Y:S01]  /*84d0*/  ISETP.NE.AND P0, PT, R93, RZ, PT ;  /* 0x000000ff5d00720c */ /* 0x000fe20003f05270 */
[----:B------:R-:W-:Y:S01]  /*84e0*/  BAR.SYNC.DEFER_BLOCKING 0x0 ;  /* 0x0000000000007b1d */ /* 0x000fe20000010000 */
[----:B------:R-:W-:Y:S02]  /*84f0*/  F2FP.F16.F32.PACK_AB R32, R32, R33 ;  /* 0x000000212020723e */ /* 0x000fe400000000ff */
[----:B------:R-:W-:Y:S02]  /*8500*/  F2FP.F16.F32.PACK_AB R30, R30, R31 ;  /* 0x0000001f1e1e723e */ /* 0x000fe400000000ff */
[----:B------:R-:W-:Y:S01]  /*8510*/  PRMT R2, R32, 0x7632, R2 ;  /* 0x0000763220027816 */ /* 0x000fe20000000002 */
[----:B------:R-:W-:Y:S01]  /*8520*/  BSSY B0, `(.L_x_895) ;  /* 0x0000051000007945 */ /* 0x000fe20003800000 */
[----:B------:R-:W-:Y:S02]  /*8530*/  F2FP.F16.F32.PACK_AB R26, R26, R27 ;  /* 0x0000001b1a1a723e */ /* 0x000fe400000000ff */
[----:B------:R-:W-:-:S02]  /*8540*/  PRMT R3, R30, 0x7632, R3 ;  /* 0x000076321e037816 */ /* 0x000fc40000000003 */
[----:B------:R-:W-:Y:S01]  /*8550*/  F2FP.F16.F32.PACK_AB R28, R28, R29 ;  /* 0x0000001d1c1c723e */ /* 0x000fe200000000ff */
[----:B------:R-:W0:Y:S01]  /*8560*/  @!P0 LDC R0, c[0x0][0x218] ;  /* 0x00008600ff008b82 */ /* 0x000e220000000800 */
[----:B------:R-:W-:Y:S02]  /*8570*/  F2FP.F16.F32.PACK_AB R24, R24, R25 ;  /* 0x000000191818723e */ /* 0x000fe400000000ff */
[----:B------:R-:W-:Y:S02]  /*8580*/  F2FP.F16.F32.PACK_AB R22, R22, R23 ;  /* 0x000000171616723e */ /* 0x000fe400000000ff */
[----:B------:R-:W-:Y:S02]  /*8590*/  F2FP.F16.F32.PACK_AB R20, R20, R21 ;  /* 0x000000151414723e */ /* 0x000fe400000000ff */
[----:B------:R-:W-:Y:S02]  /*85a0*/  F2FP.F16.F32.PACK_AB R18, R18, R19 ;  /* 0x000000131212723e */ /* 0x000fe400000000ff */
[----:B------:R-:W-:-:S02]  /*85b0*/  PRMT R4, R28, 0x7632, R4 ;  /* 0x000076321c047816 */ /* 0x000fc40000000004 */
[----:B------:R-:W-:Y:S01]  /*85c0*/  PRMT R5, R24, 0x7632, R5 ;  /* 0x0000763218057816 */ /* 0x000fe20000000005 */
[----:B------:R1:W-:Y:S01]  /*85d0*/  STS.U16 [R35+0x2], R2 ;  /* 0x0000020223007388 */ /* 0x0003e20000000400 */
[----:B------:R-:W-:Y:S02]  /*85e0*/  PRMT R6, R22, 0x7632, R6 ;  /* 0x0000763216067816 */ /* 0x000fe40000000006 */
[----:B------:R-:W-:Y:S01]  /*85f0*/  PRMT R7, R20, 0x7632, R7 ;  /* 0x0000763214077816 */ /* 0x000fe20000000007 */
[----:B------:R2:W-:Y:S04]  /*8600*/  STS.U16 [R35+0x6], R3 ;  /* 0x0000060323007388 */ /* 0x0005e80000000400 */
[----:B------:R0:W-:Y:S01]  /*8610*/  STS.U16 [R35+0xa], R4 ;  /* 0x00000a0423007388 */ /* 0x0001e20000000400 */
[----:B-1----:R-:W-:-:S03]  /*8620*/  PRMT R2, R26, 0x7632, R2 ;  /* 0x000076321a027816 */ /* 0x002fc60000000002 */
[----:B------:R-:W-:Y:S01]  /*8630*/  STS.U16 [R35], R32 ;  /* 0x0000002023007388 */ /* 0x000fe20000000400 */
[----:B--2---:R-:W-:-:S03]  /*8640*/  MOV R3, UR6 ;  /* 0x0000000600037c02 */ /* 0x004fc60008000f00 */
[----:B------:R1:W-:Y:S02]  /*8650*/  STS.U16 [R35+0xe], R2 ;  /* 0x00000e0223007388 */ /* 0x0003e40000000400 */
[----:B0-----:R-:W-:Y:S02]  /*8660*/  @!P0 IMAD R4, R3, -0x400, R0 ;  /* 0xfffffc0003048824 */ /* 0x001fe400078e0200 */
[----:B------:R-:W-:Y:S04]  /*8670*/  STS.U16 [R35+0x4], R30 ;  /* 0x0000041e23007388 */ /* 0x000fe80000000400 */
[----:B------:R-:W-:Y:S01]  /*8680*/  STS.U16 [R35+0x8], R28 ;  /* 0x0000081c23007388 */ /* 0x000fe20000000400 */
[----:B-1----:R-:W-:-:S03]  /*8690*/  PRMT R2, R18, 0x7632, R2 ;  /* 0x0000763212027816 */ /* 0x002fc60000000002 */
        /* <DEDUP_REMOVED lines=10> */
[----:B------:R-:W-:Y:S01]  /*8740*/  LDS.U16 R9, [R82] ;  /* 0x0000000052097984 */ /* 0x000fe20000000400 */
        /* <DEDUP_REMOVED lines=46> */
.L_x_896:
[----:B------:R-:W-:Y:S05]  /*8a30*/  BSYNC B0 ;  /* 0x0000000000007941 */ /* 0x000fea0003800000 */
.L_x_895:
        /* <DEDUP_REMOVED lines=8> */
[----:B------:R-:W-:Y:S01]  /*8ac0*/  UIADD3.X UR9, URZ, UR9, URZ, UP1, !UPT ;  /* 0x000000093f097290 */ /* 0x000fe20008ffe43f */
[----:B------:R-:W-:Y:S01]  /*8ad0*/  MOV R4, UR7 ;  /* 0x0000000700047c02 */ /* 0x000fe20008000f00 */
[----:B------:R-:W-:Y:S01]  /*8ae0*/  USHF.L.U32 UR7, UR6, 0xa, URZ ;  /* 0x0000000a06077899 */ /* 0x000fe2000800063f */
[----:B------:R-:W-:Y:S01]  /*8af0*/  ISETP.GE.AND P3, PT, R5, R0, PT ;  /* 0x000000000500720c */ /* 0x000fe20003f66270 */
[----:B------:R-:W-:Y:S01]  /*8b00*/  UIADD3 UR6, UR6, 0x1, URZ ;  /* 0x0000000106067890 */ /* 0x000fe2000fffe03f */
[----:B------:R-:W-:Y:S01]  /*8b10*/  LOP3.LUT R11, R13, 0x80, RZ, 0xfc, !PT ;  /* 0x000000800d0b7812 */ /* 0x000fe200078efcff */
[----:B------:R-:W-:Y:S01]  /*8b20*/  IMAD R7, R95, UR11, R4 ;  /* 0x0000000b5f077c24 */ /* 0x000fe2000f8e0204 */
[----:B------:R-:W-:Y:S01]  /*8b30*/  ULDC.64 UR10, c[0x0][0x308] ;  /* 0x0000c200000a7ab9 */ /* 0x000fe20000000a00 */
[----:B------:R-:W-:Y:S01]  /*8b40*/  USHF.R.S32.HI UR12, URZ, 0x1f, UR7 ;  /* 0x0000001f3f0c7899 */ /* 0x000fe20008011407 */
[----:B------:R-:W-:-:S02]  /*8b50*/  LEA R5, P0, R13, UR10, 0x1 ;  /* 0x0000000a0d057c11 */ /* 0x000fc4000f8008ff */
[----:B------:R-:W-:Y:S01]  /*8b60*/  IADD3 R4, P1, R2, UR7, RZ ;  /* 0x0000000702047c10 */ /* 0x000fe2000ff3e0ff */
[----:B------:R-:W-:Y:S01]  /*8b70*/  ULDC UR7, c[0x0][0x224] ;  /* 0x0000890000077ab9 */ /* 0x000fe20000000800 */
[----:B------:R-:W-:Y:S01]  /*8b80*/  LEA.HI.X R8, R13, UR11, R8, 0x1, P0 ;  /* 0x0000000b0d087c11 */ /* 0x000fe200080f0c08 */
[----:B------:R-:W-:Y:S01]  /*8b90*/  UISETP.GE.AND UP0, UPT, UR6, UR7, UPT ;  /* 0x000000070600728c */ /* 0x000fe2000bf06270 */
[----:B------:R-:W-:Y:S02]  /*8ba0*/  IADD3.X R3, R7, UR12, R3, P1, !PT ;  /* 0x0000000c07037c10 */ /* 0x000fe40008ffe403 */
[----:B------:R-:W-:Y:S02]  /*8bb0*/  LEA R2, P0, R4, R5, 0x1 ;  /* 0x0000000504027211 */ /* 0x000fe400078008ff */
[----:B------:R-:W-:Y:S02]  /*8bc0*/  LOP3.LUT R9, R13, 0x60, RZ, 0xfc, !PT ;  /* 0x000000600d097812 */ /* 0x000fe400078efcff */
[----:B------:R-:W-:-:S02]  /*8bd0*/  ISETP.GE.AND P6, PT, R11, R0, PT ;  /* 0x000000000b00720c */ /* 0x000fc40003fc6270 */
[C---:B------:R-:W-:Y:S02]  /*8be0*/  LOP3.LUT R7, R13.reuse, 0xc0, RZ, 0xfc, !PT ;  /* 0x000000c00d077812 */ /* 0x040fe400078efcff */
[----:B------:R-:W-:Y:S02]  /*8bf0*/  LOP3.LUT R5, R13, 0xa0, RZ, 0xfc, !PT ;  /* 0x000000a00d057812 */ /* 0x000fe400078efcff */
[----:B------:R-:W-:Y:S02]  /*8c00*/  LEA.HI.X R3, R4, R8, R3, 0x1, P0 ;  /* 0x0000000804037211 */ /* 0x000fe400000f0c03 */
[-C--:B------:R-:W-:Y:S02]  /*8c10*/  ISETP.GE.AND P5, PT, R9, R0.reuse, PT ;  /* 0x000000000900720c */ /* 0x080fe40003fa6270 */
[-C--:B------:R-:W-:Y:S01]  /*8c20*/  ISETP.GE.AND P1, PT, R7, R0.reuse, PT ;  /* 0x000000000700720c */ /* 0x080fe20003f26270 */
[----:B------:R0:W-:Y:S01]  /*8c30*/  @!P4 STG.E.U16 desc[UR16][R2.64+0x80], R79 ;  /* 0x0000804f0200c986 */ /* 0x0001e2000c101510 */
[----:B------:R-:W-:-:S02]  /*8c40*/  ISETP.GE.AND P0, PT, R5, R0, PT ;  /* 0x000000000500720c */ /* 0x000fc40003f06270 */
[C---:B------:R-:W-:Y:S01]  /*8c50*/  LOP3.LUT R7, R13.reuse, 0x120, RZ, 0xfc, !PT ;  /* 0x000001200d077812 */ /* 0x040fe200078efcff */
[----:B------:R0:W-:Y:S01]  /*8c60*/  @!P3 STG.E.U16 desc[UR16][R2.64+0x40], R81 ;  /* 0x000040510200b986 */ /* 0x0001e2000c101510 */
[----:B------:R-:W-:Y:S02]  /*8c70*/  LOP3.LUT R5, R13, 0x100, RZ, 0xfc, !PT ;  /* 0x000001000d057812 */ /* 0x000fe400078efcff */
[-C--:B------:R-:W-:Y:S01]  /*8c80*/  ISETP.GE.AND P4, PT, R7, R0.reuse, PT ;  /* 0x000000000700720c */ /* 0x080fe20003f86270 */
[----:B------:R0:W-:Y:S01]  /*8c90*/  @!P6 STG.E.U16 desc[UR16][R2.64+0x100], R75 ;  /* 0x0001004b0200e986 */ /* 0x0001e2000c101510 */
[----:B------:R-:W-:Y:S02]  /*8ca0*/  LOP3.LUT R9, R13, 0xe0, RZ, 0xfc, !PT ;  /* 0x000000e00d097812 */ /* 0x000fe400078efcff */
[----:B------:R-:W-:Y:S01]  /*8cb0*/  ISETP.GE.AND P3, PT, R5, R0, PT ;  /* 0x000000000500720c */ /* 0x000fe20003f66270 */
[----:B------:R0:W-:Y:S01]  /*8cc0*/  @!P5 STG.E.U16 desc[UR16][R2.64+0xc0], R77 ;  /* 0x0000c04d0200d986 */ /* 0x0001e2000c101510 */
[----:B------:R-:W-:-:S02]  /*8cd0*/  LOP3.LUT R7, R13, 0x160, RZ, 0xfc, !PT ;  /* 0x000001600d077812 */ /* 0x000fc400078efcff */
[-C--:B------:R-:W-:Y:S01]  /*8ce0*/  ISETP.GE.AND P2, PT, R9, R0.reuse, PT ;  /* 0x000000000900720c */ /* 0x080fe20003f46270 */
        /* <DEDUP_REMOVED lines=29> */
.L_x_898:
        /* <DEDUP_REMOVED lines=12> */
.L_x_5180:


//--------------------- .text._Z25selective_scan_fwd_kernelI32Selective_Scan_fwd_kernel_traitsILi64ELi16ELi1ELb0ELb1ELb0ELb1EN3c104HalfENS1_7complexIfEEEEv13SSMParamsBase --------------------------
	.section	.text._Z25selective_scan_fwd_kernelI32Selective_Scan_fwd_kernel_traitsILi64ELi16ELi1ELb0ELb1ELb0ELb1EN3c104HalfENS1_7complexIfEEEEv13SSMParamsBase,"ax",@progbits
	.align	128
        .global         _Z25selective_scan_fwd_kernelI32Selective_Scan_fwd_kernel_traitsILi64ELi16ELi1ELb0ELb1ELb0ELb1EN3c104HalfENS1_7complexIfEEEEv13SSMParamsBase
        .type           _Z25selective_scan_fwd_kernelI32Selective_Scan_fwd_kernel_traitsILi64ELi16ELi1ELb0ELb1ELb0ELb1EN3c104HalfENS1_7complexIfEEEEv13SSMParamsBase,@function
        .size           _Z25selective_scan_fwd_kernelI32Selective_Scan_fwd_kernel_traitsILi64ELi16ELi1ELb0ELb1ELb0ELb1EN3c104HalfENS1_7complexIfEEEEv13SSMParamsBase,(.L_x_5181 - _Z25selective_scan_fwd_kernelI32Selective_Scan_fwd_kernel_traitsILi64ELi16ELi1ELb0ELb1ELb0ELb1EN3c104HalfENS1_7complexIfEEEEv13SSMParamsBase)
        .other          _Z25selective_scan_fwd_kernelI32Selective_Scan_fwd_kernel_traitsILi64ELi16ELi1ELb0ELb1ELb0ELb1EN3c104HalfENS1_7complexIfEEEEv13SSMParamsBase,@"STO_CUDA_ENTRY STV_DEFAULT"
_Z25selective_scan_fwd_kernelI32Selective_Scan_fwd_kernel_traitsILi64ELi16ELi1ELb0ELb1ELb0ELb1EN3c104HalfENS1_7complexIfEEEEv13SSMParamsBase:
.text._Z25selective_scan_fwd_kernelI32Selective_Scan_fwd_kernel_traitsILi64ELi16ELi1ELb0ELb1ELb0ELb1EN3c104HalfENS1_7complexIfEEEEv13SSMParamsBase:
        /* <DEDUP_REMOVED lines=102> */
.L_x_942:
[----:B-1----:R-:W-:Y:S01]  /*0660*/  SHF.L.U32 R84, R93, 0x4, RZ ;  /* 0x000000045d547819 */ /* 0x002fe200000006ff */
[----:B------:R-:W-:Y:S01]  /*0670*/  BAR.SYNC.DEFER_BLOCKING 0x0 ;  /* 0x0000000000007b1d */ /* 0x000fe20000010000 */
[----:B---3--:R-:W-:Y:S02]  /*0680*/  MOV R2, R90 ;  /* 0x0000005a00027202 */ /* 0x008fe40000000f00 */
[----:B------:R-:W-:Y:S02]  /*0690*/  LOP3.LUT R84, R84, 0xfffffe00, RZ, 0xc0, !PT ;  /* 0xfffffe0054547812 */ /* 0x000fe400078ec0ff */
[----:B------:R-:W-:Y:S01]  /*06a0*/  MOV R3, R87 ;  /* 0x0000005700037202 */ /* 0x000fe20000000f00 */
        /* <DEDUP_REMOVED lines=16> */
[----:B0-----:R-:W-:Y:S01]  /*07b0*/  LOP3.LUT R19, R83, 0xe0, RZ, 0xfc, !PT ;  /* 0x000000e053137812 */ /* 0x001fe200078efcff */
        /* <DEDUP_REMOVED lines=102> */
[----:B------:R-:W-:-:S02]  /*0e20*/  MOV R2, UR8 ;  /* 0x0000000800027c02 */ /* 0x000fc40008000f00 */
[----:B------:R-:W-:Y:S02]  /*0e30*/  MOV R3, UR9 ;  /* 0x0000000900037c02 */ /* 0x000fe40008000f00 */
        /* <DEDUP_REMOVED lines=31> */
[----:B------:R-:W-:Y:S01]  /*1030*/  STS.U16 [R59+0x300], R24 ;  /* 0x000300183b007388 */ /* 0x000fe20000000400 */
        /* <DEDUP_REMOVED lines=23> */
[----:B0-----:R-:W-:Y:S02]  /*11b0*/  PRMT R26, RZ, 0x7610, R26 ;  /* 0x00007610ff1a7816 */ /* 0x001fe4000000001a */
[----:B------:R-:W-:Y:S02]  /*11c0*/  PRMT R22, RZ, 0x7610, R22 ;  /* 0x00007610ff167816 */ /* 0x000fe40000000016 */
[----:B------:R-:W-:Y:S02]  /*11d0*/  PRMT R24, RZ, 0x7610, R24 ;  /* 0x00007610ff187816 */ /* 0x000fe40000000018 */
[----:B--2---:R-:W-:Y:S02]  /*11e0*/  PRMT R28, RZ, 0x7610, R28 ;  /* 0x00007610ff1c7816 */ /* 0x004fe4000000001c */
[----:B---3--:R-:W-:Y:S01]  /*11f0*/  PRMT R30, RZ, 0x7610, R30 ;  /* 0x00007610ff1e7816 */ /* 0x008fe2000000001e */
        /* <DEDUP_REMOVED lines=116> */
.L_x_900:
[----:B------:R-:W-:Y:S05]  /*1940*/  BSYNC B0 ;  /* 0x0000000000007941 */ /* 0x000fea0003800000 */
.L_x_899:
        /* <DEDUP_REMOVED lines=36> */
.L_x_902:
[----:B------:R-:W-:Y:S05]  /*1b90*/  BSYNC B0 ;  /* 0x0000000000007941 */ /* 0x000fea0003800000 */
.L_x_901:
        /* <DEDUP_REMOVED lines=38> */
.L_x_904:
[----:B------:R-:W-:Y:S05]  /*1e00*/  BSYNC B0 ;  /* 0x0000000000007941 */ /* 0x000fea0003800000 */
.L_x_903:
        /* <DEDUP_REMOVED lines=36> */
.L_x_906:
[----:B------:R-:W-:Y:S05]  /*2050*/  BSYNC B0 ;  /* 0x0000000000007941 */ /* 0x000fea0003800000 */
.L_x_905:
        /* <DEDUP_REMOVED lines=38> */
.L_x_908:
[----:B------:R-:W-:Y:S05]  /*22c0*/  BSYNC B0 ;  /* 0x0000000000007941 */ /* 0x000fea0003800000 */
.L_x_907:
        /* <DEDUP_REMOVED lines=36> */
.L_x_910:
[----:B------:R-:W-:Y:S05]  /*2510*/  BSYNC B0 ;  /* 0x0000000000007941 */ /* 0x000fea0003800000 */
.L_x_909:
        /* <DEDUP_REMOVED lines=38> */
.L_x_912:
[----:B------:R-:W-:Y:S05]  /*2780*/  BSYNC B0 ;  /* 0x0000000000007941 */ /* 0x000fea0003800000 */
.L_x_911:
        /* <DEDUP_REMOVED lines=37> */
.L_x_914:
[----:B------:R-:W-:Y:S05]  /*29e0*/  BSYNC B0 ;  /* 0x0000000000007941 */ /* 0x000fea0003800000 */
.L_x_913:
        /* <DEDUP_REMOVED lines=42> */
.L_x_916:
[----:B------:R-:W-:Y:S05]  /*2c90*/  BSYNC B0 ;  /* 0x0000000000007941 */ /* 0x000fea0003800000 */
.L_x_915:
        /* <DEDUP_REMOVED lines=40> */
.L_x_918:
[----:B------:R-:W-:Y:S05]  /*2f20*/  BSYNC B0 ;  /* 0x0000000000007941 */ /* 0x000fea0003800000 */
.L_x_917:
        /* <DEDUP_REMOVED lines=46> */
.L_x_920:
[----:B------:R-:W-:Y:S05]  /*3210*/  BSYNC B0 ;  /* 0x0000000000007941 */ /* 0x000fea0003800000 */
.L_x_919:
        /* <DEDUP_REMOVED lines=33> */
.L_x_922:
[----:B------:R-:W-:Y:S05]  /*3430*/  BSYNC B0 ;  /* 0x0000000000007941 */ /* 0x000fea0003800000 */
.L_x_921:
        /* <DEDUP_REMOVED lines=33> */
.L_x_924:
[----:B------:R-:W-:Y:S05]  /*3650*/  BSYNC B0 ;  /* 0x0000000000007941 */ /* 0x000fea0003800000 */
.L_x_923:
        /* <DEDUP_REMOVED lines=33> */
.L_x_926:
[----:B------:R-:W-:Y:S05]  /*3870*/  BSYNC B0 ;  /* 0x0000000000007941 */ /* 0x000fea0003800000 */
.L_x_925:
        /* <DEDUP_REMOVED lines=33> */
.L_x_928:
[----:B------:R-:W-:Y:S05]  /*3a90*/  BSYNC B0 ;  /* 0x0000000000007941 */ /* 0x000fea0003800000 */
.L_x_927:
        /* <DEDUP_REMOVED lines=33> */
.L_x_930:
[----:B------:R-:W-:Y:S05]  /*3cb0*/  BSYNC B0 ;  /* 0x0000000000007941 */ /* 0x000fea0003800000 */
.L_x_929:
        /* <DEDUP_REMOVED lines=55> */
.L_x_937:
        /* <DEDUP_REMOVED lines=901> */
.L_x_933:
        /* <DEDUP_REMOVED lines=16> */
.L_x_934:
[----:B------:R-:W-:Y:S05]  /*7980*/  BSYNC B0 ;  /* 0x0000000000007941 */ /* 0x000fea0003800000 */
.L_x_932:
        /* <DEDUP_REMOVED lines=127> */
.L_x_936:
[----:B------:R-:W-:Y:S05]  /*8180*/  BSYNC B0 ;  /* 0x0000000000007941 */ /* 0x000fea0003800000 */
.L_x_935:
        /* <DEDUP_REMOVED lines=52> */
.L_x_931:
        /* <DEDUP_REMOVED lines=92> */
.L_x_939:
[----:B------:R-:W-:Y:S05]  /*8a90*/  BSYNC B0 ;  /* 0x0000000000007941 */ /* 0x000fea0003800000 */
.L_x_938:
        /* <DEDUP_REMOVED lines=25> */
[----:B------:R0:W-:Y:S01]  /*8c30*/  @!P3 STG.E.U16 desc[UR16][R4.64+0xc0], R41 ;  /* 0x0000c0290400b986 */ /* 0x0001e2000c101510 */
[-C--:B------:R-:W-:Y:S02]  /*8c40*/  ISETP.GE.AND P5, PT, R9, R105.reuse, PT ;  /* 0x000000690900720c */ /* 0x080fe40003fa6270 */
[-C--:B------:R-:W-:Y:S02]  /*8c50*/  ISETP.GE.AND P2, PT, R8, R105.reuse, PT ;  /* 0x000000690800720c */ /* 0x080fe40003f46270 */
[----:B------:R-:W-:Y:S01]  /*8c60*/  ISETP.GE.AND P6, PT, R10, R105, PT ;  /* 0x000000690a00720c */ /* 0x000fe20003fc6270 */
[----:B------:R1:W-:Y:S01]  /*8c70*/  @!P1 STG.E.U16 desc[UR16][R4.64+0x40], R15 ;  /* 0x0000400f04009986 */ /* 0x0003e2000c101510 */
[----:B------:R-:W-:-:S02]  /*8c80*/  LOP3.LUT R11, R7, 0xc0, RZ, 0xfc, !PT ;  /* 0x000000c0070b7812 */ /* 0x000fc400078efcff */
[C---:B------:R-:W-:Y:S02]  /*8c90*/  LOP3.LUT R13, R7.reuse, 0x100, RZ, 0xfc, !PT ;  /* 0x00000100070d7812 */ /* 0x040fe400078efcff */
[----:B------:R-:W-:Y:S01]  /*8ca0*/  LOP3.LUT R14, R7, 0x120, RZ, 0xfc, !PT ;  /* 0x00000120070e7812 */ /* 0x000fe200078efcff */
[----:B0-----:R-:W-:Y:S01]  /*8cb0*/  IMAD.WIDE.U32 R40, R92, UR12, RZ ;  /* 0x0000000c5c287c25 */ /* 0x001fe2000f8e00ff */
[-C--:B------:R-:W-:Y:S01]  /*8cc0*/  ISETP.GE.AND P1, PT, R11, R105.reuse, PT ;  /* 0x000000690b00720c */ /* 0x080fe20003f26270 */
[----:B------:R0:W-:Y:S01]  /*8cd0*/  @!P5 STG.E.U16 desc[UR16][R4.64+0x100], R45 ;  /* 0x0001002d0400d986 */ /* 0x0001e2000c101510 */
[-C--:B------:R-:W-:Y:S02]  /*8ce0*/  ISETP.GE.AND P3, PT, R13, R105.reuse, PT ;  /* 0x000000690d00720c */ /* 0x080fe40003f66270 */
[----:B------:R-:W-:Y:S01]  /*8cf0*/  ISETP.GE.AND P4, PT, R14, R105, PT ;  /* 0x000000690e00720c */ /* 0x000fe20003f86270 */
[----:B------:R2:W-:Y:S01]  /*8d00*/  @!P2 STG.E.U16 desc[UR16][R4.64+0x80], R17 ;  /* 0x000080110400a986 */ /* 0x0005e2000c101510 */
[----:B-1----:R-:W-:-:S02]  /*8d10*/  LOP3.LUT R15, R7, 0x140, RZ, 0xfc, !PT ;  /* 0x00000140070f7812 */ /* 0x002fc400078efcff */
        /* <DEDUP_REMOVED lines=9> */
[----:B0-----:R-:W-:Y:S01]  /*8db0*/  MOV R45, UR11 ;  /* 0x0000000b002d7c02 */ /* 0x001fe20008000f00 */
[----:B------:R0:W-:Y:S01]  /*8dc0*/  @!P2 STG.E.U16 desc[UR16][R4.64+0x1c0], R51 ;  /* 0x0001c0330400a986 */ /* 0x0001e2000c101510 */
[C---:B--2---:R-:W-:Y:S02]  /*8dd0*/  LOP3.LUT R17, R7.reuse, 0x180, RZ, 0xfc, !PT ;  /* 0x0000018007117812 */ /* 0x044fe400078efcff */
[C---:B------:R-:W-:Y:S01]  /*8de0*/  LOP3.LUT R34, R7.reuse, 0x1a0, RZ, 0xfc, !PT ;  /* 0x000001a007227812 */ /* 0x040fe200078efcff */
[----:B------:R-:W-:Y:S01]  /*8df0*/  @!P5 STG.E.U16 desc[UR16][R4.64+0x280], R83 ;  /* 0x000280530400d986 */ /* 0x000fe2000c101510 */
[-C--:B------:R-:W-:Y:S01]  /*8e00*/  ISETP.GE.AND P5, PT, R16, R105.reuse, PT ;  /* 0x000000691000720c */ /* 0x080fe20003fa6270 */
[C---:B------:R-:W-:Y:S01]  /*8e10*/  IMAD R45, R92.reuse, UR13, R45 ;  /* 0x0000000d5c2d7c24 */ /* 0x040fe2000f8e022d */
[C---:B------:R-:W-:Y:S01]  /*8e20*/  LOP3.LUT R36, R7.reuse, 0x1c0, RZ, 0xfc, !PT ;  /* 0x000001c007247812 */ /* 0x040fe200078efcff */
[----:B------:R-:W-:Y:S01]  /*8e30*/  @!P4 STG.E.U16 desc[UR16][R4.64+0x240], R55 ;  /* 0x000240370400c986 */ /* 0x000fe2000c101510 */
        /* <DEDUP_REMOVED lines=16> */
[----:B------:R-:W-:Y:S01]  /*8f40*/  IADD3.X R48, RZ, R46, RZ, P5, !PT ;  /* 0x0000002eff307210 */ /* 0x000fe20002ffe4ff */
[----:B------:R-:W-:-:S02]  /*8f50*/  @!P6 IMAD.WIDE.U32 R42, R95, UR12, R42 ;  /* 0x0000000c5f2aec25 */ /* 0x000fc4000f8e002a */
[----:B------:R-:W-:Y:S02]  /*8f60*/  @!P2 STG.E.U16 desc[UR16][R4.64+0x380], R101 ;  /* 0x000380650400a986 */ /* 0x000fe4000c101510 */
[----:B------:R-:W-:Y:S01]  /*8f70*/  IMAD.WIDE.U32 R44, R95, UR12, R40 ;  /* 0x0000000c5f2c7c25 */ /* 0x000fe2000f8e0028 */
[C---:B------:R-:W-:Y:S01]  /*8f80*/  SHF.L.U32 R41, R47.reuse, 0x1, RZ ;  /* 0x000000012f297819 */ /* 0x040fe200000006ff */
[----:B------:R0:W-:Y:S01]  /*8f90*/  @!P1 STG.E.U16 desc[UR16][R4.64+0x3c0], R103 ;  /* 0x0003c06704009986 */ /* 0x0001e2000c101510 */
[----:B------:R-:W-:Y:S01]  /*8fa0*/  SHF.L.U64.HI R40, R47, 0x1, R48 ;  /* 0x000000012f287819 */ /* 0x000fe20000010230 */
[----:B------:R-:W-:Y:S01]  /*8fb0*/  ULDC.64 UR12, c[0x0][0x318] ;  /* 0x0000c600000c7ab9 */ /* 0x000fe20000000a00 */
[----:B------:R-:W-:Y:S02]  /*8fc0*/  @!P6 IADD3 R47, P3, R7, R42, RZ ;  /* 0x0000002a072fe210 */ /* 0x000fe40007f7e0ff */
[----:B------:R-:W-:Y:S02]  /*8fd0*/  IADD3 R48, P4, R44, UR14, RZ ;  /* 0x0000000e2c307c10 */ /* 0x000fe4000ff9e0ff */
[----:B------:R-:W-:-:S02]  /*8fe0*/  IADD3 R42, P5, R41, UR12, RZ ;  /* 0x0000000c292a7c10 */ /* 0x000fc4000ffbe0ff */
[----:B------:R-:W-:Y:S02]  /*8ff0*/  @!P6 IADD3.X R46, R46, R43, R51, P3, !PT ;  /* 0x0000002b2e2ee210 */ /* 0x000fe40001ffe433 */
[----:B------:R-:W-:Y:S02]  /*9000*/  IADD3.X R49, R51, UR20, R45, P4, !PT ;  /* 0x0000001433317c10 */ /* 0x000fe4000a7fe42d */
[----:B------:R-:W-:Y:S02]  /*9010*/  IADD3.X R43, R40, UR13, RZ, P5, !PT ;  /* 0x0000000d282b7c10 */ /* 0x000fe4000affe4ff */
[C---:B------:R-:W-:Y:S02]  /*9020*/  LEA R42, P3, R48.reuse, R42, 0x1 ;  /* 0x0000002a302a7211 */ /* 0x040fe400078608ff */
        /* <DEDUP_REMOVED lines=52> */
[C---:B------:R-:W-:Y:S02]  /*9370*/  IADD3 R5, R74.reuse, 0x1, RZ ;  /* 0x000000014a057810 */ /* 0x040fe40007ffe0ff */
[----:B0-----:R-:W-:-:S04]  /*9380*/  IADD3 R42, R74, 0x3, RZ ;  /* 0x000000034a2a7810 */ /* 0x001fc80007ffe0ff */
[----:B------:R-:W-:-:S04]  /*9390*/  LEA.HI.SX32 R42, R42, R74, 0x1b ;  /* 0x0000004a2a2a7211 */ /* 0x000fc800078fdaff */
[----:B------:R-:W-:Y:S02]  /*93a0*/  LEA R42, R42, UR10, 0x1 ;  /* 0x0000000a2a2a7c11 */ /* 0x000fe4000f8e08ff */
[----:B------:R-:W-:-:S04]  /*93b0*/  IADD3 R43, R74, 0x4, RZ ;  /* 0x000000044a2b7810 */ /* 0x000fc80007ffe0ff */
[----:B------:R-:W-:-:S04]  /*93c0*/  LEA.HI.SX32 R43, R43, R74, 0x1b ;  /* 0x0000004a2b2b7211 */ /* 0x000fc800078fdaff */
[----:B------:R-:W-:Y:S02]  /*93d0*/  LEA R43, R43, UR10, 0x1 ;  /* 0x0000000a2b2b7c11 */ /* 0x000fe4000f8e08ff */
[C---:B------:R-:W-:Y:S02]  /*93e0*/  IADD3 R49, R74.reuse, 0xa, RZ ;  /* 0x0000000a4a317810 */ /* 0x040fe40007ffe0ff */
[C---:B------:R-:W-:Y:S02]  /*93f0*/  IADD3 R45, R74.reuse, 0x6, RZ ;  /* 0x000000064a2d7810 */ /* 0x040fe40007ffe0ff */
[-C--:B------:R-:W-:Y:S02]  /*9400*/  LEA.HI.SX32 R49, R49, R74.reuse, 0x1b ;  /* 0x0000004a31317211 */ /* 0x080fe400078fdaff */
[----:B------:R-:W-:Y:S02]  /*9410*/  IADD3 R51, R74, 0xc, RZ ;  /* 0x0000000c4a337810 */ /* 0x000fe40007ffe0ff */
[----:B------:R-:W-:-:S02]  /*9420*/  LEA.HI.SX32 R45, R45, R74, 0x1b ;  /* 0x0000004a2d2d7211 */ /* 0x000fc400078fdaff */
[----:B------:R-:W-:Y:S02]  /*9430*/  LEA R49, R49, UR10, 0x1 ;  /* 0x0000000a31317c11 */ /* 0x000fe4000f8e08ff */
[-C--:B------:R-:W-:Y:S02]  /*9440*/  LEA.HI.SX32 R51, R51, R74.reuse, 0x1b ;  /* 0x0000004a33337211 */ /* 0x080fe400078fdaff */
[----:B------:R-:W-:Y:S02]  /*9450*/  LEA R45, R45, UR10, 0x1 ;  /* 0x0000000a2d2d7c11 */ /* 0x000fe4000f8e08ff */
[----:B------:R-:W-:Y:S01]  /*9460*/  LEA R51, R51, UR10, 0x1 ;  /* 0x0000000a33337c11 */ /* 0x000fe2000f8e08ff */
[----:B--2---:R-:W-:Y:S04]  /*9470*/  STS.U16 [R82], R47 ;  /* 0x0000002f52007388 */ /* 0x004fe80000000400 */
[----:B---3--:R-:W-:Y:S04]  /*9480*/  STS.U16 [R81+0x40], R46 ;  /* 0x0000402e51007388 */ /* 0x008fe80000000400 */
[----:B----4-:R-:W-:Y:S04]  /*9490*/  STS.U16 [R79+0x80], R48 ;  /* 0x000080304f007388 */ /* 0x010fe80000000400 */
[----:B-----5:R-:W-:Y:S04]  /*94a0*/  STS.U16 [R77+0xc0], R50 ;  /* 0x0000c0324d007388 */ /* 0x020fe80000000400 */
[----:B------:R0:W-:Y:S04]  /*94b0*/  STS.U16 [R75+0x100], R4 ;  /* 0x000100044b007388 */ /* 0x0001e80000000400 */
[----:B------:R-:W-:Y:S04]  /*94c0*/  STS.U16 [R73+0x140], R52 ;  /* 0x0001403449007388 */ /* 0x000fe80000000400 */
[----:B------:R-:W-:Y:S01]  /*94d0*/  STS.U16 [R71+0x180], R54 ;  /* 0x0001803647007388 */ /* 0x000fe20000000400 */
[----:B0-----:R-:W-:-:S03]  /*94e0*/  LEA.HI.SX32 R4, R5, R74, 0x1b ;  /* 0x0000004a05047211 */ /* 0x001fc600078fdaff */
[----:B------:R-:W-:Y:S04]  /*94f0*/  STS.U16 [R69+0x1c0], R56 ;  /* 0x0001c03845007388 */ /* 0x000fe80000000400 */
[----:B------:R0:W-:Y:S01]  /*9500*/  STS.U16 [R67+0x200], R44 ;  /* 0x0002002c43007388 */ /* 0x0001e20000000400 */
[----:B------:R-:W-:-:S03]  /*9510*/  LEA R4, R4, UR10, 0x1 ;  /* 0x0000000a04047c11 */ /* 0x000fc6000f8e08ff */
[----:B------:R-:W-:Y:S01]  /*9520*/  STS.U16 [R65+0x240], R58 ;  /* 0x0002403a41007388 */ /* 0x000fe20000000400 */
[----:B------:R-:W-:-:S03]  /*9530*/  IADD3 R5, R74, 0x2, RZ ;  /* 0x000000024a057810 */ /* 0x000fc60007ffe0ff */
[----:B------:R-:W-:Y:S04]  /*9540*/  STS.U16 [R63+0x280], R60 ;  /* 0x0002803c3f007388 */ /* 0x000fe80000000400 */
[----:B------:R-:W-:Y:S04]  /*9550*/  STS.U16 [R61+0x2c0], R62 ;  /* 0x0002c03e3d007388 */ /* 0x000fe80000000400 */
[----:B------:R-:W-:Y:S04]  /*9560*/  STS.U16 [R59+0x300], R64 ;  /* 0x000300403b007388 */ /* 0x000fe80000000400 */
[----:B------:R-:W-:Y:S04]  /*9570*/  STS.U16 [R57+0x340], R66 ;  /* 0x0003404239007388 */ /* 0x000fe80000000400 */
[----:B------:R-:W-:Y:S04]  /*9580*/  STS.U16 [R39+0x380], R68 ;  /* 0x0003804427007388 */ /* 0x000fe80000000400 */
[----:B------:R-:W-:Y:S01]  /*9590*/  STS.U16 [R37+0x3c0], R70 ;  /* 0x0003c04625007388 */ /* 0x000fe20000000400 */
[----:B------:R-:W-:-:S03]  /*95a0*/  NOP ;  /* 0x0000000000007918 */ /* 0x000fc60000000000 */
[----:B------:R-:W1:Y:S04]  /*95b0*/  LDS.U16 R53, [R35] ;  /* 0x0000000023357984 */ /* 0x000e680000000400 */
[----:B------:R-:W2:Y:S01]  /*95c0*/  LDS.U16 R56, [R4+0x2] ;  /* 0x0000020004387984 */ /* 0x000ea20000000400 */
[----:B------:R-:W-:-:S03]  /*95d0*/  LEA.HI.SX32 R5, R5, R74, 0x1b ;  /* 0x0000004a05057211 */ /* 0x000fc600078fdaff */
[----:B------:R-:W3:Y:S01]  /*95e0*/  LDS.U16 R60, [R42+0x6] ;  /* 0x000006002a3c7984 */ /* 0x000ee20000000400 */
[----:B------:R-:W-:Y:S02]  /*95f0*/  LEA R5, R5, UR10, 0x1 ;  /* 0x0000000a05057c11 */ /* 0x000fe4000f8e08ff */
[C---:B------:R-:W-:Y:S01]  /*9600*/  IADD3 R46, R74.reuse, 0x7, RZ ;  /* 0x000000074a2e7810 */ /* 0x040fe20007ffe0ff */
[----:B------:R-:W-:Y:S04]  /*9610*/  LDS.U16 R64, [R43+0x8] ;  /* 0x000008002b407984 */ /* 0x000fe80000000400 */
[----:B------:R-:W4:Y:S01]  /*9620*/  LDS.U16 R58, [R5+0x4] ;  /* 0x00000400053a7984 */ /* 0x000f220000000400 */
[C---:B------:R-:W-:Y:S02]  /*9630*/  IADD3 R47, R74.reuse, 0x8, RZ ;  /* 0x000000084a2f7810 */ /* 0x040fe40007ffe0ff */
[----:B0-----:R-:W-:Y:S01]  /*9640*/  IADD3 R44, R74, 0x5, RZ ;  /* 0x000000054a2c7810 */ /* 0x001fe20007ffe0ff */
[----:B------:R-:W-:Y:S01]  /*9650*/  LDS.U16 R76, [R49+0x14] ;  /* 0x00001400314c7984 */ /* 0x000fe20000000400 */
[----:B------:R-:W-:-:S02]  /*9660*/  LEA.HI.SX32 R46, R46, R74, 0x1b ;  /* 0x0000004a2e2e7211 */ /* 0x000fc400078fdaff */
[-C--:B------:R-:W-:Y:S01]  /*9670*/  LEA.HI.SX32 R47, R47, R74.reuse, 0x1b ;  /* 0x0000004a2f2f7211 */ /* 0x080fe200078fdaff */
[----:B------:R-:W-:Y:S01]  /*9680*/  LDS.U16 R66, [R45+0xc] ;  /* 0x00000c002d427984 */ /* 0x000fe20000000400 */
[----:B------:R-:W-:Y:S02]  /*9690*/  LEA.HI.SX32 R44, R44, R74, 0x1b ;  /* 0x0000004a2c2c7211 */ /* 0x000fe400078fdaff */
[----:B------:R-:W-:Y:S01]  /*96a0*/  IADD3 R48, R74, 0x9, RZ ;  /* 0x000000094a307810 */ /* 0x000fe20007ffe0ff */
[----:B------:R-:W-:Y:S01]  /*96b0*/  LDS.U16 R83, [R51+0x18] ;  /* 0x0000180033537984 */ /* 0x000fe20000000400 */
[----:B------:R-:W-:Y:S01]  /*96c0*/  LEA R46, R46, UR10, 0x1 ;  /* 0x0000000a2e2e7c11 */ /* 0x000fe2000f8e08ff */
[----:B-1----:R-:W-:Y:S02]  /*96d0*/  HADD2.F32 R53, -RZ, R53.H0_H0 ;  /* 0x20000035ff357230 */ /* 0x002fe40000004100 */
[----:B--2---:R-:W-:-:S03]  /*96e0*/  HADD2.F32 R56, -RZ, R56.H0_H0 ;  /* 0x20000038ff387230 */ /* 0x004fc60000004100 */
[----:B------:R-:W-:Y:S01]  /*96f0*/  FMUL.FTZ R54, R53, -1.4426950216293334961 ;  /* 0xbfb8aa3b35367820 */ /* 0x000fe20000410000 */
[----:B------:R-:W-:Y:S01]  /*9700*/  LEA R47, R47, UR10, 0x1 ;  /* 0x0000000a2f2f7c11 */ /* 0x000fe2000f8e08ff */
[----:B------:R-:W0:Y:S01]  /*9710*/  LDS.U16 R80, [R46+0xe] ;  /* 0x00000e002e507984 */ /* 0x000e220000000400 */
[----:B------:R-:W-:Y:S01]  /*9720*/  FMUL.FTZ R55, R56, -1.4426950216293334961 ;  /* 0xbfb8aa3b38377820 */ /* 0x000fe20000410000 */
[----:B------:R1:W-:Y:S01]  /*9730*/  MUFU.EX2 R88, R54 ;  /* 0x0000003600587308 */ /* 0x0003e20000000800 */
[C---:B------:R-:W-:Y:S01]  /*9740*/  IADD3 R50, R74.reuse, 0xb, RZ ;  /* 0x0000000b4a327810 */ /* 0x040fe20007ffe0ff */
[----:B---3--:R-:W-:Y:S01]  /*9750*/  HADD2.F32 R60, -RZ, R60.H0_H0 ;  /* 0x2000003cff3c7230 */ /* 0x008fe20000004100 */
[C---:B------:R-:W-:Y:S01]  /*9760*/  IADD3 R52, R74.reuse, 0xd, RZ ;  /* 0x0000000d4a347810 */ /* 0x040fe20007ffe0ff */
[----:B------:R-:W2:Y:S04]  /*9770*/  LDS.U16 R84, [R47+0x10] ;  /* 0x000010002f547984 */ /* 0x000ea80000000400 */
[----:B------:R3:W-:Y:S01]  /*9780*/  MUFU.EX2 R89, R55 ;  /* 0x0000003700597308 */ /* 0x0007e20000000800 */
[----:B-1----:R-:W-:Y:S01]  /*9790*/  IADD3 R54, R74, 0xe, RZ ;  /* 0x0000000e4a367810 */ /* 0x002fe20007ffe0ff */
[----:B----4-:R-:W-:Y:S01]  /*97a0*/  HADD2.F32 R58, -RZ, R58.H0_H0 ;  /* 0x2000003aff3a7230 */ /* 0x010fe20000004100 */
[----:B------:R-:W-:-:S02]  /*97b0*/  LEA R44, R44, UR10, 0x1 ;  /* 0x0000000a2c2c7c11 */ /* 0x000fc4000f8e08ff */
[-C--:B------:R-:W-:Y:S02]  /*97c0*/  LEA.HI.SX32 R48, R48, R74.reuse, 0x1b ;  /* 0x0000004a30307211 */ /* 0x080fe400078fdaff */
[----:B---3--:R-:W-:Y:S01]  /*97d0*/  IADD3 R55, R74, 0xf, RZ ;  /* 0x0000000f4a377810 */ /* 0x008fe20007ffe0ff */
[----:B------:R-:W-:Y:S01]  /*97e0*/  FMUL.FTZ R72, R60, -1.4426950216293334961 ;  /* 0xbfb8aa3b3c487820 */ /* 0x000fe20000410000 */
[-C--:B------:R-:W-:Y:S01]  /*97f0*/  LEA.HI.SX32 R54, R54, R74.reuse, 0x1b ;  /* 0x0000004a36367211 */ /* 0x080fe200078fdaff */
[----:B------:R-:W1:Y:S01]  /*9800*/  LDS.U16 R62, [R44+0xa] ;  /* 0x00000a002c3e7984 */ /* 0x000e620000000400 */
[-C--:B------:R-:W-:Y:S02]  /*9810*/  LEA.HI.SX32 R55, R55, R74.reuse, 0x1b ;  /* 0x0000004a37377211 */ /* 0x080fe400078fdaff */
[-C--:B------:R-:W-:Y:S02]  /*9820*/  LEA.HI.SX32 R50, R50, R74.reuse, 0x1b ;  /* 0x0000004a32327211 */ /* 0x080fe400078fdaff */
[----:B------:R-:W-:-:S02]  /*9830*/  LEA.HI.SX32 R52, R52, R74, 0x1b ;  /* 0x0000004a34347211 */ /* 0x000fc400078fdaff */
[----:B------:R-:W-:Y:S02]  /*9840*/  LEA R48, R48, UR10, 0x1 ;  /* 0x0000000a30307c11 */ /* 0x000fe4000f8e08ff */
[----:B------:R-:W-:Y:S02]  /*9850*/  LEA R54, R54, UR10, 0x1 ;  /* 0x0000000a36367c11 */ /* 0x000fe4000f8e08ff */
[----:B------:R-:W-:Y:S01]  /*9860*/  LEA R55, R55, UR10, 0x1 ;  /* 0x0000000a37377c11 */ /* 0x000fe2000f8e08ff */
[----:B------:R-:W-:Y:S01]  /*9870*/  FMUL.FTZ R68, R58, -1.4426950216293334961 ;  /* 0xbfb8aa3b3a447820 */ /* 0x000fe20000410000 */
[----:B------:R-:W-:Y:S01]  /*9880*/  LEA R50, R50, UR10, 0x1 ;  /* 0x0000000a32327c11 */ /* 0x000fe2000f8e08ff */
[----:B------:R3:W-:Y:S01]  /*9890*/  MUFU.EX2 R96, R72 ;  /* 0x0000004800607308 */ /* 0x0007e20000000800 */
[----:B------:R-:W-:Y:S01]  /*98a0*/  LEA R52, R52, UR10, 0x1 ;  /* 0x0000000a34347c11 */ /* 0x000fe2000f8e08ff */
[----:B------:R-:W4:Y:S04]  /*98b0*/  LDS.U16 R70, [R48+0x12] ;  /* 0x0000120030467984 */ /* 0x000f280000000400 */
[----:B------:R-:W5:Y:S02]  /*98c0*/  LDS.U16 R74, [R54+0x1c] ;  /* 0x00001c00364a7984 */ /* 0x000f640000000400 */
[----:B------:R0:W-:Y:S02]  /*98d0*/  MUFU.EX2 R94, R68 ;  /* 0x00000044005e7308 */ /* 0x0001e40000000800 */
[----:B---3--:R-:W3:Y:S04]  /*98e0*/  LDS.U16 R72, [R55+0x1e] ;  /* 0x00001e0037487984 */ /* 0x008ee80000000400 */
[----:B------:R-:W3:Y:S04]  /*98f0*/  LDS.U16 R78, [R50+0x16] ;  /* 0x00001600324e7984 */ /* 0x000ee80000000400 */
[----:B0-----:R-:W0:Y:S01]  /*9900*/  LDS.U16 R68, [R52+0x1a] ;  /* 0x00001a0034447984 */ /* 0x001e220000000400 */
[----:B------:R-:W-:-:S05]  /*9910*/  HADD2.F32 R64, -RZ, R64.H0_H0 ;  /* 0x20000040ff407230 */ /* 0x000fca0000004100 */
[----:B------:R-:W-:Y:S01]  /*9920*/  FMUL.FTZ R97, R64, -1.4426950216293334961 ;  /* 0xbfb8aa3b40617820 */ /* 0x000fe20000410000 */
[----:B------:R-:W-:Y:S02]  /*9930*/  HADD2.F32 R80, -RZ, R80.H0_H0 ;  /* 0x20000050ff507230 */ /* 0x000fe40000004100 */
[----:B--2---:R-:W-:-:S03]  /*9940*/  HADD2.F32 R84, -RZ, R84.H0_H0 ;  /* 0x20000054ff547230 */ /* 0x004fc60000004100 */
[----:B------:R-:W2:Y:S01]  /*9950*/  MUFU.EX2 R97, R97 ;  /* 0x0000006100617308 */ /* 0x000ea20000000800 */
[----:B------:R-:W-:Y:S02]  /*9960*/  HADD2.F32 R76, -RZ, R76.H0_H0 ;  /* 0x2000004cff4c7230 */ /* 0x000fe40000004100 */
[----:B------:R-:W-:Y:S02]  /*9970*/  HADD2.F32 R66, -RZ, R66.H0_H0 ;  /* 0x20000042ff427230 */ /* 0x000fe40000004100 */
[----:B-1----:R-:W-:Y:S02]  /*9980*/  HADD2.F32 R62, -RZ, R62.H0_H0 ;  /* 0x2000003eff3e7230 */ /* 0x002fe40000004100 */
[----:B------:R-:W-:Y:S01]  /*9990*/  FMUL.FTZ R100, R80, -1.4426950216293334961 ;  /* 0xbfb8aa3b50647820 */ /* 0x000fe20000410000 */
[----:B------:R-:W-:Y:S01]  /*99a0*/  FMUL.FTZ R101, R84, -1.4426950216293334961 ;  /* 0xbfb8aa3b54657820 */ /* 0x000fe20000410000 */
[----:B------:R-:W-:Y:S01]  /*99b0*/  FMUL.FTZ R103, R76, -1.4426950216293334961 ;  /* 0xbfb8aa3b4c677820 */ /* 0x000fe20000410000 */
[----:B------:R-:W-:-:S02]  /*99c0*/  HADD2.F32 R83, -RZ, R83.H0_H0 ;  /* 0x20000053ff537230 */ /* 0x000fc40000004100 */
[----:B------:R-:W-:Y:S01]  /*99d0*/  FMUL.FTZ R99, R66, -1.4426950216293334961 ;  /* 0xbfb8aa3b42637820 */ /* 0x000fe20000410000 */
[----:B------:R-:W-:Y:S01]  /*99e0*/  FMUL.FTZ R98, R62, -1.4426950216293334961 ;  /* 0xbfb8aa3b3e627820 */ /* 0x000fe20000410000 */
[----:B----4-:R-:W-:Y:S02]  /*99f0*/  HADD2.F32 R70, -RZ, R70.H0_H0 ;  /* 0x20000046ff467230 */ /* 0x010fe40000004100 */
[----:B-----5:R-:W-:Y:S02]  /*9a00*/  HADD2.F32 R74, -RZ, R74.H0_H0 ;  /* 0x2000004aff4a7230 */ /* 0x020fe40000004100 */
[----:B------:R-:W-:Y:S01]  /*9a10*/  FMUL.FTZ R105, R83, -1.4426950216293334961 ;  /* 0xbfb8aa3b53697820 */ /* 0x000fe20000410000 */
[----:B---3--:R-:W-:Y:S01]  /*9a20*/  HADD2.F32 R72, -RZ, R72.H0_H0 ;  /* 0x20000048ff487230 */ /* 0x008fe20000004100 */
[----:B------:R-:W1:Y:S01]  /*9a30*/  MUFU.EX2 R100, R100 ;  /* 0x0000006400647308 */ /* 0x000e620000000800 */
[----:B------:R-:W-:Y:S02]  /*9a40*/  HADD2.F32 R78, -RZ, R78.H0_H0 ;  /* 0x2000004eff4e7230 */ /* 0x000fe40000004100 */
[----:B------:R-:W-:Y:S01]  /*9a50*/  FMUL.FTZ R102, R70, -1.4426950216293334961 ;  /* 0xbfb8aa3b46667820 */ /* 0x000fe20000410000 */
[----:B------:R-:W-:Y:S01]  /*9a60*/  FMUL.FTZ R107, R74, -1.4426950216293334961 ;  /* 0xbfb8aa3b4a6b7820 */ /* 0x000fe20000410000 */
[----:B0-----:R-:W-:-:S03]  /*9a70*/  HADD2.F32 R68, -RZ, R68.H0_H0 ;  /* 0x20000044ff447230 */ /* 0x001fc60000004100 */
[----:B------:R-:W0:Y:S01]  /*9a80*/  MUFU.EX2 R101, R101 ;  /* 0x0000006500657308 */ /* 0x000e220000000800 */
[----:B------:R-:W-:Y:S01]  /*9a90*/  FMUL.FTZ R108, R72, -1.4426950216293334961 ;  /* 0xbfb8aa3b486c7820 */ /* 0x000fe20000410000 */
[----:B------:R-:W-:Y:S01]  /*9aa0*/  FMUL.FTZ R104, R78, -1.4426950216293334961 ;  /* 0xbfb8aa3b4e687820 */ /* 0x000fe20000410000 */
[----:B--2---:R-:W-:Y:S01]  /*9ab0*/  FADD.FTZ R97, R97, 1 ;  /* 0x3f80000061617421 */ /* 0x004fe20000010000 */
[----:B------:R-:W-:-:S04]  /*9ac0*/  FMUL.FTZ R106, R68, -1.4426950216293334961 ;  /* 0xbfb8aa3b446a7820 */ /* 0x000fc80000410000 */
[----:B------:R-:W2:Y:S01]  /*9ad0*/  MUFU.EX2 R103, R103 ;  /* 0x0000006700677308 */ /* 0x000ea20000000800 */
[----:B------:R-:W-:Y:S01]  /*9ae0*/  FADD.FTZ R88, R88, 1 ;  /* 0x3f80000058587421 */ /* 0x000fe20000010000 */
[----:B------:R-:W-:-:S06]  /*9af0*/  FADD.FTZ R89, R89, 1 ;  /* 0x3f80000059597421 */ /* 0x000fcc0000010000 */
[----:B------:R-:W3:Y:S08]  /*9b00*/  MUFU.EX2 R99, R99 ;  /* 0x0000006300637308 */ /* 0x000ef00000000800 */
[----:B------:R-:W4:Y:S01]  /*9b10*/  MUFU.EX2 R98, R98 ;  /* 0x0000006200627308 */ /* 0x000f220000000800 */
[----:B------:R-:W-:-:S07]  /*9b20*/  FADD.FTZ R94, R94, 1 ;  /* 0x3f8000005e5e7421 */ /* 0x000fce0000010000 */
[----:B------:R-:W5:Y:S08]  /*9b30*/  MUFU.EX2 R105, R105 ;  /* 0x0000006900697308 */ /* 0x000f700000000800 */
[----:B------:R-:W5:Y:S08]  /*9b40*/  MUFU.EX2 R102, R102 ;  /* 0x0000006600667308 */ /* 0x000f700000000800 */
[----:B------:R-:W5:Y:S08]  /*9b50*/  MUFU.EX2 R107, R107 ;  /* 0x0000006b006b7308 */ /* 0x000f700000000800 */
[----:B------:R-:W5:Y:S08]  /*9b60*/  MUFU.EX2 R108, R108 ;  /* 0x0000006c006c7308 */ /* 0x000f700000000800 */
[----:B------:R-:W5:Y:S01]  /*9b70*/  MUFU.EX2 R104, R104 ;  /* 0x0000006800687308 */ /* 0x000f620000000800 */
[----:B-1----:R-:W-:-:S07]  /*9b80*/  FADD.FTZ R100, R100, 1 ;  /* 0x3f80000064647421 */ /* 0x002fce0000010000 */
[----:B------:R-:W1:Y:S01]  /*9b90*/  MUFU.EX2 R106, R106 ;  /* 0x0000006a006a7308 */ /* 0x000e620000000800 */
[----:B0-----:R-:W-:-:S07]  /*9ba0*/  FADD.FTZ R101, R101, 1 ;  /* 0x3f80000065657421 */ /* 0x001fce0000010000 */
[----:B------:R-:W0:Y:S01]  /*9bb0*/  MUFU.RCP R97, R97 ;  /* 0x0000006100617308 */ /* 0x000e220000001000 */
[----:B--2---:R-:W-:Y:S01]  /*9bc0*/  FADD.FTZ R103, R103, 1 ;  /* 0x3f80000067677421 */ /* 0x004fe20000010000 */
[----:B------:R-:W-:-:S06]  /*9bd0*/  FADD.FTZ R96, R96, 1 ;  /* 0x3f80000060607421 */ /* 0x000fcc0000010000 */
[----:B------:R-:W2:Y:S01]  /*9be0*/  MUFU.RCP R88, R88 ;  /* 0x0000005800587308 */ /* 0x000ea20000001000 */
[----:B---3--:R-:W-:-:S07]  /*9bf0*/  FADD.FTZ R99, R99, 1 ;  /* 0x3f80000063637421 */ /* 0x008fce0000010000 */
[----:B------:R-:W3:Y:S01]  /*9c00*/  MUFU.RCP R89, R89 ;  /* 0x0000005900597308 */ /* 0x000ee20000001000 */
[----:B----4-:R-:W-:Y:S01]  /*9c10*/  FADD.FTZ R98, R98, 1 ;  /* 0x3f80000062627421 */ /* 0x010fe20000010000 */
[----:B-----5:R-:W-:-:S06]  /*9c20*/  FADD.FTZ R105, R105, 1 ;  /* 0x3f80000069697421 */ /* 0x020fcc0000010000 */
[----:B------:R-:W4:Y:S01]  /*9c30*/  MUFU.RCP R109, R94 ;  /* 0x0000005e006d7308 */ /* 0x000f220000001000 */
[----:B------:R-:W-:Y:S01]  /*9c40*/  FADD.FTZ R102, R102, 1 ;  /* 0x3f80000066667421 */ /* 0x000fe20000010000 */
[----:B------:R-:W-:Y:S01]  /*9c50*/  FADD.FTZ R107, R107, 1 ;  /* 0x3f8000006b6b7421 */ /* 0x000fe20000010000 */
[----:B------:R-:W-:-:S05]  /*9c60*/  FADD.FTZ R108, R108, 1 ;  /* 0x3f8000006c6c7421 */ /* 0x000fca0000010000 */
[----:B------:R-:W5:Y:S01]  /*9c70*/  MUFU.RCP R115, R100 ;  /* 0x0000006400737308 */ /* 0x000f620000001000 */
[----:B------:R-:W-:Y:S01]  /*9c80*/  FADD.FTZ R104, R104, 1 ;  /* 0x3f80000068687421 */ /* 0x000fe20000010000 */
[----:B-1----:R-:W-:Y:S01]  /*9c90*/  FADD.FTZ R106, R106, 1 ;  /* 0x3f8000006a6a7421 */ /* 0x002fe20000010000 */
[----:B0-----:R-:W-:-:S05]  /*9ca0*/  FMUL.FTZ R64, R64, R97 ;  /* 0x0000006140407220 */ /* 0x001fca0000410000 */
[----:B------:R-:W0:Y:S01]  /*9cb0*/  MUFU.RCP R111, R96 ;  /* 0x00000060006f7308 */ /* 0x000e220000001000 */
[----:B--2---:R-:W-:-:S07]  /*9cc0*/  FMUL.FTZ R88, R53, R88 ;  /* 0x0000005835587220 */ /* 0x004fce0000410000 */
[----:B------:R-:W1:Y:S01]  /*9cd0*/  MUFU.RCP R101, R101 ;  /* 0x0000006500657308 */ /* 0x000e620000001000 */
[----:B---3--:R-:W-:-:S07]  /*9ce0*/  FMUL.FTZ R53, R56, R89 ;  /* 0x0000005938357220 */ /* 0x008fce0000410000 */
[----:B------:R-:W2:Y:S08]  /*9cf0*/  MUFU.RCP R103, R103 ;  /* 0x0000006700677308 */ /* 0x000eb00000001000 */
[----:B------:R-:W3:Y:S08]  /*9d00*/  MUFU.RCP R113, R98 ;  /* 0x0000006200717308 */ /* 0x000ef00000001000 */
[----:B------:R-:W3:Y:S01]  /*9d10*/  MUFU.RCP R99, R99 ;  /* 0x0000006300637308 */ /* 0x000ee20000001000 */
[----:B----4-:R-:W-:-:S07]  /*9d20*/  FMUL.FTZ R58, R58, R109 ;  /* 0x0000006d3a3a7220 */ /* 0x010fce0000410000 */
[----:B------:R-:W4:Y:S08]  /*9d30*/  MUFU.RCP R94, R105 ;  /* 0x00000069005e7308 */ /* 0x000f300000001000 */
[----:B------:R-:W4:Y:S08]  /*9d40*/  MUFU.RCP R117, R102 ;  /* 0x0000006600757308 */ /* 0x000f300000001000 */
[----:B------:R-:W4:Y:S01]  /*9d50*/  MUFU.RCP R97, R108 ;  /* 0x0000006c00617308 */ /* 0x000f220000001000 */
[----:B------:R-:W-:-:S07]  /*9d60*/  FMUL.FTZ R58, R58, R31 ;  /* 0x0000001f3a3a7220 */ /* 0x000fce0000410000 */
[----:B------:R-:W4:Y:S08]  /*9d70*/  MUFU.RCP R119, R104 ;  /* 0x0000006800777308 */ /* 0x000f300000001000 */
[----:B------:R-:W4:Y:S01]  /*9d80*/  MUFU.RCP R107, R107 ;  /* 0x0000006b006b7308 */ /* 0x000f220000001000 */
[----:B------:R-:W-:-:S07]  /*9d90*/  FMUL.FTZ R88, R88, R33 ;  /* 0x0000002158587220 */ /* 0x000fce0000410000 */
[----:B------:R-:W4:Y:S01]  /*9da0*/  MUFU.RCP R89, R106 ;  /* 0x0000006a00597308 */ /* 0x000f220000001000 */
[----:B-----5:R-:W-:Y:S01]  /*9db0*/  FMUL.FTZ R31, R80, R115 ;  /* 0x00000073501f7220 */ /* 0x020fe20000410000 */
[----:B0-----:R-:W-:Y:S01]  /*9dc0*/  FMUL.FTZ R33, R60, R111 ;  /* 0x0000006f3c217220 */ /* 0x001fe20000410000 */
[----:B------:R-:W-:Y:S01]  /*9dd0*/  FMUL.FTZ R64, R64, R29 ;  /* 0x0000001d40407220 */ /* 0x000fe20000410000 */
[----:B-1----:R-:W-:Y:S01]  /*9de0*/  FMUL.FTZ R84, R84, R101 ;  /* 0x0000006554547220 */ /* 0x002fe20000410000 */
[----:B--2---:R-:W-:Y:S01]  /*9df0*/  FMUL.FTZ R76, R76, R103 ;  /* 0x000000674c4c7220 */ /* 0x004fe20000410000 */
[----:B------:R-:W-:Y:S01]  /*9e00*/  FMUL.FTZ R53, R53, R32 ;  /* 0x0000002035357220 */ /* 0x000fe20000410000 */
[----:B---3--:R-:W-:Y:S01]  /*9e10*/  FMUL.FTZ R29, R62, R113 ;  /* 0x000000713e1d7220 */ /* 0x008fe20000410000 */
[----:B------:R-:W-:Y:S01]  /*9e20*/  FMUL.FTZ R66, R66, R99 ;  /* 0x0000006342427220 */ /* 0x000fe20000410000 */
[----:B------:R-:W-:Y:S01]  /*9e30*/  FMUL.FTZ R31, R31, R26 ;  /* 0x0000001a1f1f7220 */ /* 0x000fe20000410000 */
[----:B------:R-:W-:Y:S01]  /*9e40*/  FMUL.FTZ R33, R33, R30 ;  /* 0x0000001e21217220 */ /* 0x000fe20000410000 */
[----:B----4-:R-:W-:Y:S01]  /*9e50*/  FMUL.FTZ R26, R83, R94 ;  /* 0x0000005e531a7220 */ /* 0x010fe20000410000 */
        /* <DEDUP_REMOVED lines=30> */
[----:B------:R-:W-:-:S03]  /*a040*/  PRMT R24, R25, 0x7632, R24 ;  /* 0x0000763219187816 */ /* 0x000fc60000000018 */
[----:B------:R2:W-:Y:S01]  /*a050*/  STS.U16 [R42+0x6], R19 ;  /* 0x000006132a007388 */ /* 0x0005e20000000400 */
[----:B------:R-:W-:-:S03]  /*a060*/  F2FP.F16.F32.PACK_AB R23, R23, R74 ;  /* 0x0000004a1717723e */ /* 0x000fc600000000ff */
[----:B------:R-:W-:Y:S01]  /*a070*/  STS.U16 [R43+0x8], R29 ;  /* 0x0000081d2b007388 */ /* 0x000fe20000000400 */
[----:B0-----:R-:W-:-:S03]  /*a080*/  PRMT R4, R27, 0x7632, R4 ;  /* 0x000076321b047816 */ /* 0x001fc60000000004 */
[----:B------:R-:W-:Y:S01]  /*a090*/  STS.U16 [R44+0xa], R22 ;  /* 0x00000a162c007388 */ /* 0x000fe20000000400 */
[----:B-1----:R-:W-:-:S03]  /*a0a0*/  PRMT R5, R21, 0x7610, R5 ;  /* 0x0000761015057816 */ /* 0x002fc60000000005 */
[----:B------:R-:W-:Y:S01]  /*a0b0*/  STS.U16 [R45+0xc], R31 ;  /* 0x00000c1f2d007388 */ /* 0x000fe20000000400 */
[----:B------:R-:W-:-:S03]  /*a0c0*/  PRMT R26, R21, 0x7632, R26 ;  /* 0x00007632151a7816 */ /* 0x000fc6000000001a */
[----:B------:R-:W-:Y:S01]  /*a0d0*/  STS.U16 [R46+0xe], R20 ;  /* 0x00000e142e007388 */ /* 0x000fe20000000400 */
[----:B--2---:R-:W-:-:S03]  /*a0e0*/  PRMT R19, R23, 0x7632, R19 ;  /* 0x0000763217137816 */ /* 0x004fc60000000013 */
[----:B------:R-:W-:Y:S04]  /*a0f0*/  STS.U16 [R47+0x10], R25 ;  /* 0x000010192f007388 */ /* 0x000fe80000000400 */
[----:B------:R-:W-:Y:S01]  /*a100*/  STS.U16 [R48+0x12], R24 ;  /* 0x0000121830007388 */ /* 0x000fe20000000400 */
[----:B------:R-:W-:-:S03]  /*a110*/  MOV R18, UR7 ;  /* 0x0000000700127c02 */ /* 0x000fc60008000f00 */
[----:B------:R-:W-:Y:S04]  /*a120*/  STS.U16 [R49+0x14], R27 ;  /* 0x0000141b31007388 */ /* 0x000fe80000000400 */
[----:B------:R-:W-:Y:S04]  /*a130*/  STS.U16 [R50+0x16], R4 ;  /* 0x0000160432007388 */ /* 0x000fe80000000400 */
        /* <DEDUP_REMOVED lines=45> */
.L_x_941:
[----:B------:R-:W-:Y:S05]  /*a410*/  BSYNC B0 ;  /* 0x0000000000007941 */ /* 0x000fea0003800000 */
.L_x_940:
        /* <DEDUP_REMOVED lines=8> */
[C---:B------:R-:W-:Y:S01]  /*a4a0*/  IMAD.WIDE.U32 R2, R95.reuse, UR10, R2 ;  /* 0x0000000a5f027c25 */ /* 0x040fe2000f8e0002 */
[----:B------:R-:W-:Y:S01]  /*a4b0*/  MOV R4, UR7 ;  /* 0x0000000700047c02 */ /* 0x000fe20008000f00 */
[----:B------:R-:W-:Y:S01]  /*a4c0*/  ULDC UR7, c[0x0][0x224] ;  /* 0x0000890000077ab9 */ /* 0x000fe20000000800 */
[-C--:B------:R-:W-:Y:S01]  /*a4d0*/  ISETP.GE.AND P5, PT, R6, R23.reuse, PT ;  /* 0x000000170600720c */ /* 0x080fe20003fa6270 */
[----:B------:R-:W-:Y:S01]  /*a4e0*/  UISETP.GE.AND UP0, UPT, UR6, UR7, UPT ;  /* 0x000000070600728c */ /* 0x000fe2000bf06270 */
[----:B------:R-:W-:Y:S01]  /*a4f0*/  IADD3 R5, P0, R2, UR14, RZ ;  /* 0x0000000e02057c10 */ /* 0x000fe2000ff1e0ff */
[----:B------:R-:W-:Y:S01]  /*a500*/  IMAD R7, R95, UR11, R4 ;  /* 0x0000000b5f077c24 */ /* 0x000fe2000f8e0204 */
[----:B------:R-:W-:Y:S01]  /*a510*/  IADD3 R2, P1, R41, UR12, RZ ;  /* 0x0000000c29027c10 */ /* 0x000fe2000ff3e0ff */
[----:B------:R-:W-:Y:S01]  /*a520*/  UIADD3 UR8, UP1, UR8, 0x800, URZ ;  /* 0x0000080008087890 */ /* 0x000fe2000ff3e03f */
[----:B------:R-:W-:-:S02]  /*a530*/  ISETP.GE.AND P6, PT, R9, R23, PT ;  /* 0x000000170900720c */ /* 0x000fc40003fc6270 */
[----:B------:R-:W-:Y:S01]  /*a540*/  IADD3.X R3, R7, UR20, R3, P0, !PT ;  /* 0x0000001407037c10 */ /* 0x000fe200087fe403 */
[----:B------:R-:W-:Y:S01]  /*a550*/  UIADD3.X UR9, URZ, UR9, URZ, UP1, !UPT ;  /* 0x000000093f097290 */ /* 0x000fe20008ffe43f */
[----:B------:R-:W-:Y:S02]  /*a560*/  IADD3.X R40, R40, UR13, RZ, P1, !PT ;  /* 0x0000000d28287c10 */ /* 0x000fe40008ffe4ff */
[C---:B------:R-:W-:Y:S02]  /*a570*/  LEA R2, P0, R5.reuse, R2, 0x1 ;  /* 0x0000000205027211 */ /* 0x040fe400078008ff */
[-C--:B------:R-:W-:Y:S02]  /*a580*/  ISETP.GE.AND P2, PT, R12, R23.reuse, PT ;  /* 0x000000170c00720c */ /* 0x080fe40003f46270 */
        /* <DEDUP_REMOVED lines=24> */
[----:B------:R-:W-:-:S05]  /*a710*/  PLOP3.LUT P2, PT, PT, PT, UP0, 0x80, 0x0 ;  /* 0x000000000000781c */ /* 0x000fca0003f4f008 */
        /* <DEDUP_REMOVED lines=8> */
.L_x_943:
        /* <DEDUP_REMOVED lines=14> */
.L_x_5181:


//--------------------- .text._Z25selective_scan_fwd_kernelI32Selective_Scan_fwd_kernel_traitsILi64ELi16ELi1ELb0ELb1ELb1ELb0EN3c104HalfENS1_7complexIfEEEEv13SSMParamsBase --------------------------
	.section	.text._Z25selective_scan_fwd_kernelI32Selective_Scan_fwd_kernel_traitsILi64ELi16ELi1ELb0ELb1ELb1ELb0EN3c104HalfENS1_7complexIfEEEEv13SSMParamsBase,"ax",@progbits
	.align	128
        .global         _Z25selective_scan_fwd_kernelI32Selective_Scan_fwd_kernel_traitsILi64ELi16ELi1ELb0ELb1ELb1ELb0EN3c104HalfENS1_7complexIfEEEEv13SSMParamsBase
        .type           _Z25selective_scan_fwd_kernelI32Selective_Scan_fwd_kernel_traitsILi64ELi16ELi1ELb0ELb1ELb1ELb0EN3c104HalfENS1_7complexIfEEEEv13SSMParamsBase,@function
        .size           _Z25selective_scan_fwd_kernelI32Selective_Scan_fwd_kernel_traitsILi64ELi16ELi1ELb0ELb1ELb1ELb0EN3c104HalfENS1_7complexIfEEEEv13SSMParamsBase,(.L_x_5182 - _Z25selective_scan_fwd_kernelI32Selective_Scan_fwd_kernel_traitsILi64ELi16ELi1ELb0ELb1ELb1ELb0EN3c104HalfENS1_7complexIfEEEEv13SSMParamsBase)
        .other          _Z25selective_scan_fwd_kernelI32Selective_Scan_fwd_kernel_traitsILi64ELi16ELi1ELb0ELb1ELb1ELb0EN3c104HalfENS1_7complexIfEEEEv13SSMParamsBase,@"STO_CUDA_ENTRY STV_DEFAULT"
_Z25selective_scan_fwd_kernelI32Selective_Scan_fwd_kernel_traitsILi64ELi16ELi1ELb0ELb1ELb1ELb0EN3c104HalfENS1_7complexIfEEEEv13SSMParamsBase:
.text._Z25selective_scan_fwd_kernelI32Selective_Scan_fwd_kernel_traitsILi64ELi16ELi1ELb0ELb1ELb1ELb0EN3c104HalfENS1_7complexIfEEEEv13SSMParamsBase:
        /* <DEDUP_REMOVED lines=123> */
.L_x_985:
        /* <DEDUP_REMOVED lines=319> */
.L_x_945:
[----:B------:R-:W-:Y:S05]  /*1ba0*/  BSYNC B0 ;  /* 0x0000000000007941 */ /* 0x000fea0003800000 */
.L_x_944:
        /* <DEDUP_REMOVED lines=36> */
.L_x_947:
[----:B------:R-:W-:Y:S05]  /*1df0*/  BSYNC B0 ;  /* 0x0000000000007941 */ /* 0x000fea0003800000 */
.L_x_946:
        /* <DEDUP_REMOVED lines=38> */
.L_x_949:
[----:B------:R-:W-:Y:S05]  /*2060*/  BSYNC B0 ;  /* 0x0000000000007941 */ /* 0x000fea0003800000 */
.L_x_948:
        /* <DEDUP_REMOVED lines=36> */
.L_x_951:
[----:B------:R-:W-:Y:S05]  /*22b0*/  BSYNC B0 ;  /* 0x0000000000007941 */ /* 0x000fea0003800000 */
.L_x_950:
        /* <DEDUP_REMOVED lines=38> */
.L_x_953:
[----:B------:R-:W-:Y:S05]  /*2520*/  BSYNC B0 ;  /* 0x0000000000007941 */ /* 0x000fea0003800000 */
.L_x_952:
        /* <DEDUP_REMOVED lines=36> */
.L_x_955:
[----:B------:R-:W-:Y:S05]  /*2770*/  BSYNC B0 ;  /* 0x0000000000007941 */ /* 0x000fea0003800000 */
.L_x_954:
        /* <DEDUP_REMOVED lines=38> */
.L_x_957:
[----:B------:R-:W-:Y:S05]  /*29e0*/  BSYNC B0 ;  /* 0x0000000000007941 */ /* 0x000fea0003800000 */
.L_x_956:
        /* <DEDUP_REMOVED lines=37> */
.L_x_959:
[----:B------:R-:W-:Y:S05]  /*2c40*/  BSYNC B0 ;  /* 0x0000000000007941 */ /* 0x000fea0003800000 */
.L_x_958:
        /* <DEDUP_REMOVED lines=42> */
.L_x_961:
[----:B------:R-:W-:Y:S05]  /*2ef0*/  BSYNC B0 ;  /* 0x0000000000007941 */ /* 0x000fea0003800000 */
.L_x_960:
        /* <DEDUP_REMOVED lines=40> */
.L_x_963:
[----:B------:R-:W-:Y:S05]  /*3180*/  BSYNC B0 ;  /* 0x0000000000007941 */ /* 0x000fea0003800000 */
.L_x_962:
        /* <DEDUP_REMOVED lines=46> */
.L_x_965:
[----:B------:R-:W-:Y:S05]  /*3470*/  BSYNC B0 ;  /* 0x0000000000007941 */ /* 0x000fea0003800000 */
.L_x_964:
        /* <DEDUP_REMOVED lines=33> */
.L_x_967:
[----:B------:R-:W-:Y:S05]  /*3690*/  BSYNC B0 ;  /* 0x0000000000007941 */ /* 0x000fea0003800000 */
.L_x_966:
        /* <DEDUP_REMOVED lines=33> */
.L_x_969:
[----:B------:R-:W-:Y:S05]  /*38b0*/  BSYNC B0 ;  /* 0x0000000000007941 */ /* 0x000fea0003800000 */
.L_x_968:
        /* <DEDUP_REMOVED lines=33> */
.L_x_971:
[----:B------:R-:W-:Y:S05]  /*3ad0*/  BSYNC B0 ;  /* 0x0000000000007941 */ /* 0x000fea0003800000 */
.L_x_970:
        /* <DEDUP_REMOVED lines=33> */
.L_x_973:
[----:B------:R-:W-:Y:S05]  /*3cf0*/  BSYNC B0 ;  /* 0x0000000000007941 */ /* 0x000fea0003800000 */
.L_x_972:
        /* <DEDUP_REMOVED lines=33> */
.L_x_975:
[----:B------:R-:W-:Y:S05]  /*3f10*/  BSYNC B0 ;  /* 0x0000000000007941 */ /* 0x000fea0003800000 */
.L_x_974:
        /* <DEDUP_REMOVED lines=25> */
[----:B------:R-:W-:Y:S01]  /*40b0*/  USHF.L.U32 UR17, UR16, 0x1, URZ ;  /* 0x0000000110117899 */ /* 0x000fe2000800063f */
[----:B------:R-:W-:Y:S01]  /*40c0*/  IADD3 R46, R50, R51, RZ ;  /* 0x00000033322e7210 */ /* 0x000fe20007ffe0ff */
[----:B------:R-:W-:Y:S01]  /*40d0*/  STL.64 [R1+0x8], R48 ;  /* 0x0000083001007387 */ /* 0x000fe20000100a00 */
[----:B------:R-:W-:Y:S01]  /*40e0*/  MOV R45, UR7 ;  /* 0x00000007002d7c02 */ /* 0x000fe20008000f00 */
[----:B------:R-:W-:Y:S01]  /*40f0*/  FMUL.FTZ R162, R39, R8 ;  /* 0x0000000827a27220 */ /* 0x000fe20000410000 */
[----:B------:R-:W-:Y:S01]  /*4100*/  FMUL.FTZ R161, R42, R9 ;  /* 0x000000092aa17220 */ /* 0x000fe20000410000 */
[----:B------:R0:W-:Y:S01]  /*4110*/  STL [R1+0x4], R38 ;  /* 0x0000042601007387 */ /* 0x0001e20000100800 */
[----:B------:R-:W-:Y:S01]  /*4120*/  ISETP.GE.AND P1, PT, R46, UR17, PT ;  /* 0x000000112e007c0c */ /* 0x000fe2000bf26270 */
[----:B------:R-:W-:-:S02]  /*4130*/  IMAD R45, R0, UR25, R45 ;  /* 0x00000019002d7c24 */ /* 0x000fc4000f8e022d */
[----:B------:R-:W-:Y:S01]  /*4140*/  FMUL.FTZ R39, R43, R12 ;  /* 0x0000000c2b277220 */ /* 0x000fe20000410000 */
[----:B------:R1:W-:Y:S01]  /*4150*/  STL [R1], R37 ;  /* 0x0000002501007387 */ /* 0x0003e20000100800 */
[----:B------:R-:W-:Y:S01]  /*4160*/  FMUL.FTZ R56, R56, R13 ;  /* 0x0000000d38387220 */ /* 0x000fe20000410000 */
[----:B------:R-:W-:Y:S01]  /*4170*/  FMUL.FTZ R57, R57, R14 ;  /* 0x0000000e39397220 */ /* 0x000fe20000410000 */
[----:B------:R-:W-:Y:S01]  /*4180*/  IADD3 R40, R49, R45, RZ ;  /* 0x0000002d31287210 */ /* 0x000fe20007ffe0ff */
[----:B------:R-:W-:Y:S01]  /*4190*/  FMUL.FTZ R58, R58, R15 ;  /* 0x0000000f3a3a7220 */ /* 0x000fe20000410000 */
[----:B------:R-:W-:Y:S01]  /*41a0*/  FMUL.FTZ R59, R59, R16 ;  /* 0x000000103b3b7220 */ /* 0x000fe20000410000 */
[----:B0-----:R-:W-:Y:S01]  /*41b0*/  FMUL.FTZ R38, R44, R11 ;  /* 0x0000000b2c267220 */ /* 0x001fe20000410000 */
[----:B------:R-:W-:Y:S01]  /*41c0*/  FMUL.FTZ R60, R60, R17 ;  /* 0x000000113c3c7220 */ /* 0x000fe20000410000 */
[----:B------:R0:W-:Y:S01]  /*41d0*/  STL [R1+0x10], R40 ;  /* 0x0000102801007387 */ /* 0x0001e20000100800 */
[----:B------:R-:W-:Y:S01]  /*41e0*/  FMUL.FTZ R61, R61, R18 ;  /* 0x000000123d3d7220 */ /* 0x000fe20000410000 */
[----:B-1----:R-:W-:Y:S01]  /*41f0*/  FMUL.FTZ R37, R41, R10 ;  /* 0x0000000a29257220 */ /* 0x002fe20000410000 */
        /* <DEDUP_REMOVED lines=10> */
[----:B0-----:R-:W-:-:S05]  /*42a0*/  ULDC.64 UR34, c[0x0][0x310] ;  /* 0x0000c40000227ab9 */ /* 0x001fca0000000a00 */
.L_x_982:
[----:B0-----:R-:W0:Y:S01]  /*42b0*/  S2R R40, SR_TID.X ;  /* 0x0000000000287919 */ /* 0x001e220000002100 */
        /* <DEDUP_REMOVED lines=43> */
[----:B------:R-:W5:Y:S02]  /*4570*/  LDL R125, [R1] ;  /* 0x00000000017d7983 */ /* 0x000f640000100800 */
        /* <DEDUP_REMOVED lines=13> */
[----:B------:R-:W-:Y:S02]  /*4650*/  IADD3 R41, R45, UR17, RZ ;  /* 0x000000112d297c10 */ /* 0x000fe4000fffe0ff */
[----:B------:R-:W-:Y:S02]  /*4660*/  LEA R40, P3, R44, UR12, 0x1 ;  /* 0x0000000c2c287c11 */ /* 0x000fe4000f8608ff */
[----:B------:R-:W-:Y:S02]  /*4670*/  IADD3 R46, R42, 0x80, RZ ;  /* 0x000000802a2e7810 */ /* 0x000fe40007ffe0ff */
[----:B------:R-:W-:Y:S02]  /*4680*/  LEA.HI.X R41, R44, UR14, R41, 0x1, P3 ;  /* 0x0000000e2c297c11 */ /* 0x000fe400098f0c29 */
[----:B------:R-:W-:-:S02]  /*4690*/  ISETP.GE.AND P0, PT, R46, UR23, PT ;  /* 0x000000172e007c0c */ /* 0x000fc4000bf06270 */
[C---:B------:R-:W-:Y:S01]  /*46a0*/  IADD3 R44, R42.reuse, 0xe0, RZ ;  /* 0x000000e02a2c7810 */ /* 0x040fe20007ffe0ff */
[----:B------:R-:W4:Y:S01]  /*46b0*/  @!P6 LDG.E.U16 R120, desc[UR18][R40.64+0x40] ;  /* 0x000040122878e981 */ /* 0x000f22000c1e1500 */
[----:B------:R-:W-:Y:S02]  /*46c0*/  IADD3 R45, R42, 0xc0, RZ ;  /* 0x000000c02a2d7810 */ /* 0x000fe40007ffe0ff */
[----:B------:R-:W-:Y:S01]  /*46d0*/  ISETP.GE.AND P6, PT, R44, UR23, PT ;  /* 0x000000172c007c0c */ /* 0x000fe2000bfc6270 */
[----:B------:R-:W5:Y:S01]  /*46e0*/  @!P2 LDG.E.U16 R96, desc[UR18][R40.64+0xc0] ;  /* 0x0000c0122860a981 */ /* 0x000f62000c1e1500 */
[----:B------:R-:W-:Y:S02]  /*46f0*/  ISETP.GE.AND P3, PT, R45, UR23, PT ;  /* 0x000000172d007c0c */ /* 0x000fe4000bf66270 */
[C---:B------:R-:W-:Y:S01]  /*4700*/  IADD3 R44, R42.reuse, 0x120, RZ ;  /* 0x000001202a2c7810 */ /* 0x040fe20007ffe0ff */
[----:B------:R-:W5:Y:S01]  /*4710*/  @!P5 LDG.E.U16 R107, desc[UR18][R40.64+0x80] ;  /* 0x00008012286bd981 */ /* 0x000f62000c1e1500 */
[----:B------:R-:W-:-:S02]  /*4720*/  IADD3 R47, R42, 0xa0, RZ ;  /* 0x000000a02a2f7810 */ /* 0x000fc40007ffe0ff */
[----:B------:R-:W-:Y:S01]  /*4730*/  ISETP.GE.AND P2, PT, R44, UR23, PT ;  /* 0x000000172c007c0c */ /* 0x000fe2000bf46270 */
[----:B------:R-:W5:Y:S01]  /*4740*/  @!P0 LDG.E.U16 R116, desc[UR18][R40.64+0x100] ;  /* 0x0001001228748981 */ /* 0x000f62000c1e1500 */
        /* <DEDUP_REMOVED lines=9> */
[C---:B------:R-:W-:Y:S02]  /*47e0*/  IADD3 R44, R42.reuse, 0x1a0, RZ ;  /* 0x000001a02a2c7810 */ /* 0x040fe40007ffe0ff */
[----:B------:R-:W-:Y:S01]  /*47f0*/  ISETP.GE.AND P5, PT, R45, UR23, PT ;  /* 0x000000172d007c0c */ /* 0x000fe2000bfa6270 */
[----:B------:R-:W5:Y:S01]  /*4800*/  @!P4 LDG.E.U16 R105, desc[UR18][R40.64+0x140] ;  /* 0x000140122869c981 */ /* 0x000f62000c1e1500 */
[----:B------:R-:W-:Y:S02]  /*4810*/  IADD3 R45, R42, 0x160, RZ ;  /* 0x000001602a2d7810 */ /* 0x000fe40007ffe0ff */
[----:B------:R-:W-:Y:S01]  /*4820*/  ISETP.GE.AND P6, PT, R44, UR23, PT ;  /* 0x000000172c007c0c */ /* 0x000fe2000bfc6270 */
[----:B------:R-:W5:Y:S01]  /*4830*/  @!P0 LDG.E.U16 R83, desc[UR18][R40.64+0x280] ;  /* 0x0002801228538981 */ /* 0x000f62000c1e1500 */
[----:B------:R-:W-:-:S02]  /*4840*/  IADD3 R44, R42, 0x1e0, RZ ;  /* 0x000001e02a2c7810 */ /* 0x000fc40007ffe0ff */
[----:B------:R-:W-:Y:S01]  /*4850*/  ISETP.GE.AND P4, PT, R45, UR23, PT ;  /* 0x000000172d007c0c */ /* 0x000fe2000bf86270 */
[----:B------:R-:W5:Y:S01]  /*4860*/  @!P3 LDG.E.U16 R95, desc[UR18][R40.64+0x300] ;  /* 0x00030012285fb981 */ /* 0x000f62000c1e1500 */
[----:B------:R-:W-:Y:S02]  /*4870*/  ISETP.GE.AND P2, PT, R44, UR23, PT ;  /* 0x000000172c007c0c */ /* 0x000fe4000bf46270 */
[C---:B------:R-:W-:Y:S01]  /*4880*/  IADD3 R44, R42.reuse, 0x200, RZ ;  /* 0x000002002a2c7810 */ /* 0x040fe20007ffe0ff */
[----:B------:R-:W5:Y:S01]  /*4890*/  @!P5 LDG.E.U16 R101, desc[UR18][R40.64+0x200] ;  /* 0x000200122865d981 */ /* 0x000f62000c1e1500 */
[----:B------:R-:W-:Y:S02]  /*48a0*/  IADD3 R45, R42, 0x1c0, RZ ;  /* 0x000001c02a2d7810 */ /* 0x000fe40007ffe0ff */
[----:B------:R-:W-:Y:S01]  /*48b0*/  ISETP.GE.AND P0, PT, R44, UR23, PT ;  /* 0x000000172c007c0c */ /* 0x000fe2000bf06270 */
[----:B------:R-:W5:Y:S01]  /*48c0*/  @!P6 LDG.E.U16 R97, desc[UR18][R40.64+0x340] ;  /* 0x000340122861e981 */ /* 0x000f62000c1e1500 */
[----:B------:R-:W-:-:S02]  /*48d0*/  IADD3 R44, R42, 0x240, RZ ;  /* 0x000002402a2c7810 */ /* 0x000fc40007ffe0ff */
[----:B------:R-:W-:Y:S01]  /*48e0*/  ISETP.GE.AND P5, PT, R45, UR23, PT ;  /* 0x000000172d007c0c */ /* 0x000fe2000bfa6270 */
[----:B------:R-:W5:Y:S01]  /*48f0*/  @!P4 LDG.E.U16 R91, desc[UR18][R40.64+0x2c0] ;  /* 0x0002c012285bc981 */ /* 0x000f62000c1e1500 */
[----:B------:R-:W-:Y:S02]  /*4900*/  IADD3 R45, R42, 0x220, RZ ;  /* 0x000002202a2d7810 */ /* 0x000fe40007ffe0ff */
[----:B------:R-:W-:Y:S01]  /*4910*/  ISETP.GE.AND P3, PT, R44, UR23, PT ;  /* 0x000000172c007c0c */ /* 0x000fe2000bf66270 */
[----:B------:R-:W5:Y:S01]  /*4920*/  @!P2 LDG.E.U16 R108, desc[UR18][R40.64+0x3c0] ;  /* 0x0003c012286ca981 */ /* 0x000f62000c1e1500 */
[----:B------:R-:W-:Y:S02]  /*4930*/  IADD3 R44, R42, 0x260, RZ ;  /* 0x000002602a2c7810 */ /* 0x000fe40007ffe0ff */
[----:B------:R-:W-:Y:S01]  /*4940*/  ISETP.GE.AND P4, PT, R45, UR23, PT ;  /* 0x000000172d007c0c */ /* 0x000fe2000bf86270 */
[----:B------:R-:W4:Y:S01]  /*4950*/  @!P1 LDG.E.U16 R67, desc[UR18][R40.64] ;  /* 0x0000001228439981 */ /* 0x000f22000c1e1500 */
[----:B------:R-:W-:-:S02]  /*4960*/  ISETP.GE.AND P6, PT, R44, UR23, PT ;  /* 0x000000172c007c0c */ /* 0x000fc4000bfc6270 */
[C---:B------:R-:W-:Y:S01]  /*4970*/  IADD3 R45, R42.reuse, 0x280, RZ ;  /* 0x000002802a2d7810 */ /* 0x040fe20007ffe0ff */
[----:B------:R-:W5:Y:S01]  /*4980*/  @!P5 LDG.E.U16 R106, desc[UR18][R40.64+0x380] ;  /* 0x00038012286ad981 */ /* 0x000f62000c1e1500 */
[C---:B------:R-:W-:Y:S02]  /*4990*/  IADD3 R44, R42.reuse, 0x2a0, RZ ;  /* 0x000002a02a2c7810 */ /* 0x040fe40007ffe0ff */
[C---:B------:R-:W-:Y:S01]  /*49a0*/  IADD3 R81, R42.reuse, 0x2c0, RZ ;  /* 0x000002c02a517810 */ /* 0x040fe20007ffe0ff */
[----:B------:R-:W5:Y:S01]  /*49b0*/  @!P0 LDG.E.U16 R110, desc[UR18][R40.64+0x400] ;  /* 0x00040012286e8981 */ /* 0x000f62000c1e1500 */
[C---:B------:R-:W-:Y:S02]  /*49c0*/  IADD3 R93, R42.reuse, 0x2e0, RZ ;  /* 0x000002e02a5d7810 */ /* 0x040fe40007ffe0ff */
        /* <DEDUP_REMOVED lines=9> */
[----:B------:R-:W-:Y:S01]  /*4a60*/  ISETP.GE.AND P3, PT, R92, UR23, PT ;  /* 0x000000175c007c0c */ /* 0x000fe2000bf66270 */
[----:B------:R-:W5:Y:S01]  /*4a70*/  @!P5 LDG.E.U16 R94, desc[UR18][R40.64+0x500] ;  /* 0x00050012285ed981 */ /* 0x000f62000c1e1500 */
[----:B------:R-:W-:-:S02]  /*4a80*/  ISETP.GE.AND P6, PT, R85, UR23, PT ;  /* 0x0000001755007c0c */ /* 0x000fc4000bfc6270 */
        /* <DEDUP_REMOVED lines=9> */
[----:B------:R-:W-:Y:S01]  /*4b20*/  ISETP.GE.AND P2, PT, R77, UR23, PT ;  /* 0x000000174d007c0c */ /* 0x000fe2000bf46270 */
[----:B------:R-:W5:Y:S01]  /*4b30*/  @!P3 LDG.E.U16 R74, desc[UR18][R40.64+0x600] ;  /* 0x00060012284ab981 */ /* 0x000f62000c1e1500 */
[----:B------:R-:W-:Y:S02]  /*4b40*/  IADD3 R49, R42, 0x3e0, RZ ;  /* 0x000003e02a317810 */ /* 0x000fe40007ffe0ff */
[----:B------:R-:W-:Y:S01]  /*4b50*/  ISETP.GE.AND P0, PT, R73, UR23, PT ;  /* 0x0000001749007c0c */ /* 0x000fe2000bf06270 */
[----:B------:R-:W5:Y:S01]  /*4b60*/  @!P6 LDG.E.U16 R82, desc[UR18][R40.64+0x640] ;  /* 0x000640122852e981 */ /* 0x000f62000c1e1500 */
[----:B------:R-:W-:Y:S02]  /*4b70*/  ISETP.GE.AND P4, PT, R65, UR23, PT ;  /* 0x0000001741007c0c */ /* 0x000fe4000bf86270 */
[----:B------:R-:W-:Y:S02]  /*4b80*/  ISETP.GE.AND P3, PT, R48, UR23, PT ;  /* 0x0000001730007c0c */ /* 0x000fe4000bf66270 */
[----:B------:R-:W-:Y:S01]  /*4b90*/  ISETP.GE.AND P6, PT, R49, UR23, PT ;  /* 0x0000001731007c0c */ /* 0x000fe2000bfc6270 */
[----:B------:R-:W5:Y:S04]  /*4ba0*/  @!P5 LDG.E.U16 R78, desc[UR18][R40.64+0x680] ;  /* 0x00068012284ed981 */ /* 0x000f68000c1e1500 */
[----:B------:R-:W5:Y:S04]  /*4bb0*/  @!P2 LDG.E.U16 R76, desc[UR18][R40.64+0x6c0] ;  /* 0x0006c012284ca981 */ /* 0x000f68000c1e1500 */
[----:B------:R-:W5:Y:S04]  /*4bc0*/  @!P0 LDG.E.U16 R54, desc[UR18][R40.64+0x700] ;  /* 0x0007001228368981 */ /* 0x000f68000c1e1500 */
[----:B------:R-:W5:Y:S04]  /*4bd0*/  @!P4 LDG.E.U16 R64, desc[UR18][R40.64+0x740] ;  /* 0x000740122840c981 */ /* 0x000f68000c1e1500 */
[----:B------:R-:W5:Y:S04]  /*4be0*/  @!P3 LDG.E.U16 R66, desc[UR18][R40.64+0x780] ;  /* 0x000780122842b981 */ /* 0x000f68000c1e1500 */
[----:B------:R2:W5:Y:S01]  /*4bf0*/  @!P6 LDG.E.U16 R70, desc[UR18][R40.64+0x7c0] ;  /* 0x0007c0122846e981 */ /* 0x000562000c1e1500 */
[----:B------:R-:W-:Y:S01]  /*4c00*/  MOV R47, UR26 ;  /* 0x0000001a002f7c02 */ /* 0x000fe20008000f00 */
[----:B------:R-:W-:Y:S01]  /*4c10*/  UIMAD UR17, UR20, UR26, URZ ;  /* 0x0000001a141172a4 */ /* 0x000fe2000f8e023f */
[----:B------:R-:W-:-:S03]  /*4c20*/  MOV R45, UR32 ;  /* 0x00000020002d7c02 */ /* 0x000fc60008000f00 */
[----:B------:R-:W-:Y:S02]  /*4c30*/  UIMAD UR17, UR7, UR27, UR17 ;  /* 0x0000001b071172a4 */ /* 0x000fe4000f8e0211 */
[----:B------:R-:W-:Y:S01]  /*4c40*/  IMAD.WIDE.U32 R44, R45, UR7, R42 ;  /* 0x000000072d2c7c25 */ /* 0x000fe2000f8e002a */
[----:B------:R-:W-:Y:S01]  /*4c50*/  UMOV UR23, 0x400 ;  /* 0x0000040000177882 */ /* 0x000fe20000000000 */
[----:B------:R-:W-:-:S04]  /*4c60*/  UIMAD UR20, UR20, UR32, URZ ;  /* 0x00000020141472a4 */ /* 0x000fc8000f8e023f */
[----:B------:R-:W-:-:S06]  /*4c70*/  UIMAD UR20, UR7, UR33, UR20 ;  /* 0x00000021071472a4 */ /* 0x000fcc000f8e0214 */
[----:B------:R-:W-:Y:S01]  /*4c80*/  IADD3 R45, R45, UR20, RZ ;  /* 0x000000142d2d7c10 */ /* 0x000fe2000fffe0ff */
[----:B------:R-:W-:Y:S01]  /*4c90*/  USHF.L.U32 UR20, UR16, 0x1, URZ ;  /* 0x0000000110147899 */ /* 0x000fe2000800063f */
[----:B--2---:R-:W-:Y:S02]  /*4ca0*/  MOV R41, R52 ;  /* 0x0000003400297202 */ /* 0x004fe40000000f00 */
[----:B-1----:R-:W-:Y:S02]  /*4cb0*/  SHF.L.U32 R52, R159, 0x5, RZ ;  /* 0x000000059f347819 */ /* 0x002fe400000006ff */
[----:B---3--:R-:W-:Y:S02]  /*4cc0*/  MOV R40, R50 ;  /* 0x0000003200287202 */ /* 0x008fe40000000f00 */
[----:B------:R-:W-:-:S03]  /*4cd0*/  LOP3.LUT R52, R52, 0xfffffc00, RZ, 0xc0, !PT ;  /* 0xfffffc0034347812 */ /* 0x000fc600078ec0ff */
[----:B------:R-:W-:Y:S01]  /*4ce0*/  IMAD.WIDE.U32 R46, R47, UR7, R40 ;  /* 0x000000072f2e7c25 */ /* 0x000fe2000f8e0028 */
[----:B------:R-:W-:-:S04]  /*4cf0*/  IADD3 R43, R52, R3, RZ ;  /* 0x00000003342b7210 */ /* 0x000fc80007ffe0ff */
[----:B------:R-:W-:Y:S01]  /*4d00*/  IADD3 R41, R47, UR17, RZ ;  /* 0x000000112f297c10 */ /* 0x000fe2000fffe0ff */
[----:B0-----:R-:W-:Y:S01]  /*4d10*/  ULEA UR17, UR24, UR23, 0x18 ;  /* 0x0000001718117291 */ /* 0x001fe2000f8ec03f */
[C---:B------:R-:W-:Y:S02]  /*4d20*/  IADD3 R72, R43.reuse, 0x20, RZ ;  /* 0x000000202b487810 */ /* 0x040fe40007ffe0ff */
[C---:B------:R-:W-:Y:S02]  /*4d30*/  IADD3 R84, R43.reuse, 0x40, RZ ;  /* 0x000000402b547810 */ /* 0x040fe40007ffe0ff */
[C---:B------:R-:W-:Y:S02]  /*4d40*/  IADD3 R88, R43.reuse, 0x60, RZ ;  /* 0x000000602b587810 */ /* 0x040fe40007ffe0ff */
[C---:B------:R-:W-:Y:S02]  /*4d50*/  LEA.HI.SX32 R114, R43.reuse, R43, 0x1b ;  /* 0x0000002b2b727211 */ /* 0x040fe400078fdaff */
[----:B------:R-:W-:-:S02]  /*4d60*/  IADD3 R100, R43, 0x80, RZ ;  /* 0x000000802b647810 */ /* 0x000fc40007ffe0ff */
[C---:B------:R-:W-:Y:S02]  /*4d70*/  IADD3 R156, R43.reuse, 0xa0, RZ ;  /* 0x000000a02b9c7810 */ /* 0x040fe40007ffe0ff */
[-C--:B------:R-:W-:Y:S02]  /*4d80*/  LEA.HI.SX32 R71, R72, R43.reuse, 0x1b ;  /* 0x0000002b48477211 */ /* 0x080fe400078fdaff */
[C---:B------:R-:W-:Y:S02]  /*4d90*/  IADD3 R158, R43.reuse, 0xc0, RZ ;  /* 0x000000c02b9e7810 */ /* 0x040fe40007ffe0ff */
[-C--:B------:R-:W-:Y:S02]  /*4da0*/  LEA.HI.SX32 R72, R84, R43.reuse, 0x1b ;  /* 0x0000002b54487211 */ /* 0x080fe400078fdaff */
[----:B------:R-:W-:Y:S02]  /*4db0*/  IADD3 R160, R43, 0xe0, RZ ;  /* 0x000000e02ba07810 */ /* 0x000fe40007ffe0ff */
[----:B------:R-:W-:-:S02]  /*4dc0*/  LEA.HI.SX32 R75, R88, R43, 0x1b ;  /* 0x0000002b584b7211 */ /* 0x000fc400078fdaff */
[C---:B------:R-:W-:Y:S02]  /*4dd0*/  IADD3 R164, R43.reuse, 0x100, RZ ;  /* 0x000001002ba47810 */ /* 0x040fe40007ffe0ff */
[-C--:B------:R-:W-:Y:S02]  /*4de0*/  LEA.HI.SX32 R79, R100, R43.reuse, 0x1b ;  /* 0x0000002b644f7211 */ /* 0x080fe400078fdaff */
[----:B------:R-:W-:Y:S02]  /*4df0*/  LEA R114, R114, UR17, 0x1 ;  /* 0x0000001172727c11 */ /* 0x000fe4000f8e08ff */
[----:B------:R-:W-:Y:S02]  /*4e00*/  IADD3 R111, R43, 0x120, RZ ;  /* 0x000001202b6f7810 */ /* 0x000fe40007ffe0ff */
[----:B------:R-:W-:Y:S02]  /*4e10*/  LEA.HI.SX32 R100, R156, R43, 0x1b ;  /* 0x0000002b9c647211 */ /* 0x000fe400078fdaff */
[----:B------:R-:W-:-:S02]  /*4e20*/  LEA R71, R71, UR17, 0x1 ;  /* 0x0000001147477c11 */ /* 0x000fc4000f8e08ff */
[----:B------:R-:W-:Y:S02]  /*4e30*/  LEA R40, P0, R46, UR28, 0x3 ;  /* 0x0000001c2e287c11 */ /* 0x000fe4000f8018ff */
        /* <DEDUP_REMOVED lines=13> */
[----:B------:R-:W-:Y:S02]  /*4f10*/  IADD3 R154, R43, 0x1c0, RZ ;  /* 0x000001c02b9a7810 */ /* 0x000fe40007ffe0ff */
[----:B------:R-:W-:Y:S02]  /*4f20*/  LEA.HI.SX32 R109, R109, R43, 0x1b ;  /* 0x0000002b6d6d7211 */ /* 0x000fe400078fdaff */
[----:B------:R-:W-:Y:S01]  /*4f30*/  LEA R84, R84, UR17, 0x1 ;  /* 0x0000001154547c11 */ /* 0x000fe2000f8e08ff */
[----:B------:R-:W2:Y:S01]  /*4f40*/  LDG.E.64 R40, desc[UR18][R40.64] ;  /* 0x0000001228287981 */ /* 0x000ea2000c1e1b00 */
[----:B------:R-:W-:-:S02]  /*4f50*/  IADD3 R152, R43, 0x1e0, RZ ;  /* 0x000001e02b987810 */ /* 0x000fc40007ffe0ff */
[C---:B------:R-:W-:Y:S02]  /*4f60*/  IADD3 R150, R43.reuse, 0x200, RZ ;  /* 0x000002002b967810 */ /* 0x040fe40007ffe0ff */
[C---:B------:R-:W-:Y:S02]  /*4f70*/  IADD3 R148, R43.reuse, 0x220, RZ ;  /* 0x000002202b947810 */ /* 0x040fe40007ffe0ff */
[C---:B------:R-:W-:Y:S02]  /*4f80*/  IADD3 R144, R43.reuse, 0x240, RZ ;  /* 0x000002402b907810 */ /* 0x040fe40007ffe0ff */
[C---:B------:R-:W-:Y:S02]  /*4f90*/  IADD3 R142, R43.reuse, 0x260, RZ ;  /* 0x000002602b8e7810 */ /* 0x040fe40007ffe0ff */
[C---:B------:R-:W-:Y:S02]  /*4fa0*/  IADD3 R140, R43.reuse, 0x280, RZ ;  /* 0x000002802b8c7810 */ /* 0x040fe40007ffe0ff */
        /* <DEDUP_REMOVED lines=9> */
[----:B------:R-:W-:Y:S02]  /*5040*/  IADD3 R122, R43, 0x3c0, RZ ;  /* 0x000003c02b7a7810 */ /* 0x000fe40007ffe0ff */
[----:B------:R-:W-:Y:S02]  /*5050*/  LEA.HI.SX32 R68, R68, R43, 0x1b ;  /* 0x0000002b44447211 */ /* 0x000fe400078fdaff */
[----:B------:R-:W-:Y:S02]  /*5060*/  LEA R87, R87, UR17, 0x1 ;  /* 0x0000001157577c11 */ /* 0x000fe4000f8e08ff */
[----:B------:R-:W-:-:S02]  /*5070*/  IADD3 R50, R43, 0x3e0, RZ ;  /* 0x000003e02b327810 */ /* 0x000fc40007ffe0ff */
[-C--:B------:R-:W-:Y:S02]  /*5080*/  LEA.HI.SX32 R80, R80, R43.reuse, 0x1b ;  /* 0x0000002b50507211 */ /* 0x080fe400078fdaff */
[----:B------:R-:W-:Y:S02]  /*5090*/  LEA R88, R88, UR17, 0x1 ;  /* 0x0000001158587c11 */ /* 0x000fe4000f8e08ff */
[-C--:B------:R-:W-:Y:S02]  /*50a0*/  LEA.HI.SX32 R146, R146, R43.reuse, 0x1b ;  /* 0x0000002b92927211 */ /* 0x080fe400078fdaff */
[-C--:B------:R-:W-:Y:S02]  /*50b0*/  LEA.HI.SX32 R147, R154, R43.reuse, 0x1b ;  /* 0x0000002b9a937211 */ /* 0x080fe400078fdaff */
[-C--:B------:R-:W-:Y:S02]  /*50c0*/  LEA.HI.SX32 R145, R152, R43.reuse, 0x1b ;  /* 0x0000002b98917211 */ /* 0x080fe400078fdaff */
[----:B------:R-:W-:-:S02]  /*50d0*/  LEA.HI.SX32 R153, R150, R43, 0x1b ;  /* 0x0000002b96997211 */ /* 0x000fc400078fdaff */
[-C--:B------:R-:W-:Y:S02]  /*50e0*/  LEA.HI.SX32 R151, R148, R43.reuse, 0x1b ;  /* 0x0000002b94977211 */ /* 0x080fe400078fdaff */
[-C--:B------:R-:W-:Y:S02]  /*50f0*/  LEA.HI.SX32 R99, R144, R43.reuse, 0x1b ;  /* 0x0000002b90637211 */ /* 0x080fe400078fdaff */
        /* <DEDUP_REMOVED lines=11> */
[----:B------:R-:W-:Y:S01]  /*51b0*/  LEA.HI.SX32 R53, R122, R43, 0x1b ;  /* 0x0000002b7a357211 */ /* 0x000fe200078fdaff */
[----:B----4-:R0:W-:Y:S04]  /*51c0*/  STS.U16 [R114], R67 ;  /* 0x0000004372007388 */ /* 0x0101e80000000400 */
[----:B------:R-:W-:Y:S04]  /*51d0*/  STS.U16 [R71+0x40], R120 ;  /* 0x0000407847007388 */ /* 0x000fe80000000400 */
[----:B-----5:R-:W-:Y:S01]  /*51e0*/  STS.U16 [R72+0x80], R107 ;  /* 0x0000806b48007388 */ /* 0x020fe20000000400 */
[----:B0-----:R-:W-:-:S03]  /*51f0*/  LEA R67, R111, UR17, 0x1 ;  /* 0x000000116f437c11 */ /* 0x001fc6000f8e08ff */
[----:B------:R0:W-:Y:S01]  /*5200*/  STS.U16 [R75+0xc0], R96 ;  /* 0x0000c0604b007388 */ /* 0x0001e20000000400 */
[----:B------:R-:W-:-:S03]  /*5210*/  LEA R68, R68, UR17, 0x1 ;  /* 0x0000001144447c11 */ /* 0x000fc6000f8e08ff */
[----:B------:R-:W-:Y:S01]  /*5220*/  STS.U16 [R79+0x100], R116 ;  /* 0x000100744f007388 */ /* 0x000fe20000000400 */
[----:B------:R-:W-:-:S03]  /*5230*/  LEA.HI.SX32 R43, R50, R43, 0x1b ;  /* 0x0000002b322b7211 */ /* 0x000fc600078fdaff */
[----:B------:R-:W-:Y:S01]  /*5240*/  STS.U16 [R100+0x140], R105 ;  /* 0x0001406964007388 */ /* 0x000fe20000000400 */
[----:B0-----:R-:W-:-:S03]  /*5250*/  LEA R96, R109, UR17, 0x1 ;  /* 0x000000116d607c11 */ /* 0x001fc6000f8e08ff */
[----:B------:R-:W-:Y:S01]  /*5260*/  STS.U16 [R84+0x180], R103 ;  /* 0x0001806754007388 */ /* 0x000fe20000000400 */
[----:B------:R-:W-:Y:S02]  /*5270*/  LEA R80, R80, UR17, 0x1 ;  /* 0x0000001150507c11 */ /* 0x000fe4000f8e08ff */
[----:B------:R-:W-:Y:S01]  /*5280*/  LEA R50, P0, R44, UR13, 0x1 ;  /* 0x0000000d2c327c11 */ /* 0x000fe2000f8008ff */
[----:B------:R-:W-:Y:S01]  /*5290*/  STS.U16 [R87+0x1c0], R118 ;  /* 0x0001c07657007388 */ /* 0x000fe20000000400 */
[----:B------:R-:W-:Y:S02]  /*52a0*/  LEA R146, R146, UR17, 0x1 ;  /* 0x0000001192927c11 */ /* 0x000fe4000f8e08ff */
[----:B------:R-:W-:Y:S01]  /*52b0*/  LEA R147, R147, UR17, 0x1 ;  /* 0x0000001193937c11 */ /* 0x000fe2000f8e08ff */
[----:B------:R-:W-:Y:S01]  /*52c0*/  STS.U16 [R88+0x200], R101 ;  /* 0x0002006558007388 */ /* 0x000fe20000000400 */
[----:B------:R-:W-:-:S03]  /*52d0*/  LEA R145, R145, UR17, 0x1 ;  /* 0x0000001191917c11 */ /* 0x000fc6000f8e08ff */
[----:B------:R-:W-:Y:S01]  /*52e0*/  STS.U16 [R67+0x240], R112 ;  /* 0x0002407043007388 */ /* 0x000fe20000000400 */
[----:B------:R-:W-:-:S03]  /*52f0*/  LEA R153, R153, UR17, 0x1 ;  /* 0x0000001199997c11 */ /* 0x000fc6000f8e08ff */
[----:B------:R-:W-:Y:S01]  /*5300*/  STS.U16 [R96+0x280], R83 ;  /* 0x0002805360007388 */ /* 0x000fe20000000400 */
[----:B------:R-:W-:Y:S02]  /*5310*/  LEA.HI.X R51, R44, UR15, R45, 0x1, P0 ;  /* 0x0000000f2c337c11 */ /* 0x000fe400080f0c2d */
[----:B------:R-:W-:Y:S01]  /*5320*/  LEA R151, R151, UR17, 0x1 ;  /* 0x0000001197977c11 */ /* 0x000fe2000f8e08ff */
[----:B------:R-:W-:Y:S01]  /*5330*/  STS.U16 [R68+0x2c0], R91 ;  /* 0x0002c05b44007388 */ /* 0x000fe20000000400 */
[----:B------:R-:W-:-:S03]  /*5340*/  LEA R45, R99, UR17, 0x1 ;  /* 0x00000011632d7c11 */ /* 0x000fc6000f8e08ff */
        /* <DEDUP_REMOVED lines=13> */
[----:B------:R-:W-:Y:S02]  /*5420*/  LEA R135, R135, UR17, 0x1 ;  /* 0x0000001187877c11 */ /* 0x000fe4000f8e08ff */
[----:B------:R-:W-:Y:S01]  /*5430*/  ISETP.GE.AND P0, PT, R42, UR20, PT ;  /* 0x000000142a007c0c */ /* 0x000fe2000bf06270 */
[----:B------:R0:W-:Y:S01]  /*5440*/  STS.U16 [R44+0x4c0], R55 ;  /* 0x0004c0372c007388 */ /* 0x0001e20000000400 */
[----:B------:R-:W-:-:S03]  /*5450*/  LEA R133, R133, UR17, 0x1 ;  /* 0x0000001185857c11 */ /* 0x000fc6000f8e08ff */
[----:B------:R-:W-:Y:S01]  /*5460*/  STS.U16 [R47+0x500], R94 ;  /* 0x0005005e2f007388 */ /* 0x000fe20000000400 */
[----:B------:R-:W-:-:S03]  /*5470*/  LEA R131, R131, UR17, 0x1 ;  /* 0x0000001183837c11 */ /* 0x000fc6000f8e08ff */
[----:B------:R-:W-:Y:S01]  /*5480*/  STS.U16 [R143+0x540], R98 ;  /* 0x000540628f007388 */ /* 0x000fe20000000400 */
[----:B------:R-:W-:-:S03]  /*5490*/  LEA R129, R129, UR17, 0x1 ;  /* 0x0000001181817c11 */ /* 0x000fc6000f8e08ff */
[----:B------:R-:W-:Y:S01]  /*54a0*/  STS.U16 [R141+0x580], R90 ;  /* 0x0005805a8d007388 */ /* 0x000fe20000000400 */
[----:B0-----:R-:W-:-:S03]  /*54b0*/  LEA R55, R46, UR17, 0x1 ;  /* 0x000000112e377c11 */ /* 0x001fc6000f8e08ff */
[----:B------:R-:W-:Y:S01]  /*54c0*/  STS.U16 [R139+0x5c0], R86 ;  /* 0x0005c0568b007388 */ /* 0x000fe20000000400 */
[----:B------:R-:W-:-:S03]  /*54d0*/  LEA R53, R53, UR17, 0x1 ;  /* 0x0000001135357c11 */ /* 0x000fc6000f8e08ff */
[----:B------:R-:W-:Y:S01]  /*54e0*/  STS.U16 [R137+0x600], R74 ;  /* 0x0006004a89007388 */ /* 0x000fe20000000400 */
[----:B------:R-:W-:-:S03]  /*54f0*/  LEA R43, R43, UR17, 0x1 ;  /* 0x000000112b2b7c11 */ /* 0x000fc6000f8e08ff */
[----:B------:R-:W-:Y:S01]  /*5500*/  STS.U16 [R135+0x640], R82 ;  /* 0x0006405287007388 */ /* 0x000fe20000000400 */
[----:B------:R-:W-:-:S03]  /*5510*/  PRMT R105, RZ, 0x7610, R105 ;  /* 0x00007610ff697816 */ /* 0x000fc60000000069 */
[----:B------:R-:W-:Y:S01]  /*5520*/  STS.U16 [R133+0x680], R78 ;  /* 0x0006804e85007388 */ /* 0x000fe20000000400 */
[----:B------:R-:W-:-:S03]  /*5530*/  IADD3 R46, R42, 0x20, RZ ;  /* 0x000000202a2e7810 */ /* 0x000fc60007ffe0ff */
[----:B------:R0:W-:Y:S04]  /*5540*/  STS.U16 [R131+0x6c0], R76 ;  /* 0x0006c04c83007388 */ /* 0x0001e80000000400 */
[----:B------:R1:W-:Y:S04]  /*5550*/  STS.U16 [R129+0x700], R54 ;  /* 0x0007003681007388 */ /* 0x0003e80000000400 */
[----:B------:R3:W-:Y:S04]  /*5560*/  STS.U16 [R55+0x740], R64 ;  /* 0x0007404037007388 */ /* 0x0007e80000000400 */
[----:B------:R-:W-:Y:S04]  /*5570*/  STS.U16 [R53+0x780], R66 ;  /* 0x0007804235007388 */ /* 0x000fe80000000400 */
[----:B------:R-:W-:Y:S01]  /*5580*/  STS.U16 [R43+0x7c0], R70 ;  /* 0x0007c0462b007388 */ /* 0x000fe20000000400 */
[----:B------:R-:W-:-:S03]  /*5590*/  NOP ;  /* 0x0000000000007918 */ /* 0x000fc60000000000 */
[----:B------:R-:W4:Y:S01]  /*55a0*/  @!P0 LDG.E.U16 R105, desc[UR18][R50.64] ;  /* 0x0000001232698981 */ /* 0x000f22000c1e1500 */
[----:B------:R-:W-:Y:S02]  /*55b0*/  ISETP.GE.AND P0, PT, R46, UR20, PT ;  /* 0x000000142e007c0c */ /* 0x000fe4000bf06270 */
[----:B------:R-:W-:Y:S02]  /*55c0*/  PRMT R113, RZ, 0x7610, R113 ;  /* 0x00007610ff717816 */ /* 0x000fe40000000071 */
[----:B------:R-:W-:-:S09]  /*55d0*/  IADD3 R46, R42, 0x60, RZ ;  /* 0x000000602a2e7810 */ /* 0x000fd20007ffe0ff */
[----:B------:R-:W5:Y:S01]  /*55e0*/  @!P0 LDG.E.U16 R113, desc[UR18][R50.64+0x40] ;  /* 0x0000401232718981 */ /* 0x000f62000c1e1500 */
[----:B------:R-:W-:Y:S02]  /*55f0*/  ISETP.GE.AND P0, PT, R46, UR20, PT ;  /* 0x000000142e007c0c */ /* 0x000fe4000bf06270 */
[----:B0-----:R-:W-:Y:S02]  /*5600*/  PRMT R76, RZ, 0x7610, R76 ;  /* 0x00007610ff4c7816 */ /* 0x001fe4000000004c */
[----:B------:R-:W-:-:S09]  /*5610*/  IADD3 R46, R42, 0x80, RZ ;  /* 0x000000802a2e7810 */ /* 0x000fd20007ffe0ff */
[----:B------:R-:W2:Y:S01]  /*5620*/  @!P0 LDG.E.U16 R76, desc[UR18][R50.64+0xc0] ;  /* 0x0000c012324c8981 */ /* 0x000ea2000c1e1500 */
[----:B------:R-:W-:Y:S02]  /*5630*/  ISETP.GE.AND P0, PT, R46, UR20, PT ;  /* 0x000000142e007c0c */ /* 0x000fe4000bf06270 */
[C---:B------:R-:W-:Y:S02]  /*5640*/  IADD3 R69, R42.reuse, 0x40, RZ ;  /* 0x000000402a457810 */ /* 0x040fe40007ffe0ff */
[----:B------:R-:W-:Y:S02]  /*5650*/  PRMT R107, RZ, 0x7610, R107 ;  /* 0x00007610ff6b7816 */ /* 0x000fe4000000006b */
[----:B------:R-:W-:Y:S02]  /*5660*/  IADD3 R46, R42, 0xc0, RZ ;  /* 0x000000c02a2e7810 */ /* 0x000fe40007ffe0ff */
[----:B------:R-:W-:-:S05]  /*5670*/  ISETP.GE.AND P2, PT, R69, UR20, PT ;  /* 0x0000001445007c0c */ /* 0x000fca000bf46270 */
[----:B------:R-:W2:Y:S01]  /*5680*/  @!P0 LDG.E.U16 R107, desc[UR18][R50.64+0x100] ;  /* 0x00010012326b8981 */ /* 0x000ea2000c1e1500 */
[----:B------:R-:W-:Y:S02]  /*5690*/  ISETP.GE.AND P0, PT, R46, UR20, PT ;  /* 0x000000142e007c0c */ /* 0x000fe4000bf06270 */
[----:B------:R-:W-:Y:S02]  /*56a0*/  PRMT R112, RZ, 0x7610, R112 ;  /* 0x00007610ff707816 */ /* 0x000fe40000000070 */
[----:B------:R-:W-:Y:S02]  /*56b0*/  PRMT R99, RZ, 0x7610, R99 ;  /* 0x00007610ff637816 */ /* 0x000fe40000000063 */
[C---:B------:R-:W-:Y:S02]  /*56c0*/  IADD3 R46, R42.reuse, 0xe0, RZ ;  /* 0x000000e02a2e7810 */ /* 0x040fe40007ffe0ff */
[----:B------:R-:W2:Y:S01]  /*56d0*/  @!P2 LDG.E.U16 R112, desc[UR18][R50.64+0x80] ;  /* 0x000080123270a981 */ /* 0x000ea2000c1e1500 */
[----:B-1----:R-:W-:-:S04]  /*56e0*/  IADD3 R54, R42, 0xa0, RZ ;  /* 0x000000a02a367810 */ /* 0x002fc80007ffe0ff */
[----:B------:R-:W2:Y:S01]  /*56f0*/  @!P0 LDG.E.U16 R99, desc[UR18][R50.64+0x180] ;  /* 0x0001801232638981 */ /* 0x000ea2000c1e1500 */
[----:B------:R-:W-:Y:S02]  /*5700*/  ISETP.GE.AND P0, PT, R46, UR20, PT ;  /* 0x000000142e007c0c */ /* 0x000fe4000bf06270 */
[----:B------:R-:W-:Y:S02]  /*5710*/  ISETP.GE.AND P2, PT, R54, UR20, PT ;  /* 0x0000001436007c0c */ /* 0x000fe4000bf46270 */
[----:B------:R-:W-:Y:S02]  /*5720*/  PRMT R103, RZ, 0x7610, R103 ;  /* 0x00007610ff677816 */ /* 0x000fe40000000067 */
[----:B------:R-:W-:Y:S02]  /*5730*/  IADD3 R46, R42, 0x120, RZ ;  /* 0x000001202a2e7810 */ /* 0x000fe40007ffe0ff */
[----:B------:R-:W-:-:S05]  /*5740*/  PRMT R104, RZ, 0x7610, R104 ;  /* 0x00007610ff687816 */ /* 0x000fca0000000068 */
[----:B------:R-:W2:Y:S01]  /*5750*/  @!P0 LDG.E.U16 R103, desc[UR18][R50.64+0x1c0] ;  /* 0x0001c01232678981 */ /* 0x000ea2000c1e1500 */
[----:B------:R-:W-:Y:S02]  /*5760*/  ISETP.GE.AND P0, PT, R46, UR20, PT ;  /* 0x000000142e007c0c */ /* 0x000fe4000bf06270 */
[----:B------:R-:W-:Y:S01]  /*5770*/  IADD3 R54, R42, 0x100, RZ ;  /* 0x000001002a367810 */ /* 0x000fe20007ffe0ff */
[----:B------:R-:W2:Y:S01]  /*5780*/  @!P2 LDG.E.U16 R104, desc[UR18][R50.64+0x140] ;  /* 0x000140123268a981 */ /* 0x000ea2000c1e1500 */
[----:B------:R-:W-:Y:S02]  /*5790*/  PRMT R91, RZ, 0x7610, R91 ;  /* 0x00007610ff5b7816 */ /* 0x000fe4000000005b */
[----:B------:R-:W-:Y:S02]  /*57a0*/  ISETP.GE.AND P2, PT, R54, UR20, PT ;  /* 0x0000001436007c0c */ /* 0x000fe4000bf46270 */
[----:B------:R-:W-:Y:S02]  /*57b0*/  IADD3 R46, R42, 0x140, RZ ;  /* 0x000001402a2e7810 */ /* 0x000fe40007ffe0ff */
[----:B------:R-:W-:-:S03]  /*57c0*/  PRMT R95, RZ, 0x7610, R95 ;  /* 0x00007610ff5f7816 */ /* 0x000fc6000000005f */
[----:B------:R-:W2:Y:S01]  /*57d0*/  @!P0 LDG.E.U16 R91, desc[UR18][R50.64+0x240] ;  /* 0x00024012325b8981 */ /* 0x000ea2000c1e1500 */
[----:B------:R-:W-:Y:S02]  /*57e0*/  ISETP.GE.AND P0, PT, R46, UR20, PT ;  /* 0x000000142e007c0c */ /* 0x000fe4000bf06270 */
[----:B------:R-:W-:-:S03]  /*57f0*/  PRMT R83, RZ, 0x7610, R83 ;  /* 0x00007610ff537816 */ /* 0x000fc60000000053 */
[----:B------:R-:W2:Y:S08]  /*5800*/  @!P2 LDG.E.U16 R95, desc[UR18][R50.64+0x200] ;  /* 0x00020012325fa981 */ /* 0x000eb0000c1e1500 */
[----:B------:R-:W2:Y:S01]  /*5810*/  @!P0 LDG.E.U16 R83, desc[UR18][R50.64+0x280] ;  /* 0x0002801232538981 */ /* 0x000ea2000c1e1500 */
[----:B------:R-:W-:-:S04]  /*5820*/  IADD3 R46, R42, 0x160, RZ ;  /* 0x000001602a2e7810 */ /* 0x000fc80007ffe0ff */
[----:B------:R-:W-:Y:S02]  /*5830*/  ISETP.GE.AND P0, PT, R46, UR20, PT ;  /* 0x000000142e007c0c */ /* 0x000fe4000bf06270 */
[----:B------:R-:W-:Y:S02]  /*5840*/  PRMT R69, RZ, 0x7610, R69 ;  /* 0x00007610ff457816 */ /* 0x000fe40000000045 */
[----:B------:R-:W-:-:S09]  /*5850*/  IADD3 R46, R42, 0x180, RZ ;  /* 0x000001802a2e7810 */ /* 0x000fd20007ffe0ff */
[----:B------:R-:W2:Y:S01]  /*5860*/  @!P0 LDG.E.U16 R69, desc[UR18][R50.64+0x2c0] ;  /* 0x0002c01232458981 */ /* 0x000ea2000c1e1500 */
[----:B------:R-:W-:Y:S02]  /*5870*/  ISETP.GE.AND P5, PT, R46, UR20, PT ;  /* 0x000000142e007c0c */ /* 0x000fe4000bfa6270 */
[----:B------:R-:W-:Y:S02]  /*5880*/  ISETP.GE.AND P0, PT, R81, UR20, PT ;  /* 0x0000001451007c0c */ /* 0x000fe4000bf06270 */
[----:B------:R-:W-:-:S09]  /*5890*/  PRMT R81, RZ, 0x7610, R81 ;  /* 0x00007610ff517816 */ /* 0x000fd20000000051 */
[----:B------:R-:W2:Y:S01]  /*58a0*/  @!P5 LDG.E.U16 R81, desc[UR18][R50.64+0x300] ;  /* 0x000300123251d981 */ /* 0x000ea2000c1e1500 */
[C---:B------:R-:W-:Y:S02]  /*58b0*/  IADD3 R54, R42.reuse, 0x1a0, RZ ;  /* 0x000001a02a367810 */ /* 0x040fe40007ffe0ff */
[----:B------:R-:W-:Y:S02]  /*58c0*/  IADD3 R46, R42, 0x1c0, RZ ;  /* 0x000001c02a2e7810 */ /* 0x000fe40007ffe0ff */
[----:B------:R-:W-:Y:S02]  /*58d0*/  ISETP.GE.AND P6, PT, R54, UR20, PT ;  /* 0x0000001436007c0c */ /* 0x000fe4000bfc6270 */
[----:B------:R-:W-:Y:S02]  /*58e0*/  ISETP.GE.AND P2, PT, R46, UR20, PT ;  /* 0x000000142e007c0c */ /* 0x000fe4000bf46270 */
[C---:B------:R-:W-:Y:S02]  /*58f0*/  IADD3 R54, R42.reuse, 0x1e0, RZ ;  /* 0x000001e02a367810 */ /* 0x040fe40007ffe0ff */
[----:B---3--:R-:W-:-:S02]  /*5900*/  IADD3 R64, R42, 0x200, RZ ;  /* 0x000002002a407810 */ /* 0x008fc40007ffe0ff */
[----:B------:R-:W-:Y:S02]  /*5910*/  IADD3 R46, R42, 0x220, RZ ;  /* 0x000002202a2e7810 */ /* 0x000fe40007ffe0ff */
[----:B------:R-:W-:Y:S02]  /*5920*/  ISETP.GE.AND P3, PT, R54, UR20, PT ;  /* 0x0000001436007c0c */ /* 0x000fe4000bf66270 */
[----:B------:R-:W-:Y:S02]  /*5930*/  ISETP.GE.AND P4, PT, R64, UR20, PT ;  /* 0x0000001440007c0c */ /* 0x000fe4000bf86270 */
[----:B------:R-:W-:Y:S02]  /*5940*/  PRMT R148, RZ, 0x7610, R148 ;  /* 0x00007610ff947816 */ /* 0x000fe40000000094 */
[----:B------:R-:W-:Y:S02]  /*5950*/  PRMT R149, RZ, 0x7610, R149 ;  /* 0x00007610ff957816 */ /* 0x000fe40000000095 */
[----:B------:R-:W-:-:S02]  /*5960*/  ISETP.GE.AND P5, PT, R46, UR20, PT ;  /* 0x000000142e007c0c */ /* 0x000fc4000bfa6270 */
[C---:B------:R-:W-:Y:S01]  /*5970*/  IADD3 R54, R42.reuse, 0x240, RZ ;  /* 0x000002402a367810 */ /* 0x040fe20007ffe0ff */
[----:B------:R-:W3:Y:S01]  /*5980*/  @!P6 LDG.E.U16 R148, desc[UR18][R50.64+0x340] ;  /* 0x000340123294e981 */ /* 0x000ee2000c1e1500 */
[----:B------:R-:W-:Y:S02]  /*5990*/  IADD3 R46, R42, 0x260, RZ ;  /* 0x000002602a2e7810 */ /* 0x000fe40007ffe0ff */
[----:B------:R-:W-:Y:S01]  /*59a0*/  PRMT R154, RZ, 0x7610, R154 ;  /* 0x00007610ff9a7816 */ /* 0x000fe2000000009a */
[----:B------:R-:W3:Y:S01]  /*59b0*/  @!P2 LDG.E.U16 R149, desc[UR18][R50.64+0x380] ;  /* 0x000380123295a981 */ /* 0x000ee2000c1e1500 */
[----:B------:R-:W-:Y:S02]  /*59c0*/  PRMT R152, RZ, 0x7610, R152 ;  /* 0x00007610ff987816 */ /* 0x000fe40000000098 */
[----:B------:R-:W-:Y:S02]  /*59d0*/  ISETP.GE.AND P6, PT, R54, UR20, PT ;  /* 0x0000001436007c0c */ /* 0x000fe4000bfc6270 */
[----:B------:R-:W-:Y:S01]  /*59e0*/  ISETP.GE.AND P2, PT, R46, UR20, PT ;  /* 0x000000142e007c0c */ /* 0x000fe2000bf46270 */
[----:B------:R-:W3:Y:S01]  /*59f0*/  @!P3 LDG.E.U16 R154, desc[UR18][R50.64+0x3c0] ;  /* 0x0003c012329ab981 */ /* 0x000ee2000c1e1500 */
[----:B------:R-:W-:-:S02]  /*5a00*/  IADD3 R46, R42, 0x280, RZ ;  /* 0x000002802a2e7810 */ /* 0x000fc40007ffe0ff */
[----:B------:R-:W-:Y:S01]  /*5a10*/  IADD3 R42, R42, 0x2a0, RZ ;  /* 0x000002a02a2a7810 */ /* 0x000fe20007ffe0ff */
[----:B------:R-:W3:Y:S01]  /*5a20*/  @!P4 LDG.E.U16 R152, desc[UR18][R50.64+0x400] ;  /* 0x000400123298c981 */ /* 0x000ee2000c1e1500 */
[----:B------:R-:W-:Y:S02]  /*5a30*/  ISETP.GE.AND P3, PT, R46, UR20, PT ;  /* 0x000000142e007c0c */ /* 0x000fe4000bf66270 */
[----:B------:R-:W-:Y:S02]  /*5a40*/  ISETP.GE.AND P4, PT, R42, UR20, PT ;  /* 0x000000142a007c0c */ /* 0x000fe4000bf86270 */
[----:B------:R-:W-:Y:S02]  /*5a50*/  PRMT R150, RZ, 0x7610, R150 ;  /* 0x00007610ff967816 */ /* 0x000fe40000000096 */
[----:B------:R-:W-:Y:S02]  /*5a60*/  PRMT R42, RZ, 0x7610, R42 ;  /* 0x00007610ff2a7816 */ /* 0x000fe4000000002a */
[----:B------:R-:W-:-:S02]  /*5a70*/  PRMT R46, RZ, 0x7610, R46 ;  /* 0x00007610ff2e7816 */ /* 0x000fc4000000002e */
[----:B------:R-:W3:Y:S01]  /*5a80*/  @!P5 LDG.E.U16 R150, desc[UR18][R50.64+0x440] ;  /* 0x000440123296d981 */ /* 0x000ee2000c1e1500 */
[----:B------:R-:W-:-:S03]  /*5a90*/  ISETP.GE.AND P5, PT, R93, UR20, PT ;  /* 0x000000145d007c0c */ /* 0x000fc6000bfa6270 */
[----:B------:R-:W3:Y:S01]  /*5aa0*/  @!P6 LDG.E.U16 R42, desc[UR18][R50.64+0x480] ;  /* 0x00048012322ae981 */ /* 0x000ee2000c1e1500 */
[----:B------:R-:W-:-:S03]  /*5ab0*/  ISETP.GE.AND P6, PT, R92, UR20, PT ;  /* 0x000000145c007c0c */ /* 0x000fc6000bfc6270 */
[----:B------:R-:W3:Y:S01]  /*5ac0*/  @!P2 LDG.E.U16 R46, desc[UR18][R50.64+0x4c0] ;  /* 0x0004c012322ea981 */ /* 0x000ee2000c1e1500 */
        /* <DEDUP_REMOVED lines=9> */
[----:B------:R-:W-:Y:S02]  /*5b60*/  ISETP.GE.AND P3, PT, R89, UR20, PT ;  /* 0x0000001459007c0c */ /* 0x000fe4000bf66270 */
[----:B------:R-:W-:Y:S01]  /*5b70*/  ISETP.GE.AND P4, PT, R77, UR20, PT ;  /* 0x000000144d007c0c */ /* 0x000fe2000bf86270 */
        /* <DEDUP_REMOVED lines=8> */
[----:B------:R-:W-:Y:S02]  /*5c00*/  LEA R52, R3, R52, 0x5 ;  /* 0x0000003403347211 */ /* 0x000fe400078e28ff */
[----:B------:R-:W-:Y:S02]  /*5c10*/  PRMT R132, RZ, 0x7610, R132 ;  /* 0x00007610ff847816 */ /* 0x000fe40000000084 */
[----:B------:R-:W-:Y:S02]  /*5c20*/  LEA.HI.SX32 R164, R52, R52, 0x1b ;  /* 0x0000003434a47211 */ /* 0x000fe400078fdaff */
[----:B------:R-:W-:Y:S02]  /*5c30*/  PRMT R130, RZ, 0x7610, R130 ;  /* 0x00007610ff827816 */ /* 0x000fe40000000082 */
[----:B------:R-:W-:Y:S01]  /*5c40*/  PRMT R128, RZ, 0x7610, R128 ;  /* 0x00007610ff807816 */ /* 0x000fe20000000080 */
[----:B------:R-:W3:Y:S01]  /*5c50*/  @!P3 LDG.E.U16 R132, desc[UR18][R50.64+0x680] ;  /* 0x000680123284b981 */ /* 0x000ee2000c1e1500 */
[----:B------:R-:W-:-:S02]  /*5c60*/  PRMT R54, RZ, 0x7610, R54 ;  /* 0x00007610ff367816 */ /* 0x000fc40000000036 */
[----:B------:R-:W-:Y:S01]  /*5c70*/  PRMT R52, RZ, 0x7610, R52 ;  /* 0x00007610ff347816 */ /* 0x000fe20000000034 */
[----:B------:R-:W3:Y:S01]  /*5c80*/  @!P4 LDG.E.U16 R130, desc[UR18][R50.64+0x6c0] ;  /* 0x0006c0123282c981 */ /* 0x000ee2000c1e1500 */
[----:B------:R-:W-:Y:S02]  /*5c90*/  PRMT R49, RZ, 0x7610, R49 ;  /* 0x00007610ff317816 */ /* 0x000fe40000000031 */
[----:B------:R-:W-:Y:S01]  /*5ca0*/  LEA R164, R164, UR17, 0x1 ;  /* 0x00000011a4a47c11 */ /* 0x000fe2000f8e08ff */
[----:B------:R-:W3:Y:S04]  /*5cb0*/  @!P0 LDG.E.U16 R128, desc[UR18][R50.64+0x700] ;  /* 0x0007001232808981 */ /* 0x000ee8000c1e1500 */
[----:B------:R-:W3:Y:S04]  /*5cc0*/  @!P5 LDG.E.U16 R54, desc[UR18][R50.64+0x740] ;  /* 0x000740123236d981 */ /* 0x000ee8000c1e1500 */
[----:B------:R-:W3:Y:S04]  /*5cd0*/  @!P6 LDG.E.U16 R52, desc[UR18][R50.64+0x780] ;  /* 0x000780123234e981 */ /* 0x000ee8000c1e1500 */
[----:B------:R0:W3:Y:S04]  /*5ce0*/  @!P2 LDG.E.U16 R49, desc[UR18][R50.64+0x7c0] ;  /* 0x0007c0123231a981 */ /* 0x0000e8000c1e1500 */
[----:B------:R-:W-:Y:S04]  /*5cf0*/  LDS.U16 R65, [R164] ;  /* 0x00000000a4417984 */ /* 0x000fe80000000400 */
[----:B------:R-:W1:Y:S04]  /*5d00*/  LDS.U16 R64, [R164+0x2] ;  /* 0x00000200a4407984 */ /* 0x000e680000000400 */
[----:B------:R-:W1:Y:S04]  /*5d10*/  LDS.U16 R94, [R164+0x4] ;  /* 0x00000400a45e7984 */ /* 0x000e680000000400 */
[----:B------:R-:W1:Y:S04]  /*5d20*/  LDS.U16 R70, [R164+0x6] ;  /* 0x00000600a4467984 */ /* 0x000e680000000400 */
[----:B------:R-:W1:Y:S04]  /*5d30*/  LDS.U16 R78, [R164+0x8] ;  /* 0x00000800a44e7984 */ /* 0x000e680000000400 */
[----:B------:R-:W1:Y:S04]  /*5d40*/  LDS.U16 R77, [R164+0xa] ;  /* 0x00000a00a44d7984 */ /* 0x000e680000000400 */
[----:B------:R-:W1:Y:S04]  /*5d50*/  LDS.U16 R73, [R164+0xc] ;  /* 0x00000c00a4497984 */ /* 0x000e680000000400 */
[----:B------:R-:W1:Y:S04]  /*5d60*/  LDS.U16 R74, [R164+0xe] ;  /* 0x00000e00a44a7984 */ /* 0x000e680000000400 */
[----:B------:R-:W1:Y:S04]  /*5d70*/  LDS.U16 R82, [R164+0x10] ;  /* 0x00001000a4527984 */ /* 0x000e680000000400 */
[----:B------:R-:W-:Y:S04]  /*5d80*/  LDS.U16 R106, [R164+0x12] ;  /* 0x00001200a46a7984 */ /* 0x000fe80000000400 */
        /* <DEDUP_REMOVED lines=10> */
[----:B------:R-:W3:Y:S04]  /*5e30*/  LDS.U16 R109, [R164+0x28] ;  /* 0x00002800a46d7984 */ /* 0x000ee80000000400 */
[----:B------:R-:W3:Y:S04]  /*5e40*/  LDS.U16 R108, [R164+0x2a] ;  /* 0x00002a00a46c7984 */ /* 0x000ee80000000400 */
[----:B------:R-:W3:Y:S04]  /*5e50*/  LDS.U16 R111, [R164+0x2c] ;  /* 0x00002c00a46f7984 */ /* 0x000ee80000000400 */
[----:B------:R-:W3:Y:S04]  /*5e60*/  LDS.U16 R110, [R164+0x2e] ;  /* 0x00002e00a46e7984 */ /* 0x000ee80000000400 */
[----:B------:R-:W3:Y:S04]  /*5e70*/  LDS.U16 R116, [R164+0x30] ;  /* 0x00003000a4747984 */ /* 0x000ee80000000400 */
[----:B------:R-:W3:Y:S04]  /*5e80*/  LDS.U16 R115, [R164+0x32] ;  /* 0x00003200a4737984 */ /* 0x000ee80000000400 */
[----:B------:R-:W3:Y:S04]  /*5e90*/  LDS.U16 R118, [R164+0x34] ;  /* 0x00003400a4767984 */ /* 0x000ee80000000400 */
[----:B------:R-:W3:Y:S04]  /*5ea0*/  LDS.U16 R117, [R164+0x36] ;  /* 0x00003600a4757984 */ /* 0x000ee80000000400 */
[----:B------:R-:W-:Y:S04]  /*5eb0*/  LDS.U16 R122, [R164+0x38] ;  /* 0x00003800a47a7984 */ /* 0x000fe80000000400 */
[----:B0-----:R-:W0:Y:S04]  /*5ec0*/  LDS.U16 R51, [R164+0x3a] ;  /* 0x00003a00a4337984 */ /* 0x001e280000000400 */
[----:B------:R-:W-:Y:S04]  /*5ed0*/  LDS.U16 R48, [R164+0x3c] ;  /* 0x00003c00a4307984 */ /* 0x000fe80000000400 */
[----:B------:R-:W0:Y:S04]  /*5ee0*/  LDS.U16 R50, [R164+0x3e] ;  /* 0x00003e00a4327984 */ /* 0x000e280000000400 */
[----:B----4-:R-:W-:Y:S04]  /*5ef0*/  STS.U16 [R114+0x1080], R105 ;  /* 0x0010806972007388 */ /* 0x010fe80000000400 */
[----:B-----5:R-:W-:Y:S04]  /*5f00*/  STS.U16 [R71+0x10c0], R113 ;  /* 0x0010c07147007388 */ /* 0x020fe80000000400 */
[----:B--2---:R2:W-:Y:S02]  /*5f10*/  STS.U16 [R72+0x1100], R112 ;  /* 0x0011007048007388 */ /* 0x0045e40000000400 */
[----:B--2---:R-:W-:-:S02]  /*5f20*/  FMUL.FTZ R112, R41, R7 ;  /* 0x0000000729707220 */ /* 0x004fc40000410000 */
[----:B------:R2:W-:Y:S02]  /*5f30*/  STS.U16 [R75+0x1140], R76 ;  /* 0x0011404c4b007388 */ /* 0x0005e40000000400 */
[----:B------:R-:W-:-:S04]  /*5f40*/  FMUL.RZ R112, R112, 0.15915493667125701904 ;  /* 0x3e22f98370707820 */ /* 0x000fc8000040c000 */
[----:B------:R-:W-:Y:S08]  /*5f50*/  MUFU.SIN R72, R112 ;  /* 0x0000007000487308 */ /* 0x000ff00000000400 */
[----:B--2---:R2:W-:Y:S01]  /*5f60*/  MUFU.COS R75, R112 ;  /* 0x00000070004b7308 */ /* 0x0045e20000000000 */
[----:B------:R4:W-:Y:S01]  /*5f70*/  STS.U16 [R79+0x1180], R107 ;  /* 0x0011806b4f007388 */ /* 0x0009e20000000400 */
[----:B--2---:R-:W-:-:S04]  /*5f80*/  FMUL.FTZ R112, R41, R8 ;  /* 0x0000000829707220 */ /* 0x004fc80000410000 */
[----:B------:R-:W-:Y:S01]  /*5f90*/  FMUL.RZ R112, R112, 0.15915493667125701904 ;  /* 0x3e22f98370707820 */ /* 0x000fe2000040c000 */
[----:B------:R-:W-:-:S03]  /*5fa0*/  FMUL.FTZ R123, R40, 1.4426950216293334961 ;  /* 0x3fb8aa3b287b7820 */ /* 0x000fc60000410000 */
[----:B------:R-:W-:Y:S01]  /*5fb0*/  MUFU.SIN R76, R112 ;  /* 0x00000070004c7308 */ /* 0x000fe20000000400 */
[----:B------:R-:W-:Y:S07]  /*5fc0*/  STS.U16 [R100+0x11c0], R104 ;  /* 0x0011c06864007388 */ /* 0x000fee0000000400 */
[----:B----4-:R2:W-:Y:S01]  /*5fd0*/  MUFU.COS R79, R112 ;  /* 0x00000070004f7308 */ /* 0x0105e20000000000 */
[----:B------:R4:W-:Y:S01]  /*5fe0*/  STS.U16 [R84+0x1200], R99 ;  /* 0x0012006354007388 */ /* 0x0009e20000000400 */
[-C--:B--2---:R-:W-:Y:S01]  /*5ff0*/  FMUL.FTZ R112, R41, R9.reuse ;  /* 0x0000000929707220 */ /* 0x084fe20000410000 */
[----:B----4-:R-:W-:-:S03]  /*6000*/  FMUL.FTZ R99, R123, R9 ;  /* 0x000000097b637220 */ /* 0x010fc60000410000 */
[----:B------:R-:W-:Y:S01]  /*6010*/  FMUL.RZ R112, R112, 0.15915493667125701904 ;  /* 0x3e22f98370707820 */ /* 0x000fe2000040c000 */
[----:B------:R-:W-:Y:S01]  /*6020*/  FMUL.FTZ R100, R123, R8 ;  /* 0x000000087b647220 */ /* 0x000fe20000410000 */
[-C--:B------:R-:W-:Y:S02]  /*6030*/  FMUL.FTZ R119, R41, R5.reuse ;  /* 0x0000000529777220 */ /* 0x080fe40000410000 */
[----:B------:R-:W-:Y:S01]  /*6040*/  MUFU.SIN R107, R112 ;  /* 0x00000070006b7308 */ /* 0x000fe20000000400 */
[----:B------:R-:W-:Y:S01]  /*6050*/  FMUL.FTZ R40, R123, R5 ;  /* 0x000000057b287220 */ /* 0x000fe20000410000 */
[----:B------:R-:W-:-:S06]  /*6060*/  FMUL.RZ R119, R119, 0.15915493667125701904 ;  /* 0x3e22f98377777820 */ /* 0x000fcc000040c000 */
[----:B------:R-:W-:Y:S08]  /*6070*/  MUFU.COS R112, R112 ;  /* 0x0000007000707308 */ /* 0x000ff00000000000 */
[----:B------:R-:W-:Y:S01]  /*6080*/  MUFU.EX2 R99, R99 ;  /* 0x0000006300637308 */ /* 0x000fe20000000800 */
[----:B------:R-:W-:Y:S01]  /*6090*/  STS.U16 [R87+0x1240], R103 ;  /* 0x0012406757007388 */ /* 0x000fe20000000400 */
[----:B------:R-:W-:-:S06]  /*60a0*/  FMUL.FTZ R114, R41, R6 ;  /* 0x0000000629727220 */ /* 0x000fcc0000410000 */
[----:B------:R-:W2:Y:S01]  /*60b0*/  MUFU.EX2 R100, R100 ;  /* 0x0000006400647308 */ /* 0x000ea20000000800 */
[----:B------:R4:W-:Y:S01]  /*60c0*/  STS.U16 [R88+0x1280], R95 ;  /* 0x0012805f58007388 */ /* 0x0009e20000000400 */
[----:B------:R-:W-:Y:S01]  /*60d0*/  FMUL.FTZ R113, R123, R7 ;  /* 0x000000077b717220 */ /* 0x000fe20000410000 */
[----:B------:R-:W-:-:S05]  /*60e0*/  FMUL.RZ R114, R114, 0.15915493667125701904 ;  /* 0x3e22f98372727820 */ /* 0x000fca000040c000 */
[----:B------:R-:W-:Y:S01]  /*60f0*/  MUFU.SIN R66, R119 ;  /* 0x0000007700427308 */ /* 0x000fe20000000400 */
[-C--:B----4-:R-:W-:Y:S01]  /*6100*/  FMUL.FTZ R95, R41, R11.reuse ;  /* 0x0000000b295f7220 */ /* 0x090fe20000410000 */
[----:B------:R-:W-:-:S06]  /*6110*/  FMUL.FTZ R103, R123, R11 ;  /* 0x0000000b7b677220 */ /* 0x000fcc0000410000 */
[----:B------:R-:W-:Y:S01]  /*6120*/  MUFU.COS R119, R119 ;  /* 0x0000007700777308 */ /* 0x000fe20000000000 */
[----:B------:R-:W-:Y:S01]  /*6130*/  FMUL.RZ R95, R95, 0.15915493667125701904 ;  /* 0x3e22f9835f5f7820 */ /* 0x000fe2000040c000 */
[----:B------:R-:W-:Y:S01]  /*6140*/  SHF.L.U32 R121, R159, 0x4, RZ ;  /* 0x000000049f797819 */ /* 0x000fe200000006ff */
[----:B------:R-:W-:Y:S05]  /*6150*/  STS.U16 [R67+0x12c0], R91 ;  /* 0x0012c05b43007388 */ /* 0x000fea0000000400 */
[----:B------:R-:W4:Y:S01]  /*6160*/  MUFU.EX2 R40, R40 ;  /* 0x0000002800287308 */ /* 0x000f220000000800 */
[----:B------:R5:W-:Y:S01]  /*6170*/  STS.U16 [R96+0x1300], R83 ;  /* 0x0013005360007388 */ /* 0x000be20000000400 */
[C---:B--2---:R-:W-:Y:S01]  /*6180*/  FMUL.FTZ R79, R100.reuse, R79 ;  /* 0x0000004f644f7220 */ /* 0x044fe20000410000 */
[----:B------:R-:W-:-:S05]  /*6190*/  FMUL.FTZ R76, R100, R76 ;  /* 0x0000004c644c7220 */ /* 0x000fca0000410000 */
[----:B------:R-:W-:Y:S01]  /*61a0*/  MUFU.SIN R105, R114 ;  /* 0x0000007200697308 */ /* 0x000fe20000000400 */
[----:B-----5:R-:W-:Y:S01]  /*61b0*/  FMUL.FTZ R83, R99, R112 ;  /* 0x0000007063537220 */ /* 0x020fe20000410000 */
[----:B------:R-:W-:-:S06]  /*61c0*/  IADD3 R112, R121, 0x1, RZ ;  /* 0x0000000179707810 */ /* 0x000fcc0007ffe0ff */
[----:B------:R2:W-:Y:S01]  /*61d0*/  MUFU.COS R71, R114 ;  /* 0x0000007200477308 */ /* 0x0005e20000000000 */
[----:B------:R-:W-:Y:S01]  /*61e0*/  ISETP.GE.U32.AND P3, PT, R112, UR16, PT ;  /* 0x0000001070007c0c */ /* 0x000fe2000bf66070 */
[----:B------:R-:W-:Y:S01]  /*61f0*/  FMUL.FTZ R100, R123, R12 ;  /* 0x0000000c7b647220 */ /* 0x000fe20000410000 */
[----:B------:R-:W-:-:S05]  /*6200*/  IADD3 R112, R121, 0x3, RZ ;  /* 0x0000000379707810 */ /* 0x000fca0007ffe0ff */
[----:B------:R-:W5:Y:S01]  /*6210*/  MUFU.EX2 R113, R113 ;  /* 0x0000007100717308 */ /* 0x000f620000000800 */
[----:B--2---:R-:W-:-:S07]  /*6220*/  FMUL.FTZ R114, R123, R6 ;  /* 0x000000067b727220 */ /* 0x004fce0000410000 */
[----:B------:R-:W-:Y:S08]  /*6230*/  MUFU.SIN R88, R95 ;  /* 0x0000005f00587308 */ /* 0x000ff00000000400 */
[----:B------:R2:W-:Y:S01]  /*6240*/  MUFU.COS R91, R95 ;  /* 0x0000005f005b7308 */ /* 0x0005e20000000000 */
[----:B----4-:R-:W-:-:S07]  /*6250*/  FMUL.FTZ R67, R40, R119 ;  /* 0x0000007728437220 */ /* 0x010fce0000410000 */
[----:B------:R-:W4:Y:S01]  /*6260*/  MUFU.EX2 R103, R103 ;  /* 0x0000006700677308 */ /* 0x000f220000000800 */
[----:B--2---:R-:W-:-:S04]  /*6270*/  FMUL.FTZ R95, R41, R12 ;  /* 0x0000000c295f7220 */ /* 0x004fc80000410000 */
[----:B------:R-:W-:Y:S01]  /*6280*/  FMUL.RZ R95, R95, 0.15915493667125701904 ;  /* 0x3e22f9835f5f7820 */ /* 0x000fe2000040c000 */
[----:B------:R-:W-:Y:S02]  /*6290*/  FMUL.FTZ R66, R40, R66 ;  /* 0x0000004228427220 */ /* 0x000fe40000410000 */
[----:B------:R-:W2:Y:S01]  /*62a0*/  MUFU.EX2 R114, R114 ;  /* 0x0000007200727308 */ /* 0x000ea20000000800 */
[----:B------:R-:W-:Y:S02]  /*62b0*/  ISETP.GE.U32.AND P5, PT, R112, UR16, PT ;  /* 0x0000001070007c0c */ /* 0x000fe4000bfa6070 */
[----:B------:R-:W-:-:S05]  /*62c0*/  IADD3 R112, R121, 0x4, RZ ;  /* 0x0000000479707810 */ /* 0x000fca0007ffe0ff */
[----:B------:R-:W-:Y:S01]  /*62d0*/  MUFU.SIN R40, R95 ;  /* 0x0000005f00287308 */ /* 0x000fe20000000400 */
[----:B------:R-:W-:Y:S01]  /*62e0*/  ISETP.GE.U32.AND P6, PT, R112, UR16, PT ;  /* 0x0000001070007c0c */ /* 0x000fe2000bfc6070 */
[----:B-1----:R-:W-:Y:S01]  /*62f0*/  HADD2.F32 R64, -RZ, R64.H0_H0 ;  /* 0x20000040ff407230 */ /* 0x002fe20000004100 */
[----:B------:R-:W-:-:S05]  /*6300*/  IADD3 R112, R121, 0x5, RZ ;  /* 0x0000000579707810 */ /* 0x000fca0007ffe0ff */
[----:B------:R-:W-:Y:S01]  /*6310*/  MUFU.COS R95, R95 ;  /* 0x0000005f005f7308 */ /* 0x000fe20000000000 */
[----:B------:R-:W-:Y:S01]  /*6320*/  FMUL.FTZ R104, R41, R10 ;  /* 0x0000000a29687220 */ /* 0x000fe20000410000 */
[----:B------:R-:W-:-:S06]  /*6330*/  HADD2.F32 R65, -RZ, R65.H0_H0 ;  /* 0x20000041ff417230 */ /* 0x000fcc0000004100 */
[----:B------:R-:W1:Y:S01]  /*6340*/  MUFU.EX2 R100, R100 ;  /* 0x0000006400647308 */ /* 0x000e620000000800 */
[C---:B-----5:R-:W-:Y:S01]  /*6350*/  FMUL.FTZ R75, R113.reuse, R75 ;  /* 0x0000004b714b7220 */ /* 0x060fe20000410000 */
[----:B------:R-:W-:Y:S01]  /*6360*/  FMUL.FTZ R72, R113, R72 ;  /* 0x0000004871487220 */ /* 0x000fe20000410000 */
[----:B------:R-:W-:Y:S01]  /*6370*/  IADD3 R113, R121, 0x2, RZ ;  /* 0x0000000279717810 */ /* 0x000fe20007ffe0ff */
[C---:B----4-:R-:W-:Y:S01]  /*6380*/  FMUL.FTZ R91, R103.reuse, R91 ;  /* 0x0000005b675b7220 */ /* 0x050fe20000410000 */
[----:B------:R-:W-:Y:S01]  /*6390*/  FMUL.FTZ R88, R103, R88 ;  /* 0x0000005867587220 */ /* 0x000fe20000410000 */
[----:B------:R-:W-:Y:S01]  /*63a0*/  ISETP.GE.U32.AND P0, PT, R112, UR16, PT ;  /* 0x0000001070007c0c */ /* 0x000fe2000bf06070 */
[----:B------:R-:W-:Y:S02]  /*63b0*/  HADD2.F32 R94, -RZ, R94.H0_H0 ;  /* 0x2000005eff5e7230 */ /* 0x000fe40000004100 */
[----:B------:R-:W-:Y:S01]  /*63c0*/  FMUL.RZ R104, R104, 0.15915493667125701904 ;  /* 0x3e22f98368687820 */ /* 0x000fe2000040c000 */
[----:B------:R-:W-:-:S02]  /*63d0*/  HADD2.F32 R70, -RZ, R70.H0_H0 ;  /* 0x20000046ff467230 */ /* 0x000fc40000004100 */
[----:B------:R-:W-:Y:S01]  /*63e0*/  FMUL.FTZ R103, R41, R14 ;  /* 0x0000000e29677220 */ /* 0x000fe20000410000 */
[----:B------:R-:W-:Y:S01]  /*63f0*/  ISETP.GE.U32.AND P2, PT, R121, UR16, PT ;  /* 0x0000001079007c0c */ /* 0x000fe2000bf46070 */
[C---:B------:R-:W-:Y:S01]  /*6400*/  FMUL.FTZ R112, R127.reuse, R64 ;  /* 0x000000407f707220 */ /* 0x040fe20000410000 */
[----:B------:R-:W-:Y:S02]  /*6410*/  HADD2.F32 R78, -RZ, R78.H0_H0 ;  /* 0x2000004eff4e7230 */ /* 0x000fe40000004100 */
[----:B------:R-:W-:Y:S01]  /*6420*/  FMUL.FTZ R65, R127, R65 ;  /* 0x000000417f417220 */ /* 0x000fe20000410000 */
[----:B------:R-:W-:Y:S01]  /*6430*/  ISETP.GE.U32.AND P4, PT, R113, UR16, PT ;  /* 0x0000001071007c0c */ /* 0x000fe2000bf86070 */
[----:B------:R4:W-:Y:S01]  /*6440*/  STS.U16 [R68+0x1340], R69 ;  /* 0x0013404544007388 */ /* 0x0009e20000000400 */
[----:B------:R-:W-:Y:S01]  /*6450*/  IADD3 R113, R121, 0x6, RZ ;  /* 0x0000000679717810 */ /* 0x000fe20007ffe0ff */
[----:B------:R-:W-:Y:S01]  /*6460*/  HADD2.F32 R77, -RZ, R77.H0_H0 ;  /* 0x2000004dff4d7230 */ /* 0x000fe20000004100 */
[----:B------:R-:W-:Y:S01]  /*6470*/  MUFU.SIN R84, R104 ;  /* 0x0000006800547308 */ /* 0x000fe20000000400 */
[C---:B--2---:R-:W-:Y:S01]  /*6480*/  FMUL.FTZ R71, R114.reuse, R71 ;  /* 0x0000004772477220 */ /* 0x044fe20000410000 */
[----:B------:R-:W-:Y:S01]  /*6490*/  FMUL.FTZ R105, R114, R105 ;  /* 0x0000006972697220 */ /* 0x000fe20000410000 */
[----:B------:R-:W-:Y:S01]  /*64a0*/  FMUL.RZ R103, R103, 0.15915493667125701904 ;  /* 0x3e22f98367677820 */ /* 0x000fe2000040c000 */
[----:B------:R-:W-:Y:S01]  /*64b0*/  FSEL R64, R66, RZ, !P2 ;  /* 0x000000ff42407208 */ /* 0x000fe20005000000 */
[----:B------:R-:W-:Y:S01]  /*64c0*/  FMUL.FTZ R70, R125, R70 ;  /* 0x000000467d467220 */ /* 0x000fe20000410000 */
[----:B------:R-:W-:Y:S01]  /*64d0*/  FSEL R66, R112, RZ, !P2 ;  /* 0x000000ff70427208 */ /* 0x000fe20005000000 */
[----:B----4-:R-:W-:Y:S01]  /*64e0*/  FMUL.FTZ R68, R123, R14 ;  /* 0x0000000e7b447220 */ /* 0x010fe20000410000 */
[----:B------:R2:W-:Y:S01]  /*64f0*/  MUFU.COS R87, R104 ;  /* 0x0000006800577308 */ /* 0x0005e20000000000 */
[----:B------:R-:W-:Y:S01]  /*6500*/  FMUL.FTZ R69, R125, R94 ;  /* 0x0000005e7d457220 */ /* 0x000fe20000410000 */
[----:B------:R-:W-:Y:S01]  /*6510*/  FMUL.FTZ R78, R163, R78 ;  /* 0x0000004ea34e7220 */ /* 0x000fe20000410000 */
[----:B------:R-:W-:-:S02]  /*6520*/  FSEL R65, R65, RZ, !P2 ;  /* 0x000000ff41417208 */ /* 0x000fc40005000000 */
[----:B------:R-:W-:Y:S02]  /*6530*/  FSEL R67, R67, 1, !P2 ;  /* 0x3f80000043437808 */ /* 0x000fe40005000000 */
[----:B------:R-:W-:Y:S01]  /*6540*/  IADD3 R112, R121, 0x7, RZ ;  /* 0x0000000779707810 */ /* 0x000fe20007ffe0ff */
[----:B--2---:R-:W-:Y:S01]  /*6550*/  FMUL.FTZ R104, R123, R10 ;  /* 0x0000000a7b687220 */ /* 0x004fe20000410000 */
[----:B------:R-:W-:Y:S01]  /*6560*/  ISETP.GE.U32.AND P2, PT, R113, UR16, PT ;  /* 0x0000001071007c0c */ /* 0x000fe2000bf46070 */
[C---:B-1----:R-:W-:Y:S01]  /*6570*/  FMUL.FTZ R95, R100.reuse, R95 ;  /* 0x0000005f645f7220 */ /* 0x042fe20000410000 */
[----:B------:R-:W-:Y:S01]  /*6580*/  FMUL.FTZ R40, R100, R40 ;  /* 0x0000002864287220 */ /* 0x000fe20000410000 */
[----:B------:R1:W-:Y:S01]  /*6590*/  MUFU.EX2 R94, R68 ;  /* 0x00000044005e7308 */ /* 0x0003e20000000800 */
[----:B------:R-:W-:Y:S01]  /*65a0*/  FMUL.FTZ R113, R163, R77 ;  /* 0x0000004da3717220 */ /* 0x000fe20000410000 */
[----:B------:R-:W-:Y:S01]  /*65b0*/  FSEL R69, R69, RZ, !P3 ;  /* 0x000000ff45457208 */ /* 0x000fe20005800000 */
[----:B------:R-:W-:Y:S01]  /*65c0*/  HADD2.F32 R77, -RZ, R73.H0_H0 ;  /* 0x20000049ff4d7230 */ /* 0x000fe20000004100 */
[----:B------:R-:W-:-:S02]  /*65d0*/  FSEL R70, R70, RZ, !P3 ;  /* 0x000000ff46467208 */ /* 0x000fc40005800000 */
[----:B------:R-:W-:Y:S02]  /*65e0*/  FSEL R71, R71, 1, !P3 ;  /* 0x3f80000047477808 */ /* 0x000fe40005800000 */
[----:B------:R-:W-:Y:S01]  /*65f0*/  MUFU.SIN R100, R103 ;  /* 0x0000006700647308 */ /* 0x000fe20000000400 */
[----:B-1----:R-:W-:Y:S02]  /*6600*/  FSEL R68, R105, RZ, !P3 ;  /* 0x000000ff69447208 */ /* 0x002fe40005800000 */
[----:B------:R-:W-:Y:S01]  /*6610*/  ISETP.GE.U32.AND P3, PT, R112, UR16, PT ;  /* 0x0000001070007c0c */ /* 0x000fe2000bf66070 */
[----:B------:R-:W-:Y:S01]  /*6620*/  HADD2.F32 R112, -RZ, R74.H0_H0 ;  /* 0x2000004aff707230 */ /* 0x000fe20000004100 */
[----:B------:R-:W-:Y:S02]  /*6630*/  FSEL R73, R78, RZ, !P4 ;  /* 0x000000ff4e497208 */ /* 0x000fe40006000000 */
[----:B------:R-:W-:Y:S01]  /*6640*/  IADD3 R78, R121, 0x8, RZ ;  /* 0x00000008794e7810 */ /* 0x000fe20007ffe0ff */
[----:B------:R-:W1:Y:S01]  /*6650*/  MUFU.COS R103, R103 ;  /* 0x0000006700677308 */ /* 0x000e620000000000 */
[----:B------:R-:W-:-:S02]  /*6660*/  FSEL R72, R72, RZ, !P4 ;  /* 0x000000ff48487208 */ /* 0x000fc40006000000 */
[----:B------:R-:W-:Y:S02]  /*6670*/  FSEL R74, R113, RZ, !P4 ;  /* 0x000000ff714a7208 */ /* 0x000fe40006000000 */
[----:B------:R-:W-:-:S03]  /*6680*/  FSEL R75, R75, 1, !P4 ;  /* 0x3f8000004b4b7808 */ /* 0x000fc60006000000 */
[----:B------:R-:W2:Y:S01]  /*6690*/  MUFU.EX2 R104, R104 ;  /* 0x0000006800687308 */ /* 0x000ea20000000800 */
[----:B------:R-:W-:Y:S01]  /*66a0*/  ISETP.GE.U32.AND P4, PT, R78, UR16, PT ;  /* 0x000000104e007c0c */ /* 0x000fe2000bf86070 */
[C---:B------:R-:W-:Y:S01]  /*66b0*/  FMUL.FTZ R77, R162.reuse, R77 ;  /* 0x0000004da24d7220 */ /* 0x040fe20000410000 */
[----:B------:R-:W-:Y:S01]  /*66c0*/  FMUL.FTZ R78, R162, R112 ;  /* 0x00000070a24e7220 */ /* 0x000fe20000410000 */
[----:B------:R-:W-:Y:S01]  /*66d0*/  IADD3 R112, R121, 0x9, RZ ;  /* 0x0000000979707810 */ /* 0x000fe20007ffe0ff */
[----:B------:R-:W-:Y:S01]  /*66e0*/  HADD2.F32 R82, -RZ, R82.H0_H0 ;  /* 0x20000052ff527230 */ /* 0x000fe20000004100 */
[----:B------:R-:W-:Y:S02]  /*66f0*/  FSEL R76, R76, RZ, !P5 ;  /* 0x000000ff4c4c7208 */ /* 0x000fe40006800000 */
[----:B------:R-:W-:Y:S02]  /*6700*/  FSEL R77, R77, RZ, !P5 ;  /* 0x000000ff4d4d7208 */ /* 0x000fe40006800000 */
[----:B------:R-:W-:-:S02]  /*6710*/  FSEL R78, R78, RZ, !P5 ;  /* 0x000000ff4e4e7208 */ /* 0x000fc40006800000 */
[----:B------:R-:W-:Y:S01]  /*6720*/  FSEL R79, R79, 1, !P5 ;  /* 0x3f8000004f4f7808 */ /* 0x000fe20006800000 */
[----:B------:R-:W-:Y:S01]  /*6730*/  HADD2.F32 R89, -RZ, R89.H0_H0 ;  /* 0x20000059ff597230 */ /* 0x000fe20000004100 */
[----:B------:R-:W-:Y:S01]  /*6740*/  ISETP.GE.U32.AND P5, PT, R112, UR16, PT ;  /* 0x0000001070007c0c */ /* 0x000fe2000bfa6070 */
[----:B------:R-:W-:Y:S02]  /*6750*/  HADD2.F32 R112, -RZ, R106.H0_H0 ;  /* 0x2000006aff707230 */ /* 0x000fe40000004100 */
[----:B------:R-:W-:Y:S02]  /*6760*/  HADD2.F32 R90, -RZ, R90.H0_H0 ;  /* 0x2000005aff5a7230 */ /* 0x000fe40000004100 */
[----:B------:R-:W-:Y:S01]  /*6770*/  FMUL.FTZ R96, R41, R13 ;  /* 0x0000000d29607220 */ /* 0x000fe20000410000 */
[----:B------:R4:W-:Y:S01]  /*6780*/  STS.U16 [R80+0x1380], R81 ;  /* 0x0013805150007388 */ /* 0x0009e20000000400 */
[C---:B-1----:R-:W-:Y:S01]  /*6790*/  FMUL.FTZ R103, R94.reuse, R103 ;  /* 0x000000675e677220 */ /* 0x042fe20000410000 */
[----:B------:R-:W-:Y:S01]  /*67a0*/  FMUL.FTZ R100, R94, R100 ;  /* 0x000000645e647220 */ /* 0x000fe20000410000 */
[----:B------:R-:W-:Y:S01]  /*67b0*/  FMUL.FTZ R107, R99, R107 ;  /* 0x0000006b636b7220 */ /* 0x000fe20000410000 */
[C---:B--2---:R-:W-:Y:S01]  /*67c0*/  FMUL.FTZ R87, R104.reuse, R87 ;  /* 0x0000005768577220 */ /* 0x044fe20000410000 */
[----:B------:R-:W-:Y:S01]  /*67d0*/  FMUL.FTZ R84, R104, R84 ;  /* 0x0000005468547220 */ /* 0x000fe20000410000 */
[C---:B------:R-:W-:Y:S01]  /*67e0*/  FMUL.FTZ R94, R37.reuse, R89 ;  /* 0x00000059255e7220 */ /* 0x040fe20000410000 */
[----:B------:R-:W-:Y:S01]  /*67f0*/  FMUL.FTZ R90, R37, R90 ;  /* 0x0000005a255a7220 */ /* 0x000fe20000410000 */
[----:B------:R-:W-:Y:S01]  /*6800*/  FMUL.RZ R99, R96, 0.15915493667125701904 ;  /* 0x3e22f98360637820 */ /* 0x000fe2000040c000 */
[C---:B----4-:R-:W-:Y:S01]  /*6810*/  FMUL.FTZ R81, R161.reuse, R82 ;  /* 0x00000052a1517220 */ /* 0x050fe20000410000 */
[----:B------:R-:W-:Y:S01]  /*6820*/  FMUL.FTZ R82, R161, R112 ;  /* 0x00000070a1527220 */ /* 0x000fe20000410000 */
[----:B------:R-:W-:Y:S01]  /*6830*/  FMUL.FTZ R104, R123, R13 ;  /* 0x0000000d7b687220 */ /* 0x000fe20000410000 */
[----:B------:R-:W-:-:S02]  /*6840*/  HADD2.F32 R89, -RZ, R85.H0_H0 ;  /* 0x20000055ff597230 */ /* 0x000fc40000004100 */
[----:B------:R-:W-:Y:S01]  /*6850*/  HADD2.F32 R112, -RZ, R86.H0_H0 ;  /* 0x20000056ff707230 */ /* 0x000fe20000004100 */
[----:B------:R-:W-:Y:S01]  /*6860*/  FSEL R86, R90, RZ, !P0 ;  /* 0x000000ff5a567208 */ /* 0x000fe20004000000 */
[----:B------:R-:W-:Y:S01]  /*6870*/  MUFU.SIN R96, R99 ;  /* 0x0000006300607308 */ /* 0x000fe20000000400 */
[C---:B------:R-:W-:Y:S01]  /*6880*/  IADD3 R90, R121.reuse, 0xb, RZ ;  /* 0x0000000b795a7810 */ /* 0x040fe20007ffe0ff */
[C---:B------:R-:W-:Y:S01]  /*6890*/  FMUL.FTZ R89, R38.reuse, R89 ;  /* 0x0000005926597220 */ /* 0x040fe20000410000 */
[----:B------:R-:W-:Y:S01]  /*68a0*/  FMUL.FTZ R112, R38, R112 ;  /* 0x0000007026707220 */ /* 0x000fe20000410000 */
[----:B------:R-:W-:Y:S01]  /*68b0*/  FSEL R85, R94, RZ, !P0 ;  /* 0x000000ff5e557208 */ /* 0x000fe20004000000 */
[----:B------:R-:W-:Y:S01]  /*68c0*/  HADD2.F32 R93, -RZ, R93.H0_H0 ;  /* 0x2000005dff5d7230 */ /* 0x000fe20000004100 */
[----:B------:R-:W-:Y:S01]  /*68d0*/  IADD3 R94, R121, 0xc, RZ ;  /* 0x0000000c795e7810 */ /* 0x000fe20007ffe0ff */
[----:B------:R-:W-:Y:S01]  /*68e0*/  HADD2.F32 R92, -RZ, R92.H0_H0 ;  /* 0x2000005cff5c7230 */ /* 0x000fe20000004100 */
[----:B------:R-:W-:Y:S01]  /*68f0*/  MUFU.COS R99, R99 ;  /* 0x0000006300637308 */ /* 0x000fe20000000000 */
[----:B------:R-:W-:-:S02]  /*6900*/  FSEL R84, R84, RZ, !P0 ;  /* 0x000000ff54547208 */ /* 0x000fc40004000000 */
[----:B------:R-:W-:Y:S02]  /*6910*/  FSEL R87, R87, 1, !P0 ;  /* 0x3f80000057577808 */ /* 0x000fe40004000000 */
[----:B------:R-:W-:-:S03]  /*6920*/  ISETP.GE.U32.AND P0, PT, R90, UR16, PT ;  /* 0x000000105a007c0c */ /* 0x000fc6000bf06070 */
[----:B------:R-:W1:Y:S01]  /*6930*/  MUFU.EX2 R104, R104 ;  /* 0x0000006800687308 */ /* 0x000e620000000800 */
[----:B------:R-:W-:Y:S02]  /*6940*/  FSEL R88, R88, RZ, !P2 ;  /* 0x000000ff58587208 */ /* 0x000fe40005000000 */
[----:B------:R-:W-:Y:S02]  /*6950*/  FSEL R89, R89, RZ, !P2 ;  /* 0x000000ff59597208 */ /* 0x000fe40005000000 */
[----:B------:R-:W-:Y:S02]  /*6960*/  FSEL R90, R112, RZ, !P2 ;  /* 0x000000ff705a7208 */ /* 0x000fe40005000000 */
[----:B------:R-:W-:Y:S01]  /*6970*/  FSEL R91, R91, 1, !P2 ;  /* 0x3f8000005b5b7808 */ /* 0x000fe20005000000 */
[C---:B------:R-:W-:Y:S01]  /*6980*/  FMUL.FTZ R93, R39.reuse, R93 ;  /* 0x0000005d275d7220 */ /* 0x040fe20000410000 */
[----:B------:R-:W-:Y:S01]  /*6990*/  ISETP.GE.U32.AND P2, PT, R94, UR16, PT ;  /* 0x000000105e007c0c */ /* 0x000fe2000bf46070 */
[----:B------:R-:W-:Y:S01]  /*69a0*/  FMUL.FTZ R94, R39, R92 ;  /* 0x0000005c275e7220 */ /* 0x000fe20000410000 */
[----:B------:R-:W-:Y:S01]  /*69b0*/  FSEL R92, R40, RZ, !P3 ;  /* 0x000000ff285c7208 */ /* 0x000fe20005800000 */
[----:B------:R-:W-:Y:S01]  /*69c0*/  FMUL.FTZ R105, R41, R15 ;  /* 0x0000000f29697220 */ /* 0x000fe20000410000 */
[----:B------:R-:W-:Y:S01]  /*69d0*/  IADD3 R40, R121, 0xd, RZ ;  /* 0x0000000d79287810 */ /* 0x000fe20007ffe0ff */
[C---:B------:R-:W-:Y:S01]  /*69e0*/  FMUL.FTZ R113, R41.reuse, R17 ;  /* 0x0000001129717220 */ /* 0x040fe20000410000 */
[----:B------:R-:W-:Y:S01]  /*69f0*/  FMUL.FTZ R126, R41, R18 ;  /* 0x00000012297e7220 */ /* 0x000fe20000410000 */
[----:B------:R-:W-:-:S02]  /*6a00*/  FSEL R93, R93, RZ, !P3 ;  /* 0x000000ff5d5d7208 */ /* 0x000fc40005800000 */
[----:B------:R-:W-:Y:S02]  /*6a10*/  FSEL R94, R94, RZ, !P3 ;  /* 0x000000ff5e5e7208 */ /* 0x000fe40005800000 */
[----:B------:R-:W-:Y:S01]  /*6a20*/  FSEL R95, R95, 1, !P3 ;  /* 0x3f8000005f5f7808 */ /* 0x000fe20005800000 */
[----:B------:R-:W-:Y:S01]  /*6a30*/  FMUL.RZ R105, R105, 0.15915493667125701904 ;  /* 0x3e22f98369697820 */ /* 0x000fe2000040c000 */
[----:B------:R-:W-:Y:S01]  /*6a40*/  ISETP.GE.U32.AND P3, PT, R40, UR16, PT ;  /* 0x0000001028007c0c */ /* 0x000fe2000bf66070 */
[----:B------:R-:W-:Y:S01]  /*6a50*/  FMUL.FTZ R120, R123, R15 ;  /* 0x0000000f7b787220 */ /* 0x000fe20000410000 */
[----:B------:R-:W-:Y:S01]  /*6a60*/  FSEL R80, R107, RZ, !P6 ;  /* 0x000000ff6b507208 */ /* 0x000fe20007000000 */
[----:B------:R-:W-:Y:S01]  /*6a70*/  FMUL.RZ R113, R113, 0.15915493667125701904 ;  /* 0x3e22f98371717820 */ /* 0x000fe2000040c000 */
[C---:B------:R-:W-:Y:S01]  /*6a80*/  FMUL.FTZ R40, R123.reuse, R17 ;  /* 0x000000117b287220 */ /* 0x040fe20000410000 */
[----:B------:R-:W-:Y:S01]  /*6a90*/  FMUL.RZ R126, R126, 0.15915493667125701904 ;  /* 0x3e22f9837e7e7820 */ /* 0x000fe2000040c000 */
[----:B------:R-:W-:Y:S01]  /*6aa0*/  FMUL.FTZ R124, R123, R18 ;  /* 0x000000127b7c7220 */ /* 0x000fe20000410000 */
[----:B------:R-:W-:Y:S01]  /*6ab0*/  FMUL.FTZ R107, R41, R16 ;  /* 0x00000010296b7220 */ /* 0x000fe20000410000 */
[----:B------:R-:W-:-:S02]  /*6ac0*/  HADD2.F32 R119, -RZ, R98.H0_H0 ;  /* 0x20000062ff777230 */ /* 0x000fc40000004100 */
[C---:B-1----:R-:W-:Y:S01]  /*6ad0*/  FMUL.FTZ R99, R104.reuse, R99 ;  /* 0x0000006368637220 */ /* 0x042fe20000410000 */
[----:B------:R-:W-:Y:S02]  /*6ae0*/  HADD2.F32 R101, -RZ, R101.H0_H0 ;  /* 0x20000065ff657230 */ /* 0x000fe40000004100 */
[----:B------:R-:W-:Y:S01]  /*6af0*/  FMUL.FTZ R96, R104, R96 ;  /* 0x0000006068607220 */ /* 0x000fe20000410000 */
[----:B------:R-:W-:Y:S01]  /*6b00*/  HADD2.F32 R102, -RZ, R102.H0_H0 ;  /* 0x20000066ff667230 */ /* 0x000fe20000004100 */
[----:B------:R-:W-:Y:S01]  /*6b10*/  IADD3 R106, R121, 0xa, RZ ;  /* 0x0000000a796a7810 */ /* 0x000fe20007ffe0ff */
[----:B------:R-:W-:Y:S01]  /*6b20*/  MUFU.SIN R104, R105 ;  /* 0x0000006900687308 */ /* 0x000fe20000000400 */
[----:B------:R-:W-:Y:S01]  /*6b30*/  FMUL.RZ R107, R107, 0.15915493667125701904 ;  /* 0x3e22f9836b6b7820 */ /* 0x000fe2000040c000 */
[----:B------:R-:W-:Y:S01]  /*6b40*/  FMUL.FTZ R125, R123, R16 ;  /* 0x000000107b7d7220 */ /* 0x000fe20000410000 */
[----:B------:R-:W-:Y:S01]  /*6b50*/  HADD2.F32 R98, -RZ, R97.H0_H0 ;  /* 0x20000061ff627230 */ /* 0x000fe20000004100 */
[----:B------:R-:W-:Y:S01]  /*6b60*/  FSEL R81, R81, RZ, !P6 ;  /* 0x000000ff51517208 */ /* 0x000fe20007000000 */
[----:B------:R-:W-:-:S03]  /*6b70*/  FMUL.FTZ R97, R56, R119 ;  /* 0x0000007738617220 */ /* 0x000fc60000410000 */
[----:B------:R-:W-:Y:S01]  /*6b80*/  MUFU.SIN R112, R113 ;  /* 0x0000007100707308 */ /* 0x000fe20000000400 */
[----:B------:R-:W-:Y:S01]  /*6b90*/  FSEL R82, R82, RZ, !P6 ;  /* 0x000000ff52527208 */ /* 0x000fe20007000000 */
[----:B------:R-:W-:Y:S01]  /*6ba0*/  FMUL.FTZ R101, R57, R101 ;  /* 0x0000006539657220 */ /* 0x000fe20000410000 */
[----:B------:R-:W-:Y:S01]  /*6bb0*/  FSEL R83, R83, 1, !P6 ;  /* 0x3f80000053537808 */ /* 0x000fe20007000000 */
[----:B------:R-:W-:-:S04]  /*6bc0*/  FMUL.FTZ R102, R57, R102 ;  /* 0x0000006639667220 */ /* 0x000fc80000410000 */
[----:B------:R-:W-:Y:S01]  /*6bd0*/  MUFU.SIN R114, R126 ;  /* 0x0000007e00727308 */ /* 0x000fe20000000400 */
[----:B------:R-:W-:Y:S02]  /*6be0*/  ISETP.GE.U32.AND P6, PT, R106, UR16, PT ;  /* 0x000000106a007c0c */ /* 0x000fe4000bfc6070 */
[----:B------:R-:W-:-:S05]  /*6bf0*/  IADD3 R119, R121, 0xe, RZ ;  /* 0x0000000e79777810 */ /* 0x000fca0007ffe0ff */
[----:B------:R-:W-:Y:S01]  /*6c00*/  MUFU.COS R105, R105 ;  /* 0x0000006900697308 */ /* 0x000fe20000000000 */
[----:B------:R-:W-:Y:S01]  /*6c10*/  IADD3 R121, R121, 0xf, RZ ;  /* 0x0000000f79797810 */ /* 0x000fe20007ffe0ff */
[----:B------:R-:W-:-:S06]  /*6c20*/  FMUL.FTZ R98, R56, R98 ;  /* 0x0000006238627220 */ /* 0x000fcc0000410000 */
[----:B------:R-:W1:Y:S01]  /*6c30*/  MUFU.EX2 R120, R120 ;  /* 0x0000007800787308 */ /* 0x000e620000000800 */
[----:B------:R-:W-:-:S07]  /*6c40*/  FSEL R100, R100, RZ, !P5 ;  /* 0x000000ff64647208 */ /* 0x000fce0006800000 */
[----:B------:R-:W-:Y:S01]  /*6c50*/  MUFU.COS R113, R113 ;  /* 0x0000007100717308 */ /* 0x000fe20000000000 */
[----:B------:R-:W-:-:S07]  /*6c60*/  FSEL R101, R101, RZ, !P5 ;  /* 0x000000ff65657208 */ /* 0x000fce0006800000 */
[----:B------:R-:W2:Y:S01]  /*6c70*/  MUFU.EX2 R40, R40 ;  /* 0x0000002800287308 */ /* 0x000ea20000000800 */
[----:B------:R-:W-:-:S07]  /*6c80*/  FSEL R102, R102, RZ, !P5 ;  /* 0x000000ff66667208 */ /* 0x000fce0006800000 */
[----:B------:R-:W-:Y:S01]  /*6c90*/  MUFU.COS R126, R126 ;  /* 0x0000007e007e7308 */ /* 0x000fe20000000000 */
[----:B------:R-:W-:-:S07]  /*6ca0*/  FSEL R103, R103, 1, !P5 ;  /* 0x3f80000067677808 */ /* 0x000fce0006800000 */
[----:B------:R-:W4:Y:S01]  /*6cb0*/  MUFU.EX2 R124, R124 ;  /* 0x0000007c007c7308 */ /* 0x000f220000000800 */
[----:B------:R-:W-:Y:S01]  /*6cc0*/  ISETP.GE.U32.AND P5, PT, R121, UR16, PT ;  /* 0x0000001079007c0c */ /* 0x000fe2000bfa6070 */
[----:B------:R-:W-:-:S06]  /*6cd0*/  FMUL.FTZ R121, R41, R19 ;  /* 0x0000001329797220 */ /* 0x000fcc0000410000 */
[----:B------:R-:W-:Y:S01]  /*6ce0*/  MUFU.SIN R106, R107 ;  /* 0x0000006b006a7308 */ /* 0x000fe20000000400 */
[----:B------:R-:W-:-:S07]  /*6cf0*/  FSEL R96, R96, RZ, !P4 ;  /* 0x000000ff60607208 */ /* 0x000fce0006000000 */
[----:B------:R-:W-:Y:S01]  /*6d00*/  MUFU.COS R107, R107 ;  /* 0x0000006b006b7308 */ /* 0x000fe20000000000 */
[----:B------:R-:W-:-:S07]  /*6d10*/  FSEL R97, R97, RZ, !P4 ;  /* 0x000000ff61617208 */ /* 0x000fce0006000000 */
[----:B------:R-:W5:Y:S01]  /*6d20*/  MUFU.EX2 R125, R125 ;  /* 0x0000007d007d7308 */ /* 0x000f620000000800 */
[----:B------:R-:W-:Y:S02]  /*6d30*/  FSEL R98, R98, RZ, !P4 ;  /* 0x000000ff62627208 */ /* 0x000fe40006000000 */
[----:B------:R-:W-:Y:S01]  /*6d40*/  FSEL R99, R99, 1, !P4 ;  /* 0x3f80000063637808 */ /* 0x000fe20006000000 */
[----:B------:R-:W-:Y:S01]  /*6d50*/  FMUL.RZ R121, R121, 0.15915493667125701904 ;  /* 0x3e22f98379797820 */ /* 0x000fe2000040c000 */
[----:B------:R-:W-:Y:S01]  /*6d60*/  ISETP.GE.U32.AND P4, PT, R119, UR16, PT ;  /* 0x0000001077007c0c */ /* 0x000fe2000bf86070 */
[----:B------:R-:W-:Y:S01]  /*6d70*/  FMUL.FTZ R119, R123, R19 ;  /* 0x000000137b777220 */ /* 0x000fe20000410000 */
[-C--:B------:R-:W-:Y:S01]  /*6d80*/  FMUL.FTZ R41, R41, R20.reuse ;  /* 0x0000001429297220 */ /* 0x080fe20000410000 */
[----:B------:R-:W-:Y:S01]  /*6d90*/  FMUL.FTZ R123, R123, R20 ;  /* 0x000000147b7b7220 */ /* 0x000fe20000410000 */
[C---:B-1----:R-:W-:Y:S01]  /*6da0*/  FMUL.FTZ R105, R120.reuse, R105 ;  /* 0x0000006978697220 */ /* 0x042fe20000410000 */
[----:B------:R-:W-:Y:S01]  /*6db0*/  FMUL.FTZ R104, R120, R104 ;  /* 0x0000006878687220 */ /* 0x000fe20000410000 */
[C---:B--2---:R-:W-:Y:S01]  /*6dc0*/  FMUL.FTZ R113, R40.reuse, R113 ;  /* 0x0000007128717220 */ /* 0x044fe20000410000 */
[----:B------:R-:W-:Y:S01]  /*6dd0*/  FMUL.FTZ R112, R40, R112 ;  /* 0x0000007028707220 */ /* 0x000fe20000410000 */
[C---:B----4-:R-:W-:Y:S01]  /*6de0*/  FMUL.FTZ R126, R124.reuse, R126 ;  /* 0x0000007e7c7e7220 */ /* 0x050fe20000410000 */
[----:B------:R-:W-:Y:S01]  /*6df0*/  FMUL.FTZ R114, R124, R114 ;  /* 0x000000727c727220 */ /* 0x000fe20000410000 */
[----:B------:R-:W-:Y:S01]  /*6e00*/  MUFU.SIN R120, R121 ;  /* 0x0000007900787308 */ /* 0x000fe20000000400 */
[----:B------:R-:W-:Y:S01]  /*6e10*/  FMUL.RZ R40, R41, 0.15915493667125701904 ;  /* 0x3e22f98329287820 */ /* 0x000fe2000040c000 */
[-C--:B------:R-:W-:Y:S01]  /*6e20*/  FMUL.FTZ R124, R67, R68.reuse ;  /* 0x00000044437c7220 */ /* 0x080fe20000410000 */
[----:B------:R-:W-:Y:S01]  /*6e30*/  FMUL.FTZ R41, R64, R68 ;  /* 0x0000004440297220 */ /* 0x000fe20000410000 */
[C---:B-----5:R-:W-:Y:S01]  /*6e40*/  FMUL.FTZ R107, R125.reuse, R107 ;  /* 0x0000006b7d6b7220 */ /* 0x060fe20000410000 */
[----:B------:R-:W-:-:S03]  /*6e50*/  FMUL.FTZ R106, R125, R106 ;  /* 0x0000006a7d6a7220 */ /* 0x000fc60000410000 */
[----:B------:R-:W-:Y:S01]  /*6e60*/  MUFU.EX2 R119, R119 ;  /* 0x0000007700777308 */ /* 0x000fe20000000800 */
[-C--:B------:R-:W-:Y:S01]  /*6e70*/  FFMA.FTZ R124, R64, R71.reuse, R124 ;  /* 0x00000047407c7223 */ /* 0x080fe2000001007c */
[----:B------:R-:W-:-:S06]  /*6e80*/  FFMA.FTZ R41, R67, R71, -R41 ;  /* 0x0000004743297223 */ /* 0x000fcc0000010829 */
[----:B------:R-:W1:Y:S01]  /*6e90*/  MUFU.COS R121, R121 ;  /* 0x0000007900797308 */ /* 0x000e620000000000 */
[C---:B------:R-:W-:Y:S01]  /*6ea0*/  FMUL.FTZ R155, R72.reuse, R124 ;  /* 0x0000007c489b7220 */ /* 0x040fe20000410000 */
[----:B------:R-:W-:-:S06]  /*6eb0*/  FMUL.FTZ R127, R72, R41 ;  /* 0x00000029487f7220 */ /* 0x000fcc0000410000 */
[----:B------:R-:W-:Y:S01]  /*6ec0*/  MUFU.EX2 R123, R123 ;  /* 0x0000007b007b7308 */ /* 0x000fe20000000800 */
[----:B------:R-:W-:-:S07]  /*6ed0*/  FFMA.FTZ R41, R75, R41, -R155 ;  /* 0x000000294b297223 */ /* 0x000fce000001089b */
[----:B------:R-:W2:Y:S08]  /*6ee0*/  MUFU.COS R125, R40 ;  /* 0x00000028007d7308 */ /* 0x000eb00000000000 */
[----:B------:R-:W4:Y:S01]  /*6ef0*/  MUFU.SIN R40, R40 ;  /* 0x0000002800287308 */ /* 0x000f220000000400 */
[----:B------:R-:W-:Y:S01]  /*6f00*/  FFMA.FTZ R127, R75, R124, R127 ;  /* 0x0000007c4b7f7223 */ /* 0x000fe2000001007f */
[C---:B------:R-:W-:Y:S01]  /*6f10*/  FMUL.FTZ R124, R76.reuse, R41 ;  /* 0x000000294c7c7220 */ /* 0x040fe20000410000 */
[C---:B-1----:R-:W-:Y:S01]  /*6f20*/  FMUL.FTZ R121, R119.reuse, R121 ;  /* 0x0000007977797220 */ /* 0x042fe20000410000 */
[----:B------:R-:W-:Y:S01]  /*6f30*/  FMUL.FTZ R120, R119, R120 ;  /* 0x0000007877787220 */ /* 0x000fe20000410000 */
[-C--:B------:R-:W-:Y:S01]  /*6f40*/  FMUL.FTZ R119, R76, R127.reuse ;  /* 0x0000007f4c777220 */ /* 0x080fe20000410000 */
[----:B------:R-:W-:Y:S01]  /*6f50*/  FFMA.FTZ R127, R79, R127, R124 ;  /* 0x0000007f4f7f7223 */ /* 0x000fe2000001007c */
[----:B--2---:R-:W-:-:S02]  /*6f60*/  FMUL.FTZ R125, R123, R125 ;  /* 0x0000007d7b7d7220 */ /* 0x004fc40000410000 */
[----:B------:R-:W-:Y:S01]  /*6f70*/  FFMA.FTZ R119, R79, R41, -R119 ;  /* 0x000000294f777223 */ /* 0x000fe20000010877 */
[----:B----4-:R-:W-:Y:S01]  /*6f80*/  FMUL.FTZ R123, R123, R40 ;  /* 0x000000287b7b7220 */ /* 0x010fe20000410000 */
[C---:B------:R-:W-:Y:S02]  /*6f90*/  FMUL.FTZ R40, R80.reuse, R127 ;  /* 0x0000007f50287220 */ /* 0x040fe40000410000 */
[-C--:B------:R-:W-:Y:S02]  /*6fa0*/  FMUL.FTZ R41, R80, R119.reuse ;  /* 0x0000007750297220 */ /* 0x080fe40000410000 */
[----:B------:R-:W-:Y:S01]  /*6fb0*/  FFMA.FTZ R40, R83, R119, -R40 ;  /* 0x0000007753287223 */ /* 0x000fe20000010828 */
[-C--:B------:R-:W-:Y:S01]  /*6fc0*/  FMUL.FTZ R119, R66, R68.reuse ;  /* 0x0000004442777220 */ /* 0x080fe20000410000 */
[----:B------:R-:W-:-:S03]  /*6fd0*/  FMUL.FTZ R124, R65, R68 ;  /* 0x00000044417c7220 */ /* 0x000fc60000410000 */
[-C--:B------:R-:W-:Y:S01]  /*6fe0*/  FFMA.FTZ R119, R65, R71.reuse, -R119 ;  /* 0x0000004741777223 */ /* 0x080fe20000010877 */
[----:B------:R-:W-:-:S03]  /*6ff0*/  FFMA.FTZ R124, R66, R71, R124 ;  /* 0x00000047427c7223 */ /* 0x000fc6000001007c */
[----:B------:R-:W-:Y:S01]  /*7000*/  FADD.FTZ R119, R69, R119 ;  /* 0x0000007745777221 */ /* 0x000fe20000010000 */
[----:B------:R-:W-:Y:S01]  /*7010*/  FADD.FTZ R124, R70, R124 ;  /* 0x0000007c467c7221 */ /* 0x000fe20000010000 */
[----:B------:R-:W-:Y:S02]  /*7020*/  FFMA.FTZ R41, R83, R127, R41 ;  /* 0x0000007f53297223 */ /* 0x000fe40000010029 */
[C---:B------:R-:W-:Y:S01]  /*7030*/  FMUL.FTZ R127, R72.reuse, R119 ;  /* 0x00000077487f7220 */ /* 0x040fe20000410000 */
[----:B------:R-:W-:-:S03]  /*7040*/  FMUL.FTZ R155, R72, R124 ;  /* 0x0000007c489b7220 */ /* 0x000fc60000410000 */
[C---:B------:R-:W-:Y:S01]  /*7050*/  FFMA.FTZ R124, R75.reuse, R124, R127 ;  /* 0x0000007c4b7c7223 */ /* 0x040fe2000001007f */
[----:B------:R-:W-:Y:S01]  /*7060*/  FFMA.FTZ R119, R75, R119, -R155 ;  /* 0x000000774b777223 */ /* 0x000fe2000001089b */
[CC--:B------:R-:W-:Y:S01]  /*7070*/  FMUL.FTZ R155, R84.reuse, R41.reuse ;  /* 0x00000029549b7220 */ /* 0x0c0fe20000410000 */
[-C--:B------:R-:W-:Y:S01]  /*7080*/  FMUL.FTZ R127, R84, R40.reuse ;  /* 0x00000028547f7220 */ /* 0x080fe20000410000 */
[----:B------:R-:W-:Y:S01]  /*7090*/  FADD.FTZ R124, R74, R124 ;  /* 0x0000007c4a7c7221 */ /* 0x000fe20000010000 */
[----:B------:R-:W-:Y:S01]  /*70a0*/  FADD.FTZ R119, R73, R119 ;  /* 0x0000007749777221 */ /* 0x000fe20000010000 */
[C---:B------:R-:W-:Y:S01]  /*70b0*/  FFMA.FTZ R40, R87.reuse, R40, -R155 ;  /* 0x0000002857287223 */ /* 0x040fe2000001089b */
[----:B------:R-:W-:Y:S01]  /*70c0*/  FFMA.FTZ R41, R87, R41, R127 ;  /* 0x0000002957297223 */ /* 0x000fe2000001007f */
[C---:B------:R-:W-:Y:S01]  /*70d0*/  FMUL.FTZ R155, R76.reuse, R124 ;  /* 0x0000007c4c9b7220 */ /* 0x040fe20000410000 */
[----:B------:R-:W-:-:S03]  /*70e0*/  FMUL.FTZ R127, R76, R119 ;  /* 0x000000774c7f7220 */ /* 0x000fc60000410000 */
[C---:B------:R-:W-:Y:S01]  /*70f0*/  FFMA.FTZ R119, R79.reuse, R119, -R155 ;  /* 0x000000774f777223 */ /* 0x040fe2000001089b */
[----:B------:R-:W-:Y:S01]  /*7100*/  FFMA.FTZ R124, R79, R124, R127 ;  /* 0x0000007c4f7c7223 */ /* 0x000fe2000001007f */
[CC--:B------:R-:W-:Y:S01]  /*7110*/  FMUL.FTZ R127, R88.reuse, R40.reuse ;  /* 0x00000028587f7220 */ /* 0x0c0fe20000410000 */
[-C--:B------:R-:W-:Y:S01]  /*7120*/  FMUL.FTZ R155, R88, R41.reuse ;  /* 0x00000029589b7220 */ /* 0x080fe20000410000 */
[----:B------:R-:W-:Y:S01]  /*7130*/  FADD.FTZ R119, R77, R119 ;  /* 0x000000774d777221 */ /* 0x000fe20000010000 */
[----:B------:R-:W-:Y:S01]  /*7140*/  FADD.FTZ R124, R78, R124 ;  /* 0x0000007c4e7c7221 */ /* 0x000fe20000010000 */
[C---:B------:R-:W-:Y:S01]  /*7150*/  FFMA.FTZ R41, R91.reuse, R41, R127 ;  /* 0x000000295b297223 */ /* 0x040fe2000001007f */
[----:B------:R-:W-:Y:S01]  /*7160*/  FFMA.FTZ R40, R91, R40, -R155 ;  /* 0x000000285b287223 */ /* 0x000fe2000001089b */
        /* <DEDUP_REMOVED lines=30> */
[----:B------:R-:W-:Y:S01]  /*7350*/  FMUL.FTZ R155, R92, R124 ;  /* 0x0000007c5c9b7220 */ /* 0x000fe20000410000 */
[----:B------:R-:W-:Y:S01]  /*7360*/  FSEL R104, R104, RZ, !P6 ;  /* 0x000000ff68687208 */ /* 0x000fe20007000000 */
[----:B------:R-:W-:-:S02]  /*7370*/  FMUL.FTZ R127, R92, R119 ;  /* 0x000000775c7f7220 */ /* 0x000fc40000410000 */
[----:B------:R-:W-:Y:S01]  /*7380*/  FFMA.FTZ R119, R95, R119, -R155 ;  /* 0x000000775f777223 */ /* 0x000fe2000001089b */
[----:B------:R-:W-:Y:S01]  /*7390*/  FSEL R105, R105, 1, !P6 ;  /* 0x3f80000069697808 */ /* 0x000fe20007000000 */
[----:B------:R-:W-:Y:S01]  /*73a0*/  FFMA.FTZ R124, R95, R124, R127 ;  /* 0x0000007c5f7c7223 */ /* 0x000fe2000001007f */
[CC--:B------:R-:W-:Y:S01]  /*73b0*/  FMUL.FTZ R127, R104.reuse, R40.reuse ;  /* 0x00000028687f7220 */ /* 0x0c0fe20000410000 */
[----:B------:R-:W-:Y:S01]  /*73c0*/  FADD.FTZ R119, R93, R119 ;  /* 0x000000775d777221 */ /* 0x000fe20000010000 */
[-C--:B------:R-:W-:Y:S01]  /*73d0*/  FMUL.FTZ R155, R104, R41.reuse ;  /* 0x00000029689b7220 */ /* 0x080fe20000410000 */
[----:B------:R-:W-:Y:S01]  /*73e0*/  FADD.FTZ R124, R94, R124 ;  /* 0x0000007c5e7c7221 */ /* 0x000fe20000010000 */
[C---:B------:R-:W-:Y:S01]  /*73f0*/  FFMA.FTZ R41, R105.reuse, R41, R127 ;  /* 0x0000002969297223 */ /* 0x040fe2000001007f */
[----:B------:R-:W-:Y:S01]  /*7400*/  FSEL R106, R106, RZ, !P0 ;  /* 0x000000ff6a6a7208 */ /* 0x000fe20004000000 */
[CC--:B------:R-:W-:Y:S01]  /*7410*/  FMUL.FTZ R127, R96.reuse, R119.reuse ;  /* 0x00000077607f7220 */ /* 0x0c0fe20000410000 */
        /* <DEDUP_REMOVED lines=11> */
[CC--:B------:R-:W-:Y:S01]  /*74d0*/  FMUL.FTZ R155, R100.reuse, R127.reuse ;  /* 0x0000007f649b7220 */ /* 0x0c0fe20000410000 */
[-C--:B------:R-:W-:Y:S01]  /*74e0*/  FMUL.FTZ R119, R100, R124.reuse ;  /* 0x0000007c64777220 */ /* 0x080fe20000410000 */
[----:B---3--:R-:W-:Y:S02]  /*74f0*/  HADD2.F32 R109, -RZ, R109.H0_H0 ;  /* 0x2000006dff6d7230 */ /* 0x008fe40000004100 */
[C---:B------:R-:W-:Y:S01]  /*7500*/  FFMA.FTZ R124, R103.reuse, R124, -R155 ;  /* 0x0000007c677c7223 */ /* 0x040fe2000001089b */
[----:B------:R-:W-:Y:S01]  /*7510*/  FFMA.FTZ R119, R103, R127, R119 ;  /* 0x0000007f67777223 */ /* 0x000fe20000010077 */
[----:B------:R-:W-:-:S02]  /*7520*/  HADD2.F32 R108, -RZ, R108.H0_H0 ;  /* 0x2000006cff6c7230 */ /* 0x000fc40000004100 */
[----:B------:R-:W-:Y:S01]  /*7530*/  FADD.FTZ R124, R101, R124 ;  /* 0x0000007c657c7221 */ /* 0x000fe20000010000 */
[----:B------:R-:W-:Y:S01]  /*7540*/  FADD.FTZ R119, R102, R119 ;  /* 0x0000007766777221 */ /* 0x000fe20000010000 */
[C---:B------:R-:W-:Y:S01]  /*7550*/  FMUL.FTZ R109, R58.reuse, R109 ;  /* 0x0000006d3a6d7220 */ /* 0x040fe20000410000 */
[----:B------:R-:W-:Y:S01]  /*7560*/  FMUL.FTZ R108, R58, R108 ;  /* 0x0000006c3a6c7220 */ /* 0x000fe20000410000 */
[CC--:B------:R-:W-:Y:S01]  /*7570*/  FMUL.FTZ R127, R104.reuse, R124.reuse ;  /* 0x0000007c687f7220 */ /* 0x0c0fe20000410000 */
[-C--:B------:R-:W-:Y:S02]  /*7580*/  FMUL.FTZ R155, R104, R119.reuse ;  /* 0x00000077689b7220 */ /* 0x080fe40000410000 */
[----:B------:R-:W-:Y:S01]  /*7590*/  FSEL R109, R109, RZ, !P6 ;  /* 0x000000ff6d6d7208 */ /* 0x000fe20007000000 */
[C---:B------:R-:W-:Y:S01]  /*75a0*/  FFMA.FTZ R119, R105.reuse, R119, R127 ;  /* 0x0000007769777223 */ /* 0x040fe2000001007f */
[----:B------:R-:W-:Y:S01]  /*75b0*/  FSEL R108, R108, RZ, !P6 ;  /* 0x000000ff6c6c7208 */ /* 0x000fe20007000000 */
[----:B------:R-:W-:Y:S01]  /*75c0*/  FFMA.FTZ R124, R105, R124, -R155 ;  /* 0x0000007c697c7223 */ /* 0x000fe2000001089b */
[----:B------:R-:W-:-:S02]  /*75d0*/  HADD2.F32 R111, -RZ, R111.H0_H0 ;  /* 0x2000006fff6f7230 */ /* 0x000fc40000004100 */
[----:B------:R-:W-:Y:S02]  /*75e0*/  HADD2.F32 R110, -RZ, R110.H0_H0 ;  /* 0x2000006eff6e7230 */ /* 0x000fe40000004100 */
[----:B------:R-:W-:Y:S01]  /*75f0*/  FADD.FTZ R119, R108, R119 ;  /* 0x000000776c777221 */ /* 0x000fe20000010000 */
[----:B------:R-:W-:Y:S01]  /*7600*/  FADD.FTZ R124, R109, R124 ;  /* 0x0000007c6d7c7221 */ /* 0x000fe20000010000 */
[C---:B------:R-:W-:Y:S01]  /*7610*/  FMUL.FTZ R111, R59.reuse, R111 ;  /* 0x0000006f3b6f7220 */ /* 0x040fe20000410000 */
[----:B------:R-:W-:Y:S01]  /*7620*/  FMUL.FTZ R110, R59, R110 ;  /* 0x0000006e3b6e7220 */ /* 0x000fe20000410000 */
[CC--:B------:R-:W-:Y:S01]  /*7630*/  FMUL.FTZ R155, R106.reuse, R119.reuse ;  /* 0x000000776a9b7220 */ /* 0x0c0fe20000410000 */
[-C--:B------:R-:W-:Y:S02]  /*7640*/  FMUL.FTZ R127, R106, R124.reuse ;  /* 0x0000007c6a7f7220 */ /* 0x080fe40000410000 */
[----:B------:R-:W-:Y:S02]  /*7650*/  FSEL R111, R111, RZ, !P0 ;  /* 0x000000ff6f6f7208 */ /* 0x000fe40004000000 */
[----:B------:R-:W-:Y:S01]  /*7660*/  FSEL R110, R110, RZ, !P0 ;  /* 0x000000ff6e6e7208 */ /* 0x000fe20004000000 */
[C---:B------:R-:W-:Y:S01]  /*7670*/  FFMA.FTZ R124, R107.reuse, R124, -R155 ;  /* 0x0000007c6b7c7223 */ /* 0x040fe2000001089b */
[----:B------:R-:W-:Y:S01]  /*7680*/  FFMA.FTZ R119, R107, R119, R127 ;  /* 0x000000776b777223 */ /* 0x000fe2000001007f */
[----:B------:R-:W-:-:S02]  /*7690*/  HADD2.F32 R116, -RZ, R116.H0_H0 ;  /* 0x20000074ff747230 */ /* 0x000fc40000004100 */
[----:B------:R-:W-:Y:S01]  /*76a0*/  HADD2.F32 R115, -RZ, R115.H0_H0 ;  /* 0x20000073ff737230 */ /* 0x000fe20000004100 */
[----:B------:R-:W-:Y:S01]  /*76b0*/  FSEL R112, R112, RZ, !P2 ;  /* 0x000000ff70707208 */ /* 0x000fe20005000000 */
[----:B------:R-:W-:Y:S01]  /*76c0*/  FADD.FTZ R119, R110, R119 ;  /* 0x000000776e777221 */ /* 0x000fe20000010000 */
[----:B------:R-:W-:Y:S01]  /*76d0*/  FADD.FTZ R124, R111, R124 ;  /* 0x0000007c6f7c7221 */ /* 0x000fe20000010000 */
[C---:B------:R-:W-:Y:S01]  /*76e0*/  FMUL.FTZ R116, R60.reuse, R116 ;  /* 0x000000743c747220 */ /* 0x040fe20000410000 */
[----:B------:R-:W-:Y:S01]  /*76f0*/  FMUL.FTZ R115, R60, R115 ;  /* 0x000000733c737220 */ /* 0x000fe20000410000 */
[----:B------:R-:W-:Y:S01]  /*7700*/  FSEL R113, R113, 1, !P2 ;  /* 0x3f80000071717808 */ /* 0x000fe20005000000 */
[CC--:B------:R-:W-:Y:S01]  /*7710*/  FMUL.FTZ R155, R112.reuse, R119.reuse ;  /* 0x00000077709b7220 */ /* 0x0c0fe20000410000 */
[-C--:B------:R-:W-:Y:S01]  /*7720*/  FMUL.FTZ R127, R112, R124.reuse ;  /* 0x0000007c707f7220 */ /* 0x080fe20000410000 */
[----:B------:R-:W-:Y:S01]  /*7730*/  FSEL R116, R116, RZ, !P2 ;  /* 0x000000ff74747208 */ /* 0x000fe20005000000 */
[----:B------:R-:W-:Y:S01]  /*7740*/  HADD2.F32 R118, -RZ, R118.H0_H0 ;  /* 0x20000076ff767230 */ /* 0x000fe20000004100 */
[----:B------:R-:W-:Y:S01]  /*7750*/  FSEL R115, R115, RZ, !P2 ;  /* 0x000000ff73737208 */ /* 0x000fe20005000000 */
[C---:B------:R-:W-:Y:S01]  /*7760*/  FFMA.FTZ R124, R113.reuse, R124, -R155 ;  /* 0x0000007c717c7223 */ /* 0x040fe2000001089b */
[----:B------:R-:W-:Y:S01]  /*7770*/  FFMA.FTZ R119, R113, R119, R127 ;  /* 0x0000007771777223 */ /* 0x000fe2000001007f */
[----:B------:R-:W-:Y:S01]  /*7780*/  HADD2.F32 R127, -RZ, R117.H0_H0 ;  /* 0x20000075ff7f7230 */ /* 0x000fe20000004100 */
[----:B------:R-:W-:Y:S01]  /*7790*/  FSEL R114, R114, RZ, !P3 ;  /* 0x000000ff72727208 */ /* 0x000fe20005800000 */
[----:B------:R-:W-:Y:S01]  /*77a0*/  FADD.FTZ R124, R116, R124 ;  /* 0x0000007c747c7221 */ /* 0x000fe20000010000 */
[----:B------:R-:W-:Y:S01]  /*77b0*/  FSEL R117, R126, 1, !P3 ;  /* 0x3f8000007e757808 */ /* 0x000fe20005800000 */
[----:B------:R-:W-:Y:S01]  /*77c0*/  FADD.FTZ R126, R115, R119 ;  /* 0x00000077737e7221 */ /* 0x000fe20000010000 */
[C---:B------:R-:W-:Y:S01]  /*77d0*/  FMUL.FTZ R119, R61.reuse, R118 ;  /* 0x000000763d777220 */ /* 0x040fe20000410000 */
[----:B------:R-:W-:Y:S01]  /*77e0*/  FMUL.FTZ R118, R61, R127 ;  /* 0x0000007f3d767220 */ /* 0x000fe20000410000 */
[C---:B------:R-:W-:Y:S01]  /*77f0*/  FMUL.FTZ R127, R114.reuse, R124 ;  /* 0x0000007c727f7220 */ /* 0x040fe20000410000 */
[----:B------:R-:W-:-:S02]  /*7800*/  FMUL.FTZ R155, R114, R126 ;  /* 0x0000007e729b7220 */ /* 0x000fc40000410000 */
[----:B------:R-:W-:Y:S01]  /*7810*/  FSEL R119, R119, RZ, !P3 ;  /* 0x000000ff77777208 */ /* 0x000fe20005800000 */
[C---:B------:R-:W-:Y:S01]  /*7820*/  FFMA.FTZ R126, R117.reuse, R126, R127 ;  /* 0x0000007e757e7223 */ /* 0x040fe2000001007f */
[----:B------:R-:W-:Y:S01]  /*7830*/  FSEL R118, R118, RZ, !P3 ;  /* 0x000000ff76767208 */ /* 0x000fe20005800000 */
[----:B------:R-:W-:Y:S01]  /*7840*/  FFMA.FTZ R124, R117, R124, -R155 ;  /* 0x0000007c757c7223 */ /* 0x000fe2000001089b */
[----:B------:R-:W-:-:S03]  /*7850*/  FSEL R120, R120, RZ, !P4 ;  /* 0x000000ff78787208 */ /* 0x000fc60006000000 */
[----:B------:R-:W-:Y:S01]  /*7860*/  FADD.FTZ R127, R118, R126 ;  /* 0x0000007e767f7221 */ /* 0x000fe20000010000 */
[----:B------:R-:W-:Y:S01]  /*7870*/  FADD.FTZ R126, R119, R124 ;  /* 0x0000007c777e7221 */ /* 0x000fe20000010000 */
[----:B0-----:R-:W-:Y:S01]  /*7880*/  HADD2.F32 R124, -RZ, R51.H0_H0 ;  /* 0x20000033ff7c7230 */ /* 0x001fe20000004100 */
[----:B------:R-:W-:Y:S01]  /*7890*/  FSEL R121, R121, 1, !P4 ;  /* 0x3f80000079797808 */ /* 0x000fe20006000000 */
[----:B------:R-:W-:Y:S02]  /*78a0*/  HADD2.F32 R122, -RZ, R122.H0_H0 ;  /* 0x2000007aff7a7230 */ /* 0x000fe40000004100 */
[----:B------:R-:W-:Y:S01]  /*78b0*/  FMUL.FTZ R51, R120, R126 ;  /* 0x0000007e78337220 */ /* 0x000fe20000410000 */
[----:B------:R-:W-:Y:S01]  /*78c0*/  FMUL.FTZ R124, R62, R124 ;  /* 0x0000007c3e7c7220 */ /* 0x000fe20000410000 */
[-C--:B------:R-:W-:Y:S02]  /*78d0*/  FMUL.FTZ R155, R120, R127.reuse ;  /* 0x0000007f789b7220 */ /* 0x080fe40000410000 */
[----:B------:R-:W-:Y:S01]  /*78e0*/  FFMA.FTZ R51, R121, R127, R51 ;  /* 0x0000007f79337223 */ /* 0x000fe20000010033 */
[----:B------:R-:W-:Y:S01]  /*78f0*/  FMUL.FTZ R127, R62, R122 ;  /* 0x0000007a3e7f7220 */ /* 0x000fe20000410000 */
[----:B------:R-:W-:-:S02]  /*7900*/  FSEL R122, R123, RZ, !P5 ;  /* 0x000000ff7b7a7208 */ /* 0x000fc40006800000 */
[----:B------:R-:W-:Y:S01]  /*7910*/  FSEL R123, R124, RZ, !P4 ;  /* 0x000000ff7c7b7208 */ /* 0x000fe20006000000 */
[----:B------:R-:W-:Y:S01]  /*7920*/  HADD2.F32 R50, -RZ, R50.H0_H0 ;  /* 0x20000032ff327230 */ /* 0x000fe20000004100 */
[----:B------:R-:W-:Y:S01]  /*7930*/  FSEL R124, R127, RZ, !P4 ;  /* 0x000000ff7f7c7208 */ /* 0x000fe20006000000 */
[----:B------:R-:W-:Y:S02]  /*7940*/  HADD2.F32 R48, -RZ, R48.H0_H0 ;  /* 0x20000030ff307230 */ /* 0x000fe40000004100 */
[----:B------:R-:W-:Y:S01]  /*7950*/  FFMA.FTZ R126, R121, R126, -R155 ;  /* 0x0000007e797e7223 */ /* 0x000fe2000001089b */
[----:B------:R-:W-:Y:S01]  /*7960*/  FADD.FTZ R51, R123, R51 ;  /* 0x000000337b337221 */ /* 0x000fe20000010000 */
[----:B------:R-:W-:Y:S01]  /*7970*/  FSEL R125, R125, 1, !P5 ;  /* 0x3f8000007d7d7808 */ /* 0x000fe20006800000 */
[C---:B------:R-:W-:Y:S01]  /*7980*/  FMUL.FTZ R127, R63.reuse, R50 ;  /* 0x000000323f7f7220 */ /* 0x040fe20000410000 */
[----:B------:R-:W-:Y:S01]  /*7990*/  FADD.FTZ R126, R124, R126 ;  /* 0x0000007e7c7e7221 */ /* 0x000fe20000010000 */
[----:B------:R-:W-:Y:S01]  /*79a0*/  FMUL.FTZ R48, R63, R48 ;  /* 0x000000303f307220 */ /* 0x000fe20000410000 */
[----:B------:R-:W-:-:S02]  /*79b0*/  FMUL.FTZ R50, R122, R51 ;  /* 0x000000337a327220 */ /* 0x000fc40000410000 */
[-C--:B------:R-:W-:Y:S02]  /*79c0*/  FMUL.FTZ R155, R122, R126.reuse ;  /* 0x0000007e7a9b7220 */ /* 0x080fe40000410000 */
[C---:B------:R-:W-:Y:S01]  /*79d0*/  FFMA.FTZ R50, R125.reuse, R126, -R50 ;  /* 0x0000007e7d327223 */ /* 0x040fe20000010832 */
[----:B------:R-:W-:Y:S01]  /*79e0*/  FSEL R126, R48, RZ, !P5 ;  /* 0x000000ff307e7208 */ /* 0x000fe20006800000 */
[C---:B------:R-:W-:Y:S01]  /*79f0*/  FMUL.FTZ R48, R112.reuse, R41 ;  /* 0x0000002970307220 */ /* 0x040fe20000410000 */
[----:B------:R-:W-:Y:S01]  /*7a00*/  FFMA.FTZ R51, R125, R51, R155 ;  /* 0x000000337d337223 */ /* 0x000fe2000001009b */
[-C--:B------:R-:W-:Y:S02]  /*7a10*/  FMUL.FTZ R155, R112, R40.reuse ;  /* 0x00000028709b7220 */ /* 0x080fe40000410000 */
[----:B------:R-:W-:Y:S01]  /*7a20*/  FFMA.FTZ R40, R113, R40, -R48 ;  /* 0x0000002871287223 */ /* 0x000fe20000010830 */
[----:B------:R-:W-:Y:S01]  /*7a30*/  FSEL R127, R127, RZ, !P5 ;  /* 0x000000ff7f7f7208 */ /* 0x000fe20006800000 */
[----:B------:R-:W-:Y:S01]  /*7a40*/  FFMA.FTZ R41, R113, R41, R155 ;  /* 0x0000002971297223 */ /* 0x000fe2000001009b */
[----:B------:R-:W-:Y:S01]  /*7a50*/  FADD.FTZ R50, R126, R50 ;  /* 0x000000327e327221 */ /* 0x000fe20000010000 */
[----:B------:R-:W-:-:S02]  /*7a60*/  FMUL.FTZ R156, R114, R40 ;  /* 0x00000028729c7220 */ /* 0x000fc40000410000 */
[----:B------:R-:W-:Y:S01]  /*7a70*/  FADD.FTZ R51, R127, R51 ;  /* 0x000000337f337221 */ /* 0x000fe20000010000 */
[-C--:B------:R-:W-:Y:S01]  /*7a80*/  FMUL.FTZ R48, R114, R41.reuse ;  /* 0x0000002972307220 */ /* 0x080fe20000410000 */
[C---:B------:R-:W-:Y:S02]  /*7a90*/  FFMA.FTZ R156, R117.reuse, R41, R156 ;  /* 0x00000029759c7223 */ /* 0x040fe4000001009c */
[----:B------:R-:W0:Y:S01]  /*7aa0*/  SHFL.UP PT, R41, R50, 0x1, RZ ;  /* 0x0420000032297989 */ /* 0x000e2200000e00ff */
[----:B------:R-:W-:Y:S01]  /*7ab0*/  FFMA.FTZ R40, R117, R40, -R48 ;  /* 0x0000002875287223 */ /* 0x000fe20000010830 */
[C---:B------:R-:W-:Y:S02]  /*7ac0*/  FMUL.FTZ R48, R120.reuse, R156 ;  /* 0x0000009c78307220 */ /* 0x040fe40000410000 */
[----:B------:R-:W1:Y:S02]  /*7ad0*/  SHFL.UP PT, R155, R51, 0x1, RZ ;  /* 0x04200000339b7989 */ /* 0x000e6400000e00ff */
[-C--:B------:R-:W-:Y:S01]  /*7ae0*/  FFMA.FTZ R48, R121, R40.reuse, -R48 ;  /* 0x0000002879307223 */ /* 0x080fe20000010830 */
[----:B------:R-:W-:-:S04]  /*7af0*/  FMUL.FTZ R40, R120, R40 ;  /* 0x0000002878287220 */ /* 0x000fc80000410000 */
[----:B------:R-:W-:Y:S01]  /*7b00*/  FFMA.FTZ R156, R121, R156, R40 ;  /* 0x0000009c799c7223 */ /* 0x000fe20000010028 */
[----:B------:R-:W-:-:S04]  /*7b10*/  FMUL.FTZ R40, R122, R48 ;  /* 0x000000307a287220 */ /* 0x000fc80000410000 */
[-C--:B------:R-:W-:Y:S01]  /*7b20*/  FFMA.FTZ R40, R125, R156.reuse, R40 ;  /* 0x0000009c7d287223 */ /* 0x080fe20000010028 */
[----:B------:R-:W-:-:S04]  /*7b30*/  FMUL.FTZ R156, R122, R156 ;  /* 0x0000009c7a9c7220 */ /* 0x000fc80000410000 */
[----:B------:R-:W-:Y:S01]  /*7b40*/  FFMA.FTZ R48, R125, R48, -R156 ;  /* 0x000000307d307223 */ /* 0x000fe2000001089c */
[C---:B0-----:R-:W-:Y:S01]  /*7b50*/  FMUL.FTZ R156, R40.reuse, R41 ;  /* 0x00000029289c7220 */ /* 0x041fe20000410000 */
[----:B-1----:R-:W-:-:S03]  /*7b60*/  FMUL.FTZ R157, R40, R155 ;  /* 0x0000009b289d7220 */ /* 0x002fc60000410000 */
[C---:B------:R-:W-:Y:S02]  /*7b70*/  FFMA.FTZ R155, R48.reuse, R155, R156 ;  /* 0x0000009b309b7223 */ /* 0x040fe4000001009c */
[----:B------:R-:W0:Y:S01]  /*7b80*/  SHFL.UP PT, R156, R48, 0x1, RZ ;  /* 0x04200000309c7989 */ /* 0x000e2200000e00ff */
[----:B------:R-:W-:-:S03]  /*7b90*/  FFMA.FTZ R41, R48, R41, -R157 ;  /* 0x0000002930297223 */ /* 0x000fc6000001089d */
[----:B------:R-:W1:Y:S01]  /*7ba0*/  SHFL.UP PT, R157, R40, 0x1, RZ ;  /* 0x04200000289d7989 */ /* 0x000e6200000e00ff */
[----:B------:R-:W-:-:S13]  /*7bb0*/  ISETP.GE.AND P0, PT, R3, 0x1, PT ;  /* 0x000000010300780c */ /* 0x000fda0003f06270 */
[----:B------:R-:W-:Y:S01]  /*7bc0*/  @P0 FADD.FTZ R50, R50, R41 ;  /* 0x0000002932320221 */ /* 0x000fe20000010000 */
[----:B------:R-:W-:Y:S01]  /*7bd0*/  @P0 FADD.FTZ R51, R51, R155 ;  /* 0x0000009b33330221 */ /* 0x000fe20000010000 */
[----:B0-----:R-:W-:-:S04]  /*7be0*/  FMUL.FTZ R41, R40, R156 ;  /* 0x0000009c28297220 */ /* 0x001fc80000410000 */
[-C--:B-1----:R-:W-:Y:S01]  /*7bf0*/  FFMA.FTZ R41, R48, R157.reuse, R41 ;  /* 0x0000009d30297223 */ /* 0x082fe20000010029 */
[C---:B------:R-:W-:Y:S01]  /*7c00*/  FMUL.FTZ R157, R40.reuse, R157 ;  /* 0x0000009d289d7220 */ /* 0x040fe20000410000 */
[----:B------:R-:W0:Y:S03]  /*7c10*/  SHFL.UP PT, R155, R50, 0x2, RZ ;  /* 0x04400000329b7989 */ /* 0x000e2600000e00ff */
[----:B------:R-:W-:Y:S02]  /*7c20*/  FSEL R40, R40, R41, !P0 ;  /* 0x0000002928287208 */ /* 0x000fe40004000000 */
[----:B------:R-:W1:Y:S01]  /*7c30*/  SHFL.UP PT, R41, R51, 0x2, RZ ;  /* 0x0440000033297989 */ /* 0x000e6200000e00ff */
[----:B------:R-:W-:Y:S01]  /*7c40*/  @P0 FFMA.FTZ R48, R48, R156, -R157 ;  /* 0x0000009c30300223 */ /* 0x000fe2000001089d */
[----:B------:R-:W-:Y:S01]  /*7c50*/  ISETP.GE.AND P0, PT, R3, 0x2, PT ;  /* 0x000000020300780c */ /* 0x000fe20003f06270 */
[C---:B0-----:R-:W-:Y:S01]  /*7c60*/  FMUL.FTZ R156, R40.reuse, R155 ;  /* 0x0000009b289c7220 */ /* 0x041fe20000410000 */
[----:B-1----:R-:W-:-:S04]  /*7c70*/  FMUL.FTZ R157, R40, R41 ;  /* 0x00000029289d7220 */ /* 0x002fc80000410000 */
[C---:B------:R-:W-:Y:S01]  /*7c80*/  FFMA.FTZ R155, R48.reuse, R155, -R157 ;  /* 0x0000009b309b7223 */ /* 0x040fe2000001089d */
[----:B------:R-:W-:Y:S02]  /*7c90*/  FFMA.FTZ R157, R48, R41, R156 ;  /* 0x00000029309d7223 */ /* 0x000fe4000001009c */
[----:B------:R-:W0:Y:S04]  /*7ca0*/  SHFL.UP PT, R41, R48, 0x2, RZ ;  /* 0x0440000030297989 */ /* 0x000e2800000e00ff */
[----:B------:R-:W1:Y:S01]  /*7cb0*/  SHFL.UP PT, R156, R40, 0x2, RZ ;  /* 0x04400000289c7989 */ /* 0x000e6200000e00ff */
[----:B------:R-:W-:Y:S01]  /*7cc0*/  @P0 FADD.FTZ R51, R51, R157 ;  /* 0x0000009d33330221 */ /* 0x000fe20000010000 */
[----:B------:R-:W-:Y:S01]  /*7cd0*/  @P0 FADD.FTZ R50, R50, R155 ;  /* 0x0000009b32320221 */ /* 0x000fe20000010000 */
[----:B0-----:R-:W-:-:S04]  /*7ce0*/  FMUL.FTZ R157, R40, R41 ;  /* 0x00000029289d7220 */ /* 0x001fc80000410000 */
[-C--:B-1----:R-:W-:Y:S01]  /*7cf0*/  FFMA.FTZ R157, R48, R156.reuse, R157 ;  /* 0x0000009c309d7223 */ /* 0x082fe2000001009d */
[----:B------:R-:W-:-:S04]  /*7d00*/  FMUL.FTZ R155, R40, R156 ;  /* 0x0000009c289b7220 */ /* 0x000fc80000410000 */
[----:B------:R-:W-:Y:S02]  /*7d10*/  FSEL R40, R40, R157, !P0 ;  /* 0x0000009d28287208 */ /* 0x000fe40004000000 */
[----:B------:R-:W0:Y:S04]  /*7d20*/  SHFL.UP PT, R157, R50, 0x4, RZ ;  /* 0x04800000329d7989 */ /* 0x000e2800000e00ff */
[----:B------:R-:W1:Y:S01]  /*7d30*/  SHFL.UP PT, R156, R51, 0x4, RZ ;  /* 0x04800000339c7989 */ /* 0x000e6200000e00ff */
[----:B------:R-:W-:Y:S01]  /*7d40*/  @P0 FFMA.FTZ R48, R48, R41, -R155 ;  /* 0x0000002930300223 */ /* 0x000fe2000001089b */
[----:B------:R-:W-:Y:S01]  /*7d50*/  ISETP.GE.AND P0, PT, R3, 0x4, PT ;  /* 0x000000040300780c */ /* 0x000fe20003f06270 */
[C---:B0-----:R-:W-:Y:S01]  /*7d60*/  FMUL.FTZ R41, R40.reuse, R157 ;  /* 0x0000009d28297220 */ /* 0x041fe20000410000 */
[----:B-1----:R-:W-:-:S03]  /*7d70*/  FMUL.FTZ R155, R40, R156 ;  /* 0x0000009c289b7220 */ /* 0x002fc60000410000 */
[C---:B------:R-:W-:Y:S02]  /*7d80*/  FFMA.FTZ R41, R48.reuse, R156, R41 ;  /* 0x0000009c30297223 */ /* 0x040fe40000010029 */
[----:B------:R-:W0:Y:S01]  /*7d90*/  SHFL.UP PT, R156, R48, 0x4, RZ ;  /* 0x04800000309c7989 */ /* 0x000e2200000e00ff */
[----:B------:R-:W-:-:S03]  /*7da0*/  FFMA.FTZ R155, R48, R157, -R155 ;  /* 0x0000009d309b7223 */ /* 0x000fc6000001089b */
[----:B------:R-:W1:Y:S02]  /*7db0*/  SHFL.UP PT, R157, R40, 0x4, RZ ;  /* 0x04800000289d7989 */ /* 0x000e6400000e00ff */
[----:B------:R-:W-:Y:S01]  /*7dc0*/  @P0 FADD.FTZ R51, R51, R41 ;  /* 0x0000002933330221 */ /* 0x000fe20000010000 */
[----:B------:R-:W-:-:S05]  /*7dd0*/  @P0 FADD.FTZ R50, R50, R155 ;  /* 0x0000009b32320221 */ /* 0x000fca0000010000 */
[----:B------:R-:W-:Y:S01]  /*7de0*/  SHFL.UP PT, R155, R50, 0x8, RZ ;  /* 0x05000000329b7989 */ /* 0x000fe200000e00ff */
[----:B0-----:R-:W-:-:S04]  /*7df0*/  FMUL.FTZ R41, R40, R156 ;  /* 0x0000009c28297220 */ /* 0x001fc80000410000 */
[-C--:B-1----:R-:W-:Y:S01]  /*7e00*/  FFMA.FTZ R41, R48, R157.reuse, R41 ;  /* 0x0000009d30297223 */ /* 0x082fe20000010029 */
[----:B------:R-:W-:-:S04]  /*7e10*/  FMUL.FTZ R157, R40, R157 ;  /* 0x0000009d289d7220 */ /* 0x000fc80000410000 */
[----:B------:R-:W-:Y:S01]  /*7e20*/  @P0 FFMA.FTZ R48, R48, R156, -R157 ;  /* 0x0000009c30300223 */ /* 0x000fe2000001089d */
[----:B------:R-:W-:Y:S02]  /*7e30*/  FSEL R40, R40, R41, !P0 ;  /* 0x0000002928287208 */ /* 0x000fe40004000000 */
[----:B------:R-:W0:Y:S04]  /*7e40*/  SHFL.UP PT, R41, R51, 0x8, RZ ;  /* 0x0500000033297989 */ /* 0x000e2800000e00ff */
[----:B------:R-:W-:Y:S04]  /*7e50*/  SHFL.UP PT, R156, R48, 0x8, RZ ;  /* 0x05000000309c7989 */ /* 0x000fe800000e00ff */
[----:B------:R-:W1:Y:S01]  /*7e60*/  SHFL.UP PT, R157, R40, 0x8, RZ ;  /* 0x05000000289d7989 */ /* 0x000e6200000e00ff */
[----:B------:R-:W-:-:S03]  /*7e70*/  ISETP.GE.AND P0, PT, R3, 0x8, PT ;  /* 0x000000080300780c */ /* 0x000fc60003f06270 */
[----:B------:R0:W-:Y:S04]  /*7e80*/  STS.U16 [R146+0x13c0], R148 ;  /* 0x0013c09492007388 */ /* 0x0001e80000000400 */
[----:B------:R-:W-:Y:S04]  /*7e90*/  STS.U16 [R147+0x1400], R149 ;  /* 0x0014009593007388 */ /* 0x000fe80000000400 */
[----:B------:R2:W-:Y:S01]  /*7ea0*/  STS.U16 [R145+0x1440], R154 ;  /* 0x0014409a91007388 */ /* 0x0005e20000000400 */
[C---:B0-----:R-:W-:Y:S01]  /*7eb0*/  FMUL.FTZ R146, R40.reuse, R41 ;  /* 0x0000002928927220 */ /* 0x041fe20000410000 */
[C---:B--2---:R-:W-:Y:S01]  /*7ec0*/  FMUL.FTZ R145, R40.reuse, R155 ;  /* 0x0000009b28917220 */ /* 0x044fe20000410000 */
[----:B-1----:R-:W-:-:S03]  /*7ed0*/  FMUL.FTZ R147, R40, R157 ;  /* 0x0000009d28937220 */ /* 0x002fc60000410000 */
[----:B------:R-:W-:Y:S01]  /*7ee0*/  FFMA.FTZ R145, R48, R41, R145 ;  /* 0x0000002930917223 */ /* 0x000fe20000010091 */
[----:B------:R-:W-:Y:S01]  /*7ef0*/  FMUL.FTZ R41, R40, R156 ;  /* 0x0000009c28297220 */ /* 0x000fe20000410000 */
[----:B------:R-:W-:-:S03]  /*7f00*/  FFMA.FTZ R146, R48, R155, -R146 ;  /* 0x0000009b30927223 */ /* 0x000fc60000010892 */
[C---:B------:R-:W-:Y:S01]  /*7f10*/  FFMA.FTZ R41, R48.reuse, R157, R41 ;  /* 0x0000009d30297223 */ /* 0x040fe20000010029 */
[----:B------:R-:W-:Y:S01]  /*7f20*/  @P0 FFMA.FTZ R48, R48, R156, -R147 ;  /* 0x0000009c30300223 */ /* 0x000fe20000010893 */
[----:B------:R-:W-:Y:S01]  /*7f30*/  STS.U16 [R153+0x1480], R152 ;  /* 0x0014809899007388 */ /* 0x000fe20000000400 */
[----:B------:R-:W-:Y:S01]  /*7f40*/  @P0 FADD.FTZ R51, R51, R145 ;  /* 0x0000009133330221 */ /* 0x000fe20000010000 */
[----:B------:R-:W-:Y:S01]  /*7f50*/  @P0 FADD.FTZ R50, R50, R146 ;  /* 0x0000009232320221 */ /* 0x000fe20000010000 */
[----:B------:R-:W-:Y:S01]  /*7f60*/  FSEL R41, R40, R41, !P0 ;  /* 0x0000002928297208 */ /* 0x000fe20004000000 */
[----:B------:R-:W-:Y:S04]  /*7f70*/  STS.U16 [R151+0x14c0], R150 ;  /* 0x0014c09697007388 */ /* 0x000fe80000000400 */
[----:B------:R-:W-:Y:S04]  /*7f80*/  STS.U16 [R45+0x1500], R42 ;  /* 0x0015002a2d007388 */ /* 0x000fe80000000400 */
[----:B------:R-:W0:Y:S04]  /*7f90*/  SHFL.UP PT, R45, R48, 0x10, RZ ;  /* 0x06000000302d7989 */ /* 0x000e2800000e00ff */
[----:B------:R-:W1:Y:S04]  /*7fa0*/  SHFL.UP PT, R40, R51, 0x10, RZ ;  /* 0x0600000033287989 */ /* 0x000e6800000e00ff */
[----:B------:R-:W2:Y:S04]  /*7fb0*/  SHFL.UP PT, R145, R41, 0x10, RZ ;  /* 0x0600000029917989 */ /* 0x000ea800000e00ff */
[----:B------:R-:W3:Y:S01]  /*7fc0*/  SHFL.UP PT, R42, R50, 0x10, RZ ;  /* 0x06000000322a7989 */ /* 0x000ee200000e00ff */
[----:B------:R-:W-:-:S04]  /*7fd0*/  LOP3.LUT P0, RZ, R159, 0x1f, RZ, 0xc0, !PT ;  /* 0x0000001f9fff7812 */ /* 0x000fc8000780c0ff */
[----:B------:R-:W-:Y:S01]  /*7fe0*/  ISETP.EQ.OR P0, PT, RZ, UR6, P0 ;  /* 0x00000006ff007c0c */ /* 0x000fe20008702670 */
[----:B------:R0:W-:Y:S01]  /*7ff0*/  STS.U16 [R44+0x1540], R46 ;  /* 0x0015402e2c007388 */ /* 0x0001e20000000400 */
[----:B------:R-:W-:-:S03]  /*8000*/  ISETP.NE.AND P3, PT, R3, 0x1f, PT ;  /* 0x0000001f0300780c */ /* 0x000fc60003f65270 */
[----:B------:R1:W-:Y:S01]  /*8010*/  STS.U16 [R47+0x1580], R144 ;  /* 0x001580902f007388 */ /* 0x0003e20000000400 */
[----:B------:R-:W-:-:S03]  /*8020*/  ISETP.GE.AND P2, PT, R3, 0x10, PT ;  /* 0x000000100300780c */ /* 0x000fc60003f46270 */
[----:B------:R-:W-:Y:S01]  /*8030*/  STS.U16 [R143+0x15c0], R142 ;  /* 0x0015c08e8f007388 */ /* 0x000fe20000000400 */
[----:B0-----:R-:W-:-:S03]  /*8040*/  FMUL.FTZ R44, R41, R45 ;  /* 0x0000002d292c7220 */ /* 0x001fc60000410000 */
[----:B------:R-:W-:Y:S04]  /*8050*/  STS.U16 [R141+0x1600], R140 ;  /* 0x0016008c8d007388 */ /* 0x000fe80000000400 */
[----:B------:R-:W-:Y:S01]  /*8060*/  STS.U16 [R139+0x1640], R138 ;  /* 0x0016408a8b007388 */ /* 0x000fe20000000400 */
[----:B-1----:R-:W-:-:S03]  /*8070*/  FMUL.FTZ R47, R41, R40 ;  /* 0x00000028292f7220 */ /* 0x002fc60000410000 */
[----:B------:R-:W-:Y:S01]  /*8080*/  STS.U16 [R137+0x1680], R136 ;  /* 0x0016808889007388 */ /* 0x000fe20000000400 */
[----:B--2---:R-:W-:-:S03]  /*8090*/  FFMA.FTZ R44, R48, R145, R44 ;  /* 0x00000091302c7223 */ /* 0x004fc6000001002c */
[----:B------:R3:W-:Y:S01]  /*80a0*/  STS.U16 [R135+0x16c0], R134 ;  /* 0x0016c08687007388 */ /* 0x0007e20000000400 */
[----:B------:R-:W-:-:S03]  /*80b0*/  VOTEU.ALL UP0, P0 ;  /* 0x00000000003f7886 */ /* 0x000fc60000000000 */
[----:B------:R-:W-:Y:S04]  /*80c0*/  STS.U16 [R133+0x1700], R132 ;  /* 0x0017008485007388 */ /* 0x000fe80000000400 */
[----:B------:R-:W-:Y:S01]  /*80d0*/  STS.U16 [R131+0x1740], R130 ;  /* 0x0017408283007388 */ /* 0x000fe20000000400 */
[----:B---3--:R-:W-:-:S03]  /*80e0*/  FMUL.FTZ R135, R41, R42 ;  /* 0x0000002a29877220 */ /* 0x008fc60000410000 */
[----:B------:R-:W-:Y:S01]  /*80f0*/  STS.U16 [R129+0x1780], R128 ;  /* 0x0017808081007388 */ /* 0x000fe20000000400 */
[----:B------:R-:W-:-:S03]  /*8100*/  FFMA.FTZ R47, R48, R42, -R47 ;  /* 0x0000002a302f7223 */ /* 0x000fc6000001082f */
[----:B------:R-:W-:Y:S01]  /*8110*/  STS.U16 [R55+0x17c0], R54 ;  /* 0x0017c03637007388 */ /* 0x000fe20000000400 */
[----:B------:R-:W-:Y:S01]  /*8120*/  FMUL.FTZ R42, R41, R145 ;  /* 0x00000091292a7220 */ /* 0x000fe20000410000 */
[----:B------:R-:W-:Y:S02]  /*8130*/  FFMA.FTZ R40, R48, R40, R135 ;  /* 0x0000002830287223 */ /* 0x000fe40000010087 */
[----:B------:R-:W-:Y:S01]  /*8140*/  STS.U16 [R53+0x1800], R52 ;  /* 0x0018003435007388 */ /* 0x000fe20000000400 */
[----:B------:R-:W-:-:S03]  /*8150*/  @!UP0 ULEA UR20, UR7, UR17, 0x4 ;  /* 0x0000001107148291 */ /* 0x000fc6000f8e203f */
[----:B------:R0:W-:Y:S01]  /*8160*/  STS.U16 [R43+0x1840], R49 ;  /* 0x001840312b007388 */ /* 0x0001e20000000400 */
[----:B------:R-:W-:Y:S01]  /*8170*/  @P2 FFMA.FTZ R48, R48, R45, -R42 ;  /* 0x0000002d30302223 */ /* 0x000fe2000001082a */
[----:B------:R-:W-:Y:S01]  /*8180*/  @P2 FADD.FTZ R51, R51, R40 ;  /* 0x0000002833332221 */ /* 0x000fe20000010000 */
[----:B------:R-:W-:Y:S01]  /*8190*/  MOV R40, 0x3f800000 ;  /* 0x3f80000000287802 */ /* 0x000fe20000000f00 */
[----:B------:R-:W-:Y:S01]  /*81a0*/  @P2 FADD.FTZ R50, R50, R47 ;  /* 0x0000002f32322221 */ /* 0x000fe20000010000 */
[----:B------:R-:W-:Y:S01]  /*81b0*/  NOP ;  /* 0x0000000000007918 */ /* 0x000fe20000000000 */
[----:B0-----:R-:W-:Y:S01]  /*81c0*/  FSEL R49, R41, R44, !P2 ;  /* 0x0000002c29317208 */ /* 0x001fe20005000000 */
[----:B------:R-:W-:Y:S01]  /*81d0*/  HFMA2.MMA R41, -RZ, RZ, 0, 0 ;  /* 0x00000000ff297435 */ /* 0x000fe200000001ff */
[----:B------:R-:W-:Y:S02]  /*81e0*/  @!P3 SHF.R.U32.HI R44, RZ, 0x1, R159 ;  /* 0x00000001ff2cb819 */ /* 0x000fe4000001169f */
[----:B------:R-:W-:Y:S01]  /*81f0*/  CS2R R42, SRZ ;  /* 0x00000000002a7805 */ /* 0x000fe2000001ff00 */
[----:B------:R-:W-:Y:S01]  /*8200*/  LDS.U16 R128, [R164+0x1080] ;  /* 0x00108000a4807984 */ /* 0x000fe20000000400 */
[----:B------:R-:W-:-:S03]  /*8210*/  @!P3 LOP3.LUT R44, R44, 0x7ffffff0, RZ, 0xc0, !PT ;  /* 0x7ffffff02c2cb812 */ /* 0x000fc600078ec0ff */
        /* <DEDUP_REMOVED lines=37> */
[----:B------:R-:W-:-:S03]  /*8470*/  FMUL.FTZ R165, R45, R53 ;  /* 0x000000352da57220 */ /* 0x000fc60000410000 */
[C---:B------:R-:W-:Y:S01]  /*8480*/  FFMA.FTZ R160, R46.reuse, R52, -R160 ;  /* 0x000000342ea07223 */ /* 0x040fe200000108a0 */
[----:B------:R-:W-:-:S03]  /*8490*/  FMUL.FTZ R164, R46, R53 ;  /* 0x000000352ea47220 */ /* 0x000fc60000410000 */
[----:B------:R-:W-:Y:S01]  /*84a0*/  FADD.FTZ R160, R54, R160 ;  /* 0x000000a036a07221 */ /* 0x000fe20000010000 */
[C---:B------:R-:W-:Y:S01]  /*84b0*/  FMUL.FTZ R54, R44.reuse, R53 ;  /* 0x000000352c367220 */ /* 0x040fe20000410000 */
[-C--:B------:R-:W-:Y:S02]  /*84c0*/  FFMA.FTZ R53, R44, R52.reuse, -R165 ;  /* 0x000000342c357223 */ /* 0x080fe400000108a5 */
[----:B------:R-:W0:Y:S01]  /*84d0*/  S2R R165, SR_TID.X ;  /* 0x0000000000a57919 */ /* 0x000e220000002100 */
[-C--:B------:R-:W-:Y:S01]  /*84e0*/  FFMA.FTZ R54, R45, R52.reuse, R54 ;  /* 0x000000342d367223 */ /* 0x080fe20000010036 */
[----:B------:R-:W-:Y:S01]  /*84f0*/  FFMA.FTZ R164, R47, R52, R164 ;  /* 0x000000342fa47223 */ /* 0x000fe200000100a4 */
[----:B------:R-:W-:Y:S01]  /*8500*/  BSSY B0, `(.L_x_977) ;  /* 0x000004d000007945 */ /* 0x000fe20003800000 */
[----:B------:R-:W1:Y:S01]  /*8510*/  SHFL.UP PT, R50, R50, 0x1, RZ ;  /* 0x0420000032327989 */ /* 0x000e6200000e00ff */
[----:B------:R-:W-:-:S03]  /*8520*/  HADD2.F32 R128, -RZ, R128.H0_H0 ;  /* 0x20000080ff807230 */ /* 0x000fc60000004100 */
[----:B------:R-:W2:Y:S01]  /*8530*/  SHFL.UP PT, R51, R51, 0x1, RZ ;  /* 0x0420000033337989 */ /* 0x000ea200000e00ff */
[----:B------:R-:W-:-:S03]  /*8540*/  FADD.FTZ R55, R55, R164 ;  /* 0x000000a437377221 */ /* 0x000fc60000010000 */
[----:B------:R-:W3:Y:S01]  /*8550*/  SHFL.UP PT, R48, R48, 0x1, RZ ;  /* 0x0420000030307989 */ /* 0x000ee200000e00ff */
[----:B------:R-:W-:-:S03]  /*8560*/  HADD2.F32 R129, -RZ, R129.H0_H0 ;  /* 0x20000081ff817230 */ /* 0x000fc60000004100 */
[----:B------:R-:W4:Y:S01]  /*8570*/  SHFL.UP PT, R49, R49, 0x1, RZ ;  /* 0x0420000031317989 */ /* 0x000f2200000e00ff */
[----:B0-----:R-:W-:-:S04]  /*8580*/  SHF.R.U32.HI R52, RZ, 0x5, R165 ;  /* 0x00000005ff347819 */ /* 0x001fc800000116a5 */
[----:B------:R-:W-:Y:S01]  /*8590*/  ISETP.NE.AND P0, PT, R52, RZ, PT ;  /* 0x000000ff3400720c */ /* 0x000fe20003f05270 */
        /* <DEDUP_REMOVED lines=30> */
[----:B-1234-:R-:W-:Y:S06]  /*8780*/  @!P0 BRA `(.L_x_978) ;  /* 0x0000000000508947 */ /* 0x01efec0003800000 */
[----:B------:R-:W-:Y:S01]  /*8790*/  ISETP.NE.AND P0, PT, R3, RZ, PT ;  /* 0x000000ff0300720c */ /* 0x000fe20003f05270 */
[C---:B------:R-:W-:Y:S01]  /*87a0*/  FMUL.FTZ R52, R49.reuse, R45 ;  /* 0x0000002d31347220 */ /* 0x040fe20000410000 */
[----:B------:R-:W-:-:S11]  /*87b0*/  FMUL.FTZ R53, R49, R44 ;  /* 0x0000002c31357220 */ /* 0x000fd60000410000 */
[C---:B------:R-:W-:Y:S01]  /*87c0*/  @P0 FFMA.FTZ R44, R48.reuse, R44, -R52 ;  /* 0x0000002c302c0223 */ /* 0x040fe20000010834 */
[CC--:B------:R-:W-:Y:S01]  /*87d0*/  FMUL.FTZ R52, R49.reuse, R46.reuse ;  /* 0x0000002e31347220 */ /* 0x0c0fe20000410000 */
[----:B------:R-:W-:Y:S01]  /*87e0*/  FMUL.FTZ R49, R49, R47 ;  /* 0x0000002f31317220 */ /* 0x000fe20000410000 */
[C---:B------:R-:W-:Y:S02]  /*87f0*/  @P0 FFMA.FTZ R45, R48.reuse, R45, R53 ;  /* 0x0000002d302d0223 */ /* 0x040fe40000010035 */
[C---:B------:R-:W-:Y:S01]  /*8800*/  FFMA.FTZ R52, R48.reuse, R47, R52 ;  /* 0x0000002f30347223 */ /* 0x040fe20000010034 */
[----:B------:R-:W-:Y:S01]  /*8810*/  FFMA.FTZ R49, R48, R46, -R49 ;  /* 0x0000002e30317223 */ /* 0x000fe20000010831 */
[----:B------:R-:W-:Y:S02]  /*8820*/  MOV R48, R44 ;  /* 0x0000002c00307202 */ /* 0x000fe40000000f00 */
[----:B------:R-:W-:Y:S01]  /*8830*/  @P0 FADD.FTZ R47, R51, R52 ;  /* 0x00000034332f0221 */ /* 0x000fe20000010000 */
[----:B------:R-:W-:Y:S01]  /*8840*/  @P0 FADD.FTZ R46, R50, R49 ;  /* 0x00000031322e0221 */ /* 0x000fe20000010000 */
[----:B------:R-:W-:-:S02]  /*8850*/  MOV R49, R45 ;  /* 0x0000002d00317202 */ /* 0x000fc40000000f00 */
[----:B------:R-:W-:Y:S02]  /*8860*/  MOV R45, R41 ;  /* 0x00000029002d7202 */ /* 0x000fe40000000f00 */
[----:B------:R-:W-:Y:S02]  /*8870*/  MOV R50, R46 ;  /* 0x0000002e00327202 */ /* 0x000fe40000000f00 */
[----:B------:R-:W-:Y:S02]  /*8880*/  MOV R51, R47 ;  /* 0x0000002f00337202 */ /* 0x000fe40000000f00 */
[----:B------:R-:W-:Y:S02]  /*8890*/  MOV R47, R43 ;  /* 0x0000002b002f7202 */ /* 0x000fe40000000f00 */
[----:B------:R-:W-:Y:S02]  /*88a0*/  MOV R46, R42 ;  /* 0x0000002a002e7202 */ /* 0x000fe40000000f00 */
[----:B------:R-:W-:Y:S01]  /*88b0*/  MOV R44, R40 ;  /* 0x00000028002c7202 */ /* 0x000fe20000000f00 */
[----:B------:R-:W-:Y:S06]  /*88c0*/  BRA `(.L_x_979) ;  /* 0x0000000000407947 */ /* 0x000fec0003800000 */
.L_x_978:
        /* <DEDUP_REMOVED lines=16> */
.L_x_979:
[----:B------:R-:W-:Y:S05]  /*89d0*/  BSYNC B0 ;  /* 0x0000000000007941 */ /* 0x000fea0003800000 */
.L_x_977:
        /* <DEDUP_REMOVED lines=127> */
.L_x_981:
[----:B------:R-:W-:Y:S05]  /*91d0*/  BSYNC B0 ;  /* 0x0000000000007941 */ /* 0x000fea0003800000 */
.L_x_980:
        /* <DEDUP_REMOVED lines=52> */
.L_x_976:
        /* <DEDUP_REMOVED lines=103> */
.L_x_984:
[----:B------:R-:W-:Y:S05]  /*9b90*/  BSYNC B0 ;  /* 0x0000000000007941 */ /* 0x000fea0003800000 */
.L_x_983:
        /* <DEDUP_REMOVED lines=74> */
.L_x_986:
        /* <DEDUP_REMOVED lines=12> */
.L_x_5182:


//--------------------- .text._Z25selective_scan_fwd_kernelI32Selective_Scan_fwd_kernel_traitsILi64ELi16ELi1ELb0ELb1ELb1ELb1EN3c104HalfENS1_7complexIfEEEEv13SSMParamsBase --------------------------
	.section	.text._Z25selective_scan_fwd_kernelI32Selective_Scan_fwd_kernel_traitsILi64ELi16ELi1ELb0ELb1ELb1ELb1EN3c104HalfENS1_7complexIfEEEEv13SSMParamsBase,"ax",@progbits
	.align	128
        .global         _Z25selective_scan_fwd_kernelI32Selective_Scan_fwd_kernel_traitsILi64ELi16ELi1ELb0ELb1ELb1ELb1EN3c104HalfENS1_7complexIfEEEEv13SSMParamsBase
        .type           _Z25selective_scan_fwd_kernelI32Selective_Scan_fwd_kernel_traitsILi64ELi16ELi1ELb0ELb1ELb1ELb1EN3c104HalfENS1_7complexIfEEEEv13SSMParamsBase,@function
        .size           _Z25selective_scan_fwd_kernelI32Selective_Scan_fwd_kernel_traitsILi64ELi16ELi1ELb0ELb1ELb1ELb1EN3c104HalfENS1_7complexIfEEEEv13SSMParamsBase,(.L_x_5183 - _Z25selective_scan_fwd_kernelI32Selective_Scan_fwd_kernel_traitsILi64ELi16ELi1ELb0ELb1ELb1ELb1EN3c104HalfENS1_7complexIfEEEEv13SSMParamsBase)
        .other          _Z25selective_scan_fwd_kernelI32Selective_Scan_fwd_kernel_traitsILi64ELi16ELi1ELb0ELb1ELb1ELb1EN3c104HalfENS1_7complexIfEEEEv13SSMParamsBase,@"STO_CUDA_ENTRY STV_DEFAULT"
_Z25selective_scan_fwd_kernelI32Selective_Scan_fwd_kernel_traitsILi64ELi16ELi1ELb0ELb1ELb1ELb1EN3c104HalfENS1_7complexIfEEEEv13SSMParamsBase:
.text._Z25selective_scan_fwd_kernelI32Selective_Scan_fwd_kernel_traitsILi64ELi16ELi1ELb0ELb1ELb1ELb1EN3c104HalfENS1_7complexIfEEEEv13SSMParamsBase:
        /* <DEDUP_REMOVED lines=123> */
.L_x_1030:
        /* <DEDUP_REMOVED lines=78> */
[----:B------:R-:W-:Y:S01]  /*0c90*/  ISETP.GE.AND P1, PT, R25, UR17, PT ;  /* 0x0000001119007c0c */ /* 0x000fe2000bf26270 */
[C---:B------:R-:W-:Y:S01]  /*0ca0*/  VIADD R25, R22.reuse, 0x60 ;  /* 0x0000006016197836 */ /* 0x040fe20000000000 */
[C---:B0-----:R-:W-:Y:S02]  /*0cb0*/  IADD3 R5, R22.reuse, 0x20, RZ ;  /* 0x0000002016057810 */ /* 0x041fe40007ffe0ff */
[----:B------:R-:W-:Y:S02]  /*0cc0*/  IADD3 R23, R22, 0x40, RZ ;  /* 0x0000004016177810 */ /* 0x000fe40007ffe0ff */
[----:B------:R-:W-:-:S02]  /*0cd0*/  ISETP.GE.AND P5, PT, R27, UR17, PT ;  /* 0x000000111b007c0c */ /* 0x000fc4000bfa6270 */
[CC--:B------:R-:W-:Y:S02]  /*0ce0*/  LEA.HI.SX32 R4, R22.reuse, R22.reuse, 0x1b ;  /* 0x0000001616047211 */ /* 0x0c0fe400078fdaff */
[C---:B------:R-:W-:Y:S02]  /*0cf0*/  IADD3 R27, R22.reuse, 0x80, RZ ;  /* 0x00000080161b7810 */ /* 0x040fe40007ffe0ff */
[C---:B------:R-:W-:Y:S02]  /*0d00*/  IADD3 R29, R22.reuse, 0xa0, RZ ;  /* 0x000000a0161d7810 */ /* 0x040fe40007ffe0ff */
[-C--:B------:R-:W-:Y:S01]  /*0d10*/  LEA.HI.SX32 R5, R5, R22.reuse, 0x1b ;  /* 0x0000001605057211 */ /* 0x080fe200078fdaff */
[----:B-1----:R-:W-:Y:S01]  /*0d20*/  ULEA UR16, UR7, UR16, 0x18 ;  /* 0x0000001007107291 */ /* 0x002fe2000f8ec03f */
[----:B------:R-:W-:Y:S02]  /*0d30*/  IADD3 R31, R22, 0xc0, RZ ;  /* 0x000000c0161f7810 */ /* 0x000fe40007ffe0ff */
[----:B------:R-:W-:-:S02]  /*0d40*/  LEA.HI.SX32 R23, R23, R22, 0x1b ;  /* 0x0000001617177211 */ /* 0x000fc400078fdaff */
[C---:B------:R-:W-:Y:S02]  /*0d50*/  IADD3 R33, R22.reuse, 0xe0, RZ ;  /* 0x000000e016217810 */ /* 0x040fe40007ffe0ff */
[-C--:B------:R-:W-:Y:S02]  /*0d60*/  LEA.HI.SX32 R25, R25, R22.reuse, 0x1b ;  /* 0x0000001619197211 */ /* 0x080fe400078fdaff */
[----:B------:R-:W-:Y:S02]  /*0d70*/  IADD3 R35, R22, 0x100, RZ ;  /* 0x0000010016237810 */ /* 0x000fe40007ffe0ff */
        /* <DEDUP_REMOVED lines=39> */
[----:B0-----:R-:W-:-:S03]  /*0ff0*/  IMAD R6, R3, 0x10, R50 ;  /* 0x0000001003067824 */ /* 0x001fc600078e0232 */
        /* <DEDUP_REMOVED lines=186> */
.L_x_988:
[----:B------:R-:W-:Y:S05]  /*1ba0*/  BSYNC B0 ;  /* 0x0000000000007941 */ /* 0x000fea0003800000 */
.L_x_987:
        /* <DEDUP_REMOVED lines=36> */
.L_x_990:
[----:B------:R-:W-:Y:S05]  /*1df0*/  BSYNC B0 ;  /* 0x0000000000007941 */ /* 0x000fea0003800000 */
.L_x_989:
        /* <DEDUP_REMOVED lines=15> */
[----:B------:R-:W-:Y:S01]  /*1ef0*/  IADD3 R39, -R37, 0x40800000, RZ ;  /* 0x4080000025277810 */ /* 0x000fe20007ffe1ff */
[----:B------:R-:W-:Y:S01]  /*1f00*/  IMAD.IADD R38, R40, 0x1, -R37 ;  /* 0x0000000128267824 */ /* 0x000fe200078e0a25 */
[----:B------:R-:W-:-:S03]  /*1f10*/  I2FP.F32.S32 R37, R37 ;  /* 0x0000002500257245 */ /* 0x000fc60000201400 */
[----:B------:R-:W-:Y:S02]  /*1f20*/  FFMA.FTZ R39, R39, R42, -1 ;  /* 0xbf80000027277423 */ /* 0x000fe4000001002a */
[----:B------:R-:W-:Y:S02]  /*1f30*/  FMUL.FTZ R37, R37, 1.1920928955078125e-07 ;  /* 0x3400000025257820 */ /* 0x000fe40000410000 */
[----:B------:R-:W-:-:S04]  /*1f40*/  FADD.FTZ R38, R38, R39 ;  /* 0x0000002726267221 */ /* 0x000fc80000010000 */
        /* <DEDUP_REMOVED lines=17> */
.L_x_992:
[----:B------:R-:W-:Y:S05]  /*2060*/  BSYNC B0 ;  /* 0x0000000000007941 */ /* 0x000fea0003800000 */
.L_x_991:
        /* <DEDUP_REMOVED lines=36> */
.L_x_994:
[----:B------:R-:W-:Y:S05]  /*22b0*/  BSYNC B0 ;  /* 0x0000000000007941 */ /* 0x000fea0003800000 */
.L_x_993:
        /* <DEDUP_REMOVED lines=38> */
.L_x_996:
[----:B------:R-:W-:Y:S05]  /*2520*/  BSYNC B0 ;  /* 0x0000000000007941 */ /* 0x000fea0003800000 */
.L_x_995:
[----:B------:R-:W-:Y:S01]  /*2530*/  HADD2.F32 R16, -RZ, R16.H0_H0 ;  /* 0x20000010ff107230 */ /* 0x000fe20000004100 */
[----:B------:R-:W-:Y:S01]  /*2540*/  BSSY B0, `(.L_x_997) ;  /* 0x0000023000007945 */ /* 0x000fe20003800000 */
[----:B------:R-:W-:-:S03]  /*2550*/  FSETP.GTU.FTZ.AND P1, PT, R15, 20, PT ;  /* 0x41a000000f00780b */ /* 0x000fc60003f3c000 */
[----:B------:R-:W-:Y:S01]  /*2560*/  FADD.FTZ R16, R16, UR5 ;  /* 0x0000000510107e21 */ /* 0x000fe20008010000 */
[----:B------:R-:W-:Y:S09]  /*2570*/  @P0 BRA `(.L_x_998) ;  /* 0x00000000007c0947 */ /* 0x000ff20003800000 */
        /* <DEDUP_REMOVED lines=31> */
.L_x_998:
[----:B------:R-:W-:Y:S05]  /*2770*/  BSYNC B0 ;  /* 0x0000000000007941 */ /* 0x000fea0003800000 */
.L_x_997:
        /* <DEDUP_REMOVED lines=38> */
.L_x_1000:
[----:B------:R-:W-:Y:S05]  /*29e0*/  BSYNC B0 ;  /* 0x0000000000007941 */ /* 0x000fea0003800000 */
.L_x_999:
[----:B------:R-:W-:Y:S01]  /*29f0*/  HADD2.F32 R36, -RZ, R36.H0_H0 ;  /* 0x20000024ff247230 */ /* 0x000fe20000004100 */
[----:B------:R-:W-:Y:S01]  /*2a00*/  BSSY B0, `(.L_x_1001) ;  /* 0x0000024000007945 */ /* 0x000fe20003800000 */
[----:B------:R-:W-:Y:S01]  /*2a10*/  HADD2.F32 R38, -RZ, R18.H0_H0 ;  /* 0x20000012ff267230 */ /* 0x000fe20000004100 */
[----:B------:R-:W-:Y:S02]  /*2a20*/  FSETP.GTU.FTZ.AND P4, PT, R17, 20, PT ;  /* 0x41a000001100780b */ /* 0x000fe40003f9c000 */
[----:B------:R-:W-:Y:S01]  /*2a30*/  FADD.FTZ R18, R36, UR5 ;  /* 0x0000000524127e21 */ /* 0x000fe20008010000 */
[----:B------:R-:W-:Y:S10]  /*2a40*/  @P5 BRA `(.L_x_1002) ;  /* 0x00000000007c5947 */ /* 0x000ff40003800000 */
        /* <DEDUP_REMOVED lines=31> */
.L_x_1002:
[----:B------:R-:W-:Y:S05]  /*2c40*/  BSYNC B0 ;  /* 0x0000000000007941 */ /* 0x000fea0003800000 */
.L_x_1001:
        /* <DEDUP_REMOVED lines=12> */
[----:B------:R-:W-:Y:S01]  /*2d10*/  MOV R44, 0x3e800000 ;  /* 0x3e800000002c7802 */ /* 0x000fe20000000f00 */
[----:B------:R-:W-:Y:S02]  /*2d20*/  HFMA2.MMA R35, -RZ, RZ, 1.3056640625, -1.8671875 ;  /* 0x3d39bf78ff237435 */ /* 0x000fe400000001ff */
[----:B------:R-:W0:Y:S02]  /*2d30*/  MUFU.EX2 R36, R13 ;  /* 0x0000000d00247308 */ /* 0x000e240000000800 */
[C---:B0-----:R-:W-:Y:S01]  /*2d40*/  FADD.FTZ.RZ R31, R36.reuse, 1 ;  /* 0x3f800000241f7421 */ /* 0x041fe2000001c000 */
[----:B------:R-:W-:-:S03]  /*2d50*/  ISETP.GE.U32.AND P3, PT, R36, 0x7f800000, PT ;  /* 0x7f8000002400780c */ /* 0x000fc60003f66070 */
[----:B------:R-:W-:-:S05]  /*2d60*/  VIADD R31, R31, 0xc0c00000 ;  /* 0xc0c000001f1f7836 */ /* 0x000fca0000000000 */
        /* <DEDUP_REMOVED lines=24> */
.L_x_1004:
[----:B------:R-:W-:Y:S05]  /*2ef0*/  BSYNC B0 ;  /* 0x0000000000007941 */ /* 0x000fea0003800000 */
.L_x_1003:
        /* <DEDUP_REMOVED lines=40> */
.L_x_1006:
[----:B------:R-:W-:Y:S05]  /*3180*/  BSYNC B0 ;  /* 0x0000000000007941 */ /* 0x000fea0003800000 */
.L_x_1005:
        /* <DEDUP_REMOVED lines=42> */
[----:B------:R-:W-:-:S04]  /*3430*/  @P1 IMAD.MOV.U32 R22, RZ, RZ, 0x7f800000 ;  /* 0x7f800000ff161424 */ /* 0x000fc800078e00ff */
[C---:B------:R-:W-:Y:S01]  /*3440*/  @P1 FFMA.FTZ R15, R25.reuse, R22, +INF ;  /* 0x7f800000190f1423 */ /* 0x040fe20000010016 */
[----:B------:R-:W-:-:S04]  /*3450*/  FSETP.NEU.FTZ.AND P1, PT, R25, RZ, PT ;  /* 0x000000ff1900720b */ /* 0x000fc80003f3d000 */
[----:B------:R-:W-:-:S09]  /*3460*/  FSEL R15, R15, -RZ, P1 ;  /* 0x800000ff0f0f7208 */ /* 0x000fd20000800000 */
.L_x_1008:
[----:B------:R-:W-:Y:S05]  /*3470*/  BSYNC B0 ;  /* 0x0000000000007941 */ /* 0x000fea0003800000 */
.L_x_1007:
        /* <DEDUP_REMOVED lines=33> */
.L_x_1010:
[----:B------:R-:W-:Y:S05]  /*3690*/  BSYNC B0 ;  /* 0x0000000000007941 */ /* 0x000fea0003800000 */
.L_x_1009:
        /* <DEDUP_REMOVED lines=33> */
.L_x_1012:
[----:B------:R-:W-:Y:S05]  /*38b0*/  BSYNC B0 ;  /* 0x0000000000007941 */ /* 0x000fea0003800000 */
.L_x_1011:
[----:B------:R-:W-:Y:S04]  /*38c0*/  BSSY B0, `(.L_x_1013) ;  /* 0x0000021000007945 */ /* 0x000fe80003800000 */
[----:B------:R-:W-:Y:S05]  /*38d0*/  @P5 BRA `(.L_x_1014) ;  /* 0x00000000007c5947 */ /* 0x000fea0003800000 */
[----:B------:R-:W-:Y:S01]  /*38e0*/  FMUL.FTZ R18, R18, 1.4426950216293334961 ;  /* 0x3fb8aa3b12127820 */ /* 0x000fe20000410000 */
[----:B------:R-:W-:Y:S01]  /*38f0*/  MOV R27, 0x3e800000 ;  /* 0x3e800000001b7802 */ /* 0x000fe20000000f00 */
[----:B------:R-:W-:Y:S02]  /*3900*/  IMAD.MOV.U32 R26, RZ, RZ, 0x3d39bf78 ;  /* 0x3d39bf78ff1a7424 */ /* 0x000fe400078e00ff */
        /* <DEDUP_REMOVED lines=28> */
.L_x_1014:
[----:B------:R-:W-:Y:S05]  /*3ad0*/  BSYNC B0 ;  /* 0x0000000000007941 */ /* 0x000fea0003800000 */
.L_x_1013:
        /* <DEDUP_REMOVED lines=33> */
.L_x_1016:
[----:B------:R-:W-:Y:S05]  /*3cf0*/  BSYNC B0 ;  /* 0x0000000000007941 */ /* 0x000fea0003800000 */
.L_x_1015:
        /* <DEDUP_REMOVED lines=33> */
.L_x_1018:
[----:B------:R-:W-:Y:S05]  /*3f10*/  BSYNC B0 ;  /* 0x0000000000007941 */ /* 0x000fea0003800000 */
.L_x_1017:
        /* <DEDUP_REMOVED lines=37> */
[----:B------:R-:W-:Y:S02]  /*4170*/  IMAD.IADD R40, R49, 0x1, R45 ;  /* 0x0000000131287824 */ /* 0x000fe400078e022d */
[----:B------:R-:W-:Y:S01]  /*4180*/  FMUL.FTZ R57, R57, R14 ;  /* 0x0000000e39397220 */ /* 0x000fe20000410000 */
[----:B------:R-:W-:Y:S01]  /*4190*/  FMUL.FTZ R58, R58, R15 ;  /* 0x0000000f3a3a7220 */ /* 0x000fe20000410000 */
[----:B------:R-:W-:Y:S01]  /*41a0*/  FMUL.FTZ R59, R59, R16 ;  /* 0x000000103b3b7220 */ /* 0x000fe20000410000 */
[----:B0-----:R-:W-:Y:S01]  /*41b0*/  FMUL.FTZ R38, R44, R11 ;  /* 0x0000000b2c267220 */ /* 0x001fe20000410000 */
[----:B------:R0:W-:Y:S01]  /*41c0*/  STL [R1+0x10], R40 ;  /* 0x0000102801007387 */ /* 0x0001e20000100800 */
[----:B------:R-:W-:Y:S01]  /*41d0*/  FMUL.FTZ R60, R60, R17 ;  /* 0x000000113c3c7220 */ /* 0x000fe20000410000 */
        /* <DEDUP_REMOVED lines=13> */
.L_x_1025:
        /* <DEDUP_REMOVED lines=62> */
[----:B------:R-:W-:-:S02]  /*4690*/  IADD3 R44, R42, 0xe0, RZ ;  /* 0x000000e02a2c7810 */ /* 0x000fc40007ffe0ff */
[----:B------:R-:W-:Y:S01]  /*46a0*/  ISETP.GE.AND P0, PT, R46, UR23, PT ;  /* 0x000000172e007c0c */ /* 0x000fe2000bf06270 */
[----:B------:R-:W4:Y:S01]  /*46b0*/  @!P6 LDG.E.U16 R120, desc[UR18][R40.64+0x40] ;  /* 0x000040122878e981 */ /* 0x000f22000c1e1500 */
[----:B------:R-:W-:Y:S02]  /*46c0*/  IADD3 R45, R42, 0xc0, RZ ;  /* 0x000000c02a2d7810 */ /* 0x000fe40007ffe0ff */
[----:B------:R-:W-:Y:S01]  /*46d0*/  ISETP.GE.AND P6, PT, R44, UR23, PT ;  /* 0x000000172c007c0c */ /* 0x000fe2000bfc6270 */
[C---:B------:R-:W-:Y:S01]  /*46e0*/  VIADD R44, R42.reuse, 0x120 ;  /* 0x000001202a2c7836 */ /* 0x040fe20000000000 */
        /* <DEDUP_REMOVED lines=22> */
[----:B------:R-:W5:Y:S01]  /*4850*/  @!P0 LDG.E.U16 R83, desc[UR18][R40.64+0x280] ;  /* 0x0002801228538981 */ /* 0x000f62000c1e1500 */
[----:B------:R-:W-:-:S02]  /*4860*/  ISETP.GE.AND P2, PT, R44, UR23, PT ;  /* 0x000000172c007c0c */ /* 0x000fc4000bf46270 */
[C---:B------:R-:W-:Y:S01]  /*4870*/  IADD3 R44, R42.reuse, 0x200, RZ ;  /* 0x000002002a2c7810 */ /* 0x040fe20007ffe0ff */
[----:B------:R-:W5:Y:S01]  /*4880*/  @!P5 LDG.E.U16 R101, desc[UR18][R40.64+0x200] ;  /* 0x000200122865d981 */ /* 0x000f62000c1e1500 */
[----:B------:R-:W-:Y:S02]  /*4890*/  IADD3 R45, R42, 0x1c0, RZ ;  /* 0x000001c02a2d7810 */ /* 0x000fe40007ffe0ff */
[----:B------:R-:W-:Y:S01]  /*48a0*/  ISETP.GE.AND P0, PT, R44, UR23, PT ;  /* 0x000000172c007c0c */ /* 0x000fe2000bf06270 */
[----:B------:R-:W5:Y:S01]  /*48b0*/  @!P3 LDG.E.U16 R95, desc[UR18][R40.64+0x300] ;  /* 0x00030012285fb981 */ /* 0x000f62000c1e1500 */
[C---:B------:R-:W-:Y:S02]  /*48c0*/  IADD3 R44, R42.reuse, 0x240, RZ ;  /* 0x000002402a2c7810 */ /* 0x040fe40007ffe0ff */
[----:B------:R-:W-:Y:S01]  /*48d0*/  ISETP.GE.AND P5, PT, R45, UR23, PT ;  /* 0x000000172d007c0c */ /* 0x000fe2000bfa6270 */
[----:B------:R-:W5:Y:S01]  /*48e0*/  @!P4 LDG.E.U16 R91, desc[UR18][R40.64+0x2c0] ;  /* 0x0002c012285bc981 */ /* 0x000f62000c1e1500 */
[----:B------:R-:W-:-:S02]  /*48f0*/  IADD3 R45, R42, 0x220, RZ ;  /* 0x000002202a2d7810 */ /* 0x000fc40007ffe0ff */
[----:B------:R-:W-:Y:S01]  /*4900*/  ISETP.GE.AND P3, PT, R44, UR23, PT ;  /* 0x000000172c007c0c */ /* 0x000fe2000bf66270 */
[----:B------:R-:W5:Y:S01]  /*4910*/  @!P6 LDG.E.U16 R97, desc[UR18][R40.64+0x340] ;  /* 0x000340122861e981 */ /* 0x000f62000c1e1500 */
[C---:B------:R-:W-:Y:S02]  /*4920*/  IADD3 R44, R42.reuse, 0x260, RZ ;  /* 0x000002602a2c7810 */ /* 0x040fe40007ffe0ff */
[----:B------:R-:W-:Y:S01]  /*4930*/  ISETP.GE.AND P4, PT, R45, UR23, PT ;  /* 0x000000172d007c0c */ /* 0x000fe2000bf86270 */
[----:B------:R-:W-:Y:S01]  /*4940*/  VIADD R93, R42, 0x2e0 ;  /* 0x000002e02a5d7836 */ /* 0x000fe20000000000 */
[----:B------:R-:W-:Y:S01]  /*4950*/  ISETP.GE.AND P6, PT, R44, UR23, PT ;  /* 0x000000172c007c0c */ /* 0x000fe2000bfc6270 */
[----:B------:R-:W5:Y:S01]  /*4960*/  @!P2 LDG.E.U16 R108, desc[UR18][R40.64+0x3c0] ;  /* 0x0003c012286ca981 */ /* 0x000f62000c1e1500 */
[C---:B------:R-:W-:Y:S02]  /*4970*/  IADD3 R45, R42.reuse, 0x280, RZ ;  /* 0x000002802a2d7810 */ /* 0x040fe40007ffe0ff */
[C---:B------:R-:W-:Y:S01]  /*4980*/  IADD3 R44, R42.reuse, 0x2a0, RZ ;  /* 0x000002a02a2c7810 */ /* 0x040fe20007ffe0ff */
[----:B------:R-:W5:Y:S01]  /*4990*/  @!P5 LDG.E.U16 R106, desc[UR18][R40.64+0x380] ;  /* 0x00038012286ad981 */ /* 0x000f62000c1e1500 */
[----:B------:R-:W-:-:S02]  /*49a0*/  IADD3 R81, R42, 0x2c0, RZ ;  /* 0x000002c02a517810 */ /* 0x000fc40007ffe0ff */
[----:B------:R-:W-:Y:S01]  /*49b0*/  ISETP.GE.AND P5, PT, R45, UR23, PT ;  /* 0x000000172d007c0c */ /* 0x000fe2000bfa6270 */
[----:B------:R-:W4:Y:S01]  /*49c0*/  @!P1 LDG.E.U16 R67, desc[UR18][R40.64] ;  /* 0x0000001228439981 */ /* 0x000f22000c1e1500 */
[----:B------:R-:W-:Y:S02]  /*49d0*/  IADD3 R92, R42, 0x300, RZ ;  /* 0x000003002a5c7810 */ /* 0x000fe40007ffe0ff */
[----:B------:R-:W-:Y:S01]  /*49e0*/  ISETP.GE.AND P2, PT, R44, UR23, PT ;  /* 0x000000172c007c0c */ /* 0x000fe2000bf46270 */
[----:B------:R-:W5:Y:S01]  /*49f0*/  @!P0 LDG.E.U16 R110, desc[UR18][R40.64+0x400] ;  /* 0x00040012286e8981 */ /* 0x000f62000c1e1500 */
[----:B------:R-:W-:Y:S02]  /*4a00*/  IADD3 R85, R42, 0x320, RZ ;  /* 0x000003202a557810 */ /* 0x000fe40007ffe0ff */
[----:B------:R-:W-:Y:S01]  /*4a10*/  ISETP.GE.AND P0, PT, R81, UR23, PT ;  /* 0x0000001751007c0c */ /* 0x000fe2000bf06270 */
        /* <DEDUP_REMOVED lines=30> */
[----:B------:R-:W-:Y:S01]  /*4c00*/  MOV R45, UR32 ;  /* 0x00000020002d7c02 */ /* 0x000fe20008000f00 */
[----:B------:R-:W-:-:S02]  /*4c10*/  UIMAD UR16, UR20, UR26, URZ ;  /* 0x0000001a141072a4 */ /* 0x000fc4000f8e023f */
[----:B------:R-:W-:Y:S02]  /*4c20*/  MOV R47, UR26 ;  /* 0x0000001a002f7c02 */ /* 0x000fe40008000f00 */
        /* <DEDUP_REMOVED lines=12> */
[----:B------:R-:W-:-:S03]  /*4cf0*/  IADD3 R43, R52, R3, RZ ;  /* 0x00000003342b7210 */ /* 0x000fc60007ffe0ff */
[----:B------:R-:W-:Y:S01]  /*4d00*/  VIADD R41, R47, UR16 ;  /* 0x000000102f297c36 */ /* 0x000fe20008000000 */
[C---:B------:R-:W-:Y:S01]  /*4d10*/  IADD3 R72, R43.reuse, 0x20, RZ ;  /* 0x000000202b487810 */ /* 0x040fe20007ffe0ff */
[----:B0-----:R-:W-:Y:S01]  /*4d20*/  ULEA UR16, UR24, UR23, 0x18 ;  /* 0x0000001718107291 */ /* 0x001fe2000f8ec03f */
        /* <DEDUP_REMOVED lines=9> */
[----:B------:R-:W-:Y:S02]  /*4dc0*/  LEA.HI.SX32 R75, R88, R43, 0x1b ;  /* 0x0000002b584b7211 */ /* 0x000fe400078fdaff */
        /* <DEDUP_REMOVED lines=8> */
[-C--:B------:R-:W-:Y:S02]  /*4e50*/  LEA.HI.SX32 R84, R158, R43.reuse, 0x1b ;  /* 0x0000002b9e547211 */ /* 0x080fe400078fdaff */
[----:B------:R-:W-:Y:S01]  /*4e60*/  LEA R72, R72, UR16, 0x1 ;  /* 0x0000001048487c11 */ /* 0x000fe2000f8e08ff */
[C---:B------:R-:W-:Y:S01]  /*4e70*/  VIADD R146, R43.reuse, 0x1a0 ;  /* 0x000001a02b927836 */ /* 0x040fe20000000000 */
[----:B------:R-:W-:Y:S02]  /*4e80*/  IADD3 R68, R43, 0x160, RZ ;  /* 0x000001602b447810 */ /* 0x000fe40007ffe0ff */
[----:B------:R-:W-:Y:S02]  /*4e90*/  LEA.HI.SX32 R87, R160, R43, 0x1b ;  /* 0x0000002ba0577211 */ /* 0x000fe400078fdaff */
[----:B------:R-:W-:-:S02]  /*4ea0*/  LEA R75, R75, UR16, 0x1 ;  /* 0x000000104b4b7c11 */ /* 0x000fc4000f8e08ff */
[----:B------:R-:W-:Y:S02]  /*4eb0*/  IADD3 R80, R43, 0x180, RZ ;  /* 0x000001802b507810 */ /* 0x000fe40007ffe0ff */
[-C--:B------:R-:W-:Y:S02]  /*4ec0*/  LEA.HI.SX32 R88, R164, R43.reuse, 0x1b ;  /* 0x0000002ba4587211 */ /* 0x080fe400078fdaff */
[----:B------:R-:W-:Y:S01]  /*4ed0*/  LEA R79, R79, UR16, 0x1 ;  /* 0x000000104f4f7c11 */ /* 0x000fe2000f8e08ff */
[----:B------:R-:W-:Y:S01]  /*4ee0*/  VIADD R126, R43, 0x360 ;  /* 0x000003602b7e7836 */ /* 0x000fe20000000000 */
[----:B------:R-:W-:Y:S02]  /*4ef0*/  LEA.HI.SX32 R111, R111, R43, 0x1b ;  /* 0x0000002b6f6f7211 */ /* 0x000fe400078fdaff */
[----:B------:R-:W-:Y:S02]  /*4f00*/  LEA R100, R100, UR16, 0x1 ;  /* 0x0000001064647c11 */ /* 0x000fe4000f8e08ff */
[----:B------:R-:W-:-:S02]  /*4f10*/  LEA.HI.X R41, R46, UR29, R41, 0x3, P0 ;  /* 0x0000001d2e297c11 */ /* 0x000fc400080f1c29 */
[----:B------:R-:W-:Y:S02]  /*4f20*/  IADD3 R154, R43, 0x1c0, RZ ;  /* 0x000001c02b9a7810 */ /* 0x000fe40007ffe0ff */
[----:B------:R-:W-:Y:S02]  /*4f30*/  LEA.HI.SX32 R109, R109, R43, 0x1b ;  /* 0x0000002b6d6d7211 */ /* 0x000fe400078fdaff */
[----:B------:R-:W-:Y:S01]  /*4f40*/  LEA R84, R84, UR16, 0x1 ;  /* 0x0000001054547c11 */ /* 0x000fe2000f8e08ff */
[----:B------:R-:W2:Y:S01]  /*4f50*/  LDG.E.64 R40, desc[UR18][R40.64] ;  /* 0x0000001228287981 */ /* 0x000ea2000c1e1b00 */
        /* <DEDUP_REMOVED lines=16> */
[----:B------:R-:W-:Y:S02]  /*5060*/  LEA R87, R87, UR16, 0x1 ;  /* 0x0000001057577c11 */ /* 0x000fe4000f8e08ff */
[----:B------:R-:W-:Y:S02]  /*5070*/  IADD3 R50, R43, 0x3e0, RZ ;  /* 0x000003e02b327810 */ /* 0x000fe40007ffe0ff */
[-C--:B------:R-:W-:Y:S02]  /*5080*/  LEA.HI.SX32 R80, R80, R43.reuse, 0x1b ;  /* 0x0000002b50507211 */ /* 0x080fe400078fdaff */
[----:B------:R-:W-:Y:S02]  /*5090*/  LEA R88, R88, UR16, 0x1 ;  /* 0x0000001058587c11 */ /* 0x000fe4000f8e08ff */
        /* <DEDUP_REMOVED lines=17> */
[----:B------:R-:W-:Y:S02]  /*51b0*/  LEA.HI.SX32 R53, R122, R43, 0x1b ;  /* 0x0000002b7a357211 */ /* 0x000fe400078fdaff */
[----:B------:R-:W-:-:S02]  /*51c0*/  LEA R68, R68, UR16, 0x1 ;  /* 0x0000001044447c11 */ /* 0x000fc4000f8e08ff */
[----:B------:R-:W-:Y:S02]  /*51d0*/  LEA.HI.SX32 R43, R50, R43, 0x1b ;  /* 0x0000002b322b7211 */ /* 0x000fe400078fdaff */
[----:B------:R-:W-:Y:S02]  /*51e0*/  LEA R80, R80, UR16, 0x1 ;  /* 0x0000001050507c11 */ /* 0x000fe4000f8e08ff */
[----:B------:R-:W-:Y:S02]  /*51f0*/  LEA R50, P0, R44, UR13, 0x1 ;  /* 0x0000000d2c327c11 */ /* 0x000fe4000f8008ff */
[----:B------:R-:W-:Y:S01]  /*5200*/  LEA R146, R146, UR16, 0x1 ;  /* 0x0000001092927c11 */ /* 0x000fe2000f8e08ff */
[----:B----4-:R0:W-:Y:S04]  /*5210*/  STS.U16 [R114], R67 ;  /* 0x0000004372007388 */ /* 0x0101e80000000400 */
[----:B------:R-:W-:Y:S04]  /*5220*/  STS.U16 [R71+0x40], R120 ;  /* 0x0000407847007388 */ /* 0x000fe80000000400 */
[----:B-----5:R-:W-:Y:S01]  /*5230*/  STS.U16 [R72+0x80], R107 ;  /* 0x0000806b48007388 */ /* 0x020fe20000000400 */
[----:B0-----:R-:W-:-:S03]  /*5240*/  LEA R67, R111, UR16, 0x1 ;  /* 0x000000106f437c11 */ /* 0x001fc6000f8e08ff */
[----:B------:R0:W-:Y:S04]  /*5250*/  STS.U16 [R75+0xc0], R96 ;  /* 0x0000c0604b007388 */ /* 0x0001e80000000400 */
[----:B------:R-:W-:Y:S04]  /*5260*/  STS.U16 [R79+0x100], R116 ;  /* 0x000100744f007388 */ /* 0x000fe80000000400 */
[----:B------:R-:W-:Y:S01]  /*5270*/  STS.U16 [R100+0x140], R105 ;  /* 0x0001406964007388 */ /* 0x000fe20000000400 */
[----:B0-----:R-:W-:-:S03]  /*5280*/  LEA R96, R109, UR16, 0x1 ;  /* 0x000000106d607c11 */ /* 0x001fc6000f8e08ff */
[----:B------:R-:W-:Y:S01]  /*5290*/  STS.U16 [R84+0x180], R103 ;  /* 0x0001806754007388 */ /* 0x000fe20000000400 */
[----:B------:R-:W-:-:S03]  /*52a0*/  LEA R147, R147, UR16, 0x1 ;  /* 0x0000001093937c11 */ /* 0x000fc6000f8e08ff */
[----:B------:R-:W-:Y:S01]  /*52b0*/  STS.U16 [R87+0x1c0], R118 ;  /* 0x0001c07657007388 */ /* 0x000fe20000000400 */
[----:B------:R-:W-:-:S03]  /*52c0*/  LEA R145, R145, UR16, 0x1 ;  /* 0x0000001091917c11 */ /* 0x000fc6000f8e08ff */
[----:B------:R-:W-:Y:S01]  /*52d0*/  STS.U16 [R88+0x200], R101 ;  /* 0x0002006558007388 */ /* 0x000fe20000000400 */
[----:B------:R-:W-:-:S03]  /*52e0*/  LEA R153, R153, UR16, 0x1 ;  /* 0x0000001099997c11 */ /* 0x000fc6000f8e08ff */
[----:B------:R-:W-:Y:S01]  /*52f0*/  STS.U16 [R67+0x240], R112 ;  /* 0x0002407043007388 */ /* 0x000fe20000000400 */
[----:B------:R-:W-:-:S03]  /*5300*/  LEA.HI.X R51, R44, UR15, R45, 0x1, P0 ;  /* 0x0000000f2c337c11 */ /* 0x000fc600080f0c2d */
        /* <DEDUP_REMOVED lines=65> */
[----:B------:R-:W-:Y:S01]  /*5720*/  PRMT R103, RZ, 0x7610, R103 ;  /* 0x00007610ff677816 */ /* 0x000fe20000000067 */
[C---:B------:R-:W-:Y:S01]  /*5730*/  VIADD R46, R42.reuse, 0x120 ;  /* 0x000001202a2e7836 */ /* 0x040fe20000000000 */
[----:B------:R-:W-:Y:S02]  /*5740*/  PRMT R104, RZ, 0x7610, R104 ;  /* 0x00007610ff687816 */ /* 0x000fe40000000068 */
[----:B------:R-:W-:-:S05]  /*5750*/  IADD3 R54, R42, 0x100, RZ ;  /* 0x000001002a367810 */ /* 0x000fca0007ffe0ff */
[----:B------:R-:W2:Y:S01]  /*5760*/  @!P0 LDG.E.U16 R103, desc[UR18][R50.64+0x1c0] ;  /* 0x0001c01232678981 */ /* 0x000ea2000c1e1500 */
[----:B------:R-:W-:-:S03]  /*5770*/  ISETP.GE.AND P0, PT, R46, UR20, PT ;  /* 0x000000142e007c0c */ /* 0x000fc6000bf06270 */
[----:B------:R-:W2:Y:S01]  /*5780*/  @!P2 LDG.E.U16 R104, desc[UR18][R50.64+0x140] ;  /* 0x000140123268a981 */ /* 0x000ea2000c1e1500 */
[----:B------:R-:W-:Y:S02]  /*5790*/  ISETP.GE.AND P2, PT, R54, UR20, PT ;  /* 0x0000001436007c0c */ /* 0x000fe4000bf46270 */
[----:B------:R-:W-:Y:S02]  /*57a0*/  PRMT R91, RZ, 0x7610, R91 ;  /* 0x00007610ff5b7816 */ /* 0x000fe4000000005b */
[----:B------:R-:W-:Y:S02]  /*57b0*/  IADD3 R46, R42, 0x140, RZ ;  /* 0x000001402a2e7810 */ /* 0x000fe40007ffe0ff */
[----:B------:R-:W-:-:S03]  /*57c0*/  PRMT R95, RZ, 0x7610, R95 ;  /* 0x00007610ff5f7816 */ /* 0x000fc6000000005f */
[----:B------:R-:W2:Y:S01]  /*57d0*/  @!P0 LDG.E.U16 R91, desc[UR18][R50.64+0x240] ;  /* 0x00024012325b8981 */ /* 0x000ea2000c1e1500 */
[----:B------:R-:W-:Y:S02]  /*57e0*/  ISETP.GE.AND P0, PT, R46, UR20, PT ;  /* 0x000000142e007c0c */ /* 0x000fe4000bf06270 */
[----:B------:R-:W-:Y:S01]  /*57f0*/  PRMT R83, RZ, 0x7610, R83 ;  /* 0x00007610ff537816 */ /* 0x000fe20000000053 */
[----:B------:R-:W2:Y:S01]  /*5800*/  @!P2 LDG.E.U16 R95, desc[UR18][R50.64+0x200] ;  /* 0x00020012325fa981 */ /* 0x000ea2000c1e1500 */
[----:B------:R-:W-:-:S09]  /*5810*/  IADD3 R46, R42, 0x160, RZ ;  /* 0x000001602a2e7810 */ /* 0x000fd20007ffe0ff */
[----:B------:R-:W2:Y:S01]  /*5820*/  @!P0 LDG.E.U16 R83, desc[UR18][R50.64+0x280] ;  /* 0x0002801232538981 */ /* 0x000ea2000c1e1500 */
        /* <DEDUP_REMOVED lines=139> */
[----:B------:R-:W-:-:S05]  /*60e0*/  IMAD.SHL.U32 R121, R159, 0x10, RZ ;  /* 0x000000109f797824 */ /* 0x000fca00078e00ff */
[----:B------:R-:W-:Y:S01]  /*60f0*/  MUFU.SIN R66, R119 ;  /* 0x0000007700427308 */ /* 0x000fe20000000400 */
[----:B----4-:R-:W-:Y:S01]  /*6100*/  FMUL.FTZ R95, R41, R11 ;  /* 0x0000000b295f7220 */ /* 0x010fe20000410000 */
[----:B------:R-:W-:-:S06]  /*6110*/  FMUL.RZ R114, R114, 0.15915493667125701904 ;  /* 0x3e22f98372727820 */ /* 0x000fcc000040c000 */
[----:B------:R-:W-:Y:S01]  /*6120*/  MUFU.COS R119, R119 ;  /* 0x0000007700777308 */ /* 0x000fe20000000000 */
[----:B------:R-:W-:Y:S01]  /*6130*/  FMUL.RZ R95, R95, 0.15915493667125701904 ;  /* 0x3e22f9835f5f7820 */ /* 0x000fe2000040c000 */
[----:B------:R-:W-:Y:S01]  /*6140*/  FMUL.FTZ R103, R123, R11 ;  /* 0x0000000b7b677220 */ /* 0x000fe20000410000 */
        /* <DEDUP_REMOVED lines=160> */
[----:B------:R-:W-:Y:S02]  /*6b50*/  HADD2.F32 R98, -RZ, R97.H0_H0 ;  /* 0x20000061ff627230 */ /* 0x000fe40000004100 */
[----:B------:R-:W-:Y:S01]  /*6b60*/  FMUL.FTZ R97, R56, R119 ;  /* 0x0000007738617220 */ /* 0x000fe20000410000 */
[----:B------:R-:W-:-:S02]  /*6b70*/  FSEL R81, R81, RZ, !P6 ;  /* 0x000000ff51517208 */ /* 0x000fc40007000000 */
[----:B------:R-:W-:Y:S01]  /*6b80*/  MUFU.SIN R112, R113 ;  /* 0x0000007100707308 */ /* 0x000fe20000000400 */
[----:B------:R-:W-:Y:S01]  /*6b90*/  FSEL R82, R82, RZ, !P6 ;  /* 0x000000ff52527208 */ /* 0x000fe20007000000 */
[----:B------:R-:W-:Y:S01]  /*6ba0*/  FMUL.FTZ R101, R57, R101 ;  /* 0x0000006539657220 */ /* 0x000fe20000410000 */
[----:B------:R-:W-:Y:S01]  /*6bb0*/  FSEL R83, R83, 1, !P6 ;  /* 0x3f80000053537808 */ /* 0x000fe20007000000 */
[----:B------:R-:W-:Y:S01]  /*6bc0*/  FMUL.FTZ R102, R57, R102 ;  /* 0x0000006639667220 */ /* 0x000fe20000410000 */
[----:B------:R-:W-:-:S03]  /*6bd0*/  IADD3 R119, R121, 0xe, RZ ;  /* 0x0000000e79777810 */ /* 0x000fc60007ffe0ff */
[----:B------:R-:W-:Y:S01]  /*6be0*/  MUFU.SIN R114, R126 ;  /* 0x0000007e00727308 */ /* 0x000fe20000000400 */
[----:B------:R-:W-:Y:S01]  /*6bf0*/  ISETP.GE.U32.AND P6, PT, R106, UR17, PT ;  /* 0x000000116a007c0c */ /* 0x000fe2000bfc6070 */
[----:B------:R-:W-:-:S06]  /*6c00*/  VIADD R121, R121, 0xf ;  /* 0x0000000f79797836 */ /* 0x000fcc0000000000 */
[----:B------:R-:W-:Y:S01]  /*6c10*/  MUFU.COS R105, R105 ;  /* 0x0000006900697308 */ /* 0x000fe20000000000 */
[----:B------:R-:W-:-:S07]  /*6c20*/  FMUL.FTZ R98, R56, R98 ;  /* 0x0000006238627220 */ /* 0x000fce0000410000 */
        /* <DEDUP_REMOVED lines=458> */
.L_x_1021:
        /* <DEDUP_REMOVED lines=16> */
.L_x_1022:
[----:B------:R-:W-:Y:S05]  /*89d0*/  BSYNC B0 ;  /* 0x0000000000007941 */ /* 0x000fea0003800000 */
.L_x_1020:
        /* <DEDUP_REMOVED lines=108> */
[----:B------:R-:W0:Y:S08]  /*90a0*/  S2UR UR23, SR_CTAID.X ;  /* 0x00000000001779c3 */ /* 0x000e300000002500 */
[----:B------:R-:W1:Y:S01]  /*90b0*/  S2UR UR20, SR_CTAID.Y ;  /* 0x00000000001479c3 */ /* 0x000e620000002600 */
[----:B0-----:R-:W-:Y:S01]  /*90c0*/  MOV R2, UR23 ;  /* 0x0000001700027c02 */ /* 0x001fe20008000f00 */
[----:B-1----:R-:W-:-:S04]  /*90d0*/  IMAD.U32 R0, RZ, RZ, UR20 ;  /* 0x00000014ff007e24 */ /* 0x002fc8000f8e00ff */
        /* <DEDUP_REMOVED lines=15> */
.L_x_1024:
[----:B------:R-:W-:Y:S05]  /*91d0*/  BSYNC B0 ;  /* 0x0000000000007941 */ /* 0x000fea0003800000 */
.L_x_1023:
        /* <DEDUP_REMOVED lines=52> */
.L_x_1019:
        /* <DEDUP_REMOVED lines=56> */
[----:B-1----:R-:W-:Y:S02]  /*98a0*/  PRMT R8, R6, 0x7610, R8 ;  /* 0x0000761006087816 */ /* 0x002fe40000000008 */
[----:B------:R-:W-:Y:S01]  /*98b0*/  MOV R6, UR6 ;  /* 0x0000000600067c02 */ /* 0x000fe20008000f00 */
        /* <DEDUP_REMOVED lines=52> */
.L_x_1027:
[----:B------:R-:W-:Y:S05]  /*9c00*/  BSYNC B0 ;  /* 0x0000000000007941 */ /* 0x000fea0003800000 */
.L_x_1026:
        /* <DEDUP_REMOVED lines=67> */
[----:B------:R-:W-:Y:S01]  /*a040*/  @!P6 IADD3 R45, R39, R45, RZ ;  /* 0x0000002d272de210 */ /* 0x000fe20007ffe0ff */
[----:B------:R-:W-:Y:S01]  /*a050*/  IMAD.IADD R41, R41, 0x1, R39 ;  /* 0x0000000129297824 */ /* 0x000fe200078e0227 */
[----:B-1----:R-:W-:Y:S01]  /*a060*/  IADD3 R49, P5, R9, 0x20, RZ ;  /* 0x0000002009317810 */ /* 0x002fe20007fbe0ff */
[----:B------:R-:W-:Y:S02]  /*a070*/  @!P4 STG.E.U16 desc[UR18][R42.64+0x300], R59 ;  /* 0x0003003b2a00c986 */ /* 0x000fe4000c101512 */
[----:B------:R-:W-:Y:S01]  /*a080*/  MOV R51, UR17 ;  /* 0x0000001100337c02 */ /* 0x000fe20008000f00 */
[----:B------:R-:W-:Y:S01]  /*a090*/  IMAD.WIDE.U32 R46, R0, UR24, R40 ;  /* 0x00000018002e7c25 */ /* 0x000fe2000f8e0028 */
[----:B------:R-:W-:Y:S01]  /*a0a0*/  @!P3 STG.E.U16 desc[UR18][R42.64+0x340], R61 ;  /* 0x0003403d2a00b986 */ /* 0x000fe2000c101512 */
[----:B------:R-:W-:-:S02]  /*a0b0*/  IADD3.X R50, RZ, R48, RZ, P5, !PT ;  /* 0x00000030ff327210 */ /* 0x000fc40002ffe4ff */
[C---:B------:R-:W-:Y:S01]  /*a0c0*/  @!P6 IMAD.WIDE.U32 R44, R0.reuse, UR24, R44 ;  /* 0x00000018002cec25 */ /* 0x040fe2000f8e002c */
[----:B------:R-:W-:Y:S01]  /*a0d0*/  @!P2 STG.E.U16 desc[UR18][R42.64+0x380], R63 ;  /* 0x0003803f2a00a986 */ /* 0x000fe2000c101512 */
[C---:B------:R-:W-:Y:S02]  /*a0e0*/  SHF.L.U32 R40, R49.reuse, 0x1, RZ ;  /* 0x0000000131287819 */ /* 0x040fe400000006ff */
[----:B------:R-:W-:Y:S01]  /*a0f0*/  IMAD R51, R0, UR25, R51 ;  /* 0x0000001900337c24 */ /* 0x000fe2000f8e0233 */
[----:B------:R0:W-:Y:S01]  /*a100*/  @!P1 STG.E.U16 desc[UR18][R42.64+0x3c0], R65 ;  /* 0x0003c0412a009986 */ /* 0x0001e2000c101512 */
[----:B------:R-:W-:Y:S01]  /*a110*/  SHF.L.U64.HI R39, R49, 0x1, R50 ;  /* 0x0000000131277819 */ /* 0x000fe20000010232 */
[----:B------:R-:W-:Y:S01]  /*a120*/  ULDC.64 UR24, c[0x0][0x318] ;  /* 0x0000c60000187ab9 */ /* 0x000fe20000000a00 */
[----:B------:R-:W-:Y:S02]  /*a130*/  IADD3 R49, P4, R46, UR20, RZ ;  /* 0x000000142e317c10 */ /* 0x000fe4000ff9e0ff */
[----:B------:R-:W-:-:S02]  /*a140*/  @!P6 IADD3 R41, P3, R9, R44, RZ ;  /* 0x0000002c0929e210 */ /* 0x000fc40007f7e0ff */
[----:B------:R-:W-:Y:S02]  /*a150*/  IADD3 R46, P5, R40, UR24, RZ ;  /* 0x00000018282e7c10 */ /* 0x000fe4000ffbe0ff */
[----:B------:R-:W-:Y:S02]  /*a160*/  IADD3.X R50, R51, UR23, R47, P4, !PT ;  /* 0x0000001733327c10 */ /* 0x000fe4000a7fe42f */
[----:B------:R-:W-:Y:S02]  /*a170*/  @!P6 IADD3.X R48, R48, R45, R51, P3, !PT ;  /* 0x0000002d3030e210 */ /* 0x000fe40001ffe433 */
[----:B------:R-:W-:Y:S02]  /*a180*/  IADD3.X R47, R39, UR25, RZ, P5, !PT ;  /* 0x00000019272f7c10 */ /* 0x000fe4000affe4ff */
[----:B------:R-:W-:Y:S02]  /*a190*/  LEA R46, P3, R49, R46, 0x1 ;  /* 0x0000002e312e7211 */ /* 0x000fe400078608ff */
[----:B------:R-:W-:-:S02]  /*a1a0*/  @!P6 LEA R44, P2, R41, UR24, 0x1 ;  /* 0x00000018292cec11 */ /* 0x000fc4000f8408ff */
[----:B------:R-:W-:Y:S02]  /*a1b0*/  LEA.HI.X R47, R49, R47, R50, 0x1, P3 ;  /* 0x0000002f312f7211 */ /* 0x000fe400018f0c32 */
        /* <DEDUP_REMOVED lines=59> */
[----:B------:R1:W-:Y:S04]  /*a570*/  STS.U16 [R103+0x140], R43 ;  /* 0x0001402b67007388 */ /* 0x0003e80000000400 */
        /* <DEDUP_REMOVED lines=9> */
[----:B------:R-:W-:Y:S04]  /*a610*/  STS.U16 [R97+0x2c0], R54 ;  /* 0x0002c03661007388 */ /* 0x000fe80000000400 */
[----:B------:R4:W-:Y:S01]  /*a620*/  STS.U16 [R96+0x300], R55 ;  /* 0x0003003760007388 */ /* 0x0009e20000000400 */
[----:B-1----:R-:W-:-:S03]  /*a630*/  IADD3 R43, R78, 0x3, RZ ;  /* 0x000000034e2b7810 */ /* 0x002fc60007ffe0ff */
[----:B------:R-:W-:Y:S01]  /*a640*/  STS.U16 [R95+0x340], R56 ;  /* 0x000340385f007388 */ /* 0x000fe20000000400 */
[----:B--2---:R-:W-:-:S03]  /*a650*/  IADD3 R44, R78, 0x4, RZ ;  /* 0x000000044e2c7810 */ /* 0x004fc60007ffe0ff */
[----:B------:R-:W-:Y:S04]  /*a660*/  STS.U16 [R94+0x380], R57 ;  /* 0x000380395e007388 */ /* 0x000fe80000000400 */
[----:B------:R-:W-:Y:S01]  /*a670*/  STS.U16 [R92+0x3c0], R58 ;  /* 0x0003c03a5c007388 */ /* 0x000fe20000000400 */
[----:B------:R-:W-:-:S03]  /*a680*/  NOP ;  /* 0x0000000000007918 */ /* 0x000fc60000000000 */
[----:B------:R-:W1:Y:S01]  /*a690*/  LDS.U16 R46, [R4] ;  /* 0x00000000042e7984 */ /* 0x000e620000000400 */
[----:B------:R-:W-:Y:S02]  /*a6a0*/  LEA R42, R42, UR16, 0x1 ;  /* 0x000000102a2a7c11 */ /* 0x000fe4000f8e08ff */
[-C--:B------:R-:W-:Y:S01]  /*a6b0*/  LEA.HI.SX32 R43, R43, R78.reuse, 0x1b ;  /* 0x0000004e2b2b7211 */ /* 0x080fe200078fdaff */
[----:B------:R-:W2:Y:S01]  /*a6c0*/  LDS.U16 R48, [R41+0x2] ;  /* 0x0000020029307984 */ /* 0x000ea20000000400 */
        /* <DEDUP_REMOVED lines=12> */
[C---:B---3--:R-:W-:Y:S01]  /*a790*/  VIADD R53, R78.reuse, 0xa ;  /* 0x0000000a4e357836 */ /* 0x048fe20000000000 */
[----:B------:R-:W0:Y:S01]  /*a7a0*/  LDS.U16 R60, [R45+0xa] ;  /* 0x00000a002d3c7984 */ /* 0x000e220000000400 */
[----:B----4-:R-:W-:-:S02]  /*a7b0*/  IADD3 R55, R78, 0xb, RZ ;  /* 0x0000000b4e377810 */ /* 0x010fc40007ffe0ff */
[-C--:B------:R-:W-:Y:S01]  /*a7c0*/  LEA.HI.SX32 R52, R52, R78.reuse, 0x1b ;  /* 0x0000004e34347211 */ /* 0x080fe200078fdaff */
[----:B-1----:R-:W-:Y:S01]  /*a7d0*/  HADD2.F32 R54, -RZ, R46.H0_H0 ;  /* 0x2000002eff367230 */ /* 0x002fe20000004100 */
[----:B------:R-:W-:Y:S02]  /*a7e0*/  LEA R46, R47, UR16, 0x1 ;  /* 0x000000102f2e7c11 */ /* 0x000fe4000f8e08ff */
[-C--:B------:R-:W-:Y:S01]  /*a7f0*/  LEA.HI.SX32 R47, R50, R78.reuse, 0x1b ;  /* 0x0000004e322f7211 */ /* 0x080fe200078fdaff */
[----:B--2---:R-:W-:Y:S01]  /*a800*/  HADD2.F32 R57, -RZ, R48.H0_H0 ;  /* 0x20000030ff397230 */ /* 0x004fe20000004100 */
        /* <DEDUP_REMOVED lines=214> */
.L_x_1029:
[----:B------:R-:W-:Y:S05]  /*b570*/  BSYNC B0 ;  /* 0x0000000000007941 */ /* 0x000fea0003800000 */
.L_x_1028:
        /* <DEDUP_REMOVED lines=58> */
.L_x_1031:
        /* <DEDUP_REMOVED lines=14> */
.L_x_5183:


//--------------------- .text._Z25selective_scan_fwd_kernelI32Selective_Scan_fwd_kernel_traitsILi64ELi16ELi1ELb1ELb0ELb0ELb0EN3c104HalfENS1_7complexIfEEEEv13SSMParamsBase --------------------------
	.section	.text._Z25selective_scan_fwd_kernelI32Selective_Scan_fwd_kernel_traitsILi64ELi16ELi1ELb1ELb0ELb0ELb0EN3c104HalfENS1_7complexIfEEEEv13SSMParamsBase,"ax",@progbits
	.align	128
        .global         _Z25selective_scan_fwd_kernelI32Selective_Scan_fwd_kernel_traitsILi64ELi16ELi1ELb1ELb0ELb0ELb0EN3c104HalfENS1_7complexIfEEEEv13SSMParamsBase
        .type           _Z25selective_scan_fwd_kernelI32Selective_Scan_fwd_kernel_traitsILi64ELi16ELi1ELb1ELb0ELb0ELb0EN3c104HalfENS1_7complexIfEEEEv13SSMParamsBase,@function
        .size           _Z25selective_scan_fwd_kernelI32Selective_Scan_fwd_kernel_traitsILi64ELi16ELi1ELb1ELb0ELb0ELb0EN3c104HalfENS1_7complexIfEEEEv13SSMParamsBase,(.L_x_5184 - _Z25selective_scan_fwd_kernelI32Selective_Scan_fwd_kernel_traitsILi64ELi16ELi1ELb1ELb0ELb0ELb0EN3c104HalfENS1_7complexIfEEEEv13SSMParamsBase)
        .other          _Z25selective_scan_fwd_kernelI32Selective_Scan_fwd_kernel_traitsILi64ELi16ELi1ELb1ELb0ELb0ELb0EN3c104HalfENS1_7complexIfEEEEv13SSMParamsBase,@"STO_CUDA_ENTRY STV_DEFAULT"
_Z25selective_scan_fwd_kernelI32Selective_Scan_fwd_kernel_traitsILi64ELi16ELi1ELb1ELb0ELb0ELb0EN3c104HalfENS1_7complexIfEEEEv13SSMParamsBase:
.text._Z25selective_scan_fwd_kernelI32Selective_Scan_fwd_kernel_traitsILi64ELi16ELi1ELb1ELb0ELb0ELb0EN3c104HalfENS1_7complexIfEEEEv13SSMParamsBase:
        /* <DEDUP_REMOVED lines=29> */
[----:B------:R-:W2:Y:S01]  /*01d0*/  S2R R61, SR_LANEID ;  /* 0x00000000003d7919 */ /* 0x000ea20000000000 */
[C---:B------:R-:W-:Y:S02]  /*01e0*/  IMAD R0, R63.reuse, UR4, RZ ;  /* 0x000000043f007c24 */ /* 0x040fe4000f8e02ff */
[----:B------:R-:W-:Y:S02]  /*01f0*/  IMAD R6, R63, UR6, RZ ;  /* 0x000000063f067c24 */ /* 0x000fe4000f8e02ff */
[----:B------:R-:W3:Y:S01]  /*0200*/  LDC.64 R90, c[0x0][0x2f8] ;  /* 0x0000be00ff5a7b82 */ /* 0x000ee20000000a00 */
[----:B------:R-:W-:-:S04]  /*0210*/  IMAD.WIDE.U32 R2, R67, UR4, RZ ;  /* 0x0000000443027c25 */ /* 0x000fc8000f8e00ff */
        /* <DEDUP_REMOVED lines=12> */
[C---:B------:R-:W-:Y:S01]  /*02e0*/  IMAD R7, R94.reuse, UR5, R7 ;  /* 0x000000055e077c24 */ /* 0x040fe2000f8e0207 */
[C---:B0-----:R-:W-:Y:S01]  /*02f0*/  SHF.L.U32 R0, R65.reuse, 0x1, RZ ;  /* 0x0000000141007819 */ /* 0x041fe200000006ff */
[C---:B------:R-:W-:Y:S01]  /*0300*/  IMAD R9, R94.reuse, UR7, R9 ;  /* 0x000000075e097c24 */ /* 0x040fe2000f8e0209 */
[----:B------:R-:W-:Y:S01]  /*0310*/  LOP3.LUT R59, R65, 0x1f, RZ, 0xc0, !PT ;  /* 0x0000001f413b7812 */ /* 0x000fe200078ec0ff */
[----:B------:R-:W-:Y:S01]  /*0320*/  IMAD.WIDE.U32 R4, R94, UR6, R4 ;  /* 0x000000065e047c25 */ /* 0x000fe2000f8e0004 */
[----:B------:R-:W-:-:S02]  /*0330*/  IADD3 R55, R3, R7, RZ ;  /* 0x0000000703377210 */ /* 0x000fc40007ffe0ff */
[----:B------:R-:W-:Y:S02]  /*0340*/  LOP3.LUT R0, R0, 0xffffffc0, RZ, 0xc0, !PT ;  /* 0xffffffc000007812 */ /* 0x000fe400078ec0ff */
[----:B------:R-:W-:Y:S02]  /*0350*/  IADD3 R53, R5, R9, RZ ;  /* 0x0000000905357210 */ /* 0x000fe40007ffe0ff */
[----:B---3--:R-:W-:Y:S02]  /*0360*/  LEA R90, P1, R4, R90, 0x1 ;  /* 0x0000005a045a7211 */ /* 0x008fe400078208ff */
[----:B------:R-:W-:Y:S02]  /*0370*/  LEA.HI.X R55, R2, R93, R55, 0x1, P0 ;  /* 0x0000005d02377211 */ /* 0x000fe400000f0c37 */
[----:B------:R-:W-:Y:S02]  /*0380*/  LEA.HI.X R53, R4, R91, R53, 0x1, P1 ;  /* 0x0000005b04357211 */ /* 0x000fe400008f0c35 */
[----:B--2---:R-:W-:-:S07]  /*0390*/  LOP3.LUT R57, R0, 0x1f, R65, 0xf8, !PT ;  /* 0x0000001f00397812 */ /* 0x004fce00078ef841 */
.L_x_1071:
[----:B------:R-:W-:Y:S01]  /*03a0*/  BAR.SYNC.DEFER_BLOCKING 0x0 ;  /* 0x0000000000007b1d */ /* 0x000fe20000010000 */
[----:B------:R-:W-:-:S05]  /*03b0*/  MOV R54, R92 ;  /* 0x0000005c00367202 */ /* 0x000fca0000000f00 */
[----:B-1----:R-:W-:Y:S02]  /*03c0*/  IMAD.WIDE R2, R57, 0x10, R54 ;  /* 0x0000001039027825 */ /* 0x002fe400078e0236 */
[----:B------:R-:W0:Y:S01]  /*03d0*/  S2UR UR6, SR_CgaCtaId ;  /* 0x00000000000679c3 */ /* 0x000e220000008800 */
[----:B------:R-:W-:Y:S01]  /*03e0*/  SHF.L.U32 R0, R65, 0x1, RZ ;  /* 0x0000000141007819 */ /* 0x000fe200000006ff */
[----:B------:R-:W-:Y:S01]  /*03f0*/  UMOV UR5, 0x400 ;  /* 0x0000040000057882 */ /* 0x000fe20000000000 */
[----:B------:R-:W-:-:S05]  /*0400*/  MOV R52, R90 ;  /* 0x0000005a00347202 */ /* 0x000fca0000000f00 */
[----:B------:R-:W1:Y:S01]  /*0410*/  LDC R21, c[0x0][0x21c] ;  /* 0x00008700ff157b82 */ /* 0x000e620000000800 */
[----:B------:R-:W2:Y:S04]  /*0420*/  LDG.E.128 R4, desc[UR8][R2.64] ;  /* 0x0000000802047981 */ /* 0x000ea8000c1e1d00 */
[----:B------:R3:W4:Y:S01]  /*0430*/  LDG.E.128 R16, desc[UR8][R2.64+0x200] ;  /* 0x0002000802107981 */ /* 0x000722000c1e1d00 */
[----:B------:R-:W-:Y:S01]  /*0440*/  LOP3.LUT R0, R0, 0xffffffc0, RZ, 0xc0, !PT ;  /* 0xffffffc000007812 */ /* 0x000fe200078ec0ff */
[----:B0-----:R-:W-:-:S03]  /*0450*/  ULEA UR5, UR6, UR5, 0x18 ;  /* 0x0000000506057291 */ /* 0x001fc6000f8ec03f */
[----:B------:R-:W-:-:S04]  /*0460*/  IADD3 R0, R0, R61, RZ ;  /* 0x0000003d00007210 */ /* 0x000fc80007ffe0ff */
[C---:B------:R-:W-:Y:S01]  /*0470*/  LEA R20, R0.reuse, UR5, 0x4 ;  /* 0x0000000500147c11 */ /* 0x040fe2000f8e20ff */
[----:B---3--:R-:W-:Y:S01]  /*0480*/  IMAD.WIDE R2, R57, 0x10, R52 ;  /* 0x0000001039027825 */ /* 0x008fe200078e0234 */
[----:B------:R-:W-:-:S04]  /*0490*/  IADD3 R0, R0, R61, RZ ;  /* 0x0000003d00007210 */ /* 0x000fc80007ffe0ff */
[----:B------:R-:W-:Y:S01]  /*04a0*/  LEA R0, R0, UR5, 0x4 ;  /* 0x0000000500007c11 */ /* 0x000fe2000f8e20ff */
[----:B--2---:R-:W-:Y:S04]  /*04b0*/  STS.128 [R20], R4 ;  /* 0x0000000414007388 */ /* 0x004fe80000000c00 */
[----:B----4-:R-:W-:Y:S01]  /*04c0*/  STS.128 [R20+0x200], R16 ;  /* 0x0002001014007388 */ /* 0x010fe20000000c00 */
        /* <DEDUP_REMOVED lines=8> */
[----:B-1----:R-:W-:Y:S01]  /*0550*/  ISETP.GE.AND P6, PT, R21, 0x1, PT ;  /* 0x000000011500780c */ /* 0x002fe20003fc6270 */
        /* <DEDUP_REMOVED lines=59> */
.L_x_1033:
[----:B------:R-:W-:Y:S05]  /*0910*/  BSYNC B0 ;  /* 0x0000000000007941 */ /* 0x000fea0003800000 */
.L_x_1032:
        /* <DEDUP_REMOVED lines=36> */
.L_x_1035:
[----:B------:R-:W-:Y:S05]  /*0b60*/  BSYNC B0 ;  /* 0x0000000000007941 */ /* 0x000fea0003800000 */
.L_x_1034:
        /* <DEDUP_REMOVED lines=38> */
.L_x_1037:
[----:B------:R-:W-:Y:S05]  /*0dd0*/  BSYNC B0 ;  /* 0x0000000000007941 */ /* 0x000fea0003800000 */
.L_x_1036:
        /* <DEDUP_REMOVED lines=36> */
.L_x_1039:
[----:B------:R-:W-:Y:S05]  /*1020*/  BSYNC B0 ;  /* 0x0000000000007941 */ /* 0x000fea0003800000 */
.L_x_1038:
        /* <DEDUP_REMOVED lines=42> */
.L_x_1041:
[----:B------:R-:W-:Y:S05]  /*12d0*/  BSYNC B0 ;  /* 0x0000000000007941 */ /* 0x000fea0003800000 */
.L_x_1040:
[----:B------:R-:W-:Y:S01]  /*12e0*/  HADD2.F32 R60, -RZ, R5.H1_H1 ;  /* 0x30000005ff3c7230 */ /* 0x000fe20000004100 */
[----:B------:R-:W-:Y:S01]  /*12f0*/  BSSY B0, `(.L_x_1042) ;  /* 0x0000027000007945 */ /* 0x000fe20003800000 */
[--C-:B------:R-:W-:Y:S01]  /*1300*/  HADD2.F32 R3, -RZ, R14.reuse.H0_H0 ;  /* 0x2000000eff037230 */ /* 0x100fe20000004100 */
[----:B------:R-:W-:Y:S01]  /*1310*/  FSETP.GTU.FTZ.AND P1, PT, R62, 20, PT ;  /* 0x41a000003e00780b */ /* 0x000fe20003f3c000 */
[----:B------:R-:W-:Y:S02]  /*1320*/  HADD2.F32 R14, -RZ, R14.H1_H1 ;  /* 0x3000000eff0e7230 */ /* 0x000fe40000004100 */
[----:B------:R-:W-:Y:S01]  /*1330*/  FADD.FTZ R60, R60, R69 ;  /* 0x000000453c3c7221 */ /* 0x000fe20000010000 */
        /* <DEDUP_REMOVED lines=34> */
.L_x_1043:
[----:B------:R-:W-:Y:S05]  /*1560*/  BSYNC B0 ;  /* 0x0000000000007941 */ /* 0x000fea0003800000 */
.L_x_1042:
[----:B------:R-:W-:Y:S01]  /*1570*/  ISETP.EQ.OR P4, PT, RZ, UR6, P4 ;  /* 0x00000006ff007c0c */ /* 0x000fe2000a782670 */
[----:B------:R-:W-:Y:S01]  /*1580*/  HADD2.F32 R58, -RZ, R6.H0_H0 ;  /* 0x20000006ff3a7230 */ /* 0x000fe20000004100 */
[----:B------:R-:W-:Y:S01]  /*1590*/  BSSY B0, `(.L_x_1044) ;  /* 0x0000028000007945 */ /* 0x000fe20003800000 */
[--C-:B------:R-:W-:Y:S01]  /*15a0*/  HADD2.F32 R5, -RZ, R8.reuse.H0_H0 ;  /* 0x20000008ff057230 */ /* 0x100fe20000004100 */
[----:B------:R-:W-:Y:S01]  /*15b0*/  FSETP.GTU.FTZ.AND P0, PT, R60, 20, PT ;  /* 0x41a000003c00780b */ /* 0x000fe20003f1c000 */
[----:B------:R-:W-:Y:S01]  /*15c0*/  HADD2.F32 R28, -RZ, R8.H1_H1 ;  /* 0x30000008ff1c7230 */ /* 0x000fe20000004100 */
[----:B------:R-:W-:Y:S01]  /*15d0*/  ISETP.EQ.OR P5, PT, RZ, UR6, P5 ;  /* 0x00000006ff007c0c */ /* 0x000fe2000afa2670 */
[--C-:B------:R-:W-:Y:S02]  /*15e0*/  HADD2.F32 R4, -RZ, R9.reuse.H0_H0 ;  /* 0x20000009ff047230 */ /* 0x100fe40000004100 */
        /* <DEDUP_REMOVED lines=34> */
.L_x_1045:
[----:B------:R-:W-:Y:S05]  /*1810*/  BSYNC B0 ;  /* 0x0000000000007941 */ /* 0x000fea0003800000 */
.L_x_1044:
[----:B------:R-:W-:Y:S01]  /*1820*/  HADD2.F32 R56, -RZ, R6.H1_H1 ;  /* 0x30000006ff387230 */ /* 0x000fe20000004100 */
[----:B------:R-:W-:Y:S01]  /*1830*/  BSSY B0, `(.L_x_1046) ;  /* 0x0000027000007945 */ /* 0x000fe20003800000 */
[----:B------:R-:W-:Y:S01]  /*1840*/  FSETP.GTU.FTZ.AND P4, PT, R58, 20, PT ;  /* 0x41a000003a00780b */ /* 0x000fe20003f9c000 */
[--C-:B------:R-:W-:Y:S02]  /*1850*/  HADD2.F32 R6, -RZ, R10.reuse.H0_H0 ;  /* 0x2000000aff067230 */ /* 0x100fe40000004100 */
        /* <DEDUP_REMOVED lines=36> */
.L_x_1047:
[----:B------:R-:W-:Y:S05]  /*1aa0*/  BSYNC B0 ;  /* 0x0000000000007941 */ /* 0x000fea0003800000 */
.L_x_1046:
        /* <DEDUP_REMOVED lines=42> */
.L_x_1049:
[----:B------:R-:W-:Y:S05]  /*1d50*/  BSYNC B0 ;  /* 0x0000000000007941 */ /* 0x000fea0003800000 */
.L_x_1048:
        /* <DEDUP_REMOVED lines=40> */
.L_x_1051:
[----:B------:R-:W-:Y:S05]  /*1fe0*/  BSYNC B0 ;  /* 0x0000000000007941 */ /* 0x000fea0003800000 */
.L_x_1050:
        /* <DEDUP_REMOVED lines=46> */
.L_x_1053:
[----:B------:R-:W-:Y:S05]  /*22d0*/  BSYNC B0 ;  /* 0x0000000000007941 */ /* 0x000fea0003800000 */
.L_x_1052:
        /* <DEDUP_REMOVED lines=33> */
.L_x_1055:
[----:B------:R-:W-:Y:S05]  /*24f0*/  BSYNC B0 ;  /* 0x0000000000007941 */ /* 0x000fea0003800000 */
.L_x_1054:
        /* <DEDUP_REMOVED lines=33> */
.L_x_1057:
[----:B------:R-:W-:Y:S05]  /*2710*/  BSYNC B0 ;  /* 0x0000000000007941 */ /* 0x000fea0003800000 */
.L_x_1056:
        /* <DEDUP_REMOVED lines=33> */
.L_x_1059:
[----:B------:R-:W-:Y:S05]  /*2930*/  BSYNC B0 ;  /* 0x0000000000007941 */ /* 0x000fea0003800000 */
.L_x_1058:
        /* <DEDUP_REMOVED lines=33> */
.L_x_1061:
[----:B------:R-:W-:Y:S05]  /*2b50*/  BSYNC B0 ;  /* 0x0000000000007941 */ /* 0x000fea0003800000 */
.L_x_1060:
        /* <DEDUP_REMOVED lines=33> */
.L_x_1063:
[----:B------:R-:W-:Y:S05]  /*2d70*/  BSYNC B0 ;  /* 0x0000000000007941 */ /* 0x000fea0003800000 */
.L_x_1062:
[----:B------:R-:W-:Y:S01]  /*2d80*/  BAR.SYNC.DEFER_BLOCKING 0x0 ;  /* 0x0000000000007b1d */ /* 0x000fe20000010000 */
[----:B------:R-:W-:Y:S01]  /*2d90*/  FMUL.FTZ R18, R12, R80 ;  /* 0x000000500c127220 */ /* 0x000fe20000410000 */
[----:B------:R-:W-:Y:S01]  /*2da0*/  FMUL.FTZ R16, R13, R76 ;  /* 0x0000004c0d107220 */ /* 0x000fe20000410000 */
[----:B------:R-:W-:Y:S01]  /*2db0*/  FMUL.FTZ R11, R5, R66 ;  /* 0x00000042050b7220 */ /* 0x000fe20000410000 */
[----:B------:R-:W-:Y:S01]  /*2dc0*/  FMUL.FTZ R7, R6, R58 ;  /* 0x0000003a06077220 */ /* 0x000fe20000410000 */
        /* <DEDUP_REMOVED lines=30> */
.L_x_1070:
        /* <DEDUP_REMOVED lines=10> */
[----:B------:R-:W-:-:S06]  /*3050*/  LEA.HI.X R29, R30, UR15, R29, 0x3, P0 ;  /* 0x0000000f1e1d7c11 */ /* 0x000fcc00080f1c1d */
[----:B------:R-:W3:Y:S01]  /*3060*/  LDG.E.64 R28, desc[UR8][R28.64] ;  /* 0x000000081c1c7981 */ /* 0x000ee2000c1e1b00 */
[----:B------:R-:W-:-:S04]  /*3070*/  IMAD R109, R73, UR20, RZ ;  /* 0x00000014496d7c24 */ /* 0x000fc8000f8e02ff */
[----:B------:R-:W-:Y:S02]  /*3080*/  IMAD R109, R94, UR21, R109 ;  /* 0x000000155e6d7c24 */ /* 0x000fe4000f8e026d */
[----:B---3--:R-:W-:Y:S01]  /*3090*/  FMUL.FTZ R105, R28, 1.4426950216293334961 ;  /* 0x3fb8aa3b1c697820 */ /* 0x008fe20000410000 */
[C---:B------:R-:W-:Y:S01]  /*30a0*/  FMUL.FTZ R30, R29.reuse, R82 ;  /* 0x000000521d1e7220 */ /* 0x040fe20000410000 */
[C---:B------:R-:W-:Y:S01]  /*30b0*/  FMUL.FTZ R28, R29.reuse, R78 ;  /* 0x0000004e1d1c7220 */ /* 0x040fe20000410000 */
[----:B------:R-:W-:Y:S01]  /*30c0*/  FMUL.FTZ R113, R29, R56 ;  /* 0x000000381d717220 */ /* 0x000fe20000410000 */
[-C--:B------:R-:W-:Y:S01]  /*30d0*/  FMUL.FTZ R99, R105, R80.reuse ;  /* 0x0000005069637220 */ /* 0x080fe20000410000 */
        /* <DEDUP_REMOVED lines=17> */
[----:B------:R-:W-:Y:S01]  /*31f0*/  FMUL.FTZ R37, R105, R60 ;  /* 0x0000003c69257220 */ /* 0x000fe20000410000 */
[----:B------:R-:W-:-:S02]  /*3200*/  FMUL.RZ R113, R113, 0.15915493667125701904 ;  /* 0x3e22f98371717820 */ /* 0x000fc4000040c000 */
        /* <DEDUP_REMOVED lines=33> */
[----:B------:R3:W-:Y:S03]  /*3420*/  MUFU.COS R38, R31 ;  /* 0x0000001f00267308 */ /* 0x0007e60000000000 */
[----:B------:R-:W-:-:S05]  /*3430*/  FMUL.RZ R87, R28, 0.15915493667125701904 ;  /* 0x3e22f9831c577820 */ /* 0x000fca000040c000 */
[----:B------:R-:W4:Y:S01]  /*3440*/  MUFU.EX2 R99, R99 ;  /* 0x0000006300637308 */ /* 0x000f220000000800 */
[----:B---3--:R-:W-:-:S04]  /*3450*/  IMAD R31, R73, UR16, RZ ;  /* 0x00000010491f7c24 */ /* 0x008fc8000f8e02ff */
[----:B------:R-:W-:-:S03]  /*3460*/  IMAD R89, R94, UR17, R31 ;  /* 0x000000115e597c24 */ /* 0x000fc6000f8e021f */
[----:B------:R-:W-:Y:S08]  /*3470*/  MUFU.SIN R114, R30 ;  /* 0x0000001e00727308 */ /* 0x000ff00000000400 */
[----:B------:R3:W-:Y:S01]  /*3480*/  MUFU.COS R36, R30 ;  /* 0x0000001e00247308 */ /* 0x0007e20000000000 */
[C---:B----4-:R-:W-:Y:S01]  /*3490*/  FMUL.FTZ R100, R99.reuse, R100 ;  /* 0x0000006463647220 */ /* 0x050fe20000410000 */
[----:B------:R-:W-:-:S06]  /*34a0*/  FMUL.FTZ R102, R99, R102 ;  /* 0x0000006663667220 */ /* 0x000fcc0000410000 */
[----:B------:R-:W-:Y:S01]  /*34b0*/  MUFU.SIN R118, R32 ;  /* 0x0000002000767308 */ /* 0x000fe20000000400 */
[----:B---3--:R-:W-:-:S05]  /*34c0*/  IMAD.WIDE.U32 R30, R94, UR20, RZ ;  /* 0x000000145e1e7c25 */ /* 0x008fca000f8e00ff */
[----:B------:R-:W-:Y:S01]  /*34d0*/  IADD3 R31, R31, R109, RZ ;  /* 0x0000006d1f1f7210 */ /* 0x000fe20007ffe0ff */
[----:B------:R-:W-:Y:S01]  /*34e0*/  IMAD R109, R86, UR22, RZ ;  /* 0x00000016566d7c24 */ /* 0x000fe2000f8e02ff */
[----:B------:R3:W-:Y:S03]  /*34f0*/  MUFU.COS R40, R32 ;  /* 0x0000002000287308 */ /* 0x0007e60000000000 */
[C---:B------:R-:W-:Y:S02]  /*3500*/  IMAD R109, R0.reuse, UR23, R109 ;  /* 0x00000017006d7c24 */ /* 0x040fe4000f8e026d */
[----:B------:R-:W-:-:S03]  /*3510*/  IMAD.WIDE.U32 R30, R0, UR22, R30 ;  /* 0x00000016001e7c25 */ /* 0x000fc6000f8e001e */
[----:B------:R-:W4:Y:S01]  /*3520*/  MUFU.EX2 R97, R97 ;  /* 0x0000006100617308 */ /* 0x000f220000000800 */
[----:B---3--:R-:W-:Y:S01]  /*3530*/  IMAD.WIDE.U32 R32, R94, UR16, RZ ;  /* 0x000000105e207c25 */ /* 0x008fe2000f8e00ff */
[----:B------:R-:W-:Y:S02]  /*3540*/  IADD3 R31, R31, R109, RZ ;  /* 0x0000006d1f1f7210 */ /* 0x000fe40007ffe0ff */
[----:B------:R-:W-:Y:S02]  /*3550*/  LEA R88, P1, R30, UR26, 0x3 ;  /* 0x0000001a1e587c11 */ /* 0x000fe4000f8218ff */
[----:B------:R-:W-:Y:S01]  /*3560*/  IADD3 R33, R33, R89, RZ ;  /* 0x0000005921217210 */ /* 0x000fe20007ffe0ff */
[----:B------:R-:W-:Y:S01]  /*3570*/  IMAD R89, R86, UR18, RZ ;  /* 0x0000001256597c24 */ /* 0x000fe2000f8e02ff */
[----:B------:R-:W3:Y:S03]  /*3580*/  MUFU.EX2 R107, R107 ;  /* 0x0000006b006b7308 */ /* 0x000ee60000000800 */
[----:B------:R-:W-:-:S02]  /*3590*/  IMAD R89, R0, UR19, R89 ;  /* 0x0000001300597c24 */ /* 0x000fc4000f8e0259 */
[----:B------:R-:W-:-:S03]  /*35a0*/  IMAD.WIDE.U32 R32, R0, UR18, R32 ;  /* 0x0000001200207c25 */ /* 0x000fc6000f8e0020 */
[----:B------:R-:W-:Y:S01]  /*35b0*/  MUFU.SIN R110, R87 ;  /* 0x00000057006e7308 */ /* 0x000fe20000000400 */
[----:B----4-:R-:W-:Y:S01]  /*35c0*/  FMUL.FTZ R99, R97, R124 ;  /* 0x0000007c61637220 */ /* 0x010fe20000410000 */
[----:B------:R-:W-:Y:S01]  /*35d0*/  IADD3 R33, R33, R89, RZ ;  /* 0x0000005921217210 */ /* 0x000fe20007ffe0ff */
[----:B------:R-:W-:Y:S01]  /*35e0*/  FMUL.FTZ R124, RZ, R100 ;  /* 0x00000064ff7c7220 */ /* 0x000fe20000410000 */
[----:B------:R-:W-:Y:S01]  /*35f0*/  LEA R86, P0, R32, UR24, 0x3 ;  /* 0x0000001820567c11 */ /* 0x000fe2000f8018ff */
[----:B------:R-:W-:Y:S01]  /*3600*/  FMUL.FTZ R98, R97, R98 ;  /* 0x0000006261627220 */ /* 0x000fe20000410000 */
[----:B------:R-:W-:Y:S01]  /*3610*/  LEA.HI.X R89, R30, UR27, R31, 0x3, P1 ;  /* 0x0000001b1e597c11 */ /* 0x000fe200088f1c1f */
[----:B------:R-:W-:Y:S01]  /*3620*/  FMUL.FTZ R31, R19, R100 ;  /* 0x00000064131f7220 */ /* 0x000fe20000410000 */
[----:B------:R4:W-:Y:S01]  /*3630*/  MUFU.COS R28, R87 ;  /* 0x00000057001c7308 */ /* 0x0009e20000000000 */
[C---:B---3--:R-:W-:Y:S01]  /*3640*/  FMUL.FTZ R97, R107.reuse, R106 ;  /* 0x0000006a6b617220 */ /* 0x048fe20000410000 */
[----:B------:R-:W-:Y:S01]  /*3650*/  FMUL.FTZ R96, R107, R96 ;  /* 0x000000606b607220 */ /* 0x000fe20000410000 */
[-C--:B------:R-:W-:Y:S01]  /*3660*/  FFMA.FTZ R31, RZ, R102.reuse, R31 ;  /* 0x00000066ff1f7223 */ /* 0x080fe2000001001f */
[----:B------:R-:W-:Y:S01]  /*3670*/  FFMA.FTZ R107, R19, R102, -R124 ;  /* 0x00000066136b7223 */ /* 0x000fe2000001087c */
[----:B------:R-:W3:Y:S03]  /*3680*/  LDG.E.64 R88, desc[UR8][R88.64] ;  /* 0x0000000858587981 */ /* 0x000ee6000c1e1b00 */
[----:B------:R-:W5:Y:S01]  /*3690*/  MUFU.EX2 R104, R104 ;  /* 0x0000006800687308 */ /* 0x000f620000000800 */
[----:B----4-:R-:W-:Y:S01]  /*36a0*/  LEA.HI.X R87, R32, UR25, R33, 0x3, P0 ;  /* 0x0000001920577c11 */ /* 0x010fe200080f1c21 */
[C---:B------:R-:W-:Y:S01]  /*36b0*/  FMUL.FTZ R32, R105.reuse, R56 ;  /* 0x0000003869207220 */ /* 0x040fe20000410000 */
[----:B------:R-:W-:Y:S01]  /*36c0*/  FMUL.FTZ R33, R105, R50 ;  /* 0x0000003269217220 */ /* 0x000fe20000410000 */
[----:B------:R-:W-:-:S03]  /*36d0*/  FADD.FTZ R107, R18, R107 ;  /* 0x0000006b126b7221 */ /* 0x000fc60000010000 */
[----:B------:R-:W3:Y:S01]  /*36e0*/  LDG.E.64 R86, desc[UR8][R86.64] ;  /* 0x0000000856567981 */ /* 0x000ee2000c1e1b00 */
[----:B------:R4:W-:Y:S08]  /*36f0*/  MUFU.EX2 R30, R32 ;  /* 0x00000020001e7308 */ /* 0x0009f00000000800 */
[----:B------:R0:W-:Y:S01]  /*3700*/  MUFU.EX2 R106, R33 ;  /* 0x00000021006a7308 */ /* 0x0001e20000000800 */
[----:B----4-:R-:W-:Y:S01]  /*3710*/  FADD.FTZ R32, RZ, R31 ;  /* 0x0000001fff207221 */ /* 0x010fe20000010000 */
[C---:B-----5:R-:W-:Y:S01]  /*3720*/  FMUL.FTZ R95, R104.reuse, R95 ;  /* 0x0000005f685f7220 */ /* 0x060fe20000410000 */
[----:B------:R-:W-:Y:S01]  /*3730*/  FMUL.FTZ R93, R104, R93 ;  /* 0x0000005d685d7220 */ /* 0x000fe20000410000 */
[----:B------:R-:W-:Y:S01]  /*3740*/  FMUL.FTZ R104, R105, R44 ;  /* 0x0000002c69687220 */ /* 0x000fe20000410000 */
[C---:B------:R-:W-:Y:S01]  /*3750*/  FMUL.FTZ R124, R98.reuse, R32 ;  /* 0x00000020627c7220 */ /* 0x040fe20000410000 */
[C---:B------:R-:W-:Y:S01]  /*3760*/  FMUL.FTZ R31, R29.reuse, R50 ;  /* 0x000000321d1f7220 */ /* 0x040fe20000410000 */
[----:B------:R-:W-:Y:S01]  /*3770*/  FMUL.FTZ R29, R29, R44 ;  /* 0x0000002c1d1d7220 */ /* 0x000fe20000410000 */
[----:B------:R-:W4:Y:S01]  /*3780*/  MUFU.EX2 R43, R43 ;  /* 0x0000002b002b7308 */ /* 0x000f220000000800 */
[-C--:B0-----:R-:W-:Y:S01]  /*3790*/  FMUL.FTZ R33, R98, R107.reuse ;  /* 0x0000006b62217220 */ /* 0x081fe20000410000 */
[----:B------:R-:W-:-:S03]  /*37a0*/  FFMA.FTZ R124, R99, R107, -R124 ;  /* 0x0000006b637c7223 */ /* 0x000fc6000001087c */
[----:B------:R-:W-:Y:S01]  /*37b0*/  FFMA.FTZ R33, R99, R32, R33 ;  /* 0x0000002063217223 */ /* 0x000fe20000010021 */
[----:B------:R-:W-:Y:S02]  /*37c0*/  FADD.FTZ R124, R17, R124 ;  /* 0x0000007c117c7221 */ /* 0x000fe40000010000 */
[----:B------:R-:W0:Y:S01]  /*37d0*/  MUFU.EX2 R42, R42 ;  /* 0x0000002a002a7308 */ /* 0x000e220000000800 */
[----:B------:R-:W-:Y:S01]  /*37e0*/  FADD.FTZ R33, RZ, R33 ;  /* 0x00000021ff217221 */ /* 0x000fe20000010000 */
[----:B------:R-:W-:-:S04]  /*37f0*/  FMUL.FTZ R32, R96, R124 ;  /* 0x0000007c60207220 */ /* 0x000fc80000410000 */
[----:B------:R-:W-:Y:S02]  /*3800*/  FFMA.FTZ R32, R97, R33, R32 ;  /* 0x0000002161207223 */ /* 0x000fe40000010020 */
[----:B------:R-:W5:Y:S01]  /*3810*/  MUFU.EX2 R111, R111 ;  /* 0x0000006f006f7308 */ /* 0x000f620000000800 */
[C---:B----4-:R-:W-:Y:S01]  /*3820*/  FMUL.FTZ R119, R43.reuse, R40 ;  /* 0x000000282b777220 */ /* 0x050fe20000410000 */
[----:B------:R-:W-:Y:S01]  /*3830*/  FADD.FTZ R40, RZ, R32 ;  /* 0x00000020ff287221 */ /* 0x000fe20000010000 */
[----:B------:R-:W-:-:S05]  /*3840*/  FMUL.FTZ R118, R43, R118 ;  /* 0x000000762b767220 */ /* 0x000fca0000410000 */
[----:B------:R-:W-:Y:S01]  /*3850*/  MUFU.SIN R112, R35 ;  /* 0x0000002300707308 */ /* 0x000fe20000000400 */
[C---:B0-----:R-:W-:Y:S01]  /*3860*/  FMUL.FTZ R77, R42.reuse, R77 ;  /* 0x0000004d2a4d7220 */ /* 0x041fe20000410000 */
[----:B------:R-:W-:Y:S01]  /*3870*/  FMUL.FTZ R75, R42, R75 ;  /* 0x0000004b2a4b7220 */ /* 0x000fe20000410000 */
[----:B------:R-:W-:-:S05]  /*3880*/  FMUL.FTZ R42, R93, R40 ;  /* 0x000000285d2a7220 */ /* 0x000fca0000410000 */
[----:B------:R0:W-:Y:S01]  /*3890*/  MUFU.COS R34, R35 ;  /* 0x0000002300227308 */ /* 0x0001e20000000000 */
[C---:B-----5:R-:W-:Y:S01]  /*38a0*/  FMUL.FTZ R103, R111.reuse, R103 ;  /* 0x000000676f677220 */ /* 0x060fe20000410000 */
[----:B------:R-:W-:Y:S01]  /*38b0*/  FMUL.FTZ R101, R111, R101 ;  /* 0x000000656f657220 */ /* 0x000fe20000410000 */
[----:B------:R-:W-:-:S05]  /*38c0*/  FMUL.RZ R111, R31, 0.15915493667125701904 ;  /* 0x3e22f9831f6f7820 */ /* 0x000fca000040c000 */
[----:B------:R-:W4:Y:S01]  /*38d0*/  MUFU.EX2 R122, R122 ;  /* 0x0000007a007a7308 */ /* 0x000f220000000800 */
[----:B0-----:R-:W-:Y:S01]  /*38e0*/  FMUL.FTZ R35, R105, R58 ;  /* 0x0000003a69237220 */ /* 0x001fe20000410000 */
[----:B------:R-:W-:-:S04]  /*38f0*/  FMUL.FTZ R105, R96, R33 ;  /* 0x0000002160697220 */ /* 0x000fc80000410000 */
[----:B------:R-:W-:Y:S02]  /*3900*/  FFMA.FTZ R105, R97, R124, -R105 ;  /* 0x0000007c61697223 */ /* 0x000fe40000010869 */
[----:B------:R-:W0:Y:S02]  /*3910*/  MUFU.EX2 R37, R37 ;  /* 0x0000002500257308 */ /* 0x000e240000000800 */
[----:B------:R-:W-:-:S04]  /*3920*/  FADD.FTZ R32, R16, R105 ;  /* 0x0000006910207221 */ /* 0x000fc80000010000 */
[-C--:B------:R-:W-:Y:S01]  /*3930*/  FMUL.FTZ R33, R93, R32.reuse ;  /* 0x000000205d217220 */ /* 0x080fe20000410000 */
[C---:B------:R-:W-:Y:S01]  /*3940*/  FFMA.FTZ R42, R95.reuse, R32, -R42 ;  /* 0x000000205f2a7223 */ /* 0x040fe2000001082a */
[----:B------:R-:W5:Y:S01]  /*3950*/  MUFU.EX2 R120, R120 ;  /* 0x0000007800787308 */ /* 0x000f620000000800 */
[C---:B----4-:R-:W-:Y:S01]  /*3960*/  FMUL.FTZ R83, R122.reuse, R83 ;  /* 0x000000537a537220 */ /* 0x050fe20000410000 */
[----:B------:R-:W-:Y:S01]  /*3970*/  FFMA.FTZ R33, R95, R40, R33 ;  /* 0x000000285f217223 */ /* 0x000fe20000010021 */
[----:B------:R-:W-:Y:S01]  /*3980*/  FADD.FTZ R42, R15, R42 ;  /* 0x0000002a0f2a7221 */ /* 0x000fe20000010000 */
[----:B------:R-:W-:Y:S02]  /*3990*/  FMUL.FTZ R91, R122, R91 ;  /* 0x0000005b7a5b7220 */ /* 0x000fe40000410000 */
[----:B------:R-:W-:Y:S02]  /*39a0*/  FADD.FTZ R32, RZ, R33 ;  /* 0x00000021ff207221 */ /* 0x000fe40000010000 */
[----:B------:R-:W4:Y:S01]  /*39b0*/  MUFU.EX2 R35, R35 ;  /* 0x0000002300237308 */ /* 0x000f220000000800 */
[----:B0-----:R-:W-:Y:S01]  /*39c0*/  FMUL.FTZ R112, R37, R112 ;  /* 0x0000007025707220 */ /* 0x001fe20000410000 */
[----:B------:R-:W-:-:S04]  /*39d0*/  FMUL.FTZ R33, R83, R32 ;  /* 0x0000002053217220 */ /* 0x000fc80000410000 */
[----:B------:R-:W-:Y:S02]  /*39e0*/  FFMA.FTZ R33, R91, R42, -R33 ;  /* 0x0000002a5b217223 */ /* 0x000fe40000010821 */
[----:B------:R-:W0:Y:S01]  /*39f0*/  MUFU.COS R107, R111 ;  /* 0x0000006f006b7308 */ /* 0x000e220000000000 */
[C---:B-----5:R-:W-:Y:S01]  /*3a00*/  FMUL.FTZ R81, R120.reuse, R81 ;  /* 0x0000005178517220 */ /* 0x060fe20000410000 */
[----:B------:R-:W-:Y:S01]  /*3a10*/  FMUL.FTZ R79, R120, R79 ;  /* 0x0000004f784f7220 */ /* 0x000fe20000410000 */
[----:B------:R-:W-:-:S05]  /*3a20*/  FMUL.RZ R120, R29, 0.15915493667125701904 ;  /* 0x3e22f9831d787820 */ /* 0x000fca000040c000 */
[----:B------:R-:W5:Y:S01]  /*3a30*/  MUFU.SIN R108, R113 ;  /* 0x00000071006c7308 */ /* 0x000f620000000400 */
[----:B----4-:R-:W-:-:S07]  /*3a40*/  FMUL.FTZ R110, R35, R110 ;  /* 0x0000006e236e7220 */ /* 0x010fce0000410000 */
[----:B------:R4:W1:Y:S01]  /*3a50*/  MUFU.COS R109, R113 ;  /* 0x00000071006d7308 */ /* 0x0008620000000000 */
[----:B0-----:R-:W-:-:S07]  /*3a60*/  FMUL.FTZ R107, R106, R107 ;  /* 0x0000006b6a6b7220 */ /* 0x001fce0000410000 */
[----:B------:R0:W2:Y:S01]  /*3a70*/  MUFU.SIN R31, R111 ;  /* 0x0000006f001f7308 */ /* 0x0000a20000000400 */
[----:B----4-:R-:W-:Y:S01]  /*3a80*/  FMUL.FTZ R113, R37, R34 ;  /* 0x0000002225717220 */ /* 0x010fe20000410000 */
[----:B------:R-:W-:Y:S01]  /*3a90*/  FMUL.FTZ R34, R83, R42 ;  /* 0x0000002a53227220 */ /* 0x000fe20000410000 */
[----:B-----5:R-:W-:-:S03]  /*3aa0*/  FMUL.FTZ R108, R30, R108 ;  /* 0x0000006c1e6c7220 */ /* 0x020fc60000410000 */
[----:B------:R-:W-:Y:S02]  /*3ab0*/  FFMA.FTZ R34, R91, R32, R34 ;  /* 0x000000205b227223 */ /* 0x000fe40000010022 */
[----:B------:R-:W4:Y:S01]  /*3ac0*/  MUFU.EX2 R39, R39 ;  /* 0x0000002700277308 */ /* 0x000f220000000800 */
[----:B0-----:R-:W-:Y:S01]  /*3ad0*/  FMUL.FTZ R111, R35, R28 ;  /* 0x0000001c236f7220 */ /* 0x001fe20000410000 */
[----:B------:R-:W-:Y:S01]  /*3ae0*/  FADD.FTZ R34, RZ, R34 ;  /* 0x00000022ff227221 */ /* 0x000fe20000010000 */
[----:B------:R-:W-:Y:S01]  /*3af0*/  FADD.FTZ R28, R14, R33 ;  /* 0x000000210e1c7221 */ /* 0x000fe20000010000 */
[----:B-1----:R-:W-:Y:S02]  /*3b00*/  FMUL.FTZ R109, R30, R109 ;  /* 0x0000006d1e6d7220 */ /* 0x002fe40000410000 */
[C---:B------:R-:W-:Y:S02]  /*3b10*/  FMUL.FTZ R30, R79.reuse, R34 ;  /* 0x000000224f1e7220 */ /* 0x040fe40000410000 */
[----:B------:R-:W-:Y:S01]  /*3b20*/  MUFU.EX2 R104, R104 ;  /* 0x0000006800687308 */ /* 0x000fe20000000800 */
[----:B--2---:R-:W-:Y:S01]  /*3b30*/  FMUL.FTZ R106, R106, R31 ;  /* 0x0000001f6a6a7220 */ /* 0x004fe20000410000 */
[-C--:B------:R-:W-:Y:S01]  /*3b40*/  FMUL.FTZ R31, R79, R28.reuse ;  /* 0x0000001c4f1f7220 */ /* 0x080fe20000410000 */
[----:B------:R-:W-:Y:S01]  /*3b50*/  FFMA.FTZ R32, R81, R28, -R30 ;  /* 0x0000001c51207223 */ /* 0x000fe2000001081e */
[-C--:B------:R-:W-:Y:S01]  /*3b60*/  FMUL.FTZ R28, R101, R100.reuse ;  /* 0x00000064651c7220 */ /* 0x080fe20000410000 */
[----:B------:R-:W-:Y:S01]  /*3b70*/  FMUL.FTZ R30, R103, R100 ;  /* 0x00000064671e7220 */ /* 0x000fe20000410000 */
[----:B------:R-:W-:Y:S01]  /*3b80*/  FFMA.FTZ R31, R81, R34, R31 ;  /* 0x00000022511f7223 */ /* 0x000fe2000001001f */
[----:B------:R-:W-:Y:S01]  /*3b90*/  FADD.FTZ R34, R13, R32 ;  /* 0x000000200d227221 */ /* 0x000fe20000010000 */
[----:B------:R-:W0:Y:S01]  /*3ba0*/  MUFU.COS R105, R120 ;  /* 0x0000007800697308 */ /* 0x000e220000000000 */
[----:B----4-:R-:W-:Y:S01]  /*3bb0*/  FMUL.FTZ R115, R39, R36 ;  /* 0x0000002427737220 */ /* 0x010fe20000410000 */
[----:B------:R-:W-:Y:S01]  /*3bc0*/  FADD.FTZ R36, RZ, R31 ;  /* 0x0000001fff247221 */ /* 0x000fe20000010000 */
[-C--:B------:R-:W-:Y:S01]  /*3bd0*/  FFMA.FTZ R28, R103, R102.reuse, -R28 ;  /* 0x00000066671c7223 */ /* 0x080fe2000001081c */
[----:B------:R-:W-:Y:S01]  /*3be0*/  FFMA.FTZ R30, R101, R102, R30 ;  /* 0x00000066651e7223 */ /* 0x000fe2000001001e */
[----:B------:R-:W-:Y:S01]  /*3bf0*/  FMUL.FTZ R114, R39, R114 ;  /* 0x0000007227727220 */ /* 0x000fe20000410000 */
[----:B------:R-:W-:-:S02]  /*3c00*/  FMUL.FTZ R31, R75, R36 ;  /* 0x000000244b1f7220 */ /* 0x000fc40000410000 */
[----:B------:R-:W1:Y:S01]  /*3c10*/  MUFU.SIN R29, R120 ;  /* 0x00000078001d7308 */ /* 0x000e620000000400 */
[----:B------:R-:W-:Y:S01]  /*3c20*/  FMUL.FTZ R32, R98, R30 ;  /* 0x0000001e62207220 */ /* 0x000fe20000410000 */
[----:B------:R-:W-:-:S03]  /*3c30*/  FFMA.FTZ R31, R77, R34, -R31 ;  /* 0x000000224d1f7223 */ /* 0x000fc6000001081f */
[----:B------:R-:W-:-:S03]  /*3c40*/  FFMA.FTZ R32, R99, R28, -R32 ;  /* 0x0000001c63207223 */ /* 0x000fc60000010820 */
[----:B------:R-:W2:Y:S01]  /*3c50*/  MUFU.EX2 R41, R41 ;  /* 0x0000002900297308 */ /* 0x000ea20000000800 */
[C---:B0-----:R-:W-:Y:S01]  /*3c60*/  FMUL.FTZ R105, R104.reuse, R105 ;  /* 0x0000006968697220 */ /* 0x041fe20000410000 */
[----:B-1----:R-:W-:Y:S01]  /*3c70*/  FMUL.FTZ R104, R104, R29 ;  /* 0x0000001d68687220 */ /* 0x002fe20000410000 */
[----:B------:R-:W-:Y:S01]  /*3c80*/  FMUL.FTZ R29, R98, R28 ;  /* 0x0000001c621d7220 */ /* 0x000fe20000410000 */
[----:B------:R-:W-:-:S03]  /*3c90*/  FMUL.FTZ R28, R96, R32 ;  /* 0x00000020601c7220 */ /* 0x000fc60000410000 */
[----:B------:R-:W-:Y:S01]  /*3ca0*/  FFMA.FTZ R29, R99, R30, R29 ;  /* 0x0000001e631d7223 */ /* 0x000fe2000001001d */
[----:B------:R-:W-:Y:S01]  /*3cb0*/  FADD.FTZ R30, R12, R31 ;  /* 0x0000001f0c1e7221 */ /* 0x000fe20000010000 */
[----:B--2---:R-:W-:Y:S01]  /*3cc0*/  FMUL.FTZ R117, R41, R38 ;  /* 0x0000002629757220 */ /* 0x004fe20000410000 */
[----:B------:R-:W-:Y:S01]  /*3cd0*/  FMUL.FTZ R38, R75, R34 ;  /* 0x000000224b267220 */ /* 0x000fe20000410000 */
[-C--:B------:R-:W-:Y:S01]  /*3ce0*/  FMUL.FTZ R31, R96, R29.reuse ;  /* 0x0000001d601f7220 */ /* 0x080fe20000410000 */
[----:B------:R-:W-:Y:S01]  /*3cf0*/  FMUL.FTZ R33, R118, R30 ;  /* 0x0000001e76217220 */ /* 0x000fe20000410000 */
[----:B------:R-:W-:Y:S01]  /*3d00*/  FFMA.FTZ R28, R97, R29, R28 ;  /* 0x0000001d611c7223 */ /* 0x000fe2000001001c */
[----:B------:R-:W-:Y:S01]  /*3d10*/  FFMA.FTZ R38, R77, R36, R38 ;  /* 0x000000244d267223 */ /* 0x000fe20000010026 */
[----:B------:R-:W-:Y:S01]  /*3d20*/  FFMA.FTZ R32, R97, R32, -R31 ;  /* 0x0000002061207223 */ /* 0x000fe2000001081f */
[----:B------:R-:W-:Y:S02]  /*3d30*/  FMUL.FTZ R116, R41, R116 ;  /* 0x0000007429747220 */ /* 0x000fe40000410000 */
[----:B------:R-:W-:Y:S01]  /*3d40*/  FADD.FTZ R38, RZ, R38 ;  /* 0x00000026ff267221 */ /* 0x000fe20000010000 */
[----:B------:R-:W-:-:S03]  /*3d50*/  FMUL.FTZ R29, R93, R32 ;  /* 0x000000205d1d7220 */ /* 0x000fc60000410000 */
[-C--:B------:R-:W-:Y:S01]  /*3d60*/  FMUL.FTZ R34, R118, R38.reuse ;  /* 0x0000002676227220 */ /* 0x080fe20000410000 */
[----:B------:R-:W-:-:S03]  /*3d70*/  FFMA.FTZ R33, R119, R38, R33 ;  /* 0x0000002677217223 */ /* 0x000fc60000010021 */
[----:B------:R-:W-:Y:S01]  /*3d80*/  FFMA.FTZ R34, R119, R30, -R34 ;  /* 0x0000001e77227223 */ /* 0x000fe20000010822 */
[-C--:B------:R-:W-:Y:S01]  /*3d90*/  FMUL.FTZ R30, R93, R28.reuse ;  /* 0x0000001c5d1e7220 */ /* 0x080fe20000410000 */
[----:B------:R-:W-:Y:S01]  /*3da0*/  FADD.FTZ R33, RZ, R33 ;  /* 0x00000021ff217221 */ /* 0x000fe20000010000 */
[----:B------:R-:W-:Y:S01]  /*3db0*/  FFMA.FTZ R28, R95, R28, R29 ;  /* 0x0000001c5f1c7223 */ /* 0x000fe2000001001d */
[----:B------:R-:W-:Y:S01]  /*3dc0*/  FADD.FTZ R34, R11, R34 ;  /* 0x000000220b227221 */ /* 0x000fe20000010000 */
[----:B------:R-:W-:Y:S01]  /*3dd0*/  FFMA.FTZ R30, R95, R32, -R30 ;  /* 0x000000205f1e7223 */ /* 0x000fe2000001081e */
[CC--:B------:R-:W-:Y:S01]  /*3de0*/  FMUL.FTZ R31, R116.reuse, R33.reuse ;  /* 0x00000021741f7220 */ /* 0x0c0fe20000410000 */
[C---:B------:R-:W-:Y:S01]  /*3df0*/  FMUL.FTZ R29, R83.reuse, R28 ;  /* 0x0000001c531d7220 */ /* 0x040fe20000410000 */
[----:B------:R-:W-:Y:S01]  /*3e00*/  FMUL.FTZ R36, R116, R34 ;  /* 0x0000002274247220 */ /* 0x000fe20000410000 */
[----:B------:R-:W-:Y:S01]  /*3e10*/  FMUL.FTZ R32, R83, R30 ;  /* 0x0000001e53207220 */ /* 0x000fe20000410000 */
[----:B------:R-:W-:Y:S01]  /*3e20*/  FFMA.FTZ R31, R117, R34, -R31 ;  /* 0x00000022751f7223 */ /* 0x000fe2000001081f */
[----:B------:R-:W-:Y:S01]  /*3e30*/  FFMA.FTZ R30, R91, R30, -R29 ;  /* 0x0000001e5b1e7223 */ /* 0x000fe2000001081d */
[----:B------:R-:W-:Y:S01]  /*3e40*/  FFMA.FTZ R36, R117, R33, R36 ;  /* 0x0000002175247223 */ /* 0x000fe20000010024 */
[----:B------:R-:W-:Y:S01]  /*3e50*/  FFMA.FTZ R32, R91, R28, R32 ;  /* 0x0000001c5b207223 */ /* 0x000fe20000010020 */
[----:B------:R-:W-:Y:S01]  /*3e60*/  FADD.FTZ R31, R10, R31 ;  /* 0x0000001f0a1f7221 */ /* 0x000fe20000010000 */
[C---:B------:R-:W-:Y:S01]  /*3e70*/  FMUL.FTZ R29, R79.reuse, R30 ;  /* 0x0000001e4f1d7220 */ /* 0x040fe20000410000 */
[----:B------:R-:W-:Y:S01]  /*3e80*/  FADD.FTZ R36, RZ, R36 ;  /* 0x00000024ff247221 */ /* 0x000fe20000010000 */
[-C--:B------:R-:W-:Y:S01]  /*3e90*/  FMUL.FTZ R28, R79, R32.reuse ;  /* 0x000000204f1c7220 */ /* 0x080fe20000410000 */
[CC--:B------:R-:W-:Y:S01]  /*3ea0*/  FMUL.FTZ R33, R114.reuse, R31.reuse ;  /* 0x0000001f72217220 */ /* 0x0c0fe20000410000 */
[C---:B------:R-:W-:Y:S01]  /*3eb0*/  FFMA.FTZ R32, R81.reuse, R32, R29 ;  /* 0x0000002051207223 */ /* 0x040fe2000001001d */
[----:B------:R-:W-:Y:S01]  /*3ec0*/  FMUL.FTZ R34, R114, R36 ;  /* 0x0000002472227220 */ /* 0x000fe20000410000 */
[----:B------:R-:W-:Y:S01]  /*3ed0*/  FFMA.FTZ R28, R81, R30, -R28 ;  /* 0x0000001e511c7223 */ /* 0x000fe2000001081c */
[----:B------:R-:W-:Y:S01]  /*3ee0*/  FFMA.FTZ R33, R115, R36, R33 ;  /* 0x0000002473217223 */ /* 0x000fe20000010021 */
[----:B------:R-:W-:Y:S01]  /*3ef0*/  FMUL.FTZ R30, R75, R32 ;  /* 0x000000204b1e7220 */ /* 0x000fe20000410000 */
[----:B------:R-:W-:Y:S01]  /*3f00*/  FFMA.FTZ R34, R115, R31, -R34 ;  /* 0x0000001f73227223 */ /* 0x000fe20000010822 */
[-C--:B------:R-:W-:Y:S01]  /*3f10*/  FMUL.FTZ R29, R75, R28.reuse ;  /* 0x0000001c4b1d7220 */ /* 0x080fe20000410000 */
[----:B------:R-:W-:Y:S01]  /*3f20*/  FADD.FTZ R33, RZ, R33 ;  /* 0x00000021ff217221 */ /* 0x000fe20000010000 */
[----:B------:R-:W-:Y:S01]  /*3f30*/  FFMA.FTZ R30, R77, R28, -R30 ;  /* 0x0000001c4d1e7223 */ /* 0x000fe2000001081e */
[----:B------:R-:W-:Y:S01]  /*3f40*/  FADD.FTZ R34, R9, R34 ;  /* 0x0000002209227221 */ /* 0x000fe20000010000 */
[----:B------:R-:W-:Y:S01]  /*3f50*/  FFMA.FTZ R29, R77, R32, R29 ;  /* 0x000000204d1d7223 */ /* 0x000fe2000001001d */
[----:B------:R-:W-:Y:S01]  /*3f60*/  FMUL.FTZ R32, R112, R33 ;  /* 0x0000002170207220 */ /* 0x000fe20000410000 */
[----:B------:R-:W-:Y:S01]  /*3f70*/  FMUL.FTZ R28, R118, R30 ;  /* 0x0000001e761c7220 */ /* 0x000fe20000410000 */
[-C--:B------:R-:W-:Y:S01]  /*3f80*/  FMUL.FTZ R36, R112, R34.reuse ;  /* 0x0000002270247220 */ /* 0x080fe20000410000 */
[-C--:B------:R-:W-:Y:S01]  /*3f90*/  FMUL.FTZ R31, R118, R29.reuse ;  /* 0x0000001d761f7220 */ /* 0x080fe20000410000 */
[----:B------:R-:W-:Y:S01]  /*3fa0*/  FFMA.FTZ R35, R113, R34, -R32 ;  /* 0x0000002271237223 */ /* 0x000fe20000010820 */
[----:B------:R-:W-:Y:S01]  /*3fb0*/  FFMA.FTZ R28, R119, R29, R28 ;  /* 0x0000001d771c7223 */ /* 0x000fe2000001001c */
[----:B------:R-:W-:Y:S01]  /*3fc0*/  FFMA.FTZ R36, R113, R33, R36 ;  /* 0x0000002171247223 */ /* 0x000fe20000010024 */
[----:B------:R-:W-:Y:S01]  /*3fd0*/  FFMA.FTZ R31, R119, R30, -R31 ;  /* 0x0000001e771f7223 */ /* 0x000fe2000001081f */
[----:B------:R-:W-:Y:S01]  /*3fe0*/  FADD.FTZ R35, R8, R35 ;  /* 0x0000002308237221 */ /* 0x000fe20000010000 */
[C---:B------:R-:W-:Y:S01]  /*3ff0*/  FMUL.FTZ R30, R116.reuse, R28 ;  /* 0x0000001c741e7220 */ /* 0x040fe20000410000 */
[----:B------:R-:W-:Y:S01]  /*4000*/  FADD.FTZ R36, RZ, R36 ;  /* 0x00000024ff247221 */ /* 0x000fe20000010000 */
[----:B------:R-:W-:Y:S01]  /*4010*/  FMUL.FTZ R29, R116, R31 ;  /* 0x0000001f741d7220 */ /* 0x000fe20000410000 */
[C---:B------:R-:W-:Y:S01]  /*4020*/  FMUL.FTZ R34, R110.reuse, R35 ;  /* 0x000000236e227220 */ /* 0x040fe20000410000 */
[C---:B------:R-:W-:Y:S01]  /*4030*/  FFMA.FTZ R30, R117.reuse, R31, -R30 ;  /* 0x0000001f751e7223 */ /* 0x040fe2000001081e */
[----:B------:R-:W-:Y:S01]  /*4040*/  FMUL.FTZ R32, R110, R36 ;  /* 0x000000246e207220 */ /* 0x000fe20000410000 */
[----:B------:R-:W-:Y:S01]  /*4050*/  FFMA.FTZ R29, R117, R28, R29 ;  /* 0x0000001c751d7223 */ /* 0x000fe2000001001d */
[C---:B------:R-:W-:Y:S01]  /*4060*/  FFMA.FTZ R34, R111.reuse, R36, R34 ;  /* 0x000000246f227223 */ /* 0x040fe20000010022 */
[CC--:B------:R-:W-:Y:S01]  /*4070*/  FMUL.FTZ R28, R114.reuse, R30.reuse ;  /* 0x0000001e721c7220 */ /* 0x0c0fe20000410000 */
[----:B------:R-:W-:Y:S01]  /*4080*/  FFMA.FTZ R32, R111, R35, -R32 ;  /* 0x000000236f207223 */ /* 0x000fe20000010820 */
[-C--:B------:R-:W-:Y:S01]  /*4090*/  FMUL.FTZ R31, R114, R29.reuse ;  /* 0x0000001d721f7220 */ /* 0x080fe20000410000 */
[----:B------:R-:W-:Y:S01]  /*40a0*/  FADD.FTZ R34, RZ, R34 ;  /* 0x00000022ff227221 */ /* 0x000fe20000010000 */
[----:B------:R-:W-:Y:S01]  /*40b0*/  FFMA.FTZ R28, R115, R29, R28 ;  /* 0x0000001d731c7223 */ /* 0x000fe2000001001c */
[----:B------:R-:W-:Y:S01]  /*40c0*/  FADD.FTZ R32, R7, R32 ;  /* 0x0000002007207221 */ /* 0x000fe20000010000 */
[----:B------:R-:W-:Y:S01]  /*40d0*/  FFMA.FTZ R31, R115, R30, -R31 ;  /* 0x0000001e731f7223 */ /* 0x000fe2000001081f */
[----:B------:R-:W-:Y:S01]  /*40e0*/  FMUL.FTZ R36, R108, R34 ;  /* 0x000000226c247220 */ /* 0x000fe20000410000 */
[----:B------:R-:W-:Y:S01]  /*40f0*/  FMUL.FTZ R30, R112, R28 ;  /* 0x0000001c701e7220 */ /* 0x000fe20000410000 */
[-C--:B------:R-:W-:Y:S01]  /*4100*/  FMUL.FTZ R35, R108, R32.reuse ;  /* 0x000000206c237220 */ /* 0x080fe20000410000 */
[-C--:B------:R-:W-:Y:S01]  /*4110*/  FMUL.FTZ R29, R112, R31.reuse ;  /* 0x0000001f701d7220 */ /* 0x080fe20000410000 */
[----:B------:R-:W-:Y:S01]  /*4120*/  FFMA.FTZ R33, R109, R32, -R36 ;  /* 0x000000206d217223 */ /* 0x000fe20000010824 */
[----:B------:R-:W-:Y:S01]  /*4130*/  FFMA.FTZ R30, R113, R31, -R30 ;  /* 0x0000001f711e7223 */ /* 0x000fe2000001081e */
[----:B------:R-:W-:Y:S01]  /*4140*/  FFMA.FTZ R35, R109, R34, R35 ;  /* 0x000000226d237223 */ /* 0x000fe20000010023 */
[----:B------:R-:W-:Y:S01]  /*4150*/  FFMA.FTZ R29, R113, R28, R29 ;  /* 0x0000001c711d7223 */ /* 0x000fe2000001001d */
[----:B------:R-:W-:Y:S01]  /*4160*/  FADD.FTZ R33, R6, R33 ;  /* 0x0000002106217221 */ /* 0x000fe20000010000 */
[CC--:B------:R-:W-:Y:S01]  /*4170*/  FMUL.FTZ R28, R110.reuse, R30.reuse ;  /* 0x0000001e6e1c7220 */ /* 0x0c0fe20000410000 */
[----:B------:R-:W-:Y:S01]  /*4180*/  FADD.FTZ R35, RZ, R35 ;  /* 0x00000023ff237221 */ /* 0x000fe20000010000 */
[----:B------:R-:W-:Y:S01]  /*4190*/  FMUL.FTZ R31, R110, R29 ;  /* 0x0000001d6e1f7220 */ /* 0x000fe20000410000 */
[C---:B------:R-:W-:Y:S01]  /*41a0*/  FMUL.FTZ R34, R106.reuse, R33 ;  /* 0x000000216a227220 */ /* 0x040fe20000410000 */
[C---:B------:R-:W-:Y:S01]  /*41b0*/  FFMA.FTZ R28, R111.reuse, R29, R28 ;  /* 0x0000001d6f1c7223 */ /* 0x040fe2000001001c */
[-C--:B------:R-:W-:Y:S01]  /*41c0*/  FMUL.FTZ R32, R106, R35.reuse ;  /* 0x000000236a207220 */ /* 0x080fe20000410000 */
[----:B------:R-:W-:Y:S01]  /*41d0*/  FFMA.FTZ R31, R111, R30, -R31 ;  /* 0x0000001e6f1f7223 */ /* 0x000fe2000001081f */
[C---:B------:R-:W-:Y:S01]  /*41e0*/  FFMA.FTZ R34, R107.reuse, R35, R34 ;  /* 0x000000236b227223 */ /* 0x040fe20000010022 */
[CC--:B------:R-:W-:Y:S01]  /*41f0*/  FMUL.FTZ R30, R108.reuse, R28.reuse ;  /* 0x0000001c6c1e7220 */ /* 0x0c0fe20000410000 */
        /* <DEDUP_REMOVED lines=17> */
[----:B------:R-:W-:-:S02]  /*4310*/  FMUL.FTZ R29, R104, R31 ;  /* 0x0000001f681d7220 */ /* 0x000fc40000410000 */
[C---:B------:R-:W-:Y:S02]  /*4320*/  FFMA.FTZ R36, R105.reuse, R31, -R36 ;  /* 0x0000001f69247223 */ /* 0x040fe40000010824 */
[----:B------:R-:W0:Y:S04]  /*4330*/  SHFL.UP PT, R31, R38, 0x1, RZ ;  /* 0x04200000261f7989 */ /* 0x000e2800000e00ff */
[----:B------:R-:W1:Y:S01]  /*4340*/  SHFL.UP PT, R32, R39, 0x1, RZ ;  /* 0x0420000027207989 */ /* 0x000e6200000e00ff */
[----:B------:R-:W-:-:S03]  /*4350*/  FFMA.FTZ R29, R105, R28, R29 ;  /* 0x0000001c691d7223 */ /* 0x000fc6000001001d */
[----:B------:R-:W2:Y:S04]  /*4360*/  SHFL.UP PT, R28, R36, 0x1, RZ ;  /* 0x04200000241c7989 */ /* 0x000ea800000e00ff */
[----:B------:R-:W4:Y:S01]  /*4370*/  SHFL.UP PT, R30, R29, 0x1, RZ ;  /* 0x042000001d1e7989 */ /* 0x000f2200000e00ff */
[----:B------:R-:W-:Y:S01]  /*4380*/  ISETP.GE.AND P0, PT, R61, 0x1, PT ;  /* 0x000000013d00780c */ /* 0x000fe20003f06270 */
[C---:B0-----:R-:W-:Y:S01]  /*4390*/  FMUL.FTZ R35, R29.reuse, R31 ;  /* 0x0000001f1d237220 */ /* 0x041fe20000410000 */
[----:B-1----:R-:W-:-:S03]  /*43a0*/  FMUL.FTZ R34, R29, R32 ;  /* 0x000000201d227220 */ /* 0x002fc60000410000 */
[C---:B------:R-:W-:Y:S01]  /*43b0*/  FFMA.FTZ R32, R36.reuse, R32, R35 ;  /* 0x0000002024207223 */ /* 0x040fe20000010023 */
[----:B------:R-:W-:Y:S01]  /*43c0*/  FFMA.FTZ R35, R36, R31, -R34 ;  /* 0x0000001f24237223 */ /* 0x000fe20000010822 */
[----:B--2---:R-:W-:-:S06]  /*43d0*/  FMUL.FTZ R33, R29, R28 ;  /* 0x0000001c1d217220 */ /* 0x004fcc0000410000 */
[----:B------:R-:W-:Y:S01]  /*43e0*/  @P0 FADD.FTZ R38, R38, R35 ;  /* 0x0000002326260221 */ /* 0x000fe20000010000 */
[CC--:B----4-:R-:W-:Y:S01]  /*43f0*/  FFMA.FTZ R34, R36.reuse, R30.reuse, R33 ;  /* 0x0000001e24227223 */ /* 0x0d0fe20000010021 */
[----:B------:R-:W-:Y:S01]  /*4400*/  FMUL.FTZ R31, R29, R30 ;  /* 0x0000001e1d1f7220 */ /* 0x000fe20000410000 */
[----:B------:R-:W-:Y:S02]  /*4410*/  @P0 FADD.FTZ R39, R39, R32 ;  /* 0x0000002027270221 */ /* 0x000fe40000010000 */
[----:B------:R-:W0:Y:S01]  /*4420*/  SHFL.UP PT, R33, R38, 0x2, RZ ;  /* 0x0440000026217989 */ /* 0x000e2200000e00ff */
[----:B------:R-:W-:Y:S01]  /*4430*/  @P0 FFMA.FTZ R36, R36, R28, -R31 ;  /* 0x0000001c24240223 */ /* 0x000fe2000001081f */
[----:B------:R-:W-:Y:S02]  /*4440*/  FSEL R34, R29, R34, !P0 ;  /* 0x000000221d227208 */ /* 0x000fe40004000000 */
[----:B------:R-:W1:Y:S04]  /*4450*/  SHFL.UP PT, R35, R39, 0x2, RZ ;  /* 0x0440000027237989 */ /* 0x000e6800000e00ff */
[----:B------:R-:W2:Y:S04]  /*4460*/  SHFL.UP PT, R29, R36, 0x2, RZ ;  /* 0x04400000241d7989 */ /* 0x000ea800000e00ff */
[----:B------:R-:W4:Y:S01]  /*4470*/  SHFL.UP PT, R31, R34, 0x2, RZ ;  /* 0x04400000221f7989 */ /* 0x000f2200000e00ff */
[----:B------:R-:W-:Y:S01]  /*4480*/  ISETP.GE.AND P0, PT, R61, 0x2, PT ;  /* 0x000000023d00780c */ /* 0x000fe20003f06270 */
[C---:B0-----:R-:W-:Y:S01]  /*4490*/  FMUL.FTZ R28, R34.reuse, R33 ;  /* 0x00000021221c7220 */ /* 0x041fe20000410000 */
[----:B-1----:R-:W-:-:S03]  /*44a0*/  FMUL.FTZ R37, R34, R35 ;  /* 0x0000002322257220 */ /* 0x002fc60000410000 */
[----:B------:R-:W-:Y:S01]  /*44b0*/  FFMA.FTZ R32, R36, R35, R28 ;  /* 0x0000002324207223 */ /* 0x000fe2000001001c */
[----:B--2---:R-:W-:Y:S01]  /*44c0*/  FMUL.FTZ R30, R34, R29 ;  /* 0x0000001d221e7220 */ /* 0x004fe20000410000 */
[----:B------:R-:W-:-:S06]  /*44d0*/  FFMA.FTZ R37, R36, R33, -R37 ;  /* 0x0000002124257223 */ /* 0x000fcc0000010825 */
[----:B------:R-:W-:Y:S01]  /*44e0*/  @P0 FADD.FTZ R39, R39, R32 ;  /* 0x0000002027270221 */ /* 0x000fe20000010000 */
[-C--:B----4-:R-:W-:Y:S01]  /*44f0*/  FMUL.FTZ R28, R34, R31.reuse ;  /* 0x0000001f221c7220 */ /* 0x090fe20000410000 */
[----:B------:R-:W-:Y:S01]  /*4500*/  FFMA.FTZ R31, R36, R31, R30 ;  /* 0x0000001f241f7223 */ /* 0x000fe2000001001e */
[----:B------:R-:W-:Y:S02]  /*4510*/  @P0 FADD.FTZ R38, R38, R37 ;  /* 0x0000002526260221 */ /* 0x000fe40000010000 */
[----:B------:R-:W-:Y:S01]  /*4520*/  @P0 FFMA.FTZ R36, R36, R29, -R28 ;  /* 0x0000001d24240223 */ /* 0x000fe2000001081c */
[----:B------:R-:W0:Y:S01]  /*4530*/  SHFL.UP PT, R32, R39, 0x4, RZ ;  /* 0x0480000027207989 */ /* 0x000e2200000e00ff */
[----:B------:R-:W-:-:S03]  /*4540*/  FSEL R31, R34, R31, !P0 ;  /* 0x0000001f221f7208 */ /* 0x000fc60004000000 */
[----:B------:R-:W1:Y:S04]  /*4550*/  SHFL.UP PT, R28, R36, 0x4, RZ ;  /* 0x04800000241c7989 */ /* 0x000e6800000e00ff */
[----:B------:R-:W2:Y:S04]  /*4560*/  SHFL.UP PT, R30, R38, 0x4, RZ ;  /* 0x04800000261e7989 */ /* 0x000ea800000e00ff */
[----:B------:R-:W4:Y:S01]  /*4570*/  SHFL.UP PT, R29, R31, 0x4, RZ ;  /* 0x048000001f1d7989 */ /* 0x000f2200000e00ff */
[----:B------:R-:W-:Y:S01]  /*4580*/  ISETP.GE.AND P0, PT, R61, 0x4, PT ;  /* 0x000000043d00780c */ /* 0x000fe20003f06270 */
[C---:B0-----:R-:W-:Y:S01]  /*4590*/  FMUL.FTZ R33, R31.reuse, R32 ;  /* 0x000000201f217220 */ /* 0x041fe20000410000 */
[C---:B-1----:R-:W-:Y:S01]  /*45a0*/  FMUL.FTZ R34, R31.reuse, R28 ;  /* 0x0000001c1f227220 */ /* 0x042fe20000410000 */
[----:B--2---:R-:W-:-:S02]  /*45b0*/  FMUL.FTZ R35, R31, R30 ;  /* 0x0000001e1f237220 */ /* 0x004fc40000410000 */
[C---:B------:R-:W-:Y:S01]  /*45c0*/  FFMA.FTZ R33, R36.reuse, R30, -R33 ;  /* 0x0000001e24217223 */ /* 0x040fe20000010821 */
[CC--:B----4-:R-:W-:Y:S01]  /*45d0*/  FFMA.FTZ R34, R36.reuse, R29.reuse, R34 ;  /* 0x0000001d24227223 */ /* 0x0d0fe20000010022 */
        /* <DEDUP_REMOVED lines=9> */
[----:B------:R-:W4:Y:S01]  /*4670*/  SHFL.UP PT, R31, R34, 0x8, RZ ;  /* 0x05000000221f7989 */ /* 0x000f2200000e00ff */
[----:B------:R-:W-:-:S02]  /*4680*/  ISETP.NE.AND P2, PT, R61, 0x1f, PT ;  /* 0x0000001f3d00780c */ /* 0x000fc40003f45270 */
[----:B------:R-:W-:Y:S01]  /*4690*/  ISETP.GE.AND P0, PT, R61, 0x8, PT ;  /* 0x000000083d00780c */ /* 0x000fe20003f06270 */
[----:B0-----:R-:W-:-:S10]  /*46a0*/  FMUL.FTZ R40, R34, R33 ;  /* 0x0000002122287220 */ /* 0x001fd40000410000 */
[----:B------:R-:W0:Y:S01]  /*46b0*/  @!P2 S2R R28, SR_CgaCtaId ;  /* 0x00000000001ca919 */ /* 0x000e220000008800 */
[-C--:B-1----:R-:W-:Y:S01]  /*46c0*/  FMUL.FTZ R37, R34, R35.reuse ;  /* 0x0000002322257220 */ /* 0x082fe20000410000 */
[----:B------:R-:W-:Y:S01]  /*46d0*/  FFMA.FTZ R40, R36, R35, R40 ;  /* 0x0000002324287223 */ /* 0x000fe20000010028 */
[----:B--2---:R-:W-:Y:S02]  /*46e0*/  FMUL.FTZ R32, R34, R29 ;  /* 0x0000001d22207220 */ /* 0x004fe40000410000 */
[----:B------:R-:W-:Y:S01]  /*46f0*/  FFMA.FTZ R37, R36, R33, -R37 ;  /* 0x0000002124257223 */ /* 0x000fe20000010825 */
[----:B------:R-:W-:Y:S01]  /*4700*/  @P0 FADD.FTZ R39, R39, R40 ;  /* 0x0000002827270221 */ /* 0x000fe20000010000 */
[-C--:B----4-:R-:W-:Y:S01]  /*4710*/  FMUL.FTZ R30, R34, R31.reuse ;  /* 0x0000001f221e7220 */ /* 0x090fe20000410000 */
[----:B------:R-:W-:Y:S01]  /*4720*/  FFMA.FTZ R31, R36, R31, R32 ;  /* 0x0000001f241f7223 */ /* 0x000fe20000010020 */
[----:B------:R-:W-:Y:S02]  /*4730*/  @P0 FADD.FTZ R38, R38, R37 ;  /* 0x0000002526260221 */ /* 0x000fe40000010000 */
[----:B------:R-:W-:Y:S01]  /*4740*/  @P0 FFMA.FTZ R36, R36, R29, -R30 ;  /* 0x0000001d24240223 */ /* 0x000fe2000001081e */
[----:B------:R-:W1:Y:S01]  /*4750*/  SHFL.UP PT, R32, R39, 0x10, RZ ;  /* 0x0600000027207989 */ /* 0x000e6200000e00ff */
[----:B------:R-:W-:Y:S01]  /*4760*/  FSEL R37, R34, R31, !P0 ;  /* 0x0000001f22257208 */ /* 0x000fe20004000000 */
[----:B------:R-:W2:Y:S02]  /*4770*/  S2UR UR6, SR_CgaCtaId ;  /* 0x00000000000679c3 */ /* 0x000ea40000008800 */
[----:B------:R-:W4:Y:S04]  /*4780*/  SHFL.UP PT, R29, R36, 0x10, RZ ;  /* 0x06000000241d7989 */ /* 0x000f2800000e00ff */
[----:B------:R-:W5:Y:S04]  /*4790*/  SHFL.UP PT, R31, R38, 0x10, RZ ;  /* 0x06000000261f7989 */ /* 0x000f6800000e00ff */
[----:B------:R-:W3:Y:S01]  /*47a0*/  SHFL.UP PT, R30, R37, 0x10, RZ ;  /* 0x06000000251e7989 */ /* 0x000ee200000e00ff */
[----:B------:R-:W-:-:S02]  /*47b0*/  @!P2 MOV R35, 0x400 ;  /* 0x000004000023a802 */ /* 0x000fc40000000f00 */
[----:B------:R-:W-:Y:S02]  /*47c0*/  @!P2 SHF.R.U32.HI R33, RZ, 0x1, R65 ;  /* 0x00000001ff21a819 */ /* 0x000fe40000011641 */
[----:B------:R-:W-:Y:S02]  /*47d0*/  ISETP.NE.AND P0, PT, R59, RZ, PT ;  /* 0x000000ff3b00720c */ /* 0x000fe40003f05270 */
[----:B------:R-:W-:Y:S02]  /*47e0*/  ISETP.GE.AND P1, PT, R61, 0x10, PT ;  /* 0x000000103d00780c */ /* 0x000fe40003f26270 */
[----:B0-----:R-:W-:Y:S02]  /*47f0*/  @!P2 LEA R28, R28, R35, 0x18 ;  /* 0x000000231c1ca211 */ /* 0x001fe400078ec0ff */
[----:B------:R-:W-:Y:S02]  /*4800*/  @!P2 LOP3.LUT R33, R33, 0x7ffffff0, RZ, 0xc0, !PT ;  /* 0x7ffffff02121a812 */ /* 0x000fe400078ec0ff */
[----:B------:R-:W-:Y:S01]  /*4810*/  ISETP.EQ.OR P0, PT, RZ, UR4, P0 ;  /* 0x00000004ff007c0c */ /* 0x000fe20008702670 */
[C---:B-1----:R-:W-:Y:S01]  /*4820*/  FMUL.FTZ R34, R37.reuse, R32 ;  /* 0x0000002025227220 */ /* 0x042fe20000410000 */
[----:B------:R-:W-:Y:S01]  /*4830*/  @!P2 IADD3 R41, R28, R33, RZ ;  /* 0x000000211c29a210 */ /* 0x000fe20007ffe0ff */
[----:B----4-:R-:W-:Y:S01]  /*4840*/  FMUL.FTZ R33, R37, R29 ;  /* 0x0000001d25217220 */ /* 0x010fe20000410000 */
[----:B------:R-:W-:-:S02]  /*4850*/  UMOV UR5, 0x400 ;  /* 0x0000040000057882 */ /* 0x000fc40000000000 */
[----:B--2---:R-:W-:Y:S01]  /*4860*/  ULEA UR5, UR6, UR5, 0x18 ;  /* 0x0000000506057291 */ /* 0x004fe2000f8ec03f */
[CC--:B-----5:R-:W-:Y:S01]  /*4870*/  FMUL.FTZ R35, R37.reuse, R31.reuse ;  /* 0x0000001f25237220 */ /* 0x0e0fe20000410000 */
[C---:B------:R-:W-:Y:S01]  /*4880*/  FFMA.FTZ R31, R36.reuse, R31, -R34 ;  /* 0x0000001f241f7223 */ /* 0x040fe20000010822 */
[-C--:B---3--:R-:W-:Y:S01]  /*4890*/  FMUL.FTZ R28, R37, R30.reuse ;  /* 0x0000001e251c7220 */ /* 0x088fe20000410000 */
[C---:B------:R-:W-:Y:S01]  /*48a0*/  FFMA.FTZ R40, R36.reuse, R30, R33 ;  /* 0x0000001e24287223 */ /* 0x040fe20000010021 */
[----:B------:R-:W-:Y:S01]  /*48b0*/  FFMA.FTZ R32, R36, R32, R35 ;  /* 0x0000002024207223 */ /* 0x000fe20000010023 */
[----:B------:R-:W-:Y:S01]  /*48c0*/  @P1 FADD.FTZ R38, R38, R31 ;  /* 0x0000001f26261221 */ /* 0x000fe20000010000 */
[----:B------:R-:W-:Y:S01]  /*48d0*/  @P1 FFMA.FTZ R36, R36, R29, -R28 ;  /* 0x0000001d24241223 */ /* 0x000fe2000001081c */
[----:B------:R-:W-:Y:S02]  /*48e0*/  MOV R29, RZ ;  /* 0x000000ff001d7202 */ /* 0x000fe40000000f00 */
[----:B------:R-:W-:-:S02]  /*48f0*/  CS2R R30, SRZ ;  /* 0x00000000001e7805 */ /* 0x000fc4000001ff00 */
[----:B------:R-:W-:Y:S01]  /*4900*/  MOV R28, 0x3f800000 ;  /* 0x3f800000001c7802 */ /* 0x000fe20000000f00 */
[----:B------:R-:W-:Y:S01]  /*4910*/  @P1 FADD.FTZ R39, R39, R32 ;  /* 0x0000002027271221 */ /* 0x000fe20000010000 */
[----:B------:R-:W-:Y:S02]  /*4920*/  @!P0 LEA R125, R0, UR5, 0x4 ;  /* 0x00000005007d8c11 */ /* 0x000fe4000f8e20ff */
[----:B------:R-:W-:-:S03]  /*4930*/  FSEL R37, R37, R40, !P1 ;  /* 0x0000002825257208 */ /* 0x000fc60004800000 */
[----:B------:R0:W-:Y:S04]  /*4940*/  @!P0 LDS.128 R28, [R125+0x890] ;  /* 0x000890007d1c8984 */ /* 0x0001e80000000c00 */
[----:B------:R-:W-:Y:S01]  /*4950*/  @!P2 STS.128 [R41+0x850], R36 ;  /* 0x000850242900a388 */ /* 0x000fe20000000c00 */
[----:B------:R-:W-:Y:S06]  /*4960*/  BAR.SYNC.DEFER_BLOCKING 0x0 ;  /* 0x0000000000007b1d */ /* 0x000fec0000010000 */
[----:B------:R-:W-:Y:S04]  /*4970*/  LDS.128 R32, [UR5+0x850] ;  /* 0x00085005ff207984 */ /* 0x000fe80008000c00 */
[----:B------:R-:W1:Y:S01]  /*4980*/  LDS.128 R40, [UR5+0x860] ;  /* 0x00086005ff287984 */ /* 0x000e620008000c00 */
[----:B0-----:R-:W-:Y:S01]  /*4990*/  SHF.R.U32.HI R125, RZ, 0x5, R65 ;  /* 0x00000005ff7d7819 */ /* 0x001fe20000011641 */
        /* <DEDUP_REMOVED lines=13> */
[----:B---3--:R-:W-:Y:S01]  /*4a70*/  FMUL.FTZ R38, R32, R41 ;  /* 0x0000002920267220 */ /* 0x008fe20000410000 */
[-C--:B------:R-:W-:Y:S01]  /*4a80*/  FFMA.FTZ R123, R34, R40.reuse, -R123 ;  /* 0x00000028227b7223 */ /* 0x080fe2000001087b */
[-C--:B------:R-:W-:Y:S01]  /*4a90*/  FFMA.FTZ R88, R35, R40.reuse, R36 ;  /* 0x0000002823587223 */ /* 0x080fe20000010024 */
[-C--:B------:R-:W-:Y:S01]  /*4aa0*/  FFMA.FTZ R36, R32, R40.reuse, -R89 ;  /* 0x0000002820247223 */ /* 0x080fe20000010859 */
[----:B------:R-:W-:Y:S01]  /*4ab0*/  FFMA.FTZ R38, R33, R40, R38 ;  /* 0x0000002821267223 */ /* 0x000fe20000010026 */
[----:B------:R-:W-:Y:S01]  /*4ac0*/  FADD.FTZ R42, R42, R123 ;  /* 0x0000007b2a2a7221 */ /* 0x000fe20000010000 */
[----:B------:R-:W-:Y:S01]  /*4ad0*/  FADD.FTZ R43, R43, R88 ;  /* 0x000000582b2b7221 */ /* 0x000fe20000010000 */
[----:B--2-4-:R-:W-:Y:S06]  /*4ae0*/  @!P0 BRA `(.L_x_1066) ;  /* 0x0000000000408947 */ /* 0x014fec0003800000 */
        /* <DEDUP_REMOVED lines=16> */
.L_x_1066:
        /* <DEDUP_REMOVED lines=16> */
.L_x_1067:
[----:B------:R-:W-:Y:S05]  /*4cf0*/  BSYNC B0 ;  /* 0x0000000000007941 */ /* 0x000fea0003800000 */
.L_x_1065:
        /* <DEDUP_REMOVED lines=123> */
.L_x_1069:
[----:B------:R-:W-:Y:S05]  /*54b0*/  BSYNC B0 ;  /* 0x0000000000007941 */ /* 0x000fea0003800000 */
.L_x_1068:
[----:B------:R-:W-:Y:S01]  /*54c0*/  IADD3 R0, R0, 0x1, RZ ;  /* 0x0000000100007810 */ /* 0x000fe20007ffe0ff */
[C---:B0-----:R-:W-:Y:S01]  /*54d0*/  FMUL.FTZ R31, R87.reuse, R96 ;  /* 0x00000060571f7220 */ /* 0x041fe20000410000 */
[C---:B------:R-:W-:Y:S01]  /*54e0*/  FMUL.FTZ R29, R87.reuse, R38 ;  /* 0x00000026571d7220 */ /* 0x040fe20000410000 */
[----:B------:R-:W-:Y:S01]  /*54f0*/  FADD.FTZ R32, RZ, R105 ;  /* 0x00000069ff207221 */ /* 0x000fe20000010000 */
[----:B------:R-:W-:Y:S01]  /*5500*/  ISETP.GE.AND P0, PT, R0, UR28, PT ;  /* 0x0000001c00007c0c */ /* 0x000fe2000bf06270 */
[C---:B------:R-:W-:Y:S01]  /*5510*/  FFMA.FTZ R98, R86.reuse, R98, -R31 ;  /* 0x0000006256627223 */ /* 0x040fe2000001081f */
[C---:B------:R-:W-:Y:S01]  /*5520*/  FMUL.FTZ R31, R87.reuse, R118 ;  /* 0x00000076571f7220 */ /* 0x040fe20000410000 */
[C---:B------:R-:W-:Y:S01]  /*5530*/  FMUL.FTZ R28, R87.reuse, R34 ;  /* 0x00000022571c7220 */ /* 0x040fe20000410000 */
[C---:B------:R-:W-:Y:S01]  /*5540*/  FFMA.FTZ R40, R86.reuse, R40, -R29 ;  /* 0x0000002856287223 */ /* 0x040fe2000001081d */
        /* <DEDUP_REMOVED lines=43> */
.L_x_1064:
        /* <DEDUP_REMOVED lines=32> */
[----:B------:R-:W-:Y:S01]  /*5a00*/  IADD3.X R53, RZ, R53, RZ, P2, !PT ;  /* 0x00000035ff357210 */ /* 0x000fe200017fe4ff */
[----:B------:R-:W-:Y:S01]  /*5a10*/  IMAD R5, R73, UR6, RZ ;  /* 0x0000000649057c24 */ /* 0x000fe2000f8e02ff */
[----:B------:R-:W-:-:S03]  /*5a20*/  IADD3 R3, R3, R21, RZ ;  /* 0x0000001503037210 */ /* 0x000fc60007ffe0ff */
        /* <DEDUP_REMOVED lines=12> */
.L_x_1072:
        /* <DEDUP_REMOVED lines=9> */
.L_x_5184:


//--------------------- .text._Z25selective_scan_fwd_kernelI32Selective_Scan_fwd_kernel_traitsILi64ELi16ELi1ELb1ELb0ELb0ELb1EN3c104HalfENS1_7complexIfEEEEv13SSMParamsBase --------------------------
	.section	.text._Z25selective_scan_fwd_kernelI32Selective_Scan_fwd_kernel_traitsILi64ELi16ELi1ELb1ELb0ELb0ELb1EN3c104HalfENS1_7complexIfEEEEv13SSMParamsBase,"ax",@progbits
	.align	128
        .global         _Z25selective_scan_fwd_kernelI32Selective_Scan_fwd_kernel_traitsILi64ELi16ELi1ELb1ELb0ELb0ELb1EN3c104HalfENS1_7complexIfEEEEv13SSMParamsBase
        .type           _Z25selective_scan_fwd_kernelI32Selective_Scan_fwd_kernel_traitsILi64ELi16ELi1ELb1ELb0ELb0ELb1EN3c104HalfENS1_7complexIfEEEEv13SSMParamsBase,@function
        .size           _Z25selective_scan_fwd_kernelI32Selective_Scan_fwd_kernel_traitsILi64ELi16ELi1ELb1ELb0ELb0ELb1EN3c104HalfENS1_7complexIfEEEEv13SSMParamsBase,(.L_x_5185 - _Z25selective_scan_fwd_kernelI32Selective_Scan_fwd_kernel_traitsILi64ELi16ELi1ELb1ELb0ELb0ELb1EN3c104HalfENS1_7complexIfEEEEv13SSMParamsBase)
        .other          _Z25selective_scan_fwd_kernelI32Selective_Scan_fwd_kernel_traitsILi64ELi16ELi1ELb1ELb0ELb0ELb1EN3c104HalfENS1_7complexIfEEEEv13SSMParamsBase,@"STO_CUDA_ENTRY STV_DEFAULT"
_Z25selective_scan_fwd_kernelI32Selective_Scan_fwd_kernel_traitsILi64ELi16ELi1ELb1ELb0ELb0ELb1EN3c104HalfENS1_7complexIfEEEEv13SSMParamsBase:
.text._Z25selective_scan_fwd_kernelI32Selective_Scan_fwd_kernel_traitsILi64ELi16ELi1ELb1ELb0ELb0ELb1EN3c104HalfENS1_7complexIfEEEEv13SSMParamsBase:
        /* <DEDUP_REMOVED lines=26> */
[----:B------:R-:W-:Y:S01]  /*01a0*/  ULDC.64 UR4, c[0x0][0x280] ;  /* 0x0000a00000047ab9 */ /* 0x000fe20000000a00 */
[----:B------:R-:W1:Y:S01]  /*01b0*/  LDC.64 R20, c[0x0][0x2f0] ;  /* 0x0000bc00ff147b82 */ /* 0x000e620000000a00 */
[----:B------:R-:W-:Y:S01]  /*01c0*/  ULDC.64 UR6, c[0x0][0x290] ;  /* 0x0000a40000067ab9 */ /* 0x000fe20000000a00 */
[----:B------:R-:W-:-:S04]  /*01d0*/  IMAD.WIDE.U32 R2, R10, UR4, RZ ;  /* 0x000000040a027c25 */ /* 0x000fc8000f8e00ff */
[C---:B------:R-:W-:Y:S02]  /*01e0*/  IMAD R5, R9.reuse, UR4, RZ ;  /* 0x0000000409057c24 */ /* 0x040fe4000f8e02ff */
[----:B------:R-:W2:Y:S01]  /*01f0*/  LDC.64 R22, c[0x0][0x2f8] ;  /* 0x0000be00ff167b82 */ /* 0x000ea20000000a00 */
[----:B------:R-:W-:Y:S02]  /*0200*/  IMAD R15, R9, UR6, RZ ;  /* 0x00000006090f7c24 */ /* 0x000fe4000f8e02ff */
[C---:B------:R-:W-:Y:S01]  /*0210*/  IMAD R7, R10.reuse, UR5, R5 ;  /* 0x000000050a077c24 */ /* 0x040fe2000f8e0205 */
[----:B------:R-:W-:Y:S01]  /*0220*/  ULDC.64 UR4, c[0x0][0x288] ;  /* 0x0000a20000047ab9 */ /* 0x000fe20000000a00 */
[----:B------:R-:W-:-:S03]  /*0230*/  IMAD.WIDE.U32 R4, R10, UR6, RZ ;  /* 0x000000060a047c25 */ /* 0x000fc6000f8e00ff */
[----:B------:R-:W-:Y:S01]  /*0240*/  IADD3 R3, R3, R7, RZ ;  /* 0x0000000703037210 */ /* 0x000fe20007ffe0ff */
[----:B------:R-:W-:Y:S01]  /*0250*/  IMAD R15, R10, UR7, R15 ;  /* 0x000000070a0f7c24 */ /* 0x000fe2000f8e020f */
[----:B------:R-:W-:Y:S01]  /*0260*/  ULDC.64 UR6, c[0x0][0x298] ;  /* 0x0000a60000067ab9 */ /* 0x000fe20000000a00 */
[----:B------:R-:W3:Y:S01]  /*0270*/  S2R R7, SR_LANEID ;  /* 0x0000000000077919 */ /* 0x000ee20000000000 */
[----:B------:R-:W-:Y:S02]  /*0280*/  IMAD R17, R13, UR6, RZ ;  /* 0x000000060d117c24 */ /* 0x000fe4000f8e02ff */
[----:B------:R-:W-:Y:S01]  /*0290*/  IADD3 R5, R5, R15, RZ ;  /* 0x0000000f05057210 */ /* 0x000fe20007ffe0ff */
[----:B------:R-:W-:Y:S02]  /*02a0*/  IMAD R15, R13, UR4, RZ ;  /* 0x000000040d0f7c24 */ /* 0x000fe4000f8e02ff */
[----:B------:R-:W-:Y:S01]  /*02b0*/  IMAD.WIDE.U32 R2, R14, UR4, R2 ;  /* 0x000000040e027c25 */ /* 0x000fe2000f8e0002 */
[----:B------:R-:W-:-:S03]  /*02c0*/  UMOV UR4, URZ ;  /* 0x0000003f00047c82 */ /* 0x000fc60008000000 */
[----:B------:R-:W-:Y:S01]  /*02d0*/  IMAD R15, R14, UR5, R15 ;  /* 0x000000050e0f7c24 */ /* 0x000fe2000f8e020f */
[----:B0-----:R-:W-:Y:S01]  /*02e0*/  SHF.L.U32 R0, R8, 0x1, RZ ;  /* 0x0000000108007819 */ /* 0x001fe200000006ff */
[----:B------:R-:W-:Y:S01]  /*02f0*/  IMAD R19, R14, UR7, R17 ;  /* 0x000000070e137c24 */ /* 0x000fe2000f8e0211 */
[----:B-1----:R-:W-:Y:S01]  /*0300*/  LEA R16, P0, R2, R20, 0x1 ;  /* 0x0000001402107211 */ /* 0x002fe200078008ff */
[----:B------:R-:W-:Y:S01]  /*0310*/  IMAD.WIDE.U32 R4, R14, UR6, R4 ;  /* 0x000000060e047c25 */ /* 0x000fe2000f8e0004 */
[----:B------:R-:W-:Y:S02]  /*0320*/  IADD3 R17, R3, R15, RZ ;  /* 0x0000000f03117210 */ /* 0x000fe40007ffe0ff */
[----:B------:R-:W-:Y:S02]  /*0330*/  LOP3.LUT R3, R0, 0xffffffc0, RZ, 0xc0, !PT ;  /* 0xffffffc000037812 */ /* 0x000fe400078ec0ff */
[----:B------:R-:W-:Y:S02]  /*0340*/  IADD3 R15, R5, R19, RZ ;  /* 0x00000013050f7210 */ /* 0x000fe40007ffe0ff */
[----:B--2---:R-:W-:-:S02]  /*0350*/  LEA R5, P1, R4, R22, 0x1 ;  /* 0x0000001604057211 */ /* 0x004fc400078208ff */
[----:B------:R-:W-:Y:S02]  /*0360*/  LEA.HI.X R17, R2, R21, R17, 0x1, P0 ;  /* 0x0000001502117211 */ /* 0x000fe400000f0c11 */
[----:B------:R-:W-:Y:S02]  /*0370*/  LEA.HI.X R15, R4, R23, R15, 0x1, P1 ;  /* 0x00000017040f7211 */ /* 0x000fe400008f0c0f */
[----:B------:R-:W-:Y:S02]  /*0380*/  LOP3.LUT R0, R3, 0x1f, R8, 0xf8, !PT ;  /* 0x0000001f03007812 */ /* 0x000fe400078ef808 */
[----:B------:R-:W-:Y:S02]  /*0390*/  MOV R2, R5 ;  /* 0x0000000500027202 */ /* 0x000fe40000000f00 */
[----:B------:R-:W-:Y:S02]  /*03a0*/  LOP3.LUT R6, R8, 0x1f, RZ, 0xc0, !PT ;  /* 0x0000001f08067812 */ /* 0x000fe400078ec0ff */
[----:B------:R-:W-:-:S02]  /*03b0*/  MOV R4, R16 ;  /* 0x0000001000047202 */ /* 0x000fc40000000f00 */
[----:B------:R-:W-:Y:S02]  /*03c0*/  MOV R5, R17 ;  /* 0x0000001100057202 */ /* 0x000fe40000000f00 */
[----:B---3--:R-:W-:-:S07]  /*03d0*/  MOV R3, R15 ;  /* 0x0000000f00037202 */ /* 0x008fce0000000f00 */
.L_x_1112:
[----:B------:R-:W-:Y:S01]  /*03e0*/  BAR.SYNC.DEFER_BLOCKING 0x0 ;  /* 0x0000000000007b1d */ /* 0x000fe20000010000 */
[----:B0-----:R-:W-:-:S07]  /*03f0*/  IMAD.WIDE R16, R0, 0x10, R4 ;  /* 0x0000001000107825 */ /* 0x001fce00078e0204 */
[----:B------:R-:W0:Y:S01]  /*0400*/  S2UR UR6, SR_CgaCtaId ;  /* 0x00000000000679c3 */ /* 0x000e220000008800 */
[----:B------:R-:W-:Y:S01]  /*0410*/  SHF.L.U32 R15, R8, 0x1, RZ ;  /* 0x00000001080f7819 */ /* 0x000fe200000006ff */
[----:B------:R-:W-:Y:S01]  /*0420*/  UMOV UR5, 0x400 ;  /* 0x0000040000057882 */ /* 0x000fe20000000000 */
[----:B------:R-:W-:-:S05]  /*0430*/  IMAD.WIDE R32, R0, 0x10, R2 ;  /* 0x0000001000207825 */ /* 0x000fca00078e0202 */
[----:B------:R-:W1:Y:S01]  /*0440*/  LDC R35, c[0x0][0x21c] ;  /* 0x00008700ff237b82 */ /* 0x000e620000000800 */
[----:B------:R-:W2:Y:S04]  /*0450*/  LDG.E.128 R28, desc[UR8][R16.64] ;  /* 0x00000008101c7981 */ /* 0x000ea8000c1e1d00 */
[----:B------:R-:W3:Y:S01]  /*0460*/  LDG.E.128 R36, desc[UR8][R16.64+0x200] ;  /* 0x0002000810247981 */ /* 0x000ee2000c1e1d00 */
[----:B------:R-:W-:Y:S01]  /*0470*/  LOP3.LUT R18, R15, 0xffffffc0, RZ, 0xc0, !PT ;  /* 0xffffffc00f127812 */ /* 0x000fe200078ec0ff */
[----:B0-----:R-:W-:-:S03]  /*0480*/  ULEA UR5, UR6, UR5, 0x18 ;  /* 0x0000000506057291 */ /* 0x001fc6000f8ec03f */
[----:B------:R-:W-:-:S04]  /*0490*/  IADD3 R18, R18, R7, RZ ;  /* 0x0000000712127210 */ /* 0x000fc80007ffe0ff */
        /* <DEDUP_REMOVED lines=73> */
.L_x_1074:
[----:B------:R-:W-:Y:S05]  /*0930*/  BSYNC B0 ;  /* 0x0000000000007941 */ /* 0x000fea0003800000 */
.L_x_1073:
        /* <DEDUP_REMOVED lines=36> */
.L_x_1076:
[----:B------:R-:W-:Y:S05]  /*0b80*/  BSYNC B0 ;  /* 0x0000000000007941 */ /* 0x000fea0003800000 */
.L_x_1075:
        /* <DEDUP_REMOVED lines=38> */
.L_x_1078:
[----:B------:R-:W-:Y:S05]  /*0df0*/  BSYNC B0 ;  /* 0x0000000000007941 */ /* 0x000fea0003800000 */
.L_x_1077:
        /* <DEDUP_REMOVED lines=36> */
.L_x_1080:
[----:B------:R-:W-:Y:S05]  /*1040*/  BSYNC B0 ;  /* 0x0000000000007941 */ /* 0x000fea0003800000 */
.L_x_1079:
[----:B------:R-:W-:Y:S01]  /*1050*/  ISETP.EQ.OR P1, PT, RZ, UR6, P1 ;  /* 0x00000006ff007c0c */ /* 0x000fe20008f22670 */
[----:B------:R-:W-:Y:S01]  /*1060*/  HADD2.F32 R82, -RZ, R17.H0_H0 ;  /* 0x20000011ff527230 */ /* 0x000fe20000004100 */
[----:B------:R-:W-:Y:S01]  /*1070*/  BSSY B0, `(.L_x_1081) ;  /* 0x0000028000007945 */ /* 0x000fe20003800000 */
[----:B------:R-:W-:Y:S01]  /*1080*/  FSETP.GTU.FTZ.AND P2, PT, R84, 20, PT ;  /* 0x41a000005400780b */ /* 0x000fe20003f5c000 */
[--C-:B------:R-:W-:Y:S01]  /*1090*/  HADD2.F32 R65, -RZ, R24.reuse.H0_H0 ;  /* 0x20000018ff417230 */ /* 0x100fe20000004100 */
[----:B------:R-:W-:Y:S01]  /*10a0*/  ISETP.EQ.OR P0, PT, RZ, UR6, P0 ;  /* 0x00000006ff007c0c */ /* 0x000fe20008702670 */
[----:B------:R-:W-:Y:S02]  /*10b0*/  HADD2.F32 R31, -RZ, R24.H1_H1 ;  /* 0x30000018ff1f7230 */ /* 0x000fe40000004100 */
[----:B------:R-:W-:Y:S01]  /*10c0*/  FADD.FTZ R82, R82, R11 ;  /* 0x0000000b52527221 */ /* 0x000fe20000010000 */
[--C-:B------:R-:W-:Y:S02]  /*10d0*/  HADD2.F32 R63, -RZ, R25.reuse.H0_H0 ;  /* 0x20000019ff3f7230 */ /* 0x100fe40000004100 */
[----:B------:R-:W-:-:S02]  /*10e0*/  HADD2.F32 R29, -RZ, R25.H1_H1 ;  /* 0x30000019ff1d7230 */ /* 0x000fc40000004100 */
        /* <DEDUP_REMOVED lines=32> */
.L_x_1082:
[----:B------:R-:W-:Y:S05]  /*12f0*/  BSYNC B0 ;  /* 0x0000000000007941 */ /* 0x000fea0003800000 */
.L_x_1081:
        /* <DEDUP_REMOVED lines=40> */
.L_x_1084:
[----:B------:R-:W-:Y:S05]  /*1580*/  BSYNC B0 ;  /* 0x0000000000007941 */ /* 0x000fea0003800000 */
.L_x_1083:
        /* <DEDUP_REMOVED lines=42> */
.L_x_1086:
[----:B------:R-:W-:Y:S05]  /*1830*/  BSYNC B0 ;  /* 0x0000000000007941 */ /* 0x000fea0003800000 */
.L_x_1085:
        /* <DEDUP_REMOVED lines=40> */
.L_x_1088:
[----:B------:R-:W-:Y:S05]  /*1ac0*/  BSYNC B0 ;  /* 0x0000000000007941 */ /* 0x000fea0003800000 */
.L_x_1087:
        /* <DEDUP_REMOVED lines=42> */
.L_x_1090:
[----:B------:R-:W-:Y:S05]  /*1d70*/  BSYNC B0 ;  /* 0x0000000000007941 */ /* 0x000fea0003800000 */
.L_x_1089:
        /* <DEDUP_REMOVED lines=40> */
.L_x_1092:
[----:B------:R-:W-:Y:S05]  /*2000*/  BSYNC B0 ;  /* 0x0000000000007941 */ /* 0x000fea0003800000 */
.L_x_1091:
        /* <DEDUP_REMOVED lines=46> */
.L_x_1094:
[----:B------:R-:W-:Y:S05]  /*22f0*/  BSYNC B0 ;  /* 0x0000000000007941 */ /* 0x000fea0003800000 */
.L_x_1093:
        /* <DEDUP_REMOVED lines=33> */
.L_x_1096:
[----:B------:R-:W-:Y:S05]  /*2510*/  BSYNC B0 ;  /* 0x0000000000007941 */ /* 0x000fea0003800000 */
.L_x_1095:
        /* <DEDUP_REMOVED lines=33> */
.L_x_1098:
[----:B------:R-:W-:Y:S05]  /*2730*/  BSYNC B0 ;  /* 0x0000000000007941 */ /* 0x000fea0003800000 */
.L_x_1097:
        /* <DEDUP_REMOVED lines=33> */
.L_x_1100:
[----:B------:R-:W-:Y:S05]  /*2950*/  BSYNC B0 ;  /* 0x0000000000007941 */ /* 0x000fea0003800000 */
.L_x_1099:
        /* <DEDUP_REMOVED lines=33> */
.L_x_1102:
[----:B------:R-:W-:Y:S05]  /*2b70*/  BSYNC B0 ;  /* 0x0000000000007941 */ /* 0x000fea0003800000 */
.L_x_1101:
        /* <DEDUP_REMOVED lines=33> */
.L_x_1104:
[----:B------:R-:W-:Y:S05]  /*2d90*/  BSYNC B0 ;  /* 0x0000000000007941 */ /* 0x000fea0003800000 */
.L_x_1103:
        /* <DEDUP_REMOVED lines=35> */
.L_x_1111:
        /* <DEDUP_REMOVED lines=12> */
[----:B------:R-:W-:Y:S02]  /*3090*/  IMAD R109, R13, UR20, RZ ;  /* 0x000000140d6d7c24 */ /* 0x000fe4000f8e02ff */
[----:B------:R-:W-:Y:S02]  /*30a0*/  IMAD R74, R72, UR18, RZ ;  /* 0x00000012484a7c24 */ /* 0x000fe4000f8e02ff */
[----:B------:R-:W-:Y:S02]  /*30b0*/  IMAD R109, R14, UR21, R109 ;  /* 0x000000150e6d7c24 */ /* 0x000fe4000f8e026d */
[----:B------:R-:W-:Y:S02]  /*30c0*/  IMAD R72, R72, UR22, RZ ;  /* 0x0000001648487c24 */ /* 0x000fe4000f8e02ff */
        /* <DEDUP_REMOVED lines=21> */
[----:B------:R-:W-:Y:S01]  /*3220*/  FMUL.FTZ R111, R101, R102 ;  /* 0x00000066656f7220 */ /* 0x000fe20000410000 */
[----:B------:R-:W-:Y:S01]  /*3230*/  FMUL.RZ R113, R113, 0.15915493667125701904 ;  /* 0x3e22f98371717820 */ /* 0x000fe2000040c000 */
[----:B------:R-:W-:-:S02]  /*3240*/  FMUL.FTZ R43, R101, R86 ;  /* 0x00000056652b7220 */ /* 0x000fc40000410000 */
        /* <DEDUP_REMOVED lines=45> */
[C---:B------:R-:W-:Y:S01]  /*3520*/  IMAD R75, R47.reuse, UR23, R72 ;  /* 0x000000172f4b7c24 */ /* 0x040fe2000f8e0248 */
[----:B------:R3:W-:Y:S01]  /*3530*/  MUFU.COS R36, R30 ;  /* 0x0000001e00247308 */ /* 0x0007e20000000000 */
[----:B------:R-:W-:-:S07]  /*3540*/  IMAD.WIDE.U32 R32, R47, UR18, R32 ;  /* 0x000000122f207c25 */ /* 0x000fce000f8e0020 */
[----:B------:R-:W-:Y:S01]  /*3550*/  MUFU.SIN R110, R73 ;  /* 0x00000049006e7308 */ /* 0x000fe20000000400 */
[----:B---3--:R-:W-:Y:S01]  /*3560*/  IMAD.WIDE.U32 R30, R14, UR20, RZ ;  /* 0x000000140e1e7c25 */ /* 0x008fe2000f8e00ff */
[----:B------:R-:W-:-:S04]  /*3570*/  LEA R72, P0, R32, UR24, 0x3 ;  /* 0x0000001820487c11 */ /* 0x000fc8000f8018ff */
[----:B------:R-:W-:Y:S02]  /*3580*/  IADD3 R31, R31, R109, RZ ;  /* 0x0000006d1f1f7210 */ /* 0x000fe40007ffe0ff */
[----:B------:R3:W-:Y:S01]  /*3590*/  MUFU.COS R28, R73 ;  /* 0x00000049001c7308 */ /* 0x0007e20000000000 */
[----:B------:R-:W-:-:S07]  /*35a0*/  IMAD.WIDE.U32 R30, R47, UR22, R30 ;  /* 0x000000162f1e7c25 */ /* 0x000fce000f8e001e */
[----:B------:R-:W4:Y:S01]  /*35b0*/  MUFU.EX2 R124, R124 ;  /* 0x0000007c007c7308 */ /* 0x000f220000000800 */
[----:B---3--:R-:W-:Y:S01]  /*35c0*/  IMAD R73, R47, UR19, R74 ;  /* 0x000000132f497c24 */ /* 0x008fe2000f8e024a */
[----:B------:R-:W-:Y:S02]  /*35d0*/  IADD3 R31, R31, R75, RZ ;  /* 0x0000004b1f1f7210 */ /* 0x000fe40007ffe0ff */
[C---:B------:R-:W-:Y:S02]  /*35e0*/  LEA R74, P1, R30.reuse, UR26, 0x3 ;  /* 0x0000001a1e4a7c11 */ /* 0x040fe4000f8218ff */
[----:B------:R-:W-:Y:S02]  /*35f0*/  IADD3 R33, R33, R73, RZ ;  /* 0x0000004921217210 */ /* 0x000fe40007ffe0ff */
[----:B------:R-:W3:Y:S01]  /*3600*/  MUFU.EX2 R105, R105 ;  /* 0x0000006900697308 */ /* 0x000ee20000000800 */
[----:B------:R-:W-:Y:S01]  /*3610*/  LEA.HI.X R75, R30, UR27, R31, 0x3, P1 ;  /* 0x0000001b1e4b7c11 */ /* 0x000fe200088f1c1f */
[-C--:B------:R-:W-:Y:S01]  /*3620*/  FMUL.FTZ R31, R65, R104.reuse ;  /* 0x00000068411f7220 */ /* 0x080fe20000410000 */
[----:B------:R-:W-:Y:S01]  /*3630*/  LEA.HI.X R73, R32, UR25, R33, 0x3, P0 ;  /* 0x0000001920497c11 */ /* 0x000fe200080f1c21 */
[----:B------:R-:W-:Y:S01]  /*3640*/  FMUL.FTZ R33, RZ, R104 ;  /* 0x00000068ff217220 */ /* 0x000fe20000410000 */
[----:B------:R-:W-:Y:S01]  /*3650*/  FMUL.FTZ R32, R101, R76 ;  /* 0x0000004c65207220 */ /* 0x000fe20000410000 */
[-C--:B------:R-:W-:Y:S01]  /*3660*/  FFMA.FTZ R31, RZ, R106.reuse, R31 ;  /* 0x0000006aff1f7223 */ /* 0x080fe2000001001f */
[----:B------:R-:W5:Y:S01]  /*3670*/  LDG.E.64 R74, desc[UR8][R74.64] ;  /* 0x000000084a4a7981 */ /* 0x000f62000c1e1b00 */
[----:B------:R-:W0:Y:S01]  /*3680*/  MUFU.EX2 R103, R103 ;  /* 0x0000006700677308 */ /* 0x000e220000000800 */
[----:B------:R-:W-:Y:S01]  /*3690*/  FFMA.FTZ R33, R65, R106, -R33 ;  /* 0x0000006a41217223 */ /* 0x000fe20000010821 */
[C---:B----4-:R-:W-:Y:S01]  /*36a0*/  FMUL.FTZ R87, R124.reuse, R87 ;  /* 0x000000577c577220 */ /* 0x050fe20000410000 */
[----:B------:R-:W-:Y:S01]  /*36b0*/  FMUL.FTZ R85, R124, R85 ;  /* 0x000000557c557220 */ /* 0x000fe20000410000 */
[----:B------:R-:W-:Y:S01]  /*36c0*/  FADD.FTZ R124, RZ, R31 ;  /* 0x0000001fff7c7221 */ /* 0x000fe20000010000 */
[C---:B------:R-:W-:Y:S01]  /*36d0*/  FMUL.FTZ R31, R29.reuse, R68 ;  /* 0x000000441d1f7220 */ /* 0x040fe20000410000 */
[----:B------:R-:W-:Y:S01]  /*36e0*/  FMUL.FTZ R29, R29, R66 ;  /* 0x000000421d1d7220 */ /* 0x000fe20000410000 */
[----:B------:R-:W5:Y:S01]  /*36f0*/  LDG.E.64 R72, desc[UR8][R72.64] ;  /* 0x0000000848487981 */ /* 0x000f62000c1e1b00 */
[----:B------:R-:W4:Y:S01]  /*3700*/  MUFU.EX2 R122, R122 ;  /* 0x0000007a007a7308 */ /* 0x000f220000000800 */
[C---:B---3--:R-:W-:Y:S01]  /*3710*/  FMUL.FTZ R93, R105.reuse, R93 ;  /* 0x0000005d695d7220 */ /* 0x048fe20000410000 */
[----:B------:R-:W-:Y:S01]  /*3720*/  FMUL.FTZ R95, R105, R95 ;  /* 0x0000005f695f7220 */ /* 0x000fe20000410000 */
[----:B------:R-:W-:-:S05]  /*3730*/  FMUL.FTZ R105, R101, R68 ;  /* 0x0000004465697220 */ /* 0x000fca0000410000 */
[----:B------:R-:W3:Y:S01]  /*3740*/  MUFU.EX2 R120, R120 ;  /* 0x0000007800787308 */ /* 0x000ee20000000800 */
[C---:B0-----:R-:W-:Y:S01]  /*3750*/  FMUL.FTZ R91, R103.reuse, R91 ;  /* 0x0000005b675b7220 */ /* 0x041fe20000410000 */
[----:B------:R-:W-:-:S06]  /*3760*/  FMUL.FTZ R89, R103, R89 ;  /* 0x0000005967597220 */ /* 0x000fcc0000410000 */
[----:B------:R0:W-:Y:S01]  /*3770*/  MUFU.EX2 R30, R32 ;  /* 0x00000020001e7308 */ /* 0x0001e20000000800 */
[C---:B----4-:R-:W-:Y:S01]  /*3780*/  FMUL.FTZ R83, R122.reuse, R83 ;  /* 0x000000537a537220 */ /* 0x050fe20000410000 */
[----:B------:R-:W-:-:S06]  /*3790*/  FMUL.FTZ R81, R122, R81 ;  /* 0x000000517a517220 */ /* 0x000fcc0000410000 */
[----:B------:R-:W4:Y:S01]  /*37a0*/  MUFU.EX2 R41, R41 ;  /* 0x0000002900297308 */ /* 0x000f220000000800 */
[----:B0-----:R-:W-:Y:S01]  /*37b0*/  FADD.FTZ R32, R64, R33 ;  /* 0x0000002140207221 */ /* 0x001fe20000010000 */
[C---:B------:R-:W-:Y:S01]  /*37c0*/  FMUL.FTZ R33, R93.reuse, R124 ;  /* 0x0000007c5d217220 */ /* 0x040fe20000410000 */
[C---:B---3--:R-:W-:Y:S01]  /*37d0*/  FMUL.FTZ R79, R120.reuse, R79 ;  /* 0x0000004f784f7220 */ /* 0x048fe20000410000 */
[----:B------:R-:W-:Y:S01]  /*37e0*/  FMUL.FTZ R77, R120, R77 ;  /* 0x0000004d784d7220 */ /* 0x000fe20000410000 */
[-C--:B------:R-:W-:Y:S01]  /*37f0*/  FMUL.FTZ R103, R93, R32.reuse ;  /* 0x000000205d677220 */ /* 0x080fe20000410000 */
[----:B------:R-:W-:Y:S01]  /*3800*/  FFMA.FTZ R122, R95, R32, -R33 ;  /* 0x000000205f7a7223 */ /* 0x000fe20000010821 */
[----:B------:R-:W-:Y:S01]  /*3810*/  FMUL.RZ R33, R31, 0.15915493667125701904 ;  /* 0x3e22f9831f217820 */ /* 0x000fe2000040c000 */
[----:B------:R-:W0:Y:S01]  /*3820*/  MUFU.EX2 R42, R42 ;  /* 0x0000002a002a7308 */ /* 0x000e220000000800 */
[----:B------:R-:W-:Y:S01]  /*3830*/  FFMA.FTZ R103, R95, R124, R103 ;  /* 0x0000007c5f677223 */ /* 0x000fe20000010067 */
[----:B------:R-:W-:-:S03]  /*3840*/  FADD.FTZ R122, R63, R122 ;  /* 0x0000007a3f7a7221 */ /* 0x000fc60000010000 */
[----:B------:R-:W-:Y:S01]  /*3850*/  FADD.FTZ R120, RZ, R103 ;  /* 0x00000067ff787221 */ /* 0x000fe20000010000 */
[----:B------:R-:W-:Y:S01]  /*3860*/  FMUL.FTZ R124, R89, R122 ;  /* 0x0000007a597c7220 */ /* 0x000fe20000410000 */
[----:B------:R-:W-:Y:S01]  /*3870*/  FMUL.RZ R103, R29, 0.15915493667125701904 ;  /* 0x3e22f9831d677820 */ /* 0x000fe2000040c000 */
[----:B------:R-:W-:Y:S01]  /*3880*/  MUFU.COS R34, R35 ;  /* 0x0000002300227308 */ /* 0x000fe20000000000 */
[-C--:B------:R-:W-:Y:S01]  /*3890*/  FMUL.FTZ R31, R89, R120.reuse ;  /* 0x00000078591f7220 */ /* 0x080fe20000410000 */
[----:B------:R-:W-:Y:S01]  /*38a0*/  FFMA.FTZ R124, R91, R120, R124 ;  /* 0x000000785b7c7223 */ /* 0x000fe2000001007c */
[C---:B----4-:R-:W-:Y:S01]  /*38b0*/  FMUL.FTZ R117, R41.reuse, R38 ;  /* 0x0000002629757220 */ /* 0x050fe20000410000 */
[----:B------:R-:W-:Y:S01]  /*38c0*/  FMUL.FTZ R116, R41, R116 ;  /* 0x0000007429747220 */ /* 0x000fe20000410000 */
[----:B------:R-:W-:Y:S01]  /*38d0*/  FFMA.FTZ R31, R91, R122, -R31 ;  /* 0x0000007a5b1f7223 */ /* 0x000fe2000001081f */
[----:B------:R-:W-:Y:S02]  /*38e0*/  FADD.FTZ R124, RZ, R124 ;  /* 0x0000007cff7c7221 */ /* 0x000fe40000010000 */
[----:B------:R-:W-:Y:S01]  /*38f0*/  MUFU.EX2 R37, R37 ;  /* 0x0000002500257308 */ /* 0x000fe20000000800 */
[----:B------:R-:W-:Y:S01]  /*3900*/  FADD.FTZ R120, R62, R31 ;  /* 0x0000001f3e787221 */ /* 0x000fe20000010000 */
[C---:B------:R-:W-:Y:S01]  /*3910*/  FMUL.FTZ R122, R85.reuse, R124 ;  /* 0x0000007c557a7220 */ /* 0x040fe20000410000 */
[C---:B0-----:R-:W-:Y:S01]  /*3920*/  FMUL.FTZ R69, R42.reuse, R69 ;  /* 0x000000452a457220 */ /* 0x041fe20000410000 */
[----:B------:R-:W-:Y:S01]  /*3930*/  FMUL.FTZ R67, R42, R67 ;  /* 0x000000432a437220 */ /* 0x000fe20000410000 */
[-C--:B------:R-:W-:Y:S01]  /*3940*/  FMUL.FTZ R29, R85, R120.reuse ;  /* 0x00000078551d7220 */ /* 0x080fe20000410000 */
[----:B------:R-:W-:-:S02]  /*3950*/  FFMA.FTZ R122, R87, R120, -R122 ;  /* 0x00000078577a7223 */ /* 0x000fc4000001087a */
[----:B------:R0:W3:Y:S01]  /*3960*/  MUFU.SIN R112, R35 ;  /* 0x0000002300707308 */ /* 0x0000e20000000400 */
[----:B------:R-:W-:Y:S01]  /*3970*/  FFMA.FTZ R29, R87, R124, R29 ;  /* 0x0000007c571d7223 */ /* 0x000fe2000001001d */
[----:B------:R-:W-:-:S03]  /*3980*/  FADD.FTZ R122, R61, R122 ;  /* 0x0000007a3d7a7221 */ /* 0x000fc60000010000 */
[----:B------:R-:W-:-:S03]  /*3990*/  FADD.FTZ R38, RZ, R29 ;  /* 0x0000001dff267221 */ /* 0x000fc60000010000 */
[----:B------:R-:W4:Y:S01]  /*39a0*/  MUFU.EX2 R39, R39 ;  /* 0x0000002700277308 */ /* 0x000f220000000800 */
[C---:B0-----:R-:W-:Y:S01]  /*39b0*/  FMUL.FTZ R35, R101.reuse, R78 ;  /* 0x0000004e65237220 */ /* 0x041fe20000410000 */
[----:B------:R-:W-:Y:S01]  /*39c0*/  FMUL.FTZ R101, R101, R66 ;  /* 0x0000004265657220 */ /* 0x000fe20000410000 */
[----:B------:R-:W-:-:S04]  /*39d0*/  FMUL.FTZ R29, R81, R38 ;  /* 0x00000026511d7220 */ /* 0x000fc80000410000 */
[----:B------:R-:W-:Y:S01]  /*39e0*/  FFMA.FTZ R29, R83, R122, -R29 ;  /* 0x0000007a531d7223 */ /* 0x000fe2000001081d */
[----:B------:R-:W0:Y:S01]  /*39f0*/  MUFU.EX2 R111, R111 ;  /* 0x0000006f006f7308 */ /* 0x000e220000000800 */
[----:B---3--:R-:W-:-:S07]  /*3a00*/  FMUL.FTZ R112, R37, R112 ;  /* 0x0000007025707220 */ /* 0x008fce0000410000 */
[----:B------:R-:W3:Y:S01]  /*3a10*/  MUFU.EX2 R35, R35 ;  /* 0x0000002300237308 */ /* 0x000ee20000000800 */
[C---:B----4-:R-:W-:Y:S01]  /*3a20*/  FMUL.FTZ R115, R39.reuse, R36 ;  /* 0x0000002427737220 */ /* 0x050fe20000410000 */
[----:B------:R-:W-:-:S06]  /*3a30*/  FMUL.FTZ R114, R39, R114 ;  /* 0x0000007227727220 */ /* 0x000fcc0000410000 */
[----:B------:R-:W4:Y:S01]  /*3a40*/  MUFU.SIN R108, R113 ;  /* 0x00000071006c7308 */ /* 0x000f220000000400 */
[C---:B0-----:R-:W-:Y:S01]  /*3a50*/  FMUL.FTZ R99, R111.reuse, R99 ;  /* 0x000000636f637220 */ /* 0x041fe20000410000 */
[----:B------:R-:W-:-:S06]  /*3a60*/  FMUL.FTZ R97, R111, R97 ;  /* 0x000000616f617220 */ /* 0x000fcc0000410000 */
[----:B------:R0:W1:Y:S01]  /*3a70*/  MUFU.COS R109, R113 ;  /* 0x00000071006d7308 */ /* 0x0000620000000000 */
[C---:B---3--:R-:W-:Y:S01]  /*3a80*/  FMUL.FTZ R111, R35.reuse, R28 ;  /* 0x0000001c236f7220 */ /* 0x048fe20000410000 */
[----:B------:R-:W-:Y:S01]  /*3a90*/  FADD.FTZ R28, R60, R29 ;  /* 0x0000001d3c1c7221 */ /* 0x000fe20000010000 */
[----:B------:R-:W-:-:S03]  /*3aa0*/  FMUL.FTZ R110, R35, R110 ;  /* 0x0000006e236e7220 */ /* 0x000fc60000410000 */
[----:B------:R-:W-:Y:S02]  /*3ab0*/  FMUL.FTZ R29, R77, R28 ;  /* 0x0000001c4d1d7220 */ /* 0x000fe40000410000 */
[----:B------:R-:W-:Y:S01]  /*3ac0*/  MUFU.EX2 R105, R105 ;  /* 0x0000006900697308 */ /* 0x000fe20000000800 */
[----:B0-----:R-:W-:Y:S01]  /*3ad0*/  FMUL.FTZ R113, R37, R34 ;  /* 0x0000002225717220 */ /* 0x001fe20000410000 */
[----:B------:R-:W-:Y:S01]  /*3ae0*/  FMUL.FTZ R34, R81, R122 ;  /* 0x0000007a51227220 */ /* 0x000fe20000410000 */
[----:B----4-:R-:W-:-:S03]  /*3af0*/  FMUL.FTZ R108, R30, R108 ;  /* 0x0000006c1e6c7220 */ /* 0x010fc60000410000 */
[----:B------:R-:W-:Y:S02]  /*3b00*/  FFMA.FTZ R34, R83, R38, R34 ;  /* 0x0000002653227223 */ /* 0x000fe40000010022 */
[----:B------:R-:W0:Y:S01]  /*3b10*/  MUFU.COS R42, R33 ;  /* 0x00000021002a7308 */ /* 0x000e220000000000 */
[----:B-1----:R-:W-:Y:S01]  /*3b20*/  FMUL.FTZ R109, R30, R109 ;  /* 0x0000006d1e6d7220 */ /* 0x002fe20000410000 */
[----:B------:R-:W-:-:S04]  /*3b30*/  FADD.FTZ R34, RZ, R34 ;  /* 0x00000022ff227221 */ /* 0x000fc80000010000 */
[-C--:B------:R-:W-:Y:S01]  /*3b40*/  FMUL.FTZ R30, R77, R34.reuse ;  /* 0x000000224d1e7220 */ /* 0x080fe20000410000 */
[----:B------:R-:W-:Y:S01]  /*3b50*/  FFMA.FTZ R29, R79, R34, R29 ;  /* 0x000000224f1d7223 */ /* 0x000fe2000001001d */
[----:B------:R-:W1:Y:S08]  /*3b60*/  MUFU.SIN R32, R33 ;  /* 0x0000002100207308 */ /* 0x000e700000000400 */
[----:B------:R-:W3:Y:S01]  /*3b70*/  MUFU.EX2 R43, R43 ;  /* 0x0000002b002b7308 */ /* 0x000ee20000000800 */
[----:B0-----:R-:W-:-:S07]  /*3b80*/  FMUL.FTZ R107, R105, R42 ;  /* 0x0000002a696b7220 */ /* 0x001fce0000410000 */
[----:B------:R-:W-:Y:S01]  /*3b90*/  MUFU.EX2 R101, R101 ;  /* 0x0000006500657308 */ /* 0x000fe20000000800 */
[----:B-1----:R-:W-:Y:S01]  /*3ba0*/  FMUL.FTZ R105, R105, R32 ;  /* 0x0000002069697220 */ /* 0x002fe20000410000 */
[----:B------:R-:W-:Y:S01]  /*3bb0*/  FFMA.FTZ R32, R79, R28, -R30 ;  /* 0x0000001c4f207223 */ /* 0x000fe2000001081e */
[-C--:B------:R-:W-:Y:S01]  /*3bc0*/  FMUL.FTZ R30, R99, R104.reuse ;  /* 0x00000068631e7220 */ /* 0x080fe20000410000 */
[----:B------:R-:W-:Y:S02]  /*3bd0*/  FMUL.FTZ R28, R97, R104 ;  /* 0x00000068611c7220 */ /* 0x000fe40000410000 */
[----:B------:R-:W-:Y:S01]  /*3be0*/  FADD.FTZ R34, R59, R32 ;  /* 0x000000203b227221 */ /* 0x000fe20000010000 */
[----:B------:R-:W-:Y:S01]  /*3bf0*/  FFMA.FTZ R30, R97, R106, R30 ;  /* 0x0000006a611e7223 */ /* 0x000fe2000001001e */
[----:B------:R-:W0:Y:S01]  /*3c00*/  MUFU.COS R36, R103 ;  /* 0x0000006700247308 */ /* 0x000e220000000000 */
[----:B---3--:R-:W-:Y:S01]  /*3c10*/  FMUL.FTZ R119, R43, R40 ;  /* 0x000000282b777220 */ /* 0x008fe20000410000 */
[----:B------:R-:W-:Y:S01]  /*3c20*/  FFMA.FTZ R28, R99, R106, -R28 ;  /* 0x0000006a631c7223 */ /* 0x000fe2000001081c */
[----:B------:R-:W-:Y:S01]  /*3c30*/  FMUL.FTZ R38, R67, R34 ;  /* 0x0000002243267220 */ /* 0x000fe20000410000 */
[----:B------:R-:W-:Y:S01]  /*3c40*/  FMUL.FTZ R32, R93, R30 ;  /* 0x0000001e5d207220 */ /* 0x000fe20000410000 */
[----:B------:R-:W-:-:S03]  /*3c50*/  FMUL.FTZ R118, R43, R118 ;  /* 0x000000762b767220 */ /* 0x000fc60000410000 */
[----:B------:R0:W1:Y:S01]  /*3c60*/  MUFU.SIN R40, R103 ;  /* 0x0000006700287308 */ /* 0x0000620000000400 */
[----:B------:R-:W-:Y:S01]  /*3c70*/  FFMA.FTZ R32, R95, R28, -R32 ;  /* 0x0000001c5f207223 */ /* 0x000fe20000010820 */
[----:B0-----:R-:W-:Y:S01]  /*3c80*/  FMUL.FTZ R103, R101, R36 ;  /* 0x0000002465677220 */ /* 0x001fe20000410000 */
[----:B------:R-:W-:Y:S01]  /*3c90*/  FADD.FTZ R36, RZ, R29 ;  /* 0x0000001dff247221 */ /* 0x000fe20000010000 */
[----:B------:R-:W-:Y:S01]  /*3ca0*/  FMUL.FTZ R29, R93, R28 ;  /* 0x0000001c5d1d7220 */ /* 0x000fe20000410000 */
[----:B------:R-:W-:Y:S02]  /*3cb0*/  FMUL.FTZ R28, R89, R32 ;  /* 0x00000020591c7220 */ /* 0x000fe40000410000 */
[-C--:B------:R-:W-:Y:S01]  /*3cc0*/  FMUL.FTZ R31, R67, R36.reuse ;  /* 0x00000024431f7220 */ /* 0x080fe20000410000 */
[----:B------:R-:W-:Y:S01]  /*3cd0*/  FFMA.FTZ R38, R69, R36, R38 ;  /* 0x0000002445267223 */ /* 0x000fe20000010026 */
[----:B------:R-:W-:Y:S01]  /*3ce0*/  FFMA.FTZ R30, R95, R30, R29 ;  /* 0x0000001e5f1e7223 */ /* 0x000fe2000001001d */
[----:B-1----:R-:W-:Y:S01]  /*3cf0*/  FMUL.FTZ R101, R101, R40 ;  /* 0x0000002865657220 */ /* 0x002fe20000410000 */
[----:B------:R-:W-:Y:S01]  /*3d00*/  FFMA.FTZ R31, R69, R34, -R31 ;  /* 0x00000022451f7223 */ /* 0x000fe2000001081f */
[----:B------:R-:W-:Y:S01]  /*3d10*/  FADD.FTZ R38, RZ, R38 ;  /* 0x00000026ff267221 */ /* 0x000fe20000010000 */
[-C--:B------:R-:W-:Y:S01]  /*3d20*/  FMUL.FTZ R29, R89, R30.reuse ;  /* 0x0000001e591d7220 */ /* 0x080fe20000410000 */
[C---:B------:R-:W-:Y:S01]  /*3d30*/  FFMA.FTZ R28, R91.reuse, R30, R28 ;  /* 0x0000001e5b1c7223 */ /* 0x040fe2000001001c */
[----:B------:R-:W-:Y:S01]  /*3d40*/  FADD.FTZ R31, R58, R31 ;  /* 0x0000001f3a1f7221 */ /* 0x000fe20000010000 */
[C---:B------:R-:W-:Y:S01]  /*3d50*/  FMUL.FTZ R34, R118.reuse, R38 ;  /* 0x0000002676227220 */ /* 0x040fe20000410000 */
[----:B------:R-:W-:Y:S01]  /*3d60*/  FFMA.FTZ R32, R91, R32, -R29 ;  /* 0x000000205b207223 */ /* 0x000fe2000001081d */
[----:B------:R-:W-:Y:S01]  /*3d70*/  FMUL.FTZ R30, R85, R28 ;  /* 0x0000001c551e7220 */ /* 0x000fe20000410000 */
[-C--:B------:R-:W-:Y:S01]  /*3d80*/  FMUL.FTZ R33, R118, R31.reuse ;  /* 0x0000001f76217220 */ /* 0x080fe20000410000 */
[----:B------:R-:W-:Y:S01]  /*3d90*/  FFMA.FTZ R34, R119, R31, -R34 ;  /* 0x0000001f77227223 */ /* 0x000fe20000010822 */
[-C--:B------:R-:W-:Y:S01]  /*3da0*/  FMUL.FTZ R29, R85, R32.reuse ;  /* 0x00000020551d7220 */ /* 0x080fe20000410000 */
[----:B------:R-:W-:Y:S01]  /*3db0*/  FFMA.FTZ R30, R87, R32, -R30 ;  /* 0x00000020571e7223 */ /* 0x000fe2000001081e */
[----:B------:R-:W-:Y:S01]  /*3dc0*/  FFMA.FTZ R33, R119, R38, R33 ;  /* 0x0000002677217223 */ /* 0x000fe20000010021 */
[----:B------:R-:W-:Y:S01]  /*3dd0*/  FADD.FTZ R34, R57, R34 ;  /* 0x0000002239227221 */ /* 0x000fe20000010000 */
[----:B------:R-:W-:Y:S01]  /*3de0*/  FFMA.FTZ R28, R87, R28, R29 ;  /* 0x0000001c571c7223 */ /* 0x000fe2000001001d */
[C---:B------:R-:W-:Y:S01]  /*3df0*/  FMUL.FTZ R32, R81.reuse, R30 ;  /* 0x0000001e51207220 */ /* 0x040fe20000410000 */
[----:B------:R-:W-:Y:S01]  /*3e00*/  FADD.FTZ R33, RZ, R33 ;  /* 0x00000021ff217221 */ /* 0x000fe20000010000 */
[C---:B------:R-:W-:Y:S01]  /*3e10*/  FMUL.FTZ R36, R116.reuse, R34 ;  /* 0x0000002274247220 */ /* 0x040fe20000410000 */
[-C--:B------:R-:W-:Y:S01]  /*3e20*/  FMUL.FTZ R29, R81, R28.reuse ;  /* 0x0000001c511d7220 */ /* 0x080fe20000410000 */
[----:B------:R-:W-:Y:S01]  /*3e30*/  FFMA.FTZ R32, R83, R28, R32 ;  /* 0x0000001c53207223 */ /* 0x000fe20000010020 */
[-C--:B------:R-:W-:Y:S01]  /*3e40*/  FMUL.FTZ R31, R116, R33.reuse ;  /* 0x00000021741f7220 */ /* 0x080fe20000410000 */
[----:B------:R-:W-:Y:S01]  /*3e50*/  FFMA.FTZ R36, R117, R33, R36 ;  /* 0x0000002175247223 */ /* 0x000fe20000010024 */
[----:B------:R-:W-:Y:S01]  /*3e60*/  FFMA.FTZ R30, R83, R30, -R29 ;  /* 0x0000001e531e7223 */ /* 0x000fe2000001081d */
[----:B------:R-:W-:Y:S01]  /*3e70*/  FMUL.FTZ R28, R77, R32 ;  /* 0x000000204d1c7220 */ /* 0x000fe20000410000 */
[----:B------:R-:W-:Y:S01]  /*3e80*/  FFMA.FTZ R31, R117, R34, -R31 ;  /* 0x00000022751f7223 */ /* 0x000fe2000001081f */
[----:B------:R-:W-:Y:S01]  /*3e90*/  FADD.FTZ R36, RZ, R36 ;  /* 0x00000024ff247221 */ /* 0x000fe20000010000 */
[-C--:B------:R-:W-:Y:S01]  /*3ea0*/  FMUL.FTZ R29, R77, R30.reuse ;  /* 0x0000001e4d1d7220 */ /* 0x080fe20000410000 */
[C---:B------:R-:W-:Y:S01]  /*3eb0*/  FFMA.FTZ R28, R79.reuse, R30, -R28 ;  /* 0x0000001e4f1c7223 */ /* 0x040fe2000001081c */
[----:B------:R-:W-:Y:S01]  /*3ec0*/  FADD.FTZ R31, R56, R31 ;  /* 0x0000001f381f7221 */ /* 0x000fe20000010000 */
[C---:B------:R-:W-:Y:S01]  /*3ed0*/  FMUL.FTZ R34, R114.reuse, R36 ;  /* 0x0000002472227220 */ /* 0x040fe20000410000 */
[----:B------:R-:W-:Y:S01]  /*3ee0*/  FFMA.FTZ R32, R79, R32, R29 ;  /* 0x000000204f207223 */ /* 0x000fe2000001001d */
[----:B------:R-:W-:Y:S01]  /*3ef0*/  FMUL.FTZ R29, R67, R28 ;  /* 0x0000001c431d7220 */ /* 0x000fe20000410000 */
[-C--:B------:R-:W-:Y:S01]  /*3f00*/  FMUL.FTZ R33, R114, R31.reuse ;  /* 0x0000001f72217220 */ /* 0x080fe20000410000 */
[----:B------:R-:W-:Y:S01]  /*3f10*/  FFMA.FTZ R34, R115, R31, -R34 ;  /* 0x0000001f73227223 */ /* 0x000fe20000010822 */
[----:B------:R-:W-:-:S02]  /*3f20*/  FMUL.FTZ R30, R67, R32 ;  /* 0x00000020431e7220 */ /* 0x000fc40000410000 */
[----:B------:R-:W-:Y:S01]  /*3f30*/  FFMA.FTZ R33, R115, R36, R33 ;  /* 0x0000002473217223 */ /* 0x000fe20000010021 */
[----:B------:R-:W-:Y:S01]  /*3f40*/  FFMA.FTZ R29, R69, R32, R29 ;  /* 0x00000020451d7223 */ /* 0x000fe2000001001d */
[----:B------:R-:W-:Y:S02]  /*3f50*/  FADD.FTZ R34, R55, R34 ;  /* 0x0000002237227221 */ /* 0x000fe40000010000 */
        /* <DEDUP_REMOVED lines=11> */
[----:B------:R-:W-:Y:S01]  /*4010*/  FADD.FTZ R36, RZ, R36 ;  /* 0x00000024ff247221 */ /* 0x000fe20000010000 */
[----:B------:R-:W-:Y:S01]  /*4020*/  FADD.FTZ R35, R54, R35 ;  /* 0x0000002336237221 */ /* 0x000fe20000010000 */
[-C--:B------:R-:W-:Y:S01]  /*4030*/  FMUL.FTZ R30, R116, R28.reuse ;  /* 0x0000001c741e7220 */ /* 0x080fe20000410000 */
[C---:B------:R-:W-:Y:S01]  /*4040*/  FFMA.FTZ R29, R117.reuse, R28, R29 ;  /* 0x0000001c751d7223 */ /* 0x040fe2000001001d */
[CC--:B------:R-:W-:Y:S01]  /*4050*/  FMUL.FTZ R32, R110.reuse, R36.reuse ;  /* 0x000000246e207220 */ /* 0x0c0fe20000410000 */
[----:B------:R-:W-:Y:S01]  /*4060*/  FMUL.FTZ R34, R110, R35 ;  /* 0x000000236e227220 */ /* 0x000fe20000410000 */
[----:B------:R-:W-:Y:S01]  /*4070*/  FFMA.FTZ R30, R117, R31, -R30 ;  /* 0x0000001f751e7223 */ /* 0x000fe2000001081e */
[C---:B------:R-:W-:Y:S01]  /*4080*/  FMUL.FTZ R31, R114.reuse, R29 ;  /* 0x0000001d721f7220 */ /* 0x040fe20000410000 */
[C---:B------:R-:W-:Y:S01]  /*4090*/  FFMA.FTZ R32, R111.reuse, R35, -R32 ;  /* 0x000000236f207223 */ /* 0x040fe20000010820 */
[----:B------:R-:W-:Y:S01]  /*40a0*/  FFMA.FTZ R34, R111, R36, R34 ;  /* 0x000000246f227223 */ /* 0x000fe20000010022 */
[-C--:B------:R-:W-:Y:S01]  /*40b0*/  FMUL.FTZ R28, R114, R30.reuse ;  /* 0x0000001e721c7220 */ /* 0x080fe20000410000 */
[----:B------:R-:W-:Y:S01]  /*40c0*/  FFMA.FTZ R31, R115, R30, -R31 ;  /* 0x0000001e731f7223 */ /* 0x000fe2000001081f */
[----:B------:R-:W-:Y:S01]  /*40d0*/  FADD.FTZ R32, R53, R32 ;  /* 0x0000002035207221 */ /* 0x000fe20000010000 */
[----:B------:R-:W-:Y:S01]  /*40e0*/  FADD.FTZ R34, RZ, R34 ;  /* 0x00000022ff227221 */ /* 0x000fe20000010000 */
[----:B------:R-:W-:Y:S01]  /*40f0*/  FFMA.FTZ R28, R115, R29, R28 ;  /* 0x0000001d731c7223 */ /* 0x000fe2000001001c */
[-C--:B------:R-:W-:Y:S01]  /*4100*/  FMUL.FTZ R29, R112, R31.reuse ;  /* 0x0000001f701d7220 */ /* 0x080fe20000410000 */
[C---:B------:R-:W-:Y:S01]  /*4110*/  FMUL.FTZ R35, R108.reuse, R32 ;  /* 0x000000206c237220 */ /* 0x040fe20000410000 */
[----:B------:R-:W-:Y:S01]  /*4120*/  FMUL.FTZ R36, R108, R34 ;  /* 0x000000226c247220 */ /* 0x000fe20000410000 */
[-C--:B------:R-:W-:Y:S01]  /*4130*/  FMUL.FTZ R30, R112, R28.reuse ;  /* 0x0000001c701e7220 */ /* 0x080fe20000410000 */
[----:B------:R-:W-:Y:S01]  /*4140*/  FFMA.FTZ R29, R113, R28, R29 ;  /* 0x0000001c711d7223 */ /* 0x000fe2000001001d */
[C---:B------:R-:W-:Y:S01]  /*4150*/  FFMA.FTZ R35, R109.reuse, R34, R35 ;  /* 0x000000226d237223 */ /* 0x040fe20000010023 */
[----:B------:R-:W-:Y:S01]  /*4160*/  FFMA.FTZ R33, R109, R32, -R36 ;  /* 0x000000206d217223 */ /* 0x000fe20000010824 */
[----:B------:R-:W-:Y:S01]  /*4170*/  FFMA.FTZ R30, R113, R31, -R30 ;  /* 0x0000001f711e7223 */ /* 0x000fe2000001081e */
[-C--:B------:R-:W-:Y:S01]  /*4180*/  FMUL.FTZ R31, R110, R29.reuse ;  /* 0x0000001d6e1f7220 */ /* 0x080fe20000410000 */
[----:B------:R-:W-:Y:S01]  /*4190*/  FADD.FTZ R34, RZ, R35 ;  /* 0x00000023ff227221 */ /* 0x000fe20000010000 */
[----:B------:R-:W-:Y:S01]  /*41a0*/  FADD.FTZ R32, R52, R33 ;  /* 0x0000002134207221 */ /* 0x000fe20000010000 */
[-C--:B------:R-:W-:Y:S01]  /*41b0*/  FMUL.FTZ R28, R110, R30.reuse ;  /* 0x0000001e6e1c7220 */ /* 0x080fe20000410000 */
[----:B------:R-:W-:Y:S01]  /*41c0*/  FFMA.FTZ R31, R111, R30, -R31 ;  /* 0x0000001e6f1f7223 */ /* 0x000fe2000001081f */
[C---:B------:R-:W-:Y:S01]  /*41d0*/  FMUL.FTZ R33, R105.reuse, R34 ;  /* 0x0000002269217220 */ /* 0x040fe20000410000 */
[-C--:B------:R-:W-:Y:S01]  /*41e0*/  FMUL.FTZ R36, R105, R32.reuse ;  /* 0x0000002069247220 */ /* 0x080fe20000410000 */
[----:B------:R-:W-:Y:S01]  /*41f0*/  FFMA.FTZ R28, R111, R29, R28 ;  /* 0x0000001d6f1c7223 */ /* 0x000fe2000001001c */
[CC--:B------:R-:W-:Y:S01]  /*4200*/  FMUL.FTZ R29, R108.reuse, R31.reuse ;  /* 0x0000001f6c1d7220 */ /* 0x0c0fe20000410000 */
        /* <DEDUP_REMOVED lines=15> */
[C---:B------:R-:W-:Y:S01]  /*4300*/  FMUL.FTZ R29, R101.reuse, R30 ;  /* 0x0000001e651d7220 */ /* 0x040fe20000410000 */
[----:B------:R-:W-:Y:S01]  /*4310*/  FADD.FTZ R39, RZ, R33 ;  /* 0x00000021ff277221 */ /* 0x000fe20000010000 */
[----:B------:R-:W-:Y:S01]  /*4320*/  FADD.FTZ R38, R48, R31 ;  /* 0x0000001f30267221 */ /* 0x000fe20000010000 */
[-C--:B------:R-:W-:Y:S01]  /*4330*/  FMUL.FTZ R36, R101, R32.reuse ;  /* 0x0000002065247220 */ /* 0x080fe20000410000 */
[----:B------:R-:W-:-:S02]  /*4340*/  FFMA.FTZ R29, R103, R32, R29 ;  /* 0x00000020671d7223 */ /* 0x000fc4000001001d */
[----:B------:R-:W0:Y:S01]  /*4350*/  SHFL.UP PT, R32, R39, 0x1, RZ ;  /* 0x0420000027207989 */ /* 0x000e2200000e00ff */
[----:B------:R-:W-:-:S03]  /*4360*/  FFMA.FTZ R36, R103, R30, -R36 ;  /* 0x0000001e67247223 */ /* 0x000fc60000010824 */
[----:B------:R-:W1:Y:S04]  /*4370*/  SHFL.UP PT, R31, R38, 0x1, RZ ;  /* 0x04200000261f7989 */ /* 0x000e6800000e00ff */
[----:B------:R-:W3:Y:S04]  /*4380*/  SHFL.UP PT, R28, R36, 0x1, RZ ;  /* 0x04200000241c7989 */ /* 0x000ee800000e00ff */
[----:B------:R-:W4:Y:S01]  /*4390*/  SHFL.UP PT, R30, R29, 0x1, RZ ;  /* 0x042000001d1e7989 */ /* 0x000f2200000e00ff */
[----:B------:R-:W-:Y:S01]  /*43a0*/  ISETP.GE.AND P0, PT, R7, 0x1, PT ;  /* 0x000000010700780c */ /* 0x000fe20003f06270 */
[C---:B0-----:R-:W-:Y:S01]  /*43b0*/  FMUL.FTZ R34, R29.reuse, R32 ;  /* 0x000000201d227220 */ /* 0x041fe20000410000 */
[----:B-1----:R-:W-:-:S04]  /*43c0*/  FMUL.FTZ R35, R29, R31 ;  /* 0x0000001f1d237220 */ /* 0x002fc80000410000 */
[C---:B------:R-:W-:Y:S01]  /*43d0*/  FFMA.FTZ R32, R36.reuse, R32, R35 ;  /* 0x0000002024207223 */ /* 0x040fe20000010023 */
[----:B------:R-:W-:Y:S01]  /*43e0*/  FFMA.FTZ R35, R36, R31, -R34 ;  /* 0x0000001f24237223 */ /* 0x000fe20000010822 */
[C---:B---3--:R-:W-:Y:S01]  /*43f0*/  FMUL.FTZ R33, R29.reuse, R28 ;  /* 0x0000001c1d217220 */ /* 0x048fe20000410000 */
[----:B----4-:R-:W-:-:S04]  /*4400*/  FMUL.FTZ R31, R29, R30 ;  /* 0x0000001e1d1f7220 */ /* 0x010fc80000410000 */
[----:B------:R-:W-:Y:S01]  /*4410*/  @P0 FADD.FTZ R38, R38, R35 ;  /* 0x0000002326260221 */ /* 0x000fe20000010000 */
[C---:B------:R-:W-:Y:S01]  /*4420*/  FFMA.FTZ R34, R36.reuse, R30, R33 ;  /* 0x0000001e24227223 */ /* 0x040fe20000010021 */
[----:B------:R-:W-:Y:S01]  /*4430*/  @P0 FADD.FTZ R39, R39, R32 ;  /* 0x0000002027270221 */ /* 0x000fe20000010000 */
[----:B------:R-:W-:Y:S02]  /*4440*/  @P0 FFMA.FTZ R36, R36, R28, -R31 ;  /* 0x0000001c24240223 */ /* 0x000fe4000001081f */
[----:B------:R-:W0:Y:S01]  /*4450*/  SHFL.UP PT, R33, R38, 0x2, RZ ;  /* 0x0440000026217989 */ /* 0x000e2200000e00ff */
[----:B------:R-:W-:-:S03]  /*4460*/  FSEL R34, R29, R34, !P0 ;  /* 0x000000221d227208 */ /* 0x000fc60004000000 */
        /* <DEDUP_REMOVED lines=17> */
[----:B------:R-:W3:Y:S04]  /*4580*/  SHFL.UP PT, R30, R38, 0x4, RZ ;  /* 0x04800000261e7989 */ /* 0x000ee800000e00ff */
[----:B------:R-:W4:Y:S01]  /*4590*/  SHFL.UP PT, R29, R31, 0x4, RZ ;  /* 0x048000001f1d7989 */ /* 0x000f2200000e00ff */
[----:B------:R-:W-:Y:S01]  /*45a0*/  ISETP.GE.AND P0, PT, R7, 0x4, PT ;  /* 0x000000040700780c */ /* 0x000fe20003f06270 */
[C---:B0-----:R-:W-:Y:S01]  /*45b0*/  FMUL.FTZ R33, R31.reuse, R32 ;  /* 0x000000201f217220 */ /* 0x041fe20000410000 */
[C---:B-1----:R-:W-:Y:S01]  /*45c0*/  FMUL.FTZ R34, R31.reuse, R28 ;  /* 0x0000001c1f227220 */ /* 0x042fe20000410000 */
[----:B---3--:R-:W-:-:S02]  /*45d0*/  FMUL.FTZ R35, R31, R30 ;  /* 0x0000001e1f237220 */ /* 0x008fc40000410000 */
        /* <DEDUP_REMOVED lines=16> */
[-C--:B-1----:R-:W-:Y:S01]  /*46e0*/  FMUL.FTZ R37, R34, R35.reuse ;  /* 0x0000002322257220 */ /* 0x082fe20000410000 */
[----:B------:R-:W-:Y:S01]  /*46f0*/  FFMA.FTZ R40, R36, R35, R40 ;  /* 0x0000002324287223 */ /* 0x000fe20000010028 */
[----:B---3--:R-:W-:Y:S02]  /*4700*/  FMUL.FTZ R32, R34, R29 ;  /* 0x0000001d22207220 */ /* 0x008fe40000410000 */
        /* <DEDUP_REMOVED lines=8> */
[----:B------:R-:W3:Y:S02]  /*4790*/  S2UR UR6, SR_CgaCtaId ;  /* 0x00000000000679c3 */ /* 0x000ee40000008800 */
[----:B------:R-:W4:Y:S04]  /*47a0*/  SHFL.UP PT, R29, R36, 0x10, RZ ;  /* 0x06000000241d7989 */ /* 0x000f2800000e00ff */
[----:B------:R-:W2:Y:S04]  /*47b0*/  SHFL.UP PT, R31, R38, 0x10, RZ ;  /* 0x06000000261f7989 */ /* 0x000ea800000e00ff */
[----:B------:R-:W5:Y:S01]  /*47c0*/  SHFL.UP PT, R30, R37, 0x10, RZ ;  /* 0x06000000251e7989 */ /* 0x000f6200000e00ff */
        /* <DEDUP_REMOVED lines=11> */
[----:B---3--:R-:W-:Y:S01]  /*4880*/  ULEA UR5, UR6, UR5, 0x18 ;  /* 0x0000000506057291 */ /* 0x008fe2000f8ec03f */
[CC--:B--2---:R-:W-:Y:S01]  /*4890*/  FMUL.FTZ R35, R37.reuse, R31.reuse ;  /* 0x0000001f25237220 */ /* 0x0c4fe20000410000 */
[C---:B------:R-:W-:Y:S01]  /*48a0*/  FFMA.FTZ R31, R36.reuse, R31, -R34 ;  /* 0x0000001f241f7223 */ /* 0x040fe20000010822 */
[-C--:B-----5:R-:W-:Y:S01]  /*48b0*/  FMUL.FTZ R28, R37, R30.reuse ;  /* 0x0000001e251c7220 */ /* 0x0a0fe20000410000 */
        /* <DEDUP_REMOVED lines=53> */
.L_x_1107:
        /* <DEDUP_REMOVED lines=16> */
.L_x_1108:
[----:B------:R-:W-:Y:S05]  /*4d10*/  BSYNC B0 ;  /* 0x0000000000007941 */ /* 0x000fea0003800000 */
.L_x_1106:
        /* <DEDUP_REMOVED lines=107> */
[----:B------:R-:W0:Y:S01]  /*53d0*/  S2UR UR6, SR_CTAID.Y ;  /* 0x00000000000679c3 */ /* 0x000e220000002600 */
[----:B------:R-:W-:-:S05]  /*53e0*/  LEA R91, R47, UR5, 0x4 ;  /* 0x000000052f5b7c11 */ /* 0x000fca000f8e20ff */
[----:B------:R1:W-:Y:S02]  /*53f0*/  STS.128 [R91+0x890], R28 ;  /* 0x0008901c5b007388 */ /* 0x0003e40000000c00 */
[----:B------:R-:W2:Y:S01]  /*5400*/  S2UR UR29, SR_CTAID.X ;  /* 0x00000000001d79c3 */ /* 0x000ea20000002500 */
[----:B0-----:R-:W-:Y:S02]  /*5410*/  MOV R14, UR6 ;  /* 0x00000006000e7c02 */ /* 0x001fe40008000f00 */
[----:B--2---:R-:W-:-:S05]  /*5420*/  MOV R10, UR29 ;  /* 0x0000001d000a7c02 */ /* 0x004fca0008000f00 */
[----:B------:R-:W-:-:S04]  /*5430*/  IMAD R32, R10, UR7, R14 ;  /* 0x000000070a207c24 */ /* 0x000fc8000f8e020e */
[----:B------:R-:W-:Y:S02]  /*5440*/  IMAD R33, R32, R49, RZ ;  /* 0x0000003120217224 */ /* 0x000fe400078e02ff */
[----:B------:R-:W-:Y:S02]  /*5450*/  IMAD R32, R50, UR4, R47 ;  /* 0x0000000432207c24 */ /* 0x000fe4000f8e022f */
[----:B------:R-:W-:-:S05]  /*5460*/  IMAD R33, R33, R50, RZ ;  /* 0x0000003221217224 */ /* 0x000fca00078e02ff */
[----:B------:R-:W-:Y:S02]  /*5470*/  SHF.R.S32.HI R89, RZ, 0x1f, R33 ;  /* 0x0000001fff597819 */ /* 0x000fe40000011421 */
[----:B------:R-:W-:-:S04]  /*5480*/  IADD3 R33, P0, R32, R33, RZ ;  /* 0x0000002120217210 */ /* 0x000fc80007f1e0ff */
[----:B------:R-:W-:Y:S02]  /*5490*/  LEA.HI.X.SX32 R89, R32, R89, 0x1, P0 ;  /* 0x0000005920597211 */ /* 0x000fe400000f0eff */
[----:B------:R-:W-:-:S04]  /*54a0*/  LEA R32, P0, R33, R70, 0x4 ;  /* 0x0000004621207211 */ /* 0x000fc800078020ff */
[----:B------:R-:W-:-:S05]  /*54b0*/  LEA.HI.X R33, R33, R71, R89, 0x4, P0 ;  /* 0x0000004721217211 */ /* 0x000fca00000f2459 */
[----:B------:R1:W-:Y:S04]  /*54c0*/  STG.E.128 desc[UR8][R32.64], R28 ;  /* 0x0000001c20007986 */ /* 0x0003e8000c101d08 */
.L_x_1110:
[----:B------:R-:W-:Y:S05]  /*54d0*/  BSYNC B0 ;  /* 0x0000000000007941 */ /* 0x000fea0003800000 */
.L_x_1109:
[----:B-1----:R-:W-:Y:S01]  /*54e0*/  FMUL.FTZ R31, R73, R40 ;  /* 0x00000028491f7220 */ /* 0x002fe20000410000 */
[----:B------:R-:W-:Y:S01]  /*54f0*/  IADD3 R47, R47, 0x1, RZ ;  /* 0x000000012f2f7810 */ /* 0x000fe20007ffe0ff */
[C---:B------:R-:W-:Y:S01]  /*5500*/  FMUL.FTZ R30, R73.reuse, R43 ;  /* 0x0000002b491e7220 */ /* 0x040fe20000410000 */
[C---:B------:R-:W-:Y:S01]  /*5510*/  FMUL.FTZ R37, R73.reuse, R37 ;  /* 0x0000002549257220 */ /* 0x040fe20000410000 */
[C---:B------:R-:W-:Y:S01]  /*5520*/  FFMA.FTZ R38, R72.reuse, R38, -R31 ;  /* 0x0000002648267223 */ /* 0x040fe2000001081f */
[----:B------:R-:W-:Y:S01]  /*5530*/  FMUL.FTZ R31, R73, R106 ;  /* 0x0000006a491f7220 */ /* 0x000fe20000410000 */
[----:B------:R-:W-:Y:S01]  /*5540*/  ISETP.GE.AND P0, PT, R47, UR28, PT ;  /* 0x0000001c2f007c0c */ /* 0x000fe2000bf06270 */
[C---:B------:R-:W-:Y:S01]  /*5550*/  FMUL.FTZ R29, R73.reuse, R34 ;  /* 0x00000022491d7220 */ /* 0x040fe20000410000 */
[----:B------:R-:W-:Y:S01]  /*5560*/  FADD.FTZ R32, RZ, R103 ;  /* 0x00000067ff207221 */ /* 0x000fe20000010000 */
[C---:B------:R-:W-:Y:S01]  /*5570*/  FFMA.FTZ R104, R72.reuse, R104, -R31 ;  /* 0x0000006848687223 */ /* 0x040fe2000001081f */
[C---:B------:R-:W-:Y:S01]  /*5580*/  FMUL.FTZ R31, R73.reuse, R118 ;  /* 0x00000076491f7220 */ /* 0x040fe20000410000 */
[C---:B------:R-:W-:Y:S01]  /*5590*/  FFMA.FTZ R41, R72.reuse, R41, -R30 ;  /* 0x0000002948297223 */ /* 0x040fe2000001081e */
        /* <DEDUP_REMOVED lines=40> */
.L_x_1105:
        /* <DEDUP_REMOVED lines=27> */
[C---:B------:R-:W-:Y:S02]  /*59d0*/  IMAD R49, R10.reuse, R51, R48 ;  /* 0x000000330a317224 */ /* 0x040fe400078e0230 */
[----:B--2---:R-:W-:-:S04]  /*59e0*/  IMAD.WIDE.U32 R28, R10, R50, UR6 ;  /* 0x000000060a1c7e25 */ /* 0x004fc8000f8e0032 */
[----:B---3--:R-:W-:Y:S01]  /*59f0*/  IMAD R33, R13, UR10, RZ ;  /* 0x0000000a0d217c24 */ /* 0x008fe2000f8e02ff */
[----:B------:R-:W-:Y:S01]  /*5a00*/  IADD3 R29, R29, R49, RZ ;  /* 0x000000311d1d7210 */ /* 0x000fe20007ffe0ff */
[----:B-1----:R-:W-:Y:S02]  /*5a10*/  IMAD R48, R9, R54, RZ ;  /* 0x0000003609307224 */ /* 0x002fe400078e02ff */
[C---:B------:R-:W-:Y:S02]  /*5a20*/  IMAD R33, R14.reuse, UR11, R33 ;  /* 0x0000000b0e217c24 */ /* 0x040fe4000f8e0221 */
[----:B------:R-:W-:Y:S01]  /*5a30*/  IMAD.WIDE.U32 R28, R14, UR10, R28 ;  /* 0x0000000a0e1c7c25 */ /* 0x000fe2000f8e001c */
[----:B------:R-:W-:-:S03]  /*5a40*/  ULDC.64 UR10, c[0x0][0x308] ;  /* 0x0000c200000a7ab9 */ /* 0x000fc60000000a00 */
[----:B------:R-:W-:Y:S01]  /*5a50*/  IMAD.WIDE.U32 R30, R10, R54, UR6 ;  /* 0x000000060a1e7e25 */ /* 0x000fe2000f8e0036 */
[----:B------:R-:W-:Y:S02]  /*5a60*/  IADD3 R33, R29, R33, RZ ;  /* 0x000000211d217210 */ /* 0x000fe40007ffe0ff */
[----:B------:R-:W-:Y:S01]  /*5a70*/  LEA R54, P0, R28, UR10, 0x1 ;  /* 0x0000000a1c367c11 */ /* 0x000fe2000f8008ff */
[----:B------:R-:W-:Y:S02]  /*5a80*/  IMAD R51, R10, R55, R48 ;  /* 0x000000370a337224 */ /* 0x000fe400078e0230 */
[----:B------:R-:W-:Y:S01]  /*5a90*/  IMAD R35, R13, UR12, RZ ;  /* 0x0000000c0d237c24 */ /* 0x000fe2000f8e02ff */
[----:B------:R-:W-:Y:S02]  /*5aa0*/  LEA.HI.X R55, R28, UR11, R33, 0x1, P0 ;  /* 0x0000000b1c377c11 */ /* 0x000fe400080f0c21 */
[----:B------:R-:W-:Y:S01]  /*5ab0*/  IADD3 R31, R31, R51, RZ ;  /* 0x000000331f1f7210 */ /* 0x000fe20007ffe0ff */
[----:B------:R-:W-:-:S02]  /*5ac0*/  IMAD R35, R14, UR13, R35 ;  /* 0x0000000d0e237c24 */ /* 0x000fc4000f8e0223 */
[----:B------:R-:W-:-:S04]  /*5ad0*/  IMAD.WIDE R54, R0, 0x10, R54 ;  /* 0x0000001000367825 */ /* 0x000fc800078e0236 */
[----:B------:R-:W-:Y:S01]  /*5ae0*/  IMAD.WIDE.U32 R30, R14, UR12, R30 ;  /* 0x0000000c0e1e7c25 */ /* 0x000fe2000f8e001e */
[----:B------:R-:W-:Y:S01]  /*5af0*/  ULDC.64 UR12, c[0x0][0x318] ;  /* 0x0000c600000c7ab9 */ /* 0x000fe20000000a00 */
[----:B----4-:R-:W-:Y:S03]  /*5b00*/  STG.E.128 desc[UR8][R54.64], R36 ;  /* 0x0000002436007986 */ /* 0x010fe6000c101d08 */
[----:B------:R-:W-:Y:S01]  /*5b10*/  IADD3 R29, R31, R35, RZ ;  /* 0x000000231f1d7210 */ /* 0x000fe20007ffe0ff */
[----:B0-----:R-:W-:Y:S01]  /*5b20*/  STG.E.128 desc[UR8][R54.64+0x200], R40 ;  /* 0x0002002836007986 */ /* 0x001fe2000c101d08 */
[----:B------:R-:W-:Y:S01]  /*5b30*/  BAR.SYNC.DEFER_BLOCKING 0x0 ;  /* 0x0000000000007b1d */ /* 0x000fe20000010000 */
[----:B------:R-:W-:-:S04]  /*5b40*/  LEA R56, P1, R30, UR12, 0x1 ;  /* 0x0000000c1e387c11 */ /* 0x000fc8000f8208ff */
[----:B------:R-:W-:-:S03]  /*5b50*/  LEA.HI.X R57, R30, UR13, R29, 0x1, P1 ;  /* 0x0000000d1e397c11 */ /* 0x000fc600088f0c1d */
[----:B------:R-:W-:-:S05]  /*5b60*/  IMAD.WIDE R56, R0, 0x10, R56 ;  /* 0x0000001000387825 */ /* 0x000fca00078e0238 */
[----:B------:R-:W2:Y:S04]  /*5b70*/  LDG.E.128 R28, desc[UR8][R56.64] ;  /* 0x00000008381c7981 */ /* 0x000ea8000c1e1d00 */
[----:B------:R-:W3:Y:S01]  /*5b80*/  LDG.E.128 R32, desc[UR8][R56.64+0x200] ;  /* 0x0002000838207981 */ /* 0x000ee2000c1e1d00 */
[----:B------:R-:W-:Y:S01]  /*5b90*/  IADD3 R58, R58, R7, RZ ;  /* 0x000000073a3a7210 */ /* 0x000fe20007ffe0ff */
[----:B------:R-:W-:Y:S01]  /*5ba0*/  UIADD3 UR4, UR4, 0x1, URZ ;  /* 0x0000000104047890 */ /* 0x000fe2000fffe03f */
[----:B------:R-:W-:Y:S02]  /*5bb0*/  IADD3 R4, P1, R4, 0x800, RZ ;  /* 0x0000080004047810 */ /* 0x000fe40007f3e0ff */
[----:B------:R-:W-:Y:S02]  /*5bc0*/  LEA R58, R58, UR5, 0x4 ;  /* 0x000000053a3a7c11 */ /* 0x000fe4000f8e20ff */
[----:B------:R-:W-:-:S02]  /*5bd0*/  IADD3 R2, P2, R2, 0x800, RZ ;  /* 0x0000080002027810 */ /* 0x000fc40007f5e0ff */
        /* <DEDUP_REMOVED lines=9> */
[----:B------:R-:W-:Y:S02]  /*5c70*/  HADD2.F32 R48, -RZ, R48.H1_H1 ;  /* 0x30000030ff307230 */ /* 0x000fe40000004100 */
[----:B------:R-:W-:Y:S01]  /*5c80*/  FMUL.FTZ R40, R53, -1.4426950216293334961 ;  /* 0xbfb8aa3b35287820 */ /* 0x000fe20000410000 */
[----:B------:R-:W-:-:S02]  /*5c90*/  HADD2.F32 R42, -RZ, R49.H0_H0 ;  /* 0x20000031ff2a7230 */ /* 0x000fc40000004100 */
[----:B------:R-:W-:Y:S01]  /*5ca0*/  FMUL.FTZ R31, R30, -1.4426950216293334961 ;  /* 0xbfb8aa3b1e1f7820 */ /* 0x000fe20000410000 */
[----:B------:R-:W-:Y:S02]  /*5cb0*/  HADD2.F32 R50, -RZ, R50.H1_H1 ;  /* 0x30000032ff327230 */ /* 0x000fe40000004100 */
[----:B------:R-:W-:Y:S01]  /*5cc0*/  FMUL.FTZ R41, R48, -1.4426950216293334961 ;  /* 0xbfb8aa3b30297820 */ /* 0x000fe20000410000 */
[----:B------:R-:W-:Y:S02]  /*5cd0*/  HADD2.F32 R49, -RZ, R49.H1_H1 ;  /* 0x30000031ff317230 */ /* 0x000fe40000004100 */
[----:B------:R-:W-:Y:S01]  /*5ce0*/  FMUL.FTZ R28, R42, -1.4426950216293334961 ;  /* 0xbfb8aa3b2a1c7820 */ /* 0x000fe20000410000 */
[----:B------:R-:W-:Y:S02]  /*5cf0*/  HADD2.F32 R33, -RZ, R51.H0_H0 ;  /* 0x20000033ff217230 */ /* 0x000fe40000004100 */
[----:B------:R-:W-:Y:S01]  /*5d00*/  FMUL.FTZ R32, R50, -1.4426950216293334961 ;  /* 0xbfb8aa3b32207820 */ /* 0x000fe20000410000 */
[----:B-1----:R-:W-:-:S02]  /*5d10*/  HADD2.F32 R43, -RZ, R36.H0_H0 ;  /* 0x20000024ff2b7230 */ /* 0x002fc40000004100 */
        /* <DEDUP_REMOVED lines=11> */
[--C-:B------:R-:W-:Y:S01]  /*5dd0*/  HADD2.F32 R62, -RZ, R39.reuse.H0_H0 ;  /* 0x20000027ff3e7230 */ /* 0x100fe20000004100 */
[----:B------:R-:W1:Y:S01]  /*5de0*/  MUFU.EX2 R41, R41 ;  /* 0x0000002900297308 */ /* 0x000e620000000800 */
[----:B------:R-:W-:Y:S02]  /*5df0*/  HADD2.F32 R63, -RZ, R39.H1_H1 ;  /* 0x30000027ff3f7230 */ /* 0x000fe40000004100 */
[----:B------:R-:W-:Y:S01]  /*5e00*/  FMUL.FTZ R58, R57, -1.4426950216293334961 ;  /* 0xbfb8aa3b393a7820 */ /* 0x000fe20000410000 */
[----:B------:R-:W-:Y:S02]  /*5e10*/  HADD2.F32 R51, -RZ, R51.H1_H1 ;  /* 0x30000033ff337230 */ /* 0x000fe40000004100 */
[----:B------:R-:W-:Y:S01]  /*5e20*/  FMUL.FTZ R38, R59, -1.4426950216293334961 ;  /* 0xbfb8aa3b3b267820 */ /* 0x000fe20000410000 */
[----:B------:R-:W-:Y:S01]  /*5e30*/  FMUL.FTZ R61, R60, -1.4426950216293334961 ;  /* 0xbfb8aa3b3c3d7820 */ /* 0x000fe20000410000 */
[----:B------:R-:W-:Y:S01]  /*5e40*/  FMUL.FTZ R39, R62, -1.4426950216293334961 ;  /* 0xbfb8aa3b3e277820 */ /* 0x000fe20000410000 */
[----:B------:R-:W-:Y:S01]  /*5e50*/  FMUL.FTZ R64, R63, -1.4426950216293334961 ;  /* 0xbfb8aa3b3f407820 */ /* 0x000fe20000410000 */
[----:B------:R-:W2:Y:S01]  /*5e60*/  MUFU.EX2 R32, R32 ;  /* 0x0000002000207308 */ /* 0x000ea20000000800 */
[----:B------:R-:W-:Y:S01]  /*5e70*/  FMUL.FTZ R35, R51, -1.4426950216293334961 ;  /* 0xbfb8aa3b33237820 */ /* 0x000fe20000410000 */
[----:B0-----:R-:W-:-:S06]  /*5e80*/  FADD.FTZ R31, R31, 1 ;  /* 0x3f8000001f1f7421 */ /* 0x001fcc0000010000 */
        /* <DEDUP_REMOVED lines=31> */
[----:B-1----:R-:W-:-:S07]  /*6080*/  FMUL.FTZ R30, R30, R31 ;  /* 0x0000001f1e1e7220 */ /* 0x002fce0000410000 */
[----:B------:R2:W1:Y:S08]  /*6090*/  MUFU.RCP R66, R29 ;  /* 0x0000001d00427308 */ /* 0x0004700000001000 */
[----:B------:R-:W-:Y:S01]  /*60a0*/  MUFU.RCP R40, R40 ;  /* 0x0000002800287308 */ /* 0x000fe20000001000 */
[----:B--2---:R-:W-:Y:S01]  /*60b0*/  FMUL.FTZ R29, R48, R41 ;  /* 0x00000029301d7220 */ /* 0x004fe20000410000 */
[----:B0-----:R-:W-:-:S03]  /*60c0*/  FMUL.FTZ R31, R50, R67 ;  /* 0x00000043321f7220 */ /* 0x001fc60000410000 */
[----:B------:R-:W-:Y:S01]  /*60d0*/  FMUL.FTZ R29, R29, R16 ;  /* 0x000000101d1d7220 */ /* 0x000fe20000410000 */
[----:B------:R-:W-:Y:S02]  /*60e0*/  FMUL.FTZ R31, R31, R20 ;  /* 0x000000141f1f7220 */ /* 0x000fe40000410000 */
[----:B------:R-:W0:Y:S01]  /*60f0*/  MUFU.RCP R34, R34 ;  /* 0x0000002200227308 */ /* 0x000e220000001000 */
[----:B-1----:R-:W-:-:S04]  /*6100*/  FMUL.FTZ R49, R49, R66 ;  /* 0x0000004231317220 */ /* 0x002fc80000410000 */
[----:B------:R-:W-:Y:S01]  /*6110*/  FMUL.FTZ R16, R49, R18 ;  /* 0x0000001231107220 */ /* 0x000fe20000410000 */
[----:B------:R-:W-:Y:S02]  /*6120*/  FMUL.FTZ R18, R30, R19 ;  /* 0x000000131e127220 */ /* 0x000fe40000410000 */
[----:B------:R-:W1:Y:S03]  /*6130*/  MUFU.RCP R36, R36 ;  /* 0x0000002400247308 */ /* 0x000e660000001000 */
[----:B------:R-:W-:-:S05]  /*6140*/  F2FP.F16.F32.PACK_AB R18, R31, R18 ;  /* 0x000000121f12723e */ /* 0x000fca00000000ff */
[----:B------:R-:W2:Y:S01]  /*6150*/  MUFU.RCP R37, R37 ;  /* 0x0000002500257308 */ /* 0x000ea20000001000 */
[----:B0-----:R-:W-:-:S04]  /*6160*/  FMUL.FTZ R32, R33, R34 ;  /* 0x0000002221207220 */ /* 0x001fc80000410000 */
[----:B------:R-:W-:-:S03]  /*6170*/  FMUL.FTZ R19, R32, R21 ;  /* 0x0000001520137220 */ /* 0x000fc60000410000 */
[----:B------:R0:W3:Y:S01]  /*6180*/  MUFU.RCP R65, R28 ;  /* 0x0000001c00417308 */ /* 0x0000e20000001000 */
[----:B-1----:R-:W-:-:S04]  /*6190*/  FMUL.FTZ R20, R43, R36 ;  /* 0x000000242b147220 */ /* 0x002fc80000410000 */
[----:B------:R-:W-:-:S03]  /*61a0*/  FMUL.FTZ R20, R20, R23 ;  /* 0x0000001714147220 */ /* 0x000fc60000410000 */
[----:B------:R-:W1:Y:S01]  /*61b0*/  MUFU.RCP R68, R35 ;  /* 0x0000002300447308 */ /* 0x000e620000001000 */
[----:B------:R-:W-:Y:S01]  /*61c0*/  BAR.SYNC.DEFER_BLOCKING 0x0 ;  /* 0x0000000000007b1d */ /* 0x000fe20000010000 */
[----:B0-----:R-:W-:Y:S01]  /*61d0*/  FMUL.FTZ R28, R53, R40 ;  /* 0x00000028351c7220 */ /* 0x001fe20000410000 */
[----:B--2---:R-:W-:-:S03]  /*61e0*/  FMUL.FTZ R56, R56, R37 ;  /* 0x0000002538387220 */ /* 0x004fc60000410000 */
[----:B------:R-:W-:-:S03]  /*61f0*/  FMUL.FTZ R28, R28, R15 ;  /* 0x0000000f1c1c7220 */ /* 0x000fc60000410000 */
[----:B------:R-:W0:Y:S01]  /*6200*/  LDC.64 R36, c[0x0][0x2c0] ;  /* 0x0000b000ff247b82 */ /* 0x000e220000000a00 */
[----:B------:R-:W2:Y:S01]  /*6210*/  MUFU.RCP R55, R55 ;  /* 0x0000003700377308 */ /* 0x000ea20000001000 */
[----:B---3--:R-:W-:Y:S01]  /*6220*/  FMUL.FTZ R42, R42, R65 ;  /* 0x000000412a2a7220 */ /* 0x008fe20000410000 */
[----:B------:R-:W-:-:S03]  /*6230*/  FMUL.FTZ R56, R56, R25 ;  /* 0x0000001938387220 */ /* 0x000fc60000410000 */
[----:B------:R-:W-:-:S03]  /*6240*/  FMUL.FTZ R17, R42, R17 ;  /* 0x000000112a117220 */ /* 0x000fc60000410000 */
[----:B------:R-:W3:Y:S01]  /*6250*/  MUFU.RCP R58, R58 ;  /* 0x0000003a003a7308 */ /* 0x000ee20000001000 */
[----:B-1----:R-:W-:Y:S01]  /*6260*/  FMUL.FTZ R51, R51, R68 ;  /* 0x0000004433337220 */ /* 0x002fe20000410000 */
[----:B------:R-:W-:Y:S02]  /*6270*/  F2FP.F16.F32.PACK_AB R17, R16, R17 ;  /* 0x000000111011723e */ /* 0x000fe400000000ff */
[----:B------:R-:W-:Y:S01]  /*6280*/  F2FP.F16.F32.PACK_AB R16, R29, R28 ;  /* 0x0000001c1d10723e */ /* 0x000fe200000000ff */
[----:B------:R-:W-:-:S03]  /*6290*/  FMUL.FTZ R22, R51, R22 ;  /* 0x0000001633167220 */ /* 0x000fc60000410000 */
[----:B------:R-:W1:Y:S01]  /*62a0*/  MUFU.RCP R38, R38 ;  /* 0x0000002600267308 */ /* 0x000e620000001000 */
[----:B--2---:R-:W-:Y:S01]  /*62b0*/  FMUL.FTZ R15, R54, R55 ;  /* 0x00000037360f7220 */ /* 0x004fe20000410000 */
[----:B------:R-:W-:-:S03]  /*62c0*/  F2FP.F16.F32.PACK_AB R19, R22, R19 ;  /* 0x000000131613723e */ /* 0x000fc600000000ff */
[----:B------:R-:W-:Y:S02]  /*62d0*/  FMUL.FTZ R15, R15, R24 ;  /* 0x000000180f0f7220 */ /* 0x000fe40000410000 */
[----:B------:R2:W-:Y:S01]  /*62e0*/  STS.128 [R47], R16 ;  /* 0x000000102f007388 */ /* 0x0005e20000000c00 */
[----:B------:R-:W4:Y:S01]  /*62f0*/  MUFU.RCP R61, R61 ;  /* 0x0000003d003d7308 */ /* 0x000f220000001000 */
[----:B---3--:R-:W-:Y:S01]  /*6300*/  FMUL.FTZ R57, R57, R58 ;  /* 0x0000003a39397220 */ /* 0x008fe20000410000 */
[----:B------:R-:W-:Y:S01]  /*6310*/  F2FP.F16.F32.PACK_AB R28, R15, R20 ;  /* 0x000000140f1c723e */ /* 0x000fe200000000ff */
[----:B0-----:R-:W-:Y:S02]  /*6320*/  IMAD R15, R9, R36, RZ ;  /* 0x00000024090f7224 */ /* 0x001fe400078e02ff */
[----:B------:R-:W-:Y:S02]  /*6330*/  FMUL.FTZ R57, R57, R26 ;  /* 0x0000001a39397220 */ /* 0x000fe40000410000 */
[----:B------:R-:W-:Y:S01]  /*6340*/  IMAD R15, R10, R37, R15 ;  /* 0x000000250a0f7224 */ /* 0x000fe200078e020f */
[----:B------:R-:W0:Y:S01]  /*6350*/  MUFU.RCP R39, R39 ;  /* 0x0000002700277308 */ /* 0x000e220000001000 */
[----:B-1----:R-:W-:Y:S01]  /*6360*/  FMUL.FTZ R30, R59, R38 ;  /* 0x000000263b1e7220 */ /* 0x002fe20000410000 */
[----:B------:R-:W-:-:S03]  /*6370*/  F2FP.F16.F32.PACK_AB R29, R57, R56 ;  /* 0x00000038391d723e */ /* 0x000fc600000000ff */
[----:B------:R-:W-:-:S03]  /*6380*/  FMUL.FTZ R30, R30, R27 ;  /* 0x0000001b1e1e7220 */ /* 0x000fc60000410000 */
[----:B------:R-:W1:Y:S01]  /*6390*/  MUFU.RCP R64, R64 ;  /* 0x0000004000407308 */ /* 0x000e620000001000 */
[----:B----4-:R-:W-:-:S04]  /*63a0*/  FMUL.FTZ R21, R60, R61 ;  /* 0x0000003d3c157220 */ /* 0x010fc80000410000 */
[----:B------:R-:W-:Y:S01]  /*63b0*/  FMUL.FTZ R21, R21, R44 ;  /* 0x0000002c15157220 */ /* 0x000fe20000410000 */
[----:B0-----:R-:W-:-:S04]  /*63c0*/  FMUL.FTZ R62, R62, R39 ;  /* 0x000000273e3e7220 */ /* 0x001fc80000410000 */
[----:B------:R-:W-:Y:S01]  /*63d0*/  F2FP.F16.F32.PACK_AB R30, R21, R30 ;  /* 0x0000001e151e723e */ /* 0x000fe200000000ff */
[----:B------:R-:W-:Y:S01]  /*63e0*/  IMAD.WIDE.U32 R20, R10, R36, UR6 ;  /* 0x000000060a147e25 */ /* 0x000fe2000f8e0024 */
[----:B------:R-:W-:-:S03]  /*63f0*/  ULDC.64 UR6, c[0x0][0x2c8] ;  /* 0x0000b20000067ab9 */ /* 0x000fc60000000a00 */
[----:B------:R-:W-:Y:S01]  /*6400*/  FMUL.FTZ R62, R62, R45 ;  /* 0x0000002d3e3e7220 */ /* 0x000fe20000410000 */
[----:B------:R-:W-:Y:S01]  /*6410*/  IADD3 R21, R21, R15, RZ ;  /* 0x0000000f15157210 */ /* 0x000fe20007ffe0ff */
[----:B-1----:R-:W-:Y:S01]  /*6420*/  FMUL.FTZ R63, R63, R64 ;  /* 0x000000403f3f7220 */ /* 0x002fe20000410000 */
[----:B------:R-:W-:-:S03]  /*6430*/  IMAD R15, R13, UR6, RZ ;  /* 0x000000060d0f7c24 */ /* 0x000fc6000f8e02ff */
[----:B------:R-:W-:Y:S01]  /*6440*/  FMUL.FTZ R63, R63, R46 ;  /* 0x0000002e3f3f7220 */ /* 0x000fe20000410000 */
[C---:B--2---:R-:W-:Y:S02]  /*6450*/  IMAD.WIDE.U32 R16, R14.reuse, UR6, R20 ;  /* 0x000000060e107c25 */ /* 0x044fe4000f8e0014 */
[----:B------:R-:W0:Y:S02]  /*6460*/  LDC R20, c[0x0][0x224] ;  /* 0x00008900ff147b82 */ /* 0x000e240000000800 */
[----:B------:R-:W-:Y:S01]  /*6470*/  F2FP.F16.F32.PACK_AB R31, R63, R62 ;  /* 0x0000003e3f1f723e */ /* 0x000fe200000000ff */
[----:B------:R-:W-:Y:S01]  /*6480*/  IMAD R15, R14, UR7, R15 ;  /* 0x000000070e0f7c24 */ /* 0x000fe2000f8e020f */
[----:B------:R-:W-:Y:S02]  /*6490*/  ULDC.64 UR6, c[0x0][0x320] ;  /* 0x0000c80000067ab9 */ /* 0x000fe40000000a00 */
[----:B------:R-:W-:Y:S01]  /*64a0*/  LEA R18, P0, R16, UR6, 0x1 ;  /* 0x0000000610127c11 */ /* 0x000fe2000f8008ff */
[----:B------:R-:W-:Y:S01]  /*64b0*/  STS.128 [R47+0x10], R28 ;  /* 0x0000101c2f007388 */ /* 0x000fe20000000c00 */
[----:B------:R-:W-:-:S03]  /*64c0*/  NOP ;  /* 0x0000000000007918 */ /* 0x000fc60000000000 */
[----:B------:R-:W1:Y:S01]  /*64d0*/  LDS.128 R24, [R52] ;  /* 0x0000000034187984 */ /* 0x000e620000000c00 */
[----:B------:R-:W-:-:S03]  /*64e0*/  IADD3 R15, R17, R15, RZ ;  /* 0x0000000f110f7210 */ /* 0x000fc60007ffe0ff */
[----:B------:R-:W2:Y:S01]  /*64f0*/  LDS.128 R32, [R52+0x200] ;  /* 0x0002000034207984 */ /* 0x000ea20000000c00 */
[----:B------:R-:W-:-:S03]  /*6500*/  LEA.HI.X R19, R16, UR7, R15, 0x1, P0 ;  /* 0x0000000710137c11 */ /* 0x000fc600080f0c0f */
[----:B------:R-:W-:Y:S01]  /*6510*/  IMAD.WIDE R16, R0, 0x10, R18 ;  /* 0x0000001000107825 */ /* 0x000fe200078e0212 */
[----:B0-----:R-:W-:-:S04]  /*6520*/  ISETP.LE.AND P0, PT, R20, UR4, PT ;  /* 0x0000000414007c0c */ /* 0x001fc8000bf03270 */
[----:B-1----:R0:W-:Y:S04]  /*6530*/  STG.E.128 desc[UR8][R16.64], R24 ;  /* 0x0000001810007986 */ /* 0x0021e8000c101d08 */
[----:B--2---:R0:W-:Y:S05]  /*6540*/  STG.E.128 desc[UR8][R16.64+0x200], R32 ;  /* 0x0002002010007986 */ /* 0x0041ea000c101d08 */
[----:B------:R-:W-:Y:S05]  /*6550*/  @!P0 BRA `(.L_x_1112) ;  /* 0xffffff9c00a08947 */ /* 0x000fea000383ffff */
[----:B------:R-:W-:Y:S05]  /*6560*/  EXIT ;  /* 0x000000000000794d */ /* 0x000fea0003800000 */
.L_x_1113:
        /* <DEDUP_REMOVED lines=9> */
.L_x_5185:


//--------------------- .text._Z25selective_scan_fwd_kernelI32Selective_Scan_fwd_kernel_traitsILi64ELi16ELi1ELb1ELb0ELb1ELb0EN3c104HalfENS1_7complexIfEEEEv13SSMParamsBase --------------------------
	.section	.text._Z25selective_scan_fwd_kernelI32Selective_Scan_fwd_kernel_traitsILi64ELi16ELi1ELb1ELb0ELb1ELb0EN3c104HalfENS1_7complexIfEEEEv13SSMParamsBase,"ax",@progbits
	.align	128
        .global         _Z25selective_scan_fwd_kernelI32Selective_Scan_fwd_kernel_traitsILi64ELi16ELi1ELb1ELb0ELb1ELb0EN3c104HalfENS1_7complexIfEEEEv13SSMParamsBase
        .type           _Z25selective_scan_fwd_kernelI32Selective_Scan_fwd_kernel_traitsILi64ELi16ELi1ELb1ELb0ELb1ELb0EN3c104HalfENS1_7complexIfEEEEv13SSMParamsBase,@function
        .size           _Z25selective_scan_fwd_kernelI32Selective_Scan_fwd_kernel_traitsILi64ELi16ELi1ELb1ELb0ELb1ELb0EN3c104HalfENS1_7complexIfEEEEv13SSMParamsBase,(.L_x_5186 - _Z25selective_scan_fwd_kernelI32Selective_Scan_fwd_kernel_traitsILi64ELi16ELi1ELb1ELb0ELb1ELb0EN3c104HalfENS1_7complexIfEEEEv13SSMParamsBase)
        .other          _Z25selective_scan_fwd_kernelI32Selective_Scan_fwd_kernel_traitsILi64ELi16ELi1ELb1ELb0ELb1ELb0EN3c104HalfENS1_7complexIfEEEEv13SSMParamsBase,@"STO_CUDA_ENTRY STV_DEFAULT"
_Z25selective_scan_fwd_kernelI32Selective_Scan_fwd_kernel_traitsILi64ELi16ELi1ELb1ELb0ELb1ELb0EN3c104HalfENS1_7complexIfEEEEv13SSMParamsBase:
.text._Z25selective_scan_fwd_kernelI32Selective_Scan_fwd_kernel_traitsILi64ELi16ELi1ELb1ELb0ELb1ELb0EN3c104HalfENS1_7complexIfEEEEv13SSMParamsBase:
[----:B------:R-:W-:Y:S08]  /*0000*/  LDC R1, c[0x0][0x28] ;  /* 0x00000a00ff017b82 */ /* 0x000ff00000000800 */
[----:B------:R-:W0:Y:S01]  /*0010*/  LDC R13, c[0x0][0x228] ;  /* 0x00008a00ff0d7b82 */ /* 0x000e220000000800 */
[----:B------:R-:W-:Y:S01]  /*0020*/  ULDC.64 UR4, c[0x0][0x2e8] ;  /* 0x0000ba0000047ab9 */ /* 0x000fe20000000a00 */
[----:B------:R-:W-:Y:S01]  /*0030*/  HFMA2.MMA R89, -RZ, RZ, 0, 0 ;  /* 0x00000000ff597435 */ /* 0x000fe200000001ff */
[----:B------:R-:W-:Y:S01]  /*0040*/  ISETP.NE.U32.AND P0, PT, RZ, UR4, PT ;  /* 0x00000004ff007c0c */ /* 0x000fe2000bf05070 */
[----:B------:R-:W-:Y:S01]  /*0050*/  ULDC.64 UR6, c[0x0][0x300] ;  /* 0x0000c00000067ab9 */ /* 0x000fe20000000a00 */
[----:B------:R-:W-:-:S02]  /*0060*/  MOV R87, RZ ;  /* 0x000000ff00577202 */ /* 0x000fc40000000f00 */
[----:B------:R-:W-:Y:S01]  /*0070*/  ISETP.NE.AND.EX P0, PT, RZ, UR5, PT, P0 ;  /* 0x00000005ff007c0c */ /* 0x000fe2000bf05300 */
[----:B------:R-:W1:Y:S01]  /*0080*/  S2UR UR8, SR_CTAID.Y ;  /* 0x00000000000879c3 */ /* 0x000e620000002600 */
[----:B------:R-:W-:-:S04]  /*0090*/  ISETP.NE.U32.AND P1, PT, RZ, UR6, PT ;  /* 0x00000006ff007c0c */ /* 0x000fc8000bf25070 */
[----:B------:R-:W-:Y:S02]  /*00a0*/  ISETP.NE.AND.EX P1, PT, RZ, UR7, PT, P1 ;  /* 0x00000007ff007c0c */ /* 0x000fe4000bf25310 */
[----:B0-----:R-:W-:-:S04]  /*00b0*/  IABS R9, R13 ;  /* 0x0000000d00097213 */ /* 0x001fc80000000000 */
[----:B------:R-:W0:Y:S01]  /*00c0*/  I2F.RP R0, R9 ;  /* 0x0000000900007306 */ /* 0x000e220000209400 */
[----:B-1----:R-:W-:Y:S01]  /*00d0*/  MOV R108, UR8 ;  /* 0x00000008006c7c02 */ /* 0x002fe20008000f00 */
[----:B------:R-:W-:-:S03]  /*00e0*/  ULDC.64 UR8, c[0x0][0x208] ;  /* 0x0000820000087ab9 */ /* 0x000fc60000000a00 */
[----:B------:R-:W-:Y:S02]  /*00f0*/  SHF.R.S32.HI R91, RZ, 0x1f, R108 ;  /* 0x0000001fff5b7819 */ /* 0x000fe4000001146c */
[C---:B------:R-:W-:Y:S02]  /*0100*/  @P0 LEA R2, P2, R108.reuse, UR4, 0x2 ;  /* 0x000000046c020c11 */ /* 0x040fe4000f8410ff */
[C---:B------:R-:W-:Y:S02]  /*0110*/  @P1 LEA R4, P3, R108.reuse, UR6, 0x2 ;  /* 0x000000066c041c11 */ /* 0x040fe4000f8610ff */
[C-C-:B------:R-:W-:Y:S01]  /*0120*/  @P0 LEA.HI.X R3, R108.reuse, UR5, R91.reuse, 0x2, P2 ;  /* 0x000000056c030c11 */ /* 0x140fe200090f145b */
[----:B0-----:R-:W0:Y:S01]  /*0130*/  MUFU.RCP R0, R0 ;  /* 0x0000000000007308 */ /* 0x001e220000001000 */
[----:B------:R-:W1:Y:S01]  /*0140*/  S2UR UR4, SR_CTAID.X ;  /* 0x00000000000479c3 */ /* 0x000e620000002500 */
[----:B------:R-:W-:Y:S01]  /*0150*/  @P1 LEA.HI.X R5, R108, UR7, R91, 0x2, P3 ;  /* 0x000000076c051c11 */ /* 0x000fe200098f145b */
[----:B------:R-:W-:Y:S01]  /*0160*/  ULDC.64 UR6, c[0x0][0x260] ;  /* 0x0000980000067ab9 */ /* 0x000fe20000000a00 */
[----:B------:R2:W5:Y:S04]  /*0170*/  @P0 LDG.E R89, desc[UR8][R2.64] ;  /* 0x0000000802590981 */ /* 0x000568000c1e1900 */
[----:B------:R3:W5:Y:S01]  /*0180*/  @P1 LDG.E R87, desc[UR8][R4.64] ;  /* 0x0000000804571981 */ /* 0x000762000c1e1900 */
[----:B--2---:R-:W-:-:S02]  /*0190*/  IABS R2, R108 ;  /* 0x0000006c00027213 */ /* 0x004fc40000000000 */
[----:B0-----:R-:W-:-:S04]  /*01a0*/  IADD3 R6, R0, 0xffffffe, RZ ;  /* 0x0ffffffe00067810 */ /* 0x001fc80007ffe0ff */
[----:B------:R0:W2:Y:S01]  /*01b0*/  F2I.FTZ.U32.TRUNC.NTZ R7, R6 ;  /* 0x0000000600077305 */ /* 0x0000a2000021f000 */
[----:B-1----:R-:W-:Y:S01]  /*01c0*/  MOV R85, UR4 ;  /* 0x0000000400557c02 */ /* 0x002fe20008000f00 */
[----:B------:R-:W-:-:S03]  /*01d0*/  ULDC.64 UR4, c[0x0][0x280] ;  /* 0x0000a00000047ab9 */ /* 0x000fc60000000a00 */
[----:B------:R-:W-:Y:S01]  /*01e0*/  SHF.R.S32.HI R83, RZ, 0x1f, R85 ;  /* 0x0000001fff537819 */ /* 0x000fe20000011455 */
[----:B0-----:R-:W-:Y:S01]  /*01f0*/  HFMA2.MMA R6, -RZ, RZ, 0, 0 ;  /* 0x00000000ff067435 */ /* 0x001fe200000001ff */
[----:B--2---:R-:W-:-:S05]  /*0200*/  IADD3 R8, RZ, -R7, RZ ;  /* 0x80000007ff087210 */ /* 0x004fca0007ffe0ff */
[----:B------:R-:W-:-:S04]  /*0210*/  IMAD R3, R8, R9, RZ ;  /* 0x0000000908037224 */ /* 0x000fc800078e02ff */
[----:B------:R-:W-:Y:S02]  /*0220*/  IMAD.HI.U32 R7, R7, R3, R6 ;  /* 0x0000000307077227 */ /* 0x000fe400078e0006 */
[----:B------:R-:W0:Y:S04]  /*0230*/  LDC R3, c[0x0][0x224] ;  /* 0x00008900ff037b82 */ /* 0x000e280000000800 */
[----:B------:R-:W-:-:S04]  /*0240*/  IMAD.HI.U32 R8, R7, R2, RZ ;  /* 0x0000000207087227 */ /* 0x000fc800078e00ff */
[----:B------:R-:W-:Y:S01]  /*0250*/  IMAD.WIDE.U32 R6, R85, UR6, RZ ;  /* 0x0000000655067c25 */ /* 0x000fe2000f8e00ff */
[----:B------:R-:W-:-:S05]  /*0260*/  IADD3 R0, -R8, RZ, RZ ;  /* 0x000000ff08007210 */ /* 0x000fca0007ffe1ff */
[----:B------:R-:W-:Y:S01]  /*0270*/  IMAD R0, R9, R0, R2 ;  /* 0x0000000009007224 */ /* 0x000fe200078e0202 */
[----:B------:R-:W-:-:S04]  /*0280*/  LOP3.LUT R2, R108, R13, RZ, 0x3c, !PT ;  /* 0x0000000d6c027212 */ /* 0x000fc800078e3cff */
[----:B------:R-:W-:Y:S02]  /*0290*/  ISETP.GT.U32.AND P1, PT, R9, R0, PT ;  /* 0x000000000900720c */ /* 0x000fe40003f24070 */
[----:B------:R-:W-:Y:S01]  /*02a0*/  ISETP.GE.AND P2, PT, R2, RZ, PT ;  /* 0x000000ff0200720c */ /* 0x000fe20003f46270 */
[----:B------:R-:W-:Y:S01]  /*02b0*/  IMAD R2, R83, UR6, RZ ;  /* 0x0000000653027c24 */ /* 0x000fe2000f8e02ff */
[----:B0-----:R-:W-:-:S03]  /*02c0*/  ISETP.GE.AND P3, PT, R3, 0x1, PT ;  /* 0x000000010300780c */ /* 0x001fc60003f66270 */
[C---:B---3--:R-:W-:Y:S01]  /*02d0*/  IMAD R5, R85.reuse, UR7, R2 ;  /* 0x0000000755057c24 */ /* 0x048fe2000f8e0202 */
[----:B------:R-:W-:Y:S01]  /*02e0*/  ULDC.64 UR6, c[0x0][0x290] ;  /* 0x0000a40000067ab9 */ /* 0x000fe20000000a00 */
[----:B------:R-:W-:-:S04]  /*02f0*/  IMAD.WIDE.U32 R2, R85, UR4, RZ ;  /* 0x0000000455027c25 */ /* 0x000fc8000f8e00ff */
[----:B------:R-:W-:-:S04]  /*0300*/  @!P1 IADD3 R0, R0, -R9, RZ ;  /* 0x8000000900009210 */ /* 0x000fc80007ffe0ff */
[----:B------:R-:W-:Y:S01]  /*0310*/  ISETP.GE.U32.AND P0, PT, R0, R9, PT ;  /* 0x000000090000720c */ /* 0x000fe20003f06070 */
[----:B------:R-:W-:-:S04]  /*0320*/  IMAD R0, R83, UR4, RZ ;  /* 0x0000000453007c24 */ /* 0x000fc8000f8e02ff */
[----:B------:R-:W-:Y:S02]  /*0330*/  IMAD R9, R85, UR5, R0 ;  /* 0x0000000555097c24 */ /* 0x000fe4000f8e0200 */
[----:B------:R-:W-:Y:S01]  /*0340*/  IMAD R0, R83, UR6, RZ ;  /* 0x0000000653007c24 */ /* 0x000fe2000f8e02ff */
[----:B------:R-:W-:Y:S06]  /*0350*/  @!P3 EXIT ;  /* 0x000000000000b94d */ /* 0x000fec0003800000 */
[----:B------:R-:W0:Y:S01]  /*0360*/  S2R R81, SR_TID.X ;  /* 0x0000000000517919 */ /* 0x000e220000002100 */
[----:B------:R-:W-:Y:S01]  /*0370*/  @!P1 IADD3 R8, R8, 0x1, RZ ;  /* 0x0000000108089810 */ /* 0x000fe20007ffe0ff */
[----:B------:R-:W1:Y:S01]  /*0380*/  LDC.64 R14, c[0x0][0x2e0] ;  /* 0x0000b800ff0e7b82 */ /* 0x000e620000000a00 */
[----:B------:R-:W-:Y:S01]  /*0390*/  ISETP.NE.AND P1, PT, R13, RZ, PT ;  /* 0x000000ff0d00720c */ /* 0x000fe20003f25270 */
[----:B------:R-:W2:Y:S01]  /*03a0*/  S2R R79, SR_LANEID ;  /* 0x00000000004f7919 */ /* 0x000ea20000000000 */
[----:B------:R-:W-:Y:S01]  /*03b0*/  @P0 IADD3 R8, R8, 0x1, RZ ;  /* 0x0000000108080810 */ /* 0x000fe20007ffe0ff */
[----:B------:R-:W-:Y:S01]  /*03c0*/  IMAD R11, R85, UR7, R0 ;  /* 0x00000007550b7c24 */ /* 0x000fe2000f8e0200 */
[----:B------:R-:W-:Y:S01]  /*03d0*/  IADD3 R7, R7, R5, RZ ;  /* 0x0000000507077210 */ /* 0x000fe20007ffe0ff */
[----:B------:R-:W-:Y:S01]  /*03e0*/  IMAD.WIDE.U32 R4, R85, UR6, RZ ;  /* 0x0000000655047c25 */ /* 0x000fe2000f8e00ff */
[----:B------:R-:W-:Y:S01]  /*03f0*/  @!P2 IADD3 R8, -R8, RZ, RZ ;  /* 0x000000ff0808a210 */ /* 0x000fe20007ffe1ff */
[----:B------:R-:W3:Y:S01]  /*0400*/  LDC.64 R104, c[0x0][0x2f0] ;  /* 0x0000bc00ff687b82 */ /* 0x000ee20000000a00 */
[----:B------:R-:W-:Y:S01]  /*0410*/  ULDC.64 UR4, c[0x0][0x288] ;  /* 0x0000a20000047ab9 */ /* 0x000fe20000000a00 */
[----:B------:R-:W-:Y:S01]  /*0420*/  ULDC.64 UR6, c[0x0][0x298] ;  /* 0x0000a60000067ab9 */ /* 0x000fe20000000a00 */
[----:B------:R-:W-:Y:S01]  /*0430*/  ULDC.64 UR10, c[0x0][0x278] ;  /* 0x00009e00000a7ab9 */ /* 0x000fe20000000a00 */
[----:B------:R-:W-:Y:S01]  /*0440*/  IADD3 R3, R3, R9, RZ ;  /* 0x0000000903037210 */ /* 0x000fe20007ffe0ff */
[----:B------:R-:W-:Y:S01]  /*0450*/  IMAD R9, R91, UR4, RZ ;  /* 0x000000045b097c24 */ /* 0x000fe2000f8e02ff */
[----:B------:R-:W-:-:S02]  /*0460*/  @!P1 LOP3.LUT R8, RZ, R13, RZ, 0x33, !PT ;  /* 0x0000000dff089212 */ /* 0x000fc400078e33ff */
[----:B------:R-:W4:Y:S01]  /*0470*/  LDC.64 R102, c[0x0][0x2f8] ;  /* 0x0000be00ff667b82 */ /* 0x000f220000000a00 */
[----:B------:R-:W-:Y:S01]  /*0480*/  IADD3 R5, R5, R11, RZ ;  /* 0x0000000b05057210 */ /* 0x000fe20007ffe0ff */
[----:B------:R-:W-:Y:S01]  /*0490*/  IMAD R11, R91, UR6, RZ ;  /* 0x000000065b0b7c24 */ /* 0x000fe2000f8e02ff */
[----:B------:R-:W-:Y:S01]  /*04a0*/  SHF.R.S32.HI R0, RZ, 0x1f, R8 ;  /* 0x0000001fff007819 */ /* 0x000fe20000011408 */
[C---:B------:R-:W-:Y:S02]  /*04b0*/  IMAD R9, R108.reuse, UR5, R9 ;  /* 0x000000056c097c24 */ /* 0x040fe4000f8e0209 */
[----:B------:R-:W-:Y:S01]  /*04c0*/  IMAD.WIDE.U32 R2, R108, UR4, R2 ;  /* 0x000000046c027c25 */ /* 0x000fe2000f8e0002 */
[----:B------:R-:W-:-:S03]  /*04d0*/  UMOV UR4, URZ ;  /* 0x0000003f00047c82 */ /* 0x000fc60008000000 */
[----:B------:R-:W-:Y:S01]  /*04e0*/  IMAD R13, R0, UR10, RZ ;  /* 0x0000000a000d7c24 */ /* 0x000fe2000f8e02ff */
[----:B------:R-:W-:Y:S01]  /*04f0*/  IADD3 R75, R3, R9, RZ ;  /* 0x00000009034b7210 */ /* 0x000fe20007ffe0ff */
[C---:B------:R-:W-:Y:S02]  /*0500*/  IMAD R11, R108.reuse, UR7, R11 ;  /* 0x000000076c0b7c24 */ /* 0x040fe4000f8e020b */
[----:B------:R-:W-:Y:S01]  /*0510*/  IMAD.WIDE.U32 R4, R108, UR6, R4 ;  /* 0x000000066c047c25 */ /* 0x000fe2000f8e0004 */
[----:B0-----:R-:W-:Y:S02]  /*0520*/  SHF.L.U32 R106, R81, 0x1, RZ ;  /* 0x00000001516a7819 */ /* 0x001fe400000006ff */
[----:B---3--:R-:W-:Y:S01]  /*0530*/  LEA R104, P0, R2, R104, 0x1 ;  /* 0x0000006802687211 */ /* 0x008fe200078008ff */
[----:B------:R-:W-:Y:S01]  /*0540*/  IMAD.WIDE.U32 R6, R8, UR10, R6 ;  /* 0x0000000a08067c25 */ /* 0x000fe2000f8e0006 */
[----:B------:R-:W-:Y:S02]  /*0550*/  IADD3 R73, R5, R11, RZ ;  /* 0x0000000b05497210 */ /* 0x000fe40007ffe0ff */
[----:B------:R-:W-:Y:S01]  /*0560*/  LOP3.LUT R106, R106, 0xffffffc0, RZ, 0xc0, !PT ;  /* 0xffffffc06a6a7812 */ /* 0x000fe200078ec0ff */
[----:B------:R-:W-:Y:S01]  /*0570*/  IMAD R13, R8, UR11, R13 ;  /* 0x0000000b080d7c24 */ /* 0x000fe2000f8e020d */
[----:B-1----:R-:W-:-:S02]  /*0580*/  LEA R71, P2, R6, R14, 0x1 ;  /* 0x0000000e06477211 */ /* 0x002fc400078408ff */
[----:B----4-:R-:W-:Y:S02]  /*0590*/  LEA R102, P1, R4, R102, 0x1 ;  /* 0x0000006604667211 */ /* 0x010fe400078208ff */
[----:B------:R-:W-:Y:S02]  /*05a0*/  IADD3 R69, R7, R13, RZ ;  /* 0x0000000d07457210 */ /* 0x000fe40007ffe0ff */
[----:B------:R-:W-:Y:S02]  /*05b0*/  LEA.HI.X R75, R2, R105, R75, 0x1, P0 ;  /* 0x00000069024b7211 */ /* 0x000fe400000f0c4b */
[----:B------:R-:W-:Y:S02]  /*05c0*/  LEA.HI.X R69, R6, R15, R69, 0x1, P2 ;  /* 0x0000000f06457211 */ /* 0x000fe400010f0c45 */
[----:B------:R-:W-:Y:S02]  /*05d0*/  LEA.HI.X R73, R4, R103, R73, 0x1, P1 ;  /* 0x0000006704497211 */ /* 0x000fe400008f0c49 */
[----:B--2---:R-:W-:-:S07]  /*05e0*/  LOP3.LUT R77, R106, 0x1f, R81, 0xf8, !PT ;  /* 0x0000001f6a4d7812 */ /* 0x004fce00078ef851 */
.L_x_1153:
        /* <DEDUP_REMOVED lines=85> */
.L_x_1115:
[----:B------:R-:W-:Y:S05]  /*0b40*/  BSYNC B0 ;  /* 0x0000000000007941 */ /* 0x000fea0003800000 */
.L_x_1114:
        /* <DEDUP_REMOVED lines=36> */
.L_x_1117:
[----:B------:R-:W-:Y:S05]  /*0d90*/  BSYNC B0 ;  /* 0x0000000000007941 */ /* 0x000fea0003800000 */
.L_x_1116:
        /* <DEDUP_REMOVED lines=38> */
.L_x_1119:
[----:B------:R-:W-:Y:S05]  /*1000*/  BSYNC B0 ;  /* 0x0000000000007941 */ /* 0x000fea0003800000 */
.L_x_1118:
        /* <DEDUP_REMOVED lines=36> */
.L_x_1121:
[----:B------:R-:W-:Y:S05]  /*1250*/  BSYNC B0 ;  /* 0x0000000000007941 */ /* 0x000fea0003800000 */
.L_x_1120:
        /* <DEDUP_REMOVED lines=42> */
.L_x_1123:
[----:B------:R-:W-:Y:S05]  /*1500*/  BSYNC B0 ;  /* 0x0000000000007941 */ /* 0x000fea0003800000 */
.L_x_1122:
        /* <DEDUP_REMOVED lines=40> */
.L_x_1125:
[----:B------:R-:W-:Y:S05]  /*1790*/  BSYNC B0 ;  /* 0x0000000000007941 */ /* 0x000fea0003800000 */
.L_x_1124:
        /* <DEDUP_REMOVED lines=42> */
.L_x_1127:
[----:B------:R-:W-:Y:S05]  /*1a40*/  BSYNC B0 ;  /* 0x0000000000007941 */ /* 0x000fea0003800000 */
.L_x_1126:
        /* <DEDUP_REMOVED lines=40> */
.L_x_1129:
[----:B------:R-:W-:Y:S05]  /*1cd0*/  BSYNC B0 ;  /* 0x0000000000007941 */ /* 0x000fea0003800000 */
.L_x_1128:
        /* <DEDUP_REMOVED lines=42> */
.L_x_1131:
[----:B------:R-:W-:Y:S05]  /*1f80*/  BSYNC B0 ;  /* 0x0000000000007941 */ /* 0x000fea0003800000 */
.L_x_1130:
        /* <DEDUP_REMOVED lines=40> */
.L_x_1133:
[----:B------:R-:W-:Y:S05]  /*2210*/  BSYNC B0 ;  /* 0x0000000000007941 */ /* 0x000fea0003800000 */
.L_x_1132:
        /* <DEDUP_REMOVED lines=46> */
.L_x_1135:
[----:B------:R-:W-:Y:S05]  /*2500*/  BSYNC B0 ;  /* 0x0000000000007941 */ /* 0x000fea0003800000 */
.L_x_1134:
        /* <DEDUP_REMOVED lines=33> */
.L_x_1137:
[----:B------:R-:W-:Y:S05]  /*2720*/  BSYNC B0 ;  /* 0x0000000000007941 */ /* 0x000fea0003800000 */
.L_x_1136:
        /* <DEDUP_REMOVED lines=33> */
.L_x_1139:
[----:B------:R-:W-:Y:S05]  /*2940*/  BSYNC B0 ;  /* 0x0000000000007941 */ /* 0x000fea0003800000 */
.L_x_1138:
        /* <DEDUP_REMOVED lines=33> */
.L_x_1141:
[----:B------:R-:W-:Y:S05]  /*2b60*/  BSYNC B0 ;  /* 0x0000000000007941 */ /* 0x000fea0003800000 */
.L_x_1140:
        /* <DEDUP_REMOVED lines=33> */
.L_x_1143:
[----:B------:R-:W-:Y:S05]  /*2d80*/  BSYNC B0 ;  /* 0x0000000000007941 */ /* 0x000fea0003800000 */
.L_x_1142:
        /* <DEDUP_REMOVED lines=33> */
.L_x_1145:
[----:B------:R-:W-:Y:S05]  /*2fa0*/  BSYNC B0 ;  /* 0x0000000000007941 */ /* 0x000fea0003800000 */
.L_x_1144:
        /* <DEDUP_REMOVED lines=19> */
[----:B------:R-:W-:Y:S01]  /*30e0*/  HFMA2.MMA R36, -RZ, RZ, 0, 0 ;  /* 0x00000000ff247435 */ /* 0x000fe200000001ff */
[----:B------:R-:W-:Y:S01]  /*30f0*/  FMUL.FTZ R37, R11, R62 ;  /* 0x0000003e0b257220 */ /* 0x000fe20000410000 */
        /* <DEDUP_REMOVED lines=9> */
.L_x_1152:
        /* <DEDUP_REMOVED lines=12> */
[----:B------:R-:W-:Y:S02]  /*3250*/  IMAD R7, R0, UR16, RZ ;  /* 0x0000001000077c24 */ /* 0x000fe4000f8e02ff */
[----:B------:R-:W-:-:S04]  /*3260*/  IMAD.WIDE.U32 R4, R36, UR16, RZ ;  /* 0x0000001024047c25 */ /* 0x000fc8000f8e00ff */
[----:B------:R-:W-:Y:S01]  /*3270*/  IMAD R7, R36, UR17, R7 ;  /* 0x0000001124077c24 */ /* 0x000fe2000f8e0207 */
[----:B------:R-:W-:-:S04]  /*3280*/  LEA R20, P0, R4, R71, 0x1 ;  /* 0x0000004704147211 */ /* 0x000fc800078008ff */
[----:B------:R-:W-:-:S04]  /*3290*/  IADD3 R5, R5, R7, RZ ;  /* 0x0000000705057210 */ /* 0x000fc80007ffe0ff */
        /* <DEDUP_REMOVED lines=9> */
[----:B------:R-:W-:-:S04]  /*3330*/  IMAD R117, R91, UR18, RZ ;  /* 0x000000125b757c24 */ /* 0x000fc8000f8e02ff */
[----:B------:R-:W-:Y:S01]  /*3340*/  IMAD R117, R108, UR19, R117 ;  /* 0x000000136c757c24 */ /* 0x000fe2000f8e0275 */
        /* <DEDUP_REMOVED lines=24> */
[----:B------:R-:W-:Y:S01]  /*34d0*/  FMUL.FTZ R33, R25, R78 ;  /* 0x0000004e19217220 */ /* 0x000fe20000410000 */
        /* <DEDUP_REMOVED lines=8> */
[----:B------:R-:W-:Y:S08]  /*3560*/  MUFU.SIN R113, R20 ;  /* 0x0000001400717308 */ /* 0x000ff00000000400 */
[----:B------:R0:W-:Y:S08]  /*3570*/  MUFU.COS R27, R20 ;  /* 0x00000014001b7308 */ /* 0x0001f00000000000 */
[----:B------:R1:W-:Y:S01]  /*3580*/  MUFU.COS R97, R21 ;  /* 0x0000001500617308 */ /* 0x0003e20000000000 */
[----:B0-----:R-:W-:-:S07]  /*3590*/  FMUL.FTZ R20, R3, R84 ;  /* 0x0000005403147220 */ /* 0x001fce0000410000 */
[----:B------:R0:W-:Y:S01]  /*35a0*/  MUFU.COS R105, R23 ;  /* 0x0000001700697308 */ /* 0x0001e20000000000 */
[----:B-1----:R-:W-:Y:S01]  /*35b0*/  FMUL.RZ R21, R2, 0.15915493667125701904 ;  /* 0x3e22f98302157820 */ /* 0x002fe2000040c000 */
[----:B------:R-:W-:-:S06]  /*35c0*/  FMUL.FTZ R2, R3, R86 ;  /* 0x0000005603027220 */ /* 0x000fcc0000410000 */
[----:B------:R-:W-:Y:S01]  /*35d0*/  MUFU.SIN R115, R22 ;  /* 0x0000001600737308 */ /* 0x000fe20000000400 */
[----:B0-----:R-:W-:Y:S01]  /*35e0*/  FMUL.RZ R23, R20, 0.15915493667125701904 ;  /* 0x3e22f98314177820 */ /* 0x001fe2000040c000 */
[----:B------:R-:W-:-:S06]  /*35f0*/  FMUL.FTZ R20, R3, R82 ;  /* 0x0000005203147220 */ /* 0x000fcc0000410000 */
[----:B------:R0:W-:Y:S08]  /*3600*/  MUFU.COS R93, R22 ;  /* 0x00000016005d7308 */ /* 0x0001f00000000000 */
[----:B------:R-:W-:Y:S01]  /*3610*/  MUFU.SIN R109, R21 ;  /* 0x00000015006d7308 */ /* 0x000fe20000000400 */
[----:B0-----:R-:W-:-:S07]  /*3620*/  FMUL.RZ R22, R2, 0.15915493667125701904 ;  /* 0x3e22f98302167820 */ /* 0x001fce000040c000 */
[----:B------:R0:W-:Y:S08]  /*3630*/  MUFU.COS R111, R21 ;  /* 0x00000015006f7308 */ /* 0x0001f00000000000 */
[----:B------:R-:W-:Y:S01]  /*3640*/  MUFU.SIN R2, R22 ;  /* 0x0000001600027308 */ /* 0x000fe20000000400 */
[----:B0-----:R-:W-:Y:S01]  /*3650*/  FMUL.RZ R21, R20, 0.15915493667125701904 ;  /* 0x3e22f98314157820 */ /* 0x001fe2000040c000 */
[----:B------:R-:W-:-:S04]  /*3660*/  FMUL.FTZ R20, R3, R80 ;  /* 0x0000005003147220 */ /* 0x000fc80000410000 */
[----:B------:R-:W-:Y:S01]  /*3670*/  FMUL.RZ R24, R20, 0.15915493667125701904 ;  /* 0x3e22f98314187820 */ /* 0x000fe2000040c000 */
[C---:B------:R-:W-:Y:S01]  /*3680*/  FMUL.FTZ R20, R3.reuse, R78 ;  /* 0x0000004e03147220 */ /* 0x040fe20000410000 */
[----:B------:R0:W-:Y:S08]  /*3690*/  MUFU.COS R30, R22 ;  /* 0x00000016001e7308 */ /* 0x0001f00000000000 */
[----:B------:R-:W1:Y:S01]  /*36a0*/  MUFU.EX2 R118, R118 ;  /* 0x0000007600767308 */ /* 0x000e620000000800 */
[----:B0-----:R-:W-:-:S04]  /*36b0*/  FMUL.FTZ R22, R3, R76 ;  /* 0x0000004c03167220 */ /* 0x001fc80000410000 */
[----:B------:R-:W-:Y:S01]  /*36c0*/  FMUL.RZ R119, R22, 0.15915493667125701904 ;  /* 0x3e22f98316777820 */ /* 0x000fe2000040c000 */
[----:B------:R-:W-:Y:S02]  /*36d0*/  SHF.L.U32 R22, R81, 0x2, RZ ;  /* 0x0000000251167819 */ /* 0x000fe400000006ff */
[----:B------:R-:W-:Y:S08]  /*36e0*/  MUFU.SIN R130, R23 ;  /* 0x0000001700827308 */ /* 0x000ff00000000400 */
[----:B------:R0:W-:Y:S01]  /*36f0*/  MUFU.COS R131, R23 ;  /* 0x0000001700837308 */ /* 0x0001e20000000000 */
[C---:B-1----:R-:W-:Y:S01]  /*3700*/  FMUL.FTZ R103, R118.reuse, R103 ;  /* 0x0000006776677220 */ /* 0x042fe20000410000 */
[----:B------:R-:W-:Y:S01]  /*3710*/  FMUL.FTZ R105, R118, R105 ;  /* 0x0000006976697220 */ /* 0x000fe20000410000 */
[----:B------:R-:W-:-:S05]  /*3720*/  FMUL.FTZ R118, R25, R68 ;  /* 0x0000004419767220 */ /* 0x000fca0000410000 */
[----:B------:R-:W-:Y:S01]  /*3730*/  MUFU.SIN R126, R24 ;  /* 0x00000018007e7308 */ /* 0x000fe20000000400 */
[----:B0-----:R-:W-:-:S07]  /*3740*/  FMUL.RZ R23, R20, 0.15915493667125701904 ;  /* 0x3e22f98314177820 */ /* 0x001fce000040c000 */
[----:B------:R0:W-:Y:S08]  /*3750*/  MUFU.COS R127, R24 ;  /* 0x00000018007f7308 */ /* 0x0001f00000000000 */
[----:B------:R-:W-:Y:S01]  /*3760*/  MUFU.SIN R124, R23 ;  /* 0x00000017007c7308 */ /* 0x000fe20000000400 */
[----:B0-----:R-:W-:-:S04]  /*3770*/  LOP3.LUT R24, R22, 0xffffff80, RZ, 0xc0, !PT ;  /* 0xffffff8016187812 */ /* 0x001fc800078ec0ff */
[----:B------:R-:W-:-:S03]  /*3780*/  IADD3 R24, R24, R79, RZ ;  /* 0x0000004f18187210 */ /* 0x000fc60007ffe0ff */
[----:B------:R0:W-:Y:S08]  /*3790*/  MUFU.COS R125, R23 ;  /* 0x00000017007d7308 */ /* 0x0001f00000000000 */
[----:B------:R-:W1:Y:S01]  /*37a0*/  MUFU.EX2 R132, R132 ;  /* 0x0000008400847308 */ /* 0x000e620000000800 */
[----:B0-----:R-:W-:Y:S02]  /*37b0*/  IMAD R23, R0, UR20, RZ ;  /* 0x0000001400177c24 */ /* 0x001fe4000f8e02ff */
[----:B------:R-:W-:-:S02]  /*37c0*/  FMUL.FTZ R0, R3, R74 ;  /* 0x0000004a03007220 */ /* 0x000fc40000410000 */
[----:B------:R-:W-:-:S03]  /*37d0*/  IMAD R121, R36, UR21, R23 ;  /* 0x0000001524797c24 */ /* 0x000fc6000f8e0217 */
[----:B------:R-:W-:Y:S08]  /*37e0*/  MUFU.SIN R122, R119 ;  /* 0x00000077007a7308 */ /* 0x000ff00000000400 */
[----:B------:R0:W-:Y:S01]  /*37f0*/  MUFU.COS R123, R119 ;  /* 0x00000077007b7308 */ /* 0x0001e20000000000 */
[----:B-1----:R-:W-:-:S07]  /*3800*/  FMUL.FTZ R99, R132, R99 ;  /* 0x0000006384637220 */ /* 0x002fce0000410000 */
[----:B------:R-:W1:Y:S01]  /*3810*/  MUFU.EX2 R101, R101 ;  /* 0x0000006500657308 */ /* 0x000e620000000800 */
[----:B0-----:R-:W-:Y:S01]  /*3820*/  FMUL.RZ R119, R0, 0.15915493667125701904 ;  /* 0x3e22f98300777820 */ /* 0x001fe2000040c000 */
[----:B------:R-:W-:-:S05]  /*3830*/  LEA R0, R24, UR5, 0x4 ;  /* 0x0000000518007c11 */ /* 0x000fca000f8e20ff */
[----:B---3--:R0:W-:Y:S01]  /*3840*/  STS.128 [R0], R4 ;  /* 0x0000000400007388 */ /* 0x0081e20000000c00 */
[----:B------:R-:W2:Y:S03]  /*3850*/  MUFU.EX2 R114, R114 ;  /* 0x0000007200727308 */ /* 0x000ea60000000800 */
[----:B----4-:R-:W-:Y:S04]  /*3860*/  STS.128 [R0+0x200], R8 ;  /* 0x0002000800007388 */ /* 0x010fe80000000c00 */
[----:B------:R-:W-:Y:S01]  /*3870*/  STS.128 [R0+0x400], R12 ;  /* 0x0004000c00007388 */ /* 0x000fe20000000c00 */
[----:B------:R-:W3:Y:S01]  /*3880*/  MUFU.EX2 R29, R29 ;  /* 0x0000001d001d7308 */ /* 0x000ee20000000800 */
[C---:B-1----:R-:W-:Y:S01]  /*3890*/  FMUL.FTZ R112, R101.reuse, R112 ;  /* 0x0000007065707220 */ /* 0x042fe20000410000 */
[----:B------:R-:W-:Y:S01]  /*38a0*/  FMUL.FTZ R110, R101, R110 ;  /* 0x0000006e656e7220 */ /* 0x000fe20000410000 */
[----:B------:R1:W-:Y:S01]  /*38b0*/  STS.128 [R0+0x600], R16 ;  /* 0x0006001000007388 */ /* 0x0003e20000000c00 */
[----:B------:R-:W-:Y:S01]  /*38c0*/  FMUL.FTZ R101, R132, R107 ;  /* 0x0000006b84657220 */ /* 0x000fe20000410000 */
[----:B0-----:R-:W-:-:S03]  /*38d0*/  FMUL.FTZ R5, RZ, R103 ;  /* 0x00000067ff057220 */ /* 0x001fc60000410000 */
[----:B------:R-:W0:Y:S01]  /*38e0*/  MUFU.EX2 R34, R34 ;  /* 0x0000002200227308 */ /* 0x000e220000000800 */
[C---:B--2---:R-:W-:Y:S01]  /*38f0*/  FMUL.FTZ R95, R114.reuse, R95 ;  /* 0x0000005f725f7220 */ /* 0x044fe20000410000 */
[----:B------:R-:W-:Y:S01]  /*3900*/  FMUL.FTZ R97, R114, R97 ;  /* 0x0000006172617220 */ /* 0x000fe20000410000 */
[----:B------:R-:W-:-:S04]  /*3910*/  FFMA.FTZ R4, R52, R105, -R5 ;  /* 0x0000006934047223 */ /* 0x000fc80000010805 */
[----:B------:R-:W-:Y:S01]  /*3920*/  FADD.FTZ R4, R51, R4 ;  /* 0x0000000433047221 */ /* 0x000fe20000010000 */
[----:B------:R-:W2:Y:S01]  /*3930*/  MUFU.EX2 R28, R28 ;  /* 0x0000001c001c7308 */ /* 0x000ea20000000800 */
[----:B---3--:R-:W-:Y:S01]  /*3940*/  FMUL.FTZ R107, R29, R30 ;  /* 0x0000001e1d6b7220 */ /* 0x008fe20000410000 */
[----:B-1----:R-:W-:Y:S01]  /*3950*/  FMUL.FTZ R0, R52, R103 ;  /* 0x0000006734007220 */ /* 0x002fe20000410000 */
[----:B------:R-:W-:-:S03]  /*3960*/  FMUL.FTZ R5, R99, R4 ;  /* 0x0000000463057220 */ /* 0x000fc60000410000 */
[----:B------:R-:W-:Y:S02]  /*3970*/  FFMA.FTZ R0, RZ, R105, R0 ;  /* 0x00000069ff007223 */ /* 0x000fe40000010000 */
[----:B------:R-:W-:Y:S01]  /*3980*/  MUFU.SIN R128, R21 ;  /* 0x0000001500807308 */ /* 0x000fe20000000400 */
[C---:B0-----:R-:W-:Y:S01]  /*3990*/  FMUL.FTZ R115, R34.reuse, R115 ;  /* 0x0000007322737220 */ /* 0x041fe20000410000 */
[----:B------:R-:W-:Y:S01]  /*39a0*/  FMUL.FTZ R93, R34, R93 ;  /* 0x0000005d225d7220 */ /* 0x000fe20000410000 */
[----:B------:R-:W-:Y:S01]  /*39b0*/  FADD.FTZ R6, RZ, R0 ;  /* 0x00000000ff067221 */ /* 0x000fe20000010000 */
[C---:B------:R-:W-:Y:S01]  /*39c0*/  FMUL.FTZ R0, R3.reuse, R68 ;  /* 0x0000004403007220 */ /* 0x040fe20000410000 */
[----:B------:R-:W-:Y:S02]  /*39d0*/  FMUL.FTZ R3, R3, R62 ;  /* 0x0000003e03037220 */ /* 0x000fe40000410000 */
[-C--:B------:R-:W-:Y:S01]  /*39e0*/  FMUL.FTZ R8, R99, R6.reuse ;  /* 0x0000000663087220 */ /* 0x080fe20000410000 */
[----:B------:R-:W-:Y:S01]  /*39f0*/  FFMA.FTZ R6, R101, R6, R5 ;  /* 0x0000000665067223 */ /* 0x000fe20000010005 */
[----:B------:R0:W-:Y:S01]  /*3a00*/  MUFU.COS R32, R21 ;  /* 0x0000001500207308 */ /* 0x0001e20000000000 */
[----:B------:R-:W-:Y:S01]  /*3a10*/  FMUL.RZ R10, R3, 0.15915493667125701904 ;  /* 0x3e22f983030a7820 */ /* 0x000fe2000040c000 */
[----:B------:R-:W-:Y:S01]  /*3a20*/  FFMA.FTZ R7, R101, R4, -R8 ;  /* 0x0000000465077223 */ /* 0x000fe20000010808 */
[----:B------:R-:W-:Y:S01]  /*3a30*/  FMUL.RZ R8, R0, 0.15915493667125701904 ;  /* 0x3e22f98300087820 */ /* 0x000fe2000040c000 */
[----:B------:R-:W-:Y:S01]  /*3a40*/  FADD.FTZ R6, RZ, R6 ;  /* 0x00000006ff067221 */ /* 0x000fe20000010000 */
[----:B------:R-:W-:Y:S01]  /*3a50*/  FMUL.FTZ R0, R29, R2 ;  /* 0x000000021d007220 */ /* 0x000fe20000410000 */
[----:B------:R-:W-:Y:S01]  /*3a60*/  FADD.FTZ R4, R50, R7 ;  /* 0x0000000732047221 */ /* 0x000fe20000010000 */
[----:B--2---:R-:W-:Y:S01]  /*3a70*/  FMUL.FTZ R113, R28, R113 ;  /* 0x000000711c717220 */ /* 0x004fe20000410000 */
[----:B------:R-:W-:Y:S01]  /*3a80*/  FMUL.FTZ R7, R95, R6 ;  /* 0x000000065f077220 */ /* 0x000fe20000410000 */
[----:B0-----:R-:W-:-:S04]  /*3a90*/  IMAD.WIDE.U32 R20, R108, UR18, RZ ;  /* 0x000000126c147c25 */ /* 0x001fc8000f8e00ff */
[-C--:B------:R-:W-:Y:S01]  /*3aa0*/  FMUL.FTZ R2, R95, R4.reuse ;  /* 0x000000045f027220 */ /* 0x080fe20000410000 */
[----:B------:R-:W0:Y:S01]  /*3ab0*/  MUFU.EX2 R26, R26 ;  /* 0x0000001a001a7308 */ /* 0x000e220000000800 */
[C---:B------:R-:W-:Y:S01]  /*3ac0*/  FFMA.FTZ R4, R97.reuse, R4, -R7 ;  /* 0x0000000461047223 */ /* 0x040fe20000010807 */
[----:B------:R-:W-:Y:S01]  /*3ad0*/  FMUL.FTZ R114, R28, R27 ;  /* 0x0000001b1c727220 */ /* 0x000fe20000410000 */
[----:B------:R-:W-:Y:S01]  /*3ae0*/  FFMA.FTZ R2, R97, R6, R2 ;  /* 0x0000000661027223 */ /* 0x000fe20000010002 */
[----:B------:R-:W-:Y:S01]  /*3af0*/  IADD3 R21, R21, R117, RZ ;  /* 0x0000007515157210 */ /* 0x000fe20007ffe0ff */
[----:B------:R-:W-:Y:S01]  /*3b00*/  FADD.FTZ R4, R49, R4 ;  /* 0x0000000431047221 */ /* 0x000fe20000010000 */
[----:B------:R-:W-:Y:S01]  /*3b10*/  FMUL.FTZ R117, R25, R76 ;  /* 0x0000004c19757220 */ /* 0x000fe20000410000 */
[----:B------:R-:W-:Y:S01]  /*3b20*/  FADD.FTZ R2, RZ, R2 ;  /* 0x00000002ff027221 */ /* 0x000fe20000010000 */
[----:B------:R-:W-:Y:S01]  /*3b30*/  MUFU.SIN R120, R119 ;  /* 0x0000007700787308 */ /* 0x000fe20000000400 */
[----:B------:R-:W-:Y:S01]  /*3b40*/  FMUL.FTZ R7, R115, R4 ;  /* 0x0000000473077220 */ /* 0x000fe20000410000 */
[----:B------:R-:W-:-:S04]  /*3b50*/  IMAD.WIDE.U32 R22, R36, UR20, R20 ;  /* 0x0000001424167c25 */ /* 0x000fc8000f8e0014 */
[-C--:B------:R-:W-:Y:S01]  /*3b60*/  FMUL.FTZ R6, R115, R2.reuse ;  /* 0x0000000273067220 */ /* 0x080fe20000410000 */
[----:B------:R-:W-:-:S03]  /*3b70*/  FFMA.FTZ R7, R93, R2, R7 ;  /* 0x000000025d077223 */ /* 0x000fc60000010007 */
[----:B------:R-:W-:Y:S01]  /*3b80*/  FFMA.FTZ R3, R93, R4, -R6 ;  /* 0x000000045d037223 */ /* 0x000fe20000010806 */
[----:B------:R-:W-:Y:S01]  /*3b90*/  IADD3 R21, R23, R121, RZ ;  /* 0x0000007917157210 */ /* 0x000fe20007ffe0ff */
[----:B------:R-:W-:Y:S01]  /*3ba0*/  FADD.FTZ R7, RZ, R7 ;  /* 0x00000007ff077221 */ /* 0x000fe20000010000 */
[----:B------:R-:W-:Y:S01]  /*3bb0*/  LEA R20, P0, R22, UR22, 0x3 ;  /* 0x0000001616147c11 */ /* 0x000fe2000f8018ff */
[----:B------:R-:W-:Y:S01]  /*3bc0*/  FADD.FTZ R3, R48, R3 ;  /* 0x0000000330037221 */ /* 0x000fe20000010000 */
[----:B------:R-:W-:Y:S01]  /*3bd0*/  MUFU.COS R121, R119 ;  /* 0x0000007700797308 */ /* 0x000fe20000000000 */
[C---:B------:R-:W-:Y:S01]  /*3be0*/  FMUL.FTZ R4, R113.reuse, R7 ;  /* 0x0000000771047220 */ /* 0x040fe20000410000 */
[----:B------:R-:W-:Y:S01]  /*3bf0*/  LEA.HI.X R21, R22, UR23, R21, 0x3, P0 ;  /* 0x0000001716157c11 */ /* 0x000fe200080f1c15 */
[-C--:B------:R-:W-:Y:S01]  /*3c00*/  FMUL.FTZ R9, R113, R3.reuse ;  /* 0x0000000371097220 */ /* 0x080fe20000410000 */
[C---:B------:R-:W-:Y:S01]  /*3c10*/  FMUL.FTZ R22, R25.reuse, R74 ;  /* 0x0000004a19167220 */ /* 0x040fe20000410000 */
[----:B------:R-:W-:Y:S01]  /*3c20*/  FMUL.FTZ R25, R25, R62 ;  /* 0x0000003e19197220 */ /* 0x000fe20000410000 */
[C---:B------:R-:W-:Y:S01]  /*3c30*/  FFMA.FTZ R4, R114.reuse, R3, -R4 ;  /* 0x0000000372047223 */ /* 0x040fe20000010804 */
[----:B------:R-:W-:Y:S01]  /*3c40*/  FFMA.FTZ R9, R114, R7, R9 ;  /* 0x0000000772097223 */ /* 0x000fe20000010009 */
[----:B------:R-:W-:Y:S01]  /*3c50*/  MUFU.EX2 R118, R118 ;  /* 0x0000007600767308 */ /* 0x000fe20000000800 */
[C---:B0-----:R-:W-:Y:S01]  /*3c60*/  FMUL.FTZ R109, R26.reuse, R109 ;  /* 0x0000006d1a6d7220 */ /* 0x041fe20000410000 */
[----:B------:R-:W-:Y:S01]  /*3c70*/  FADD.FTZ R4, R47, R4 ;  /* 0x000000042f047221 */ /* 0x000fe20000010000 */
[----:B------:R-:W-:Y:S01]  /*3c80*/  FADD.FTZ R6, RZ, R9 ;  /* 0x00000009ff067221 */ /* 0x000fe20000010000 */
[----:B------:R-:W-:-:S02]  /*3c90*/  FMUL.FTZ R111, R26, R111 ;  /* 0x0000006f1a6f7220 */ /* 0x000fc40000410000 */
[C---:B------:R-:W-:Y:S02]  /*3ca0*/  FMUL.FTZ R3, R109.reuse, R4 ;  /* 0x000000046d037220 */ /* 0x040fe40000410000 */
[----:B------:R-:W0:Y:S08]  /*3cb0*/  MUFU.COS R119, R8 ;  /* 0x0000000800777308 */ /* 0x000e300000000000 */
[----:B------:R1:W2:Y:S08]  /*3cc0*/  MUFU.SIN R5, R8 ;  /* 0x0000000800057308 */ /* 0x0002b00000000400 */
[----:B------:R-:W3:Y:S01]  /*3cd0*/  MUFU.EX2 R116, R116 ;  /* 0x0000007400747308 */ /* 0x000ee20000000800 */
[-C--:B-1----:R-:W-:Y:S01]  /*3ce0*/  FMUL.FTZ R8, R109, R6.reuse ;  /* 0x000000066d087220 */ /* 0x082fe20000410000 */
[----:B0-----:R-:W-:Y:S01]  /*3cf0*/  FMUL.FTZ R119, R118, R119 ;  /* 0x0000007776777220 */ /* 0x001fe20000410000 */
[C---:B------:R-:W-:Y:S01]  /*3d00*/  FFMA.FTZ R6, R111.reuse, R6, R3 ;  /* 0x000000066f067223 */ /* 0x040fe20000010003 */
[----:B------:R-:W-:Y:S01]  /*3d10*/  FMUL.FTZ R3, R110, R103 ;  /* 0x000000676e037220 */ /* 0x000fe20000410000 */
[----:B------:R-:W-:-:S02]  /*3d20*/  FFMA.FTZ R7, R111, R4, -R8 ;  /* 0x000000046f077223 */ /* 0x000fc40000010808 */
[----:B------:R-:W-:Y:S01]  /*3d30*/  FADD.FTZ R8, RZ, R6 ;  /* 0x00000006ff087221 */ /* 0x000fe20000010000 */
[----:B------:R-:W0:Y:S01]  /*3d40*/  MUFU.EX2 R117, R117 ;  /* 0x0000007500757308 */ /* 0x000e220000000800 */
[----:B--2---:R-:W-:Y:S01]  /*3d50*/  FMUL.FTZ R118, R118, R5 ;  /* 0x0000000576767220 */ /* 0x004fe20000410000 */
[----:B------:R-:W-:Y:S01]  /*3d60*/  FMUL.FTZ R5, R112, R103 ;  /* 0x0000006770057220 */ /* 0x000fe20000410000 */
[----:B------:R-:W-:-:S03]  /*3d70*/  FADD.FTZ R7, R46, R7 ;  /* 0x000000072e077221 */ /* 0x000fc60000010000 */
[----:B------:R-:W-:Y:S01]  /*3d80*/  FFMA.FTZ R4, R110, R105, R5 ;  /* 0x000000696e047223 */ /* 0x000fe20000010005 */
[----:B------:R-:W-:Y:S01]  /*3d90*/  FMUL.FTZ R12, R0, R7 ;  /* 0x00000007000c7220 */ /* 0x000fe20000410000 */
[----:B------:R-:W-:Y:S01]  /*3da0*/  MUFU.EX2 R25, R25 ;  /* 0x0000001900197308 */ /* 0x000fe20000000800 */
[C---:B---3--:R-:W-:Y:S01]  /*3db0*/  FMUL.FTZ R131, R116.reuse, R131 ;  /* 0x0000008374837220 */ /* 0x048fe20000410000 */
[----:B------:R-:W-:Y:S01]  /*3dc0*/  FMUL.FTZ R130, R116, R130 ;  /* 0x0000008274827220 */ /* 0x000fe20000410000 */
[----:B------:R-:W-:-:S04]  /*3dd0*/  FFMA.FTZ R12, R107, R8, R12 ;  /* 0x000000086b0c7223 */ /* 0x000fc8000001000c */
[----:B------:R-:W-:Y:S01]  /*3de0*/  FADD.FTZ R12, RZ, R12 ;  /* 0x0000000cff0c7221 */ /* 0x000fe20000010000 */
[----:B------:R-:W1:Y:S01]  /*3df0*/  MUFU.COS R2, R10 ;  /* 0x0000000a00027308 */ /* 0x000e620000000000 */
[C---:B0-----:R-:W-:Y:S01]  /*3e00*/  FMUL.FTZ R123, R117.reuse, R123 ;  /* 0x0000007b757b7220 */ /* 0x041fe20000410000 */
[----:B------:R-:W-:-:S06]  /*3e10*/  FMUL.FTZ R122, R117, R122 ;  /* 0x0000007a757a7220 */ /* 0x000fcc0000410000 */
[----:B------:R0:W2:Y:S08]  /*3e20*/  MUFU.SIN R116, R10 ;  /* 0x0000000a00747308 */ /* 0x0000b00000000400 */
[----:B------:R-:W3:Y:S01]  /*3e30*/  MUFU.EX2 R31, R31 ;  /* 0x0000001f001f7308 */ /* 0x000ee20000000800 */
[----:B-1----:R-:W-:Y:S01]  /*3e40*/  FMUL.FTZ R117, R25, R2 ;  /* 0x0000000219757220 */ /* 0x002fe20000410000 */
[----:B------:R-:W-:Y:S01]  /*3e50*/  FFMA.FTZ R2, R112, R105, -R3 ;  /* 0x0000006970027223 */ /* 0x000fe20000010803 */
[----:B0-----:R-:W-:Y:S01]  /*3e60*/  FMUL.FTZ R10, R0, R8 ;  /* 0x00000008000a7220 */ /* 0x001fe20000410000 */
[C---:B------:R-:W-:Y:S01]  /*3e70*/  FMUL.FTZ R3, R99.reuse, R4 ;  /* 0x0000000463037220 */ /* 0x040fe20000410000 */
[C---:B------:R-:W-:Y:S01]  /*3e80*/  FMUL.FTZ R8, R130.reuse, R12 ;  /* 0x0000000c82087220 */ /* 0x040fe20000410000 */
[-C--:B------:R-:W-:Y:S01]  /*3e90*/  FMUL.FTZ R6, R99, R2.reuse ;  /* 0x0000000263067220 */ /* 0x080fe20000410000 */
[----:B------:R-:W-:Y:S01]  /*3ea0*/  FFMA.FTZ R10, R107, R7, -R10 ;  /* 0x000000076b0a7223 */ /* 0x000fe2000001080a */
[C---:B------:R-:W-:Y:S01]  /*3eb0*/  FFMA.FTZ R2, R101.reuse, R2, -R3 ;  /* 0x0000000265027223 */ /* 0x040fe20000010803 */
[----:B------:R-:W0:Y:S01]  /*3ec0*/  MUFU.EX2 R35, R35 ;  /* 0x0000002300237308 */ /* 0x000e220000000800 */
[----:B------:R-:W-:Y:S01]  /*3ed0*/  FFMA.FTZ R6, R101, R4, R6 ;  /* 0x0000000465067223 */ /* 0x000fe20000010006 */
[----:B------:R-:W-:Y:S01]  /*3ee0*/  FADD.FTZ R10, R45, R10 ;  /* 0x0000000a2d0a7221 */ /* 0x000fe20000010000 */
[----:B------:R-:W-:Y:S01]  /*3ef0*/  FMUL.FTZ R3, R95, R2 ;  /* 0x000000025f037220 */ /* 0x000fe20000410000 */
[----:B--2---:R-:W-:Y:S01]  /*3f00*/  FMUL.FTZ R116, R25, R116 ;  /* 0x0000007419747220 */ /* 0x004fe20000410000 */
[----:B------:R-:W-:Y:S01]  /*3f10*/  FMUL.FTZ R4, R95, R6 ;  /* 0x000000065f047220 */ /* 0x000fe20000410000 */
[----:B------:R-:W-:Y:S01]  /*3f20*/  FMUL.FTZ R7, R130, R10 ;  /* 0x0000000a82077220 */ /* 0x000fe20000410000 */
[----:B------:R-:W-:Y:S01]  /*3f30*/  FFMA.FTZ R6, R97, R6, R3 ;  /* 0x0000000661067223 */ /* 0x000fe20000010003 */
[----:B------:R-:W-:Y:S01]  /*3f40*/  FFMA.FTZ R5, R131, R10, -R8 ;  /* 0x0000000a83057223 */ /* 0x000fe20000010808 */
[----:B------:R-:W-:Y:S01]  /*3f50*/  FFMA.FTZ R4, R97, R2, -R4 ;  /* 0x0000000261047223 */ /* 0x000fe20000010804 */
[----:B------:R-:W-:Y:S01]  /*3f60*/  FFMA.FTZ R7, R131, R12, R7 ;  /* 0x0000000c83077223 */ /* 0x000fe20000010007 */
[----:B------:R-:W-:Y:S01]  /*3f70*/  FMUL.FTZ R3, R115, R6 ;  /* 0x0000000673037220 */ /* 0x000fe20000410000 */
[----:B---3--:R-:W-:Y:S01]  /*3f80*/  FMUL.FTZ R128, R31, R128 ;  /* 0x000000801f807220 */ /* 0x008fe20000410000 */
[----:B------:R-:W-:Y:S01]  /*3f90*/  FADD.FTZ R8, R44, R5 ;  /* 0x000000052c087221 */ /* 0x000fe20000010000 */
[----:B------:R-:W-:Y:S01]  /*3fa0*/  FADD.FTZ R9, RZ, R7 ;  /* 0x00000007ff097221 */ /* 0x000fe20000010000 */
[-C--:B------:R-:W-:Y:S01]  /*3fb0*/  FMUL.FTZ R2, R115, R4.reuse ;  /* 0x0000000473027220 */ /* 0x080fe20000410000 */
[----:B------:R-:W-:Y:S01]  /*3fc0*/  FFMA.FTZ R3, R93, R4, -R3 ;  /* 0x000000045d037223 */ /* 0x000fe20000010803 */
[----:B------:R-:W-:Y:S01]  /*3fd0*/  FMUL.FTZ R129, R31, R32 ;  /* 0x000000201f817220 */ /* 0x000fe20000410000 */
[C---:B------:R-:W-:Y:S01]  /*3fe0*/  FMUL.FTZ R4, R128.reuse, R8 ;  /* 0x0000000880047220 */ /* 0x040fe20000410000 */
[-C--:B------:R-:W-:Y:S01]  /*3ff0*/  FMUL.FTZ R11, R128, R9.reuse ;  /* 0x00000009800b7220 */ /* 0x080fe20000410000 */
[----:B------:R-:W1:Y:S01]  /*4000*/  MUFU.EX2 R33, R33 ;  /* 0x0000002100217308 */ /* 0x000e620000000800 */
[----:B------:R-:W-:Y:S01]  /*4010*/  FFMA.FTZ R2, R93, R6, R2 ;  /* 0x000000065d027223 */ /* 0x000fe20000010002 */
[----:B------:R-:W-:Y:S01]  /*4020*/  FFMA.FTZ R9, R129, R9, R4 ;  /* 0x0000000981097223 */ /* 0x000fe20000010004 */
[----:B------:R-:W-:Y:S01]  /*4030*/  FMUL.FTZ R7, R113, R3 ;  /* 0x0000000371077220 */ /* 0x000fe20000410000 */
[----:B------:R-:W-:Y:S01]  /*4040*/  FFMA.FTZ R8, R129, R8, -R11 ;  /* 0x0000000881087223 */ /* 0x000fe2000001080b */
[----:B0-----:R-:W-:Y:S01]  /*4050*/  FMUL.FTZ R126, R35, R126 ;  /* 0x0000007e237e7220 */ /* 0x001fe20000410000 */
[-C--:B------:R-:W-:Y:S01]  /*4060*/  FMUL.FTZ R5, R113, R2.reuse ;  /* 0x0000000271057220 */ /* 0x080fe20000410000 */
[----:B------:R-:W-:Y:S01]  /*4070*/  FADD.FTZ R9, RZ, R9 ;  /* 0x00000009ff097221 */ /* 0x000fe20000010000 */
[C---:B------:R-:W-:Y:S01]  /*4080*/  FFMA.FTZ R2, R114.reuse, R2, R7 ;  /* 0x0000000272027223 */ /* 0x040fe20000010007 */
[----:B------:R-:W-:Y:S01]  /*4090*/  FADD.FTZ R8, R43, R8 ;  /* 0x000000082b087221 */ /* 0x000fe20000010000 */
[----:B------:R-:W-:Y:S01]  /*40a0*/  FMUL.FTZ R127, R35, R127 ;  /* 0x0000007f237f7220 */ /* 0x000fe20000410000 */
        /* <DEDUP_REMOVED lines=8> */
[----:B-1----:R-:W-:Y:S01]  /*4130*/  FMUL.FTZ R124, R33, R124 ;  /* 0x0000007c217c7220 */ /* 0x002fe20000410000 */
[----:B------:R-:W-:Y:S01]  /*4140*/  FFMA.FTZ R6, R111, R2, R6 ;  /* 0x000000026f067223 */ /* 0x000fe20000010006 */
[----:B------:R-:W-:Y:S01]  /*4150*/  FADD.FTZ R7, R42, R7 ;  /* 0x000000072a077221 */ /* 0x000fe20000010000 */
[C---:B------:R-:W-:Y:S01]  /*4160*/  FMUL.FTZ R5, R0.reuse, R3 ;  /* 0x0000000300057220 */ /* 0x040fe20000410000 */
[----:B------:R-:W-:Y:S01]  /*4170*/  FADD.FTZ R12, RZ, R12 ;  /* 0x0000000cff0c7221 */ /* 0x000fe20000010000 */
[----:B------:R-:W-:Y:S01]  /*4180*/  FMUL.FTZ R125, R33, R125 ;  /* 0x0000007d217d7220 */ /* 0x000fe20000410000 */
[-C--:B------:R-:W-:Y:S01]  /*4190*/  FMUL.FTZ R2, R0, R6.reuse ;  /* 0x0000000600027220 */ /* 0x080fe20000410000 */
[C---:B------:R-:W-:Y:S01]  /*41a0*/  FMUL.FTZ R8, R124.reuse, R7 ;  /* 0x000000077c087220 */ /* 0x040fe20000410000 */
[C---:B------:R-:W-:Y:S01]  /*41b0*/  FFMA.FTZ R5, R107.reuse, R6, R5 ;  /* 0x000000066b057223 */ /* 0x040fe20000010005 */
[-C--:B------:R-:W-:Y:S01]  /*41c0*/  FMUL.FTZ R6, R124, R12.reuse ;  /* 0x0000000c7c067220 */ /* 0x080fe20000410000 */
[----:B------:R-:W0:Y:S01]  /*41d0*/  MUFU.EX2 R22, R22 ;  /* 0x0000001600167308 */ /* 0x000e220000000800 */
[----:B------:R-:W-:Y:S01]  /*41e0*/  FFMA.FTZ R2, R107, R3, -R2 ;  /* 0x000000036b027223 */ /* 0x000fe20000010802 */
[C---:B------:R-:W-:Y:S01]  /*41f0*/  FFMA.FTZ R8, R125.reuse, R12, R8 ;  /* 0x0000000c7d087223 */ /* 0x040fe20000010008 */
[----:B------:R-:W-:Y:S01]  /*4200*/  FFMA.FTZ R6, R125, R7, -R6 ;  /* 0x000000077d067223 */ /* 0x000fe20000010806 */
[CC--:B------:R-:W-:Y:S01]  /*4210*/  FMUL.FTZ R3, R130.reuse, R5.reuse ;  /* 0x0000000582037220 */ /* 0x0c0fe20000410000 */
[-C--:B------:R-:W-:Y:S01]  /*4220*/  FMUL.FTZ R4, R130, R2.reuse ;  /* 0x0000000282047220 */ /* 0x080fe20000410000 */
[----:B------:R-:W-:Y:S01]  /*4230*/  FADD.FTZ R8, RZ, R8 ;  /* 0x00000008ff087221 */ /* 0x000fe20000010000 */
[----:B------:R-:W-:Y:S01]  /*4240*/  FADD.FTZ R6, R41, R6 ;  /* 0x0000000629067221 */ /* 0x000fe20000010000 */
[C---:B------:R-:W-:Y:S01]  /*4250*/  FFMA.FTZ R3, R131.reuse, R2, -R3 ;  /* 0x0000000283037223 */ /* 0x040fe20000010803 */
[----:B------:R-:W-:Y:S01]  /*4260*/  FFMA.FTZ R4, R131, R5, R4 ;  /* 0x0000000583047223 */ /* 0x000fe20000010004 */
[C---:B------:R-:W-:Y:S01]  /*4270*/  FMUL.FTZ R10, R122.reuse, R8 ;  /* 0x000000087a0a7220 */ /* 0x040fe20000410000 */
[----:B------:R-:W-:Y:S01]  /*4280*/  FMUL.FTZ R11, R122, R6 ;  /* 0x000000067a0b7220 */ /* 0x000fe20000410000 */
[CC--:B------:R-:W-:Y:S01]  /*4290*/  FMUL.FTZ R7, R128.reuse, R3.reuse ;  /* 0x0000000380077220 */ /* 0x0c0fe20000410000 */
[----:B------:R-:W-:Y:S01]  /*42a0*/  FMUL.FTZ R2, R128, R4 ;  /* 0x0000000480027220 */ /* 0x000fe20000410000 */
[C---:B------:R-:W-:Y:S01]  /*42b0*/  FFMA.FTZ R9, R123.reuse, R6, -R10 ;  /* 0x000000067b097223 */ /* 0x040fe2000001080a */
[----:B------:R-:W-:Y:S01]  /*42c0*/  FFMA.FTZ R11, R123, R8, R11 ;  /* 0x000000087b0b7223 */ /* 0x000fe2000001000b */
[C---:B------:R-:W-:Y:S01]  /*42d0*/  FFMA.FTZ R7, R129.reuse, R4, R7 ;  /* 0x0000000481077223 */ /* 0x040fe20000010007 */
[----:B0-----:R-:W-:Y:S01]  /*42e0*/  FMUL.FTZ R120, R22, R120 ;  /* 0x0000007816787220 */ /* 0x001fe20000410000 */
[----:B------:R-:W-:Y:S01]  /*42f0*/  FFMA.FTZ R5, R129, R3, -R2 ;  /* 0x0000000381057223 */ /* 0x000fe20000010802 */
[----:B------:R-:W-:Y:S01]  /*4300*/  FADD.FTZ R9, R40, R9 ;  /* 0x0000000928097221 */ /* 0x000fe20000010000 */
[----:B------:R-:W-:Y:S01]  /*4310*/  FADD.FTZ R11, RZ, R11 ;  /* 0x0000000bff0b7221 */ /* 0x000fe20000010000 */
[----:B------:R-:W-:Y:S01]  /*4320*/  FMUL.FTZ R4, R126, R7 ;  /* 0x000000077e047220 */ /* 0x000fe20000410000 */
[----:B------:R-:W-:Y:S01]  /*4330*/  FMUL.FTZ R121, R22, R121 ;  /* 0x0000007916797220 */ /* 0x000fe20000410000 */
[----:B------:R-:W-:Y:S01]  /*4340*/  FMUL.FTZ R6, R126, R5 ;  /* 0x000000057e067220 */ /* 0x000fe20000410000 */
[C---:B------:R-:W-:Y:S01]  /*4350*/  FMUL.FTZ R10, R120.reuse, R9 ;  /* 0x00000009780a7220 */ /* 0x040fe20000410000 */
[----:B------:R-:W-:Y:S01]  /*4360*/  FMUL.FTZ R8, R120, R11 ;  /* 0x0000000b78087220 */ /* 0x000fe20000410000 */
[C---:B------:R-:W-:Y:S01]  /*4370*/  FFMA.FTZ R4, R127.reuse, R5, -R4 ;  /* 0x000000057f047223 */ /* 0x040fe20000010804 */
[----:B------:R-:W-:Y:S01]  /*4380*/  FFMA.FTZ R6, R127, R7, R6 ;  /* 0x000000077f067223 */ /* 0x000fe20000010006 */
[C---:B------:R-:W-:Y:S01]  /*4390*/  FFMA.FTZ R11, R121.reuse, R11, R10 ;  /* 0x0000000b790b7223 */ /* 0x040fe2000001000a */
[----:B------:R-:W-:Y:S01]  /*43a0*/  FFMA.FTZ R10, R121, R9, -R8 ;  /* 0x00000009790a7223 */ /* 0x000fe20000010808 */
[C---:B------:R-:W-:Y:S01]  /*43b0*/  FMUL.FTZ R8, R124.reuse, R4 ;  /* 0x000000047c087220 */ /* 0x040fe20000410000 */
[-C--:B------:R-:W-:Y:S01]  /*43c0*/  FMUL.FTZ R5, R124, R6.reuse ;  /* 0x000000067c057220 */ /* 0x080fe20000410000 */
[----:B------:R-:W-:Y:S01]  /*43d0*/  FADD.FTZ R11, RZ, R11 ;  /* 0x0000000bff0b7221 */ /* 0x000fe20000010000 */
[----:B------:R-:W-:Y:S01]  /*43e0*/  FADD.FTZ R10, R39, R10 ;  /* 0x0000000a270a7221 */ /* 0x000fe20000010000 */
[C---:B------:R-:W-:Y:S01]  /*43f0*/  FFMA.FTZ R8, R125.reuse, R6, R8 ;  /* 0x000000067d087223 */ /* 0x040fe20000010008 */
[----:B------:R-:W-:Y:S01]  /*4400*/  FFMA.FTZ R5, R125, R4, -R5 ;  /* 0x000000047d057223 */ /* 0x000fe20000010805 */
[C---:B------:R-:W-:Y:S01]  /*4410*/  FMUL.FTZ R6, R118.reuse, R11 ;  /* 0x0000000b76067220 */ /* 0x040fe20000410000 */
[-C--:B------:R-:W-:Y:S01]  /*4420*/  FMUL.FTZ R12, R118, R10.reuse ;  /* 0x0000000a760c7220 */ /* 0x080fe20000410000 */
[----:B------:R-:W-:Y:S01]  /*4430*/  NOP ;  /* 0x0000000000007918 */ /* 0x000fe20000000000 */
[C---:B------:R-:W-:Y:S01]  /*4440*/  FMUL.FTZ R7, R122.reuse, R5 ;  /* 0x000000057a077220 */ /* 0x040fe20000410000 */
[C---:B------:R-:W-:Y:S01]  /*4450*/  FFMA.FTZ R9, R119.reuse, R10, -R6 ;  /* 0x0000000a77097223 */ /* 0x040fe20000010806 */
        /* <DEDUP_REMOVED lines=8> */
[----:B------:R-:W-:Y:S01]  /*44e0*/  FMUL.FTZ R6, R120, R4 ;  /* 0x0000000478067220 */ /* 0x000fe20000410000 */
[----:B------:R-:W-:Y:S01]  /*44f0*/  FMUL.FTZ R8, R116, R12 ;  /* 0x0000000c74087220 */ /* 0x000fe20000410000 */
[----:B------:R-:W-:Y:S01]  /*4500*/  FFMA.FTZ R5, R121, R4, -R5 ;  /* 0x0000000479057223 */ /* 0x000fe20000010805 */
[----:B------:R-:W-:Y:S01]  /*4510*/  FFMA.FTZ R10, R117, R12, R10 ;  /* 0x0000000c750a7223 */ /* 0x000fe2000001000a */
[----:B------:R-:W-:Y:S01]  /*4520*/  FFMA.FTZ R6, R121, R7, R6 ;  /* 0x0000000779067223 */ /* 0x000fe20000010006 */
[----:B------:R-:W-:Y:S01]  /*4530*/  FFMA.FTZ R22, R117, R9, -R8 ;  /* 0x0000000975167223 */ /* 0x000fe20000010808 */
[CC--:B------:R-:W-:Y:S01]  /*4540*/  FMUL.FTZ R8, R118.reuse, R5.reuse ;  /* 0x0000000576087220 */ /* 0x0c0fe20000410000 */
[----:B------:R-:W-:Y:S01]  /*4550*/  FADD.FTZ R23, RZ, R10 ;  /* 0x0000000aff177221 */ /* 0x000fe20000010000 */
[-C--:B------:R-:W-:Y:S01]  /*4560*/  FMUL.FTZ R4, R118, R6.reuse ;  /* 0x0000000676047220 */ /* 0x080fe20000410000 */
[----:B------:R-:W-:Y:S01]  /*4570*/  FADD.FTZ R22, R37, R22 ;  /* 0x0000001625167221 */ /* 0x000fe20000010000 */
[C---:B------:R-:W-:Y:S01]  /*4580*/  FFMA.FTZ R8, R119.reuse, R6, R8 ;  /* 0x0000000677087223 */ /* 0x040fe20000010008 */
[----:B------:R0:W5:Y:S01]  /*4590*/  LDG.E.64 R2, desc[UR8][R20.64] ;  /* 0x0000000814027981 */ /* 0x000162000c1e1b00 */
[----:B------:R-:W-:Y:S01]  /*45a0*/  FFMA.FTZ R4, R119, R5, -R4 ;  /* 0x0000000577047223 */ /* 0x000fe20000010804 */
[C---:B------:R-:W-:Y:S01]  /*45b0*/  ISETP.GE.AND P0, PT, R79.reuse, 0x1, PT ;  /* 0x000000014f00780c */ /* 0x040fe20003f06270 */
[C---:B------:R-:W-:Y:S01]  /*45c0*/  IMAD R24, R79.reuse, 0x3, R24 ;  /* 0x000000034f187824 */ /* 0x040fe200078e0218 */
[----:B------:R-:W1:Y:S01]  /*45d0*/  SHFL.UP PT, R9, R23, 0x1, RZ ;  /* 0x0420000017097989 */ /* 0x000e6200000e00ff */
[C---:B------:R-:W-:Y:S01]  /*45e0*/  FMUL.FTZ R5, R116.reuse, R4 ;  /* 0x0000000474057220 */ /* 0x040fe20000410000 */
[----:B------:R-:W-:Y:S01]  /*45f0*/  ISETP.GE.AND P1, PT, R79, 0x10, PT ;  /* 0x000000104f00780c */ /* 0x000fe20003f26270 */
[----:B------:R-:W-:Y:S01]  /*4600*/  BSSY B0, `(.L_x_1147) ;  /* 0x00000b5000007945 */ /* 0x000fe20003800000 */
[----:B------:R-:W2:Y:S01]  /*4610*/  SHFL.UP PT, R7, R22, 0x1, RZ ;  /* 0x0420000016077989 */ /* 0x000ea200000e00ff */
[-C--:B------:R-:W-:Y:S01]  /*4620*/  FFMA.FTZ R5, R117, R8.reuse, R5 ;  /* 0x0000000875057223 */ /* 0x080fe20000010005 */
[----:B0-----:R-:W-:Y:S01]  /*4630*/  FMUL.FTZ R20, R116, R8 ;  /* 0x0000000874147220 */ /* 0x001fe20000410000 */
[----:B------:R-:W-:-:S02]  /*4640*/  ISETP.NE.AND P2, PT, R79, 0x1f, PT ;  /* 0x0000001f4f00780c */ /* 0x000fc40003f45270 */
[----:B------:R-:W-:Y:S01]  /*4650*/  LEA R132, R24, UR5, 0x4 ;  /* 0x0000000518847c11 */ /* 0x000fe2000f8e20ff */
[----:B------:R-:W-:Y:S01]  /*4660*/  FFMA.FTZ R20, R117, R4, -R20 ;  /* 0x0000000475147223 */ /* 0x000fe20000010814 */
[----:B------:R-:W0:Y:S01]  /*4670*/  SHFL.UP PT, R6, R5, 0x1, RZ ;  /* 0x0420000005067989 */ /* 0x000e2200000e00ff */
[----:B------:R-:W-:-:S03]  /*4680*/  SHF.R.U32.HI R135, RZ, 0x5, R81 ;  /* 0x00000005ff877819 */ /* 0x000fc60000011651 */
[----:B------:R-:W3:Y:S04]  /*4690*/  SHFL.UP PT, R4, R20, 0x1, RZ ;  /* 0x0420000014047989 */ /* 0x000ee800000e00ff */
[----:B------:R-:W4:Y:S04]  /*46a0*/  LDS.128 R16, [R132+0x10] ;  /* 0x0000100084107984 */ /* 0x000f280000000c00 */
[----:B------:R-:W-:Y:S01]  /*46b0*/  LDS.128 R24, [R132+0x20] ;  /* 0x0000200084187984 */ /* 0x000fe20000000c00 */
[----:B-1----:R-:W-:-:S03]  /*46c0*/  FMUL.FTZ R11, R5, R9 ;  /* 0x00000009050b7220 */ /* 0x002fc60000410000 */
[----:B------:R-:W-:Y:S01]  /*46d0*/  LDS.128 R28, [R132+0x30] ;  /* 0x00003000841c7984 */ /* 0x000fe20000000c00 */
[-C--:B--2---:R-:W-:Y:S01]  /*46e0*/  FMUL.FTZ R8, R5, R7.reuse ;  /* 0x0000000705087220 */ /* 0x084fe20000410000 */
[----:B------:R-:W-:-:S03]  /*46f0*/  FFMA.FTZ R11, R20, R7, -R11 ;  /* 0x00000007140b7223 */ /* 0x000fc6000001080b */
[----:B------:R-:W-:Y:S01]  /*4700*/  FFMA.FTZ R8, R20, R9, R8 ;  /* 0x0000000914087223 */ /* 0x000fe20000010008 */
[----:B------:R-:W-:Y:S01]  /*4710*/  @P0 FADD.FTZ R22, R22, R11 ;  /* 0x0000000b16160221 */ /* 0x000fe20000010000 */
[----:B0-----:R-:W-:Y:S02]  /*4720*/  FMUL.FTZ R7, R5, R6 ;  /* 0x0000000605077220 */ /* 0x001fe40000410000 */
[----:B------:R-:W-:Y:S02]  /*4730*/  @P0 FADD.FTZ R23, R23, R8 ;  /* 0x0000000817170221 */ /* 0x000fe40000010000 */
[----:B------:R-:W0:Y:S01]  /*4740*/  SHFL.UP PT, R11, R22, 0x2, RZ ;  /* 0x04400000160b7989 */ /* 0x000e2200000e00ff */
[----:B---3--:R-:W-:-:S03]  /*4750*/  FMUL.FTZ R9, R5, R4 ;  /* 0x0000000405097220 */ /* 0x008fc60000410000 */
[----:B------:R-:W1:Y:S01]  /*4760*/  SHFL.UP PT, R13, R23, 0x2, RZ ;  /* 0x04400000170d7989 */ /* 0x000e6200000e00ff */
[C---:B------:R-:W-:Y:S01]  /*4770*/  FFMA.FTZ R6, R20.reuse, R6, R9 ;  /* 0x0000000614067223 */ /* 0x040fe20000010009 */
[----:B------:R-:W-:-:S04]  /*4780*/  @P0 FFMA.FTZ R20, R20, R4, -R7 ;  /* 0x0000000414140223 */ /* 0x000fc80000010807 */
[----:B------:R-:W-:Y:S02]  /*4790*/  FSEL R6, R5, R6, !P0 ;  /* 0x0000000605067208 */ /* 0x000fe40004000000 */
[----:B------:R-:W2:Y:S01]  /*47a0*/  SHFL.UP PT, R5, R20, 0x2, RZ ;  /* 0x0440000014057989 */ /* 0x000ea200000e00ff */
[----:B------:R-:W-:-:S03]  /*47b0*/  ISETP.GE.AND P0, PT, R79, 0x2, PT ;  /* 0x000000024f00780c */ /* 0x000fc60003f06270 */
[----:B------:R-:W3:Y:S01]  /*47c0*/  SHFL.UP PT, R7, R6, 0x2, RZ ;  /* 0x0440000006077989 */ /* 0x000ee200000e00ff */
[----:B----4-:R-:W-:Y:S02]  /*47d0*/  HADD2.F32 R140, -RZ, R19.H1_H1 ;  /* 0x30000013ff8c7230 */ /* 0x010fe40000004100 */
[C---:B0-----:R-:W-:Y:S01]  /*47e0*/  FMUL.FTZ R9, R6.reuse, R11 ;  /* 0x0000000b06097220 */ /* 0x041fe20000410000 */
[----:B------:R-:W-:Y:S02]  /*47f0*/  HADD2.F32 R141, -RZ, R24.H1_H1 ;  /* 0x30000018ff8d7230 */ /* 0x000fe40000004100 */
[----:B------:R-:W-:Y:S02]  /*4800*/  HADD2.F32 R142, -RZ, R25.H1_H1 ;  /* 0x30000019ff8e7230 */ /* 0x000fe40000004100 */
[-C--:B-1----:R-:W-:Y:S01]  /*4810*/  FMUL.FTZ R4, R6, R13.reuse ;  /* 0x0000000d06047220 */ /* 0x082fe20000410000 */
[----:B------:R-:W-:Y:S01]  /*4820*/  FFMA.FTZ R8, R20, R13, R9 ;  /* 0x0000000d14087223 */ /* 0x000fe20000010009 */
[----:B------:R-:W-:-:S02]  /*4830*/  HADD2.F32 R143, -RZ, R26.H1_H1 ;  /* 0x3000001aff8f7230 */ /* 0x000fc40000004100 */
[----:B------:R-:W-:Y:S01]  /*4840*/  FFMA.FTZ R11, R20, R11, -R4 ;  /* 0x0000000b140b7223 */ /* 0x000fe20000010804 */
[----:B------:R-:W-:Y:S01]  /*4850*/  @P0 FADD.FTZ R23, R23, R8 ;  /* 0x0000000817170221 */ /* 0x000fe20000010000 */
[----:B------:R-:W-:Y:S02]  /*4860*/  HADD2.F32 R144, -RZ, R27.H1_H1 ;  /* 0x3000001bff907230 */ /* 0x000fe40000004100 */
[----:B--2---:R-:W-:Y:S01]  /*4870*/  FMUL.FTZ R9, R6, R5 ;  /* 0x0000000506097220 */ /* 0x004fe20000410000 */
[----:B------:R-:W-:Y:S01]  /*4880*/  @P0 FADD.FTZ R22, R22, R11 ;  /* 0x0000000b16160221 */ /* 0x000fe20000010000 */
[----:B------:R-:W0:Y:S01]  /*4890*/  SHFL.UP PT, R8, R23, 0x4, RZ ;  /* 0x0480000017087989 */ /* 0x000e2200000e00ff */
[----:B------:R-:W-:Y:S02]  /*48a0*/  HADD2.F32 R145, -RZ, R28.H1_H1 ;  /* 0x3000001cff917230 */ /* 0x000fe40000004100 */
[-C--:B---3--:R-:W-:Y:S01]  /*48b0*/  FMUL.FTZ R4, R6, R7.reuse ;  /* 0x0000000706047220 */ /* 0x088fe20000410000 */
[C---:B------:R-:W-:Y:S01]  /*48c0*/  FFMA.FTZ R9, R20.reuse, R7, R9 ;  /* 0x0000000714097223 */ /* 0x040fe20000010009 */
[----:B------:R-:W-:Y:S01]  /*48d0*/  HADD2.F32 R146, -RZ, R29.H1_H1 ;  /* 0x3000001dff927230 */ /* 0x000fe20000004100 */
[----:B------:R-:W1:Y:S01]  /*48e0*/  SHFL.UP PT, R7, R22, 0x4, RZ ;  /* 0x0480000016077989 */ /* 0x000e6200000e00ff */
[----:B------:R-:W-:Y:S01]  /*48f0*/  @P0 FFMA.FTZ R20, R20, R5, -R4 ;  /* 0x0000000514140223 */ /* 0x000fe20000010804 */
[----:B------:R-:W-:Y:S01]  /*4900*/  HADD2.F32 R147, -RZ, R30.H1_H1 ;  /* 0x3000001eff937230 */ /* 0x000fe20000004100 */
[----:B------:R-:W-:-:S02]  /*4910*/  FSEL R9, R6, R9, !P0 ;  /* 0x0000000906097208 */ /* 0x000fc40004000000 */
[----:B------:R-:W-:Y:S01]  /*4920*/  ISETP.GE.AND P0, PT, R79, 0x4, PT ;  /* 0x000000044f00780c */ /* 0x000fe20003f06270 */
[----:B------:R-:W2:Y:S04]  /*4930*/  SHFL.UP PT, R4, R20, 0x4, RZ ;  /* 0x0480000014047989 */ /* 0x000ea800000e00ff */
[----:B------:R-:W3:Y:S01]  /*4940*/  SHFL.UP PT, R5, R9, 0x4, RZ ;  /* 0x0480000009057989 */ /* 0x000ee200000e00ff */
        /* <DEDUP_REMOVED lines=8> */
[C---:B------:R-:W-:Y:S02]  /*49d0*/  FFMA.FTZ R6, R20.reuse, R5, R11 ;  /* 0x0000000514067223 */ /* 0x040fe4000001000b */
        /* <DEDUP_REMOVED lines=9> */
[C---:B------:R-:W-:Y:S02]  /*4a70*/  FFMA.FTZ R8, R20.reuse, R13, R9 ;  /* 0x0000000d14087223 */ /* 0x040fe40000010009 */
[----:B------:R-:W-:Y:S01]  /*4a80*/  LDS.128 R12, [R132] ;  /* 0x00000000840c7984 */ /* 0x000fe20000000c00 */
[----:B------:R-:W-:Y:S01]  /*4a90*/  FFMA.FTZ R11, R20, R11, -R4 ;  /* 0x0000000b140b7223 */ /* 0x000fe20000010804 */
[----:B--2---:R-:W-:Y:S01]  /*4aa0*/  FMUL.FTZ R9, R6, R5 ;  /* 0x0000000506097220 */ /* 0x004fe20000410000 */
[----:B------:R-:W-:Y:S02]  /*4ab0*/  @P0 FADD.FTZ R23, R23, R8 ;  /* 0x0000000817170221 */ /* 0x000fe40000010000 */
[----:B------:R-:W-:Y:S01]  /*4ac0*/  @P0 FADD.FTZ R22, R22, R11 ;  /* 0x0000000b16160221 */ /* 0x000fe20000010000 */
[-C--:B---3--:R-:W-:Y:S01]  /*4ad0*/  FFMA.FTZ R9, R20, R7.reuse, R9 ;  /* 0x0000000714097223 */ /* 0x088fe20000010009 */
[----:B------:R-:W-:Y:S01]  /*4ae0*/  FMUL.FTZ R7, R6, R7 ;  /* 0x0000000706077220 */ /* 0x000fe20000410000 */
[----:B------:R-:W0:Y:S03]  /*4af0*/  SHFL.UP PT, R10, R23, 0x10, RZ ;  /* 0x06000000170a7989 */ /* 0x000e2600000e00ff */
[----:B------:R-:W-:Y:S01]  /*4b00*/  @P0 FFMA.FTZ R20, R20, R5, -R7 ;  /* 0x0000000514140223 */ /* 0x000fe20000010807 */
[----:B------:R-:W1:Y:S01]  /*4b10*/  SHFL.UP PT, R8, R22, 0x10, RZ ;  /* 0x0600000016087989 */ /* 0x000e6200000e00ff */
[----:B------:R-:W-:-:S02]  /*4b20*/  FSEL R9, R6, R9, !P0 ;  /* 0x0000000906097208 */ /* 0x000fc40004000000 */
[----:B------:R-:W-:Y:S01]  /*4b30*/  LOP3.LUT P0, RZ, R81, 0x1f, RZ, 0xc0, !PT ;  /* 0x0000001f51ff7812 */ /* 0x000fe2000780c0ff */
[----:B------:R-:W2:Y:S03]  /*4b40*/  SHFL.UP PT, R4, R20, 0x10, RZ ;  /* 0x0600000014047989 */ /* 0x000ea600000e00ff */
[----:B------:R-:W-:Y:S01]  /*4b50*/  ISETP.EQ.OR P0, PT, RZ, UR4, P0 ;  /* 0x00000004ff007c0c */ /* 0x000fe20008702670 */
[----:B------:R-:W3:Y:S01]  /*4b60*/  SHFL.UP PT, R5, R9, 0x10, RZ ;  /* 0x0600000009057989 */ /* 0x000ee200000e00ff */
[----:B0-----:R-:W-:-:S11]  /*4b70*/  FMUL.FTZ R7, R9, R10 ;  /* 0x0000000a09077220 */ /* 0x001fd60000410000 */
[----:B------:R-:W-:Y:S01]  /*4b80*/  @!P0 LEA R133, R36, UR5, 0x4 ;  /* 0x0000000524858c11 */ /* 0x000fe2000f8e20ff */
[CC--:B-1----:R-:W-:Y:S01]  /*4b90*/  FMUL.FTZ R11, R9.reuse, R8.reuse ;  /* 0x00000008090b7220 */ /* 0x0c2fe20000410000 */
[C---:B------:R-:W-:Y:S01]  /*4ba0*/  FFMA.FTZ R21, R20.reuse, R8, -R7 ;  /* 0x0000000814157223 */ /* 0x040fe20000010807 */
[----:B------:R-:W-:Y:S02]  /*4bb0*/  @!P2 SHF.R.U32.HI R8, RZ, 0x1, R81 ;  /* 0x00000001ff08a819 */ /* 0x000fe40000011651 */
[----:B------:R-:W-:Y:S01]  /*4bc0*/  FFMA.FTZ R10, R20, R10, R11 ;  /* 0x0000000a140a7223 */ /* 0x000fe2000001000b */
[CC--:B--2---:R-:W-:Y:S01]  /*4bd0*/  FMUL.FTZ R11, R9.reuse, R4.reuse ;  /* 0x00000004090b7220 */ /* 0x0c4fe20000410000 */
[----:B------:R-:W-:Y:S01]  /*4be0*/  @P1 FADD.FTZ R22, R22, R21 ;  /* 0x0000001516161221 */ /* 0x000fe20000010000 */
[----:B------:R-:W-:Y:S01]  /*4bf0*/  @!P2 LOP3.LUT R134, R8, 0x7ffffff0, RZ, 0xc0, !PT ;  /* 0x7ffffff00886a812 */ /* 0x000fe200078ec0ff */
[-C--:B---3--:R-:W-:Y:S01]  /*4c00*/  FMUL.FTZ R7, R9, R5.reuse ;  /* 0x0000000509077220 */ /* 0x088fe20000410000 */
[C---:B------:R-:W-:Y:S01]  /*4c10*/  FFMA.FTZ R6, R20.reuse, R5, R11 ;  /* 0x0000000514067223 */ /* 0x040fe2000001000b */
[----:B------:R-:W-:Y:S01]  /*4c20*/  MOV R5, RZ ;  /* 0x000000ff00057202 */ /* 0x000fe20000000f00 */
[----:B------:R-:W-:Y:S01]  /*4c30*/  @P1 FADD.FTZ R23, R23, R10 ;  /* 0x0000000a17171221 */ /* 0x000fe20000010000 */
[----:B------:R-:W-:Y:S01]  /*4c40*/  @P1 FFMA.FTZ R20, R20, R4, -R7 ;  /* 0x0000000414141223 */ /* 0x000fe20000010807 */
[----:B------:R-:W-:Y:S01]  /*4c50*/  MOV R4, 0x3f800000 ;  /* 0x3f80000000047802 */ /* 0x000fe20000000f00 */
[----:B------:R-:W-:Y:S01]  /*4c60*/  HADD2.F32 R132, -RZ, R12.H0_H0 ;  /* 0x2000000cff847230 */ /* 0x000fe20000004100 */
[----:B------:R-:W-:-:S02]  /*4c70*/  FSEL R21, R9, R6, !P1 ;  /* 0x0000000609157208 */ /* 0x000fc40004800000 */
[----:B------:R-:W-:Y:S01]  /*4c80*/  CS2R R6, SRZ ;  /* 0x0000000000067805 */ /* 0x000fe2000001ff00 */
[----:B------:R-:W-:Y:S01]  /*4c90*/  HADD2.F32 R136, -RZ, R14.H1_H1 ;  /* 0x3000000eff887230 */ /* 0x000fe20000004100 */
[----:B------:R-:W-:Y:S04]  /*4ca0*/  SHFL.UP PT, R138, R20, 0x1, RZ ;  /* 0x04200000148a7989 */ /* 0x000fe800000e00ff */
[----:B------:R0:W-:Y:S01]  /*4cb0*/  @!P0 LDS.128 R4, [R133+0x10c0] ;  /* 0x0010c00085048984 */ /* 0x0001e20000000c00 */
[----:B------:R-:W-:-:S03]  /*4cc0*/  ISETP.NE.AND P0, PT, R135, RZ, PT ;  /* 0x000000ff8700720c */ /* 0x000fc60003f05270 */
[----:B------:R1:W-:Y:S01]  /*4cd0*/  @!P2 STS.128 [R134+UR5+0x1080], R20 ;  /* 0x001080148600a988 */ /* 0x0003e20008000c05 */
[----:B------:R-:W-:Y:S01]  /*4ce0*/  BAR.SYNC.DEFER_BLOCKING 0x0 ;  /* 0x0000000000007b1d */ /* 0x000fe20000010000 */
[----:B0-----:R-:W-:Y:S02]  /*4cf0*/  HADD2.F32 R133, -RZ, R12.H1_H1 ;  /* 0x3000000cff857230 */ /* 0x001fe40000004100 */
[----:B------:R-:W-:-:S03]  /*4d00*/  HADD2.F32 R12, -RZ, R13.H0_H0 ;  /* 0x2000000dff0c7230 */ /* 0x000fc60000004100 */
[----:B------:R0:W-:Y:S01]  /*4d10*/  SHFL.UP PT, R135, R22, 0x1, RZ ;  /* 0x0420000016877989 */ /* 0x0001e200000e00ff */
[----:B-1----:R-:W-:-:S03]  /*4d20*/  HADD2.F32 R134, -RZ, R13.H1_H1 ;  /* 0x3000000dff867230 */ /* 0x002fc60000004100 */
[----:B------:R1:W-:Y:S01]  /*4d30*/  SHFL.UP PT, R139, R21, 0x1, RZ ;  /* 0x04200000158b7989 */ /* 0x0003e200000e00ff */
[----:B------:R-:W-:Y:S02]  /*4d40*/  HADD2.F32 R13, -RZ, R14.H0_H0 ;  /* 0x2000000eff0d7230 */ /* 0x000fe40000004100 */
[--C-:B------:R-:W-:Y:S01]  /*4d50*/  HADD2.F32 R14, -RZ, R15.reuse.H0_H0 ;  /* 0x2000000fff0e7230 */ /* 0x100fe20000004100 */
[----:B------:R2:W-:Y:S01]  /*4d60*/  SHFL.UP PT, R137, R23, 0x1, RZ ;  /* 0x0420000017897989 */ /* 0x0005e200000e00ff */
[----:B0-----:R-:W-:Y:S02]  /*4d70*/  HADD2.F32 R22, -RZ, R15.H1_H1 ;  /* 0x3000000fff167230 */ /* 0x001fe40000004100 */
[--C-:B------:R-:W-:Y:S02]  /*4d80*/  HADD2.F32 R15, -RZ, R16.reuse.H0_H0 ;  /* 0x20000010ff0f7230 */ /* 0x100fe40000004100 */
[----:B------:R-:W-:Y:S01]  /*4d90*/  HADD2.F32 R20, -RZ, R16.H1_H1 ;  /* 0x30000010ff147230 */ /* 0x000fe20000004100 */
[----:B------:R-:W-:Y:S01]  /*4da0*/  LDS.128 R8, [UR5+0x1080] ;  /* 0x00108005ff087984 */ /* 0x000fe20008000c00 */
[----:B------:R-:W-:-:S02]  /*4db0*/  HADD2.F32 R16, -RZ, R17.H0_H0 ;  /* 0x20000011ff107230 */ /* 0x000fc40000004100 */
[----:B-1----:R-:W-:Y:S01]  /*4dc0*/  HADD2.F32 R21, -RZ, R17.H1_H1 ;  /* 0x30000011ff157230 */ /* 0x002fe20000004100 */
[----:B------:R-:W0:Y:S01]  /*4dd0*/  LDS.128 R32, [UR5+0x1090] ;  /* 0x00109005ff207984 */ /* 0x000e220008000c00 */
[--C-:B------:R-:W-:Y:S02]  /*4de0*/  HADD2.F32 R17, -RZ, R18.reuse.H0_H0 ;  /* 0x20000012ff117230 */ /* 0x100fe40000004100 */
[----:B--2---:R-:W-:Y:S02]  /*4df0*/  HADD2.F32 R23, -RZ, R18.H1_H1 ;  /* 0x30000012ff177230 */ /* 0x004fe40000004100 */
        /* <DEDUP_REMOVED lines=9> */
[----:B------:R-:W-:Y:S02]  /*4e90*/  HADD2.F32 R31, -RZ, R31.H1_H1 ;  /* 0x3000001fff1f7230 */ /* 0x000fe40000004100 */
[-C--:B0-----:R-:W-:Y:S01]  /*4ea0*/  FMUL.FTZ R151, R11, R33.reuse ;  /* 0x000000210b977220 */ /* 0x081fe20000410000 */
[-C--:B------:R-:W-:Y:S01]  /*4eb0*/  FMUL.FTZ R150, R10, R33.reuse ;  /* 0x000000210a967220 */ /* 0x080fe20000410000 */
        /* <DEDUP_REMOVED lines=25> */
.L_x_1148:
        /* <DEDUP_REMOVED lines=16> */
.L_x_1149:
[----:B------:R-:W-:Y:S05]  /*5150*/  BSYNC B0 ;  /* 0x0000000000007941 */ /* 0x000fea0003800000 */
.L_x_1147:
        /* <DEDUP_REMOVED lines=110> */
[----:B------:R-:W2:Y:S08]  /*5840*/  S2UR UR25, SR_CTAID.X ;  /* 0x00000000001979c3 */ /* 0x000eb00000002500 */
[----:B------:R-:W3:Y:S08]  /*5850*/  LDC R123, c[0x0][0x224] ;  /* 0x00008900ff7b7b82 */ /* 0x000ef00000000800 */
[----:B------:R-:W4:Y:S01]  /*5860*/  LDC R125, c[0x0][0x21c] ;  /* 0x00008700ff7d7b82 */ /* 0x000f220000000800 */
[----:B0-----:R-:W-:-:S07]  /*5870*/  MOV R108, UR6 ;  /* 0x00000006006c7c02 */ /* 0x001fce0008000f00 */
[----:B------:R-:W0:Y:S01]  /*5880*/  LDC.64 R8, c[0x0][0x310] ;  /* 0x0000c400ff087b82 */ /* 0x000e220000000a00 */
[----:B--2---:R-:W-:-:S05]  /*5890*/  MOV R85, UR25 ;  /* 0x0000001900557c02 */ /* 0x004fca0008000f00 */
[----:B------:R-:W-:-:S04]  /*58a0*/  IMAD R122, R85, UR7, R108 ;  /* 0x00000007557a7c24 */ /* 0x000fc8000f8e026c */
[----:B---3--:R-:W-:-:S04]  /*58b0*/  IMAD R122, R122, R123, RZ ;  /* 0x0000007b7a7a7224 */ /* 0x008fc800078e02ff */
[----:B----4-:R-:W-:Y:S02]  /*58c0*/  IMAD R123, R122, R125, RZ ;  /* 0x0000007d7a7b7224 */ /* 0x010fe400078e02ff */
[----:B------:R-:W-:-:S03]  /*58d0*/  IMAD R122, R125, UR4, R36 ;  /* 0x000000047d7a7c24 */ /* 0x000fc6000f8e0224 */
[----:B------:R-:W-:Y:S02]  /*58e0*/  SHF.R.S32.HI R125, RZ, 0x1f, R123 ;  /* 0x0000001fff7d7819 */ /* 0x000fe4000001147b */
[----:B------:R-:W-:-:S04]  /*58f0*/  IADD3 R123, P0, R122, R123, RZ ;  /* 0x0000007b7a7b7210 */ /* 0x000fc80007f1e0ff */
[----:B------:R-:W-:Y:S02]  /*5900*/  LEA.HI.X.SX32 R122, R122, R125, 0x1, P0 ;  /* 0x0000007d7a7a7211 */ /* 0x000fe400000f0eff */
[----:B0-----:R-:W-:-:S04]  /*5910*/  LEA R8, P0, R123, R8, 0x4 ;  /* 0x000000087b087211 */ /* 0x001fc800078020ff */
[----:B------:R-:W-:-:S05]  /*5920*/  LEA.HI.X R9, R123, R9, R122, 0x4, P0 ;  /* 0x000000097b097211 */ /* 0x000fca00000f247a */
[----:B------:R1:W-:Y:S04]  /*5930*/  STG.E.128 desc[UR8][R8.64], R4 ;  /* 0x0000000408007986 */ /* 0x0003e8000c101d08 */
.L_x_1151:
[----:B------:R-:W-:Y:S05]  /*5940*/  BSYNC B0 ;  /* 0x0000000000007941 */ /* 0x000fea0003800000 */
.L_x_1150:
[-C--:B-1---5:R-:W-:Y:S01]  /*5950*/  FMUL.FTZ R4, R133, R2.reuse ;  /* 0x0000000285047220 */ /* 0x0a2fe20000410000 */
[CC--:B------:R-:W-:Y:S01]  /*5960*/  FMUL.FTZ R7, R134.reuse, R3.reuse ;  /* 0x0000000386077220 */ /* 0x0c0fe20000410000 */
[-C--:B------:R-:W-:Y:S01]  /*5970*/  FMUL.FTZ R125, R134, R2.reuse ;  /* 0x00000002867d7220 */ /* 0x080fe20000410000 */
[-C--:B------:R-:W-:Y:S01]  /*5980*/  FMUL.FTZ R129, R22, R3.reuse ;  /* 0x0000000316817220 */ /* 0x080fe20000410000 */
[-C--:B------:R-:W-:Y:S01]  /*5990*/  FFMA.FTZ R123, R132, R3.reuse, R4 ;  /* 0x00000003847b7223 */ /* 0x080fe20000010004 */
[CC--:B------:R-:W-:Y:S01]  /*59a0*/  FMUL.FTZ R4, R136.reuse, R3.reuse ;  /* 0x0000000388047220 */ /* 0x0c0fe20000410000 */
[-C--:B------:R-:W-:Y:S01]  /*59b0*/  FMUL.FTZ R136, R136, R2.reuse ;  /* 0x0000000288887220 */ /* 0x080fe20000410000 */
[-C--:B------:R-:W-:Y:S01]  /*59c0*/  FMUL.FTZ R22, R22, R2.reuse ;  /* 0x0000000216167220 */ /* 0x080fe20000410000 */
[CC--:B------:R-:W-:Y:S01]  /*59d0*/  FFMA.FTZ R7, R12.reuse, R2.reuse, -R7 ;  /* 0x000000020c077223 */ /* 0x0c0fe20000010807 */
[-C--:B------:R-:W-:Y:S01]  /*59e0*/  FFMA.FTZ R125, R12, R3.reuse, R125 ;  /* 0x000000030c7d7223 */ /* 0x080fe2000001007d */
[CC--:B------:R-:W-:Y:S01]  /*59f0*/  FFMA.FTZ R9, R13.reuse, R2.reuse, -R4 ;  /* 0x000000020d097223 */ /* 0x0c0fe20000010804 */
[-C--:B------:R-:W-:Y:S01]  /*5a00*/  FFMA.FTZ R127, R13, R3.reuse, R136 ;  /* 0x000000030d7f7223 */ /* 0x080fe20000010088 */
[-C--:B------:R-:W-:Y:S01]  /*5a10*/  FFMA.FTZ R13, R14, R2.reuse, -R129 ;  /* 0x000000020e0d7223 */ /* 0x080fe20000010881 */
[CC--:B------:R-:W-:Y:S01]  /*5a20*/  FMUL.FTZ R4, R20.reuse, R3.reuse ;  /* 0x0000000314047220 */ /* 0x0c0fe20000410000 */
[-C--:B------:R-:W-:Y:S01]  /*5a30*/  FMUL.FTZ R12, R20, R2.reuse ;  /* 0x00000002140c7220 */ /* 0x080fe20000410000 */
[-C--:B------:R-:W-:Y:S01]  /*5a40*/  FFMA.FTZ R129, R14, R3.reuse, R22 ;  /* 0x000000030e817223 */ /* 0x080fe20000010016 */
        /* <DEDUP_REMOVED lines=12> */
[-C--:B------:R-:W-:Y:S01]  /*5b10*/  FMUL.FTZ R18, R143, R2.reuse ;  /* 0x000000028f127220 */ /* 0x080fe20000410000 */
[CC--:B------:R-:W-:Y:S01]  /*5b20*/  FMUL.FTZ R19, R144.reuse, R3.reuse ;  /* 0x0000000390137220 */ /* 0x0c0fe20000410000 */
[-C--:B------:R-:W-:Y:S01]  /*5b30*/  FMUL.FTZ R144, R144, R2.reuse ;  /* 0x0000000290907220 */ /* 0x080fe20000410000 */
[-C--:B------:R-:W-:Y:S01]  /*5b40*/  FMUL.FTZ R131, R21, R3.reuse ;  /* 0x0000000315837220 */ /* 0x080fe20000410000 */
[-C--:B------:R-:W-:Y:S01]  /*5b50*/  FFMA.FTZ R124, R25, R3.reuse, R18 ;  /* 0x00000003197c7223 */ /* 0x080fe20000010012 */
[-C--:B------:R-:W-:Y:S01]  /*5b60*/  FMUL.FTZ R23, R142, R3.reuse ;  /* 0x000000038e177220 */ /* 0x080fe20000410000 */
[CC--:B------:R-:W-:Y:S01]  /*5b70*/  FFMA.FTZ R18, R26.reuse, R2.reuse, -R19 ;  /* 0x000000021a127223 */ /* 0x0c0fe20000010813 */
[-C--:B------:R-:W-:Y:S01]  /*5b80*/  FFMA.FTZ R144, R26, R3.reuse, R144 ;  /* 0x000000031a907223 */ /* 0x080fe20000010090 */
[-C--:B------:R-:W-:Y:S01]  /*5b90*/  FMUL.FTZ R21, R21, R2.reuse ;  /* 0x0000000215157220 */ /* 0x080fe20000410000 */
[-C--:B------:R-:W-:Y:S01]  /*5ba0*/  FMUL.FTZ R142, R142, R2.reuse ;  /* 0x000000028e8e7220 */ /* 0x080fe20000410000 */
[-C--:B------:R-:W-:Y:S01]  /*5bb0*/  FMUL.FTZ R26, R145, R2.reuse ;  /* 0x00000002911a7220 */ /* 0x080fe20000410000 */
[CC--:B------:R-:W-:Y:S01]  /*5bc0*/  FMUL.FTZ R19, R146.reuse, R3.reuse ;  /* 0x0000000392137220 */ /* 0x0c0fe20000410000 */
[-C--:B------:R-:W-:Y:S01]  /*5bd0*/  FMUL.FTZ R146, R146, R2.reuse ;  /* 0x0000000292927220 */ /* 0x080fe20000410000 */
[CC--:B------:R-:W-:Y:S01]  /*5be0*/  FFMA.FTZ R4, R15.reuse, R2.reuse, -R4 ;  /* 0x000000020f047223 */ /* 0x0c0fe20000010804 */
[-C--:B------:R-:W-:Y:S01]  /*5bf0*/  FFMA.FTZ R12, R15, R3.reuse, R12 ;  /* 0x000000030f0c7223 */ /* 0x080fe2000001000c */
[----:B------:R-:W-:Y:S01]  /*5c00*/  IADD3 R36, R36, 0x1, RZ ;  /* 0x0000000124247810 */ /* 0x000fe20007ffe0ff */
[CC--:B------:R-:W-:Y:S01]  /*5c10*/  FFMA.FTZ R15, R16.reuse, R2.reuse, -R131 ;  /* 0x00000002100f7223 */ /* 0x0c0fe20000010883 */
[-C--:B------:R-:W-:Y:S01]  /*5c20*/  FFMA.FTZ R21, R16, R3.reuse, R21 ;  /* 0x0000000310157223 */ /* 0x080fe20000010015 */
[CC--:B------:R-:W-:Y:S01]  /*5c30*/  FFMA.FTZ R14, R24.reuse, R2.reuse, -R23 ;  /* 0x00000002180e7223 */ /* 0x0c0fe20000010817 */
[-C--:B------:R-:W-:Y:S01]  /*5c40*/  FFMA.FTZ R142, R24, R3.reuse, R142 ;  /* 0x00000003188e7223 */ /* 0x080fe2000001008e */
[-C--:B------:R-:W-:Y:S01]  /*5c50*/  FFMA.FTZ R126, R27, R3.reuse, R26 ;  /* 0x000000031b7e7223 */ /* 0x080fe2000001001a */
[-C--:B------:R-:W-:Y:S01]  /*5c60*/  FMUL.FTZ R5, R133, R3.reuse ;  /* 0x0000000385057220 */ /* 0x080fe20000410000 */
[-C--:B------:R-:W-:Y:S01]  /*5c70*/  FMUL.FTZ R16, R143, R3.reuse ;  /* 0x000000038f107220 */ /* 0x080fe20000410000 */
[-C--:B------:R-:W-:Y:S01]  /*5c80*/  FMUL.FTZ R24, R145, R3.reuse ;  /* 0x0000000391187220 */ /* 0x080fe20000410000 */
[CC--:B------:R-:W-:Y:S01]  /*5c90*/  FFMA.FTZ R19, R28.reuse, R2.reuse, -R19 ;  /* 0x000000021c137223 */ /* 0x0c0fe20000010813 */
[-C--:B------:R-:W-:Y:S01]  /*5ca0*/  FFMA.FTZ R146, R28, R3.reuse, R146 ;  /* 0x000000031c927223 */ /* 0x080fe20000010092 */
[-C--:B------:R-:W-:Y:S01]  /*5cb0*/  FMUL.FTZ R26, R147, R3.reuse ;  /* 0x00000003931a7220 */ /* 0x080fe20000410000 */
[-C--:B------:R-:W-:Y:S01]  /*5cc0*/  FMUL.FTZ R23, R31, R3.reuse ;  /* 0x000000031f177220 */ /* 0x080fe20000410000 */
[-C--:B------:R-:W-:Y:S01]  /*5cd0*/  FMUL.FTZ R28, R147, R2.reuse ;  /* 0x00000002931c7220 */ /* 0x080fe20000410000 */
[-C--:B------:R-:W-:Y:S01]  /*5ce0*/  FMUL.FTZ R31, R31, R2.reuse ;  /* 0x000000021f1f7220 */ /* 0x080fe20000410000 */
[----:B------:R-:W-:Y:S01]  /*5cf0*/  ISETP.GE.AND P0, PT, R36, UR24, PT ;  /* 0x0000001824007c0c */ /* 0x000fe2000bf06270 */
[-C--:B------:R-:W-:Y:S01]  /*5d00*/  FFMA.FTZ R5, R132, R2.reuse, -R5 ;  /* 0x0000000284057223 */ /* 0x080fe20000010805 */
[-C--:B------:R-:W-:Y:S01]  /*5d10*/  FFMA.FTZ R16, R25, R2.reuse, -R16 ;  /* 0x0000000219107223 */ /* 0x080fe20000010810 */
[-C--:B------:R-:W-:Y:S01]  /*5d20*/  FFMA.FTZ R24, R27, R2.reuse, -R24 ;  /* 0x000000021b187223 */ /* 0x080fe20000010818 */
[CC--:B------:R-:W-:Y:S01]  /*5d30*/  FFMA.FTZ R26, R29.reuse, R2.reuse, -R26 ;  /* 0x000000021d1a7223 */ /* 0x0c0fe2000001081a */
[C---:B------:R-:W-:Y:S01]  /*5d40*/  FFMA.FTZ R23, R30.reuse, R2, -R23 ;  /* 0x000000021e177223 */ /* 0x040fe20000010817 */
[-C--:B------:R-:W-:Y:S01]  /*5d50*/  FFMA.FTZ R29, R29, R3.reuse, R28 ;  /* 0x000000031d1d7223 */ /* 0x080fe2000001001c */
[----:B------:R-:W-:Y:S01]  /*5d60*/  FFMA.FTZ R31, R30, R3, R31 ;  /* 0x000000031e1f7223 */ /* 0x000fe2000001001f */
[----:B------:R-:W-:Y:S01]  /*5d70*/  FADD.FTZ R2, RZ, R117 ;  /* 0x00000075ff027221 */ /* 0x000fe20000010000 */
        /* <DEDUP_REMOVED lines=49> */
.L_x_1146:
        /* <DEDUP_REMOVED lines=18> */
[----:B------:R-:W-:Y:S02]  /*61b0*/  IADD3 R71, P1, R71, 0x1000, RZ ;  /* 0x0000100047477810 */ /* 0x000fe40007f3e0ff */
        /* <DEDUP_REMOVED lines=28> */
.L_x_1154:
        /* <DEDUP_REMOVED lines=16> */
.L_x_5186:


//--------------------- .text._Z25selective_scan_fwd_kernelI32Selective_Scan_fwd_kernel_traitsILi64ELi16ELi1ELb1ELb0ELb1ELb1EN3c104HalfENS1_7complexIfEEEEv13SSMParamsBase --------------------------
	.section	.text._Z25selective_scan_fwd_kernelI32Selective_Scan_fwd_kernel_traitsILi64ELi16ELi1ELb1ELb0ELb1ELb1EN3c104HalfENS1_7complexIfEEEEv13SSMParamsBase,"ax",@progbits
	.align	128
        .global         _Z25selective_scan_fwd_kernelI32Selective_Scan_fwd_kernel_traitsILi64ELi16ELi1ELb1ELb0ELb1ELb1EN3c104HalfENS1_7complexIfEEEEv13SSMParamsBase
        .type           _Z25selective_scan_fwd_kernelI32Selective_Scan_fwd_kernel_traitsILi64ELi16ELi1ELb1ELb0ELb1ELb1EN3c104HalfENS1_7complexIfEEEEv13SSMParamsBase,@function
        .size           _Z25selective_scan_fwd_kernelI32Selective_Scan_fwd_kernel_traitsILi64ELi16ELi1ELb1ELb0ELb1ELb1EN3c104HalfENS1_7complexIfEEEEv13SSMParamsBase,(.L_x_5187 - _Z25selective_scan_fwd_kernelI32Selective_Scan_fwd_kernel_traitsILi64ELi16ELi1ELb1ELb0ELb1ELb1EN3c104HalfENS1_7complexIfEEEEv13SSMParamsBase)
        .other          _Z25selective_scan_fwd_kernelI32Selective_Scan_fwd_kernel_traitsILi64ELi16ELi1ELb1ELb0ELb1ELb1EN3c104HalfENS1_7complexIfEEEEv13SSMParamsBase,@"STO_CUDA_ENTRY STV_DEFAULT"
_Z25selective_scan_fwd_kernelI32Selective_Scan_fwd_kernel_traitsILi64ELi16ELi1ELb1ELb0ELb1ELb1EN3c104HalfENS1_7complexIfEEEEv13SSMParamsBase:
.text._Z25selective_scan_fwd_kernelI32Selective_Scan_fwd_kernel_traitsILi64ELi16ELi1ELb1ELb0ELb1ELb1EN3c104HalfENS1_7complexIfEEEEv13SSMParamsBase:
        /* <DEDUP_REMOVED lines=95> */
.L_x_1194:
        /* <DEDUP_REMOVED lines=85> */
.L_x_1156:
[----:B------:R-:W-:Y:S05]  /*0b40*/  BSYNC B0 ;  /* 0x0000000000007941 */ /* 0x000fea0003800000 */
.L_x_1155:
        /* <DEDUP_REMOVED lines=36> */
.L_x_1158:
[----:B------:R-:W-:Y:S05]  /*0d90*/  BSYNC B0 ;  /* 0x0000000000007941 */ /* 0x000fea0003800000 */
.L_x_1157:
        /* <DEDUP_REMOVED lines=38> */
.L_x_1160:
[----:B------:R-:W-:Y:S05]  /*1000*/  BSYNC B0 ;  /* 0x0000000000007941 */ /* 0x000fea0003800000 */
.L_x_1159:
        /* <DEDUP_REMOVED lines=36> */
.L_x_1162:
[----:B------:R-:W-:Y:S05]  /*1250*/  BSYNC B0 ;  /* 0x0000000000007941 */ /* 0x000fea0003800000 */
.L_x_1161:
        /* <DEDUP_REMOVED lines=42> */
.L_x_1164:
[----:B------:R-:W-:Y:S05]  /*1500*/  BSYNC B0 ;  /* 0x0000000000007941 */ /* 0x000fea0003800000 */
.L_x_1163:
        /* <DEDUP_REMOVED lines=40> */
.L_x_1166:
[----:B------:R-:W-:Y:S05]  /*1790*/  BSYNC B0 ;  /* 0x0000000000007941 */ /* 0x000fea0003800000 */
.L_x_1165:
        /* <DEDUP_REMOVED lines=42> */
.L_x_1168:
[----:B------:R-:W-:Y:S05]  /*1a40*/  BSYNC B0 ;  /* 0x0000000000007941 */ /* 0x000fea0003800000 */
.L_x_1167:
        /* <DEDUP_REMOVED lines=40> */
.L_x_1170:
[----:B------:R-:W-:Y:S05]  /*1cd0*/  BSYNC B0 ;  /* 0x0000000000007941 */ /* 0x000fea0003800000 */
.L_x_1169:
        /* <DEDUP_REMOVED lines=42> */
.L_x_1172:
[----:B------:R-:W-:Y:S05]  /*1f80*/  BSYNC B0 ;  /* 0x0000000000007941 */ /* 0x000fea0003800000 */
.L_x_1171:
        /* <DEDUP_REMOVED lines=40> */
.L_x_1174:
[----:B------:R-:W-:Y:S05]  /*2210*/  BSYNC B0 ;  /* 0x0000000000007941 */ /* 0x000fea0003800000 */
.L_x_1173:
        /* <DEDUP_REMOVED lines=46> */
.L_x_1176:
[----:B------:R-:W-:Y:S05]  /*2500*/  BSYNC B0 ;  /* 0x0000000000007941 */ /* 0x000fea0003800000 */
.L_x_1175:
        /* <DEDUP_REMOVED lines=33> */
.L_x_1178:
[----:B------:R-:W-:Y:S05]  /*2720*/  BSYNC B0 ;  /* 0x0000000000007941 */ /* 0x000fea0003800000 */
.L_x_1177:
        /* <DEDUP_REMOVED lines=33> */
.L_x_1180:
[----:B------:R-:W-:Y:S05]  /*2940*/  BSYNC B0 ;  /* 0x0000000000007941 */ /* 0x000fea0003800000 */
.L_x_1179:
        /* <DEDUP_REMOVED lines=33> */
.L_x_1182:
[----:B------:R-:W-:Y:S05]  /*2b60*/  BSYNC B0 ;  /* 0x0000000000007941 */ /* 0x000fea0003800000 */
.L_x_1181:
        /* <DEDUP_REMOVED lines=33> */
.L_x_1184:
[----:B------:R-:W-:Y:S05]  /*2d80*/  BSYNC B0 ;  /* 0x0000000000007941 */ /* 0x000fea0003800000 */
.L_x_1183:
        /* <DEDUP_REMOVED lines=33> */
.L_x_1186:
[----:B------:R-:W-:Y:S05]  /*2fa0*/  BSYNC B0 ;  /* 0x0000000000007941 */ /* 0x000fea0003800000 */
.L_x_1185:
        /* <DEDUP_REMOVED lines=30> */
.L_x_1193:
        /* <DEDUP_REMOVED lines=492> */
.L_x_1189:
        /* <DEDUP_REMOVED lines=16> */
.L_x_1190:
[----:B------:R-:W-:Y:S05]  /*5150*/  BSYNC B0 ;  /* 0x0000000000007941 */ /* 0x000fea0003800000 */
.L_x_1188:
        /* <DEDUP_REMOVED lines=126> */
.L_x_1192:
[----:B------:R-:W-:Y:S05]  /*5940*/  BSYNC B0 ;  /* 0x0000000000007941 */ /* 0x000fea0003800000 */
.L_x_1191:
        /* <DEDUP_REMOVED lines=116> */
.L_x_1187:
        /* <DEDUP_REMOVED lines=213> */
.L_x_1195:
        /* <DEDUP_REMOVED lines=10> */
.L_x_5187:


//--------------------- .text._Z25selective_scan_fwd_kernelI32Selective_Scan_fwd_kernel_traitsILi64ELi16ELi1ELb1ELb1ELb0ELb0EN3c104HalfENS1_7complexIfEEEEv13SSMParamsBase --------------------------
	.section	.text._Z25selective_scan_fwd_kernelI32Selective_Scan_fwd_kernel_traitsILi64ELi16ELi1ELb1ELb1ELb0ELb0EN3c104HalfENS1_7complexIfEEEEv13SSMParamsBase,"ax",@progbits
	.align	128
        .global         _Z25selective_scan_fwd_kernelI32Selective_Scan_fwd_kernel_traitsILi64ELi16ELi1ELb1ELb1ELb0ELb0EN3c104HalfENS1_7complexIfEEEEv13SSMParamsBase
        .type           _Z25selective_scan_fwd_kernelI32Selective_Scan_fwd_kernel_traitsILi64ELi16ELi1ELb1ELb1ELb0ELb0EN3c104HalfENS1_7complexIfEEEEv13SSMParamsBase,@function
        .size           _Z25selective_scan_fwd_kernelI32Selective_Scan_fwd_kernel_traitsILi64ELi16ELi1ELb1ELb1ELb0ELb0EN3c104HalfENS1_7complexIfEEEEv13SSMParamsBase,(.L_x_5188 - _Z25selective_scan_fwd_kernelI32Selective_Scan_fwd_kernel_traitsILi64ELi16ELi1ELb1ELb1ELb0ELb0EN3c104HalfENS1_7complexIfEEEEv13SSMParamsBase)
        .other          _Z25selective_scan_fwd_kernelI32Selective_Scan_fwd_kernel_traitsILi64ELi16ELi1ELb1ELb1ELb0ELb0EN3c104HalfENS1_7complexIfEEEEv13SSMParamsBase,@"STO_CUDA_ENTRY STV_DEFAULT"
_Z25selective_scan_fwd_kernelI32Selective_Scan_fwd_kernel_traitsILi64ELi16ELi1ELb1ELb1ELb0ELb0EN3c104HalfENS1_7complexIfEEEEv13SSMParamsBase:
.text._Z25selective_scan_fwd_kernelI32Selective_Scan_fwd_kernel_traitsILi64ELi16ELi1ELb1ELb1ELb0ELb0EN3c104HalfENS1_7complexIfEEEEv13SSMParamsBase:
        /* <DEDUP_REMOVED lines=95> */
.L_x_1235:
        /* <DEDUP_REMOVED lines=32> */
[----:B------:R-:W-:Y:S02]  /*07f0*/  HADD2.F32 R20, -RZ, R20.H1_H1 ;  /* 0x30000014ff147230 */ /* 0x000fe40000004100 */
        /* <DEDUP_REMOVED lines=8> */
[--C-:B------:R-:W-:Y:S01]  /*0880*/  HADD2.F32 R74, -RZ, R23.reuse.H0_H0 ;  /* 0x20000017ff4a7230 */ /* 0x100fe20000004100 */
[----:B------:R-:W-:Y:S01]  /*0890*/  ISETP.EQ.OR P5, PT, RZ, UR6, P5 ;  /* 0x00000006ff007c0c */ /* 0x000fe2000afa2670 */
[--C-:B------:R-:W-:Y:S01]  /*08a0*/  FADD.FTZ R80, R80, R75.reuse ;  /* 0x0000004b50507221 */ /* 0x100fe20000010000 */
[----:B------:R-:W-:Y:S01]  /*08b0*/  FADD.FTZ R76, R22, R75 ;  /* 0x0000004b164c7221 */ /* 0x000fe20000010000 */
[----:B------:R-:W-:-:S02]  /*08c0*/  HADD2.F32 R72, -RZ, R23.H1_H1 ;  /* 0x30000017ff487230 */ /* 0x000fc40000004100 */
[--C-:B------:R-:W-:Y:S01]  /*08d0*/  FADD.FTZ R74, R74, R75.reuse ;  /* 0x0000004b4a4a7221 */ /* 0x100fe20000010000 */
[----:B------:R-:W-:Y:S02]  /*08e0*/  FSETP.GTU.FTZ.AND P4, PT, R84, 20, PT ;  /* 0x41a000005400780b */ /* 0x000fe40003f9c000 */
[----:B------:R-:W-:Y:S01]  /*08f0*/  FSETP.GTU.FTZ.AND P3, PT, R82, 20, PT ;  /* 0x41a000005200780b */ /* 0x000fe20003f7c000 */
[----:B------:R-:W-:Y:S01]  /*0900*/  FADD.FTZ R72, R72, R75 ;  /* 0x0000004b48487221 */ /* 0x000fe20000010000 */
        /* <DEDUP_REMOVED lines=36> */
.L_x_1197:
[----:B------:R-:W-:Y:S05]  /*0b50*/  BSYNC B0 ;  /* 0x0000000000007941 */ /* 0x000fea0003800000 */
.L_x_1196:
        /* <DEDUP_REMOVED lines=38> */
.L_x_1199:
[----:B------:R-:W-:Y:S05]  /*0dc0*/  BSYNC B0 ;  /* 0x0000000000007941 */ /* 0x000fea0003800000 */
.L_x_1198:
        /* <DEDUP_REMOVED lines=36> */
.L_x_1201:
[----:B------:R-:W-:Y:S05]  /*1010*/  BSYNC B0 ;  /* 0x0000000000007941 */ /* 0x000fea0003800000 */
.L_x_1200:
        /* <DEDUP_REMOVED lines=38> */
.L_x_1203:
[----:B------:R-:W-:Y:S05]  /*1280*/  BSYNC B0 ;  /* 0x0000000000007941 */ /* 0x000fea0003800000 */
.L_x_1202:
        /* <DEDUP_REMOVED lines=36> */
.L_x_1205:
[----:B------:R-:W-:Y:S05]  /*14d0*/  BSYNC B0 ;  /* 0x0000000000007941 */ /* 0x000fea0003800000 */
.L_x_1204:
        /* <DEDUP_REMOVED lines=38> */
.L_x_1207:
[----:B------:R-:W-:Y:S05]  /*1740*/  BSYNC B0 ;  /* 0x0000000000007941 */ /* 0x000fea0003800000 */
.L_x_1206:
[----:B------:R-:W-:Y:S01]  /*1750*/  HADD2.F32 R14, -RZ, R14.H1_H1 ;  /* 0x3000000eff0e7230 */ /* 0x000fe20000004100 */
[----:B------:R-:W-:Y:S01]  /*1760*/  BSSY B0, `(.L_x_1208) ;  /* 0x0000025000007945 */ /* 0x000fe20003800000 */
[----:B------:R-:W-:Y:S01]  /*1770*/  FSETP.GTU.FTZ.AND P0, PT, R62, 20, PT ;  /* 0x41a000003e00780b */ /* 0x000fe20003f1c000 */
[--C-:B------:R-:W-:Y:S02]  /*1780*/  HADD2.F32 R58, -RZ, R15.reuse.H0_H0 ;  /* 0x2000000fff3a7230 */ /* 0x100fe40000004100 */
[----:B------:R-:W-:Y:S02]  /*1790*/  HADD2.F32 R56, -RZ, R15.H1_H1 ;  /* 0x3000000fff387230 */ /* 0x000fe40000004100 */
[----:B------:R-:W-:Y:S01]  /*17a0*/  FADD.FTZ R60, R14, R75 ;  /* 0x0000004b0e3c7221 */ /* 0x000fe20000010000 */
        /* <DEDUP_REMOVED lines=32> */
.L_x_1209:
[----:B------:R-:W-:Y:S05]  /*19b0*/  BSYNC B0 ;  /* 0x0000000000007941 */ /* 0x000fea0003800000 */
.L_x_1208:
[----:B------:R-:W-:Y:S01]  /*19c0*/  ISETP.EQ.OR P5, PT, RZ, UR6, P5 ;  /* 0x00000006ff007c0c */ /* 0x000fe2000afa2670 */
[----:B------:R-:W-:Y:S01]  /*19d0*/  BSSY B0, `(.L_x_1210) ;  /* 0x0000029000007945 */ /* 0x000fe20003800000 */
[--C-:B------:R-:W-:Y:S01]  /*19e0*/  HADD2.F32 R39, -RZ, R8.reuse.H0_H0 ;  /* 0x20000008ff277230 */ /* 0x100fe20000004100 */
[----:B------:R-:W-:Y:S01]  /*19f0*/  FSETP.GTU.FTZ.AND P6, PT, R60, 20, PT ;  /* 0x41a000003c00780b */ /* 0x000fe20003fdc000 */
[--C-:B------:R-:W-:Y:S01]  /*1a00*/  HADD2.F32 R37, -RZ, R9.reuse.H0_H0 ;  /* 0x20000009ff257230 */ /* 0x100fe20000004100 */
[----:B------:R-:W-:Y:S01]  /*1a10*/  ISETP.EQ.OR P4, PT, RZ, UR6, P4 ;  /* 0x00000006ff007c0c */ /* 0x000fe2000a782670 */
[----:B------:R-:W-:Y:S02]  /*1a20*/  HADD2.F32 R8, -RZ, R8.H1_H1 ;  /* 0x30000008ff087230 */ /* 0x000fe40000004100 */
[----:B------:R-:W-:Y:S01]  /*1a30*/  FADD.FTZ R58, R58, R75 ;  /* 0x0000004b3a3a7221 */ /* 0x000fe20000010000 */
        /* <DEDUP_REMOVED lines=34> */
.L_x_1211:
[----:B------:R-:W-:Y:S05]  /*1c60*/  BSYNC B0 ;  /* 0x0000000000007941 */ /* 0x000fea0003800000 */
.L_x_1210:
[----:B------:R-:W-:Y:S01]  /*1c70*/  BSSY B0, `(.L_x_1212) ;  /* 0x0000028000007945 */ /* 0x000fe20003800000 */
[--C-:B------:R-:W-:Y:S01]  /*1c80*/  HADD2.F32 R33, -RZ, R11.reuse.H0_H0 ;  /* 0x2000000bff217230 */ /* 0x100fe20000004100 */
[----:B------:R-:W-:Y:S01]  /*1c90*/  FSETP.GTU.FTZ.AND P5, PT, R58, 20, PT ;  /* 0x41a000003a00780b */ /* 0x000fe20003fbc000 */
[----:B------:R-:W-:Y:S02]  /*1ca0*/  HADD2.F32 R31, -RZ, R4.H0_H0 ;  /* 0x20000004ff1f7230 */ /* 0x000fe40000004100 */
[----:B------:R-:W-:Y:S01]  /*1cb0*/  FADD.FTZ R56, R56, R75 ;  /* 0x0000004b38387221 */ /* 0x000fe20000010000 */
[----:B------:R-:W-:Y:S02]  /*1cc0*/  HADD2.F32 R10, -RZ, R10.H1_H1 ;  /* 0x3000000aff0a7230 */ /* 0x000fe40000004100 */
        /* <DEDUP_REMOVED lines=34> */
.L_x_1213:
[----:B------:R-:W-:Y:S05]  /*1ef0*/  BSYNC B0 ;  /* 0x0000000000007941 */ /* 0x000fea0003800000 */
.L_x_1212:
[----:B------:R-:W-:Y:S01]  /*1f00*/  ISETP.EQ.OR P3, PT, RZ, UR6, P3 ;  /* 0x00000006ff007c0c */ /* 0x000fe20009f62670 */
[----:B------:R-:W-:Y:S01]  /*1f10*/  BSSY B0, `(.L_x_1214) ;  /* 0x000002e000007945 */ /* 0x000fe20003800000 */
[----:B------:R-:W-:Y:S01]  /*1f20*/  FSETP.GTU.FTZ.AND P4, PT, R56, 20, PT ;  /* 0x41a000003800780b */ /* 0x000fe20003f9c000 */
[----:B------:R-:W-:Y:S01]  /*1f30*/  HADD2.F32 R29, -RZ, R5.H0_H0 ;  /* 0x20000005ff1d7230 */ /* 0x000fe20000004100 */
[----:B------:R-:W-:Y:S01]  /*1f40*/  ISETP.EQ.OR P2, PT, RZ, UR6, P2 ;  /* 0x00000006ff007c0c */ /* 0x000fe20009742670 */
[--C-:B------:R-:W-:Y:S01]  /*1f50*/  HADD2.F32 R27, -RZ, R6.reuse.H0_H0 ;  /* 0x20000006ff1b7230 */ /* 0x100fe20000004100 */
[----:B------:R-:W-:Y:S01]  /*1f60*/  ISETP.EQ.OR P1, PT, RZ, UR6, P1 ;  /* 0x00000006ff007c0c */ /* 0x000fe20008f22670 */
[----:B------:R-:W-:Y:S01]  /*1f70*/  HADD2.F32 R25, -RZ, R7.H0_H0 ;  /* 0x20000007ff197230 */ /* 0x000fe20000004100 */
[----:B------:R-:W-:Y:S01]  /*1f80*/  ISETP.EQ.OR P0, PT, RZ, UR6, P0 ;  /* 0x00000006ff007c0c */ /* 0x000fe20008702670 */
[----:B------:R-:W-:Y:S01]  /*1f90*/  HADD2.F32 R5, -RZ, R5.H1_H1 ;  /* 0x30000005ff057230 */ /* 0x000fe20000004100 */
        /* <DEDUP_REMOVED lines=37> */
.L_x_1215:
[----:B------:R-:W-:Y:S05]  /*21f0*/  BSYNC B0 ;  /* 0x0000000000007941 */ /* 0x000fea0003800000 */
.L_x_1214:
        /* <DEDUP_REMOVED lines=33> */
.L_x_1217:
[----:B------:R-:W-:Y:S05]  /*2410*/  BSYNC B0 ;  /* 0x0000000000007941 */ /* 0x000fea0003800000 */
.L_x_1216:
        /* <DEDUP_REMOVED lines=33> */
.L_x_1219:
[----:B------:R-:W-:Y:S05]  /*2630*/  BSYNC B0 ;  /* 0x0000000000007941 */ /* 0x000fea0003800000 */
.L_x_1218:
        /* <DEDUP_REMOVED lines=33> */
.L_x_1221:
[----:B------:R-:W-:Y:S05]  /*2850*/  BSYNC B0 ;  /* 0x0000000000007941 */ /* 0x000fea0003800000 */
.L_x_1220:
        /* <DEDUP_REMOVED lines=33> */
.L_x_1223:
[----:B------:R-:W-:Y:S05]  /*2a70*/  BSYNC B0 ;  /* 0x0000000000007941 */ /* 0x000fea0003800000 */
.L_x_1222:
        /* <DEDUP_REMOVED lines=33> */
.L_x_1225:
[----:B------:R-:W-:Y:S05]  /*2c90*/  BSYNC B0 ;  /* 0x0000000000007941 */ /* 0x000fea0003800000 */
.L_x_1224:
        /* <DEDUP_REMOVED lines=33> */
.L_x_1227:
[----:B------:R-:W-:Y:S05]  /*2eb0*/  BSYNC B0 ;  /* 0x0000000000007941 */ /* 0x000fea0003800000 */
.L_x_1226:
[----:B------:R-:W-:Y:S01]  /*2ec0*/  ISETP.GE.AND P0, PT, R0, 0x1, PT ;  /* 0x000000010000780c */ /* 0x000fe20003f06270 */
        /* <DEDUP_REMOVED lines=44> */
.L_x_1234:
        /* <DEDUP_REMOVED lines=25> */
[----:B------:R-:W-:-:S02]  /*3320*/  UMOV UR5, 0x400 ;  /* 0x0000040000057882 */ /* 0x000fc40000000000 */
[----:B-1----:R-:W-:Y:S01]  /*3330*/  ULEA UR5, UR6, UR5, 0x18 ;  /* 0x0000000506057291 */ /* 0x002fe2000f8ec03f */
[----:B--2---:R-:W-:Y:S01]  /*3340*/  FMUL.FTZ R117, R2, 1.4426950216293334961 ;  /* 0x3fb8aa3b02757820 */ /* 0x004fe20000410000 */
        /* <DEDUP_REMOVED lines=8> */
[----:B0-----:R-:W-:Y:S01]  /*33d0*/  FMUL.RZ R20, R2, 0.15915493667125701904 ;  /* 0x3e22f98302147820 */ /* 0x001fe2000040c000 */
[----:B------:R-:W-:Y:S01]  /*33e0*/  FMUL.FTZ R2, R3, R80 ;  /* 0x0000005003027220 */ /* 0x000fe20000410000 */
[C---:B------:R-:W-:Y:S01]  /*33f0*/  FMUL.FTZ R105, R117.reuse, R82 ;  /* 0x0000005275697220 */ /* 0x040fe20000410000 */
[C---:B------:R-:W-:Y:S01]  /*3400*/  FMUL.FTZ R103, R117.reuse, R80 ;  /* 0x0000005075677220 */ /* 0x040fe20000410000 */
[-C--:B------:R-:W-:Y:S01]  /*3410*/  FMUL.FTZ R121, R117, R78.reuse ;  /* 0x0000004e75797220 */ /* 0x080fe20000410000 */
        /* <DEDUP_REMOVED lines=8> */
[----:B------:R-:W-:-:S02]  /*34a0*/  FMUL.FTZ R119, R117, R76 ;  /* 0x0000004c75777220 */ /* 0x000fc40000410000 */
        /* <DEDUP_REMOVED lines=17> */
[----:B------:R-:W-:Y:S01]  /*35c0*/  MUFU.COS R109, R81 ;  /* 0x00000051006d7308 */ /* 0x000fe20000000000 */
[----:B0-----:R-:W-:Y:S01]  /*35d0*/  FMUL.RZ R20, R2, 0.15915493667125701904 ;  /* 0x3e22f98302147820 */ /* 0x001fe2000040c000 */
[----:B------:R-:W-:-:S04]  /*35e0*/  FMUL.FTZ R2, R3, R68 ;  /* 0x0000004403027220 */ /* 0x000fc80000410000 */
[----:B------:R-:W-:Y:S01]  /*35f0*/  FMUL.RZ R96, R2, 0.15915493667125701904 ;  /* 0x3e22f98302607820 */ /* 0x000fe2000040c000 */
[----:B------:R-:W-:Y:S01]  /*3600*/  FMUL.FTZ R2, R3, R66 ;  /* 0x0000004203027220 */ /* 0x000fe20000410000 */
[----:B------:R-:W-:Y:S03]  /*3610*/  MUFU.SIN R81, R23 ;  /* 0x0000001700517308 */ /* 0x000fe60000000400 */
[----:B------:R-:W-:Y:S01]  /*3620*/  FMUL.RZ R97, R2, 0.15915493667125701904 ;  /* 0x3e22f98302617820 */ /* 0x000fe2000040c000 */
[----:B------:R-:W-:-:S04]  /*3630*/  SHF.L.U32 R2, R69, 0x2, RZ ;  /* 0x0000000245027819 */ /* 0x000fc800000006ff */
[----:B------:R0:W-:Y:S01]  /*3640*/  MUFU.COS R87, R23 ;  /* 0x0000001700577308 */ /* 0x0001e20000000000 */
[----:B------:R-:W-:-:S04]  /*3650*/  LOP3.LUT R2, R2, 0xffffff80, RZ, 0xc0, !PT ;  /* 0xffffff8002027812 */ /* 0x000fc800078ec0ff */
[----:B------:R-:W-:-:S03]  /*3660*/  IADD3 R2, R2, R67, RZ ;  /* 0x0000004302027210 */ /* 0x000fc60007ffe0ff */
[----:B------:R-:W-:Y:S01]  /*3670*/  MUFU.SIN R98, R21 ;  /* 0x0000001500627308 */ /* 0x000fe20000000400 */
[----:B0-----:R-:W-:Y:S01]  /*3680*/  IMAD R23, R79, UR18, RZ ;  /* 0x000000124f177c24 */ /* 0x001fe2000f8e02ff */
[----:B------:R-:W-:Y:S01]  /*3690*/  LEA R125, R2, UR5, 0x4 ;  /* 0x00000005027d7c11 */ /* 0x000fe2000f8e20ff */
[----:B------:R-:W-:Y:S02]  /*36a0*/  IMAD R2, R67, 0x3, R2 ;  /* 0x0000000343027824 */ /* 0x000fe400078e0202 */
[----:B------:R-:W-:Y:S02]  /*36b0*/  IMAD R23, R94, UR19, R23 ;  /* 0x000000135e177c24 */ /* 0x000fe4000f8e0217 */
[----:B---3--:R0:W-:Y:S01]  /*36c0*/  STS.128 [R125], R4 ;  /* 0x000000047d007388 */ /* 0x0081e20000000c00 */
[----:B------:R-:W-:Y:S01]  /*36d0*/  MUFU.COS R114, R21 ;  /* 0x0000001500727308 */ /* 0x000fe20000000000 */
[----:B------:R-:W-:Y:S02]  /*36e0*/  LEA R2, R2, UR5, 0x4 ;  /* 0x0000000502027c11 */ /* 0x000fe4000f8e20ff */
[----:B----4-:R1:W-:Y:S04]  /*36f0*/  STS.128 [R125+0x200], R8 ;  /* 0x000200087d007388 */ /* 0x0103e80000000c00 */
[----:B------:R2:W-:Y:S01]  /*3700*/  STS.128 [R125+0x400], R12 ;  /* 0x0004000c7d007388 */ /* 0x0005e20000000c00 */
[----:B------:R-:W-:Y:S03]  /*3710*/  MUFU.SIN R93, R20 ;  /* 0x00000014005d7308 */ /* 0x000fe60000000400 */
[----:B------:R-:W-:Y:S01]  /*3720*/  STS.128 [R125+0x600], R16 ;  /* 0x000600107d007388 */ /* 0x000fe20000000c00 */
[----:B0-----:R-:W-:-:S04]  /*3730*/  FMUL.FTZ R4, R117, R64 ;  /* 0x0000004075047220 */ /* 0x001fc80000410000 */
[----:B------:R0:W-:Y:S01]  /*3740*/  MUFU.COS R95, R20 ;  /* 0x00000014005f7308 */ /* 0x0001e20000000000 */
[----:B------:R-:W-:-:S04]  /*3750*/  FMUL.FTZ R5, R3, R62 ;  /* 0x0000003e03057220 */ /* 0x000fc80000410000 */
[----:B-1----:R-:W-:Y:S01]  /*3760*/  FMUL.RZ R9, R5, 0.15915493667125701904 ;  /* 0x3e22f98305097820 */ /* 0x002fe2000040c000 */
[----:B------:R-:W-:Y:S02]  /*3770*/  FMUL.FTZ R5, R117, R62 ;  /* 0x0000003e75057220 */ /* 0x000fe40000410000 */
[----:B------:R-:W-:Y:S01]  /*3780*/  MUFU.SIN R89, R96 ;  /* 0x0000006000597308 */ /* 0x000fe20000000400 */
[----:B0-----:R-:W-:-:S05]  /*3790*/  IMAD.WIDE.U32 R20, R94, UR18, RZ ;  /* 0x000000125e147c25 */ /* 0x001fca000f8e00ff */
[----:B------:R-:W-:Y:S01]  /*37a0*/  IADD3 R21, R21, R23, RZ ;  /* 0x0000001715157210 */ /* 0x000fe20007ffe0ff */
[----:B------:R-:W-:Y:S01]  /*37b0*/  FMUL.FTZ R23, R3, R64 ;  /* 0x0000004003177220 */ /* 0x000fe20000410000 */
[----:B------:R-:W-:Y:S03]  /*37c0*/  MUFU.COS R91, R96 ;  /* 0x00000060005b7308 */ /* 0x000fe60000000000 */
[----:B------:R-:W-:Y:S01]  /*37d0*/  FMUL.RZ R126, R23, 0.15915493667125701904 ;  /* 0x3e22f983177e7820 */ /* 0x000fe2000040c000 */
[----:B------:R-:W-:-:S04]  /*37e0*/  IMAD R23, R22, UR20, RZ ;  /* 0x0000001416177c24 */ /* 0x000fc8000f8e02ff */
[----:B------:R-:W-:Y:S01]  /*37f0*/  MUFU.SIN R85, R97 ;  /* 0x0000006100557308 */ /* 0x000fe20000000400 */
[----:B------:R-:W-:-:S07]  /*3800*/  IMAD R129, R0, UR21, R23 ;  /* 0x0000001500817c24 */ /* 0x000fce000f8e0217 */
[----:B------:R0:W-:Y:S08]  /*3810*/  MUFU.COS R113, R97 ;  /* 0x0000006100717308 */ /* 0x0001f00000000000 */
[----:B------:R-:W1:Y:S01]  /*3820*/  MUFU.EX2 R112, R112 ;  /* 0x0000007000707308 */ /* 0x000e620000000800 */
[----:B0-----:R-:W-:Y:S01]  /*3830*/  IMAD.WIDE.U32 R96, R0, UR20, R20 ;  /* 0x0000001400607c25 */ /* 0x001fe2000f8e0014 */
[----:B------:R-:W-:Y:S01]  /*3840*/  NOP ;  /* 0x0000000000007918 */ /* 0x000fe20000000000 */
[----:B------:R-:W0:Y:S05]  /*3850*/  LDS.128 R20, [R2] ;  /* 0x0000000002147984 */ /* 0x000e2a0000000c00 */
[----:B------:R-:W3:Y:S01]  /*3860*/  MUFU.EX2 R101, R101 ;  /* 0x0000006500657308 */ /* 0x000ee20000000800 */
[----:B------:R-:W-:-:S02]  /*3870*/  IADD3 R7, R97, R129, RZ ;  /* 0x0000008161077210 */ /* 0x000fc40007ffe0ff */
[----:B--2---:R-:W-:-:S04]  /*3880*/  LEA R12, P0, R96, UR22, 0x3 ;  /* 0x00000016600c7c11 */ /* 0x004fc8000f8018ff */
[----:B------:R-:W-:Y:S01]  /*3890*/  LEA.HI.X R13, R96, UR23, R7, 0x3, P0 ;  /* 0x00000017600d7c11 */ /* 0x000fe200080f1c07 */
[----:B------:R-:W2:Y:S01]  /*38a0*/  MUFU.EX2 R105, R105 ;  /* 0x0000006900697308 */ /* 0x000ea20000000800 */
[C---:B-1----:R-:W-:Y:S01]  /*38b0*/  FMUL.FTZ R91, R112.reuse, R91 ;  /* 0x0000005b705b7220 */ /* 0x042fe20000410000 */
[----:B------:R-:W-:Y:S01]  /*38c0*/  FMUL.FTZ R89, R112, R89 ;  /* 0x0000005970597220 */ /* 0x000fe20000410000 */
[----:B------:R-:W-:-:S04]  /*38d0*/  FMUL.FTZ R7, R3, R60 ;  /* 0x0000003c03077220 */ /* 0x000fc80000410000 */
[----:B------:R-:W-:Y:S01]  /*38e0*/  FMUL.RZ R14, R7, 0.15915493667125701904 ;  /* 0x3e22f983070e7820 */ /* 0x000fe2000040c000 */
[----:B------:R-:W1:Y:S01]  /*38f0*/  MUFU.EX2 R103, R103 ;  /* 0x0000006700677308 */ /* 0x000e620000000800 */
[C---:B---3--:R-:W-:Y:S01]  /*3900*/  FMUL.FTZ R108, R101.reuse, R108 ;  /* 0x0000006c656c7220 */ /* 0x048fe20000410000 */
[----:B------:R-:W-:-:S06]  /*3910*/  FMUL.FTZ R109, R101, R109 ;  /* 0x0000006d656d7220 */ /* 0x000fcc0000410000 */
[----:B------:R-:W3:Y:S01]  /*3920*/  MUFU.EX2 R121, R121 ;  /* 0x0000007900797308 */ /* 0x000ee20000000800 */
[C---:B--2---:R-:W-:Y:S01]  /*3930*/  FMUL.FTZ R107, R105.reuse, R107 ;  /* 0x0000006b696b7220 */ /* 0x044fe20000410000 */
[----:B------:R-:W-:-:S06]  /*3940*/  FMUL.FTZ R106, R105, R106 ;  /* 0x0000006a696a7220 */ /* 0x000fcc0000410000 */
[----:B------:R-:W2:Y:S01]  /*3950*/  MUFU.EX2 R99, R99 ;  /* 0x0000006300637308 */ /* 0x000ea20000000800 */
[C---:B-1----:R-:W-:Y:S01]  /*3960*/  FMUL.FTZ R105, R103.reuse, R122 ;  /* 0x0000007a67697220 */ /* 0x042fe20000410000 */
[----:B------:R-:W-:Y:S01]  /*3970*/  FMUL.FTZ R104, R103, R104 ;  /* 0x0000006867687220 */ /* 0x000fe20000410000 */
[----:B0-----:R-:W-:-:S05]  /*3980*/  HADD2.F32 R112, -RZ, R20.H0_H0 ;  /* 0x20000014ff707230 */ /* 0x001fca0000004100 */
[----:B------:R-:W0:Y:S01]  /*3990*/  MUFU.EX2 R83, R83 ;  /* 0x0000005300537308 */ /* 0x000e220000000800 */
[----:B------:R-:W-:Y:S02]  /*39a0*/  HADD2.F32 R20, -RZ, R20.H1_H1 ;  /* 0x30000014ff147230 */ /* 0x000fe40000004100 */
[----:B---3--:R-:W-:Y:S01]  /*39b0*/  FMUL.FTZ R103, R121, R115 ;  /* 0x0000007379677220 */ /* 0x008fe20000410000 */
[--C-:B------:R-:W-:Y:S02]  /*39c0*/  HADD2.F32 R115, -RZ, R21.reuse.H1_H1 ;  /* 0x30000015ff737230 */ /* 0x100fe40000004100 */
[C---:B------:R-:W-:Y:S01]  /*39d0*/  FMUL.FTZ R112, R39.reuse, R112 ;  /* 0x0000007027707220 */ /* 0x040fe20000410000 */
[----:B------:R-:W-:Y:S02]  /*39e0*/  HADD2.F32 R21, -RZ, R21.H0_H0 ;  /* 0x20000015ff157230 */ /* 0x000fe40000004100 */
[----:B------:R-:W-:Y:S01]  /*39f0*/  FMUL.FTZ R20, R39, R20 ;  /* 0x0000001427147220 */ /* 0x000fe20000410000 */
[----:B------:R-:W-:Y:S01]  /*3a00*/  FMUL.FTZ R102, R121, R102 ;  /* 0x0000006679667220 */ /* 0x000fe20000410000 */
[----:B------:R-:W1:Y:S01]  /*3a10*/  MUFU.EX2 R118, R118 ;  /* 0x0000007600767308 */ /* 0x000e620000000800 */
[-C--:B------:R-:W-:Y:S01]  /*3a20*/  FMUL.FTZ R11, R112, R108.reuse ;  /* 0x0000006c700b7220 */ /* 0x080fe20000410000 */
[----:B------:R-:W-:Y:S01]  /*3a30*/  FMUL.FTZ R7, R20, R108 ;  /* 0x0000006c14077220 */ /* 0x000fe20000410000 */
[C---:B--2---:R-:W-:Y:S01]  /*3a40*/  FMUL.FTZ R111, R99.reuse, R111 ;  /* 0x0000006f636f7220 */ /* 0x044fe20000410000 */
[----:B------:R-:W-:Y:S01]  /*3a50*/  FMUL.FTZ R110, R99, R110 ;  /* 0x0000006e636e7220 */ /* 0x000fe20000410000 */
[----:B------:R-:W-:Y:S01]  /*3a60*/  FMUL.FTZ R115, R38, R115 ;  /* 0x0000007326737220 */ /* 0x000fe20000410000 */
[----:B------:R-:W-:-:S02]  /*3a70*/  FFMA.FTZ R7, R112, R109, -R7 ;  /* 0x0000006d70077223 */ /* 0x000fc40000010807 */
[----:B------:R-:W-:Y:S01]  /*3a80*/  MUFU.SIN R123, R126 ;  /* 0x0000007e007b7308 */ /* 0x000fe20000000400 */
[C---:B0-----:R-:W-:Y:S01]  /*3a90*/  FMUL.FTZ R99, R83.reuse, R114 ;  /* 0x0000007253637220 */ /* 0x041fe20000410000 */
[----:B------:R-:W-:Y:S01]  /*3aa0*/  FMUL.FTZ R98, R83, R98 ;  /* 0x0000006253627220 */ /* 0x000fe20000410000 */
[----:B------:R-:W-:-:S05]  /*3ab0*/  FMUL.FTZ R114, R38, R21 ;  /* 0x0000001526727220 */ /* 0x000fca0000410000 */
[----:B------:R-:W-:Y:S01]  /*3ac0*/  MUFU.COS R127, R126 ;  /* 0x0000007e007f7308 */ /* 0x000fe20000000000 */
[C---:B-1----:R-:W-:Y:S01]  /*3ad0*/  FMUL.FTZ R96, R118.reuse, R81 ;  /* 0x0000005176607220 */ /* 0x042fe20000410000 */
[----:B------:R-:W-:Y:S01]  /*3ae0*/  FMUL.FTZ R97, R118, R87 ;  /* 0x0000005776617220 */ /* 0x000fe20000410000 */
[--C-:B------:R-:W-:Y:S02]  /*3af0*/  HADD2.F32 R118, -RZ, R22.reuse.H1_H1 ;  /* 0x30000016ff767230 */ /* 0x100fe40000004100 */
[----:B------:R-:W-:-:S03]  /*3b00*/  HADD2.F32 R22, -RZ, R22.H0_H0 ;  /* 0x20000016ff167230 */ /* 0x000fc60000004100 */
[----:B------:R-:W0:Y:S01]  /*3b10*/  MUFU.EX2 R4, R4 ;  /* 0x0000000400047308 */ /* 0x000e220000000800 */
[----:B------:R-:W-:-:S07]  /*3b20*/  FMUL.FTZ R118, R37, R118 ;  /* 0x0000007625767220 */ /* 0x000fce0000410000 */
[----:B------:R-:W1:Y:S08]  /*3b30*/  MUFU.EX2 R120, R120 ;  /* 0x0000007800787308 */ /* 0x000e700000000800 */
[----:B------:R-:W-:Y:S01]  /*3b40*/  MUFU.COS R8, R9 ;  /* 0x0000000900087308 */ /* 0x000fe20000000000 */
[C---:B0-----:R-:W-:Y:S01]  /*3b50*/  FMUL.FTZ R83, R4.reuse, R127 ;  /* 0x0000007f04537220 */ /* 0x041fe20000410000 */
[----:B------:R-:W-:Y:S01]  /*3b60*/  FMUL.FTZ R81, R4, R123 ;  /* 0x0000007b04517220 */ /* 0x000fe20000410000 */
[----:B------:R-:W-:-:S04]  /*3b70*/  FFMA.FTZ R4, R20, R109, R11 ;  /* 0x0000006d14047223 */ /* 0x000fc8000001000b */
[----:B------:R-:W-:Y:S01]  /*3b80*/  FADD.FTZ R11, R115, R4 ;  /* 0x00000004730b7221 */ /* 0x000fe20000010000 */
[----:B------:R-:W0:Y:S01]  /*3b90*/  MUFU.EX2 R5, R5 ;  /* 0x0000000500057308 */ /* 0x000e220000000800 */
[C---:B-1----:R-:W-:Y:S01]  /*3ba0*/  FMUL.FTZ R87, R120.reuse, R113 ;  /* 0x0000007178577220 */ /* 0x042fe20000410000 */
[----:B------:R-:W-:Y:S01]  /*3bb0*/  FMUL.FTZ R85, R120, R85 ;  /* 0x0000005578557220 */ /* 0x000fe20000410000 */
[----:B------:R-:W-:-:S05]  /*3bc0*/  FMUL.FTZ R120, R117, R58 ;  /* 0x0000003a75787220 */ /* 0x000fca0000410000 */
[----:B------:R1:W2:Y:S08]  /*3bd0*/  MUFU.SIN R6, R9 ;  /* 0x0000000900067308 */ /* 0x0002b00000000400 */
[----:B------:R-:W3:Y:S01]  /*3be0*/  MUFU.EX2 R116, R116 ;  /* 0x0000007400747308 */ /* 0x000ee20000000800 */
[----:B0-----:R-:W-:Y:S01]  /*3bf0*/  FMUL.FTZ R113, R5, R8 ;  /* 0x0000000805717220 */ /* 0x001fe20000410000 */
[----:B------:R-:W-:Y:S01]  /*3c00*/  FADD.FTZ R8, R114, R7 ;  /* 0x0000000772087221 */ /* 0x000fe20000010000 */
[----:B-1----:R-:W-:-:S05]  /*3c10*/  FMUL.FTZ R9, R117, R60 ;  /* 0x0000003c75097220 */ /* 0x002fca0000410000 */
[----:B------:R-:W0:Y:S01]  /*3c20*/  MUFU.EX2 R119, R119 ;  /* 0x0000007700777308 */ /* 0x000e220000000800 */
[----:B--2---:R-:W-:Y:S02]  /*3c30*/  FMUL.FTZ R21, R5, R6 ;  /* 0x0000000605157220 */ /* 0x004fe40000410000 */
[----:B------:R-:W1:Y:S05]  /*3c40*/  LDS.128 R4, [R2+0x10] ;  /* 0x0000100002047984 */ /* 0x000e6a0000000c00 */
[----:B------:R-:W-:Y:S01]  /*3c50*/  MUFU.SIN R10, R14 ;  /* 0x0000000e000a7308 */ /* 0x000fe20000000400 */
[C---:B---3--:R-:W-:Y:S01]  /*3c60*/  FMUL.FTZ R95, R116.reuse, R95 ;  /* 0x0000005f745f7220 */ /* 0x048fe20000410000 */
[----:B------:R-:W-:-:S06]  /*3c70*/  FMUL.FTZ R93, R116, R93 ;  /* 0x0000005d745d7220 */ /* 0x000fcc0000410000 */
[----:B------:R2:W-:Y:S01]  /*3c80*/  MUFU.COS R116, R14 ;  /* 0x0000000e00747308 */ /* 0x0005e20000000000 */
[----:B0-----:R-:W-:Y:S01]  /*3c90*/  FMUL.FTZ R101, R119, R124 ;  /* 0x0000007c77657220 */ /* 0x001fe20000410000 */
[----:B------:R-:W-:Y:S01]  /*3ca0*/  FMUL.FTZ R124, R117, R56 ;  /* 0x00000038757c7220 */ /* 0x000fe20000410000 */
[----:B------:R-:W-:Y:S01]  /*3cb0*/  FMUL.FTZ R117, R37, R22 ;  /* 0x0000001625757220 */ /* 0x000fe20000410000 */
[----:B------:R-:W-:Y:S01]  /*3cc0*/  FMUL.FTZ R100, R119, R100 ;  /* 0x0000006477647220 */ /* 0x000fe20000410000 */
[----:B------:R-:W-:-:S03]  /*3cd0*/  HADD2.F32 R119, -RZ, R23.H1_H1 ;  /* 0x30000017ff777230 */ /* 0x000fc60000004100 */
[----:B------:R-:W0:Y:S01]  /*3ce0*/  MUFU.EX2 R9, R9 ;  /* 0x0000000900097308 */ /* 0x000e220000000800 */
[----:B--2---:R-:W-:Y:S01]  /*3cf0*/  FMUL.FTZ R14, R106, R11 ;  /* 0x0000000b6a0e7220 */ /* 0x004fe20000410000 */
[----:B------:R-:W-:-:S03]  /*3d00*/  FMUL.FTZ R119, R36, R119 ;  /* 0x0000007724777220 */ /* 0x000fc60000410000 */
[-C--:B------:R-:W-:Y:S01]  /*3d10*/  FFMA.FTZ R14, R107, R8.reuse, -R14 ;  /* 0x000000086b0e7223 */ /* 0x080fe2000001080e */
[----:B------:R-:W-:Y:S02]  /*3d20*/  FMUL.FTZ R8, R106, R8 ;  /* 0x000000086a087220 */ /* 0x000fe40000410000 */
[----:B------:R-:W-:Y:S01]  /*3d30*/  MUFU.EX2 R120, R120 ;  /* 0x0000007800787308 */ /* 0x000fe20000000800 */
[----:B------:R-:W-:Y:S01]  /*3d40*/  FADD.FTZ R14, R117, R14 ;  /* 0x0000000e750e7221 */ /* 0x000fe20000010000 */
[----:B------:R-:W-:Y:S01]  /*3d50*/  FFMA.FTZ R11, R107, R11, R8 ;  /* 0x0000000b6b0b7223 */ /* 0x000fe20000010008 */
[----:B------:R-:W-:Y:S02]  /*3d60*/  FMUL.FTZ R8, R3, R58 ;  /* 0x0000003a03087220 */ /* 0x000fe40000410000 */
[----:B------:R-:W-:Y:S02]  /*3d70*/  FMUL.FTZ R15, R104, R14 ;  /* 0x0000000e680f7220 */ /* 0x000fe40000410000 */
[----:B------:R-:W-:Y:S01]  /*3d80*/  FMUL.RZ R17, R8, 0.15915493667125701904 ;  /* 0x3e22f98308117820 */ /* 0x000fe2000040c000 */
[----:B------:R-:W-:Y:S01]  /*3d90*/  FADD.FTZ R8, R118, R11 ;  /* 0x0000000b76087221 */ /* 0x000fe20000010000 */
[C---:B0-----:R-:W-:Y:S01]  /*3da0*/  FMUL.FTZ R22, R9.reuse, R10 ;  /* 0x0000000a09167220 */ /* 0x041fe20000410000 */
[----:B------:R-:W-:Y:S01]  /*3db0*/  FMUL.FTZ R116, R9, R116 ;  /* 0x0000007409747220 */ /* 0x000fe20000410000 */
[----:B------:R-:W-:-:S02]  /*3dc0*/  HADD2.F32 R9, -RZ, R23.H0_H0 ;  /* 0x20000017ff097230 */ /* 0x000fc40000004100 */
[-C--:B------:R-:W-:Y:S01]  /*3dd0*/  FMUL.FTZ R10, R104, R8.reuse ;  /* 0x00000008680a7220 */ /* 0x080fe20000410000 */
[----:B------:R-:W-:Y:S01]  /*3de0*/  FFMA.FTZ R18, R105, R8, R15 ;  /* 0x0000000869127223 */ /* 0x000fe2000001000f */
[----:B------:R-:W-:Y:S01]  /*3df0*/  FMUL.FTZ R15, R111, R108 ;  /* 0x0000006c6f0f7220 */ /* 0x000fe20000410000 */
[----:B------:R-:W-:Y:S01]  /*3e00*/  FMUL.FTZ R8, R3, R56 ;  /* 0x0000003803087220 */ /* 0x000fe20000410000 */
[----:B------:R-:W-:Y:S01]  /*3e10*/  FFMA.FTZ R16, R105, R14, -R10 ;  /* 0x0000000e69107223 */ /* 0x000fe2000001080a */
[C---:B------:R-:W-:Y:S01]  /*3e20*/  FMUL.FTZ R10, R110.reuse, R108 ;  /* 0x0000006c6e0a7220 */ /* 0x040fe20000410000 */
[----:B------:R-:W-:Y:S01]  /*3e30*/  FFMA.FTZ R14, R110, R109, R15 ;  /* 0x0000006d6e0e7223 */ /* 0x000fe2000001000f */
[----:B------:R-:W-:Y:S01]  /*3e40*/  FMUL.FTZ R23, R36, R9 ;  /* 0x0000000924177220 */ /* 0x000fe20000410000 */
[----:B------:R-:W-:Y:S01]  /*3e50*/  FMUL.RZ R127, R8, 0.15915493667125701904 ;  /* 0x3e22f983087f7820 */ /* 0x000fe2000040c000 */
[----:B------:R-:W-:Y:S01]  /*3e60*/  FFMA.FTZ R10, R111, R109, -R10 ;  /* 0x0000006d6f0a7223 */ /* 0x000fe2000001080a */
[----:B------:R-:W-:Y:S01]  /*3e70*/  FMUL.FTZ R8, R106, R14 ;  /* 0x0000000e6a087220 */ /* 0x000fe20000410000 */
[----:B------:R-:W0:Y:S01]  /*3e80*/  MUFU.COS R3, R17 ;  /* 0x0000001100037308 */ /* 0x000e220000000000 */
[----:B------:R-:W-:Y:S01]  /*3e90*/  FADD.FTZ R16, R23, R16 ;  /* 0x0000001017107221 */ /* 0x000fe20000010000 */
[----:B------:R-:W-:Y:S01]  /*3ea0*/  FADD.FTZ R18, R119, R18 ;  /* 0x0000001277127221 */ /* 0x000fe20000010000 */
[----:B------:R-:W-:Y:S01]  /*3eb0*/  FFMA.FTZ R9, R107, R10, -R8 ;  /* 0x0000000a6b097223 */ /* 0x000fe20000010808 */
[----:B-1----:R-:W-:-:S02]  /*3ec0*/  HADD2.F32 R8, -RZ, R4.H1_H1 ;  /* 0x30000004ff087230 */ /* 0x002fc40000004100 */
[----:B------:R-:W-:Y:S01]  /*3ed0*/  FMUL.FTZ R10, R106, R10 ;  /* 0x0000000a6a0a7220 */ /* 0x000fe20000410000 */
[----:B------:R-:W-:Y:S01]  /*3ee0*/  FMUL.FTZ R122, R102, R18 ;  /* 0x00000012667a7220 */ /* 0x000fe20000410000 */
[----:B------:R-:W-:Y:S01]  /*3ef0*/  HADD2.F32 R4, -RZ, R4.H0_H0 ;  /* 0x20000004ff047230 */ /* 0x000fe20000004100 */
[----:B------:R1:W2:Y:S01]  /*3f00*/  MUFU.SIN R11, R17 ;  /* 0x00000011000b7308 */ /* 0x0002a20000000400 */
[----:B------:R-:W-:Y:S01]  /*3f10*/  FMUL.FTZ R123, R35, R8 ;  /* 0x00000008237b7220 */ /* 0x000fe20000410000 */
[----:B------:R-:W-:Y:S01]  /*3f20*/  FFMA.FTZ R10, R107, R14, R10 ;  /* 0x0000000e6b0a7223 */ /* 0x000fe2000001000a */
[----:B------:R-:W-:Y:S02]  /*3f30*/  HADD2.F32 R125, -RZ, R5.H0_H0 ;  /* 0x20000005ff7d7230 */ /* 0x000fe40000004100 */
[----:B------:R-:W-:Y:S01]  /*3f40*/  FMUL.FTZ R121, R35, R4 ;  /* 0x0000000423797220 */ /* 0x000fe20000410000 */
[--C-:B------:R-:W-:Y:S02]  /*3f50*/  HADD2.F32 R131, -RZ, R7.reuse.H1_H1 ;  /* 0x30000007ff837230 */ /* 0x100fe40000004100 */
[----:B------:R-:W-:Y:S01]  /*3f60*/  FMUL.FTZ R4, R104, R10 ;  /* 0x0000000a68047220 */ /* 0x000fe20000410000 */
[----:B------:R-:W-:-:S02]  /*3f70*/  HADD2.F32 R7, -RZ, R7.H0_H0 ;  /* 0x20000007ff077230 */ /* 0x000fc40000004100 */
[----:B------:R-:W-:Y:S01]  /*3f80*/  FMUL.FTZ R125, R34, R125 ;  /* 0x0000007d227d7220 */ /* 0x000fe20000410000 */
[-C--:B-1----:R-:W-:Y:S01]  /*3f90*/  FMUL.FTZ R17, R102, R16.reuse ;  /* 0x0000001066117220 */ /* 0x082fe20000410000 */
[C---:B------:R-:W-:Y:S01]  /*3fa0*/  FFMA.FTZ R16, R103.reuse, R16, -R122 ;  /* 0x0000001067107223 */ /* 0x040fe2000001087a */
[----:B0-----:R-:W-:Y:S01]  /*3fb0*/  FMUL.FTZ R122, R120, R3 ;  /* 0x00000003787a7220 */ /* 0x001fe20000410000 */
[-C--:B------:R-:W-:Y:S01]  /*3fc0*/  FMUL.FTZ R3, R104, R9.reuse ;  /* 0x0000000968037220 */ /* 0x080fe20000410000 */
[----:B------:R-:W-:Y:S01]  /*3fd0*/  FFMA.FTZ R18, R103, R18, R17 ;  /* 0x0000001267127223 */ /* 0x000fe20000010011 */
[----:B------:R-:W-:Y:S01]  /*3fe0*/  FADD.FTZ R16, R121, R16 ;  /* 0x0000001079107221 */ /* 0x000fe20000010000 */
[C---:B------:R-:W-:Y:S01]  /*3ff0*/  FFMA.FTZ R4, R105.reuse, R9, -R4 ;  /* 0x0000000969047223 */ /* 0x040fe20000010804 */
[----:B------:R-:W-:Y:S01]  /*4000*/  FFMA.FTZ R14, R105, R10, R3 ;  /* 0x0000000a690e7223 */ /* 0x000fe20000010003 */
[----:B------:R-:W-:Y:S01]  /*4010*/  FADD.FTZ R18, R123, R18 ;  /* 0x000000127b127221 */ /* 0x000fe20000010000 */
[----:B--2---:R-:W-:Y:S01]  /*4020*/  FMUL.FTZ R120, R120, R11 ;  /* 0x0000000b78787220 */ /* 0x004fe20000410000 */
[----:B------:R-:W-:Y:S01]  /*4030*/  HADD2.F32 R3, -RZ, R5.H1_H1 ;  /* 0x30000005ff037230 */ /* 0x000fe20000004100 */
[----:B------:R-:W-:Y:S01]  /*4040*/  MUFU.SIN R15, R127 ;  /* 0x0000007f000f7308 */ /* 0x000fe20000000400 */
[----:B------:R-:W-:Y:S01]  /*4050*/  FMUL.FTZ R8, R100, R18 ;  /* 0x0000001264087220 */ /* 0x000fe20000410000 */
[----:B------:R-:W-:-:S02]  /*4060*/  FMUL.FTZ R131, R32, R131 ;  /* 0x0000008320837220 */ /* 0x000fc40000410000 */
[----:B------:R-:W-:Y:S01]  /*4070*/  FMUL.FTZ R126, R34, R3 ;  /* 0x00000003227e7220 */ /* 0x000fe20000410000 */
[-C--:B------:R-:W-:Y:S01]  /*4080*/  FFMA.FTZ R128, R101, R16.reuse, -R8 ;  /* 0x0000001065807223 */ /* 0x080fe20000010808 */
[----:B------:R-:W-:Y:S01]  /*4090*/  FMUL.FTZ R16, R100, R16 ;  /* 0x0000001064107220 */ /* 0x000fe20000410000 */
[----:B------:R-:W0:Y:S01]  /*40a0*/  LDS.128 R8, [R2+0x20] ;  /* 0x0000200002087984 */ /* 0x000e220000000c00 */
[----:B------:R-:W-:Y:S01]  /*40b0*/  MUFU.EX2 R124, R124 ;  /* 0x0000007c007c7308 */ /* 0x000fe20000000800 */
[----:B------:R-:W-:Y:S01]  /*40c0*/  FADD.FTZ R128, R125, R128 ;  /* 0x000000807d807221 */ /* 0x000fe20000010000 */
[----:B------:R-:W-:Y:S01]  /*40d0*/  FFMA.FTZ R5, R101, R18, R16 ;  /* 0x0000001265057223 */ /* 0x000fe20000010010 */
[C---:B------:R-:W-:Y:S01]  /*40e0*/  FMUL.FTZ R16, R102.reuse, R14 ;  /* 0x0000000e66107220 */ /* 0x040fe20000410000 */
[----:B------:R-:W-:Y:S01]  /*40f0*/  FMUL.FTZ R18, R102, R4 ;  /* 0x0000000466127220 */ /* 0x000fe20000410000 */
[----:B------:R-:W-:Y:S01]  /*4100*/  FMUL.FTZ R132, R98, R128 ;  /* 0x0000008062847220 */ /* 0x000fe20000410000 */
[----:B------:R-:W-:Y:S01]  /*4110*/  FADD.FTZ R5, R126, R5 ;  /* 0x000000057e057221 */ /* 0x000fe20000010000 */
[----:B------:R-:W-:Y:S01]  /*4120*/  FFMA.FTZ R16, R103, R4, -R16 ;  /* 0x0000000467107223 */ /* 0x000fe20000010810 */
[----:B------:R-:W1:Y:S01]  /*4130*/  MUFU.COS R127, R127 ;  /* 0x0000007f007f7308 */ /* 0x000e620000000000 */
[----:B------:R-:W-:-:S02]  /*4140*/  HADD2.F32 R4, -RZ, R6.H0_H0 ;  /* 0x20000006ff047230 */ /* 0x000fc40000004100 */
[-C--:B------:R-:W-:Y:S01]  /*4150*/  FMUL.FTZ R130, R98, R5.reuse ;  /* 0x0000000562827220 */ /* 0x080fe20000410000 */
[----:B------:R-:W-:Y:S01]  /*4160*/  FFMA.FTZ R5, R99, R5, R132 ;  /* 0x0000000563057223 */ /* 0x000fe20000010084 */
[----:B------:R-:W-:Y:S01]  /*4170*/  FFMA.FTZ R18, R103, R14, R18 ;  /* 0x0000000e67127223 */ /* 0x000fe20000010012 */
[C---:B------:R-:W-:Y:S01]  /*4180*/  FMUL.FTZ R3, R100.reuse, R16 ;  /* 0x0000001064037220 */ /* 0x040fe20000410000 */
[----:B------:R-:W-:Y:S01]  /*4190*/  FFMA.FTZ R130, R99, R128, -R130 ;  /* 0x0000008063827223 */ /* 0x000fe20000010882 */
[----:B------:R-:W-:Y:S02]  /*41a0*/  HADD2.F32 R128, -RZ, R6.H1_H1 ;  /* 0x30000006ff807230 */ /* 0x000fe40000004100 */
[----:B------:R-:W-:Y:S01]  /*41b0*/  FMUL.FTZ R129, R33, R4 ;  /* 0x0000000421817220 */ /* 0x000fe20000410000 */
[-C--:B------:R-:W-:Y:S01]  /*41c0*/  FMUL.FTZ R4, R100, R18.reuse ;  /* 0x0000001264047220 */ /* 0x080fe20000410000 */
[----:B------:R-:W-:Y:S01]  /*41d0*/  FFMA.FTZ R3, R101, R18, R3 ;  /* 0x0000001265037223 */ /* 0x000fe20000010003 */
[----:B------:R-:W-:Y:S01]  /*41e0*/  FMUL.FTZ R128, R33, R128 ;  /* 0x0000008021807220 */ /* 0x000fe20000410000 */
[----:B------:R-:W-:Y:S01]  /*41f0*/  FADD.FTZ R130, R129, R130 ;  /* 0x0000008281827221 */ /* 0x000fe20000010000 */
[----:B------:R-:W-:-:S02]  /*4200*/  FFMA.FTZ R4, R101, R16, -R4 ;  /* 0x0000001065047223 */ /* 0x000fc40000010804 */
[----:B------:R-:W-:Y:S01]  /*4210*/  FADD.FTZ R5, R128, R5 ;  /* 0x0000000580057221 */ /* 0x000fe20000010000 */
[-C--:B------:R-:W-:Y:S01]  /*4220*/  FMUL.FTZ R6, R96, R130.reuse ;  /* 0x0000008260067220 */ /* 0x080fe20000410000 */
[C---:B-1----:R-:W-:Y:S01]  /*4230*/  FMUL.FTZ R127, R124.reuse, R127 ;  /* 0x0000007f7c7f7220 */ /* 0x042fe20000410000 */
[----:B------:R-:W-:Y:S01]  /*4240*/  FMUL.FTZ R124, R124, R15 ;  /* 0x0000000f7c7c7220 */ /* 0x000fe20000410000 */
[-C--:B------:R-:W-:Y:S01]  /*4250*/  FMUL.FTZ R15, R96, R5.reuse ;  /* 0x00000005600f7220 */ /* 0x080fe20000410000 */
[C---:B------:R-:W-:Y:S01]  /*4260*/  FFMA.FTZ R14, R97.reuse, R5, R6 ;  /* 0x00000005610e7223 */ /* 0x040fe20000010006 */
[----:B------:R-:W-:Y:S02]  /*4270*/  FMUL.FTZ R6, R98, R3 ;  /* 0x0000000362067220 */ /* 0x000fe40000410000 */
[----:B------:R-:W-:Y:S01]  /*4280*/  FFMA.FTZ R15, R97, R130, -R15 ;  /* 0x00000082610f7223 */ /* 0x000fe2000001080f */
[----:B------:R-:W-:Y:S01]  /*4290*/  FMUL.FTZ R130, R32, R7 ;  /* 0x0000000720827220 */ /* 0x000fe20000410000 */
[----:B------:R-:W-:Y:S01]  /*42a0*/  FADD.FTZ R18, R131, R14 ;  /* 0x0000000e83127221 */ /* 0x000fe20000010000 */
[-C--:B------:R-:W-:Y:S01]  /*42b0*/  FFMA.FTZ R6, R99, R4.reuse, -R6 ;  /* 0x0000000463067223 */ /* 0x080fe20000010806 */
[----:B------:R-:W-:Y:S01]  /*42c0*/  FMUL.FTZ R14, R98, R4 ;  /* 0x00000004620e7220 */ /* 0x000fe20000410000 */
[----:B------:R-:W-:Y:S01]  /*42d0*/  FADD.FTZ R16, R130, R15 ;  /* 0x0000000f82107221 */ /* 0x000fe20000010000 */
[----:B------:R-:W-:Y:S01]  /*42e0*/  FMUL.FTZ R134, R93, R18 ;  /* 0x000000125d867220 */ /* 0x000fe20000410000 */
[----:B0-----:R-:W-:-:S02]  /*42f0*/  HADD2.F32 R4, -RZ, R8.H0_H0 ;  /* 0x20000008ff047230 */ /* 0x001fc40000004100 */
[----:B------:R-:W-:Y:S01]  /*4300*/  FFMA.FTZ R14, R99, R3, R14 ;  /* 0x00000003630e7223 */ /* 0x000fe2000001000e */
[----:B------:R-:W-:Y:S02]  /*4310*/  HADD2.F32 R132, -RZ, R8.H1_H1 ;  /* 0x30000008ff847230 */ /* 0x000fe40000004100 */
[-C--:B------:R-:W-:Y:S01]  /*4320*/  FMUL.FTZ R3, R93, R16.reuse ;  /* 0x000000105d037220 */ /* 0x080fe20000410000 */
[----:B------:R-:W-:Y:S01]  /*4330*/  FFMA.FTZ R134, R95, R16, -R134 ;  /* 0x000000105f867223 */ /* 0x000fe20000010886 */
[----:B------:R-:W-:Y:S01]  /*4340*/  FMUL.FTZ R133, R31, R4 ;  /* 0x000000041f857220 */ /* 0x000fe20000410000 */
[C---:B------:R-:W-:Y:S01]  /*4350*/  FMUL.FTZ R4, R96.reuse, R14 ;  /* 0x0000000e60047220 */ /* 0x040fe20000410000 */
[----:B------:R-:W-:Y:S01]  /*4360*/  FFMA.FTZ R5, R95, R18, R3 ;  /* 0x000000125f057223 */ /* 0x000fe20000010003 */
[----:B------:R-:W-:Y:S01]  /*4370*/  FMUL.FTZ R132, R31, R132 ;  /* 0x000000841f847220 */ /* 0x000fe20000410000 */
[----:B------:R-:W-:Y:S01]  /*4380*/  FADD.FTZ R134, R133, R134 ;  /* 0x0000008685867221 */ /* 0x000fe20000010000 */
[-C--:B------:R-:W-:Y:S01]  /*4390*/  FMUL.FTZ R3, R96, R6.reuse ;  /* 0x0000000660037220 */ /* 0x080fe20000410000 */
[----:B------:R-:W-:Y:S01]  /*43a0*/  FFMA.FTZ R8, R97, R6, -R4 ;  /* 0x0000000661087223 */ /* 0x000fe20000010804 */
[----:B------:R-:W-:Y:S01]  /*43b0*/  FADD.FTZ R4, R132, R5 ;  /* 0x0000000584047221 */ /* 0x000fe20000010000 */
[----:B------:R-:W-:Y:S01]  /*43c0*/  FMUL.FTZ R6, R89, R134 ;  /* 0x0000008659067220 */ /* 0x000fe20000410000 */
[----:B------:R-:W-:-:S02]  /*43d0*/  HADD2.F32 R135, -RZ, R9.H1_H1 ;  /* 0x30000009ff877230 */ /* 0x000fc40000004100 */
[----:B------:R-:W-:Y:S01]  /*43e0*/  FFMA.FTZ R14, R97, R14, R3 ;  /* 0x0000000e610e7223 */ /* 0x000fe20000010003 */
[-C--:B------:R-:W-:Y:S01]  /*43f0*/  FMUL.FTZ R18, R89, R4.reuse ;  /* 0x0000000459127220 */ /* 0x080fe20000410000 */
[----:B------:R-:W-:Y:S01]  /*4400*/  FFMA.FTZ R136, R91, R4, R6 ;  /* 0x000000045b887223 */ /* 0x000fe20000010006 */
[----:B------:R-:W-:Y:S01]  /*4410*/  HADD2.F32 R3, -RZ, R9.H0_H0 ;  /* 0x20000009ff037230 */ /* 0x000fe20000004100 */
[----:B------:R0:W1:Y:S01]  /*4420*/  LDS.128 R4, [R2+0x30] ;  /* 0x0000300002047984 */ /* 0x0000620000000c00 */
[C---:B------:R-:W-:Y:S01]  /*4430*/  FMUL.FTZ R135, R30.reuse, R135 ;  /* 0x000000871e877220 */ /* 0x040fe20000410000 */
[----:B------:R-:W-:Y:S01]  /*4440*/  FMUL.FTZ R16, R93, R14 ;  /* 0x0000000e5d107220 */ /* 0x000fe20000410000 */
[----:B------:R-:W-:Y:S01]  /*4450*/  FFMA.FTZ R9, R91, R134, -R18 ;  /* 0x000000865b097223 */ /* 0x000fe20000010812 */
[----:B------:R-:W-:Y:S01]  /*4460*/  FMUL.FTZ R134, R30, R3 ;  /* 0x000000031e867220 */ /* 0x000fe20000410000 */
[----:B------:R-:W-:Y:S01]  /*4470*/  FADD.FTZ R140, R135, R136 ;  /* 0x00000088878c7221 */ /* 0x000fe20000010000 */
[-C--:B------:R-:W-:Y:S01]  /*4480*/  FFMA.FTZ R16, R95, R8.reuse, -R16 ;  /* 0x000000085f107223 */ /* 0x080fe20000010810 */
[----:B------:R-:W-:Y:S01]  /*4490*/  FMUL.FTZ R18, R93, R8 ;  /* 0x000000085d127220 */ /* 0x000fe20000410000 */
[----:B------:R-:W-:-:S02]  /*44a0*/  HADD2.F32 R8, -RZ, R10.H0_H0 ;  /* 0x2000000aff087230 */ /* 0x000fc40000004100 */
[----:B------:R-:W-:Y:S01]  /*44b0*/  FADD.FTZ R138, R134, R9 ;  /* 0x00000009868a7221 */ /* 0x000fe20000010000 */
[----:B------:R-:W-:Y:S01]  /*44c0*/  FMUL.FTZ R142, R85, R140 ;  /* 0x0000008c558e7220 */ /* 0x000fe20000410000 */
[----:B------:R-:W-:Y:S02]  /*44d0*/  HADD2.F32 R136, -RZ, R10.H1_H1 ;  /* 0x3000000aff887230 */ /* 0x000fe40000004100 */
[----:B------:R-:W-:Y:S01]  /*44e0*/  FFMA.FTZ R18, R95, R14, R18 ;  /* 0x0000000e5f127223 */ /* 0x000fe20000010012 */
[-C--:B------:R-:W-:Y:S01]  /*44f0*/  FMUL.FTZ R3, R85, R138.reuse ;  /* 0x0000008a55037220 */ /* 0x080fe20000410000 */
[----:B------:R-:W-:Y:S01]  /*4500*/  FFMA.FTZ R142, R87, R138, -R142 ;  /* 0x0000008a578e7223 */ /* 0x000fe2000001088e */
[C---:B------:R-:W-:Y:S01]  /*4510*/  FMUL.FTZ R137, R29.reuse, R8 ;  /* 0x000000081d897220 */ /* 0x040fe20000410000 */
[----:B------:R-:W-:Y:S01]  /*4520*/  FMUL.FTZ R136, R29, R136 ;  /* 0x000000881d887220 */ /* 0x000fe20000410000 */
[----:B------:R-:W-:Y:S01]  /*4530*/  FFMA.FTZ R9, R87, R140, R3 ;  /* 0x0000008c57097223 */ /* 0x000fe20000010003 */
[----:B0-----:R-:W-:Y:S01]  /*4540*/  FMUL.FTZ R2, R89, R18 ;  /* 0x0000001259027220 */ /* 0x001fe20000410000 */
[----:B------:R-:W-:Y:S01]  /*4550*/  FADD.FTZ R142, R137, R142 ;  /* 0x0000008e898e7221 */ /* 0x000fe20000010000 */
[----:B------:R-:W-:-:S02]  /*4560*/  HADD2.F32 R139, -RZ, R11.H1_H1 ;  /* 0x3000000bff8b7230 */ /* 0x000fc40000004100 */
[----:B------:R-:W-:Y:S01]  /*4570*/  FADD.FTZ R8, R136, R9 ;  /* 0x0000000988087221 */ /* 0x000fe20000010000 */
[----:B------:R-:W-:Y:S01]  /*4580*/  FFMA.FTZ R2, R91, R16, -R2 ;  /* 0x000000105b027223 */ /* 0x000fe20000010802 */
[----:B------:R-:W-:Y:S01]  /*4590*/  FMUL.FTZ R10, R81, R142 ;  /* 0x0000008e510a7220 */ /* 0x000fe20000410000 */
[----:B------:R-:W-:Y:S02]  /*45a0*/  HADD2.F32 R3, -RZ, R11.H0_H0 ;  /* 0x2000000bff037230 */ /* 0x000fe40000004100 */
[----:B------:R-:W-:Y:S01]  /*45b0*/  FMUL.FTZ R16, R89, R16 ;  /* 0x0000001059107220 */ /* 0x000fe20000410000 */
[-C--:B------:R-:W-:Y:S01]  /*45c0*/  FMUL.FTZ R9, R81, R8.reuse ;  /* 0x0000000851097220 */ /* 0x080fe20000410000 */
[----:B------:R-:W-:Y:S01]  /*45d0*/  FFMA.FTZ R10, R83, R8, R10 ;  /* 0x00000008530a7223 */ /* 0x000fe2000001000a */
[C---:B------:R-:W-:Y:S01]  /*45e0*/  FMUL.FTZ R139, R28.reuse, R139 ;  /* 0x0000008b1c8b7220 */ /* 0x040fe20000410000 */
[----:B------:R-:W-:Y:S01]  /*45f0*/  FFMA.FTZ R16, R91, R18, R16 ;  /* 0x000000125b107223 */ /* 0x000fe20000010010 */
[----:B------:R-:W-:Y:S01]  /*4600*/  FFMA.FTZ R9, R83, R142, -R9 ;  /* 0x0000008e53097223 */ /* 0x000fe20000010809 */
[----:B------:R-:W-:Y:S01]  /*4610*/  FMUL.FTZ R138, R28, R3 ;  /* 0x000000031c8a7220 */ /* 0x000fe20000410000 */
[----:B------:R-:W-:Y:S01]  /*4620*/  FADD.FTZ R18, R139, R10 ;  /* 0x0000000a8b127221 */ /* 0x000fe20000010000 */
[C---:B------:R-:W-:Y:S01]  /*4630*/  FMUL.FTZ R8, R85.reuse, R16 ;  /* 0x0000001055087220 */ /* 0x040fe20000410000 */
[----:B------:R-:W-:Y:S01]  /*4640*/  FMUL.FTZ R3, R85, R2 ;  /* 0x0000000255037220 */ /* 0x000fe20000410000 */
[----:B------:R-:W-:Y:S01]  /*4650*/  FADD.FTZ R14, R138, R9 ;  /* 0x000000098a0e7221 */ /* 0x000fe20000010000 */
[----:B------:R-:W-:Y:S01]  /*4660*/  FMUL.FTZ R140, R21, R18 ;  /* 0x00000012158c7220 */ /* 0x000fe20000410000 */
[C---:B------:R-:W-:Y:S01]  /*4670*/  FFMA.FTZ R10, R87.reuse, R2, -R8 ;  /* 0x00000002570a7223 */ /* 0x040fe20000010808 */
[----:B------:R-:W-:Y:S01]  /*4680*/  FFMA.FTZ R16, R87, R16, R3 ;  /* 0x0000001057107223 */ /* 0x000fe20000010003 */
[-C--:B------:R-:W-:Y:S01]  /*4690*/  FMUL.FTZ R3, R21, R14.reuse ;  /* 0x0000000e15037220 */ /* 0x080fe20000410000 */
[----:B------:R-:W-:Y:S01]  /*46a0*/  FFMA.FTZ R9, R113, R14, -R140 ;  /* 0x0000000e71097223 */ /* 0x000fe2000001088c */
[----:B-1----:R-:W-:-:S02]  /*46b0*/  HADD2.F32 R140, -RZ, R4.H0_H0 ;  /* 0x20000004ff8c7230 */ /* 0x002fc40000004100 */
[----:B------:R-:W-:Y:S02]  /*46c0*/  HADD2.F32 R8, -RZ, R4.H1_H1 ;  /* 0x30000004ff087230 */ /* 0x000fe40000004100 */
[----:B------:R-:W-:Y:S01]  /*46d0*/  FMUL.FTZ R4, R81, R16 ;  /* 0x0000001051047220 */ /* 0x000fe20000410000 */
[----:B------:R-:W-:Y:S01]  /*46e0*/  FFMA.FTZ R18, R113, R18, R3 ;  /* 0x0000001271127223 */ /* 0x000fe20000010003 */
[C---:B------:R-:W-:Y:S01]  /*46f0*/  FMUL.FTZ R140, R27.reuse, R140 ;  /* 0x0000008c1b8c7220 */ /* 0x040fe20000410000 */
[--C-:B------:R-:W-:Y:S02]  /*4700*/  HADD2.F32 R143, -RZ, R5.reuse.H1_H1 ;  /* 0x30000005ff8f7230 */ /* 0x100fe40000004100 */
[----:B------:R-:W-:Y:S01]  /*4710*/  FMUL.FTZ R141, R27, R8 ;  /* 0x000000081b8d7220 */ /* 0x000fe20000410000 */
[-C--:B------:R-:W-:Y:S01]  /*4720*/  FFMA.FTZ R8, R83, R10.reuse, -R4 ;  /* 0x0000000a53087223 */ /* 0x080fe20000010804 */
[----:B------:R-:W-:Y:S01]  /*4730*/  FADD.FTZ R9, R140, R9 ;  /* 0x000000098c097221 */ /* 0x000fe20000010000 */
[----:B------:R-:W-:Y:S01]  /*4740*/  FMUL.FTZ R10, R81, R10 ;  /* 0x0000000a510a7220 */ /* 0x000fe20000410000 */
[----:B------:R-:W-:Y:S01]  /*4750*/  FADD.FTZ R11, R141, R18 ;  /* 0x000000128d0b7221 */ /* 0x000fe20000010000 */
[----:B------:R-:W-:-:S02]  /*4760*/  HADD2.F32 R5, -RZ, R5.H0_H0 ;  /* 0x20000005ff057230 */ /* 0x000fc40000004100 */
[C---:B------:R-:W-:Y:S01]  /*4770*/  FMUL.FTZ R4, R22.reuse, R9 ;  /* 0x0000000916047220 */ /* 0x040fe20000410000 */
[----:B------:R-:W-:Y:S01]  /*4780*/  FFMA.FTZ R10, R83, R16, R10 ;  /* 0x00000010530a7223 */ /* 0x000fe2000001000a */
[----:B------:R-:W-:Y:S01]  /*4790*/  FMUL.FTZ R15, R22, R11 ;  /* 0x0000000b160f7220 */ /* 0x000fe20000410000 */
[----:B------:R-:W-:Y:S01]  /*47a0*/  FMUL.FTZ R143, R26, R143 ;  /* 0x0000008f1a8f7220 */ /* 0x000fe20000410000 */
[C---:B------:R-:W-:Y:S01]  /*47b0*/  FFMA.FTZ R14, R116.reuse, R11, R4 ;  /* 0x0000000b740e7223 */ /* 0x040fe20000010004 */
[----:B------:R0:W5:Y:S01]  /*47c0*/  LDG.E.64 R2, desc[UR8][R12.64] ;  /* 0x000000080c027981 */ /* 0x000162000c1e1b00 */
[----:B------:R-:W-:Y:S01]  /*47d0*/  FFMA.FTZ R15, R116, R9, -R15 ;  /* 0x00000009740f7223 */ /* 0x000fe2000001080f */
[----:B------:R-:W-:Y:S01]  /*47e0*/  FMUL.FTZ R142, R26, R5 ;  /* 0x000000051a8e7220 */ /* 0x000fe20000410000 */
[----:B------:R-:W-:Y:S01]  /*47f0*/  FADD.FTZ R11, R143, R14 ;  /* 0x0000000e8f0b7221 */ /* 0x000fe20000010000 */
[--C-:B------:R-:W-:Y:S01]  /*4800*/  HADD2.F32 R144, -RZ, R6.reuse.H0_H0 ;  /* 0x20000006ff907230 */ /* 0x100fe20000004100 */
[C---:B------:R-:W-:Y:S01]  /*4810*/  ISETP.GE.AND P0, PT, R67.reuse, 0x1, PT ;  /* 0x000000014300780c */ /* 0x040fe20003f06270 */
[----:B------:R-:W-:Y:S01]  /*4820*/  FADD.FTZ R15, R142, R15 ;  /* 0x0000000f8e0f7221 */ /* 0x000fe20000010000 */
[----:B------:R-:W-:Y:S01]  /*4830*/  HADD2.F32 R4, -RZ, R6.H1_H1 ;  /* 0x30000006ff047230 */ /* 0x000fe20000004100 */
[----:B------:R-:W-:Y:S01]  /*4840*/  ISETP.GE.AND P1, PT, R67, 0x10, PT ;  /* 0x000000104300780c */ /* 0x000fe20003f26270 */
[----:B------:R-:W-:Y:S01]  /*4850*/  FMUL.FTZ R144, R25, R144 ;  /* 0x0000009019907220 */ /* 0x000fe20000410000 */
[----:B0-----:R-:W-:Y:S01]  /*4860*/  FMUL.FTZ R12, R21, R10 ;  /* 0x0000000a150c7220 */ /* 0x001fe20000410000 */
[----:B------:R-:W-:Y:S01]  /*4870*/  FMUL.FTZ R13, R120, R11 ;  /* 0x0000000b780d7220 */ /* 0x000fe20000410000 */
[----:B------:R-:W-:Y:S01]  /*4880*/  FMUL.FTZ R145, R25, R4 ;  /* 0x0000000419917220 */ /* 0x000fe20000410000 */
[----:B------:R-:W-:-:S02]  /*4890*/  HADD2.F32 R147, -RZ, R7.H1_H1 ;  /* 0x30000007ff937230 */ /* 0x000fc40000004100 */
[-C--:B------:R-:W-:Y:S01]  /*48a0*/  FFMA.FTZ R5, R113, R8.reuse, -R12 ;  /* 0x0000000871057223 */ /* 0x080fe2000001080c */
[----:B------:R-:W-:Y:S01]  /*48b0*/  FMUL.FTZ R8, R21, R8 ;  /* 0x0000000815087220 */ /* 0x000fe20000410000 */
[-C--:B------:R-:W-:Y:S01]  /*48c0*/  FMUL.FTZ R12, R120, R15.reuse ;  /* 0x0000000f780c7220 */ /* 0x080fe20000410000 */
[C---:B------:R-:W-:Y:S01]  /*48d0*/  FFMA.FTZ R13, R122.reuse, R15, -R13 ;  /* 0x0000000f7a0d7223 */ /* 0x040fe2000001080d */
[----:B------:R-:W-:Y:S02]  /*48e0*/  HADD2.F32 R7, -RZ, R7.H0_H0 ;  /* 0x20000007ff077230 */ /* 0x000fe40000004100 */
[----:B------:R-:W-:Y:S01]  /*48f0*/  FFMA.FTZ R9, R113, R10, R8 ;  /* 0x0000000a71097223 */ /* 0x000fe20000010008 */
[----:B------:R-:W-:Y:S01]  /*4900*/  FFMA.FTZ R12, R122, R11, R12 ;  /* 0x0000000b7a0c7223 */ /* 0x000fe2000001000c */
[----:B------:R-:W-:Y:S01]  /*4910*/  FADD.FTZ R13, R144, R13 ;  /* 0x0000000d900d7221 */ /* 0x000fe20000010000 */
[----:B------:R-:W-:Y:S01]  /*4920*/  FMUL.FTZ R147, R24, R147 ;  /* 0x0000009318937220 */ /* 0x000fe20000410000 */
[----:B------:R-:W-:Y:S01]  /*4930*/  FMUL.FTZ R11, R22, R9 ;  /* 0x00000009160b7220 */ /* 0x000fe20000410000 */
[----:B------:R-:W-:Y:S01]  /*4940*/  FADD.FTZ R12, R145, R12 ;  /* 0x0000000c910c7221 */ /* 0x000fe20000010000 */
[----:B------:R-:W-:Y:S01]  /*4950*/  FMUL.FTZ R15, R124, R13 ;  /* 0x0000000d7c0f7220 */ /* 0x000fe20000410000 */
[----:B------:R-:W-:Y:S01]  /*4960*/  FMUL.FTZ R146, R24, R7 ;  /* 0x0000000718927220 */ /* 0x000fe20000410000 */
[-C--:B------:R-:W-:Y:S01]  /*4970*/  FFMA.FTZ R11, R116, R5.reuse, -R11 ;  /* 0x00000005740b7223 */ /* 0x080fe2000001080b */
[----:B------:R-:W-:Y:S01]  /*4980*/  FMUL.FTZ R5, R22, R5 ;  /* 0x0000000516057220 */ /* 0x000fe20000410000 */
[-C--:B------:R-:W-:Y:S01]  /*4990*/  FMUL.FTZ R4, R124, R12.reuse ;  /* 0x0000000c7c047220 */ /* 0x080fe20000410000 */
[C---:B------:R-:W-:Y:S01]  /*49a0*/  FFMA.FTZ R12, R127.reuse, R12, R15 ;  /* 0x0000000c7f0c7223 */ /* 0x040fe2000001000f */
[----:B------:R-:W-:Y:S01]  /*49b0*/  FMUL.FTZ R7, R120, R11 ;  /* 0x0000000b78077220 */ /* 0x000fe20000410000 */
[----:B------:R-:W-:Y:S01]  /*49c0*/  FFMA.FTZ R5, R116, R9, R5 ;  /* 0x0000000974057223 */ /* 0x000fe20000010005 */
[----:B------:R-:W-:Y:S01]  /*49d0*/  FFMA.FTZ R13, R127, R13, -R4 ;  /* 0x0000000d7f0d7223 */ /* 0x000fe20000010804 */
[----:B------:R-:W-:Y:S01]  /*49e0*/  FADD.FTZ R15, R147, R12 ;  /* 0x0000000c930f7221 */ /* 0x000fe20000010000 */
[----:B------:R-:W-:Y:S01]  /*49f0*/  ISETP.NE.AND P2, PT, R67, 0x1f, PT ;  /* 0x0000001f4300780c */ /* 0x000fe20003f45270 */
[-C--:B------:R-:W-:Y:S01]  /*4a00*/  FMUL.FTZ R4, R120, R5.reuse ;  /* 0x0000000578047220 */ /* 0x080fe20000410000 */
[----:B------:R-:W-:Y:S01]  /*4a10*/  FADD.FTZ R14, R146, R13 ;  /* 0x0000000d920e7221 */ /* 0x000fe20000010000 */
[C---:B------:R-:W-:Y:S01]  /*4a20*/  FFMA.FTZ R7, R122.reuse, R5, R7 ;  /* 0x000000057a077223 */ /* 0x040fe20000010007 */
[----:B------:R-:W-:Y:S01]  /*4a30*/  SHF.R.U32.HI R154, RZ, 0x5, R69 ;  /* 0x00000005ff9a7819 */ /* 0x000fe20000011645 */
[----:B------:R-:W-:Y:S01]  /*4a40*/  FFMA.FTZ R4, R122, R11, -R4 ;  /* 0x0000000b7a047223 */ /* 0x000fe20000010804 */
[----:B------:R-:W-:Y:S01]  /*4a50*/  BSSY B0, `(.L_x_1229) ;  /* 0x0000090000007945 */ /* 0x000fe20003800000 */
[----:B------:R-:W0:Y:S01]  /*4a60*/  SHFL.UP PT, R11, R15, 0x1, RZ ;  /* 0x042000000f0b7989 */ /* 0x000e2200000e00ff */
[C---:B------:R-:W-:Y:S01]  /*4a70*/  FMUL.FTZ R12, R124.reuse, R7 ;  /* 0x000000077c0c7220 */ /* 0x040fe20000410000 */
[----:B------:R-:W-:-:S02]  /*4a80*/  FMUL.FTZ R6, R124, R4 ;  /* 0x000000047c067220 */ /* 0x000fc40000410000 */
[----:B------:R-:W1:Y:S01]  /*4a90*/  SHFL.UP PT, R9, R14, 0x1, RZ ;  /* 0x042000000e097989 */ /* 0x000e6200000e00ff */
[C---:B------:R-:W-:Y:S01]  /*4aa0*/  FFMA.FTZ R12, R127.reuse, R4, -R12 ;  /* 0x000000047f0c7223 */ /* 0x040fe2000001080c */
[----:B------:R-:W-:-:S04]  /*4ab0*/  FFMA.FTZ R6, R127, R7, R6 ;  /* 0x000000077f067223 */ /* 0x000fc80000010006 */
[----:B------:R-:W2:Y:S04]  /*4ac0*/  SHFL.UP PT, R5, R12, 0x1, RZ ;  /* 0x042000000c057989 */ /* 0x000ea800000e00ff */
[----:B------:R-:W3:Y:S01]  /*4ad0*/  SHFL.UP PT, R7, R6, 0x1, RZ ;  /* 0x0420000006077989 */ /* 0x000ee200000e00ff */
[C---:B0-----:R-:W-:Y:S01]  /*4ae0*/  FMUL.FTZ R13, R6.reuse, R11 ;  /* 0x0000000b060d7220 */ /* 0x041fe20000410000 */
[----:B-1----:R-:W-:-:S03]  /*4af0*/  FMUL.FTZ R4, R6, R9 ;  /* 0x0000000906047220 */ /* 0x002fc60000410000 */
[C---:B------:R-:W-:Y:S01]  /*4b00*/  FFMA.FTZ R13, R12.reuse, R9, -R13 ;  /* 0x000000090c0d7223 */ /* 0x040fe2000001080d */
[----:B------:R-:W-:-:S03]  /*4b10*/  FFMA.FTZ R4, R12, R11, R4 ;  /* 0x0000000b0c047223 */ /* 0x000fc60000010004 */
        /* <DEDUP_REMOVED lines=8> */
[----:B------:R-:W-:Y:S02]  /*4ba0*/  FSEL R9, R6, R9, !P0 ;  /* 0x0000000906097208 */ /* 0x000fe40004000000 */
[----:B------:R-:W-:Y:S01]  /*4bb0*/  ISETP.GE.AND P0, PT, R67, 0x2, PT ;  /* 0x000000024300780c */ /* 0x000fe20003f06270 */
[----:B------:R-:W2:Y:S04]  /*4bc0*/  SHFL.UP PT, R4, R12, 0x2, RZ ;  /* 0x044000000c047989 */ /* 0x000ea800000e00ff */
[----:B------:R-:W3:Y:S01]  /*4bd0*/  SHFL.UP PT, R5, R9, 0x2, RZ ;  /* 0x0440000009057989 */ /* 0x000ee200000e00ff */
[C---:B0-----:R-:W-:Y:S01]  /*4be0*/  FMUL.FTZ R11, R9.reuse, R8 ;  /* 0x00000008090b7220 */ /* 0x041fe20000410000 */
[----:B-1----:R-:W-:-:S03]  /*4bf0*/  FMUL.FTZ R7, R9, R10 ;  /* 0x0000000a09077220 */ /* 0x002fc60000410000 */
[C---:B------:R-:W-:Y:S01]  /*4c00*/  FFMA.FTZ R10, R12.reuse, R10, R11 ;  /* 0x0000000a0c0a7223 */ /* 0x040fe2000001000b */
[----:B------:R-:W-:-:S03]  /*4c10*/  FFMA.FTZ R7, R12, R8, -R7 ;  /* 0x000000080c077223 */ /* 0x000fc60000010807 */
[----:B------:R-:W-:Y:S01]  /*4c20*/  @P0 FADD.FTZ R15, R15, R10 ;  /* 0x0000000a0f0f0221 */ /* 0x000fe20000010000 */
[CC--:B--2---:R-:W-:Y:S01]  /*4c30*/  FMUL.FTZ R11, R9.reuse, R4.reuse ;  /* 0x00000004090b7220 */ /* 0x0c4fe20000410000 */
[----:B------:R-:W-:Y:S01]  /*4c40*/  @P0 FADD.FTZ R14, R14, R7 ;  /* 0x000000070e0e0221 */ /* 0x000fe20000010000 */
[CC--:B---3--:R-:W-:Y:S02]  /*4c50*/  FMUL.FTZ R7, R9.reuse, R5.reuse ;  /* 0x0000000509077220 */ /* 0x0c8fe40000410000 */
        /* <DEDUP_REMOVED lines=8> */
[C---:B0-----:R-:W-:Y:S01]  /*4ce0*/  FMUL.FTZ R9, R6.reuse, R13 ;  /* 0x0000000d06097220 */ /* 0x041fe20000410000 */
[----:B-1----:R-:W-:-:S03]  /*4cf0*/  FMUL.FTZ R4, R6, R11 ;  /* 0x0000000b06047220 */ /* 0x002fc60000410000 */
[C---:B------:R-:W-:Y:S01]  /*4d00*/  FFMA.FTZ R9, R12.reuse, R11, -R9 ;  /* 0x0000000b0c097223 */ /* 0x040fe20000010809 */
[----:B------:R-:W-:-:S04]  /*4d10*/  FFMA.FTZ R4, R12, R13, R4 ;  /* 0x0000000d0c047223 */ /* 0x000fc80000010004 */
[----:B------:R-:W-:Y:S01]  /*4d20*/  @P0 FADD.FTZ R14, R14, R9 ;  /* 0x000000090e0e0221 */ /* 0x000fe20000010000 */
[C---:B--2---:R-:W-:Y:S01]  /*4d30*/  FMUL.FTZ R9, R6.reuse, R5 ;  /* 0x0000000506097220 */ /* 0x044fe20000410000 */
[----:B------:R-:W-:Y:S01]  /*4d40*/  @P0 FADD.FTZ R15, R15, R4 ;  /* 0x000000040f0f0221 */ /* 0x000fe20000010000 */
[-C--:B---3--:R-:W-:Y:S02]  /*4d50*/  FMUL.FTZ R4, R6, R7.reuse ;  /* 0x0000000706047220 */ /* 0x088fe40000410000 */
        /* <DEDUP_REMOVED lines=10> */
[C---:B------:R-:W-:Y:S01]  /*4e00*/  FFMA.FTZ R8, R12.reuse, R8, R11 ;  /* 0x000000080c087223 */ /* 0x040fe2000001000b */
[-C--:B--2---:R-:W-:Y:S01]  /*4e10*/  FMUL.FTZ R11, R9, R4.reuse ;  /* 0x00000004090b7220 */ /* 0x084fe20000410000 */
[C---:B------:R-:W-:Y:S02]  /*4e20*/  FFMA.FTZ R13, R12.reuse, R7, -R6 ;  /* 0x000000070c0d7223 */ /* 0x040fe40000010806 */
[----:B------:R-:W-:Y:S01]  /*4e30*/  @P0 FADD.FTZ R15, R15, R8 ;  /* 0x000000080f0f0221 */ /* 0x000fe20000010000 */
[CC--:B---3--:R-:W-:Y:S01]  /*4e40*/  FMUL.FTZ R7, R9.reuse, R5.reuse ;  /* 0x0000000509077220 */ /* 0x0c8fe20000410000 */
        /* <DEDUP_REMOVED lines=10> */
[----:B------:R-:W-:Y:S01]  /*4ef0*/  @!P0 LEA R152, R0, UR5, 0x4 ;  /* 0x0000000500988c11 */ /* 0x000fe2000f8e20ff */
[----:B0-----:R-:W-:-:S04]  /*4f00*/  FMUL.FTZ R13, R6, R11 ;  /* 0x0000000b060d7220 */ /* 0x001fc80000410000 */
[-C--:B-1----:R-:W-:Y:S01]  /*4f10*/  FFMA.FTZ R13, R12, R9.reuse, -R13 ;  /* 0x000000090c0d7223 */ /* 0x082fe2000001080d */
[C---:B------:R-:W-:Y:S01]  /*4f20*/  FMUL.FTZ R9, R6.reuse, R9 ;  /* 0x0000000906097220 */ /* 0x040fe20000410000 */
[----:B--2---:R-:W-:-:S03]  /*4f30*/  FMUL.FTZ R8, R6, R5 ;  /* 0x0000000506087220 */ /* 0x004fc60000410000 */
[----:B------:R-:W-:Y:S01]  /*4f40*/  FFMA.FTZ R10, R12, R11, R9 ;  /* 0x0000000b0c0a7223 */ /* 0x000fe20000010009 */
[----:B------:R-:W-:Y:S01]  /*4f50*/  @P1 FADD.FTZ R14, R14, R13 ;  /* 0x0000000d0e0e1221 */ /* 0x000fe20000010000 */
[-C--:B---3--:R-:W-:Y:S01]  /*4f60*/  FMUL.FTZ R4, R6, R7.reuse ;  /* 0x0000000706047220 */ /* 0x088fe20000410000 */
[C---:B------:R-:W-:Y:S01]  /*4f70*/  FFMA.FTZ R7, R12.reuse, R7, R8 ;  /* 0x000000070c077223 */ /* 0x040fe20000010008 */
[----:B------:R-:W-:Y:S01]  /*4f80*/  @!P2 SHF.R.U32.HI R8, RZ, 0x1, R69 ;  /* 0x00000001ff08a819 */ /* 0x000fe20000011645 */
[----:B------:R-:W-:Y:S01]  /*4f90*/  @P1 FADD.FTZ R15, R15, R10 ;  /* 0x0000000a0f0f1221 */ /* 0x000fe20000010000 */
[----:B------:R-:W-:Y:S01]  /*4fa0*/  @P1 FFMA.FTZ R12, R12, R5, -R4 ;  /* 0x000000050c0c1223 */ /* 0x000fe20000010804 */
[----:B------:R-:W-:Y:S01]  /*4fb0*/  MOV R5, RZ ;  /* 0x000000ff00057202 */ /* 0x000fe20000000f00 */
[----:B------:R-:W-:Y:S01]  /*4fc0*/  SHFL.UP PT, R148, R14, 0x1, RZ ;  /* 0x042000000e947989 */ /* 0x000fe200000e00ff */
[----:B------:R-:W-:Y:S02]  /*4fd0*/  FSEL R13, R6, R7, !P1 ;  /* 0x00000007060d7208 */ /* 0x000fe40004800000 */
[----:B------:R-:W-:-:S02]  /*4fe0*/  CS2R R6, SRZ ;  /* 0x0000000000067805 */ /* 0x000fc4000001ff00 */
[----:B------:R-:W-:Y:S01]  /*4ff0*/  MOV R4, 0x3f800000 ;  /* 0x3f80000000047802 */ /* 0x000fe20000000f00 */
[----:B------:R-:W-:Y:S01]  /*5000*/  SHFL.UP PT, R149, R15, 0x1, RZ ;  /* 0x042000000f957989 */ /* 0x000fe200000e00ff */
[----:B------:R-:W-:-:S03]  /*5010*/  @!P2 LOP3.LUT R153, R8, 0x7ffffff0, RZ, 0xc0, !PT ;  /* 0x7ffffff00899a812 */ /* 0x000fc600078ec0ff */
[----:B------:R-:W-:Y:S04]  /*5020*/  SHFL.UP PT, R150, R12, 0x1, RZ ;  /* 0x042000000c967989 */ /* 0x000fe800000e00ff */
[----:B------:R-:W-:Y:S01]  /*5030*/  @!P0 LDS.128 R4, [R152+0x10c0] ;  /* 0x0010c00098048984 */ /* 0x000fe20000000c00 */
[----:B------:R-:W-:-:S03]  /*5040*/  ISETP.NE.AND P0, PT, R154, RZ, PT ;  /* 0x000000ff9a00720c */ /* 0x000fc60003f05270 */
[----:B------:R-:W-:Y:S01]  /*5050*/  @!P2 STS.128 [R153+UR5+0x1080], R12 ;  /* 0x0010800c9900a988 */ /* 0x000fe20008000c05 */
[----:B------:R-:W-:Y:S06]  /*5060*/  BAR.SYNC.DEFER_BLOCKING 0x0 ;  /* 0x0000000000007b1d */ /* 0x000fec0000010000 */
[----:B------:R-:W-:Y:S04]  /*5070*/  SHFL.UP PT, R151, R13, 0x1, RZ ;  /* 0x042000000d977989 */ /* 0x000fe800000e00ff */
[----:B------:R-:W-:Y:S04]  /*5080*/  LDS.128 R8, [UR5+0x1080] ;  /* 0x00108005ff087984 */ /* 0x000fe80008000c00 */
[----:B------:R-:W0:Y:S02]  /*5090*/  LDS.128 R16, [UR5+0x1090] ;  /* 0x00109005ff107984 */ /* 0x000e240008000c00 */
        /* <DEDUP_REMOVED lines=27> */
.L_x_1230:
        /* <DEDUP_REMOVED lines=16> */
.L_x_1231:
[----:B------:R-:W-:Y:S05]  /*5350*/  BSYNC B0 ;  /* 0x0000000000007941 */ /* 0x000fea0003800000 */
.L_x_1229:
        /* <DEDUP_REMOVED lines=118> */
[----:B------:R-:W-:-:S03]  /*5ac0*/  IMAD R17, R19, UR4, R0 ;  /* 0x0000000413117c24 */ /* 0x000fc6000f8e0200 */
[----:B------:R-:W-:Y:S02]  /*5ad0*/  SHF.R.S32.HI R100, RZ, 0x1f, R22 ;  /* 0x0000001fff647819 */ /* 0x000fe40000011416 */
[----:B------:R-:W-:-:S04]  /*5ae0*/  IADD3 R22, P0, R17, R22, RZ ;  /* 0x0000001611167210 */ /* 0x000fc80007f1e0ff */
[----:B------:R-:W-:Y:S02]  /*5af0*/  LEA.HI.X.SX32 R100, R17, R100, 0x1, P0 ;  /* 0x0000006411647211 */ /* 0x000fe400000f0eff */
[----:B0-----:R-:W-:Y:S02]  /*5b00*/  LEA R8, P0, R22, R8, 0x4 ;  /* 0x0000000816087211 */ /* 0x001fe400078020ff */
[----:B------:R-:W-:Y:S02]  /*5b10*/  LEA R17, R0, UR5, 0x4 ;  /* 0x0000000500117c11 */ /* 0x000fe4000f8e20ff */
[----:B------:R-:W-:-:S03]  /*5b20*/  LEA.HI.X R9, R22, R9, R100, 0x4, P0 ;  /* 0x0000000916097211 */ /* 0x000fc600000f2464 */
[----:B------:R0:W-:Y:S04]  /*5b30*/  STS.128 [R17+0x10c0], R4 ;  /* 0x0010c00411007388 */ /* 0x0001e80000000c00 */
[----:B------:R0:W-:Y:S02]  /*5b40*/  STG.E.128 desc[UR8][R8.64], R4 ;  /* 0x0000000408007986 */ /* 0x0001e4000c101d08 */
.L_x_1233:
[----:B------:R-:W-:Y:S05]  /*5b50*/  BSYNC B0 ;  /* 0x0000000000007941 */ /* 0x000fea0003800000 */
.L_x_1232:
[----:B------:R-:W-:Y:S01]  /*5b60*/  IADD3 R0, R0, 0x1, RZ ;  /* 0x0000000100007810 */ /* 0x000fe20007ffe0ff */
[C---:B0----5:R-:W-:Y:S01]  /*5b70*/  FMUL.FTZ R5, R3.reuse, R20 ;  /* 0x0000001403057220 */ /* 0x061fe20000410000 */
[C---:B------:R-:W-:Y:S01]  /*5b80*/  FMUL.FTZ R10, R3.reuse, R10 ;  /* 0x0000000a030a7220 */ /* 0x040fe20000410000 */
[C---:B------:R-:W-:Y:S01]  /*5b90*/  FMUL.FTZ R118, R3.reuse, R118 ;  /* 0x0000007603767220 */ /* 0x040fe20000410000 */
[----:B------:R-:W-:Y:S01]  /*5ba0*/  ISETP.GE.AND P0, PT, R0, UR24, PT ;  /* 0x0000001800007c0c */ /* 0x000fe2000bf06270 */
        /* <DEDUP_REMOVED lines=46> */
.L_x_1228:
        /* <DEDUP_REMOVED lines=47> */
.L_x_1236:
        /* <DEDUP_REMOVED lines=16> */
.L_x_5188:


//--------------------- .text._Z25selective_scan_fwd_kernelI32Selective_Scan_fwd_kernel_traitsILi64ELi16ELi1ELb1ELb1ELb0ELb1EN3c104HalfENS1_7complexIfEEEEv13SSMParamsBase --------------------------
	.section	.text._Z25selective_scan_fwd_kernelI32Selective_Scan_fwd_kernel_traitsILi64ELi16ELi1ELb1ELb1ELb0ELb1EN3c104HalfENS1_7complexIfEEEEv13SSMParamsBase,"ax",@progbits
	.align	128
        .global         _Z25selective_scan_fwd_kernelI32Selective_Scan_fwd_kernel_traitsILi64ELi16ELi1ELb1ELb1ELb0ELb1EN3c104HalfENS1_7complexIfEEEEv13SSMParamsBase
        .type           _Z25selective_scan_fwd_kernelI32Selective_Scan_fwd_kernel_traitsILi64ELi16ELi1ELb1ELb1ELb0ELb1EN3c104HalfENS1_7complexIfEEEEv13SSMParamsBase,@function
        .size           _Z25selective_scan_fwd_kernelI32Selective_Scan_fwd_kernel_traitsILi64ELi16ELi1ELb1ELb1ELb0ELb1EN3c104HalfENS1_7complexIfEEEEv13SSMParamsBase,(.L_x_5189 - _Z25selective_scan_fwd_kernelI32Selective_Scan_fwd_kernel_traitsILi64ELi16ELi1ELb1ELb1ELb0ELb1EN3c104HalfENS1_7complexIfEEEEv13SSMParamsBase)
        .other          _Z25selective_scan_fwd_kernelI32Selective_Scan_fwd_kernel_traitsILi64ELi16ELi1ELb1ELb1ELb0ELb1EN3c104HalfENS1_7complexIfEEEEv13SSMParamsBase,@"STO_CUDA_ENTRY STV_DEFAULT"
_Z25selective_scan_fwd_kernelI32Selective_Scan_fwd_kernel_traitsILi64ELi16ELi1ELb1ELb1ELb0ELb1EN3c104HalfENS1_7complexIfEEEEv13SSMParamsBase:
.text._Z25selective_scan_fwd_kernelI32Selective_Scan_fwd_kernel_traitsILi64ELi16ELi1ELb1ELb1ELb0ELb1EN3c104HalfENS1_7complexIfEEEEv13SSMParamsBase:
        /* <DEDUP_REMOVED lines=95> */
.L_x_1276:
        /* <DEDUP_REMOVED lines=86> */
.L_x_1238:
[----:B------:R-:W-:Y:S05]  /*0b50*/  BSYNC B0 ;  /* 0x0000000000007941 */ /* 0x000fea0003800000 */
.L_x_1237:
        /* <DEDUP_REMOVED lines=38> */
.L_x_1240:
[----:B------:R-:W-:Y:S05]  /*0dc0*/  BSYNC B0 ;  /* 0x0000000000007941 */ /* 0x000fea0003800000 */
.L_x_1239:
        /* <DEDUP_REMOVED lines=36> */
.L_x_1242:
[----:B------:R-:W-:Y:S05]  /*1010*/  BSYNC B0 ;  /* 0x0000000000007941 */ /* 0x000fea0003800000 */
.L_x_1241:
        /* <DEDUP_REMOVED lines=38> */
.L_x_1244:
[----:B------:R-:W-:Y:S05]  /*1280*/  BSYNC B0 ;  /* 0x0000000000007941 */ /* 0x000fea0003800000 */
.L_x_1243:
        /* <DEDUP_REMOVED lines=36> */
.L_x_1246:
[----:B------:R-:W-:Y:S05]  /*14d0*/  BSYNC B0 ;  /* 0x0000000000007941 */ /* 0x000fea0003800000 */
.L_x_1245:
        /* <DEDUP_REMOVED lines=38> */
.L_x_1248:
[----:B------:R-:W-:Y:S05]  /*1740*/  BSYNC B0 ;  /* 0x0000000000007941 */ /* 0x000fea0003800000 */
.L_x_1247:
        /* <DEDUP_REMOVED lines=38> */
.L_x_1250:
[----:B------:R-:W-:Y:S05]  /*19b0*/  BSYNC B0 ;  /* 0x0000000000007941 */ /* 0x000fea0003800000 */
.L_x_1249:
        /* <DEDUP_REMOVED lines=42> */
.L_x_1252:
[----:B------:R-:W-:Y:S05]  /*1c60*/  BSYNC B0 ;  /* 0x0000000000007941 */ /* 0x000fea0003800000 */
.L_x_1251:
        /* <DEDUP_REMOVED lines=40> */
.L_x_1254:
[----:B------:R-:W-:Y:S05]  /*1ef0*/  BSYNC B0 ;  /* 0x0000000000007941 */ /* 0x000fea0003800000 */
.L_x_1253:
        /* <DEDUP_REMOVED lines=47> */
.L_x_1256:
[----:B------:R-:W-:Y:S05]  /*21f0*/  BSYNC B0 ;  /* 0x0000000000007941 */ /* 0x000fea0003800000 */
.L_x_1255:
        /* <DEDUP_REMOVED lines=33> */
.L_x_1258:
[----:B------:R-:W-:Y:S05]  /*2410*/  BSYNC B0 ;  /* 0x0000000000007941 */ /* 0x000fea0003800000 */
.L_x_1257:
        /* <DEDUP_REMOVED lines=33> */
.L_x_1260:
[----:B------:R-:W-:Y:S05]  /*2630*/  BSYNC B0 ;  /* 0x0000000000007941 */ /* 0x000fea0003800000 */
.L_x_1259:
        /* <DEDUP_REMOVED lines=33> */
.L_x_1262:
[----:B------:R-:W-:Y:S05]  /*2850*/  BSYNC B0 ;  /* 0x0000000000007941 */ /* 0x000fea0003800000 */
.L_x_1261:
        /* <DEDUP_REMOVED lines=33> */
.L_x_1264:
[----:B------:R-:W-:Y:S05]  /*2a70*/  BSYNC B0 ;  /* 0x0000000000007941 */ /* 0x000fea0003800000 */
.L_x_1263:
        /* <DEDUP_REMOVED lines=33> */
.L_x_1266:
[----:B------:R-:W-:Y:S05]  /*2c90*/  BSYNC B0 ;  /* 0x0000000000007941 */ /* 0x000fea0003800000 */
.L_x_1265:
        /* <DEDUP_REMOVED lines=33> */
.L_x_1268:
[----:B------:R-:W-:Y:S05]  /*2eb0*/  BSYNC B0 ;  /* 0x0000000000007941 */ /* 0x000fea0003800000 */
.L_x_1267:
        /* <DEDUP_REMOVED lines=45> */
.L_x_1275:
        /* <DEDUP_REMOVED lines=524> */
.L_x_1271:
        /* <DEDUP_REMOVED lines=16> */
.L_x_1272:
[----:B------:R-:W-:Y:S05]  /*5350*/  BSYNC B0 ;  /* 0x0000000000007941 */ /* 0x000fea0003800000 */
.L_x_1270:
        /* <DEDUP_REMOVED lines=127> */
.L_x_1274:
[----:B------:R-:W-:Y:S05]  /*5b50*/  BSYNC B0 ;  /* 0x0000000000007941 */ /* 0x000fea0003800000 */
.L_x_1273:
        /* <DEDUP_REMOVED lines=51> */
.L_x_1269:
        /* <DEDUP_REMOVED lines=213> */
.L_x_1277:
        /* <DEDUP_REMOVED lines=10> */
.L_x_5189:


//--------------------- .text._Z25selective_scan_fwd_kernelI32Selective_Scan_fwd_kernel_traitsILi64ELi16ELi1ELb1ELb1ELb1ELb0EN3c104HalfENS1_7complexIfEEEEv13SSMParamsBase --------------------------
	.section	.text._Z25selective_scan_fwd_kernelI32Selective_Scan_fwd_kernel_traitsILi64ELi16ELi1ELb1ELb1ELb1ELb0EN3c104HalfENS1_7complexIfEEEEv13SSMParamsBase,"ax",@progbits
	.align	128
        .global         _Z25selective_scan_fwd_kernelI32Selective_Scan_fwd_kernel_traitsILi64ELi16ELi1ELb1ELb1ELb1ELb0EN3c104HalfENS1_7complexIfEEEEv13SSMParamsBase
        .type           _Z25selective_scan_fwd_kernelI32Selective_Scan_fwd_kernel_traitsILi64ELi16ELi1ELb1ELb1ELb1ELb0EN3c104HalfENS1_7complexIfEEEEv13SSMParamsBase,@function
        .size           _Z25selective_scan_fwd_kernelI32Selective_Scan_fwd_kernel_traitsILi64ELi16ELi1ELb1ELb1ELb1ELb0EN3c104HalfENS1_7complexIfEEEEv13SSMParamsBase,(.L_x_5190 - _Z25selective_scan_fwd_kernelI32Selective_Scan_fwd_kernel_traitsILi64ELi16ELi1ELb1ELb1ELb1ELb0EN3c104HalfENS1_7complexIfEEEEv13SSMParamsBase)
        .other          _Z25selective_scan_fwd_kernelI32Selective_Scan_fwd_kernel_traitsILi64ELi16ELi1ELb1ELb1ELb1ELb0EN3c104HalfENS1_7complexIfEEEEv13SSMParamsBase,@"STO_CUDA_ENTRY STV_DEFAULT"
_Z25selective_scan_fwd_kernelI32Selective_Scan_fwd_kernel_traitsILi64ELi16ELi1ELb1ELb1ELb1ELb0EN3c104HalfENS1_7complexIfEEEEv13SSMParamsBase:
.text._Z25selective_scan_fwd_kernelI32Selective_Scan_fwd_kernel_traitsILi64ELi16ELi1ELb1ELb1ELb1ELb0EN3c104HalfENS1_7complexIfEEEEv13SSMParamsBase:
        /* <DEDUP_REMOVED lines=122> */
.L_x_1317:
        /* <DEDUP_REMOVED lines=93> */
.L_x_1279:
[----:B------:R-:W-:Y:S05]  /*0d70*/  BSYNC B0 ;  /* 0x0000000000007941 */ /* 0x000fea0003800000 */
.L_x_1278:
        /* <DEDUP_REMOVED lines=38> */
.L_x_1281:
[----:B------:R-:W-:Y:S05]  /*0fe0*/  BSYNC B0 ;  /* 0x0000000000007941 */ /* 0x000fea0003800000 */
.L_x_1280:
        /* <DEDUP_REMOVED lines=36> */
.L_x_1283:
[----:B------:R-:W-:Y:S05]  /*1230*/  BSYNC B0 ;  /* 0x0000000000007941 */ /* 0x000fea0003800000 */
.L_x_1282:
        /* <DEDUP_REMOVED lines=38> */
.L_x_1285:
[----:B------:R-:W-:Y:S05]  /*14a0*/  BSYNC B0 ;  /* 0x0000000000007941 */ /* 0x000fea0003800000 */
.L_x_1284:
        /* <DEDUP_REMOVED lines=36> */
.L_x_1287:
[----:B------:R-:W-:Y:S05]  /*16f0*/  BSYNC B0 ;  /* 0x0000000000007941 */ /* 0x000fea0003800000 */
.L_x_1286:
        /* <DEDUP_REMOVED lines=38> */
.L_x_1289:
[----:B------:R-:W-:Y:S05]  /*1960*/  BSYNC B0 ;  /* 0x0000000000007941 */ /* 0x000fea0003800000 */
.L_x_1288:
        /* <DEDUP_REMOVED lines=38> */
.L_x_1291:
[----:B------:R-:W-:Y:S05]  /*1bd0*/  BSYNC B0 ;  /* 0x0000000000007941 */ /* 0x000fea0003800000 */
.L_x_1290:
        /* <DEDUP_REMOVED lines=42> */
.L_x_1293:
[----:B------:R-:W-:Y:S05]  /*1e80*/  BSYNC B0 ;  /* 0x0000000000007941 */ /* 0x000fea0003800000 */
.L_x_1292:
[----:B------:R-:W-:Y:S01]  /*1e90*/  BSSY B0, `(.L_x_1294) ;  /* 0x0000028000007945 */ /* 0x000fe20003800000 */
[----:B------:R-:W-:Y:S01]  /*1ea0*/  HADD2.F32 R13, -RZ, R10.H1_H1 ;  /* 0x3000000aff0d7230 */ /* 0x000fe20000004100 */
[----:B------:R-:W-:Y:S01]  /*1eb0*/  FSETP.GTU.FTZ.AND P5, PT, R31, 20, PT ;  /* 0x41a000001f00780b */ /* 0x000fe20003fbc000 */
[--C-:B------:R-:W-:Y:S02]  /*1ec0*/  HADD2.F32 R12, -RZ, R11.reuse.H0_H0 ;  /* 0x2000000bff0c7230 */ /* 0x100fe40000004100 */
        /* <DEDUP_REMOVED lines=36> */
.L_x_1295:
[----:B------:R-:W-:Y:S05]  /*2110*/  BSYNC B0 ;  /* 0x0000000000007941 */ /* 0x000fea0003800000 */
.L_x_1294:
        /* <DEDUP_REMOVED lines=47> */
.L_x_1297:
[----:B------:R-:W-:Y:S05]  /*2410*/  BSYNC B0 ;  /* 0x0000000000007941 */ /* 0x000fea0003800000 */
.L_x_1296:
        /* <DEDUP_REMOVED lines=33> */
.L_x_1299:
[----:B------:R-:W-:Y:S05]  /*2630*/  BSYNC B0 ;  /* 0x0000000000007941 */ /* 0x000fea0003800000 */
.L_x_1298:
        /* <DEDUP_REMOVED lines=33> */
.L_x_1301:
[----:B------:R-:W-:Y:S05]  /*2850*/  BSYNC B0 ;  /* 0x0000000000007941 */ /* 0x000fea0003800000 */
.L_x_1300:
        /* <DEDUP_REMOVED lines=33> */
.L_x_1303:
[----:B------:R-:W-:Y:S05]  /*2a70*/  BSYNC B0 ;  /* 0x0000000000007941 */ /* 0x000fea0003800000 */
.L_x_1302:
        /* <DEDUP_REMOVED lines=33> */
.L_x_1305:
[----:B------:R-:W-:Y:S05]  /*2c90*/  BSYNC B0 ;  /* 0x0000000000007941 */ /* 0x000fea0003800000 */
.L_x_1304:
        /* <DEDUP_REMOVED lines=33> */
.L_x_1307:
[----:B------:R-:W-:Y:S05]  /*2eb0*/  BSYNC B0 ;  /* 0x0000000000007941 */ /* 0x000fea0003800000 */
.L_x_1306:
        /* <DEDUP_REMOVED lines=33> */
.L_x_1309:
[----:B------:R-:W-:Y:S05]  /*30d0*/  BSYNC B0 ;  /* 0x0000000000007941 */ /* 0x000fea0003800000 */
.L_x_1308:
        /* <DEDUP_REMOVED lines=20> */
[----:B------:R-:W-:Y:S01]  /*3220*/  LOP3.LUT P0, RZ, R38, 0x1f, RZ, 0xc0, !PT ;  /* 0x0000001f26ff7812 */ /* 0x000fe2000780c0ff */
[----:B------:R-:W-:Y:S02]  /*3230*/  UIMAD UR7, UR21, UR22, URZ ;  /* 0x00000016150772a4 */ /* 0x000fe4000f8e023f */
[----:B------:R-:W-:-:S04]  /*3240*/  IMAD.WIDE.U32 R40, R79, UR22, RZ ;  /* 0x000000164f287c25 */ /* 0x000fc8000f8e00ff */
[----:B------:R-:W-:Y:S01]  /*3250*/  FMUL.FTZ R161, R9, R74 ;  /* 0x0000004a09a17220 */ /* 0x000fe20000410000 */
[----:B------:R-:W-:Y:S01]  /*3260*/  FMUL.FTZ R6, R2, R33 ;  /* 0x0000002102067220 */ /* 0x000fe20000410000 */
[----:B------:R-:W-:Y:S01]  /*3270*/  FMUL.FTZ R9, R3, R68 ;  /* 0x0000004403097220 */ /* 0x000fe20000410000 */
[----:B------:R-:W-:Y:S01]  /*3280*/  FMUL.FTZ R164, R164, R77 ;  /* 0x0000004da4a47220 */ /* 0x000fe20000410000 */
[----:B------:R-:W-:Y:S01]  /*3290*/  MOV R0, UR7 ;  /* 0x0000000700007c02 */ /* 0x000fe20008000f00 */
[----:B------:R0:W-:Y:S01]  /*32a0*/  STL.64 [R1], R40 ;  /* 0x0000002801007387 */ /* 0x0001e20000100a00 */
[----:B------:R-:W-:Y:S01]  /*32b0*/  FMUL.FTZ R163, R163, R76 ;  /* 0x0000004ca3a37220 */ /* 0x000fe20000410000 */
[----:B------:R-:W-:Y:S01]  /*32c0*/  FMUL.FTZ R162, R162, R75 ;  /* 0x0000004ba2a27220 */ /* 0x000fe20000410000 */
[----:B------:R-:W-:Y:S01]  /*32d0*/  FMUL.FTZ R160, R160, R73 ;  /* 0x00000049a0a07220 */ /* 0x000fe20000410000 */
[----:B------:R-:W-:Y:S01]  /*32e0*/  IMAD R165, R79, UR23, R0 ;  /* 0x000000174fa57c24 */ /* 0x000fe2000f8e0200 */
[----:B------:R-:W-:Y:S01]  /*32f0*/  SHF.L.U32 R0, R38, 0x2, RZ ;  /* 0x0000000226007819 */ /* 0x000fe200000006ff */
[----:B------:R-:W-:Y:S01]  /*3300*/  FMUL.FTZ R13, R13, R72 ;  /* 0x000000480d0d7220 */ /* 0x000fe20000410000 */
[----:B------:R-:W-:Y:S01]  /*3310*/  FMUL.FTZ R12, R12, R71 ;  /* 0x000000470c0c7220 */ /* 0x000fe20000410000 */
[----:B------:R-:W-:Y:S01]  /*3320*/  FMUL.FTZ R11, R11, R70 ;  /* 0x000000460b0b7220 */ /* 0x000fe20000410000 */
[----:B------:R-:W-:Y:S01]  /*3330*/  LOP3.LUT R0, R0, 0xffffff80, RZ, 0xc0, !PT ;  /* 0xffffff8000007812 */ /* 0x000fe200078ec0ff */
[----:B------:R-:W-:Y:S01]  /*3340*/  FMUL.FTZ R10, R10, R69 ;  /* 0x000000450a0a7220 */ /* 0x000fe20000410000 */
[----:B------:R-:W-:Y:S01]  /*3350*/  FMUL.FTZ R8, R8, R35 ;  /* 0x0000002308087220 */ /* 0x000fe20000410000 */
[----:B------:R-:W-:Y:S01]  /*3360*/  FMUL.FTZ R7, R39, R34 ;  /* 0x0000002227077220 */ /* 0x000fe20000410000 */
[----:B------:R-:W-:Y:S01]  /*3370*/  IADD3 R0, R0, R36, RZ ;  /* 0x0000002400007210 */ /* 0x000fe20007ffe0ff */
[----:B------:R-:W-:Y:S01]  /*3380*/  FMUL.FTZ R5, R5, R32 ;  /* 0x0000002005057220 */ /* 0x000fe20000410000 */
[----:B------:R-:W-:Y:S01]  /*3390*/  FMUL.FTZ R4, R4, R31 ;  /* 0x0000001f04047220 */ /* 0x000fe20000410000 */
[----:B------:R-:W-:Y:S01]  /*33a0*/  FMUL.FTZ R3, R37, R30 ;  /* 0x0000001e25037220 */ /* 0x000fe20000410000 */
[----:B------:R-:W-:Y:S01]  /*33b0*/  LEA R2, R0, UR16, 0x4 ;  /* 0x0000001000027c11 */ /* 0x000fe2000f8e20ff */
[----:B------:R-:W-:Y:S01]  /*33c0*/  IMAD R36, R36, 0x3, R0 ;  /* 0x0000000324247824 */ /* 0x000fe200078e0200 */
[----:B------:R-:W-:Y:S01]  /*33d0*/  ISETP.EQ.OR P0, PT, RZ, UR6, P0 ;  /* 0x00000006ff007c0c */ /* 0x000fe20008702670 */
[----:B------:R-:W-:Y:S01]  /*33e0*/  UMOV UR7, URZ ;  /* 0x0000003f00077c82 */ /* 0x000fe20008000000 */
[----:B------:R-:W-:Y:S01]  /*33f0*/  IADD3 R165, R41, R165, RZ ;  /* 0x000000a529a57210 */ /* 0x000fe20007ffe0ff */
[----:B------:R-:W-:Y:S01]  /*3400*/  ULDC UR34, c[0x0][0x224] ;  /* 0x0000890000227ab9 */ /* 0x000fe20000000800 */
[----:B------:R-:W-:Y:S01]  /*3410*/  LEA R0, R36, UR16, 0x4 ;  /* 0x0000001024007c11 */ /* 0x000fe2000f8e20ff */
[----:B------:R-:W-:Y:S01]  /*3420*/  ULDC UR35, c[0x0][0x21c] ;  /* 0x0000870000237ab9 */ /* 0x000fe20000000800 */
[----:B------:R-:W-:Y:S01]  /*3430*/  ULDC UR36, c[0x0][0x214] ;  /* 0x0000850000247ab9 */ /* 0x000fe20000000800 */
[----:B------:R-:W-:Y:S01]  /*3440*/  ULDC.64 UR24, c[0x0][0x250] ;  /* 0x0000940000187ab9 */ /* 0x000fe20000000a00 */
[----:B------:R-:W-:Y:S01]  /*3450*/  ULDC.64 UR26, c[0x0][0x2d0] ;  /* 0x0000b400001a7ab9 */ /* 0x000fe20000000a00 */
[----:B------:R-:W-:Y:S01]  /*3460*/  ULDC.64 UR28, c[0x0][0x238] ;  /* 0x00008e00001c7ab9 */ /* 0x000fe20000000a00 */
[----:B------:R-:W-:Y:S01]  /*3470*/  ULDC.64 UR30, c[0x0][0x270] ;  /* 0x00009c00001e7ab9 */ /* 0x000fe20000000a00 */
[----:B0-----:R-:W-:-:S05]  /*3480*/  ULDC.64 UR32, c[0x0][0x310] ;  /* 0x0000c40000207ab9 */ /* 0x001fca0000000a00 */
.L_x_1316:
[----:B------:R-:W2:Y:S01]  /*3490*/  LDL.64 R36, [R1] ;  /* 0x0000000001247983 */ /* 0x000ea20000100a00 */
[----:B------:R-:W-:Y:S01]  /*34a0*/  USHF.R.S32.HI UR22, URZ, 0x1f, UR7 ;  /* 0x0000001f3f167899 */ /* 0x000fe20008011407 */
[----:B------:R-:W-:Y:S01]  /*34b0*/  MOV R39, UR28 ;  /* 0x0000001c00277c02 */ /* 0x000fe20008000f00 */
[----:B------:R-:W0:Y:S02]  /*34c0*/  S2R R41, SR_TID.X ;  /* 0x0000000000297919 */ /* 0x000e240000002100 */
[----:B------:R-:W-:-:S04]  /*34d0*/  UIMAD UR16, UR22, UR28, URZ ;  /* 0x0000001c161072a4 */ /* 0x000fc8000f8e023f */
[----:B------:R-:W-:Y:S02]  /*34e0*/  UIMAD UR16, UR7, UR29, UR16 ;  /* 0x0000001d071072a4 */ /* 0x000fe4000f8e0210 */
[----:B------:R-:W-:-:S04]  /*34f0*/  UIMAD UR23, UR22, UR24, URZ ;  /* 0x00000018161772a4 */ /* 0x000fc8000f8e023f */
[----:B------:R-:W-:Y:S01]  /*3500*/  UIMAD UR23, UR7, UR25, UR23 ;  /* 0x00000019071772a4 */ /* 0x000fe2000f8e0217 */
[C---:B0-----:R-:W-:Y:S02]  /*3510*/  SHF.L.U32 R40, R41.reuse, 0x1, RZ ;  /* 0x0000000129287819 */ /* 0x041fe400000006ff */
[----:B------:R-:W-:Y:S02]  /*3520*/  SHF.L.U32 R38, R41, 0x1, RZ ;  /* 0x0000000129267819 */ /* 0x000fe400000006ff */
[----:B------:R-:W-:Y:S02]  /*3530*/  LOP3.LUT R40, R40, 0xffffffc0, RZ, 0xc0, !PT ;  /* 0xffffffc028287812 */ /* 0x000fe400078ec0ff */
[----:B------:R-:W-:Y:S02]  /*3540*/  LOP3.LUT R38, R38, 0xffffffc0, RZ, 0xc0, !PT ;  /* 0xffffffc026267812 */ /* 0x000fe400078ec0ff */
[----:B------:R-:W-:-:S04]  /*3550*/  LOP3.LUT R40, R40, 0x1f, R41, 0xf8, !PT ;  /* 0x0000001f28287812 */ /* 0x000fc800078ef829 */
[----:B------:R-:W-:Y:S02]  /*3560*/  IADD3 R117, R38, R40, RZ ;  /* 0x0000002826757210 */ /* 0x000fe40007ffe0ff */
[----:B--2---:R-:W-:-:S03]  /*3570*/  MOV R37, R165 ;  /* 0x000000a500257202 */ /* 0x004fc60000000f00 */
[----:B------:R-:W-:-:S05]  /*3580*/  IMAD.WIDE.U32 R36, R39, UR7, R36 ;  /* 0x0000000727247c25 */ /* 0x000fca000f8e0024 */
[----:B------:R-:W-:Y:S01]  /*3590*/  IADD3 R37, R37, UR16, RZ ;  /* 0x0000001025257c10 */ /* 0x000fe2000fffe0ff */
[----:B------:R-:W-:Y:S01]  /*35a0*/  UIMAD.WIDE.U32 UR16, UR7, UR24, URZ ;  /* 0x00000018071072a5 */ /* 0x000fe2000f8e003f */
[----:B------:R-:W-:-:S03]  /*35b0*/  LEA R60, P1, R36, UR26, 0x3 ;  /* 0x0000001a243c7c11 */ /* 0x000fc6000f8218ff */
[----:B------:R-:W-:Y:S01]  /*35c0*/  ULEA UR37, UP0, UR16, UR12, 0x1 ;  /* 0x0000000c10257291 */ /* 0x000fe2000f80083f */
[----:B------:R-:W-:Y:S01]  /*35d0*/  LEA.HI.X R61, R36, UR27, R37, 0x3, P1 ;  /* 0x0000001b243d7c11 */ /* 0x000fe200088f1c25 */
[----:B------:R-:W-:-:S04]  /*35e0*/  UIADD3 UR17, UR17, UR23, URZ ;  /* 0x0000001711117290 */ /* 0x000fc8000fffe03f */
[----:B------:R-:W-:Y:S01]  /*35f0*/  ULEA.HI.X UR16, UR16, UR14, UR17, 0x1, UP0 ;  /* 0x0000000e10107291 */ /* 0x000fe200080f0c11 */
[----:B------:R-:W-:Y:S01]  /*3600*/  MOV R52, UR37 ;  /* 0x0000002500347c02 */ /* 0x000fe20008000f00 */
[----:B------:R-:W2:Y:S04]  /*3610*/  LDG.E.64 R60, desc[UR18][R60.64] ;  /* 0x000000123c3c7981 */ /* 0x000ea8000c1e1b00 */
[----:B------:R-:W-:-:S03]  /*3620*/  MOV R53, UR16 ;  /* 0x0000001000357c02 */ /* 0x000fc60008000f00 */
[----:B------:R-:W-:-:S05]  /*3630*/  IMAD.WIDE R52, R117, 0x10, R52 ;  /* 0x0000001075347825 */ /* 0x000fca00078e0234 */
[----:B------:R-:W3:Y:S04]  /*3640*/  LDG.E.128 R36, desc[UR18][R52.64] ;  /* 0x0000001234247981 */ /* 0x000ee8000c1e1d00 */
[----:B------:R-:W4:Y:S04]  /*3650*/  LDG.E.128 R40, desc[UR18][R52.64+0x200] ;  /* 0x0002001234287981 */ /* 0x000f28000c1e1d00 */
[----:B------:R-:W5:Y:S04]  /*3660*/  LDG.E.128 R44, desc[UR18][R52.64+0x400] ;  /* 0x00040012342c7981 */ /* 0x000f68000c1e1d00 */
[----:B------:R2:W5:Y:S01]  /*3670*/  LDG.E.128 R48, desc[UR18][R52.64+0x600] ;  /* 0x0006001234307981 */ /* 0x000562000c1e1d00 */
[----:B------:R-:W-:-:S02]  /*3680*/  UIMAD UR22, UR22, UR30, URZ ;  /* 0x0000001e161672a4 */ /* 0x000fc4000f8e023f */
[----:B------:R-:W-:Y:S02]  /*3690*/  UIMAD.WIDE.U32 UR16, UR7, UR30, URZ ;  /* 0x0000001e071072a5 */ /* 0x000fe4000f8e003f */
[----:B------:R-:W-:Y:S02]  /*36a0*/  UIMAD UR22, UR7, UR31, UR22 ;  /* 0x0000001f071672a4 */ /* 0x000fe4000f8e0216 */
[----:B------:R-:W-:Y:S02]  /*36b0*/  ULEA UR23, UP0, UR16, UR13, 0x1 ;  /* 0x0000000d10177291 */ /* 0x000fe4000f80083f */
[----:B------:R-:W-:-:S04]  /*36c0*/  UIADD3 UR17, UR17, UR22, URZ ;  /* 0x0000001611117290 */ /* 0x000fc8000fffe03f */
[----:B------:R-:W-:Y:S01]  /*36d0*/  ULEA.HI.X UR16, UR16, UR15, UR17, 0x1, UP0 ;  /* 0x0000000f10107291 */ /* 0x000fe200080f0c11 */
[C---:B--2---:R-:W-:Y:S01]  /*36e0*/  FMUL.FTZ R53, R61.reuse, R75 ;  /* 0x0000004b3d357220 */ /* 0x044fe20000410000 */
[----:B------:R-:W-:Y:S01]  /*36f0*/  FMUL.FTZ R60, R60, 1.4426950216293334961 ;  /* 0x3fb8aa3b3c3c7820 */ /* 0x000fe20000410000 */
[CC--:B------:R-:W-:Y:S01]  /*3700*/  FMUL.FTZ R56, R61.reuse, R76.reuse ;  /* 0x0000004c3d387220 */ /* 0x0c0fe20000410000 */
[----:B------:R-:W-:Y:S01]  /*3710*/  FMUL.FTZ R54, R61, R77 ;  /* 0x0000004d3d367220 */ /* 0x000fe20000410000 */
[----:B------:R-:W-:Y:S01]  /*3720*/  FMUL.RZ R64, R53, 0.15915493667125701904 ;  /* 0x3e22f98335407820 */ /* 0x000fe2000040c000 */
[C---:B------:R-:W-:Y:S01]  /*3730*/  FMUL.FTZ R53, R60.reuse, R75 ;  /* 0x0000004b3c357220 */ /* 0x040fe20000410000 */
[----:B------:R-:W-:Y:S01]  /*3740*/  FMUL.FTZ R52, R60, R76 ;  /* 0x0000004c3c347220 */ /* 0x000fe20000410000 */
[----:B------:R-:W-:Y:S01]  /*3750*/  FMUL.RZ R62, R56, 0.15915493667125701904 ;  /* 0x3e22f983383e7820 */ /* 0x000fe2000040c000 */
[----:B------:R-:W-:Y:S01]  /*3760*/  MUFU.SIN R59, R64 ;  /* 0x00000040003b7308 */ /* 0x000fe20000000400 */
[----:B------:R-:W-:Y:S01]  /*3770*/  FMUL.RZ R58, R54, 0.15915493667125701904 ;  /* 0x3e22f983363a7820 */ /* 0x000fe2000040c000 */
[C---:B------:R-:W-:Y:S01]  /*3780*/  FMUL.FTZ R56, R61.reuse, R74 ;  /* 0x0000004a3d387220 */ /* 0x040fe20000410000 */
[----:B------:R-:W-:Y:S01]  /*3790*/  FMUL.FTZ R54, R60, R77 ;  /* 0x0000004d3c367220 */ /* 0x000fe20000410000 */
[----:B---3--:R0:W-:Y:S04]  /*37a0*/  STS.128 [R2], R36 ;  /* 0x0000002402007388 */ /* 0x0081e80000000c00 */
[----:B------:R1:W-:Y:S01]  /*37b0*/  MUFU.EX2 R98, R53 ;  /* 0x0000003500627308 */ /* 0x0003e20000000800 */
[----:B----4-:R-:W-:Y:S04]  /*37c0*/  STS.128 [R2+0x200], R40 ;  /* 0x0002002802007388 */ /* 0x010fe80000000c00 */
[----:B-----5:R2:W-:Y:S03]  /*37d0*/  STS.128 [R2+0x400], R44 ;  /* 0x0004002c02007388 */ /* 0x0205e60000000c00 */
[----:B------:R3:W-:Y:S01]  /*37e0*/  MUFU.EX2 R100, R52 ;  /* 0x0000003400647308 */ /* 0x0007e20000000800 */
[----:B-1----:R-:W-:Y:S01]  /*37f0*/  FMUL.FTZ R53, R61, R72 ;  /* 0x000000483d357220 */ /* 0x002fe20000410000 */
[----:B------:R-:W-:Y:S01]  /*3800*/  STS.128 [R2+0x600], R48 ;  /* 0x0006003002007388 */ /* 0x000fe20000000c00 */
[----:B------:R-:W-:-:S03]  /*3810*/  NOP ;  /* 0x0000000000007918 */ /* 0x000fc60000000000 */
[----:B------:R-:W1:Y:S02]  /*3820*/  LDS.128 R40, [R0] ;  /* 0x0000000000287984 */ /* 0x000e640000000c00 */
[----:B------:R4:W5:Y:S01]  /*3830*/  MUFU.COS R99, R64 ;  /* 0x0000004000637308 */ /* 0x0009620000000000 */
[C---:B---3--:R-:W-:Y:S01]  /*3840*/  FMUL.FTZ R52, R61.reuse, R73 ;  /* 0x000000493d347220 */ /* 0x048fe20000410000 */
[----:B0-----:R-:W-:Y:S01]  /*3850*/  FMUL.FTZ R36, R60, R33 ;  /* 0x000000213c247220 */ /* 0x001fe20000410000 */
[----:B------:R-:W-:-:S04]  /*3860*/  FMUL.FTZ R38, R61, R32 ;  /* 0x000000203d267220 */ /* 0x000fc80000410000 */
[----:B--2---:R-:W-:Y:S01]  /*3870*/  FMUL.RZ R44, R38, 0.15915493667125701904 ;  /* 0x3e22f983262c7820 */ /* 0x004fe2000040c000 */
[----:B------:R-:W-:Y:S01]  /*3880*/  MUFU.SIN R57, R62 ;  /* 0x0000003e00397308 */ /* 0x000fe20000000400 */
[----:B----4-:R-:W-:Y:S01]  /*3890*/  FMUL.RZ R64, R53, 0.15915493667125701904 ;  /* 0x3e22f98335407820 */ /* 0x010fe2000040c000 */
[----:B------:R-:W-:-:S06]  /*38a0*/  FMUL.FTZ R53, R60, R72 ;  /* 0x000000483c357220 */ /* 0x000fcc0000410000 */
[----:B------:R0:W2:Y:S01]  /*38b0*/  MUFU.COS R101, R62 ;  /* 0x0000003e00657308 */ /* 0x0000a20000000000 */
[C---:B-----5:R-:W-:Y:S01]  /*38c0*/  FMUL.FTZ R99, R98.reuse, R99 ;  /* 0x0000006362637220 */ /* 0x060fe20000410000 */
[----:B------:R-:W-:-:S06]  /*38d0*/  FMUL.FTZ R98, R98, R59 ;  /* 0x0000003b62627220 */ /* 0x000fcc0000410000 */
[----:B------:R3:W-:Y:S01]  /*38e0*/  MUFU.EX2 R92, R53 ;  /* 0x00000035005c7308 */ /* 0x0007e20000000800 */
[----:B0-----:R-:W-:Y:S01]  /*38f0*/  FMUL.RZ R62, R52, 0.15915493667125701904 ;  /* 0x3e22f983343e7820 */ /* 0x001fe2000040c000 */
[----:B------:R-:W-:-:S06]  /*3900*/  FMUL.FTZ R52, R60, R73 ;  /* 0x000000493c347220 */ /* 0x000fcc0000410000 */
[----:B------:R-:W-:Y:S01]  /*3910*/  MUFU.SIN R55, R58 ;  /* 0x0000003a00377308 */ /* 0x000fe20000000400 */
[----:B---3--:R-:W-:Y:S01]  /*3920*/  FMUL.FTZ R53, R61, R69 ;  /* 0x000000453d357220 */ /* 0x008fe20000410000 */
[C---:B--2---:R-:W-:Y:S01]  /*3930*/  FMUL.FTZ R101, R100.reuse, R101 ;  /* 0x0000006564657220 */ /* 0x044fe20000410000 */
[----:B------:R-:W-:Y:S01]  /*3940*/  FMUL.FTZ R100, R100, R57 ;  /* 0x0000003964647220 */ /* 0x000fe20000410000 */
[----:B-1----:R-:W-:-:S04]  /*3950*/  HADD2.F32 R39, -RZ, R40.H1_H1 ;  /* 0x30000028ff277230 */ /* 0x002fc80000004100 */
[----:B------:R0:W-:Y:S01]  /*3960*/  MUFU.COS R103, R58 ;  /* 0x0000003a00677308 */ /* 0x0001e20000000000 */
[----:B------:R-:W-:Y:S02]  /*3970*/  HADD2.F32 R38, -RZ, R41.H1_H1 ;  /* 0x30000029ff267230 */ /* 0x000fe40000004100 */
[----:B------:R-:W-:Y:S02]  /*3980*/  HADD2.F32 R114, -RZ, R43.H0_H0 ;  /* 0x2000002bff727230 */ /* 0x000fe40000004100 */
[----:B------:R-:W-:-:S03]  /*3990*/  FMUL.FTZ R104, R164, R39 ;  /* 0x00000027a4687220 */ /* 0x000fc60000410000 */
[----:B------:R1:W-:Y:S01]  /*39a0*/  MUFU.EX2 R94, R52 ;  /* 0x00000034005e7308 */ /* 0x0003e20000000800 */
[----:B0-----:R-:W-:Y:S01]  /*39b0*/  FMUL.RZ R58, R56, 0.15915493667125701904 ;  /* 0x3e22f983383a7820 */ /* 0x001fe2000040c000 */
[----:B------:R-:W-:Y:S01]  /*39c0*/  FMUL.FTZ R56, R60, R74 ;  /* 0x0000004a3c387220 */ /* 0x000fe20000410000 */
[----:B------:R-:W-:-:S05]  /*39d0*/  FMUL.FTZ R114, R161, R114 ;  /* 0x00000072a1727220 */ /* 0x000fca0000410000 */
[----:B------:R-:W-:Y:S01]  /*39e0*/  MUFU.SIN R67, R64 ;  /* 0x0000004000437308 */ /* 0x000fe20000000400 */
[----:B-1----:R-:W-:-:S04]  /*39f0*/  FMUL.FTZ R52, R61, R70 ;  /* 0x000000463d347220 */ /* 0x002fc80000410000 */
[----:B------:R-:W-:Y:S01]  /*3a00*/  FMUL.RZ R80, R52, 0.15915493667125701904 ;  /* 0x3e22f98334507820 */ /* 0x000fe2000040c000 */
[C---:B------:R-:W-:Y:S02]  /*3a10*/  FMUL.FTZ R52, R60.reuse, R70 ;  /* 0x000000463c347220 */ /* 0x040fe40000410000 */
[----:B------:R0:W1:Y:S08]  /*3a20*/  MUFU.COS R93, R64 ;  /* 0x00000040005d7308 */ /* 0x0000700000000000 */
[----:B------:R-:W-:Y:S01]  /*3a30*/  MUFU.SIN R63, R58 ;  /* 0x0000003a003f7308 */ /* 0x000fe20000000400 */
[----:B0-----:R-:W-:Y:S01]  /*3a40*/  FMUL.RZ R64, R53, 0.15915493667125701904 ;  /* 0x3e22f98335407820 */ /* 0x001fe2000040c000 */
[----:B------:R-:W-:-:S06]  /*3a50*/  FMUL.FTZ R53, R60, R69 ;  /* 0x000000453c357220 */ /* 0x000fcc0000410000 */
[----:B------:R0:W-:Y:S01]  /*3a60*/  MUFU.COS R97, R58 ;  /* 0x0000003a00617308 */ /* 0x0001e20000000000 */
[C---:B-1----:R-:W-:Y:S01]  /*3a70*/  FMUL.FTZ R93, R92.reuse, R93 ;  /* 0x0000005d5c5d7220 */ /* 0x042fe20000410000 */
[----:B------:R-:W-:-:S06]  /*3a80*/  FMUL.FTZ R92, R92, R67 ;  /* 0x000000435c5c7220 */ /* 0x000fcc0000410000 */
[----:B------:R1:W-:Y:S01]  /*3a90*/  MUFU.EX2 R86, R53 ;  /* 0x0000003500567308 */ /* 0x0003e20000000800 */
[----:B0-----:R-:W-:-:S04]  /*3aa0*/  FMUL.FTZ R58, R61, R71 ;  /* 0x000000473d3a7220 */ /* 0x001fc80000410000 */
[----:B------:R-:W-:Y:S01]  /*3ab0*/  FMUL.RZ R66, R58, 0.15915493667125701904 ;  /* 0x3e22f9833a427820 */ /* 0x000fe2000040c000 */
[----:B------:R-:W-:Y:S02]  /*3ac0*/  FMUL.FTZ R58, R60, R71 ;  /* 0x000000473c3a7220 */ /* 0x000fe40000410000 */
[----:B------:R-:W-:Y:S01]  /*3ad0*/  MUFU.SIN R65, R62 ;  /* 0x0000003e00417308 */ /* 0x000fe20000000400 */
[----:B-1----:R-:W-:-:S04]  /*3ae0*/  FMUL.FTZ R53, R61, R34 ;  /* 0x000000223d357220 */ /* 0x002fc80000410000 */
[----:B------:R-:W-:Y:S01]  /*3af0*/  FMUL.RZ R84, R53, 0.15915493667125701904 ;  /* 0x3e22f98335547820 */ /* 0x000fe2000040c000 */
[----:B------:R-:W-:Y:S02]  /*3b00*/  FMUL.FTZ R53, R61, R33 ;  /* 0x000000213d357220 */ /* 0x000fe40000410000 */
[----:B------:R0:W1:Y:S02]  /*3b10*/  MUFU.COS R95, R62 ;  /* 0x0000003e005f7308 */ /* 0x0000640000000000 */
[----:B------:R-:W-:Y:S01]  /*3b20*/  FMUL.RZ R37, R53, 0.15915493667125701904 ;  /* 0x3e22f98335257820 */ /* 0x000fe2000040c000 */
[----:B------:R-:W-:-:S05]  /*3b30*/  MOV R53, UR16 ;  /* 0x0000001000357c02 */ /* 0x000fca0008000f00 */
[----:B------:R2:W-:Y:S01]  /*3b40*/  MUFU.EX2 R88, R52 ;  /* 0x0000003400587308 */ /* 0x0005e20000000800 */
[----:B0-----:R-:W-:-:S07]  /*3b50*/  FMUL.FTZ R62, R61, R68 ;  /* 0x000000443d3e7220 */ /* 0x001fce0000410000 */
[----:B------:R-:W-:Y:S01]  /*3b60*/  MUFU.SIN R81, R66 ;  /* 0x0000004200517308 */ /* 0x000fe20000000400 */
[----:B--2---:R-:W-:Y:S01]  /*3b70*/  FMUL.FTZ R52, R61, R35 ;  /* 0x000000233d347220 */ /* 0x004fe20000410000 */
[C---:B-1----:R-:W-:Y:S01]  /*3b80*/  FMUL.FTZ R95, R94.reuse, R95 ;  /* 0x0000005f5e5f7220 */ /* 0x042fe20000410000 */
[----:B------:R-:W-:-:S05]  /*3b90*/  FMUL.FTZ R94, R94, R65 ;  /* 0x000000415e5e7220 */ /* 0x000fca0000410000 */
[----:B------:R0:W-:Y:S08]  /*3ba0*/  MUFU.COS R91, R66 ;  /* 0x00000042005b7308 */ /* 0x0001f00000000000 */
[----:B------:R-:W-:Y:S01]  /*3bb0*/  MUFU.SIN R83, R80 ;  /* 0x0000005000537308 */ /* 0x000fe20000000400 */
[----:B0-----:R-:W-:Y:S01]  /*3bc0*/  FMUL.RZ R66, R62, 0.15915493667125701904 ;  /* 0x3e22f9833e427820 */ /* 0x001fe2000040c000 */
[----:B------:R-:W-:-:S06]  /*3bd0*/  FMUL.FTZ R62, R60, R68 ;  /* 0x000000443c3e7220 */ /* 0x000fcc0000410000 */
[----:B------:R0:W1:Y:S08]  /*3be0*/  MUFU.COS R89, R80 ;  /* 0x0000005000597308 */ /* 0x0000700000000000 */
[----:B------:R-:W2:Y:S01]  /*3bf0*/  MUFU.COS R87, R64 ;  /* 0x0000004000577308 */ /* 0x000ea20000000000 */
[----:B0-----:R-:W-:Y:S01]  /*3c00*/  FMUL.RZ R80, R52, 0.15915493667125701904 ;  /* 0x3e22f98334507820 */ /* 0x001fe2000040c000 */
[----:B------:R-:W-:-:S06]  /*3c10*/  FMUL.FTZ R52, R60, R35 ;  /* 0x000000233c347220 */ /* 0x000fcc0000410000 */
[----:B------:R0:W3:Y:S01]  /*3c20*/  MUFU.SIN R85, R64 ;  /* 0x0000004000557308 */ /* 0x0000e20000000400 */
[C---:B-1----:R-:W-:Y:S01]  /*3c30*/  FMUL.FTZ R89, R88.reuse, R89 ;  /* 0x0000005958597220 */ /* 0x042fe20000410000 */
[----:B------:R-:W-:-:S06]  /*3c40*/  FMUL.FTZ R88, R88, R83 ;  /* 0x0000005358587220 */ /* 0x000fcc0000410000 */
[----:B------:R-:W-:Y:S01]  /*3c50*/  MUFU.SIN R105, R66 ;  /* 0x0000004200697308 */ /* 0x000fe20000000400 */
[----:B0-----:R-:W-:Y:S01]  /*3c60*/  FMUL.FTZ R64, R60, R34 ;  /* 0x000000223c407220 */ /* 0x001fe20000410000 */
[----:B--2---:R-:W-:-:S06]  /*3c70*/  FMUL.FTZ R87, R86, R87 ;  /* 0x0000005756577220 */ /* 0x004fcc0000410000 */
[----:B------:R-:W-:Y:S01]  /*3c80*/  MUFU.COS R107, R66 ;  /* 0x00000042006b7308 */ /* 0x000fe20000000000 */
[----:B---3--:R-:W-:-:S07]  /*3c90*/  FMUL.FTZ R86, R86, R85 ;  /* 0x0000005556567220 */ /* 0x008fce0000410000 */
[----:B------:R-:W0:Y:S08]  /*3ca0*/  MUFU.EX2 R62, R62 ;  /* 0x0000003e003e7308 */ /* 0x000e300000000800 */
[----:B------:R-:W-:Y:S08]  /*3cb0*/  MUFU.COS R111, R80 ;  /* 0x00000050006f7308 */ /* 0x000ff00000000000 */
[----:B------:R1:W2:Y:S01]  /*3cc0*/  MUFU.EX2 R82, R52 ;  /* 0x0000003400527308 */ /* 0x0002a20000000800 */
[----:B0-----:R-:W-:-:S07]  /*3cd0*/  FMUL.FTZ R85, R62, R107 ;  /* 0x0000006b3e557220 */ /* 0x001fce0000410000 */
[----:B------:R-:W-:Y:S01]  /*3ce0*/  MUFU.SIN R45, R37 ;  /* 0x00000025002d7308 */ /* 0x000fe20000000400 */
[----:B-1----:R-:W-:-:S05]  /*3cf0*/  MOV R52, UR23 ;  /* 0x0000001700347c02 */ /* 0x002fca0008000f00 */
[----:B------:R-:W-:Y:S02]  /*3d00*/  IMAD.WIDE R52, R117, 0x10, R52 ;  /* 0x0000001075347825 */ /* 0x000fe400078e0234 */
[----:B------:R0:W-:Y:S02]  /*3d10*/  MUFU.COS R47, R37 ;  /* 0x00000025002f7308 */ /* 0x0001e40000000000 */
[----:B--2---:R-:W-:Y:S01]  /*3d20*/  FMUL.FTZ R83, R82, R111 ;  /* 0x0000006f52537220 */ /* 0x004fe20000410000 */
[----:B------:R-:W-:-:S05]  /*3d30*/  FMUL.FTZ R111, R163, R38 ;  /* 0x00000026a36f7220 */ /* 0x000fca0000410000 */
[----:B------:R-:W1:Y:S01]  /*3d40*/  MUFU.EX2 R36, R36 ;  /* 0x0000002400247308 */ /* 0x000e620000000800 */
[----:B0-----:R-:W-:-:S07]  /*3d50*/  FMUL.FTZ R37, R60, R32 ;  /* 0x000000203c257220 */ /* 0x001fce0000410000 */
[----:B------:R0:W-:Y:S08]  /*3d60*/  MUFU.EX2 R108, R37 ;  /* 0x00000025006c7308 */ /* 0x0001f00000000800 */
[----:B------:R-:W2:Y:S01]  /*3d70*/  MUFU.SIN R109, R80 ;  /* 0x00000050006d7308 */ /* 0x000ea20000000400 */
[----:B0-----:R-:W-:Y:S02]  /*3d80*/  HADD2.F32 R37, -RZ, R40.H0_H0 ;  /* 0x20000028ff257230 */ /* 0x001fe40000004100 */
[----:B-1----:R-:W-:-:S03]  /*3d90*/  FMUL.FTZ R107, R36, R47 ;  /* 0x0000002f246b7220 */ /* 0x002fc60000410000 */
[----:B------:R-:W-:Y:S01]  /*3da0*/  FMUL.FTZ R106, R164, R37 ;  /* 0x00000025a46a7220 */ /* 0x000fe20000410000 */
[-C--:B------:R-:W-:Y:S01]  /*3db0*/  FMUL.FTZ R37, R104, R100.reuse ;  /* 0x0000006468257220 */ /* 0x080fe20000410000 */
[----:B------:R-:W-:Y:S02]  /*3dc0*/  MUFU.SIN R113, R84 ;  /* 0x0000005400717308 */ /* 0x000fe40000000400 */
[C---:B------:R-:W-:Y:S01]  /*3dd0*/  FMUL.FTZ R39, R106.reuse, R100 ;  /* 0x000000646a277220 */ /* 0x040fe20000410000 */
[----:B------:R-:W-:-:S03]  /*3de0*/  FFMA.FTZ R40, R106, R101, -R37 ;  /* 0x000000656a287223 */ /* 0x000fc60000010825 */
[----:B------:R-:W-:Y:S02]  /*3df0*/  FFMA.FTZ R38, R104, R101, R39 ;  /* 0x0000006568267223 */ /* 0x000fe40000010027 */
[----:B------:R0:W-:Y:S01]  /*3e00*/  MUFU.COS R115, R84 ;  /* 0x0000005400737308 */ /* 0x0001e20000000000 */
[----:B--2---:R-:W-:-:S07]  /*3e10*/  FMUL.FTZ R82, R82, R109 ;  /* 0x0000006d52527220 */ /* 0x004fce0000410000 */
[----:B------:R-:W1:Y:S01]  /*3e20*/  MUFU.EX2 R54, R54 ;  /* 0x0000003600367308 */ /* 0x000e620000000800 */
[----:B0-----:R-:W-:Y:S01]  /*3e30*/  FMUL.FTZ R84, R62, R105 ;  /* 0x000000693e547220 */ /* 0x001fe20000410000 */
[----:B------:R-:W-:Y:S01]  /*3e40*/  FMUL.FTZ R105, R36, R45 ;  /* 0x0000002d24697220 */ /* 0x000fe20000410000 */
[----:B------:R-:W-:-:S05]  /*3e50*/  HADD2.F32 R36, -RZ, R41.H0_H0 ;  /* 0x20000029ff247230 */ /* 0x000fca0000004100 */
[----:B------:R-:W0:Y:S01]  /*3e60*/  MUFU.EX2 R64, R64 ;  /* 0x0000004000407308 */ /* 0x000e220000000800 */
[----:B------:R-:W-:-:S04]  /*3e70*/  FMUL.FTZ R109, R163, R36 ;  /* 0x00000024a36d7220 */ /* 0x000fc80000410000 */
[----:B------:R-:W-:-:S03]  /*3e80*/  FADD.FTZ R41, R109, R40 ;  /* 0x000000286d297221 */ /* 0x000fc60000010000 */
[----:B------:R-:W2:Y:S01]  /*3e90*/  MUFU.COS R51, R44 ;  /* 0x0000002c00337308 */ /* 0x000ea20000000000 */
[C---:B-1----:R-:W-:Y:S01]  /*3ea0*/  FMUL.FTZ R102, R54.reuse, R55 ;  /* 0x0000003736667220 */ /* 0x042fe20000410000 */
[----:B------:R-:W-:Y:S01]  /*3eb0*/  FMUL.FTZ R103, R54, R103 ;  /* 0x0000006736677220 */ /* 0x000fe20000410000 */
[----:B------:R-:W-:Y:S02]  /*3ec0*/  FMUL.FTZ R48, R98, R41 ;  /* 0x0000002962307220 */ /* 0x000fe40000410000 */
[-C--:B------:R-:W-:Y:S01]  /*3ed0*/  FMUL.FTZ R40, R102, R100.reuse ;  /* 0x0000006466287220 */ /* 0x080fe20000410000 */
[----:B------:R-:W-:Y:S02]  /*3ee0*/  FMUL.FTZ R45, R103, R100 ;  /* 0x00000064672d7220 */ /* 0x000fe40000410000 */
[----:B------:R1:W3:Y:S01]  /*3ef0*/  MUFU.SIN R49, R44 ;  /* 0x0000002c00317308 */ /* 0x0002e20000000400 */
[----:B0-----:R-:W-:Y:S01]  /*3f00*/  FMUL.FTZ R80, R64, R113 ;  /* 0x0000007140507220 */ /* 0x001fe20000410000 */
[----:B------:R-:W-:-:S02]  /*3f10*/  HADD2.F32 R113, -RZ, R42.H0_H0 ;  /* 0x2000002aff717230 */ /* 0x000fc40000004100 */
[-C--:B------:R-:W-:Y:S01]  /*3f20*/  FFMA.FTZ R40, R103, R101.reuse, -R40 ;  /* 0x0000006567287223 */ /* 0x080fe20000010828 */
[----:B------:R-:W-:Y:S02]  /*3f30*/  FFMA.FTZ R45, R102, R101, R45 ;  /* 0x00000065662d7223 */ /* 0x000fe4000001002d */
[----:B------:R-:W-:Y:S01]  /*3f40*/  FMUL.FTZ R113, R162, R113 ;  /* 0x00000071a2717220 */ /* 0x000fe20000410000 */
[----:B------:R-:W0:Y:S01]  /*3f50*/  MUFU.EX2 R56, R56 ;  /* 0x0000003800387308 */ /* 0x000e220000000800 */
[----:B-1----:R-:W-:Y:S01]  /*3f60*/  FADD.FTZ R44, R111, R38 ;  /* 0x000000266f2c7221 */ /* 0x002fe20000010000 */
[----:B--2---:R-:W-:Y:S01]  /*3f70*/  FMUL.FTZ R110, R108, R51 ;  /* 0x000000336c6e7220 */ /* 0x004fe20000410000 */
[----:B------:R-:W1:Y:S02]  /*3f80*/  LDS.128 R36, [R0+0x10] ;  /* 0x0000100000247984 */ /* 0x000e640000000c00 */
[CC--:B------:R-:W-:Y:S01]  /*3f90*/  FMUL.FTZ R46, R98.reuse, R44.reuse ;  /* 0x0000002c622e7220 */ /* 0x0c0fe20000410000 */
[C---:B------:R-:W-:Y:S01]  /*3fa0*/  FFMA.FTZ R47, R99.reuse, R44, R48 ;  /* 0x0000002c632f7223 */ /* 0x040fe20000010030 */
[----:B------:R-:W-:Y:S01]  /*3fb0*/  FMUL.FTZ R44, R98, R40 ;  /* 0x00000028622c7220 */ /* 0x000fe20000410000 */
[----:B------:R-:W2:Y:S01]  /*3fc0*/  MUFU.EX2 R58, R58 ;  /* 0x0000003a003a7308 */ /* 0x000ea20000000800 */
[----:B------:R-:W-:Y:S01]  /*3fd0*/  FFMA.FTZ R46, R99, R41, -R46 ;  /* 0x00000029632e7223 */ /* 0x000fe2000001082e */
[----:B------:R-:W-:-:S02]  /*3fe0*/  HADD2.F32 R41, -RZ, R42.H1_H1 ;  /* 0x3000002aff297230 */ /* 0x000fc40000004100 */
[-C--:B------:R-:W-:Y:S01]  /*3ff0*/  FMUL.FTZ R42, R98, R45.reuse ;  /* 0x0000002d622a7220 */ /* 0x080fe20000410000 */
[----:B------:R-:W-:Y:S01]  /*4000*/  FFMA.FTZ R44, R99, R45, R44 ;  /* 0x0000002d632c7223 */ /* 0x000fe2000001002c */
[----:B------:R-:W-:Y:S01]  /*4010*/  FADD.FTZ R46, R113, R46 ;  /* 0x0000002e712e7221 */ /* 0x000fe20000010000 */
[----:B---3--:R-:W-:Y:S01]  /*4020*/  FMUL.FTZ R108, R108, R49 ;  /* 0x000000316c6c7220 */ /* 0x008fe20000410000 */
[----:B------:R-:W-:Y:S01]  /*4030*/  FMUL.FTZ R112, R162, R41 ;  /* 0x00000029a2707220 */ /* 0x000fe20000410000 */
[----:B------:R-:W-:Y:S01]  /*4040*/  FFMA.FTZ R42, R99, R40, -R42 ;  /* 0x00000028632a7223 */ /* 0x000fe2000001082a */
[C---:B0-----:R-:W-:Y:S01]  /*4050*/  FMUL.FTZ R96, R56.reuse, R63 ;  /* 0x0000003f38607220 */ /* 0x041fe20000410000 */
[----:B------:R-:W-:Y:S01]  /*4060*/  FMUL.FTZ R97, R56, R97 ;  /* 0x0000006138617220 */ /* 0x000fe20000410000 */
[----:B------:R-:W-:Y:S01]  /*4070*/  FADD.FTZ R47, R112, R47 ;  /* 0x0000002f702f7221 */ /* 0x000fe20000010000 */
[----:B------:R-:W-:Y:S02]  /*4080*/  HADD2.F32 R40, -RZ, R43.H1_H1 ;  /* 0x3000002bff287230 */ /* 0x000fe40000004100 */
[C---:B------:R-:W-:Y:S01]  /*4090*/  FMUL.FTZ R48, R96.reuse, R46 ;  /* 0x0000002e60307220 */ /* 0x040fe20000410000 */
[----:B------:R-:W-:Y:S01]  /*40a0*/  FMUL.FTZ R41, R96, R44 ;  /* 0x0000002c60297220 */ /* 0x000fe20000410000 */
[----:B--2---:R-:W-:-:S02]  /*40b0*/  FMUL.FTZ R90, R58, R81 ;  /* 0x000000513a5a7220 */ /* 0x004fc40000410000 */
[----:B------:R-:W-:Y:S01]  /*40c0*/  FFMA.FTZ R48, R97, R47, R48 ;  /* 0x0000002f61307223 */ /* 0x000fe20000010030 */
[----:B------:R-:W-:Y:S01]  /*40d0*/  FMUL.FTZ R81, R64, R115 ;  /* 0x0000007340517220 */ /* 0x000fe20000410000 */
[C---:B------:R-:W-:Y:S01]  /*40e0*/  FMUL.FTZ R47, R96.reuse, R47 ;  /* 0x0000002f602f7220 */ /* 0x040fe20000410000 */
[----:B------:R-:W-:Y:S01]  /*40f0*/  FMUL.FTZ R115, R161, R40 ;  /* 0x00000028a1737220 */ /* 0x000fe20000410000 */
[CC--:B------:R-:W-:Y:S01]  /*4100*/  FFMA.FTZ R43, R97.reuse, R42.reuse, -R41 ;  /* 0x0000002a612b7223 */ /* 0x0c0fe20000010829 */
[----:B------:R-:W-:Y:S01]  /*4110*/  FMUL.FTZ R41, R96, R42 ;  /* 0x0000002a60297220 */ /* 0x000fe20000410000 */
[----:B------:R-:W-:Y:S01]  /*4120*/  FFMA.FTZ R47, R97, R46, -R47 ;  /* 0x0000002e612f7223 */ /* 0x000fe2000001082f */
[----:B------:R-:W-:Y:S01]  /*4130*/  FADD.FTZ R48, R115, R48 ;  /* 0x0000003073307221 */ /* 0x000fe20000010000 */
[-C--:B------:R-:W-:Y:S01]  /*4140*/  FMUL.FTZ R42, R61, R31.reuse ;  /* 0x0000001f3d2a7220 */ /* 0x080fe20000410000 */
[----:B------:R-:W-:Y:S01]  /*4150*/  FFMA.FTZ R44, R97, R44, R41 ;  /* 0x0000002c612c7223 */ /* 0x000fe20000010029 */
[----:B------:R-:W-:Y:S01]  /*4160*/  FADD.FTZ R47, R114, R47 ;  /* 0x0000002f722f7221 */ /* 0x000fe20000010000 */
[----:B------:R-:W-:Y:S01]  /*4170*/  FMUL.FTZ R46, R94, R48 ;  /* 0x000000305e2e7220 */ /* 0x000fe20000410000 */
[----:B------:R-:W-:Y:S01]  /*4180*/  FMUL.RZ R51, R42, 0.15915493667125701904 ;  /* 0x3e22f9832a337820 */ /* 0x000fe2000040c000 */
[----:B------:R-:W-:Y:S01]  /*4190*/  FMUL.FTZ R40, R60, R31 ;  /* 0x0000001f3c287220 */ /* 0x000fe20000410000 */
[-C--:B------:R-:W-:Y:S01]  /*41a0*/  FMUL.FTZ R45, R94, R47.reuse ;  /* 0x0000002f5e2d7220 */ /* 0x080fe20000410000 */
[----:B------:R-:W-:Y:S01]  /*41b0*/  FFMA.FTZ R47, R95, R47, -R46 ;  /* 0x0000002f5f2f7223 */ /* 0x000fe2000001082e */
[----:B------:R-:W-:Y:S01]  /*41c0*/  MUFU.COS R123, R51 ;  /* 0x00000033007b7308 */ /* 0x000fe20000000000 */
[----:B-1----:R-:W-:-:S02]  /*41d0*/  HADD2.F32 R41, -RZ, R36.H0_H0 ;  /* 0x20000024ff297230 */ /* 0x002fc40000004100 */
[C---:B------:R-:W-:Y:S01]  /*41e0*/  FFMA.FTZ R48, R95.reuse, R48, R45 ;  /* 0x000000305f307223 */ /* 0x040fe2000001002d */
[----:B------:R-:W-:Y:S02]  /*41f0*/  HADD2.F32 R117, -RZ, R36.H1_H1 ;  /* 0x30000024ff757230 */ /* 0x000fe40000004100 */
[----:B------:R-:W-:Y:S01]  /*4200*/  FMUL.FTZ R36, R94, R44 ;  /* 0x0000002c5e247220 */ /* 0x000fe20000410000 */
[--C-:B------:R-:W-:Y:S02]  /*4210*/  HADD2.F32 R118, -RZ, R37.reuse.H0_H0 ;  /* 0x20000025ff767230 */ /* 0x100fe40000004100 */
[----:B------:R-:W-:Y:S01]  /*4220*/  FMUL.FTZ R116, R160, R41 ;  /* 0x00000029a0747220 */ /* 0x000fe20000410000 */
[----:B------:R-:W-:Y:S01]  /*4230*/  FMUL.FTZ R46, R94, R43 ;  /* 0x0000002b5e2e7220 */ /* 0x000fe20000410000 */
[----:B------:R-:W-:Y:S01]  /*4240*/  FMUL.FTZ R117, R160, R117 ;  /* 0x00000075a0757220 */ /* 0x000fe20000410000 */
[----:B------:R-:W-:Y:S01]  /*4250*/  FFMA.FTZ R42, R95, R43, -R36 ;  /* 0x0000002b5f2a7223 */ /* 0x000fe20000010824 */
[----:B------:R-:W-:Y:S01]  /*4260*/  FADD.FTZ R47, R116, R47 ;  /* 0x0000002f742f7221 */ /* 0x000fe20000010000 */
[----:B------:R-:W-:-:S02]  /*4270*/  HADD2.F32 R36, -RZ, R37.H1_H1 ;  /* 0x30000025ff247230 */ /* 0x000fc40000004100 */
[----:B------:R-:W-:Y:S01]  /*4280*/  FADD.FTZ R48, R117, R48 ;  /* 0x0000003075307221 */ /* 0x000fe20000010000 */
[----:B------:R-:W0:Y:S01]  /*4290*/  MUFU.EX2 R40, R40 ;  /* 0x0000002800287308 */ /* 0x000e220000000800 */
[CC--:B------:R-:W-:Y:S01]  /*42a0*/  FMUL.FTZ R41, R92.reuse, R47.reuse ;  /* 0x0000002f5c297220 */ /* 0x0c0fe20000410000 */
[C---:B------:R-:W-:Y:S01]  /*42b0*/  FMUL.FTZ R118, R13.reuse, R118 ;  /* 0x000000760d767220 */ /* 0x040fe20000410000 */
[C---:B------:R-:W-:Y:S01]  /*42c0*/  FMUL.FTZ R50, R92.reuse, R48 ;  /* 0x000000305c327220 */ /* 0x040fe20000410000 */
[----:B------:R-:W-:Y:S01]  /*42d0*/  FMUL.FTZ R119, R13, R36 ;  /* 0x000000240d777220 */ /* 0x000fe20000410000 */
[----:B------:R-:W-:Y:S01]  /*42e0*/  FFMA.FTZ R48, R93, R48, R41 ;  /* 0x000000305d307223 */ /* 0x000fe20000010029 */
[----:B------:R-:W-:Y:S01]  /*42f0*/  FFMA.FTZ R43, R95, R44, R46 ;  /* 0x0000002c5f2b7223 */ /* 0x000fe2000001002e */
[----:B------:R-:W-:Y:S01]  /*4300*/  FFMA.FTZ R49, R93, R47, -R50 ;  /* 0x0000002f5d317223 */ /* 0x000fe20000010832 */
[----:B------:R-:W1:Y:S01]  /*4310*/  MUFU.SIN R41, R51 ;  /* 0x0000003300297308 */ /* 0x000e620000000400 */
[----:B------:R-:W-:Y:S01]  /*4320*/  FADD.FTZ R50, R119, R48 ;  /* 0x0000003077327221 */ /* 0x000fe20000010000 */
[----:B------:R-:W-:Y:S01]  /*4330*/  FMUL.FTZ R48, R92, R42 ;  /* 0x0000002a5c307220 */ /* 0x000fe20000410000 */
[----:B------:R-:W-:Y:S01]  /*4340*/  FADD.FTZ R49, R118, R49 ;  /* 0x0000003176317221 */ /* 0x000fe20000010000 */
[----:B------:R-:W-:Y:S01]  /*4350*/  FMUL.FTZ R36, R92, R43 ;  /* 0x0000002b5c247220 */ /* 0x000fe20000410000 */
[----:B------:R-:W-:-:S02]  /*4360*/  HADD2.F32 R37, -RZ, R38.H1_H1 ;  /* 0x30000026ff257230 */ /* 0x000fc40000004100 */
[C---:B------:R-:W-:Y:S01]  /*4370*/  FFMA.FTZ R48, R93.reuse, R43, R48 ;  /* 0x0000002b5d307223 */ /* 0x040fe20000010030 */
[----:B------:R-:W-:Y:S01]  /*4380*/  FMUL.FTZ R91, R58, R91 ;  /* 0x0000005b3a5b7220 */ /* 0x000fe20000410000 */
[C---:B------:R-:W-:Y:S01]  /*4390*/  FMUL.FTZ R43, R90.reuse, R49 ;  /* 0x000000315a2b7220 */ /* 0x040fe20000410000 */
[----:B------:R-:W-:Y:S01]  /*43a0*/  HADD2.F32 R121, -RZ, R38.H0_H0 ;  /* 0x20000026ff797230 */ /* 0x000fe20000004100 */
[----:B------:R-:W2:Y:S01]  /*43b0*/  LDS.128 R44, [R0+0x20] ;  /* 0x00002000002c7984 */ /* 0x000ea20000000c00 */
[----:B------:R-:W-:Y:S01]  /*43c0*/  FMUL.FTZ R54, R90, R50 ;  /* 0x000000325a367220 */ /* 0x000fe20000410000 */
[----:B------:R-:W-:Y:S01]  /*43d0*/  FFMA.FTZ R36, R93, R42, -R36 ;  /* 0x0000002a5d247223 */ /* 0x000fe20000010824 */
[C---:B------:R-:W-:Y:S01]  /*43e0*/  FFMA.FTZ R43, R91.reuse, R50, R43 ;  /* 0x000000325b2b7223 */ /* 0x040fe2000001002b */
[----:B------:R-:W-:Y:S01]  /*43f0*/  FMUL.FTZ R122, R12, R37 ;  /* 0x000000250c7a7220 */ /* 0x000fe20000410000 */
[C---:B------:R-:W-:Y:S01]  /*4400*/  FFMA.FTZ R54, R91.reuse, R49, -R54 ;  /* 0x000000315b367223 */ /* 0x040fe20000010836 */
[----:B------:R-:W-:Y:S01]  /*4410*/  FMUL.FTZ R38, R90, R48 ;  /* 0x000000305a267220 */ /* 0x000fe20000410000 */
[----:B------:R-:W-:Y:S01]  /*4420*/  FMUL.FTZ R121, R12, R121 ;  /* 0x000000790c797220 */ /* 0x000fe20000410000 */
[C---:B0-----:R-:W-:Y:S01]  /*4430*/  FMUL.FTZ R123, R40.reuse, R123 ;  /* 0x0000007b287b7220 */ /* 0x041fe20000410000 */
[----:B-1----:R-:W-:Y:S01]  /*4440*/  FMUL.FTZ R120, R40, R41 ;  /* 0x0000002928787220 */ /* 0x002fe20000410000 */
[----:B------:R-:W-:Y:S01]  /*4450*/  FADD.FTZ R43, R122, R43 ;  /* 0x0000002b7a2b7221 */ /* 0x000fe20000010000 */
[-C--:B------:R-:W-:Y:S01]  /*4460*/  FMUL.FTZ R40, R90, R36.reuse ;  /* 0x000000245a287220 */ /* 0x080fe20000410000 */
[----:B------:R-:W-:Y:S01]  /*4470*/  FFMA.FTZ R38, R91, R36, -R38 ;  /* 0x000000245b267223 */ /* 0x000fe20000010826 */
[----:B------:R-:W-:Y:S01]  /*4480*/  FADD.FTZ R54, R121, R54 ;  /* 0x0000003679367221 */ /* 0x000fe20000010000 */
[----:B------:R-:W-:-:S02]  /*4490*/  HADD2.F32 R36, -RZ, R39.H1_H1 ;  /* 0x30000027ff247230 */ /* 0x000fc40000004100 */
[CC--:B------:R-:W-:Y:S01]  /*44a0*/  FMUL.FTZ R42, R88.reuse, R43.reuse ;  /* 0x0000002b582a7220 */ /* 0x0c0fe20000410000 */
[----:B------:R-:W-:Y:S01]  /*44b0*/  FFMA.FTZ R40, R91, R48, R40 ;  /* 0x000000305b287223 */ /* 0x000fe20000010028 */
[----:B------:R-:W-:Y:S02]  /*44c0*/  HADD2.F32 R124, -RZ, R39.H0_H0 ;  /* 0x20000027ff7c7230 */ /* 0x000fe40000004100 */
[C---:B------:R-:W-:Y:S01]  /*44d0*/  FMUL.FTZ R50, R88.reuse, R54 ;  /* 0x0000003658327220 */ /* 0x040fe20000410000 */
[----:B------:R-:W-:Y:S01]  /*44e0*/  FMUL.FTZ R125, R11, R36 ;  /* 0x000000240b7d7220 */ /* 0x000fe20000410000 */
[C---:B------:R-:W-:Y:S01]  /*44f0*/  FFMA.FTZ R39, R89.reuse, R54, -R42 ;  /* 0x0000003659277223 */ /* 0x040fe2000001082a */
[C---:B------:R-:W-:Y:S01]  /*4500*/  FMUL.FTZ R36, R88.reuse, R40 ;  /* 0x0000002858247220 */ /* 0x040fe20000410000 */
[----:B------:R-:W-:Y:S01]  /*4510*/  FMUL.FTZ R37, R88, R38 ;  /* 0x0000002658257220 */ /* 0x000fe20000410000 */
[----:B------:R-:W-:Y:S01]  /*4520*/  FFMA.FTZ R50, R89, R43, R50 ;  /* 0x0000002b59327223 */ /* 0x000fe20000010032 */
[----:B------:R-:W-:Y:S01]  /*4530*/  FMUL.FTZ R124, R11, R124 ;  /* 0x0000007c0b7c7220 */ /* 0x000fe20000410000 */
[C---:B------:R-:W-:Y:S01]  /*4540*/  FFMA.FTZ R56, R89.reuse, R38, -R36 ;  /* 0x0000002659387223 */ /* 0x040fe20000010824 */
[----:B------:R-:W-:Y:S01]  /*4550*/  FFMA.FTZ R58, R89, R40, R37 ;  /* 0x00000028593a7223 */ /* 0x000fe20000010025 */
[----:B------:R-:W-:Y:S01]  /*4560*/  FADD.FTZ R59, R125, R50 ;  /* 0x000000327d3b7221 */ /* 0x000fe20000010000 */
[----:B------:R-:W-:Y:S01]  /*4570*/  FADD.FTZ R54, R124, R39 ;  /* 0x000000277c367221 */ /* 0x000fe20000010000 */
[----:B------:R-:W3:Y:S02]  /*4580*/  LDG.E.128 R40, desc[UR18][R52.64] ;  /* 0x0000001234287981 */ /* 0x000ee4000c1e1d00 */
[----:B------:R-:W-:-:S02]  /*4590*/  FMUL.FTZ R62, R86, R59 ;  /* 0x0000003b563e7220 */ /* 0x000fc40000410000 */
[----:B------:R-:W4:Y:S02]  /*45a0*/  LDG.E.128 R36, desc[UR18][R52.64+0x400] ;  /* 0x0004001234247981 */ /* 0x000f24000c1e1d00 */
[-C--:B------:R-:W-:Y:S01]  /*45b0*/  FFMA.FTZ R63, R87, R54.reuse, -R62 ;  /* 0x00000036573f7223 */ /* 0x080fe2000001083e */
[----:B------:R-:W-:Y:S01]  /*45c0*/  FMUL.FTZ R62, R86, R54 ;  /* 0x00000036563e7220 */ /* 0x000fe20000410000 */
[----:B------:R-:W5:Y:S04]  /*45d0*/  LDG.E.128 R48, desc[UR18][R52.64+0x200] ;  /* 0x0002001234307981 */ /* 0x000f68000c1e1d00 */
[----:B------:R-:W5:Y:S01]  /*45e0*/  LDG.E.128 R52, desc[UR18][R52.64+0x600] ;  /* 0x0006001234347981 */ /* 0x000f62000c1e1d00 */
[--C-:B--2---:R-:W-:Y:S02]  /*45f0*/  HADD2.F32 R127, -RZ, R44.reuse.H1_H1 ;  /* 0x3000002cff7f7230 */ /* 0x104fe40000004100 */
[----:B------:R-:W-:-:S02]  /*4600*/  HADD2.F32 R57, -RZ, R44.H0_H0 ;  /* 0x2000002cff397230 */ /* 0x000fc40000004100 */
[----:B------:R-:W-:Y:S01]  /*4610*/  FFMA.FTZ R64, R87, R59, R62 ;  /* 0x0000003b57407223 */ /* 0x000fe2000001003e */
[C---:B------:R-:W-:Y:S02]  /*4620*/  FMUL.FTZ R127, R10.reuse, R127 ;  /* 0x0000007f0a7f7220 */ /* 0x040fe40000410000 */
[----:B------:R-:W-:Y:S01]  /*4630*/  FMUL.FTZ R126, R10, R57 ;  /* 0x000000390a7e7220 */ /* 0x000fe20000410000 */
[C---:B------:R-:W-:Y:S01]  /*4640*/  FMUL.FTZ R57, R86.reuse, R56 ;  /* 0x0000003856397220 */ /* 0x040fe20000410000 */
[-C--:B------:R-:W-:Y:S01]  /*4650*/  FMUL.FTZ R44, R86, R58.reuse ;  /* 0x0000003a562c7220 */ /* 0x080fe20000410000 */
[----:B------:R-:W-:Y:S01]  /*4660*/  FADD.FTZ R65, R127, R64 ;  /* 0x000000407f417221 */ /* 0x000fe20000010000 */
[----:B------:R-:W-:Y:S01]  /*4670*/  FADD.FTZ R63, R126, R63 ;  /* 0x0000003f7e3f7221 */ /* 0x000fe20000010000 */
[C---:B------:R-:W-:Y:S01]  /*4680*/  FFMA.FTZ R64, R87.reuse, R58, R57 ;  /* 0x0000003a57407223 */ /* 0x040fe20000010039 */
[----:B------:R-:W-:Y:S01]  /*4690*/  FFMA.FTZ R62, R87, R56, -R44 ;  /* 0x00000038573e7223 */ /* 0x000fe2000001082c */
        /* <DEDUP_REMOVED lines=9> */
[----:B------:R-:W-:-:S03]  /*4730*/  FADD.FTZ R66, R129, R66 ;  /* 0x0000004281427221 */ /* 0x000fc60000010000 */
[----:B------:R-:W-:Y:S01]  /*4740*/  FADD.FTZ R65, R128, R65 ;  /* 0x0000004180417221 */ /* 0x000fe20000010000 */
[C---:B------:R-:W-:Y:S01]  /*4750*/  FMUL.FTZ R130, R82.reuse, R66 ;  /* 0x0000004252827220 */ /* 0x040fe20000410000 */
[--C-:B------:R-:W-:Y:S02]  /*4760*/  HADD2.F32 R63, -RZ, R46.reuse.H0_H0 ;  /* 0x2000002eff3f7230 */ /* 0x100fe40000004100 */
[-C--:B------:R-:W-:Y:S01]  /*4770*/  FMUL.FTZ R67, R82, R65.reuse ;  /* 0x0000004152437220 */ /* 0x080fe20000410000 */
[----:B------:R-:W-:Y:S02]  /*4780*/  HADD2.F32 R131, -RZ, R46.H1_H1 ;  /* 0x3000002eff837230 */ /* 0x000fe40000004100 */
[C---:B------:R-:W-:Y:S01]  /*4790*/  FFMA.FTZ R46, R83.reuse, R65, R130 ;  /* 0x00000041532e7223 */ /* 0x040fe20000010082 */
[----:B------:R-:W-:Y:S01]  /*47a0*/  FMUL.FTZ R44, R84, R64 ;  /* 0x00000040542c7220 */ /* 0x000fe20000410000 */
[----:B------:R-:W-:Y:S01]  /*47b0*/  FFMA.FTZ R67, R83, R66, -R67 ;  /* 0x0000004253437223 */ /* 0x000fe20000010843 */
[C---:B------:R-:W-:Y:S01]  /*47c0*/  FMUL.FTZ R130, R8.reuse, R63 ;  /* 0x0000003f08827220 */ /* 0x040fe20000410000 */
[----:B------:R-:W-:Y:S01]  /*47d0*/  FMUL.FTZ R131, R8, R131 ;  /* 0x0000008308837220 */ /* 0x000fe20000410000 */
[-C--:B------:R-:W-:Y:S01]  /*47e0*/  FFMA.FTZ R44, R85, R62.reuse, -R44 ;  /* 0x0000003e552c7223 */ /* 0x080fe2000001082c */
[----:B------:R-:W-:Y:S01]  /*47f0*/  FMUL.FTZ R62, R84, R62 ;  /* 0x0000003e543e7220 */ /* 0x000fe20000410000 */
[----:B------:R-:W-:Y:S01]  /*4800*/  FADD.FTZ R67, R130, R67 ;  /* 0x0000004382437221 */ /* 0x000fe20000010000 */
[----:B------:R-:W-:Y:S01]  /*4810*/  FMUL.FTZ R136, R60, R30 ;  /* 0x0000001e3c887220 */ /* 0x000fe20000410000 */
[----:B------:R-:W-:Y:S01]  /*4820*/  FADD.FTZ R60, R131, R46 ;  /* 0x0000002e833c7221 */ /* 0x000fe20000010000 */
[----:B------:R-:W-:Y:S01]  /*4830*/  FFMA.FTZ R45, R85, R64, R62 ;  /* 0x00000040552d7223 */ /* 0x000fe2000001003e */
[----:B------:R-:W-:Y:S01]  /*4840*/  FMUL.FTZ R63, R80, R67 ;  /* 0x00000043503f7220 */ /* 0x000fe20000410000 */
[----:B------:R-:W-:-:S02]  /*4850*/  HADD2.F32 R132, -RZ, R47.H1_H1 ;  /* 0x3000002fff847230 */ /* 0x000fc40000004100 */
[-C--:B------:R-:W-:Y:S01]  /*4860*/  FMUL.FTZ R62, R80, R60.reuse ;  /* 0x0000003c503e7220 */ /* 0x080fe20000410000 */
[----:B------:R-:W-:Y:S02]  /*4870*/  HADD2.F32 R46, -RZ, R47.H0_H0 ;  /* 0x2000002fff2e7230 */ /* 0x000fe40000004100 */
[----:B------:R-:W-:Y:S01]  /*4880*/  FFMA.FTZ R63, R81, R60, R63 ;  /* 0x0000003c513f7223 */ /* 0x000fe2000001003f */
[C---:B------:R-:W-:Y:S01]  /*4890*/  FMUL.FTZ R60, R82.reuse, R45 ;  /* 0x0000002d523c7220 */ /* 0x040fe20000410000 */
[----:B------:R-:W-:Y:S01]  /*48a0*/  FMUL.FTZ R132, R7, R132 ;  /* 0x0000008407847220 */ /* 0x000fe20000410000 */
[----:B------:R-:W-:Y:S01]  /*48b0*/  FFMA.FTZ R62, R81, R67, -R62 ;  /* 0x00000043513e7223 */ /* 0x000fe2000001083e */
        /* <DEDUP_REMOVED lines=73> */
[----:B------:R-:W2:Y:S01]  /*4d50*/  SHFL.UP PT, R59, R46, 0x1, RZ ;  /* 0x042000002e3b7989 */ /* 0x000ea200000e00ff */
[C---:B------:R-:W-:Y:S01]  /*4d60*/  FFMA.FTZ R44, R139.reuse, R44, -R56 ;  /* 0x0000002c8b2c7223 */ /* 0x040fe20000010838 */
[----:B------:R-:W-:-:S04]  /*4d70*/  FFMA.FTZ R58, R139, R45, R58 ;  /* 0x0000002d8b3a7223 */ /* 0x000fc8000001003a */
[----:B------:R-:W2:Y:S04]  /*4d80*/  SHFL.UP PT, R45, R44, 0x1, RZ ;  /* 0x042000002c2d7989 */ /* 0x000ea800000e00ff */
[----:B------:R-:W2:Y:S01]  /*4d90*/  SHFL.UP PT, R57, R58, 0x1, RZ ;  /* 0x042000003a397989 */ /* 0x000ea200000e00ff */
[----:B0-----:R-:W-:Y:S01]  /*4da0*/  ISETP.GE.AND P1, PT, R144, 0x1, PT ;  /* 0x000000019000780c */ /* 0x001fe20003f26270 */
[C---:B-1----:R-:W-:Y:S01]  /*4db0*/  FMUL.FTZ R63, R58.reuse, R61 ;  /* 0x0000003d3a3f7220 */ /* 0x042fe20000410000 */
[----:B--2---:R-:W-:-:S03]  /*4dc0*/  FMUL.FTZ R56, R58, R59 ;  /* 0x0000003b3a387220 */ /* 0x004fc60000410000 */
        /* <DEDUP_REMOVED lines=11> */
[----:B------:R-:W2:Y:S04]  /*4e80*/  SHFL.UP PT, R45, R44, 0x2, RZ ;  /* 0x044000002c2d7989 */ /* 0x000ea800000e00ff */
[----:B------:R-:W2:Y:S01]  /*4e90*/  SHFL.UP PT, R56, R59, 0x2, RZ ;  /* 0x044000003b387989 */ /* 0x000ea200000e00ff */
        /* <DEDUP_REMOVED lines=14> */
[----:B------:R-:W2:Y:S04]  /*4f80*/  SHFL.UP PT, R45, R44, 0x4, RZ ;  /* 0x048000002c2d7989 */ /* 0x000ea800000e00ff */
[----:B------:R-:W2:Y:S01]  /*4f90*/  SHFL.UP PT, R57, R56, 0x4, RZ ;  /* 0x0480000038397989 */ /* 0x000ea200000e00ff */
[----:B------:R-:W-:Y:S01]  /*4fa0*/  ISETP.GE.AND P1, PT, R144, 0x4, PT ;  /* 0x000000049000780c */ /* 0x000fe20003f26270 */
[C---:B0-----:R-:W-:Y:S01]  /*4fb0*/  FMUL.FTZ R59, R56.reuse, R63 ;  /* 0x0000003f383b7220 */ /* 0x041fe20000410000 */
[----:B-1----:R-:W-:-:S03]  /*4fc0*/  FMUL.FTZ R58, R56, R61 ;  /* 0x0000003d383a7220 */ /* 0x002fc60000410000 */
[C---:B------:R-:W-:Y:S01]  /*4fd0*/  FFMA.FTZ R61, R44.reuse, R61, -R59 ;  /* 0x0000003d2c3d7223 */ /* 0x040fe2000001083b */
[----:B------:R-:W-:Y:S01]  /*4fe0*/  FFMA.FTZ R60, R44, R63, R58 ;  /* 0x0000003f2c3c7223 */ /* 0x000fe2000001003a */
[----:B--2---:R-:W-:-:S06]  /*4ff0*/  FMUL.FTZ R59, R56, R45 ;  /* 0x0000002d383b7220 */ /* 0x004fcc0000410000 */
        /* <DEDUP_REMOVED lines=8> */
[----:B------:R-:W2:Y:S04]  /*5080*/  SHFL.UP PT, R45, R44, 0x8, RZ ;  /* 0x050000002c2d7989 */ /* 0x000ea800000e00ff */
[----:B------:R-:W3:Y:S01]  /*5090*/  SHFL.UP PT, R56, R59, 0x8, RZ ;  /* 0x050000003b387989 */ /* 0x000ee200000e00ff */
[----:B------:R-:W-:-:S02]  /*50a0*/  ISETP.NE.AND P2, PT, R144, 0x1f, PT ;  /* 0x0000001f9000780c */ /* 0x000fc40003f45270 */
[----:B------:R-:W-:Y:S01]  /*50b0*/  ISETP.GE.AND P1, PT, R144, 0x8, PT ;  /* 0x000000089000780c */ /* 0x000fe20003f26270 */
[----:B------:R-:W4:Y:S01]  /*50c0*/  S2R R145, SR_TID.X ;  /* 0x0000000000917919 */ /* 0x000f220000002100 */
[----:B0-----:R-:W-:-:S09]  /*50d0*/  FMUL.FTZ R61, R59, R57 ;  /* 0x000000393b3d7220 */ /* 0x001fd20000410000 */
[----:B------:R-:W0:Y:S01]  /*50e0*/  @!P2 S2R R64, SR_CgaCtaId ;  /* 0x000000000040a919 */ /* 0x000e220000008800 */
[-C--:B-1----:R-:W-:Y:S01]  /*50f0*/  FMUL.FTZ R60, R59, R58.reuse ;  /* 0x0000003a3b3c7220 */ /* 0x082fe20000410000 */
[----:B------:R-:W-:-:S03]  /*5100*/  FFMA.FTZ R62, R44, R58, R61 ;  /* 0x0000003a2c3e7223 */ /* 0x000fc6000001003d */
[C---:B------:R-:W-:Y:S01]  /*5110*/  FFMA.FTZ R61, R44.reuse, R57, -R60 ;  /* 0x000000392c3d7223 */ /* 0x040fe2000001083c */
[CC--:B--2---:R-:W-:Y:S01]  /*5120*/  FMUL.FTZ R57, R59.reuse, R45.reuse ;  /* 0x0000002d3b397220 */ /* 0x0c4fe20000410000 */
[-C--:B---3--:R-:W-:Y:S01]  /*5130*/  FMUL.FTZ R58, R59, R56.reuse ;  /* 0x000000383b3a7220 */ /* 0x088fe20000410000 */
[----:B------:R-:W-:Y:S02]  /*5140*/  @P1 FADD.FTZ R47, R47, R62 ;  /* 0x0000003e2f2f1221 */ /* 0x000fe40000010000 */
[C---:B------:R-:W-:Y:S01]  /*5150*/  FFMA.FTZ R56, R44.reuse, R56, R57 ;  /* 0x000000382c387223 */ /* 0x040fe20000010039 */
[----:B------:R-:W-:Y:S01]  /*5160*/  @P1 FFMA.FTZ R44, R44, R45, -R58 ;  /* 0x0000002d2c2c1223 */ /* 0x000fe2000001083a */
[----:B------:R-:W-:Y:S01]  /*5170*/  @P1 FADD.FTZ R46, R46, R61 ;  /* 0x0000003d2e2e1221 */ /* 0x000fe20000010000 */
[----:B------:R-:W1:Y:S02]  /*5180*/  SHFL.UP PT, R63, R47, 0x10, RZ ;  /* 0x060000002f3f7989 */ /* 0x000e6400000e00ff */
[----:B------:R-:W-:Y:S01]  /*5190*/  FSEL R56, R59, R56, !P1 ;  /* 0x000000383b387208 */ /* 0x000fe20004800000 */
[----:B------:R-:W2:Y:S01]  /*51a0*/  S2UR UR17, SR_CgaCtaId ;  /* 0x00000000001179c3 */ /* 0x000ea20000008800 */
[----:B------:R-:W3:Y:S04]  /*51b0*/  SHFL.UP PT, R45, R44, 0x10, RZ ;  /* 0x060000002c2d7989 */ /* 0x000ee800000e00ff */
[----:B------:R-:W5:Y:S04]  /*51c0*/  SHFL.UP PT, R61, R46, 0x10, RZ ;  /* 0x060000002e3d7989 */ /* 0x000f6800000e00ff */
[----:B------:R-:W5:Y:S01]  /*51d0*/  SHFL.UP PT, R57, R56, 0x10, RZ ;  /* 0x0600000038397989 */ /* 0x000f6200000e00ff */
[----:B------:R-:W-:-:S02]  /*51e0*/  @!P2 MOV R59, 0x400 ;  /* 0x00000400003ba802 */ /* 0x000fc40000000f00 */
[----:B----4-:R-:W-:Y:S02]  /*51f0*/  @!P2 SHF.R.U32.HI R58, RZ, 0x1, R145 ;  /* 0x00000001ff3aa819 */ /* 0x010fe40000011691 */
        /* <DEDUP_REMOVED lines=8> */
[C---:B---3--:R-:W-:Y:S01]  /*5280*/  FMUL.FTZ R58, R56.reuse, R45 ;  /* 0x0000002d383a7220 */ /* 0x048fe20000410000 */
[----:B------:R0:W-:Y:S01]  /*5290*/  STS.128 [R2+0x1480], R36 ;  /* 0x0014802402007388 */ /* 0x0001e20000000c00 */
[-C--:B-----5:R-:W-:Y:S01]  /*52a0*/  FMUL.FTZ R60, R56, R61.reuse ;  /* 0x0000003d383c7220 */ /* 0x0a0fe20000410000 */
        /* <DEDUP_REMOVED lines=18> */
[----:B------:R-:W0:Y:S04]  /*53d0*/  LDS.128 R52, [R0+0x1090] ;  /* 0x0010900000347984 */ /* 0x000e280000000c00 */
[----:B------:R-:W1:Y:S04]  /*53e0*/  LDS.128 R56, [R0+0x10a0] ;  /* 0x0010a00000387984 */ /* 0x000e680000000c00 */
[----:B------:R-:W-:Y:S04]  /*53f0*/  LDS.128 R60, [R0+0x10b0] ;  /* 0x0010b000003c7984 */ /* 0x000fe80000000c00 */
[----:B------:R-:W-:Y:S01]  /*5400*/  @!P2 STS.128 [R144+0x2100], R44 ;  /* 0x0021002c9000a388 */ /* 0x000fe20000000c00 */
[----:B------:R-:W-:Y:S06]  /*5410*/  BAR.SYNC.DEFER_BLOCKING 0x0 ;  /* 0x0000000000007b1d */ /* 0x000fec0000010000 */
[----:B------:R-:W-:Y:S04]  /*5420*/  LDS.128 R40, [UR16+0x2100] ;  /* 0x00210010ff287984 */ /* 0x000fe80008000c00 */
[----:B------:R-:W2:Y:S01]  /*5430*/  LDS.128 R64, [UR16+0x2110] ;  /* 0x00211010ff407984 */ /* 0x000ea20008000c00 */
[----:B------:R-:W-:-:S04]  /*5440*/  SHF.R.U32.HI R145, RZ, 0x5, R145 ;  /* 0x00000005ff917819 */ /* 0x000fc80000011691 */
[----:B------:R-:W-:Y:S01]  /*5450*/  ISETP.NE.AND P1, PT, R145, RZ, PT ;  /* 0x000000ff9100720c */ /* 0x000fe20003f25270 */
[----:B0-----:R-:W-:Y:S02]  /*5460*/  HADD2.F32 R148, -RZ, R52.H1_H1 ;  /* 0x30000034ff947230 */ /* 0x001fe40000004100 */
[----:B------:R-:W-:Y:S02]  /*5470*/  HADD2.F32 R150, -RZ, R53.H1_H1 ;  /* 0x30000035ff967230 */ /* 0x000fe40000004100 */
[----:B------:R-:W-:Y:S02]  /*5480*/  HADD2.F32 R151, -RZ, R54.H1_H1 ;  /* 0x30000036ff977230 */ /* 0x000fe40000004100 */
[----:B------:R-:W-:Y:S02]  /*5490*/  HADD2.F32 R152, -RZ, R55.H1_H1 ;  /* 0x30000037ff987230 */ /* 0x000fe40000004100 */
[----:B-1----:R-:W-:Y:S02]  /*54a0*/  HADD2.F32 R153, -RZ, R56.H1_H1 ;  /* 0x30000038ff997230 */ /* 0x002fe40000004100 */
[----:B------:R-:W-:-:S02]  /*54b0*/  HADD2.F32 R154, -RZ, R57.H1_H1 ;  /* 0x30000039ff9a7230 */ /* 0x000fc40000004100 */
[----:B------:R-:W-:Y:S02]  /*54c0*/  HADD2.F32 R155, -RZ, R58.H1_H1 ;  /* 0x3000003aff9b7230 */ /* 0x000fe40000004100 */
[----:B------:R-:W-:Y:S02]  /*54d0*/  HADD2.F32 R156, -RZ, R59.H1_H1 ;  /* 0x3000003bff9c7230 */ /* 0x000fe40000004100 */
[-C--:B--2---:R-:W-:Y:S01]  /*54e0*/  FMUL.FTZ R147, R43, R65.reuse ;  /* 0x000000412b937220 */ /* 0x084fe20000410000 */
        /* <DEDUP_REMOVED lines=9> */
[----:B------:R-:W-:-:S02]  /*5580*/  HADD2.F32 R64, -RZ, R48.H0_H0 ;  /* 0x20000030ff407230 */ /* 0x000fc40000004100 */
[----:B------:R-:W-:Y:S02]  /*5590*/  HADD2.F32 R66, -RZ, R48.H1_H1 ;  /* 0x30000030ff427230 */ /* 0x000fe40000004100 */
[--C-:B------:R-:W-:Y:S02]  /*55a0*/  HADD2.F32 R48, -RZ, R49.reuse.H0_H0 ;  /* 0x20000031ff307230 */ /* 0x100fe40000004100 */
[----:B------:R-:W-:Y:S02]  /*55b0*/  HADD2.F32 R67, -RZ, R49.H1_H1 ;  /* 0x30000031ff437230 */ /* 0x000fe40000004100 */
[--C-:B------:R-:W-:Y:S02]  /*55c0*/  HADD2.F32 R49, -RZ, R50.reuse.H0_H0 ;  /* 0x20000032ff317230 */ /* 0x100fe40000004100 */
[----:B------:R-:W-:Y:S02]  /*55d0*/  HADD2.F32 R144, -RZ, R50.H1_H1 ;  /* 0x30000032ff907230 */ /* 0x000fe40000004100 */
[----:B------:R-:W-:-:S02]  /*55e0*/  HADD2.F32 R50, -RZ, R51.H0_H0 ;  /* 0x20000033ff327230 */ /* 0x000fc40000004100 */
[----:B------:R-:W-:Y:S02]  /*55f0*/  HADD2.F32 R147, -RZ, R51.H1_H1 ;  /* 0x30000033ff937230 */ /* 0x000fe40000004100 */
        /* <DEDUP_REMOVED lines=8> */
[----:B------:R-:W0:Y:S01]  /*5680*/  SHFL.UP PT, R46, R46, 0x1, RZ ;  /* 0x042000002e2e7989 */ /* 0x000e2200000e00ff */
[--C-:B------:R-:W-:Y:S01]  /*5690*/  HADD2.F32 R59, -RZ, R60.reuse.H0_H0 ;  /* 0x2000003cff3b7230 */ /* 0x100fe20000004100 */
[----:B------:R-:W-:Y:S01]  /*56a0*/  BSSY B0, `(.L_x_1311) ;  /* 0x0000032000007945 */ /* 0x000fe20003800000 */
[----:B------:R-:W-:Y:S01]  /*56b0*/  HADD2.F32 R157, -RZ, R60.H1_H1 ;  /* 0x3000003cff9d7230 */ /* 0x000fe20000004100 */
[----:B------:R-:W1:Y:S01]  /*56c0*/  SHFL.UP PT, R47, R47, 0x1, RZ ;  /* 0x042000002f2f7989 */ /* 0x000e6200000e00ff */
[----:B------:R-:W-:-:S02]  /*56d0*/  HADD2.F32 R60, -RZ, R61.H0_H0 ;  /* 0x2000003dff3c7230 */ /* 0x000fc40000004100 */
[----:B------:R-:W-:Y:S01]  /*56e0*/  HADD2.F32 R158, -RZ, R61.H1_H1 ;  /* 0x3000003dff9e7230 */ /* 0x000fe20000004100 */
[----:B------:R-:W2:Y:S01]  /*56f0*/  SHFL.UP PT, R44, R44, 0x1, RZ ;  /* 0x042000002c2c7989 */ /* 0x000ea200000e00ff */
[--C-:B------:R-:W-:Y:S02]  /*5700*/  HADD2.F32 R61, -RZ, R62.reuse.H0_H0 ;  /* 0x2000003eff3d7230 */ /* 0x100fe40000004100 */
[----:B------:R-:W-:Y:S01]  /*5710*/  HADD2.F32 R159, -RZ, R62.H1_H1 ;  /* 0x3000003eff9f7230 */ /* 0x000fe20000004100 */
[----:B------:R-:W3:Y:S01]  /*5720*/  SHFL.UP PT, R45, R45, 0x1, RZ ;  /* 0x042000002d2d7989 */ /* 0x000ee200000e00ff */
[--C-:B------:R-:W-:Y:S02]  /*5730*/  HADD2.F32 R62, -RZ, R63.reuse.H0_H0 ;  /* 0x2000003fff3e7230 */ /* 0x100fe40000004100 */
[----:B------:R-:W-:Y:S01]  /*5740*/  HADD2.F32 R63, -RZ, R63.H1_H1 ;  /* 0x3000003fff3f7230 */ /* 0x000fe20000004100 */
[----:B------:R-:W-:Y:S06]  /*5750*/  @!P1 BRA `(.L_x_1312) ;  /* 0x0000000000549947 */ /* 0x000fec0003800000 */
[----:B------:R-:W4:Y:S01]  /*5760*/  S2R R145, SR_LANEID ;  /* 0x0000000000917919 */ /* 0x000f220000000000 */
[----:B---3--:R-:W-:Y:S01]  /*5770*/  FMUL.FTZ R65, R45, R41 ;  /* 0x000000292d417220 */ /* 0x008fe20000410000 */
[----:B----4-:R-:W-:Y:S01]  /*5780*/  ISETP.NE.AND P1, PT, R145, RZ, PT ;  /* 0x000000ff9100720c */ /* 0x010fe20003f25270 */
[----:B------:R-:W-:-:S12]  /*5790*/  FMUL.FTZ R145, R45, R40 ;  /* 0x000000282d917220 */ /* 0x000fd80000410000 */
[C---:B--2---:R-:W-:Y:S01]  /*57a0*/  @P1 FFMA.FTZ R40, R44.reuse, R40, -R65 ;  /* 0x000000282c281223 */ /* 0x044fe20000010841 */
[CC--:B------:R-:W-:Y:S01]  /*57b0*/  FMUL.FTZ R65, R45.reuse, R42.reuse ;  /* 0x0000002a2d417220 */ /* 0x0c0fe20000410000 */
[----:B------:R-:W-:Y:S01]  /*57c0*/  FMUL.FTZ R45, R45, R43 ;  /* 0x0000002b2d2d7220 */ /* 0x000fe20000410000 */
[C---:B------:R-:W-:Y:S02]  /*57d0*/  @P1 FFMA.FTZ R41, R44.reuse, R41, R145 ;  /* 0x000000292c291223 */ /* 0x040fe40000010091 */
[C---:B------:R-:W-:Y:S01]  /*57e0*/  FFMA.FTZ R65, R44.reuse, R43, R65 ;  /* 0x0000002b2c417223 */ /* 0x040fe20000010041 */
[----:B------:R-:W-:Y:S01]  /*57f0*/  FFMA.FTZ R45, R44, R42, -R45 ;  /* 0x0000002a2c2d7223 */ /* 0x000fe2000001082d */
[----:B------:R-:W-:Y:S02]  /*5800*/  MOV R44, R40 ;  /* 0x00000028002c7202 */ /* 0x000fe40000000f00 */
[----:B-1----:R-:W-:Y:S01]  /*5810*/  @P1 FADD.FTZ R43, R47, R65 ;  /* 0x000000412f2b1221 */ /* 0x002fe20000010000 */
[----:B0-----:R-:W-:Y:S01]  /*5820*/  @P1 FADD.FTZ R42, R46, R45 ;  /* 0x0000002d2e2a1221 */ /* 0x001fe20000010000 */
        /* <DEDUP_REMOVED lines=8> */
.L_x_1312:
[C---:B------:R-:W-:Y:S01]  /*58b0*/  FMUL.FTZ R40, R146.reuse, R39 ;  /* 0x0000002792287220 */ /* 0x040fe20000410000 */
[----:B------:R-:W-:-:S03]  /*58c0*/  FMUL.FTZ R41, R146, R36 ;  /* 0x0000002492297220 */ /* 0x000fc60000410000 */
[C---:B------:R-:W-:Y:S01]  /*58d0*/  FFMA.FTZ R40, R65.reuse, R38, -R40 ;  /* 0x0000002641287223 */ /* 0x040fe20000010828 */
[----:B------:R-:W-:-:S03]  /*58e0*/  FFMA.FTZ R41, R65, R37, R41 ;  /* 0x0000002541297223 */ /* 0x000fc60000010029 */
[----:B------:R-:W-:Y:S01]  /*58f0*/  FADD.FTZ R42, R149, R40 ;  /* 0x00000028952a7221 */ /* 0x000fe20000010000 */
[C---:B------:R-:W-:Y:S01]  /*5900*/  FMUL.FTZ R40, R146.reuse, R37 ;  /* 0x0000002592287220 */ /* 0x040fe20000410000 */
[----:B------:R-:W4:Y:S01]  /*5910*/  S2R R149, SR_LANEID ;  /* 0x0000000000957919 */ /* 0x000f220000000000 */
[----:B------:R-:W-:Y:S02]  /*5920*/  FMUL.FTZ R146, R146, R38 ;  /* 0x0000002692927220 */ /* 0x000fe40000410000 */
[C---:B------:R-:W-:Y:S02]  /*5930*/  FFMA.FTZ R40, R65.reuse, R36, -R40 ;  /* 0x0000002441287223 */ /* 0x040fe40000010828 */
[----:B------:R-:W-:-:S04]  /*5940*/  FFMA.FTZ R146, R65, R39, R146 ;  /* 0x0000002741927223 */ /* 0x000fc80000010092 */
[----:B------:R-:W-:Y:S01]  /*5950*/  FADD.FTZ R43, R145, R146 ;  /* 0x00000092912b7221 */ /* 0x000fe20000010000 */
[----:B----4-:R-:W-:-:S13]  /*5960*/  ISETP.NE.AND P1, PT, R149, RZ, PT ;  /* 0x000000ff9500720c */ /* 0x010fda0003f25270 */
[----:B------:R4:W-:Y:S01]  /*5970*/  @!P1 STS.128 [UR16+0x2130], R36 ;  /* 0x00213024ff009988 */ /* 0x0009e20008000c10 */
[----:B--2---:R-:W-:Y:S02]  /*5980*/  @!P1 MOV R44, R36 ;  /* 0x00000024002c9202 */ /* 0x004fe40000000f00 */
[----:B---3--:R-:W-:Y:S02]  /*5990*/  @!P1 MOV R45, R37 ;  /* 0x00000025002d9202 */ /* 0x008fe40000000f00 */
[----:B0-----:R-:W-:Y:S02]  /*59a0*/  @!P1 MOV R46, R38 ;  /* 0x00000026002e9202 */ /* 0x001fe40000000f00 */
[----:B-1----:R-:W-:-:S07]  /*59b0*/  @!P1 MOV R47, R39 ;  /* 0x00000027002f9202 */ /* 0x002fce0000000f00 */
.L_x_1313:
[----:B------:R-:W-:Y:S05]  /*59c0*/  BSYNC B0 ;  /* 0x0000000000007941 */ /* 0x000fea0003800000 */
.L_x_1311:
[----:B------:R-:W0:Y:S01]  /*59d0*/  S2R R145, SR_TID.X ;  /* 0x0000000000917919 */ /* 0x000e220000002100 */
[----:B------:R-:W-:Y:S01]  /*59e0*/  BSSY B0, `(.L_x_1314) ;  /* 0x000007f000007945 */ /* 0x000fe20003800000 */
[----:B------:R-:W-:Y:S01]  /*59f0*/  BAR.SYNC.DEFER_BLOCKING 0x0 ;  /* 0x0000000000007b1d */ /* 0x000fe20000010000 */
[----:B0-----:R-:W-:-:S13]  /*5a00*/  ISETP.NE.AND P1, PT, R145, RZ, PT ;  /* 0x000000ff9100720c */ /* 0x001fda0003f25270 */
[----:B----4-:R-:W0:Y:S02]  /*5a10*/  @P1 LDS.64 R36, [UR16+0x2138] ;  /* 0x00213810ff241984 */ /* 0x010e240008000a00 */
        /* <DEDUP_REMOVED lines=123> */
.L_x_1315:
[----:B------:R-:W-:Y:S05]  /*61d0*/  BSYNC B0 ;  /* 0x0000000000007941 */ /* 0x000fea0003800000 */
.L_x_1314:
        /* <DEDUP_REMOVED lines=14> */
[----:B0-----:R-:W-:Y:S01]  /*62c0*/  FMUL.FTZ R37, R156, R132 ;  /* 0x000000849c257220 */ /* 0x001fe20000410000 */
        /* <DEDUP_REMOVED lines=37> */
.L_x_1310:
[----:B------:R-:W0:Y:S01]  /*6520*/  S2R R36, SR_TID.X ;  /* 0x0000000000247919 */ /* 0x000e220000002100 */
        /* <DEDUP_REMOVED lines=54> */
.L_x_1318:
        /* <DEDUP_REMOVED lines=15> */
.L_x_5190:


//--------------------- .text._Z25selective_scan_fwd_kernelI32Selective_Scan_fwd_kernel_traitsILi64ELi16ELi1ELb1ELb1ELb1ELb1EN3c104HalfENS1_7complexIfEEEEv13SSMParamsBase --------------------------
	.section	.text._Z25selective_scan_fwd_kernelI32Selective_Scan_fwd_kernel_traitsILi64ELi16ELi1ELb1ELb1ELb1ELb1EN3c104HalfENS1_7complexIfEEEEv13SSMParamsBase,"ax",@progbits
	.align	128
        .global         _Z25selective_scan_fwd_kernelI32Selective_Scan_fwd_kernel_traitsILi64ELi16ELi1ELb1ELb1ELb1ELb1EN3c104HalfENS1_7complexIfEEEEv13SSMParamsBase
        .type           _Z25selective_scan_fwd_kernelI32Selective_Scan_fwd_kernel_traitsILi64ELi16ELi1ELb1ELb1ELb1ELb1EN3c104HalfENS1_7complexIfEEEEv13SSMParamsBase,@function
        .size           _Z25selective_scan_fwd_kernelI32Selective_Scan_fwd_kernel_traitsILi64ELi16ELi1ELb1ELb1ELb1ELb1EN3c104HalfENS1_7complexIfEEEEv13SSMParamsBase,(.L_x_5191 - _Z25selective_scan_fwd_kernelI32Selective_Scan_fwd_kernel_traitsILi64ELi16ELi1ELb1ELb1ELb1ELb1EN3c104HalfENS1_7complexIfEEEEv13SSMParamsBase)
        .other          _Z25selective_scan_fwd_kernelI32Selective_Scan_fwd_kernel_traitsILi64ELi16ELi1ELb1ELb1ELb1ELb1EN3c104HalfENS1_7complexIfEEEEv13SSMParamsBase,@"STO_CUDA_ENTRY STV_DEFAULT"
_Z25selective_scan_fwd_kernelI32Selective_Scan_fwd_kernel_traitsILi64ELi16ELi1ELb1ELb1ELb1ELb1EN3c104HalfENS1_7complexIfEEEEv13SSMParamsBase:
.text._Z25selective_scan_fwd_kernelI32Selective_Scan_fwd_kernel_traitsILi64ELi16ELi1ELb1ELb1ELb1ELb1EN3c104HalfENS1_7complexIfEEEEv13SSMParamsBase:
        /* <DEDUP_REMOVED lines=122> */
.L_x_1358:
        /* <DEDUP_REMOVED lines=93> */
.L_x_1320:
[----:B------:R-:W-:Y:S05]  /*0d70*/  BSYNC B0 ;  /* 0x0000000000007941 */ /* 0x000fea0003800000 */
.L_x_1319:
        /* <DEDUP_REMOVED lines=38> */
.L_x_1322:
[----:B------:R-:W-:Y:S05]  /*0fe0*/  BSYNC B0 ;  /* 0x0000000000007941 */ /* 0x000fea0003800000 */
.L_x_1321:
        /* <DEDUP_REMOVED lines=36> */
.L_x_1324:
[----:B------:R-:W-:Y:S05]  /*1230*/  BSYNC B0 ;  /* 0x0000000000007941 */ /* 0x000fea0003800000 */
.L_x_1323:
        /* <DEDUP_REMOVED lines=38> */
.L_x_1326:
[----:B------:R-:W-:Y:S05]  /*14a0*/  BSYNC B0 ;  /* 0x0000000000007941 */ /* 0x000fea0003800000 */
.L_x_1325:
        /* <DEDUP_REMOVED lines=36> */
.L_x_1328:
[----:B------:R-:W-:Y:S05]  /*16f0*/  BSYNC B0 ;  /* 0x0000000000007941 */ /* 0x000fea0003800000 */
.L_x_1327:
        /* <DEDUP_REMOVED lines=38> */
.L_x_1330:
[----:B------:R-:W-:Y:S05]  /*1960*/  BSYNC B0 ;  /* 0x0000000000007941 */ /* 0x000fea0003800000 */
.L_x_1329:
        /* <DEDUP_REMOVED lines=38> */
.L_x_1332:
[----:B------:R-:W-:Y:S05]  /*1bd0*/  BSYNC B0 ;  /* 0x0000000000007941 */ /* 0x000fea0003800000 */
.L_x_1331:
        /* <DEDUP_REMOVED lines=42> */
.L_x_1334:
[----:B------:R-:W-:Y:S05]  /*1e80*/  BSYNC B0 ;  /* 0x0000000000007941 */ /* 0x000fea0003800000 */
.L_x_1333:
        /* <DEDUP_REMOVED lines=40> */
.L_x_1336:
[----:B------:R-:W-:Y:S05]  /*2110*/  BSYNC B0 ;  /* 0x0000000000007941 */ /* 0x000fea0003800000 */
.L_x_1335:
        /* <DEDUP_REMOVED lines=47> */
.L_x_1338:
[----:B------:R-:W-:Y:S05]  /*2410*/  BSYNC B0 ;  /* 0x0000000000007941 */ /* 0x000fea0003800000 */
.L_x_1337:
        /* <DEDUP_REMOVED lines=33> */
.L_x_1340:
[----:B------:R-:W-:Y:S05]  /*2630*/  BSYNC B0 ;  /* 0x0000000000007941 */ /* 0x000fea0003800000 */
.L_x_1339:
        /* <DEDUP_REMOVED lines=33> */
.L_x_1342:
[----:B------:R-:W-:Y:S05]  /*2850*/  BSYNC B0 ;  /* 0x0000000000007941 */ /* 0x000fea0003800000 */
.L_x_1341:
        /* <DEDUP_REMOVED lines=33> */
.L_x_1344:
[----:B------:R-:W-:Y:S05]  /*2a70*/  BSYNC B0 ;  /* 0x0000000000007941 */ /* 0x000fea0003800000 */
.L_x_1343:
        /* <DEDUP_REMOVED lines=33> */
.L_x_1346:
[----:B------:R-:W-:Y:S05]  /*2c90*/  BSYNC B0 ;  /* 0x0000000000007941 */ /* 0x000fea0003800000 */
.L_x_1345:
        /* <DEDUP_REMOVED lines=33> */
.L_x_1348:
[----:B------:R-:W-:Y:S05]  /*2eb0*/  BSYNC B0 ;  /* 0x0000000000007941 */ /* 0x000fea0003800000 */
.L_x_1347:
        /* <DEDUP_REMOVED lines=33> */
.L_x_1350:
[----:B------:R-:W-:Y:S05]  /*30d0*/  BSYNC B0 ;  /* 0x0000000000007941 */ /* 0x000fea0003800000 */
.L_x_1349:
        /* <DEDUP_REMOVED lines=59> */
.L_x_1357:
        /* <DEDUP_REMOVED lines=578> */
.L_x_1353:
        /* <DEDUP_REMOVED lines=17> */
.L_x_1354:
[----:B------:R-:W-:Y:S05]  /*59c0*/  BSYNC B0 ;  /* 0x0000000000007941 */ /* 0x000fea0003800000 */
.L_x_1352:
        /* <DEDUP_REMOVED lines=128> */
.L_x_1356:
[----:B------:R-:W-:Y:S05]  /*61d0*/  BSYNC B0 ;  /* 0x0000000000007941 */ /* 0x000fea0003800000 */
.L_x_1355:
        /* <DEDUP_REMOVED lines=52> */
.L_x_1351:
[----:B------:R-:W0:Y:S01]  /*6520*/  S2R R43, SR_TID.X ;  /* 0x00000000002b7919 */ /* 0x000e220000002100 */
[----:B------:R-:W1:Y:S01]  /*6530*/  LDC.64 R30, c[0x0][0x2b0] ;  /* 0x0000ac00ff1e7b82 */ /* 0x000e620000000a00 */
[----:B------:R-:W-:Y:S01]  /*6540*/  F2FP.F16.F32.PACK_AB R11, R22, R23 ;  /* 0x00000017160b723e */ /* 0x000fe200000000ff */
[----:B------:R-:W-:Y:S01]  /*6550*/  USHF.L.U32 UR22, UR6, 0xa, URZ ;  /* 0x0000000a06167899 */ /* 0x000fe2000800063f */
[----:B------:R-:W2:Y:S01]  /*6560*/  S2R R45, SR_LANEID ;  /* 0x00000000002d7919 */ /* 0x000ea20000000000 */
[----:B------:R-:W-:Y:S01]  /*6570*/  F2FP.F16.F32.PACK_AB R10, R24, R25 ;  /* 0x00000019180a723e */ /* 0x000fe200000000ff */
[----:B------:R-:W-:Y:S01]  /*6580*/  ULDC.64 UR24, c[0x0][0x2b8] ;  /* 0x0000ae0000187ab9 */ /* 0x000fe20000000a00 */
[----:B------:R-:W-:Y:S01]  /*6590*/  F2FP.F16.F32.PACK_AB R9, R26, R27 ;  /* 0x0000001b1a09723e */ /* 0x000fe200000000ff */
[----:B------:R-:W-:Y:S01]  /*65a0*/  USHF.R.S32.HI UR23, URZ, 0x1f, UR22 ;  /* 0x0000001f3f177899 */ /* 0x000fe20008011416 */
[----:B------:R-:W3:Y:S01]  /*65b0*/  LDC.64 R40, c[0x0][0x2a0] ;  /* 0x0000a800ff287b82 */ /* 0x000ee20000000a00 */
[----:B------:R-:W-:Y:S01]  /*65c0*/  F2FP.F16.F32.PACK_AB R8, R28, R29 ;  /* 0x0000001d1c08723e */ /* 0x000fe200000000ff */
[----:B------:R-:W-:Y:S01]  /*65d0*/  UIMAD UR7, UR20, UR24, URZ ;  /* 0x00000018140772a4 */ /* 0x000fe2000f8e023f */
[----:B------:R-:W-:Y:S01]  /*65e0*/  F2FP.F16.F32.PACK_AB R39, R14, R15 ;  /* 0x0000000f0e27723e */ /* 0x000fe200000000ff */
[----:B------:R-:W-:Y:S01]  /*65f0*/  ULDC.64 UR26, c[0x0][0x2a8] ;  /* 0x0000aa00001a7ab9 */ /* 0x000fe20000000a00 */
[----:B------:R-:W-:Y:S01]  /*6600*/  F2FP.F16.F32.PACK_AB R38, R16, R17 ;  /* 0x000000111026723e */ /* 0x000fe200000000ff */
[----:B------:R-:W-:Y:S01]  /*6610*/  UIMAD UR17, UR20, UR26, URZ ;  /* 0x0000001a141172a4 */ /* 0x000fe2000f8e023f */
[----:B------:R-:W-:-:S02]  /*6620*/  F2FP.F16.F32.PACK_AB R37, R18, R19 ;  /* 0x000000131225723e */ /* 0x000fc400000000ff */
[----:B------:R-:W-:Y:S01]  /*6630*/  F2FP.F16.F32.PACK_AB R36, R20, R21 ;  /* 0x000000151424723e */ /* 0x000fe200000000ff */
[----:B-1----:R-:W-:-:S04]  /*6640*/  IMAD R3, R30, UR21, RZ ;  /* 0x000000151e037c24 */ /* 0x002fc8000f8e02ff */
[----:B------:R-:W-:Y:S01]  /*6650*/  IMAD R3, R78, R31, R3 ;  /* 0x0000001f4e037224 */ /* 0x000fe200078e0203 */
[----:B0-----:R-:W-:Y:S01]  /*6660*/  SHF.L.U32 R0, R43, 0x1, RZ ;  /* 0x000000012b007819 */ /* 0x001fe200000006ff */
[----:B---3--:R-:W-:-:S03]  /*6670*/  IMAD R12, R40, UR21, RZ ;  /* 0x00000015280c7c24 */ /* 0x008fc6000f8e02ff */
[----:B------:R-:W-:Y:S01]  /*6680*/  LOP3.LUT R42, R0, 0xffffffc0, RZ, 0xc0, !PT ;  /* 0xffffffc0002a7812 */ /* 0x000fe200078ec0ff */
[----:B------:R-:W-:Y:S01]  /*6690*/  IMAD R13, R78, R41, R12 ;  /* 0x000000294e0d7224 */ /* 0x000fe200078e020c */
[----:B------:R-:W-:Y:S02]  /*66a0*/  MOV R12, UR7 ;  /* 0x00000007000c7c02 */ /* 0x000fe40008000f00 */
[----:B--2---:R-:W-:Y:S02]  /*66b0*/  LEA R0, R45, R42, 0x1 ;  /* 0x0000002a2d007211 */ /* 0x004fe400078e08ff */
        /* <DEDUP_REMOVED lines=9> */
[----:B0-----:R-:W-:Y:S01]  /*6750*/  IMAD.WIDE.U32 R8, R78, R30, UR22 ;  /* 0x000000164e087e25 */ /* 0x001fe2000f8e001e */
[----:B------:R-:W-:-:S03]  /*6760*/  MOV R30, UR17 ;  /* 0x00000011001e7c02 */ /* 0x000fc60008000f00 */
[----:B------:R-:W-:Y:S01]  /*6770*/  IMAD.WIDE.U32 R10, R78, R40, UR22 ;  /* 0x000000164e0a7e25 */ /* 0x000fe2000f8e0028 */
[----:B------:R-:W-:-:S03]  /*6780*/  IADD3 R9, R9, R3, RZ ;  /* 0x0000000309097210 */ /* 0x000fc60007ffe0ff */
[----:B------:R-:W-:Y:S01]  /*6790*/  IMAD R3, R79, UR25, R12 ;  /* 0x000000194f037c24 */ /* 0x000fe2000f8e020c */
[----:B------:R-:W-:Y:S01]  /*67a0*/  IADD3 R11, R11, R13, RZ ;  /* 0x0000000d0b0b7210 */ /* 0x000fe20007ffe0ff */
[----:B------:R-:W-:Y:S01]  /*67b0*/  IMAD.WIDE.U32 R8, R79, UR24, R8 ;  /* 0x000000184f087c25 */ /* 0x000fe2000f8e0008 */
[----:B------:R-:W-:-:S03]  /*67c0*/  ULDC.64 UR24, c[0x0][0x308] ;  /* 0x0000c20000187ab9 */ /* 0x000fc60000000a00 */
[----:B------:R-:W-:Y:S01]  /*67d0*/  IMAD R13, R79, UR27, R30 ;  /* 0x0000001b4f0d7c24 */ /* 0x000fe2000f8e021e */
[----:B------:R-:W-:Y:S01]  /*67e0*/  IADD3 R3, R9, R3, RZ ;  /* 0x0000000309037210 */ /* 0x000fe20007ffe0ff */
[----:B------:R-:W-:Y:S01]  /*67f0*/  IMAD.WIDE.U32 R10, R79, UR26, R10 ;  /* 0x0000001a4f0a7c25 */ /* 0x000fe2000f8e000a */
[----:B------:R-:W-:Y:S01]  /*6800*/  LEA R12, P0, R8, UR24, 0x1 ;  /* 0x00000018080c7c11 */ /* 0x000fe2000f8008ff */
[----:B------:R-:W-:-:S03]  /*6810*/  ULDC.64 UR26, c[0x0][0x318] ;  /* 0x0000c600001a7ab9 */ /* 0x000fc60000000a00 */
[----:B------:R-:W-:Y:S02]  /*6820*/  IADD3 R9, R11, R13, RZ ;  /* 0x0000000d0b097210 */ /* 0x000fe40007ffe0ff */
[----:B------:R-:W-:Y:S02]  /*6830*/  LEA.HI.X R13, R8, UR25, R3, 0x1, P0 ;  /* 0x00000019080d7c11 */ /* 0x000fe400080f0c03 */
[----:B------:R-:W-:Y:S02]  /*6840*/  LOP3.LUT R3, R42, 0x1f, R43, 0xf8, !PT ;  /* 0x0000001f2a037812 */ /* 0x000fe400078ef82b */
[----:B------:R-:W-:-:S03]  /*6850*/  LEA R30, P1, R10, UR26, 0x1 ;  /* 0x0000001a0a1e7c11 */ /* 0x000fc6000f8208ff */
[----:B------:R-:W-:Y:S01]  /*6860*/  IMAD.WIDE R12, R3, 0x10, R12 ;  /* 0x00000010030c7825 */ /* 0x000fe200078e020c */
[----:B------:R-:W-:-:S04]  /*6870*/  LEA.HI.X R31, R10, UR27, R9, 0x1, P1 ;  /* 0x0000001b0a1f7c11 */ /* 0x000fc800088f0c09 */
[----:B-1----:R-:W-:Y:S01]  /*6880*/  STG.E.128 desc[UR18][R12.64], R4 ;  /* 0x000000040c007986 */ /* 0x002fe2000c101d12 */
[----:B------:R-:W-:-:S03]  /*6890*/  IMAD.WIDE R30, R3, 0x10, R30 ;  /* 0x00000010031e7825 */ /* 0x000fc600078e021e */
        /* <DEDUP_REMOVED lines=22> */
[--C-:B0-----:R-:W-:Y:S02]  /*6a00*/  HADD2.F32 R12, -RZ, R8.reuse.H1_H1 ;  /* 0x30000008ff0c7230 */ /* 0x101fe40000004100 */
[--C-:B------:R-:W-:Y:S02]  /*6a10*/  HADD2.F32 R36, -RZ, R11.reuse.H0_H0 ;  /* 0x2000000bff247230 */ /* 0x100fe40000004100 */
[----:B------:R-:W-:Y:S02]  /*6a20*/  HADD2.F32 R37, -RZ, R11.H1_H1 ;  /* 0x3000000bff257230 */ /* 0x000fe40000004100 */
[----:B------:R-:W-:Y:S01]  /*6a30*/  FMUL.FTZ R13, R12, -1.4426950216293334961 ;  /* 0xbfb8aa3b0c0d7820 */ /* 0x000fe20000410000 */
[----:B------:R-:W-:-:S02]  /*6a40*/  HADD2.F32 R44, -RZ, R8.H0_H0 ;  /* 0x20000008ff2c7230 */ /* 0x000fc40000004100 */
[----:B------:R-:W-:Y:S01]  /*6a50*/  FMUL.FTZ R11, R36, -1.4426950216293334961 ;  /* 0xbfb8aa3b240b7820 */ /* 0x000fe20000410000 */
[--C-:B------:R-:W-:Y:S02]  /*6a60*/  HADD2.F32 R30, -RZ, R9.reuse.H0_H0 ;  /* 0x20000009ff1e7230 */ /* 0x100fe40000004100 */
        /* <DEDUP_REMOVED lines=9> */
[----:B------:R-:W-:Y:S01]  /*6b00*/  HADD2.F32 R48, -RZ, R6.H1_H1 ;  /* 0x30000006ff307230 */ /* 0x000fe20000004100 */
[----:B------:R-:W1:Y:S01]  /*6b10*/  MUFU.EX2 R11, R11 ;  /* 0x0000000b000b7308 */ /* 0x000e620000000800 */
[----:B------:R-:W-:Y:S02]  /*6b20*/  HADD2.F32 R51, -RZ, R7.H1_H1 ;  /* 0x30000007ff337230 */ /* 0x000fe40000004100 */
[----:B------:R-:W-:Y:S01]  /*6b30*/  FMUL.FTZ R10, R33, -1.4426950216293334961 ;  /* 0xbfb8aa3b210a7820 */ /* 0x000fe20000410000 */
[----:B------:R-:W-:Y:S02]  /*6b40*/  HADD2.F32 R39, -RZ, R4.H0_H0 ;  /* 0x20000004ff277230 */ /* 0x000fe40000004100 */
[----:B------:R-:W-:Y:S01]  /*6b50*/  FMUL.FTZ R35, R34, -1.4426950216293334961 ;  /* 0xbfb8aa3b22237820 */ /* 0x000fe20000410000 */
[--C-:B------:R-:W-:Y:S02]  /*6b60*/  HADD2.F32 R42, -RZ, R5.reuse.H0_H0 ;  /* 0x20000005ff2a7230 */ /* 0x100fe40000004100 */
[----:B------:R-:W-:Y:S01]  /*6b70*/  FMUL.FTZ R41, R40, -1.4426950216293334961 ;  /* 0xbfb8aa3b28297820 */ /* 0x000fe20000410000 */
[----:B------:R-:W-:Y:S01]  /*6b80*/  HADD2.F32 R43, -RZ, R5.H1_H1 ;  /* 0x30000005ff2b7230 */ /* 0x000fe20000004100 */
[----:B------:R-:W2:Y:S01]  /*6b90*/  MUFU.EX2 R38, R38 ;  /* 0x0000002600267308 */ /* 0x000ea20000000800 */
[----:B------:R-:W-:-:S02]  /*6ba0*/  HADD2.F32 R46, -RZ, R6.H0_H0 ;  /* 0x20000006ff2e7230 */ /* 0x000fc40000004100 */
[----:B------:R-:W-:Y:S01]  /*6bb0*/  FMUL.FTZ R49, R48, -1.4426950216293334961 ;  /* 0xbfb8aa3b30317820 */ /* 0x000fe20000410000 */
[----:B------:R-:W-:Y:S02]  /*6bc0*/  HADD2.F32 R50, -RZ, R7.H0_H0 ;  /* 0x20000007ff327230 */ /* 0x000fe40000004100 */
[----:B------:R-:W-:Y:S01]  /*6bd0*/  FMUL.FTZ R52, R51, -1.4426950216293334961 ;  /* 0xbfb8aa3b33347820 */ /* 0x000fe20000410000 */
[----:B------:R-:W-:Y:S01]  /*6be0*/  FMUL.FTZ R4, R39, -1.4426950216293334961 ;  /* 0xbfb8aa3b27047820 */ /* 0x000fe20000410000 */
[----:B------:R-:W-:Y:S01]  /*6bf0*/  FMUL.FTZ R5, R42, -1.4426950216293334961 ;  /* 0xbfb8aa3b2a057820 */ /* 0x000fe20000410000 */
[----:B------:R-:W-:Y:S01]  /*6c00*/  FMUL.FTZ R45, R43, -1.4426950216293334961 ;  /* 0xbfb8aa3b2b2d7820 */ /* 0x000fe20000410000 */
[----:B------:R-:W-:Y:S01]  /*6c10*/  FMUL.FTZ R6, R46, -1.4426950216293334961 ;  /* 0xbfb8aa3b2e067820 */ /* 0x000fe20000410000 */
[----:B------:R-:W-:Y:S01]  /*6c20*/  FMUL.FTZ R7, R50, -1.4426950216293334961 ;  /* 0xbfb8aa3b32077820 */ /* 0x000fe20000410000 */
[----:B------:R-:W3:Y:S01]  /*6c30*/  MUFU.EX2 R8, R8 ;  /* 0x0000000800087308 */ /* 0x000ee20000000800 */
[----:B0-----:R-:W-:Y:S01]  /*6c40*/  FADD.FTZ R13, R13, 1 ;  /* 0x3f8000000d0d7421 */ /* 0x001fe20000010000 */
[----:B-1----:R-:W-:Y:S01]  /*6c50*/  FADD.FTZ R11, R11, 1 ;  /* 0x3f8000000b0b7421 */ /* 0x002fe20000010000 */
[----:B--2---:R-:W-:-:S05]  /*6c60*/  FADD.FTZ R38, R38, 1 ;  /* 0x3f80000026267421 */ /* 0x004fca0000010000 */
[----:B------:R-:W0:Y:S08]  /*6c70*/  MUFU.EX2 R9, R9 ;  /* 0x0000000900097308 */ /* 0x000e300000000800 */
[----:B------:R-:W1:Y:S01]  /*6c80*/  MUFU.EX2 R32, R32 ;  /* 0x0000002000207308 */ /* 0x000e620000000800 */
[----:B---3--:R-:W-:-:S07]  /*6c90*/  FADD.FTZ R8, R8, 1 ;  /* 0x3f80000008087421 */ /* 0x008fce0000010000 */
        /* <DEDUP_REMOVED lines=18> */
[----:B------:R-:W-:Y:S01]  /*6dc0*/  MUFU.EX2 R7, R7 ;  /* 0x0000000700077308 */ /* 0x000fe20000000800 */
[----:B0-----:R-:W-:-:S07]  /*6dd0*/  FADD.FTZ R6, R5, 1 ;  /* 0x3f80000005067421 */ /* 0x001fce0000010000 */
[----:B------:R-:W0:Y:S01]  /*6de0*/  MUFU.RCP R13, R13 ;  /* 0x0000000d000d7308 */ /* 0x000e220000001000 */
[----:B-1----:R-:W-:-:S07]  /*6df0*/  FADD.FTZ R45, R45, 1 ;  /* 0x3f8000002d2d7421 */ /* 0x002fce0000010000 */
[----:B------:R-:W1:Y:S08]  /*6e00*/  MUFU.RCP R11, R11 ;  /* 0x0000000b000b7308 */ /* 0x000e700000001000 */
[----:B------:R-:W2:Y:S01]  /*6e10*/  MUFU.RCP R38, R38 ;  /* 0x0000002600267308 */ /* 0x000ea20000001000 */
[----:B0-----:R-:W-:-:S04]  /*6e20*/  FMUL.FTZ R5, R12, R13 ;  /* 0x0000000d0c057220 */ /* 0x001fc80000410000 */
[----:B------:R-:W-:-:S03]  /*6e30*/  FMUL.FTZ R5, R5, R28 ;  /* 0x0000001c05057220 */ /* 0x000fc60000410000 */
[----:B------:R0:W3:Y:S01]  /*6e40*/  MUFU.RCP R53, R8 ;  /* 0x0000000800357308 */ /* 0x0000e20000001000 */
[----:B-1----:R-:W-:-:S04]  /*6e50*/  FMUL.FTZ R36, R36, R11 ;  /* 0x0000000b24247220 */ /* 0x002fc80000410000 */
[----:B------:R-:W-:-:S03]  /*6e60*/  FMUL.FTZ R36, R36, R23 ;  /* 0x0000001724247220 */ /* 0x000fc60000410000 */
[----:B------:R-:W1:Y:S01]  /*6e70*/  MUFU.RCP R9, R9 ;  /* 0x0000000900097308 */ /* 0x000e620000001000 */
[----:B0-----:R-:W-:Y:S01]  /*6e80*/  FADD.FTZ R8, R7, 1 ;  /* 0x3f80000007087421 */ /* 0x001fe20000010000 */
[----:B--2---:R-:W-:-:S04]  /*6e90*/  FMUL.FTZ R37, R37, R38 ;  /* 0x0000002625257220 */ /* 0x004fc80000410000 */
[----:B------:R-:W-:Y:S02]  /*6ea0*/  FMUL.FTZ R37, R37, R22 ;  /* 0x0000001625257220 */ /* 0x000fe40000410000 */
[----:B------:R-:W0:Y:S01]  /*6eb0*/  MUFU.RCP R32, R32 ;  /* 0x0000002000207308 */ /* 0x000e220000001000 */
[----:B------:R-:W2:Y:S01]  /*6ec0*/  LDC.64 R22, c[0x0][0x2c0] ;  /* 0x0000b000ff167b82 */ /* 0x000ea20000000a00 */
[----:B---3--:R-:W-:-:S04]  /*6ed0*/  FMUL.FTZ R44, R44, R53 ;  /* 0x000000352c2c7220 */ /* 0x008fc80000410000 */
[----:B------:R-:W-:Y:S02]  /*6ee0*/  FMUL.FTZ R44, R44, R29 ;  /* 0x0000001d2c2c7220 */ /* 0x000fe40000410000 */
[----:B------:R-:W3:Y:S01]  /*6ef0*/  MUFU.RCP R10, R10 ;  /* 0x0000000a000a7308 */ /* 0x000ee20000001000 */
[----:B-1----:R-:W-:Y:S02]  /*6f00*/  FMUL.FTZ R30, R30, R9 ;  /* 0x000000091e1e7220 */ /* 0x002fe40000410000 */
[----:B------:R-:W-:Y:S02]  /*6f10*/  F2FP.F16.F32.PACK_AB R12, R5, R44 ;  /* 0x0000002c050c723e */ /* 0x000fe400000000ff */
[----:B------:R-:W-:-:S03]  /*6f20*/  FMUL.FTZ R30, R30, R27 ;  /* 0x0000001b1e1e7220 */ /* 0x000fc60000410000 */
[----:B------:R-:W1:Y:S01]  /*6f30*/  MUFU.RCP R35, R35 ;  /* 0x0000002300237308 */ /* 0x000e620000001000 */
[----:B0-----:R-:W-:-:S04]  /*6f40*/  FMUL.FTZ R31, R31, R32 ;  /* 0x000000201f1f7220 */ /* 0x001fc80000410000 */
[----:B------:R-:W-:-:S03]  /*6f50*/  FMUL.FTZ R31, R31, R26 ;  /* 0x0000001a1f1f7220 */ /* 0x000fc60000410000 */
[----:B------:R3:W0:Y:S08]  /*6f60*/  MUFU.RCP R54, R4 ;  /* 0x0000000400367308 */ /* 0x0006300000001000 */
[----:B------:R-:W4:Y:S01]  /*6f70*/  MUFU.RCP R41, R41 ;  /* 0x0000002900297308 */ /* 0x000f220000001000 */
[----:B---3--:R-:W-:Y:S01]  /*6f80*/  FMUL.FTZ R4, R33, R10 ;  /* 0x0000000a21047220 */ /* 0x008fe20000410000 */
[----:B-1----:R-:W-:-:S03]  /*6f90*/  FMUL.FTZ R7, R34, R35 ;  /* 0x0000002322077220 */ /* 0x002fc60000410000 */
[----:B------:R-:W-:Y:S01]  /*6fa0*/  FMUL.FTZ R4, R4, R25 ;  /* 0x0000001904047220 */ /* 0x000fe20000410000 */
[----:B------:R-:W-:Y:S02]  /*6fb0*/  FMUL.FTZ R7, R7, R24 ;  /* 0x0000001807077220 */ /* 0x000fe40000410000 */
[----:B------:R0:W1:Y:S08]  /*6fc0*/  MUFU.RCP R55, R6 ;  /* 0x0000000600377308 */ /* 0x0000700000001000 */
[----:B------:R-:W3:Y:S01]  /*6fd0*/  MUFU.RCP R56, R45 ;  /* 0x0000002d00387308 */ /* 0x000ee20000001000 */
[----:B0-----:R-:W-:Y:S01]  /*6fe0*/  FMUL.FTZ R6, R39, R54 ;  /* 0x0000003627067220 */ /* 0x001fe20000410000 */
[----:B----4-:R-:W-:-:S03]  /*6ff0*/  FMUL.FTZ R9, R40, R41 ;  /* 0x0000002928097220 */ /* 0x010fc60000410000 */
[----:B------:R-:W-:Y:S01]  /*7000*/  FMUL.FTZ R6, R6, R21 ;  /* 0x0000001506067220 */ /* 0x000fe20000410000 */
[----:B------:R-:W-:Y:S02]  /*7010*/  FMUL.FTZ R9, R9, R20 ;  /* 0x0000001409097220 */ /* 0x000fe40000410000 */
[----:B------:R-:W0:Y:S01]  /*7020*/  MUFU.RCP R47, R47 ;  /* 0x0000002f002f7308 */ /* 0x000e220000001000 */
[----:B-1----:R-:W-:Y:S02]  /*7030*/  FMUL.FTZ R42, R42, R55 ;  /* 0x000000372a2a7220 */ /* 0x002fe40000410000 */
[----:B------:R-:W-:Y:S02]  /*7040*/  F2FP.F16.F32.PACK_AB R44, R9, R6 ;  /* 0x00000006092c723e */ /* 0x000fe400000000ff */
[----:B------:R-:W-:Y:S01]  /*7050*/  FMUL.FTZ R42, R42, R19 ;  /* 0x000000132a2a7220 */ /* 0x000fe20000410000 */
[----:B------:R-:W-:Y:S02]  /*7060*/  MOV R6, UR7 ;  /* 0x0000000700067c02 */ /* 0x000fe40008000f00 */
[----:B------:R-:W1:Y:S01]  /*7070*/  MUFU.RCP R49, R49 ;  /* 0x0000003100317308 */ /* 0x000e620000001000 */
[----:B---3--:R-:W-:-:S04]  /*7080*/  FMUL.FTZ R43, R43, R56 ;  /* 0x000000382b2b7220 */ /* 0x008fc80000410000 */
[----:B------:R-:W-:-:S03]  /*7090*/  FMUL.FTZ R43, R43, R18 ;  /* 0x000000122b2b7220 */ /* 0x000fc60000410000 */
[----:B------:R-:W3:Y:S01]  /*70a0*/  MUFU.RCP R13, R8 ;  /* 0x00000008000d7308 */ /* 0x000ee20000001000 */
[----:B0-----:R-:W-:Y:S01]  /*70b0*/  FMUL.FTZ R46, R46, R47 ;  /* 0x0000002f2e2e7220 */ /* 0x001fe20000410000 */
[----:B------:R-:W-:-:S03]  /*70c0*/  F2FP.F16.F32.PACK_AB R45, R43, R42 ;  /* 0x0000002a2b2d723e */ /* 0x000fc600000000ff */
[----:B------:R-:W-:-:S03]  /*70d0*/  FMUL.FTZ R46, R46, R17 ;  /* 0x000000112e2e7220 */ /* 0x000fc60000410000 */
[----:B------:R-:W0:Y:S01]  /*70e0*/  MUFU.RCP R52, R52 ;  /* 0x0000003400347308 */ /* 0x000e220000001000 */
[----:B-1----:R-:W-:-:S04]  /*70f0*/  FMUL.FTZ R11, R48, R49 ;  /* 0x00000031300b7220 */ /* 0x002fc80000410000 */
[----:B------:R-:W-:Y:S01]  /*7100*/  FMUL.FTZ R11, R11, R16 ;  /* 0x000000100b0b7220 */ /* 0x000fe20000410000 */
[----:B------:R-:W-:Y:S01]  /*7110*/  BAR.SYNC.DEFER_BLOCKING 0x0 ;  /* 0x0000000000007b1d */ /* 0x000fe20000010000 */
[----:B---3--:R-:W-:Y:S01]  /*7120*/  FMUL.FTZ R50, R50, R13 ;  /* 0x0000000d32327220 */ /* 0x008fe20000410000 */
[----:B------:R-:W-:Y:S02]  /*7130*/  F2FP.F16.F32.PACK_AB R13, R31, R30 ;  /* 0x0000001e1f0d723e */ /* 0x000fe400000000ff */
[----:B------:R-:W-:Y:S01]  /*7140*/  F2FP.F16.F32.PACK_AB R46, R11, R46 ;  /* 0x0000002e0b2e723e */ /* 0x000fe200000000ff */
[----:B------:R-:W-:Y:S01]  /*7150*/  FMUL.FTZ R50, R50, R15 ;  /* 0x0000000f32327220 */ /* 0x000fe20000410000 */
[----:B------:R-:W-:Y:S01]  /*7160*/  F2FP.F16.F32.PACK_AB R15, R37, R36 ;  /* 0x00000024250f723e */ /* 0x000fe200000000ff */
[----:B0-----:R-:W-:-:S04]  /*7170*/  FMUL.FTZ R51, R51, R52 ;  /* 0x0000003433337220 */ /* 0x001fc80000410000 */
[----:B------:R-:W-:Y:S01]  /*7180*/  FMUL.FTZ R51, R51, R14 ;  /* 0x0000000e33337220 */ /* 0x000fe20000410000 */
[----:B------:R-:W-:Y:S01]  /*7190*/  F2FP.F16.F32.PACK_AB R14, R7, R4 ;  /* 0x00000004070e723e */ /* 0x000fe200000000ff */
[----:B--2---:R-:W-:-:S03]  /*71a0*/  IMAD R4, R22, UR21, RZ ;  /* 0x0000001516047c24 */ /* 0x004fc6000f8e02ff */
[----:B------:R-:W-:Y:S01]  /*71b0*/  F2FP.F16.F32.PACK_AB R47, R51, R50 ;  /* 0x00000032332f723e */ /* 0x000fe200000000ff */
[C---:B------:R-:W-:Y:S02]  /*71c0*/  IMAD R7, R78.reuse, R23, R4 ;  /* 0x000000174e077224 */ /* 0x040fe400078e0204 */
[----:B------:R-:W-:Y:S01]  /*71d0*/  IMAD.WIDE.U32 R4, R78, R22, UR22 ;  /* 0x000000164e047e25 */ /* 0x000fe2000f8e0016 */
[----:B------:R-:W-:Y:S04]  /*71e0*/  STS.128 [R0], R12 ;  /* 0x0000000c00007388 */ /* 0x000fe80000000c00 */
[----:B------:R0:W-:Y:S01]  /*71f0*/  STS.128 [R0+0x10], R44 ;  /* 0x0000102c00007388 */ /* 0x0001e20000000c00 */
[----:B------:R-:W-:-:S03]  /*7200*/  NOP ;  /* 0x0000000000007918 */ /* 0x000fc60000000000 */
[----:B------:R-:W1:Y:S01]  /*7210*/  LDS.128 R8, [R2] ;  /* 0x0000000002087984 */ /* 0x000e620000000c00 */
[----:B------:R-:W-:Y:S01]  /*7220*/  IADD3 R5, R5, R7, RZ ;  /* 0x0000000705057210 */ /* 0x000fe20007ffe0ff */
[C---:B------:R-:W-:Y:S02]  /*7230*/  IMAD R7, R79.reuse, UR17, R6 ;  /* 0x000000114f077c24 */ /* 0x040fe4000f8e0206 */
[----:B------:R2:W3:Y:S01]  /*7240*/  LDS.128 R16, [R2+0x200] ;  /* 0x0002000002107984 */ /* 0x0004e20000000c00 */
[----:B------:R-:W-:Y:S01]  /*7250*/  IMAD.WIDE.U32 R4, R79, UR16, R4 ;  /* 0x000000104f047c25 */ /* 0x000fe2000f8e0004 */
[----:B------:R-:W-:Y:S01]  /*7260*/  ULDC.64 UR16, c[0x0][0x320] ;  /* 0x0000c80000107ab9 */ /* 0x000fe20000000a00 */
[----:B0-----:R-:W0:Y:S03]  /*7270*/  LDC R0, c[0x0][0x224] ;  /* 0x00008900ff007b82 */ /* 0x001e260000000800 */
[----:B------:R-:W-:-:S02]  /*7280*/  IADD3 R5, R5, R7, RZ ;  /* 0x0000000705057210 */ /* 0x000fc40007ffe0ff */
[----:B------:R-:W-:-:S04]  /*7290*/  LEA R6, P0, R4, UR16, 0x1 ;  /* 0x0000001004067c11 */ /* 0x000fc8000f8008ff */
[----:B------:R-:W-:-:S03]  /*72a0*/  LEA.HI.X R7, R4, UR17, R5, 0x1, P0 ;  /* 0x0000001104077c11 */ /* 0x000fc600080f0c05 */
[----:B--2---:R-:W-:Y:S01]  /*72b0*/  IMAD.WIDE R2, R3, 0x10, R6 ;  /* 0x0000001003027825 */ /* 0x004fe200078e0206 */
[----:B0-----:R-:W-:-:S04]  /*72c0*/  ISETP.LE.AND P0, PT, R0, UR6, PT ;  /* 0x0000000600007c0c */ /* 0x001fc8000bf03270 */
[----:B-1----:R0:W-:Y:S04]  /*72d0*/  STG.E.128 desc[UR18][R2.64], R8 ;  /* 0x0000000802007986 */ /* 0x0021e8000c101d12 */
[----:B---3--:R0:W-:Y:S05]  /*72e0*/  STG.E.128 desc[UR18][R2.64+0x200], R16 ;  /* 0x0002001002007986 */ /* 0x0081ea000c101d12 */
[----:B------:R-:W-:Y:S05]  /*72f0*/  @!P0 BRA `(.L_x_1358) ;  /* 0xffffff9400288947 */ /* 0x000fea000383ffff */
[----:B------:R-:W-:Y:S05]  /*7300*/  EXIT ;  /* 0x000000000000794d */ /* 0x000fea0003800000 */
.L_x_1359:
        /* <DEDUP_REMOVED lines=15> */
.L_x_5191:


//--------------------- .text._Z25selective_scan_fwd_kernelI32Selective_Scan_fwd_kernel_traitsILi32ELi16ELi1ELb0ELb0ELb0ELb0EN3c104HalfENS1_7complexIfEEEEv13SSMParamsBase --------------------------
	.section	.text._Z25selective_scan_fwd_kernelI32Selective_Scan_fwd_kernel_traitsILi32ELi16ELi1ELb0ELb0ELb0ELb0EN3c104HalfENS1_7complexIfEEEEv13SSMParamsBase,"ax",@progbits
	.align	128
        .global         _Z25selective_scan_fwd_kernelI32Selective_Scan_fwd_kernel_traitsILi32ELi16ELi1ELb0ELb0ELb0ELb0EN3c104HalfENS1_7complexIfEEEEv13SSMParamsBase
        .type           _Z25selective_scan_fwd_kernelI32Selective_Scan_fwd_kernel_traitsILi32ELi16ELi1ELb0ELb0ELb0ELb0EN3c104HalfENS1_7complexIfEEEEv13SSMParamsBase,@function
        .size           _Z25selective_scan_fwd_kernelI32Selective_Scan_fwd_kernel_traitsILi32ELi16ELi1ELb0ELb0ELb0ELb0EN3c104HalfENS1_7complexIfEEEEv13SSMParamsBase,(.L_x_5192 - _Z25selective_scan_fwd_kernelI32Selective_Scan_fwd_kernel_traitsILi32ELi16ELi1ELb0ELb0ELb0ELb0EN3c104HalfENS1_7complexIfEEEEv13SSMParamsBase)
        .other          _Z25selective_scan_fwd_kernelI32Selective_Scan_fwd_kernel_traitsILi32ELi16ELi1ELb0ELb0ELb0ELb0EN3c104HalfENS1_7complexIfEEEEv13SSMParamsBase,@"STO_CUDA_ENTRY STV_DEFAULT"
_Z25selective_scan_fwd_kernelI32Selective_Scan_fwd_kernel_traitsILi32ELi16ELi1ELb0ELb0ELb0ELb0EN3c104HalfENS1_7complexIfEEEEv13SSMParamsBase:
.text._Z25selective_scan_fwd_kernelI32Selective_Scan_fwd_kernel_traitsILi32ELi16ELi1ELb0ELb0ELb0ELb0EN3c104HalfENS1_7complexIfEEEEv13SSMParamsBase:
        /* <DEDUP_REMOVED lines=15> */
[C-C-:B------:R-:W-:Y:S01]  /*00f0*/  @P1 LEA.HI.X R9, R0.reuse, UR7, R3.reuse, 0x2, P3 ;  /* 0x0000000700091c11 */ /* 0x140fe200098f1403 */
[----:B------:R-:W-:Y:S01]  /*0100*/  ULDC.64 UR6, c[0x0][0x208] ;  /* 0x0000820000067ab9 */ /* 0x000fe20000000a00 */
[----:B------:R-:W-:-:S03]  /*0110*/  @P0 LEA.HI.X R7, R0, UR5, R3, 0x2, P2 ;  /* 0x0000000500070c11 */ /* 0x000fc600090f1403 */
[----:B------:R0:W5:Y:S04]  /*0120*/  @P1 LDG.E R4, desc[UR6][R8.64] ;  /* 0x0000000608041981 */ /* 0x000168000c1e1900 */
[----:B------:R0:W5:Y:S01]  /*0130*/  @P0 LDG.E R2, desc[UR6][R6.64] ;  /* 0x0000000606020981 */ /* 0x000162000c1e1900 */
[----:B-1----:R-:W-:-:S13]  /*0140*/  ISETP.GE.AND P0, PT, R5, 0x1, PT ;  /* 0x000000010500780c */ /* 0x002fda0003f06270 */
[----:B0-----:R-:W-:Y:S05]  /*0150*/  @!P0 EXIT ;  /* 0x000000000000894d */ /* 0x001fea0003800000 */
[----:B------:R-:W0:Y:S01]  /*0160*/  S2UR UR8, SR_CTAID.X ;  /* 0x00000000000879c3 */ /* 0x000e220000002500 */
[----:B------:R-:W1:Y:S01]  /*0170*/  S2R R103, SR_TID.X ;  /* 0x0000000000677919 */ /* 0x000e620000002100 */
[----:B------:R-:W-:Y:S02]  /*0180*/  ULDC.64 UR4, c[0x0][0x288] ;  /* 0x0000a20000047ab9 */ /* 0x000fe40000000a00 */
[----:B------:R-:W-:Y:S02]  /*0190*/  IMAD R5, R3, UR4, RZ ;  /* 0x0000000403057c24 */ /* 0x000fe4000f8e02ff */
[----:B------:R-:W-:-:S04]  /*01a0*/  IMAD.WIDE.U32 R6, R0, UR4, RZ ;  /* 0x0000000400067c25 */ /* 0x000fc8000f8e00ff */
[C---:B------:R-:W-:Y:S01]  /*01b0*/  IMAD R5, R0.reuse, UR5, R5 ;  /* 0x0000000500057c24 */ /* 0x040fe2000f8e0205 */
[----:B------:R-:W-:Y:S01]  /*01c0*/  ULDC.64 UR4, c[0x0][0x298] ;  /* 0x0000a60000047ab9 */ /* 0x000fe20000000a00 */
[----:B------:R-:W-:Y:S01]  /*01d0*/  MOV R12, R6 ;  /* 0x00000006000c7202 */ /* 0x000fe20000000f00 */
[----:B------:R-:W-:Y:S01]  /*01e0*/  IMAD R9, R3, UR4, RZ ;  /* 0x0000000403097c24 */ /* 0x000fe2000f8e02ff */
[----:B------:R-:W2:Y:S01]  /*01f0*/  S2R R6, SR_LANEID ;  /* 0x0000000000067919 */ /* 0x000ea20000000000 */
[----:B------:R-:W-:Y:S01]  /*0200*/  IADD3 R13, R7, R5, RZ ;  /* 0x00000005070d7210 */ /* 0x000fe20007ffe0ff */
[----:B------:R-:W-:-:S04]  /*0210*/  IMAD.WIDE.U32 R10, R0, UR4, RZ ;  /* 0x00000004000a7c25 */ /* 0x000fc8000f8e00ff */
[----:B------:R-:W-:Y:S01]  /*0220*/  IMAD R9, R0, UR5, R9 ;  /* 0x0000000500097c24 */ /* 0x000fe2000f8e0209 */
[----:B------:R-:W-:Y:S01]  /*0230*/  ULDC.64 UR4, c[0x0][0x280] ;  /* 0x0000a00000047ab9 */ /* 0x000fe20000000a00 */
[----:B0-----:R-:W-:Y:S01]  /*0240*/  MOV R5, UR8 ;  /* 0x0000000800057c02 */ /* 0x001fe20008000f00 */
[----:B------:R-:W-:Y:S02]  /*0250*/  ULDC.64 UR8, c[0x0][0x290] ;  /* 0x0000a40000087ab9 */ /* 0x000fe40000000a00 */
[----:B------:R-:W-:Y:S02]  /*0260*/  IADD3 R11, R11, R9, RZ ;  /* 0x000000090b0b7210 */ /* 0x000fe40007ffe0ff */
[----:B------:R-:W-:Y:S01]  /*0270*/  SHF.R.S32.HI R7, RZ, 0x1f, R5 ;  /* 0x0000001fff077819 */ /* 0x000fe20000011405 */
[----:B------:R-:W-:-:S04]  /*0280*/  IMAD.WIDE.U32 R12, R5, UR4, R12 ;  /* 0x00000004050c7c25 */ /* 0x000fc8000f8e000c */
[----:B------:R-:W-:Y:S01]  /*0290*/  IMAD R14, R7, UR4, RZ ;  /* 0x00000004070e7c24 */ /* 0x000fe2000f8e02ff */
[----:B-1----:R-:W-:Y:S01]  /*02a0*/  LOP3.LUT R8, R103, 0x1f, RZ, 0xc0, !PT ;  /* 0x0000001f67087812 */ /* 0x002fe200078ec0ff */
[----:B------:R-:W-:Y:S01]  /*02b0*/  IMAD R16, R7, UR8, RZ ;  /* 0x0000000807107c24 */ /* 0x000fe2000f8e02ff */
[----:B------:R-:W-:Y:S01]  /*02c0*/  SHF.L.U32 R9, R103, 0x4, RZ ;  /* 0x0000000467097819 */ /* 0x000fe200000006ff */
[C---:B------:R-:W-:Y:S01]  /*02d0*/  IMAD R17, R5.reuse, UR5, R14 ;  /* 0x0000000505117c24 */ /* 0x040fe2000f8e020e */
[----:B------:R-:W-:Y:S01]  /*02e0*/  ULDC.64 UR4, c[0x0][0x2f0] ;  /* 0x0000bc0000047ab9 */ /* 0x000fe20000000a00 */
[----:B------:R-:W-:Y:S01]  /*02f0*/  IMAD.WIDE.U32 R14, R5, UR8, R10 ;  /* 0x00000008050e7c25 */ /* 0x000fe2000f8e000a */
[----:B------:R-:W-:-:S03]  /*0300*/  LOP3.LUT R9, R8, 0xfffffe00, R9, 0xf8, !PT ;  /* 0xfffffe0008097812 */ /* 0x000fc600078ef809 */
[----:B------:R-:W-:Y:S01]  /*0310*/  IMAD R11, R5, UR9, R16 ;  /* 0x00000009050b7c24 */ /* 0x000fe2000f8e0210 */
[----:B------:R-:W-:Y:S01]  /*0320*/  SHF.R.S32.HI R10, RZ, 0x1f, R9 ;  /* 0x0000001fff0a7819 */ /* 0x000fe20000011409 */
[----:B------:R-:W-:Y:S01]  /*0330*/  ULDC.64 UR8, c[0x0][0x2f8] ;  /* 0x0000be0000087ab9 */ /* 0x000fe20000000a00 */
[C---:B------:R-:W-:Y:S02]  /*0340*/  IADD3 R85, P0, R9.reuse, R12, RZ ;  /* 0x0000000c09557210 */ /* 0x040fe40007f1e0ff */
[----:B------:R-:W-:Y:S02]  /*0350*/  IADD3 R87, P1, R9, R14, RZ ;  /* 0x0000000e09577210 */ /* 0x000fe40007f3e0ff */
[----:B------:R-:W-:Y:S02]  /*0360*/  IADD3.X R12, R10, R13, R17, P0, !PT ;  /* 0x0000000d0a0c7210 */ /* 0x000fe400007fe411 */
[----:B------:R-:W-:Y:S02]  /*0370*/  LEA R84, P0, R85, UR4, 0x1 ;  /* 0x0000000455547c11 */ /* 0x000fe4000f8008ff */
[----:B------:R-:W-:-:S02]  /*0380*/  LEA R86, P2, R87, UR8, 0x1 ;  /* 0x0000000857567c11 */ /* 0x000fc4000f8408ff */
[----:B------:R-:W-:Y:S02]  /*0390*/  IADD3.X R14, R10, R15, R11, P1, !PT ;  /* 0x0000000f0a0e7210 */ /* 0x000fe40000ffe40b */
[----:B------:R-:W-:Y:S02]  /*03a0*/  LEA.HI.X R85, R85, UR5, R12, 0x1, P0 ;  /* 0x0000000555557c11 */ /* 0x000fe400080f0c0c */
[----:B------:R-:W-:Y:S02]  /*03b0*/  LEA.HI.X R87, R87, UR9, R14, 0x1, P2 ;  /* 0x0000000957577c11 */ /* 0x000fe400090f0c0e */
[----:B--2---:R-:W-:-:S07]  /*03c0*/  MOV R11, RZ ;  /* 0x000000ff000b7202 */ /* 0x004fce0000000f00 */
.L_x_1398:
[----:B0-----:R-:W0:Y:S01]  /*03d0*/  LDC R104, c[0x0][0x218] ;  /* 0x00008600ff687b82 */ /* 0x001e220000000800 */
[----:B------:R-:W-:Y:S02]  /*03e0*/  PRMT R12, RZ, 0x7610, R12 ;  /* 0x00007610ff0c7816 */ /* 0x000fe4000000000c */
[C---:B------:R-:W-:Y:S02]  /*03f0*/  LOP3.LUT R13, R9.reuse, 0x20, RZ, 0xfc, !PT ;  /* 0x00000020090d7812 */ /* 0x040fe400078efcff */
        /* <DEDUP_REMOVED lines=8> */
[----:B------:R-:W-:Y:S02]  /*0480*/  LOP3.LUT R39, R9, 0xc0, RZ, 0xfc, !PT ;  /* 0x000000c009277812 */ /* 0x000fe400078efcff */
[----:B------:R-:W-:Y:S01]  /*0490*/  PRMT R21, RZ, 0x7610, R21 ;  /* 0x00007610ff157816 */ /* 0x000fe20000000015 */
[----:B0-----:R-:W-:Y:S01]  /*04a0*/  IMAD R104, R11, -0x200, R104 ;  /* 0xfffffe000b687824 */ /* 0x001fe200078e0268 */
[----:B------:R-:W-:-:S02]  /*04b0*/  LOP3.LUT R41, R9, 0xe0, RZ, 0xfc, !PT ;  /* 0x000000e009297812 */ /* 0x000fc400078efcff */
[C---:B------:R-:W-:Y:S02]  /*04c0*/  LOP3.LUT R49, R9.reuse, 0x100, RZ, 0xfc, !PT ;  /* 0x0000010009317812 */ /* 0x040fe400078efcff */
[C---:B------:R-:W-:Y:S02]  /*04d0*/  LOP3.LUT R51, R9.reuse, 0x120, RZ, 0xfc, !PT ;  /* 0x0000012009337812 */ /* 0x040fe400078efcff */
[----:B------:R-:W-:Y:S02]  /*04e0*/  LOP3.LUT R53, R9, 0x140, RZ, 0xfc, !PT ;  /* 0x0000014009357812 */ /* 0x000fe400078efcff */
[----:B------:R-:W-:Y:S02]  /*04f0*/  PRMT R22, RZ, 0x7610, R22 ;  /* 0x00007610ff167816 */ /* 0x000fe40000000016 */
[----:B------:R-:W-:Y:S02]  /*0500*/  PRMT R23, RZ, 0x7610, R23 ;  /* 0x00007610ff177816 */ /* 0x000fe40000000017 */
[----:B------:R-:W-:-:S02]  /*0510*/  PRMT R24, RZ, 0x7610, R24 ;  /* 0x00007610ff187816 */ /* 0x000fc40000000018 */
[----:B------:R-:W-:Y:S02]  /*0520*/  PRMT R25, RZ, 0x7610, R25 ;  /* 0x00007610ff197816 */ /* 0x000fe40000000019 */
[C---:B------:R-:W-:Y:S02]  /*0530*/  LOP3.LUT R55, R9.reuse, 0x160, RZ, 0xfc, !PT ;  /* 0x0000016009377812 */ /* 0x040fe400078efcff */
[----:B------:R-:W-:Y:S02]  /*0540*/  PRMT R26, RZ, 0x7610, R26 ;  /* 0x00007610ff1a7816 */ /* 0x000fe4000000001a */
[C---:B------:R-:W-:Y:S02]  /*0550*/  LOP3.LUT R57, R9.reuse, 0x180, RZ, 0xfc, !PT ;  /* 0x0000018009397812 */ /* 0x040fe400078efcff */
[C---:B------:R-:W-:Y:S02]  /*0560*/  LOP3.LUT R59, R9.reuse, 0x1a0, RZ, 0xfc, !PT ;  /* 0x000001a0093b7812 */ /* 0x040fe400078efcff */
[----:B------:R-:W-:-:S02]  /*0570*/  LOP3.LUT R73, R9, 0x1c0, RZ, 0xfc, !PT ;  /* 0x000001c009497812 */ /* 0x000fc400078efcff */
[C---:B------:R-:W-:Y:S02]  /*0580*/  LOP3.LUT R75, R9.reuse, 0x1e0, RZ, 0xfc, !PT ;  /* 0x000001e0094b7812 */ /* 0x040fe400078efcff */
[----:B------:R-:W-:Y:S02]  /*0590*/  PRMT R27, RZ, 0x7610, R27 ;  /* 0x00007610ff1b7816 */ /* 0x000fe4000000001b */
[----:B------:R-:W-:Y:S02]  /*05a0*/  PRMT R28, RZ, 0x7610, R28 ;  /* 0x00007610ff1c7816 */ /* 0x000fe4000000001c */
[----:B------:R-:W-:Y:S02]  /*05b0*/  PRMT R33, RZ, 0x7610, R33 ;  /* 0x00007610ff217816 */ /* 0x000fe40000000021 */
[----:B------:R-:W-:Y:S02]  /*05c0*/  PRMT R30, RZ, 0x7610, R30 ;  /* 0x00007610ff1e7816 */ /* 0x000fe4000000001e */
[----:B------:R-:W-:Y:S01]  /*05d0*/  PRMT R37, RZ, 0x7610, R37 ;  /* 0x00007610ff257816 */ /* 0x000fe20000000025 */
[----:B------:R-:W-:Y:S01]  /*05e0*/  BAR.SYNC.DEFER_BLOCKING 0x0 ;  /* 0x0000000000007b1d */ /* 0x000fe20000010000 */
[----:B------:R-:W-:-:S02]  /*05f0*/  ISETP.GE.AND P0, PT, R9, R104, PT ;  /* 0x000000680900720c */ /* 0x000fc40003f06270 */
[-C--:B------:R-:W-:Y:S02]  /*0600*/  ISETP.GE.AND P1, PT, R15, R104.reuse, PT ;  /* 0x000000680f00720c */ /* 0x080fe40003f26270 */
[----:B------:R-:W-:-:S03]  /*0610*/  ISETP.GE.AND P2, PT, R29, R104, PT ;  /* 0x000000681d00720c */ /* 0x000fc60003f46270 */
[----:B------:R-:W0:Y:S01]  /*0620*/  S2UR UR5, SR_CgaCtaId ;  /* 0x00000000000579c3 */ /* 0x000e220000008800 */
[-C--:B------:R-:W-:Y:S02]  /*0630*/  ISETP.GE.AND P3, PT, R31, R104.reuse, PT ;  /* 0x000000681f00720c */ /* 0x080fe40003f66270 */
[----:B------:R-:W-:Y:S01]  /*0640*/  ISETP.GE.AND P4, PT, R35, R104, PT ;  /* 0x000000682300720c */ /* 0x000fe20003f86270 */
[----:B------:R-:W-:Y:S01]  /*0650*/  UMOV UR4, 0x400 ;  /* 0x0000040000047882 */ /* 0x000fe20000000000 */
[----:B------:R-:W-:Y:S02]  /*0660*/  LEA.HI.SX32 R14, R6, R6, 0x1b ;  /* 0x00000006060e7211 */ /* 0x000fe400078fdaff */
[----:B------:R-:W-:Y:S01]  /*0670*/  PRMT R79, RZ, 0x7610, R79 ;  /* 0x00007610ff4f7816 */ /* 0x000fe2000000004f */
[----:B------:R-:W1:Y:S01]  /*0680*/  LDC R54, c[0x0][0x21c] ;  /* 0x00008700ff367b82 */ /* 0x000e620000000800 */
[----:B------:R-:W2:Y:S01]  /*0690*/  @!P0 LDG.E.U16 R12, desc[UR6][R84.64] ;  /* 0x00000006540c8981 */ /* 0x000ea2000c1e1500 */
[----:B------:R-:W-:-:S03]  /*06a0*/  ISETP.GE.AND P0, PT, R13, R104, PT ;  /* 0x000000680d00720c */ /* 0x000fc60003f06270 */
[----:B------:R-:W3:Y:S01]  /*06b0*/  @!P1 LDG.E.U16 R18, desc[UR6][R84.64+0x80] ;  /* 0x0000800654129981 */ /* 0x000ee2000c1e1500 */
[----:B------:R-:W-:-:S03]  /*06c0*/  ISETP.GE.AND P1, PT, R41, R104, PT ;  /* 0x000000682900720c */ /* 0x000fc60003f26270 */
[----:B------:R-:W4:Y:S01]  /*06d0*/  @!P2 LDG.E.U16 R19, desc[UR6][R84.64+0xc0] ;  /* 0x0000c0065413a981 */ /* 0x000f22000c1e1500 */
[----:B------:R-:W-:-:S03]  /*06e0*/  ISETP.GE.AND P2, PT, R49, R104, PT ;  /* 0x000000683100720c */ /* 0x000fc60003f46270 */
[----:B------:R-:W4:Y:S04]  /*06f0*/  @!P3 LDG.E.U16 R20, desc[UR6][R84.64+0x100] ;  /* 0x000100065414b981 */ /* 0x000f28000c1e1500 */
[----:B------:R-:W3:Y:S01]  /*0700*/  @!P0 LDG.E.U16 R17, desc[UR6][R84.64+0x40] ;  /* 0x0000400654118981 */ /* 0x000ee2000c1e1500 */
[-C--:B------:R-:W-:Y:S02]  /*0710*/  ISETP.GE.AND P0, PT, R39, R104.reuse, PT ;  /* 0x000000682700720c */ /* 0x080fe40003f06270 */
[-C--:B------:R-:W-:Y:S01]  /*0720*/  ISETP.GE.AND P3, PT, R51, R104.reuse, PT ;  /* 0x000000683300720c */ /* 0x080fe20003f66270 */
[----:B------:R-:W4:Y:S01]  /*0730*/  @!P4 LDG.E.U16 R21, desc[UR6][R84.64+0x140] ;  /* 0x000140065415c981 */ /* 0x000f22000c1e1500 */
[----:B------:R-:W-:-:S03]  /*0740*/  ISETP.GE.AND P4, PT, R53, R104, PT ;  /* 0x000000683500720c */ /* 0x000fc60003f86270 */
        /* <DEDUP_REMOVED lines=10> */
[----:B------:R-:W4:Y:S04]  /*07f0*/  @!P1 LDG.E.U16 R28, desc[UR6][R84.64+0x300] ;  /* 0x00030006541c9981 */ /* 0x000f28000c1e1500 */
[----:B------:R-:W4:Y:S04]  /*0800*/  @!P0 LDG.E.U16 R27, desc[UR6][R84.64+0x2c0] ;  /* 0x0002c006541b8981 */ /* 0x000f28000c1e1500 */
[----:B------:R-:W4:Y:S04]  /*0810*/  @!P2 LDG.E.U16 R33, desc[UR6][R84.64+0x340] ;  /* 0x000340065421a981 */ /* 0x000f28000c1e1500 */
[----:B------:R-:W4:Y:S04]  /*0820*/  @!P3 LDG.E.U16 R30, desc[UR6][R84.64+0x380] ;  /* 0x00038006541eb981 */ /* 0x000f28000c1e1500 */
[----:B------:R-:W4:Y:S01]  /*0830*/  @!P4 LDG.E.U16 R37, desc[UR6][R84.64+0x3c0] ;  /* 0x0003c0065425c981 */ /* 0x000f22000c1e1500 */
[----:B0-----:R-:W-:Y:S01]  /*0840*/  ULEA UR4, UR5, UR4, 0x18 ;  /* 0x0000000405047291 */ /* 0x001fe2000f8ec03f */
[----:B------:R-:W-:-:S02]  /*0850*/  ISETP.GE.AND P1, PT, R13, R104, PT ;  /* 0x000000680d00720c */ /* 0x000fc40003f26270 */
[-C--:B------:R-:W-:Y:S02]  /*0860*/  ISETP.GE.AND P0, PT, R15, R104.reuse, PT ;  /* 0x000000680f00720c */ /* 0x080fe40003f06270 */
[C---:B------:R-:W-:Y:S02]  /*0870*/  IADD3 R13, R6.reuse, 0x20, RZ ;  /* 0x00000020060d7810 */ /* 0x040fe40007ffe0ff */
[-C--:B------:R-:W-:Y:S02]  /*0880*/  ISETP.GE.AND P4, PT, R31, R104.reuse, PT ;  /* 0x000000681f00720c */ /* 0x080fe40003f86270 */
[----:B------:R-:W-:Y:S02]  /*0890*/  IADD3 R15, R6, 0x40, RZ ;  /* 0x00000040060f7810 */ /* 0x000fe40007ffe0ff */
[----:B------:R-:W-:Y:S02]  /*08a0*/  ISETP.GE.AND P2, PT, R29, R104, PT ;  /* 0x000000681d00720c */ /* 0x000fe40003f46270 */
[----:B------:R-:W-:-:S02]  /*08b0*/  LEA R77, R14, UR4, 0x1 ;  /* 0x000000040e4d7c11 */ /* 0x000fc4000f8e08ff */
[C---:B------:R-:W-:Y:S02]  /*08c0*/  IADD3 R31, R6.reuse, 0x80, RZ ;  /* 0x00000080061f7810 */ /* 0x040fe40007ffe0ff */
[----:B------:R-:W-:Y:S02]  /*08d0*/  IADD3 R29, R6, 0x60, RZ ;  /* 0x00000060061d7810 */ /* 0x000fe40007ffe0ff */
[-C--:B------:R-:W-:Y:S02]  /*08e0*/  LEA.HI.SX32 R13, R13, R6.reuse, 0x1b ;  /* 0x000000060d0d7211 */ /* 0x080fe400078fdaff */
[----:B------:R-:W-:Y:S02]  /*08f0*/  LEA.HI.SX32 R15, R15, R6, 0x1b ;  /* 0x000000060f0f7211 */ /* 0x000fe400078fdaff */
[----:B------:R-:W-:Y:S02]  /*0900*/  ISETP.GE.AND P6, PT, R35, R104, PT ;  /* 0x000000682300720c */ /* 0x000fe40003fc6270 */
[----:B------:R-:W-:-:S02]  /*0910*/  LEA.HI.SX32 R31, R31, R6, 0x1b ;  /* 0x000000061f1f7211 */ /* 0x000fc400078fdaff */
[C---:B------:R-:W-:Y:S02]  /*0920*/  IADD3 R35, R6.reuse, 0xa0, RZ ;  /* 0x000000a006237810 */ /* 0x040fe40007ffe0ff */
[-C--:B------:R-:W-:Y:S02]  /*0930*/  LEA.HI.SX32 R14, R29, R6.reuse, 0x1b ;  /* 0x000000061d0e7211 */ /* 0x080fe400078fdaff */
[C---:B------:R-:W-:Y:S02]  /*0940*/  IADD3 R29, R6.reuse, 0xc0, RZ ;  /* 0x000000c0061d7810 */ /* 0x040fe40007ffe0ff */
[----:B------:R-:W-:Y:S02]  /*0950*/  LEA.HI.SX32 R16, R35, R6, 0x1b ;  /* 0x0000000623107211 */ /* 0x000fe400078fdaff */
[----:B------:R-:W-:Y:S02]  /*0960*/  ISETP.GE.AND P5, PT, R39, R104, PT ;  /* 0x000000682700720c */ /* 0x000fe40003fa6270 */
[----:B------:R-:W-:-:S02]  /*0970*/  IADD3 R35, R6, 0x100, RZ ;  /* 0x0000010006237810 */ /* 0x000fc40007ffe0ff */
[-C--:B------:R-:W-:Y:S02]  /*0980*/  LEA.HI.SX32 R29, R29, R6.reuse, 0x1b ;  /* 0x000000061d1d7211 */ /* 0x080fe400078fdaff */
[----:B------:R-:W-:Y:S02]  /*0990*/  IADD3 R39, R6, 0x120, RZ ;  /* 0x0000012006277810 */ /* 0x000fe40007ffe0ff */
[----:B------:R-:W-:Y:S02]  /*09a0*/  LEA R14, R14, UR4, 0x1 ;  /* 0x000000040e0e7c11 */ /* 0x000fe4000f8e08ff */
[----:B------:R-:W-:Y:S02]  /*09b0*/  LEA R16, R16, UR4, 0x1 ;  /* 0x0000000410107c11 */ /* 0x000fe4000f8e08ff */
[----:B------:R-:W-:Y:S02]  /*09c0*/  LEA.HI.SX32 R35, R35, R6, 0x1b ;  /* 0x0000000623237211 */ /* 0x000fe400078fdaff */
[----:B------:R-:W-:-:S02]  /*09d0*/  ISETP.GE.AND P3, PT, R41, R104, PT ;  /* 0x000000682900720c */ /* 0x000fc40003f66270 */
[----:B------:R-:W-:Y:S02]  /*09e0*/  LEA.HI.SX32 R39, R39, R6, 0x1b ;  /* 0x0000000627277211 */ /* 0x000fe400078fdaff */
[----:B------:R-:W-:Y:S02]  /*09f0*/  IADD3 R41, R6, 0x140, RZ ;  /* 0x0000014006297810 */ /* 0x000fe40007ffe0ff */
[----:B------:R-:W-:Y:S02]  /*0a00*/  PRMT R32, RZ, 0x7610, R32 ;  /* 0x00007610ff207816 */ /* 0x000fe40000000020 */
[----:B------:R-:W-:Y:S02]  /*0a10*/  PRMT R34, RZ, 0x7610, R34 ;  /* 0x00007610ff227816 */ /* 0x000fe40000000022 */
[----:B------:R-:W-:Y:S02]  /*0a20*/  PRMT R36, RZ, 0x7610, R36 ;  /* 0x00007610ff247816 */ /* 0x000fe40000000024 */
[----:B------:R-:W-:-:S02]  /*0a30*/  PRMT R38, RZ, 0x7610, R38 ;  /* 0x00007610ff267816 */ /* 0x000fc40000000026 */
[----:B------:R-:W-:Y:S02]  /*0a40*/  PRMT R40, RZ, 0x7610, R40 ;  /* 0x00007610ff287816 */ /* 0x000fe40000000028 */
[----:B------:R-:W-:Y:S01]  /*0a50*/  PRMT R42, RZ, 0x7610, R42 ;  /* 0x00007610ff2a7816 */ /* 0x000fe2000000002a */
[----:B--2---:R0:W-:Y:S02]  /*0a60*/  STS.U16 [R77], R12 ;  /* 0x0000000c4d007388 */ /* 0x0041e40000000400 */
[----:B0-----:R-:W-:Y:S02]  /*0a70*/  LEA R12, R13, UR4, 0x1 ;  /* 0x000000040d0c7c11 */ /* 0x001fe4000f8e08ff */
[----:B------:R-:W-:Y:S02]  /*0a80*/  LEA R13, R15, UR4, 0x1 ;  /* 0x000000040f0d7c11 */ /* 0x000fe4000f8e08ff */
[----:B------:R-:W-:Y:S02]  /*0a90*/  LEA R15, R31, UR4, 0x1 ;  /* 0x000000041f0f7c11 */ /* 0x000fe4000f8e08ff */
[----:B------:R-:W-:Y:S01]  /*0aa0*/  IADD3 R31, R6, 0xe0, RZ ;  /* 0x000000e0061f7810 */ /* 0x000fe20007ffe0ff */
[----:B---3--:R0:W-:Y:S03]  /*0ab0*/  STS.U16 [R12+0x40], R17 ;  /* 0x000040110c007388 */ /* 0x0081e60000000400 */
[----:B------:R-:W-:Y:S01]  /*0ac0*/  LEA.HI.SX32 R31, R31, R6, 0x1b ;  /* 0x000000061f1f7211 */ /* 0x000fe200078fdaff */
[----:B------:R2:W-:Y:S01]  /*0ad0*/  STS.U16 [R13+0x80], R18 ;  /* 0x000080120d007388 */ /* 0x0005e20000000400 */
[----:B0-----:R-:W-:-:S02]  /*0ae0*/  LEA R17, R29, UR4, 0x1 ;  /* 0x000000041d117c11 */ /* 0x001fc4000f8e08ff */
[C---:B------:R-:W-:Y:S01]  /*0af0*/  IADD3 R29, R6.reuse, 0x160, RZ ;  /* 0x00000160061d7810 */ /* 0x040fe20007ffe0ff */
[----:B----4-:R0:W-:Y:S01]  /*0b00*/  STS.U16 [R14+0xc0], R19 ;  /* 0x0000c0130e007388 */ /* 0x0101e20000000400 */
[----:B--2---:R-:W-:Y:S02]  /*0b10*/  LEA R18, R31, UR4, 0x1 ;  /* 0x000000041f127c11 */ /* 0x004fe4000f8e08ff */
[----:B------:R-:W-:Y:S01]  /*0b20*/  IADD3 R31, R6, 0x180, RZ ;  /* 0x00000180061f7810 */ /* 0x000fe20007ffe0ff */
[----:B------:R2:W-:Y:S01]  /*0b30*/  STS.U16 [R15+0x100], R20 ;  /* 0x000100140f007388 */ /* 0x0005e20000000400 */
[----:B------:R-:W-:-:S03]  /*0b40*/  LEA.HI.SX32 R29, R29, R6, 0x1b ;  /* 0x000000061d1d7211 */ /* 0x000fc600078fdaff */
[----:B------:R3:W-:Y:S01]  /*0b50*/  STS.U16 [R16+0x140], R21 ;  /* 0x0001401510007388 */ /* 0x0007e20000000400 */
[----:B0-----:R-:W-:Y:S02]  /*0b60*/  LEA R19, R35, UR4, 0x1 ;  /* 0x0000000423137c11 */ /* 0x001fe4000f8e08ff */
[C---:B------:R-:W-:Y:S02]  /*0b70*/  IADD3 R35, R6.reuse, 0x1a0, RZ ;  /* 0x000001a006237810 */ /* 0x040fe40007ffe0ff */
[----:B--2---:R-:W-:Y:S01]  /*0b80*/  LEA R20, R39, UR4, 0x1 ;  /* 0x0000000427147c11 */ /* 0x004fe2000f8e08ff */
[----:B------:R0:W-:Y:S01]  /*0b90*/  STS.U16 [R17+0x180], R22 ;  /* 0x0001801611007388 */ /* 0x0001e20000000400 */
[C---:B------:R-:W-:Y:S02]  /*0ba0*/  IADD3 R39, R6.reuse, 0x1c0, RZ ;  /* 0x000001c006277810 */ /* 0x040fe40007ffe0ff */
[----:B---3--:R-:W-:Y:S01]  /*0bb0*/  LEA.HI.SX32 R21, R41, R6, 0x1b ;  /* 0x0000000629157211 */ /* 0x008fe200078fdaff */
[----:B------:R-:W-:Y:S01]  /*0bc0*/  STS.U16 [R18+0x1c0], R23 ;  /* 0x0001c01712007388 */ /* 0x000fe20000000400 */
[----:B------:R-:W-:-:S02]  /*0bd0*/  IADD3 R41, R6, 0x1e0, RZ ;  /* 0x000001e006297810 */ /* 0x000fc40007ffe0ff */
[-C--:B------:R-:W-:Y:S01]  /*0be0*/  LEA.HI.SX32 R31, R31, R6.reuse, 0x1b ;  /* 0x000000061f1f7211 */ /* 0x080fe200078fdaff */
[----:B------:R2:W-:Y:S01]  /*0bf0*/  STS.U16 [R19+0x200], R24 ;  /* 0x0002001813007388 */ /* 0x0005e20000000400 */
[----:B------:R-:W-:Y:S02]  /*0c00*/  LEA R21, R21, UR4, 0x1 ;  /* 0x0000000415157c11 */ /* 0x000fe4000f8e08ff */
[----:B0-----:R-:W-:Y:S01]  /*0c10*/  LEA R22, R29, UR4, 0x1 ;  /* 0x000000041d167c11 */ /* 0x001fe2000f8e08ff */
[----:B------:R0:W-:Y:S01]  /*0c20*/  STS.U16 [R20+0x240], R25 ;  /* 0x0002401914007388 */ /* 0x0001e20000000400 */
[----:B------:R-:W-:Y:S02]  /*0c30*/  SHF.L.U32 R29, R6, 0x4, RZ ;  /* 0x00000004061d7819 */ /* 0x000fe400000006ff */
[-C--:B------:R-:W-:Y:S02]  /*0c40*/  LEA.HI.SX32 R41, R41, R6.reuse, 0x1b ;  /* 0x0000000629297211 */ /* 0x080fe400078fdaff */
[----:B--2---:R-:W-:-:S02]  /*0c50*/  LEA.HI.SX32 R24, R35, R6, 0x1b ;  /* 0x0000000623187211 */ /* 0x004fc400078fdaff */
[----:B------:R-:W-:Y:S02]  /*0c60*/  LEA R23, R31, UR4, 0x1 ;  /* 0x000000041f177c11 */ /* 0x000fe4000f8e08ff */
[----:B0-----:R-:W-:Y:S01]  /*0c70*/  LEA.HI.SX32 R25, R39, R6, 0x1b ;  /* 0x0000000627197211 */ /* 0x001fe200078fdaff */
[----:B------:R0:W-:Y:S01]  /*0c80*/  STS.U16 [R21+0x280], R26 ;  /* 0x0002801a15007388 */ /* 0x0001e20000000400 */
[----:B------:R-:W-:Y:S02]  /*0c90*/  LEA R24, R24, UR4, 0x1 ;  /* 0x0000000418187c11 */ /* 0x000fe4000f8e08ff */
[----:B------:R-:W-:Y:S02]  /*0ca0*/  LEA.HI.SX32 R29, R29, R29, 0x1b ;  /* 0x0000001d1d1d7211 */ /* 0x000fe400078fdaff */
[----:B------:R-:W-:Y:S01]  /*0cb0*/  LEA R25, R25, UR4, 0x1 ;  /* 0x0000000419197c11 */ /* 0x000fe2000f8e08ff */
[----:B------:R2:W-:Y:S01]  /*0cc0*/  STS.U16 [R22+0x2c0], R27 ;  /* 0x0002c01b16007388 */ /* 0x0005e20000000400 */
[----:B0-----:R-:W-:-:S03]  /*0cd0*/  LEA R26, R41, UR4, 0x1 ;  /* 0x00000004291a7c11 */ /* 0x001fc6000f8e08ff */
[----:B------:R-:W-:Y:S04]  /*0ce0*/  STS.U16 [R23+0x300], R28 ;  /* 0x0003001c17007388 */ /* 0x000fe80000000400 */
[----:B------:R-:W-:Y:S01]  /*0cf0*/  STS.U16 [R24+0x340], R33 ;  /* 0x0003402118007388 */ /* 0x000fe20000000400 */
[----:B--2---:R-:W-:-:S03]  /*0d00*/  LEA R27, R29, UR4, 0x1 ;  /* 0x000000041d1b7c11 */ /* 0x004fc6000f8e08ff */
        /* <DEDUP_REMOVED lines=20> */
[----:B0-----:R-:W-:-:S02]  /*0e50*/  PRMT R30, RZ, 0x7610, R30 ;  /* 0x00007610ff1e7816 */ /* 0x001fc4000000001e */
[----:B------:R-:W-:-:S03]  /*0e60*/  PRMT R28, RZ, 0x7610, R28 ;  /* 0x00007610ff1c7816 */ /* 0x000fc6000000001c */
[----:B------:R-:W2:Y:S01]  /*0e70*/  @!P1 LDG.E.U16 R79, desc[UR6][R86.64+0x40] ;  /* 0x00004006564f9981 */ /* 0x000ea2000c1e1500 */
[-C--:B------:R-:W-:Y:S02]  /*0e80*/  ISETP.GE.AND P1, PT, R49, R104.reuse, PT ;  /* 0x000000683100720c */ /* 0x080fe40003f26270 */
[----:B------:R-:W-:Y:S01]  /*0e90*/  PRMT R49, RZ, 0x7610, R49 ;  /* 0x00007610ff317816 */ /* 0x000fe20000000031 */
[----:B------:R-:W3:Y:S01]  /*0ea0*/  @!P0 LDG.E.U16 R32, desc[UR6][R86.64+0x80] ;  /* 0x0000800656208981 */ /* 0x000ee2000c1e1500 */
[----:B------:R-:W-:-:S03]  /*0eb0*/  ISETP.GE.AND P0, PT, R51, R104, PT ;  /* 0x000000683300720c */ /* 0x000fc60003f06270 */
[----:B------:R-:W4:Y:S04]  /*0ec0*/  @!P4 LDG.E.U16 R30, desc[UR6][R86.64+0x100] ;  /* 0x00010006561ec981 */ /* 0x000f28000c1e1500 */
[----:B------:R-:W4:Y:S01]  /*0ed0*/  @!P2 LDG.E.U16 R49, desc[UR6][R86.64+0xc0] ;  /* 0x0000c0065631a981 */ /* 0x000f22000c1e1500 */
[-C--:B------:R-:W-:Y:S02]  /*0ee0*/  ISETP.GE.AND P2, PT, R9, R104.reuse, PT ;  /* 0x000000680900720c */ /* 0x080fe40003f46270 */
[----:B------:R-:W-:Y:S01]  /*0ef0*/  PRMT R51, RZ, 0x7610, R51 ;  /* 0x00007610ff337816 */ /* 0x000fe20000000033 */
[----:B------:R-:W4:Y:S01]  /*0f00*/  @!P5 LDG.E.U16 R34, desc[UR6][R86.64+0x180] ;  /* 0x000180065622d981 */ /* 0x000f22000c1e1500 */
[-C--:B------:R-:W-:Y:S02]  /*0f10*/  ISETP.GE.AND P4, PT, R53, R104.reuse, PT ;  /* 0x000000683500720c */ /* 0x080fe40003f86270 */
[----:B------:R-:W-:Y:S01]  /*0f20*/  PRMT R53, RZ, 0x7610, R53 ;  /* 0x00007610ff357816 */ /* 0x000fe20000000035 */
[----:B------:R-:W4:Y:S01]  /*0f30*/  @!P1 LDG.E.U16 R36, desc[UR6][R86.64+0x200] ;  /* 0x0002000656249981 */ /* 0x000f22000c1e1500 */
[----:B------:R-:W-:-:S03]  /*0f40*/  ISETP.GE.AND P5, PT, R57, R104, PT ;  /* 0x000000683900720c */ /* 0x000fc60003fa6270 */
[----:B------:R-:W4:Y:S01]  /*0f50*/  @!P6 LDG.E.U16 R51, desc[UR6][R86.64+0x140] ;  /* 0x000140065633e981 */ /* 0x000f22000c1e1500 */
[----:B------:R-:W-:-:S03]  /*0f60*/  ISETP.GE.AND P6, PT, R55, R104, PT ;  /* 0x000000683700720c */ /* 0x000fc60003fc6270 */
[----:B------:R-:W4:Y:S01]  /*0f70*/  @!P3 LDG.E.U16 R53, desc[UR6][R86.64+0x1c0] ;  /* 0x0001c0065635b981 */ /* 0x000f22000c1e1500 */
[----:B------:R-:W-:-:S03]  /*0f80*/  ISETP.GE.AND P3, PT, R59, R104, PT ;  /* 0x000000683b00720c */ /* 0x000fc60003f66270 */
[----:B------:R-:W2:Y:S01]  /*0f90*/  @!P2 LDG.E.U16 R28, desc[UR6][R86.64] ;  /* 0x00000006561ca981 */ /* 0x000ea2000c1e1500 */
[-C--:B------:R-:W-:Y:S02]  /*0fa0*/  ISETP.GE.AND P2, PT, R73, R104.reuse, PT ;  /* 0x000000684900720c */ /* 0x080fe40003f46270 */
[----:B------:R-:W-:Y:S01]  /*0fb0*/  ISETP.GE.AND P1, PT, R75, R104, PT ;  /* 0x000000684b00720c */ /* 0x000fe20003f26270 */
[----:B------:R-:W4:Y:S01]  /*0fc0*/  @!P4 LDG.E.U16 R38, desc[UR6][R86.64+0x280] ;  /* 0x000280065626c981 */ /* 0x000f22000c1e1500 */
        /* <DEDUP_REMOVED lines=9> */
[----:B------:R-:W4:Y:S01]  /*1060*/  @!P1 LDG.E.U16 R73, desc[UR6][R86.64+0x3c0] ;  /* 0x0003c00656499981 */ /* 0x000f22000c1e1500 */
[----:B------:R-:W-:Y:S01]  /*1070*/  ULDC.U8 UR5, c[0x0][0x22e] ;  /* 0x00008b8000057ab9 */ /* 0x000fe20000000000 */
[----:B------:R-:W-:Y:S01]  /*1080*/  BSSY B0, `(.L_x_1360) ;  /* 0x0000059000007945 */ /* 0x000fe20003800000 */
[----:B-1----:R-:W-:Y:S01]  /*1090*/  ISETP.GE.AND P6, PT, R54, 0x1, PT ;  /* 0x000000013600780c */ /* 0x002fe20003fc6270 */
[----:B--2---:R-:W-:Y:S04]  /*10a0*/  STS.U16 [R77], R28 ;  /* 0x0000001c4d007388 */ /* 0x004fe80000000400 */
[----:B------:R-:W-:Y:S04]  /*10b0*/  STS.U16 [R12+0x40], R79 ;  /* 0x0000404f0c007388 */ /* 0x000fe80000000400 */
[----:B---3--:R-:W-:Y:S04]  /*10c0*/  STS.U16 [R13+0x80], R32 ;  /* 0x000080200d007388 */ /* 0x008fe80000000400 */
[----:B----4-:R-:W-:Y:S04]  /*10d0*/  STS.U16 [R14+0xc0], R49 ;  /* 0x0000c0310e007388 */ /* 0x010fe80000000400 */
        /* <DEDUP_REMOVED lines=83> */
.L_x_1361:
[----:B------:R-:W-:Y:S05]  /*1610*/  BSYNC B0 ;  /* 0x0000000000007941 */ /* 0x000fea0003800000 */
.L_x_1360:
        /* <DEDUP_REMOVED lines=36> */
.L_x_1363:
[----:B------:R-:W-:Y:S05]  /*1860*/  BSYNC B0 ;  /* 0x0000000000007941 */ /* 0x000fea0003800000 */
.L_x_1362:
        /* <DEDUP_REMOVED lines=38> */
.L_x_1365:
[----:B------:R-:W-:Y:S05]  /*1ad0*/  BSYNC B0 ;  /* 0x0000000000007941 */ /* 0x000fea0003800000 */
.L_x_1364:
        /* <DEDUP_REMOVED lines=36> */
.L_x_1367:
[----:B------:R-:W-:Y:S05]  /*1d20*/  BSYNC B0 ;  /* 0x0000000000007941 */ /* 0x000fea0003800000 */
.L_x_1366:
        /* <DEDUP_REMOVED lines=38> */
.L_x_1369:
[----:B------:R-:W-:Y:S05]  /*1f90*/  BSYNC B0 ;  /* 0x0000000000007941 */ /* 0x000fea0003800000 */
.L_x_1368:
        /* <DEDUP_REMOVED lines=36> */
.L_x_1371:
[----:B------:R-:W-:Y:S05]  /*21e0*/  BSYNC B0 ;  /* 0x0000000000007941 */ /* 0x000fea0003800000 */
.L_x_1370:
        /* <DEDUP_REMOVED lines=38> */
.L_x_1373:
[----:B------:R-:W-:Y:S05]  /*2450*/  BSYNC B0 ;  /* 0x0000000000007941 */ /* 0x000fea0003800000 */
.L_x_1372:
        /* <DEDUP_REMOVED lines=37> */
.L_x_1375:
[----:B------:R-:W-:Y:S05]  /*26b0*/  BSYNC B0 ;  /* 0x0000000000007941 */ /* 0x000fea0003800000 */
.L_x_1374:
        /* <DEDUP_REMOVED lines=42> */
.L_x_1377:
[----:B------:R-:W-:Y:S05]  /*2960*/  BSYNC B0 ;  /* 0x0000000000007941 */ /* 0x000fea0003800000 */
.L_x_1376:
        /* <DEDUP_REMOVED lines=40> */
.L_x_1379:
[----:B------:R-:W-:Y:S05]  /*2bf0*/  BSYNC B0 ;  /* 0x0000000000007941 */ /* 0x000fea0003800000 */
.L_x_1378:
        /* <DEDUP_REMOVED lines=46> */
.L_x_1381:
[----:B------:R-:W-:Y:S05]  /*2ee0*/  BSYNC B0 ;  /* 0x0000000000007941 */ /* 0x000fea0003800000 */
.L_x_1380:
        /* <DEDUP_REMOVED lines=33> */
.L_x_1383:
[----:B------:R-:W-:Y:S05]  /*3100*/  BSYNC B0 ;  /* 0x0000000000007941 */ /* 0x000fea0003800000 */
.L_x_1382:
        /* <DEDUP_REMOVED lines=33> */
.L_x_1385:
[----:B------:R-:W-:Y:S05]  /*3320*/  BSYNC B0 ;  /* 0x0000000000007941 */ /* 0x000fea0003800000 */
.L_x_1384:
        /* <DEDUP_REMOVED lines=33> */
.L_x_1387:
[----:B------:R-:W-:Y:S05]  /*3540*/  BSYNC B0 ;  /* 0x0000000000007941 */ /* 0x000fea0003800000 */
.L_x_1386:
        /* <DEDUP_REMOVED lines=33> */
.L_x_1389:
[----:B------:R-:W-:Y:S05]  /*3760*/  BSYNC B0 ;  /* 0x0000000000007941 */ /* 0x000fea0003800000 */
.L_x_1388:
        /* <DEDUP_REMOVED lines=33> */
.L_x_1391:
[----:B------:R-:W-:Y:S05]  /*3980*/  BSYNC B0 ;  /* 0x0000000000007941 */ /* 0x000fea0003800000 */
.L_x_1390:
        /* <DEDUP_REMOVED lines=19> */
[----:B------:R-:W0:Y:S01]  /*3ac0*/  LDC R100, c[0x0][0x224] ;  /* 0x00008900ff647b82 */ /* 0x000e220000000800 */
[----:B------:R-:W-:Y:S01]  /*3ad0*/  HFMA2.MMA R101, -RZ, RZ, 0, 0 ;  /* 0x00000000ff657435 */ /* 0x000fe200000001ff */
[----:B------:R-:W-:Y:S01]  /*3ae0*/  ULDC UR27, c[0x0][0x21c] ;  /* 0x00008700001b7ab9 */ /* 0x000fe20000000800 */
[----:B------:R-:W-:Y:S01]  /*3af0*/  ULDC UR26, c[0x0][0x214] ;  /* 0x00008500001a7ab9 */ /* 0x000fe20000000800 */
[----:B------:R-:W-:Y:S01]  /*3b00*/  ULDC.64 UR8, c[0x0][0x230] ;  /* 0x00008c0000087ab9 */ /* 0x000fe20000000a00 */
        /* <DEDUP_REMOVED lines=8> */
[----:B------:R-:W-:-:S03]  /*3b90*/  ULDC.64 UR24, c[0x0][0x2e0] ;  /* 0x0000b80000187ab9 */ /* 0x000fc60000000a00 */
[----:B------:R-:W2:Y:S02]  /*3ba0*/  LDC.64 R88, c[0x0][0x310] ;  /* 0x0000c400ff587b82 */ /* 0x000ea40000000a00 */
.L_x_1395:
        /* <DEDUP_REMOVED lines=12> */
[----:B-1----:R-:W-:Y:S02]  /*3c70*/  IMAD R104, R11, -0x200, R102 ;  /* 0xfffffe000b687824 */ /* 0x002fe400078e0266 */
[----:B------:R-:W-:Y:S01]  /*3c80*/  FMUL.FTZ R139, R43, R42 ;  /* 0x0000002a2b8b7220 */ /* 0x000fe20000410000 */
[----:B------:R-:W-:Y:S01]  /*3c90*/  FMUL.FTZ R149, R41, R40 ;  /* 0x0000002829957220 */ /* 0x000fe20000410000 */
[----:B------:R-:W1:Y:S01]  /*3ca0*/  S2R R103, SR_TID.X ;  /* 0x0000000000677919 */ /* 0x000e620000002100 */
[----:B------:R-:W-:Y:S01]  /*3cb0*/  FMUL.FTZ R150, R39, R38 ;  /* 0x0000002627967220 */ /* 0x000fe20000410000 */
[----:B------:R-:W-:Y:S01]  /*3cc0*/  FMUL.FTZ R151, R37, R36 ;  /* 0x0000002425977220 */ /* 0x000fe20000410000 */
[----:B------:R-:W-:Y:S01]  /*3cd0*/  FMUL.FTZ R140, R35, R34 ;  /* 0x00000022238c7220 */ /* 0x000fe20000410000 */
[----:B------:R-:W-:Y:S01]  /*3ce0*/  FMUL.FTZ R147, R33, R32 ;  /* 0x0000002021937220 */ /* 0x000fe20000410000 */
[----:B------:R-:W-:Y:S01]  /*3cf0*/  FMUL.FTZ R146, R29, R28 ;  /* 0x0000001c1d927220 */ /* 0x000fe20000410000 */
[----:B------:R-:W-:Y:S01]  /*3d00*/  FMUL.FTZ R148, R31, R30 ;  /* 0x0000001e1f947220 */ /* 0x000fe20000410000 */
[----:B------:R-:W-:Y:S01]  /*3d10*/  FMUL.FTZ R152, R45, R44 ;  /* 0x0000002c2d987220 */ /* 0x000fe20000410000 */
[----:B------:R-:W-:-:S04]  /*3d20*/  IMAD R153, R3, UR18, RZ ;  /* 0x0000001203997c24 */ /* 0x000fc8000f8e02ff */
[----:B------:R-:W-:Y:S01]  /*3d30*/  IMAD R153, R0, UR19, R153 ;  /* 0x0000001300997c24 */ /* 0x000fe2000f8e0299 */
[----:B-1----:R-:W-:-:S04]  /*3d40*/  SHF.L.U32 R59, R103, 0x4, RZ ;  /* 0x00000004673b7819 */ /* 0x002fc800000006ff */
[C---:B------:R-:W-:Y:S02]  /*3d50*/  IADD3 R105, R59.reuse, 0xd, RZ ;  /* 0x0000000d3b697810 */ /* 0x040fe40007ffe0ff */
[----:B------:R-:W-:Y:S02]  /*3d60*/  IADD3 R93, R59, 0xe, RZ ;  /* 0x0000000e3b5d7810 */ /* 0x000fe40007ffe0ff */
[-C--:B------:R-:W-:Y:S02]  /*3d70*/  ISETP.GE.U32.AND P2, PT, R105, R104.reuse, PT ;  /* 0x000000686900720c */ /* 0x080fe40003f46070 */
[----:B------:R-:W-:Y:S02]  /*3d80*/  IADD3 R105, R59, 0x7, RZ ;  /* 0x000000073b697810 */ /* 0x000fe40007ffe0ff */
[----:B------:R-:W-:Y:S02]  /*3d90*/  ISETP.GE.U32.AND P1, PT, R93, R104, PT ;  /* 0x000000685d00720c */ /* 0x000fe40003f26070 */
[----:B------:R-:W-:-:S02]  /*3da0*/  IADD3 R93, R59, 0x9, RZ ;  /* 0x000000093b5d7810 */ /* 0x000fc40007ffe0ff */
[----:B------:R-:W-:Y:S01]  /*3db0*/  ISETP.GE.U32.AND P5, PT, R105, R104, PT ;  /* 0x000000686900720c */ /* 0x000fe20003fa6070 */
[----:B------:R-:W-:Y:S01]  /*3dc0*/  FMUL.FTZ R105, R47, R46 ;  /* 0x0000002e2f697220 */ /* 0x000fe20000410000 */
[----:B------:R-:W-:Y:S02]  /*3dd0*/  ISETP.GE.U32.AND P6, PT, R93, R104, PT ;  /* 0x000000685d00720c */ /* 0x000fe40003fc6070 */
[----:B------:R-:W-:Y:S02]  /*3de0*/  FSEL R139, R139, RZ, !P5 ;  /* 0x000000ff8b8b7208 */ /* 0x000fe40006800000 */
[----:B------:R-:W-:Y:S01]  /*3df0*/  FSEL R105, R105, RZ, !P6 ;  /* 0x000000ff69697208 */ /* 0x000fe20007000000 */
[----:B---3--:R-:W-:Y:S01]  /*3e00*/  FMUL.FTZ R51, R48, 1.4426950216293334961 ;  /* 0x3fb8aa3b30337820 */ /* 0x008fe20000410000 */
[C---:B------:R-:W-:Y:S01]  /*3e10*/  FMUL.FTZ R50, R49.reuse, R28 ;  /* 0x0000001c31327220 */ /* 0x040fe20000410000 */
[----:B------:R-:W-:Y:S02]  /*3e20*/  FMUL.FTZ R48, R49, R32 ;  /* 0x0000002031307220 */ /* 0x000fe40000410000 */
[----:B------:R-:W-:Y:S01]  /*3e30*/  FMUL.FTZ R117, R51, R38 ;  /* 0x0000002633757220 */ /* 0x000fe20000410000 */
        /* <DEDUP_REMOVED lines=10> */
[----:B------:R-:W-:-:S02]  /*3ee0*/  FMUL.FTZ R109, R51, R28 ;  /* 0x0000001c336d7220 */ /* 0x000fc40000410000 */
[----:B------:R1:W-:Y:S08]  /*3ef0*/  MUFU.COS R110, R52 ;  /* 0x00000034006e7308 */ /* 0x0003f00000000000 */
[----:B------:R-:W-:Y:S01]  /*3f00*/  MUFU.SIN R94, R50 ;  /* 0x00000032005e7308 */ /* 0x000fe20000000400 */
[----:B-1----:R-:W-:Y:S01]  /*3f10*/  FMUL.RZ R52, R48, 0.15915493667125701904 ;  /* 0x3e22f98330347820 */ /* 0x002fe2000040c000 */
[----:B------:R-:W-:-:S06]  /*3f20*/  FMUL.FTZ R48, R49, R36 ;  /* 0x0000002431307220 */ /* 0x000fcc0000410000 */
[----:B------:R1:W-:Y:S08]  /*3f30*/  MUFU.COS R106, R50 ;  /* 0x00000032006a7308 */ /* 0x0003f00000000000 */
[----:B------:R-:W-:Y:S01]  /*3f40*/  MUFU.SIN R92, R54 ;  /* 0x00000036005c7308 */ /* 0x000fe20000000400 */
[----:B-1----:R-:W-:Y:S01]  /*3f50*/  FMUL.RZ R50, R48, 0.15915493667125701904 ;  /* 0x3e22f98330327820 */ /* 0x002fe2000040c000 */
[----:B------:R-:W-:-:S06]  /*3f60*/  FMUL.FTZ R48, R49, R38 ;  /* 0x0000002631307220 */ /* 0x000fcc0000410000 */
[----:B------:R1:W-:Y:S08]  /*3f70*/  MUFU.COS R108, R54 ;  /* 0x00000036006c7308 */ /* 0x0003f00000000000 */
[----:B------:R-:W-:Y:S01]  /*3f80*/  MUFU.SIN R115, R50 ;  /* 0x0000003200737308 */ /* 0x000fe20000000400 */
[----:B-1----:R-:W-:Y:S01]  /*3f90*/  FMUL.RZ R54, R48, 0.15915493667125701904 ;  /* 0x3e22f98330367820 */ /* 0x002fe2000040c000 */
[----:B------:R-:W-:-:S04]  /*3fa0*/  FMUL.FTZ R48, R49, R40 ;  /* 0x0000002831307220 */ /* 0x000fc80000410000 */
[----:B------:R-:W-:Y:S01]  /*3fb0*/  FMUL.RZ R55, R48, 0.15915493667125701904 ;  /* 0x3e22f98330377820 */ /* 0x000fe2000040c000 */
[----:B------:R-:W-:Y:S01]  /*3fc0*/  FMUL.FTZ R48, R51, R40 ;  /* 0x0000002833307220 */ /* 0x000fe20000410000 */
[----:B------:R1:W-:Y:S08]  /*3fd0*/  MUFU.COS R114, R50 ;  /* 0x0000003200727308 */ /* 0x0003f00000000000 */
[----:B------:R3:W-:Y:S01]  /*3fe0*/  MUFU.EX2 R120, R48 ;  /* 0x0000003000787308 */ /* 0x0007e20000000800 */
[----:B-1----:R-:W-:-:S04]  /*3ff0*/  FMUL.FTZ R50, R49, R42 ;  /* 0x0000002a31327220 */ /* 0x002fc80000410000 */
[----:B------:R-:W-:Y:S01]  /*4000*/  FMUL.RZ R56, R50, 0.15915493667125701904 ;  /* 0x3e22f98332387820 */ /* 0x000fe2000040c000 */
[C---:B------:R-:W-:Y:S02]  /*4010*/  FMUL.FTZ R50, R49.reuse, R44 ;  /* 0x0000002c31327220 */ /* 0x040fe40000410000 */
[----:B------:R-:W-:Y:S01]  /*4020*/  MUFU.SIN R111, R52 ;  /* 0x00000034006f7308 */ /* 0x000fe20000000400 */
[----:B---3--:R-:W-:Y:S01]  /*4030*/  FMUL.FTZ R48, R49, R46 ;  /* 0x0000002e31307220 */ /* 0x008fe20000410000 */
[----:B------:R-:W-:Y:S01]  /*4040*/  FMUL.RZ R91, R50, 0.15915493667125701904 ;  /* 0x3e22f983325b7820 */ /* 0x000fe2000040c000 */
[----:B------:R-:W-:Y:S02]  /*4050*/  FMUL.FTZ R50, R51, R44 ;  /* 0x0000002c33327220 */ /* 0x000fe40000410000 */
[----:B------:R-:W-:Y:S01]  /*4060*/  FMUL.RZ R119, R48, 0.15915493667125701904 ;  /* 0x3e22f98330777820 */ /* 0x000fe2000040c000 */
[----:B------:R-:W-:Y:S02]  /*4070*/  FMUL.FTZ R48, R49, R60 ;  /* 0x0000003c31307220 */ /* 0x000fe40000410000 */
[----:B------:R-:W-:Y:S02]  /*4080*/  MUFU.SIN R125, R56 ;  /* 0x00000038007d7308 */ /* 0x000fe40000000400 */
[----:B------:R-:W-:-:S06]  /*4090*/  FMUL.RZ R122, R48, 0.15915493667125701904 ;  /* 0x3e22f983307a7820 */ /* 0x000fcc000040c000 */
[----:B------:R1:W-:Y:S08]  /*40a0*/  MUFU.COS R127, R56 ;  /* 0x00000038007f7308 */ /* 0x0003f00000000000 */
[----:B------:R3:W-:Y:S01]  /*40b0*/  MUFU.COS R113, R52 ;  /* 0x0000003400717308 */ /* 0x0007e20000000000 */
[----:B-1----:R-:W-:-:S07]  /*40c0*/  FMUL.FTZ R56, R51, R46 ;  /* 0x0000002e33387220 */ /* 0x002fce0000410000 */
[----:B------:R-:W-:Y:S01]  /*40d0*/  MUFU.SIN R118, R54 ;  /* 0x0000003600767308 */ /* 0x000fe20000000400 */
[----:B---3--:R-:W-:-:S07]  /*40e0*/  FMUL.FTZ R52, R51, R42 ;  /* 0x0000002a33347220 */ /* 0x008fce0000410000 */
[----:B------:R-:W-:Y:S08]  /*40f0*/  MUFU.COS R58, R54 ;  /* 0x00000036003a7308 */ /* 0x000ff00000000000 */
[----:B------:R-:W1:Y:S08]  /*4100*/  MUFU.EX2 R54, R52 ;  /* 0x0000003400367308 */ /* 0x000e700000000800 */
[----:B------:R-:W-:Y:S08]  /*4110*/  MUFU.SIN R129, R119 ;  /* 0x0000007700817308 */ /* 0x000ff00000000400 */
[----:B------:R3:W-:Y:S01]  /*4120*/  MUFU.COS R131, R119 ;  /* 0x0000007700837308 */ /* 0x0007e20000000000 */
[C---:B-1----:R-:W-:Y:S01]  /*4130*/  FMUL.FTZ R143, R54.reuse, R125 ;  /* 0x0000007d368f7220 */ /* 0x042fe20000410000 */
[----:B------:R-:W-:-:S04]  /*4140*/  FMUL.FTZ R127, R54, R127 ;  /* 0x0000007f367f7220 */ /* 0x000fc80000410000 */
[----:B------:R-:W-:Y:S02]  /*4150*/  FSEL R143, R143, RZ, !P5 ;  /* 0x000000ff8f8f7208 */ /* 0x000fe40006800000 */
[----:B------:R-:W1:Y:S01]  /*4160*/  MUFU.EX2 R56, R56 ;  /* 0x0000003800387308 */ /* 0x000e620000000800 */
[----:B---3--:R-:W-:Y:S02]  /*4170*/  IADD3 R119, R59, 0xc, RZ ;  /* 0x0000000c3b777810 */ /* 0x008fe40007ffe0ff */
[----:B------:R-:W-:Y:S02]  /*4180*/  FSEL R138, R127, 1, !P5 ;  /* 0x3f8000007f8a7808 */ /* 0x000fe40006800000 */
[----:B------:R-:W-:Y:S01]  /*4190*/  ISETP.GE.U32.AND P3, PT, R119, R104, PT ;  /* 0x000000687700720c */ /* 0x000fe20003f66070 */
[----:B------:R-:W-:Y:S02]  /*41a0*/  FMUL.FTZ R119, R51, R60 ;  /* 0x0000003c33777220 */ /* 0x000fe40000410000 */
[----:B------:R-:W3:Y:S08]  /*41b0*/  MUFU.SIN R121, R55 ;  /* 0x0000003700797308 */ /* 0x000ef00000000400 */
[----:B------:R-:W4:Y:S01]  /*41c0*/  MUFU.COS R123, R55 ;  /* 0x00000037007b7308 */ /* 0x000f220000000000 */
[C---:B-1----:R-:W-:Y:S01]  /*41d0*/  FMUL.FTZ R124, R56.reuse, R131 ;  /* 0x00000083387c7220 */ /* 0x042fe20000410000 */
[----:B------:R-:W-:-:S04]  /*41e0*/  FMUL.FTZ R125, R56, R129 ;  /* 0x00000081387d7220 */ /* 0x000fc80000410000 */
[----:B------:R-:W-:Y:S02]  /*41f0*/  FSEL R124, R124, 1, !P6 ;  /* 0x3f8000007c7c7808 */ /* 0x000fe40007000000 */
[----:B------:R-:W-:Y:S01]  /*4200*/  MUFU.SIN R55, R91 ;  /* 0x0000005b00377308 */ /* 0x000fe20000000400 */
[----:B------:R-:W-:Y:S01]  /*4210*/  FSEL R125, R125, RZ, !P6 ;  /* 0x000000ff7d7d7208 */ /* 0x000fe20007000000 */
[----:B---3--:R-:W-:-:S06]  /*4220*/  FMUL.FTZ R121, R120, R121 ;  /* 0x0000007978797220 */ /* 0x008fcc0000410000 */
[----:B------:R1:W-:Y:S01]  /*4230*/  MUFU.COS R57, R91 ;  /* 0x0000005b00397308 */ /* 0x0003e20000000000 */
[----:B----4-:R-:W-:Y:S01]  /*4240*/  FMUL.FTZ R123, R120, R123 ;  /* 0x0000007b787b7220 */ /* 0x010fe20000410000 */
[----:B------:R-:W-:-:S04]  /*4250*/  FMUL.FTZ R120, R49, R64 ;  /* 0x0000004031787220 */ /* 0x000fc80000410000 */
[----:B------:R-:W-:Y:S02]  /*4260*/  FMUL.RZ R120, R120, 0.15915493667125701904 ;  /* 0x3e22f98378787820 */ /* 0x000fe4000040c000 */
[----:B------:R-:W3:Y:S01]  /*4270*/  MUFU.EX2 R117, R117 ;  /* 0x0000007500757308 */ /* 0x000ee20000000800 */
[----:B-1----:R-:W-:-:S04]  /*4280*/  IADD3 R91, R59, 0xf, RZ ;  /* 0x0000000f3b5b7810 */ /* 0x002fc80007ffe0ff */
[-C--:B------:R-:W-:Y:S02]  /*4290*/  ISETP.GE.U32.AND P0, PT, R91, R104.reuse, PT ;  /* 0x000000685b00720c */ /* 0x080fe40003f06070 */
[----:B------:R-:W-:Y:S01]  /*42a0*/  IADD3 R91, R59, 0xb, RZ ;  /* 0x0000000b3b5b7810 */ /* 0x000fe20007ffe0ff */
[----:B------:R-:W1:Y:S03]  /*42b0*/  MUFU.EX2 R116, R116 ;  /* 0x0000007400747308 */ /* 0x000e660000000800 */
[----:B------:R-:W-:Y:S01]  /*42c0*/  ISETP.GE.U32.AND P4, PT, R91, R104, PT ;  /* 0x000000685b00720c */ /* 0x000fe20003f86070 */
[----:B------:R-:W-:-:S04]  /*42d0*/  FMUL.FTZ R91, R49, R62 ;  /* 0x0000003e315b7220 */ /* 0x000fc80000410000 */
[----:B------:R-:W4:Y:S01]  /*42e0*/  MUFU.EX2 R112, R112 ;  /* 0x0000007000707308 */ /* 0x000f220000000800 */
[C---:B---3--:R-:W-:Y:S01]  /*42f0*/  FMUL.FTZ R118, R117.reuse, R118 ;  /* 0x0000007675767220 */ /* 0x048fe20000410000 */
[----:B------:R-:W-:Y:S01]  /*4300*/  FMUL.FTZ R134, R117, R58 ;  /* 0x0000003a75867220 */ /* 0x000fe20000410000 */
[----:B------:R-:W-:-:S05]  /*4310*/  IADD3 R117, R59, 0x3, RZ ;  /* 0x000000033b757810 */ /* 0x000fca0007ffe0ff */
[----:B------:R-:W3:Y:S01]  /*4320*/  MUFU.EX2 R107, R107 ;  /* 0x0000006b006b7308 */ /* 0x000ee20000000800 */
[C---:B-1----:R-:W-:Y:S01]  /*4330*/  FMUL.FTZ R133, R116.reuse, R115 ;  /* 0x0000007374857220 */ /* 0x042fe20000410000 */
[----:B------:R-:W-:Y:S01]  /*4340*/  FMUL.FTZ R132, R116, R114 ;  /* 0x0000007274847220 */ /* 0x000fe20000410000 */
[----:B------:R-:W-:-:S05]  /*4350*/  IADD3 R115, R59, 0x2, RZ ;  /* 0x000000023b737810 */ /* 0x000fca0007ffe0ff */
[----:B------:R-:W-:Y:S01]  /*4360*/  MUFU.SIN R48, R122 ;  /* 0x0000007a00307308 */ /* 0x000fe20000000400 */
[C---:B----4-:R-:W-:Y:S01]  /*4370*/  FMUL.FTZ R130, R112.reuse, R113 ;  /* 0x0000007170827220 */ /* 0x050fe20000410000 */
[----:B------:R-:W-:Y:S01]  /*4380*/  FMUL.FTZ R131, R112, R111 ;  /* 0x0000006f70837220 */ /* 0x000fe20000410000 */
[----:B------:R-:W-:Y:S01]  /*4390*/  FMUL.FTZ R112, R49, R66 ;  /* 0x0000004231707220 */ /* 0x000fe20000410000 */
[----:B------:R-:W-:-:S04]  /*43a0*/  IADD3 R113, R59, 0x1, RZ ;  /* 0x000000013b717810 */ /* 0x000fc80007ffe0ff */
[----:B------:R1:W-:Y:S01]  /*43b0*/  MUFU.COS R52, R122 ;  /* 0x0000007a00347308 */ /* 0x0003e20000000000 */
[C---:B---3--:R-:W-:Y:S01]  /*43c0*/  FMUL.FTZ R106, R107.reuse, R106 ;  /* 0x0000006a6b6a7220 */ /* 0x048fe20000410000 */
[----:B------:R-:W-:Y:S01]  /*43d0*/  FMUL.FTZ R94, R107, R94 ;  /* 0x0000005e6b5e7220 */ /* 0x000fe20000410000 */
[----:B------:R-:W-:-:S05]  /*43e0*/  FMUL.FTZ R107, R51, R66 ;  /* 0x00000042336b7220 */ /* 0x000fca0000410000 */
[----:B------:R-:W3:Y:S01]  /*43f0*/  MUFU.EX2 R95, R95 ;  /* 0x0000005f005f7308 */ /* 0x000ee20000000800 */
[----:B-1----:R-:W-:Y:S01]  /*4400*/  FMUL.RZ R122, R91, 0.15915493667125701904 ;  /* 0x3e22f9835b7a7820 */ /* 0x002fe2000040c000 */
[----:B------:R-:W-:-:S04]  /*4410*/  IADD3 R91, R59, 0x6, RZ ;  /* 0x000000063b5b7810 */ /* 0x000fc80007ffe0ff */
[-C--:B------:R-:W-:Y:S02]  /*4420*/  ISETP.GE.U32.AND P6, PT, R91, R104.reuse, PT ;  /* 0x000000685b00720c */ /* 0x080fe40003fc6070 */
[----:B------:R-:W-:Y:S01]  /*4430*/  IADD3 R91, R59, 0x5, RZ ;  /* 0x000000053b5b7810 */ /* 0x000fe20007ffe0ff */
[----:B------:R1:W4:Y:S01]  /*4440*/  MUFU.EX2 R93, R119 ;  /* 0x00000077005d7308 */ /* 0x0003220000000800 */
[----:B------:R-:W-:Y:S02]  /*4450*/  FSEL R137, R121, RZ, !P6 ;  /* 0x000000ff79897208 */ /* 0x000fe40007000000 */
[----:B------:R-:W-:Y:S01]  /*4460*/  ISETP.GE.U32.AND P5, PT, R91, R104, PT ;  /* 0x000000685b00720c */ /* 0x000fe20003fa6070 */
[----:B------:R-:W-:Y:S01]  /*4470*/  FMUL.FTZ R91, R51, R62 ;  /* 0x0000003e335b7220 */ /* 0x000fe20000410000 */
[----:B------:R-:W-:Y:S02]  /*4480*/  FSEL R136, R123, 1, !P6 ;  /* 0x3f8000007b887808 */ /* 0x000fe40007000000 */
[----:B------:R-:W-:Y:S01]  /*4490*/  FSEL R149, R149, RZ, !P6 ;  /* 0x000000ff95957208 */ /* 0x000fe20007000000 */
[----:B------:R-:W5:Y:S01]  /*44a0*/  MUFU.EX2 R50, R50 ;  /* 0x0000003200327308 */ /* 0x000f620000000800 */
[----:B-1----:R-:W-:Y:S01]  /*44b0*/  IADD3 R119, R59, 0x4, RZ ;  /* 0x000000043b777810 */ /* 0x002fe20007ffe0ff */
[C---:B---3--:R-:W-:Y:S01]  /*44c0*/  FMUL.FTZ R108, R95.reuse, R108 ;  /* 0x0000006c5f6c7220 */ /* 0x048fe20000410000 */
[----:B------:R-:W-:Y:S01]  /*44d0*/  FSEL R135, R118, RZ, !P5 ;  /* 0x000000ff76877208 */ /* 0x000fe20006800000 */
[----:B------:R-:W-:Y:S01]  /*44e0*/  FMUL.FTZ R92, R95, R92 ;  /* 0x0000005c5f5c7220 */ /* 0x000fe20000410000 */
[----:B------:R-:W-:Y:S01]  /*44f0*/  ISETP.GE.U32.AND P6, PT, R119, R104, PT ;  /* 0x000000687700720c */ /* 0x000fe20003fc6070 */
[----:B------:R-:W-:Y:S01]  /*4500*/  FMUL.FTZ R119, R61, R60 ;  /* 0x0000003c3d777220 */ /* 0x000fe20000410000 */
[----:B------:R-:W-:Y:S01]  /*4510*/  FSEL R134, R134, 1, !P5 ;  /* 0x3f80000086867808 */ /* 0x000fe20006800000 */
[----:B------:R-:W1:Y:S01]  /*4520*/  MUFU.EX2 R109, R109 ;  /* 0x0000006d006d7308 */ /* 0x000e620000000800 */
[----:B------:R-:W-:Y:S01]  /*4530*/  FSEL R150, R150, RZ, !P5 ;  /* 0x000000ff96967208 */ /* 0x000fe20006800000 */
[----:B----4-:R-:W-:Y:S01]  /*4540*/  FMUL.FTZ R123, R93, R48 ;  /* 0x000000305d7b7220 */ /* 0x010fe20000410000 */
[----:B------:R-:W-:Y:S01]  /*4550*/  ISETP.GE.U32.AND P5, PT, R117, R104, PT ;  /* 0x000000687500720c */ /* 0x000fe20003fa6070 */
[----:B------:R-:W-:Y:S01]  /*4560*/  FMUL.RZ R117, R112, 0.15915493667125701904 ;  /* 0x3e22f98370757820 */ /* 0x000fe2000040c000 */
[----:B------:R-:W-:Y:S01]  /*4570*/  FSEL R133, R133, RZ, !P6 ;  /* 0x000000ff85857208 */ /* 0x000fe20007000000 */
[----:B------:R-:W-:Y:S01]  /*4580*/  FMUL.FTZ R52, R93, R52 ;  /* 0x000000345d347220 */ /* 0x000fe20000410000 */
[----:B------:R-:W-:Y:S01]  /*4590*/  FSEL R132, R132, 1, !P6 ;  /* 0x3f80000084847808 */ /* 0x000fe20007000000 */
[----:B------:R-:W-:Y:S01]  /*45a0*/  MUFU.SIN R112, R117 ;  /* 0x0000007500707308 */ /* 0x000fe20000000400 */
[----:B------:R-:W-:Y:S01]  /*45b0*/  FSEL R151, R151, RZ, !P6 ;  /* 0x000000ff97977208 */ /* 0x000fe20007000000 */
[C---:B-----5:R-:W-:Y:S01]  /*45c0*/  FMUL.FTZ R57, R50.reuse, R57 ;  /* 0x0000003932397220 */ /* 0x060fe20000410000 */
[----:B------:R-:W-:Y:S01]  /*45d0*/  ISETP.GE.U32.AND P6, PT, R115, R104, PT ;  /* 0x000000687300720c */ /* 0x000fe20003fc6070 */
[----:B------:R-:W-:Y:S01]  /*45e0*/  FMUL.FTZ R55, R50, R55 ;  /* 0x0000003732377220 */ /* 0x000fe20000410000 */
[----:B------:R-:W-:Y:S01]  /*45f0*/  FSEL R131, R131, RZ, !P5 ;  /* 0x000000ff83837208 */ /* 0x000fe20006800000 */
[----:B------:R-:W-:Y:S01]  /*4600*/  FMUL.FTZ R115, R51, R64 ;  /* 0x0000004033737220 */ /* 0x000fe20000410000 */
[----:B------:R-:W-:Y:S01]  /*4610*/  FSEL R130, R130, 1, !P5 ;  /* 0x3f80000082827808 */ /* 0x000fe20006800000 */
[----:B------:R3:W-:Y:S01]  /*4620*/  MUFU.COS R116, R117 ;  /* 0x0000007500747308 */ /* 0x0007e20000000000 */
[----:B------:R-:W-:Y:S01]  /*4630*/  FSEL R140, R140, RZ, !P5 ;  /* 0x000000ff8c8c7208 */ /* 0x000fe20006800000 */
[----:B-1----:R-:W-:Y:S01]  /*4640*/  FMUL.FTZ R90, R109, R90 ;  /* 0x0000005a6d5a7220 */ /* 0x002fe20000410000 */
[----:B------:R-:W-:Y:S01]  /*4650*/  ISETP.GE.U32.AND P5, PT, R113, R104, PT ;  /* 0x000000687100720c */ /* 0x000fe20003fa6070 */
[----:B------:R-:W-:Y:S01]  /*4660*/  FMUL.FTZ R110, R109, R110 ;  /* 0x0000006e6d6e7220 */ /* 0x000fe20000410000 */
[----:B------:R-:W-:-:S02]  /*4670*/  FSEL R129, R92, RZ, !P6 ;  /* 0x000000ff5c817208 */ /* 0x000fc40007000000 */
[----:B------:R-:W-:Y:S01]  /*4680*/  FSEL R128, R108, 1, !P6 ;  /* 0x3f8000006c807808 */ /* 0x000fe20007000000 */
[----:B------:R-:W1:Y:S01]  /*4690*/  MUFU.EX2 R107, R107 ;  /* 0x0000006b006b7308 */ /* 0x000e620000000800 */
[----:B------:R-:W-:Y:S01]  /*46a0*/  FSEL R147, R147, RZ, !P6 ;  /* 0x000000ff93937208 */ /* 0x000fe20007000000 */
[----:B---3--:R-:W-:Y:S01]  /*46b0*/  FMUL.FTZ R117, R63, R62 ;  /* 0x0000003e3f757220 */ /* 0x008fe20000410000 */
[----:B------:R-:W-:Y:S02]  /*46c0*/  ISETP.GE.U32.AND P6, PT, R59, R104, PT ;  /* 0x000000683b00720c */ /* 0x000fe40003fc6070 */
[----:B------:R-:W-:Y:S02]  /*46d0*/  FSEL R127, R94, RZ, !P5 ;  /* 0x000000ff5e7f7208 */ /* 0x000fe40006800000 */
[----:B------:R-:W-:Y:S01]  /*46e0*/  FSEL R146, R146, RZ, !P6 ;  /* 0x000000ff92927208 */ /* 0x000fe20007000000 */
[----:B------:R-:W-:Y:S01]  /*46f0*/  MUFU.SIN R54, R122 ;  /* 0x0000007a00367308 */ /* 0x000fe20000000400 */
[----:B------:R-:W-:Y:S01]  /*4700*/  FSEL R145, R106, 1, !P5 ;  /* 0x3f8000006a917808 */ /* 0x000fe20006800000 */
[----:B------:R-:W-:Y:S01]  /*4710*/  FMUL.FTZ R50, RZ, R127 ;  /* 0x0000007fff327220 */ /* 0x000fe20000410000 */
[----:B------:R-:W-:Y:S01]  /*4720*/  FSEL R148, R148, RZ, !P5 ;  /* 0x000000ff94947208 */ /* 0x000fe20006800000 */
[-C--:B------:R-:W-:Y:S01]  /*4730*/  FMUL.FTZ R48, R127, R146.reuse ;  /* 0x000000927f307220 */ /* 0x080fe20000410000 */
[----:B------:R-:W-:Y:S01]  /*4740*/  IADD3 R95, R59, 0xa, RZ ;  /* 0x0000000a3b5f7810 */ /* 0x000fe20007ffe0ff */
[----:B------:R-:W-:Y:S01]  /*4750*/  FFMA.FTZ R93, R145, R146, -R50 ;  /* 0x00000092915d7223 */ /* 0x000fe20000010832 */
[----:B------:R-:W-:Y:S01]  /*4760*/  IADD3 R59, R59, 0x8, RZ ;  /* 0x000000083b3b7810 */ /* 0x000fe20007ffe0ff */
[----:B------:R3:W-:Y:S01]  /*4770*/  MUFU.COS R56, R122 ;  /* 0x0000007a00387308 */ /* 0x0007e20000000000 */
[----:B------:R-:W-:Y:S01]  /*4780*/  FSEL R126, R90, RZ, !P6 ;  /* 0x000000ff5a7e7208 */ /* 0x000fe20007000000 */
[----:B------:R-:W-:Y:S01]  /*4790*/  FFMA.FTZ R48, RZ, R145, R48 ;  /* 0x00000091ff307223 */ /* 0x000fe20000010030 */
[----:B------:R-:W-:Y:S01]  /*47a0*/  FADD.FTZ R93, R93, R148 ;  /* 0x000000945d5d7221 */ /* 0x000fe20000010000 */
[----:B------:R-:W-:Y:S01]  /*47b0*/  FSEL R144, R110, 1, !P6 ;  /* 0x3f8000006e907808 */ /* 0x000fe20007000000 */
[----:B-1----:R-:W-:Y:S01]  /*47c0*/  FMUL.FTZ R113, R107, R116 ;  /* 0x000000746b717220 */ /* 0x002fe20000410000 */
[-C--:B------:R-:W-:Y:S01]  /*47d0*/  ISETP.GE.U32.AND P6, PT, R59, R104.reuse, PT ;  /* 0x000000683b00720c */ /* 0x080fe20003fc6070 */
[----:B------:R-:W-:Y:S01]  /*47e0*/  FMUL.FTZ R59, R126, R127 ;  /* 0x0000007f7e3b7220 */ /* 0x000fe20000410000 */
[----:B------:R-:W1:Y:S01]  /*47f0*/  MUFU.EX2 R91, R91 ;  /* 0x0000005b005b7308 */ /* 0x000e620000000800 */
[----:B------:R-:W-:Y:S01]  /*4800*/  FADD.FTZ R48, RZ, R48 ;  /* 0x00000030ff307221 */ /* 0x000fe20000010000 */
[----:B------:R-:W-:Y:S01]  /*4810*/  ISETP.GE.U32.AND P5, PT, R95, R104, PT ;  /* 0x000000685f00720c */ /* 0x000fe20003fa6070 */
[----:B------:R-:W-:Y:S01]  /*4820*/  FFMA.FTZ R59, R144, R145, -R59 ;  /* 0x00000091903b7223 */ /* 0x000fe2000001083b */
[----:B------:R-:W-:Y:S01]  /*4830*/  FSEL R141, R55, RZ, !P6 ;  /* 0x000000ff378d7208 */ /* 0x000fe20007000000 */
[----:B------:R-:W-:Y:S01]  /*4840*/  FMUL.FTZ R90, R129, R48 ;  /* 0x00000030815a7220 */ /* 0x000fe20000410000 */
[----:B------:R-:W-:Y:S01]  /*4850*/  FSEL R142, R57, 1, !P6 ;  /* 0x3f800000398e7808 */ /* 0x000fe20007000000 */
[----:B------:R-:W-:Y:S01]  /*4860*/  FMUL.FTZ R50, R129, R59 ;  /* 0x0000003b81327220 */ /* 0x000fe20000410000 */
[----:B------:R4:W-:Y:S01]  /*4870*/  MUFU.EX2 R111, R115 ;  /* 0x00000073006f7308 */ /* 0x0009e20000000800 */
[----:B------:R-:W-:Y:S01]  /*4880*/  FFMA.FTZ R90, R128, R93, -R90 ;  /* 0x0000005d805a7223 */ /* 0x000fe2000001085a */
[----:B------:R-:W-:Y:S01]  /*4890*/  FSEL R123, R123, RZ, !P5 ;  /* 0x000000ff7b7b7208 */ /* 0x000fe20006800000 */
[----:B------:R-:W-:Y:S01]  /*48a0*/  FMUL.FTZ R106, R71, R70 ;  /* 0x00000046476a7220 */ /* 0x000fe20000410000 */
[----:B------:R-:W-:Y:S01]  /*48b0*/  FSEL R152, R152, RZ, !P6 ;  /* 0x000000ff98987208 */ /* 0x000fe20007000000 */
[----:B------:R-:W-:Y:S01]  /*48c0*/  FADD.FTZ R90, R90, R147 ;  /* 0x000000935a5a7221 */ /* 0x000fe20000010000 */
[----:B---3--:R-:W-:-:S02]  /*48d0*/  FSEL R122, R52, 1, !P5 ;  /* 0x3f800000347a7808 */ /* 0x008fc40006800000 */
[----:B------:R-:W-:Y:S01]  /*48e0*/  MUFU.SIN R58, R120 ;  /* 0x00000078003a7308 */ /* 0x000fe20000000400 */
[----:B----4-:R-:W-:Y:S01]  /*48f0*/  FMUL.FTZ R115, R107, R112 ;  /* 0x000000706b737220 */ /* 0x010fe20000410000 */
[----:B------:R-:W-:Y:S01]  /*4900*/  FMUL.FTZ R107, R129, R93 ;  /* 0x0000005d816b7220 */ /* 0x000fe20000410000 */
[C---:B-1----:R-:W-:Y:S01]  /*4910*/  FMUL.FTZ R56, R91.reuse, R56 ;  /* 0x000000385b387220 */ /* 0x042fe20000410000 */
[----:B------:R-:W-:Y:S01]  /*4920*/  FMUL.FTZ R54, R91, R54 ;  /* 0x000000365b367220 */ /* 0x000fe20000410000 */
[----:B------:R-:W-:Y:S01]  /*4930*/  FMUL.FTZ R91, R144, R127 ;  /* 0x0000007f905b7220 */ /* 0x000fe20000410000 */
[----:B------:R-:W-:Y:S01]  /*4940*/  FFMA.FTZ R107, R128, R48, R107 ;  /* 0x00000030806b7223 */ /* 0x000fe2000001006b */
[----:B------:R-:W-:Y:S01]  /*4950*/  FMUL.FTZ R109, R131, R90 ;  /* 0x0000005a836d7220 */ /* 0x000fe20000410000 */
[----:B------:R-:W-:Y:S01]  /*4960*/  FMUL.FTZ R48, R51, R68 ;  /* 0x0000004433307220 */ /* 0x000fe20000410000 */
[----:B------:R-:W-:Y:S01]  /*4970*/  FFMA.FTZ R91, R126, R145, R91 ;  /* 0x000000917e5b7223 */ /* 0x000fe2000001005b */
[----:B------:R-:W-:Y:S01]  /*4980*/  FADD.FTZ R107, RZ, R107 ;  /* 0x0000006bff6b7221 */ /* 0x000fe20000010000 */
[----:B------:R1:W-:Y:S01]  /*4990*/  MUFU.COS R114, R120 ;  /* 0x0000007800727308 */ /* 0x0003e20000000000 */
[----:B------:R-:W-:Y:S01]  /*49a0*/  FSEL R121, R54, RZ, !P4 ;  /* 0x000000ff36797208 */ /* 0x000fe20006000000 */
[-C--:B------:R-:W-:Y:S01]  /*49b0*/  FMUL.FTZ R95, R129, R91.reuse ;  /* 0x0000005b815f7220 */ /* 0x080fe20000410000 */
[----:B------:R-:W-:Y:S01]  /*49c0*/  FFMA.FTZ R91, R128, R91, R50 ;  /* 0x0000005b805b7223 */ /* 0x000fe20000010032 */
[CC--:B------:R-:W-:Y:S01]  /*49d0*/  FMUL.FTZ R93, R131.reuse, R107.reuse ;  /* 0x0000006b835d7220 */ /* 0x0c0fe20000410000 */
[----:B------:R-:W-:Y:S01]  /*49e0*/  FFMA.FTZ R109, R130, R107, R109 ;  /* 0x0000006b826d7223 */ /* 0x000fe2000001006d */
[----:B------:R-:W-:Y:S01]  /*49f0*/  FFMA.FTZ R95, R128, R59, -R95 ;  /* 0x0000003b805f7223 */ /* 0x000fe2000001085f */
[----:B------:R-:W-:Y:S01]  /*4a00*/  FMUL.FTZ R59, R131, R91 ;  /* 0x0000005b833b7220 */ /* 0x000fe20000410000 */
[C---:B------:R-:W-:Y:S01]  /*4a10*/  FFMA.FTZ R93, R130.reuse, R90, -R93 ;  /* 0x0000005a825d7223 */ /* 0x040fe2000001085d */
[----:B------:R-:W-:Y:S01]  /*4a20*/  FMUL.FTZ R50, R49, R68 ;  /* 0x0000004431327220 */ /* 0x000fe20000410000 */
[-C--:B------:R-:W-:Y:S01]  /*4a30*/  FMUL.FTZ R92, R131, R95.reuse ;  /* 0x0000005f835c7220 */ /* 0x080fe20000410000 */
[C---:B------:R-:W-:Y:S01]  /*4a40*/  FFMA.FTZ R59, R130.reuse, R95, -R59 ;  /* 0x0000005f823b7223 */ /* 0x040fe2000001083b */
[----:B------:R-:W-:Y:S01]  /*4a50*/  FADD.FTZ R93, R93, R140 ;  /* 0x0000008c5d5d7221 */ /* 0x000fe20000010000 */
[----:B------:R-:W-:Y:S01]  /*4a60*/  FADD.FTZ R109, RZ, R109 ;  /* 0x0000006dff6d7221 */ /* 0x000fe20000010000 */
[----:B------:R-:W-:Y:S01]  /*4a70*/  FFMA.FTZ R92, R130, R91, R92 ;  /* 0x0000005b825c7223 */ /* 0x000fe2000001005c */
[C---:B------:R-:W-:Y:S01]  /*4a80*/  FMUL.FTZ R107, R133.reuse, R59 ;  /* 0x0000003b856b7220 */ /* 0x040fe20000410000 */
[C---:B------:R-:W-:Y:S01]  /*4a90*/  FMUL.FTZ R90, R133.reuse, R93 ;  /* 0x0000005d855a7220 */ /* 0x040fe20000410000 */
[----:B------:R-:W-:Y:S01]  /*4aa0*/  FMUL.RZ R94, R50, 0.15915493667125701904 ;  /* 0x3e22f983325e7820 */ /* 0x000fe2000040c000 */
[CC--:B------:R-:W-:Y:S01]  /*4ab0*/  FMUL.FTZ R95, R133.reuse, R92.reuse ;  /* 0x0000005c855f7220 */ /* 0x0c0fe20000410000 */
[-C--:B------:R-:W-:Y:S01]  /*4ac0*/  FMUL.FTZ R50, R133, R109.reuse ;  /* 0x0000006d85327220 */ /* 0x080fe20000410000 */
[C---:B------:R-:W-:Y:S01]  /*4ad0*/  FFMA.FTZ R107, R132.reuse, R92, R107 ;  /* 0x0000005c846b7223 */ /* 0x040fe2000001006b */
[C---:B------:R-:W-:Y:S01]  /*4ae0*/  FFMA.FTZ R90, R132.reuse, R109, R90 ;  /* 0x0000006d845a7223 */ /* 0x040fe2000001005a */
[C---:B------:R-:W-:Y:S01]  /*4af0*/  FFMA.FTZ R95, R132.reuse, R59, -R95 ;  /* 0x0000003b845f7223 */ /* 0x040fe2000001085f */
[----:B------:R-:W-:Y:S01]  /*4b00*/  FFMA.FTZ R50, R132, R93, -R50 ;  /* 0x0000005d84327223 */ /* 0x000fe20000010832 */
[C---:B------:R-:W-:Y:S01]  /*4b10*/  FMUL.FTZ R92, R135.reuse, R107 ;  /* 0x0000006b875c7220 */ /* 0x040fe20000410000 */
[----:B------:R-:W-:Y:S01]  /*4b20*/  FADD.FTZ R90, RZ, R90 ;  /* 0x0000005aff5a7221 */ /* 0x000fe20000010000 */
[----:B------:R-:W-:Y:S01]  /*4b30*/  MUFU.EX2 R48, R48 ;  /* 0x0000003000307308 */ /* 0x000fe20000000800 */
[CC--:B------:R-:W-:Y:S01]  /*4b40*/  FMUL.FTZ R93, R135.reuse, R95.reuse ;  /* 0x0000005f875d7220 */ /* 0x0c0fe20000410000 */
[----:B------:R-:W-:Y:S01]  /*4b50*/  FADD.FTZ R50, R50, R151 ;  /* 0x0000009732327221 */ /* 0x000fe20000010000 */
[C---:B------:R-:W-:Y:S01]  /*4b60*/  FFMA.FTZ R92, R134.reuse, R95, -R92 ;  /* 0x0000005f865c7223 */ /* 0x040fe2000001085c */
[C---:B------:R-:W-:Y:S01]  /*4b70*/  FMUL.FTZ R95, R135.reuse, R90 ;  /* 0x0000005a875f7220 */ /* 0x040fe20000410000 */
[C---:B------:R-:W-:Y:S01]  /*4b80*/  FFMA.FTZ R93, R134.reuse, R107, R93 ;  /* 0x0000006b865d7223 */ /* 0x040fe2000001005d */
[----:B------:R-:W-:Y:S01]  /*4b90*/  FMUL.FTZ R107, R135, R50 ;  /* 0x00000032876b7220 */ /* 0x000fe20000410000 */
[----:B------:R-:W-:Y:S01]  /*4ba0*/  FMUL.FTZ R49, R49, R70 ;  /* 0x0000004631317220 */ /* 0x000fe20000410000 */
[----:B------:R-:W3:Y:S01]  /*4bb0*/  MUFU.COS R91, R94 ;  /* 0x0000005e005b7308 */ /* 0x000ee20000000000 */
[C---:B------:R-:W-:Y:S01]  /*4bc0*/  FFMA.FTZ R95, R134.reuse, R50, -R95 ;  /* 0x00000032865f7223 */ /* 0x040fe2000001085f */
[----:B------:R-:W-:Y:S01]  /*4bd0*/  FFMA.FTZ R107, R134, R90, R107 ;  /* 0x0000005a866b7223 */ /* 0x000fe2000001006b */
[CC--:B------:R-:W-:Y:S01]  /*4be0*/  FMUL.FTZ R90, R137.reuse, R92.reuse ;  /* 0x0000005c895a7220 */ /* 0x0c0fe20000410000 */
[-C--:B------:R-:W-:Y:S01]  /*4bf0*/  FMUL.FTZ R109, R137, R93.reuse ;  /* 0x0000005d896d7220 */ /* 0x080fe20000410000 */
[----:B------:R-:W-:Y:S01]  /*4c00*/  FADD.FTZ R95, R95, R150 ;  /* 0x000000965f5f7221 */ /* 0x000fe20000010000 */
[----:B------:R-:W-:Y:S01]  /*4c10*/  FADD.FTZ R107, RZ, R107 ;  /* 0x0000006bff6b7221 */ /* 0x000fe20000010000 */
[C---:B------:R-:W-:Y:S01]  /*4c20*/  FFMA.FTZ R90, R136.reuse, R93, R90 ;  /* 0x0000005d885a7223 */ /* 0x040fe2000001005a */
[----:B------:R-:W4:Y:S01]  /*4c30*/  MUFU.SIN R59, R94 ;  /* 0x0000005e003b7308 */ /* 0x000f220000000400 */
[----:B------:R-:W-:Y:S01]  /*4c40*/  FMUL.FTZ R50, R137, R95 ;  /* 0x0000005f89327220 */ /* 0x000fe20000410000 */
[C---:B------:R-:W-:Y:S01]  /*4c50*/  FFMA.FTZ R109, R136.reuse, R92, -R109 ;  /* 0x0000005c886d7223 */ /* 0x040fe2000001086d */
[-C--:B------:R-:W-:Y:S01]  /*4c60*/  FMUL.FTZ R93, R143, R90.reuse ;  /* 0x0000005a8f5d7220 */ /* 0x080fe20000410000 */
[----:B------:R-:W-:Y:S01]  /*4c70*/  FSEL R119, R119, RZ, !P5 ;  /* 0x000000ff77777208 */ /* 0x000fe20006800000 */
[----:B------:R-:W-:Y:S01]  /*4c80*/  FFMA.FTZ R50, R136, R107, R50 ;  /* 0x0000006b88327223 */ /* 0x000fe20000010032 */
[----:B-1----:R-:W-:Y:S01]  /*4c90*/  FSEL R120, R56, 1, !P4 ;  /* 0x3f80000038787808 */ /* 0x002fe20006000000 */
[-C--:B------:R-:W-:Y:S01]  /*4ca0*/  FFMA.FTZ R93, R138, R109.reuse, -R93 ;  /* 0x0000006d8a5d7223 */ /* 0x080fe2000001085d */
[----:B------:R-:W-:Y:S01]  /*4cb0*/  FMUL.FTZ R109, R143, R109 ;  /* 0x0000006d8f6d7220 */ /* 0x000fe20000410000 */
[----:B---3--:R-:W-:Y:S01]  /*4cc0*/  FMUL.FTZ R110, R48, R91 ;  /* 0x0000005b306e7220 */ /* 0x008fe20000410000 */
[----:B------:R-:W-:Y:S01]  /*4cd0*/  FMUL.FTZ R91, R137, R107 ;  /* 0x0000006b895b7220 */ /* 0x000fe20000410000 */
[----:B------:R-:W-:Y:S01]  /*4ce0*/  FADD.FTZ R50, RZ, R50 ;  /* 0x00000032ff327221 */ /* 0x000fe20000010000 */
[----:B------:R-:W-:Y:S01]  /*4cf0*/  FFMA.FTZ R109, R138, R90, R109 ;  /* 0x0000005a8a6d7223 */ /* 0x000fe2000001006d */
[C---:B------:R-:W-:Y:S01]  /*4d00*/  FMUL.FTZ R58, R111.reuse, R58 ;  /* 0x0000003a6f3a7220 */ /* 0x040fe20000410000 */
[----:B------:R-:W-:Y:S01]  /*4d10*/  FMUL.FTZ R114, R111, R114 ;  /* 0x000000726f727220 */ /* 0x000fe20000410000 */
[----:B------:R-:W-:Y:S01]  /*4d20*/  FMUL.FTZ R55, R143, R50 ;  /* 0x000000328f377220 */ /* 0x000fe20000410000 */
[C---:B------:R-:W-:Y:S01]  /*4d30*/  FMUL.FTZ R90, R141.reuse, R109 ;  /* 0x0000006d8d5a7220 */ /* 0x040fe20000410000 */
[----:B----4-:R-:W-:Y:S01]  /*4d40*/  FMUL.FTZ R112, R48, R59 ;  /* 0x0000003b30707220 */ /* 0x010fe20000410000 */
[----:B------:R-:W-:Y:S01]  /*4d50*/  FFMA.FTZ R48, R136, R95, -R91 ;  /* 0x0000005f88307223 */ /* 0x000fe2000001085b */
[-C--:B------:R-:W-:Y:S01]  /*4d60*/  FMUL.FTZ R59, R141, R93.reuse ;  /* 0x0000005d8d3b7220 */ /* 0x080fe20000410000 */
[----:B------:R-:W-:Y:S01]  /*4d70*/  FFMA.FTZ R90, R142, R93, -R90 ;  /* 0x0000005d8e5a7223 */ /* 0x000fe2000001085a */
[----:B------:R-:W-:Y:S01]  /*4d80*/  FSEL R117, R117, RZ, !P4 ;  /* 0x000000ff75757208 */ /* 0x000fe20006000000 */
[----:B------:R-:W-:Y:S01]  /*4d90*/  FADD.FTZ R48, R48, R149 ;  /* 0x0000009530307221 */ /* 0x000fe20000010000 */
[----:B------:R-:W-:Y:S01]  /*4da0*/  FFMA.FTZ R59, R142, R109, R59 ;  /* 0x0000006d8e3b7223 */ /* 0x000fe2000001003b */
[----:B------:R-:W-:Y:S01]  /*4db0*/  FMUL.FTZ R92, R125, R90 ;  /* 0x0000005a7d5c7220 */ /* 0x000fe20000410000 */
[----:B------:R-:W-:Y:S01]  /*4dc0*/  FSEL R118, R58, RZ, !P3 ;  /* 0x000000ff3a767208 */ /* 0x000fe20005800000 */
[-C--:B------:R-:W-:Y:S01]  /*4dd0*/  FMUL.FTZ R57, R143, R48.reuse ;  /* 0x000000308f397220 */ /* 0x080fe20000410000 */
[----:B------:R-:W-:Y:S01]  /*4de0*/  FFMA.FTZ R48, R138, R48, -R55 ;  /* 0x000000308a307223 */ /* 0x000fe20000010837 */
[-C--:B------:R-:W-:Y:S01]  /*4df0*/  FMUL.FTZ R91, R125, R59.reuse ;  /* 0x0000003b7d5b7220 */ /* 0x080fe20000410000 */
[----:B------:R-:W-:Y:S01]  /*4e00*/  FFMA.FTZ R92, R124, R59, R92 ;  /* 0x0000003b7c5c7223 */ /* 0x000fe2000001005c */
[----:B------:R-:W-:Y:S01]  /*4e10*/  FFMA.FTZ R57, R138, R50, R57 ;  /* 0x000000328a397223 */ /* 0x000fe20000010039 */
[----:B------:R-:W-:Y:S01]  /*4e20*/  FADD.FTZ R48, R48, R139 ;  /* 0x0000008b30307221 */ /* 0x000fe20000010000 */
[----:B------:R-:W-:Y:S01]  /*4e30*/  FFMA.FTZ R91, R124, R90, -R91 ;  /* 0x0000005a7c5b7223 */ /* 0x000fe2000001085b */
[----:B------:R-:W-:Y:S01]  /*4e40*/  FMUL.RZ R90, R49, 0.15915493667125701904 ;  /* 0x3e22f983315a7820 */ /* 0x000fe2000040c000 */
[----:B------:R-:W-:Y:S01]  /*4e50*/  FADD.FTZ R57, RZ, R57 ;  /* 0x00000039ff397221 */ /* 0x000fe20000010000 */
[C---:B------:R-:W-:Y:S01]  /*4e60*/  FMUL.FTZ R50, R141.reuse, R48 ;  /* 0x000000308d327220 */ /* 0x040fe20000410000 */
[----:B------:R-:W-:Y:S01]  /*4e70*/  FSEL R116, R114, 1, !P3 ;  /* 0x3f80000072747808 */ /* 0x000fe20005800000 */
[----:B------:R-:W-:Y:S01]  /*4e80*/  MUFU.COS R107, R90 ;  /* 0x0000005a006b7308 */ /* 0x000fe20000000000 */
[-C--:B------:R-:W-:Y:S01]  /*4e90*/  FMUL.FTZ R55, R141, R57.reuse ;  /* 0x000000398d377220 */ /* 0x080fe20000410000 */
[C---:B------:R-:W-:Y:S01]  /*4ea0*/  FFMA.FTZ R50, R142.reuse, R57, R50 ;  /* 0x000000398e327223 */ /* 0x040fe20000010032 */
[----:B------:R-:W-:Y:S01]  /*4eb0*/  FMUL.FTZ R114, R65, R64 ;  /* 0x0000004041727220 */ /* 0x000fe20000410000 */
[----:B------:R-:W-:Y:S01]  /*4ec0*/  FSEL R115, R115, RZ, !P2 ;  /* 0x000000ff73737208 */ /* 0x000fe20005000000 */
[----:B------:R-:W-:Y:S01]  /*4ed0*/  FFMA.FTZ R55, R142, R48, -R55 ;  /* 0x000000308e377223 */ /* 0x000fe20000010837 */
[----:B------:R-:W-:Y:S01]  /*4ee0*/  FADD.FTZ R50, RZ, R50 ;  /* 0x00000032ff327221 */ /* 0x000fe20000010000 */
[----:B------:R-:W-:Y:S01]  /*4ef0*/  FMUL.FTZ R48, R51, R70 ;  /* 0x0000004633307220 */ /* 0x000fe20000410000 */
[----:B------:R-:W-:Y:S01]  /*4f00*/  FMUL.FTZ R51, R123, R92 ;  /* 0x0000005c7b337220 */ /* 0x000fe20000410000 */
[----:B------:R-:W-:Y:S01]  /*4f10*/  FADD.FTZ R55, R55, R152 ;  /* 0x0000009837377221 */ /* 0x000fe20000010000 */
[CC--:B------:R-:W-:Y:S01]  /*4f20*/  FMUL.FTZ R49, R125.reuse, R50.reuse ;  /* 0x000000327d317220 */ /* 0x0c0fe20000410000 */
[----:B------:R-:W-:Y:S01]  /*4f30*/  FSEL R114, R114, RZ, !P3 ;  /* 0x000000ff72727208 */ /* 0x000fe20005800000 */
[----:B------:R-:W-:Y:S01]  /*4f40*/  FFMA.FTZ R57, R122, R91, -R51 ;  /* 0x0000005b7a397223 */ /* 0x000fe20000010833 */
[-C--:B------:R-:W-:Y:S01]  /*4f50*/  FMUL.FTZ R51, R125, R55.reuse ;  /* 0x000000377d337220 */ /* 0x080fe20000410000 */
[C---:B------:R-:W-:Y:S01]  /*4f60*/  FFMA.FTZ R52, R124.reuse, R55, -R49 ;  /* 0x000000377c347223 */ /* 0x040fe20000010831 */
[----:B------:R-:W1:Y:S01]  /*4f70*/  MUFU.EX2 R48, R48 ;  /* 0x0000003000307308 */ /* 0x000e620000000800 */
[----:B------:R-:W-:Y:S01]  /*4f80*/  FMUL.FTZ R91, R123, R91 ;  /* 0x0000005b7b5b7220 */ /* 0x000fe20000410000 */
[----:B------:R-:W-:Y:S01]  /*4f90*/  FFMA.FTZ R51, R124, R50, R51 ;  /* 0x000000327c337223 */ /* 0x000fe20000010033 */
[----:B------:R-:W-:Y:S01]  /*4fa0*/  FADD.FTZ R52, R52, R105 ;  /* 0x0000006934347221 */ /* 0x000fe20000010000 */
[----:B------:R-:W-:Y:S01]  /*4fb0*/  FSEL R113, R113, 1, !P2 ;  /* 0x3f80000071717808 */ /* 0x000fe20005000000 */
[C---:B------:R-:W-:Y:S01]  /*4fc0*/  FFMA.FTZ R91, R122.reuse, R92, R91 ;  /* 0x0000005c7a5b7223 */ /* 0x040fe2000001005b */
[----:B------:R-:W-:Y:S01]  /*4fd0*/  FADD.FTZ R51, RZ, R51 ;  /* 0x00000033ff337221 */ /* 0x000fe20000010000 */
[----:B------:R-:W-:Y:S01]  /*4fe0*/  FMUL.FTZ R55, R123, R52 ;  /* 0x000000347b377220 */ /* 0x000fe20000410000 */
[----:B------:R-:W3:Y:S01]  /*4ff0*/  MUFU.SIN R49, R90 ;  /* 0x0000005a00317308 */ /* 0x000ee20000000400 */
[----:B------:R-:W-:Y:S01]  /*5000*/  FMUL.FTZ R59, R121, R91 ;  /* 0x0000005b793b7220 */ /* 0x000fe20000410000 */
[----:B------:R-:W-:Y:S01]  /*5010*/  FMUL.FTZ R111, R67, R66 ;  /* 0x00000042436f7220 */ /* 0x000fe20000410000 */
[-C--:B------:R-:W-:Y:S01]  /*5020*/  FFMA.FTZ R55, R122, R51.reuse, R55 ;  /* 0x000000337a377223 */ /* 0x080fe20000010037 */
[----:B------:R-:W-:Y:S01]  /*5030*/  FMUL.FTZ R51, R123, R51 ;  /* 0x000000337b337220 */ /* 0x000fe20000410000 */
[-C--:B------:R-:W-:Y:S01]  /*5040*/  FFMA.FTZ R59, R120, R57.reuse, -R59 ;  /* 0x00000039783b7223 */ /* 0x080fe2000001083b */
[C---:B------:R-:W-:Y:S01]  /*5050*/  FMUL.FTZ R57, R121.reuse, R57 ;  /* 0x0000003979397220 */ /* 0x040fe20000410000 */
[----:B------:R-:W-:Y:S01]  /*5060*/  FADD.FTZ R55, RZ, R55 ;  /* 0x00000037ff377221 */ /* 0x000fe20000010000 */
[----:B------:R-:W-:Y:S01]  /*5070*/  FFMA.FTZ R52, R122, R52, -R51 ;  /* 0x000000347a347223 */ /* 0x000fe20000010833 */
[----:B-1----:R-:W-:Y:S01]  /*5080*/  FMUL.FTZ R107, R48, R107 ;  /* 0x0000006b306b7220 */ /* 0x002fe20000410000 */
[----:B------:R-:W-:Y:S01]  /*5090*/  FFMA.FTZ R57, R120, R91, R57 ;  /* 0x0000005b78397223 */ /* 0x000fe20000010039 */
[----:B------:R-:W-:Y:S01]  /*50a0*/  FMUL.FTZ R51, R121, R55 ;  /* 0x0000003779337220 */ /* 0x000fe20000410000 */
[----:B------:R-:W-:Y:S01]  /*50b0*/  FADD.FTZ R52, R52, R119 ;  /* 0x0000007734347221 */ /* 0x000fe20000010000 */
[----:B------:R-:W-:Y:S01]  /*50c0*/  FSEL R111, R111, RZ, !P2 ;  /* 0x000000ff6f6f7208 */ /* 0x000fe20005000000 */
[----:B------:R-:W-:Y:S01]  /*50d0*/  FMUL.FTZ R91, R118, R57 ;  /* 0x00000039765b7220 */ /* 0x000fe20000410000 */
[----:B------:R-:W-:Y:S01]  /*50e0*/  FSEL R112, R112, RZ, !P1 ;  /* 0x000000ff70707208 */ /* 0x000fe20004800000 */
[-C--:B------:R-:W-:Y:S01]  /*50f0*/  FFMA.FTZ R50, R120, R52.reuse, -R51 ;  /* 0x0000003478327223 */ /* 0x080fe20000010833 */
[----:B------:R-:W-:Y:S01]  /*5100*/  FMUL.FTZ R51, R121, R52 ;  /* 0x0000003479337220 */ /* 0x000fe20000410000 */
[----:B---3--:R-:W-:Y:S01]  /*5110*/  FMUL.FTZ R108, R48, R49 ;  /* 0x00000031306c7220 */ /* 0x008fe20000410000 */
[----:B------:R-:W-:Y:S01]  /*5120*/  FFMA.FTZ R48, R116, R59, -R91 ;  /* 0x0000003b74307223 */ /* 0x000fe2000001085b */
[----:B------:R-:W-:Y:S01]  /*5130*/  FADD.FTZ R49, R50, R117 ;  /* 0x0000007532317221 */ /* 0x000fe20000010000 */
[----:B------:R-:W-:Y:S01]  /*5140*/  FFMA.FTZ R51, R120, R55, R51 ;  /* 0x0000003778337223 */ /* 0x000fe20000010033 */
[C---:B------:R-:W-:Y:S01]  /*5150*/  FMUL.FTZ R59, R118.reuse, R59 ;  /* 0x0000003b763b7220 */ /* 0x040fe20000410000 */
[----:B------:R-:W-:Y:S01]  /*5160*/  FMUL.FTZ R109, R69, R68 ;  /* 0x00000044456d7220 */ /* 0x000fe20000410000 */
[----:B------:R-:W-:Y:S01]  /*5170*/  FMUL.FTZ R54, R118, R49 ;  /* 0x0000003176367220 */ /* 0x000fe20000410000 */
[----:B------:R-:W-:Y:S01]  /*5180*/  FADD.FTZ R51, RZ, R51 ;  /* 0x00000033ff337221 */ /* 0x000fe20000010000 */
[----:B------:R-:W-:Y:S01]  /*5190*/  FFMA.FTZ R50, R116, R57, R59 ;  /* 0x0000003974327223 */ /* 0x000fe2000001003b */
[----:B------:R-:W-:Y:S01]  /*51a0*/  FSEL R110, R110, 1, !P1 ;  /* 0x3f8000006e6e7808 */ /* 0x000fe20004800000 */
[----:B------:R-:W-:-:S02]  /*51b0*/  IMAD R95, R3, UR14, RZ ;  /* 0x0000000e035f7c24 */ /* 0x000fc4000f8e02ff */
[-C--:B------:R-:W-:Y:S01]  /*51c0*/  FMUL.FTZ R52, R118, R51.reuse ;  /* 0x0000003376347220 */ /* 0x080fe20000410000 */
[C---:B------:R-:W-:Y:S01]  /*51d0*/  FFMA.FTZ R54, R116.reuse, R51, R54 ;  /* 0x0000003374367223 */ /* 0x040fe20000010036 */
[C---:B------:R-:W-:Y:S01]  /*51e0*/  FMUL.FTZ R51, R115.reuse, R48 ;  /* 0x0000003073337220 */ /* 0x040fe20000410000 */
[-C--:B------:R-:W-:Y:S01]  /*51f0*/  FMUL.FTZ R56, R115, R50.reuse ;  /* 0x0000003273387220 */ /* 0x080fe20000410000 */
[----:B------:R-:W-:Y:S01]  /*5200*/  FFMA.FTZ R49, R116, R49, -R52 ;  /* 0x0000003174317223 */ /* 0x000fe20000010834 */
[----:B------:R-:W-:Y:S01]  /*5210*/  FADD.FTZ R54, RZ, R54 ;  /* 0x00000036ff367221 */ /* 0x000fe20000010000 */
[----:B------:R-:W-:Y:S01]  /*5220*/  FFMA.FTZ R51, R113, R50, R51 ;  /* 0x0000003271337223 */ /* 0x000fe20000010033 */
[----:B------:R-:W-:Y:S01]  /*5230*/  FSEL R109, R109, RZ, !P1 ;  /* 0x000000ff6d6d7208 */ /* 0x000fe20004800000 */
[----:B------:R-:W-:Y:S01]  /*5240*/  FADD.FTZ R52, R49, R114 ;  /* 0x0000007231347221 */ /* 0x000fe20000010000 */
[----:B------:R-:W-:Y:S01]  /*5250*/  FMUL.FTZ R55, R115, R54 ;  /* 0x0000003673377220 */ /* 0x000fe20000410000 */
[----:B------:R-:W-:Y:S01]  /*5260*/  FFMA.FTZ R49, R113, R48, -R56 ;  /* 0x0000003071317223 */ /* 0x000fe20000010838 */
[C---:B------:R-:W-:Y:S01]  /*5270*/  FMUL.FTZ R59, R112.reuse, R51 ;  /* 0x00000033703b7220 */ /* 0x040fe20000410000 */
[-C--:B------:R-:W-:Y:S01]  /*5280*/  FMUL.FTZ R57, R115, R52.reuse ;  /* 0x0000003473397220 */ /* 0x080fe20000410000 */
[C---:B------:R-:W-:Y:S01]  /*5290*/  FFMA.FTZ R52, R113.reuse, R52, -R55 ;  /* 0x0000003471347223 */ /* 0x040fe20000010837 */
[-C--:B------:R-:W-:Y:S01]  /*52a0*/  FMUL.FTZ R48, R112, R49.reuse ;  /* 0x0000003170307220 */ /* 0x080fe20000410000 */
[----:B------:R-:W-:Y:S01]  /*52b0*/  FSEL R108, R108, RZ, !P0 ;  /* 0x000000ff6c6c7208 */ /* 0x000fe20004000000 */
[----:B------:R-:W-:Y:S01]  /*52c0*/  FFMA.FTZ R57, R113, R54, R57 ;  /* 0x0000003671397223 */ /* 0x000fe20000010039 */
[----:B------:R-:W-:Y:S01]  /*52d0*/  FADD.FTZ R55, R52, R111 ;  /* 0x0000006f34377221 */ /* 0x000fe20000010000 */
[C---:B------:R-:W-:Y:S01]  /*52e0*/  FFMA.FTZ R59, R110.reuse, R49, -R59 ;  /* 0x000000316e3b7223 */ /* 0x040fe2000001083b */
[----:B------:R-:W-:Y:S01]  /*52f0*/  FFMA.FTZ R48, R110, R51, R48 ;  /* 0x000000336e307223 */ /* 0x000fe20000010030 */
[----:B------:R-:W-:Y:S01]  /*5300*/  FADD.FTZ R57, RZ, R57 ;  /* 0x00000039ff397221 */ /* 0x000fe20000010000 */
[----:B------:R-:W-:Y:S01]  /*5310*/  FMUL.FTZ R52, R112, R55 ;  /* 0x0000003770347220 */ /* 0x000fe20000410000 */
[----:B------:R-:W-:Y:S01]  /*5320*/  FSEL R107, R107, 1, !P0 ;  /* 0x3f8000006b6b7808 */ /* 0x000fe20004000000 */
[-C--:B------:R-:W-:Y:S01]  /*5330*/  FMUL.FTZ R54, R108, R48.reuse ;  /* 0x000000306c367220 */ /* 0x080fe20000410000 */
[-C--:B------:R-:W-:Y:S01]  /*5340*/  FMUL.FTZ R50, R112, R57.reuse ;  /* 0x0000003970327220 */ /* 0x080fe20000410000 */
[----:B------:R-:W-:Y:S01]  /*5350*/  FFMA.FTZ R52, R110, R57, R52 ;  /* 0x000000396e347223 */ /* 0x000fe20000010034 */
[----:B------:R-:W-:Y:S01]  /*5360*/  FMUL.FTZ R51, R108, R59 ;  /* 0x0000003b6c337220 */ /* 0x000fe20000410000 */
[----:B------:R-:W-:Y:S01]  /*5370*/  FSEL R106, R106, RZ, !P0 ;  /* 0x000000ff6a6a7208 */ /* 0x000fe20004000000 */
[----:B------:R-:W-:Y:S01]  /*5380*/  FFMA.FTZ R50, R110, R55, -R50 ;  /* 0x000000376e327223 */ /* 0x000fe20000010832 */
[----:B------:R-:W-:Y:S01]  /*5390*/  FADD.FTZ R49, RZ, R52 ;  /* 0x00000034ff317221 */ /* 0x000fe20000010000 */
[C---:B------:R-:W-:Y:S01]  /*53a0*/  FFMA.FTZ R52, R107.reuse, R59, -R54 ;  /* 0x0000003b6b347223 */ /* 0x040fe20000010836 */
[----:B------:R-:W-:Y:S01]  /*53b0*/  FFMA.FTZ R56, R107, R48, R51 ;  /* 0x000000306b387223 */ /* 0x000fe20000010033 */
[----:B------:R-:W-:Y:S01]  /*53c0*/  FADD.FTZ R50, R50, R109 ;  /* 0x0000006d32327221 */ /* 0x000fe20000010000 */
[-C--:B------:R-:W-:Y:S01]  /*53d0*/  FMUL.FTZ R55, R108, R49.reuse ;  /* 0x000000316c377220 */ /* 0x080fe20000410000 */
[----:B------:R-:W-:Y:S01]  /*53e0*/  IMAD R95, R0, UR15, R95 ;  /* 0x0000000f005f7c24 */ /* 0x000fe2000f8e025f */
[----:B------:R-:W1:Y:S01]  /*53f0*/  SHFL.UP PT, R57, R52, 0x1, RZ ;  /* 0x0420000034397989 */ /* 0x000e6200000e00ff */
[-C--:B------:R-:W-:Y:S01]  /*5400*/  FMUL.FTZ R58, R108, R50.reuse ;  /* 0x000000326c3a7220 */ /* 0x080fe20000410000 */
[----:B------:R-:W-:Y:S01]  /*5410*/  ISETP.GE.AND P0, PT, R6, 0x1, PT ;  /* 0x000000010600780c */ /* 0x000fe20003f06270 */
[----:B------:R-:W-:Y:S01]  /*5420*/  IMAD R92, R53, UR16, RZ ;  /* 0x00000010355c7c24 */ /* 0x000fe2000f8e02ff */
[----:B------:R-:W3:Y:S01]  /*5430*/  SHFL.UP PT, R59, R56, 0x1, RZ ;  /* 0x04200000383b7989 */ /* 0x000ee200000e00ff */
[C---:B------:R-:W-:Y:S01]  /*5440*/  FFMA.FTZ R58, R107.reuse, R49, R58 ;  /* 0x000000316b3a7223 */ /* 0x040fe2000001003a */
[----:B------:R-:W-:Y:S01]  /*5450*/  FFMA.FTZ R49, R107, R50, -R55 ;  /* 0x000000326b317223 */ /* 0x000fe20000010837 */
[----:B------:R-:W-:-:S04]  /*5460*/  IMAD.WIDE.U32 R50, R0, UR18, RZ ;  /* 0x0000001200327c25 */ /* 0x000fc8000f8e00ff */
[----:B------:R-:W-:Y:S01]  /*5470*/  FADD.FTZ R55, RZ, R58 ;  /* 0x0000003aff377221 */ /* 0x000fe20000010000 */
[----:B------:R-:W-:Y:S01]  /*5480*/  FADD.FTZ R54, R49, R106 ;  /* 0x0000006a31367221 */ /* 0x000fe20000010000 */
[----:B------:R-:W-:Y:S01]  /*5490*/  IMAD.WIDE.U32 R48, R0, UR14, RZ ;  /* 0x0000000e00307c25 */ /* 0x000fe2000f8e00ff */
[----:B------:R-:W-:Y:S02]  /*54a0*/  IADD3 R51, R51, R153, RZ ;  /* 0x0000009933337210 */ /* 0x000fe40007ffe0ff */
[----:B------:R-:W4:Y:S02]  /*54b0*/  SHFL.UP PT, R93, R55, 0x1, RZ ;  /* 0x04200000375d7989 */ /* 0x000f2400000e00ff */
[----:B------:R-:W-:Y:S01]  /*54c0*/  IADD3 R49, R49, R95, RZ ;  /* 0x0000005f31317210 */ /* 0x000fe20007ffe0ff */
[C---:B------:R-:W-:Y:S01]  /*54d0*/  IMAD.WIDE.U32 R50, R101.reuse, UR20, R50 ;  /* 0x0000001465327c25 */ /* 0x040fe2000f8e0032 */
[----:B------:R-:W5:Y:S03]  /*54e0*/  SHFL.UP PT, R91, R54, 0x1, RZ ;  /* 0x04200000365b7989 */ /* 0x000f6600000e00ff */
[----:B------:R-:W-:-:S04]  /*54f0*/  IMAD.WIDE.U32 R48, R101, UR16, R48 ;  /* 0x0000001065307c25 */ /* 0x000fc8000f8e0030 */
[----:B-1----:R-:W-:-:S04]  /*5500*/  FMUL.FTZ R95, R56, R57 ;  /* 0x00000039385f7220 */ /* 0x002fc80000410000 */
[-C--:B---3--:R-:W-:Y:S01]  /*5510*/  FFMA.FTZ R153, R52, R59.reuse, R95 ;  /* 0x0000003b34997223 */ /* 0x088fe2000001005f */
[C---:B------:R-:W-:Y:S01]  /*5520*/  FMUL.FTZ R58, R56.reuse, R59 ;  /* 0x0000003b383a7220 */ /* 0x040fe20000410000 */
[C---:B----4-:R-:W-:Y:S01]  /*5530*/  FMUL.FTZ R95, R56.reuse, R93 ;  /* 0x0000005d385f7220 */ /* 0x050fe20000410000 */
[----:B-----5:R-:W-:-:S03]  /*5540*/  FMUL.FTZ R90, R56, R91 ;  /* 0x0000005b385a7220 */ /* 0x020fc60000410000 */
[----:B------:R-:W-:Y:S01]  /*5550*/  FFMA.FTZ R95, R52, R91, -R95 ;  /* 0x0000005b345f7223 */ /* 0x000fe2000001085f */
[----:B------:R-:W-:Y:S01]  /*5560*/  FSEL R56, R56, R153, !P0 ;  /* 0x0000009938387208 */ /* 0x000fe20004000000 */
[C---:B------:R-:W-:Y:S01]  /*5570*/  FFMA.FTZ R90, R52.reuse, R93, R90 ;  /* 0x0000005d345a7223 */ /* 0x040fe2000001005a */
[----:B------:R-:W-:Y:S01]  /*5580*/  @P0 FFMA.FTZ R52, R52, R57, -R58 ;  /* 0x0000003934340223 */ /* 0x000fe2000001083a */
[----:B------:R-:W-:Y:S02]  /*5590*/  IMAD R58, R53, UR20, RZ ;  /* 0x00000014353a7c24 */ /* 0x000fe4000f8e02ff */
[----:B------:R-:W-:Y:S01]  /*55a0*/  @P0 FADD.FTZ R54, R54, R95 ;  /* 0x0000005f36360221 */ /* 0x000fe20000010000 */
[----:B------:R-:W-:Y:S02]  /*55b0*/  IMAD R53, R101, UR17, R92 ;  /* 0x0000001165357c24 */ /* 0x000fe4000f8e025c */
[----:B------:R-:W-:Y:S01]  /*55c0*/  @P0 FADD.FTZ R55, R55, R90 ;  /* 0x0000005a37370221 */ /* 0x000fe20000010000 */
[----:B------:R-:W-:Y:S01]  /*55d0*/  IMAD R59, R101, UR21, R58 ;  /* 0x00000015653b7c24 */ /* 0x000fe2000f8e023a */
[----:B------:R-:W-:-:S02]  /*55e0*/  LEA R90, P0, R48, UR22, 0x3 ;  /* 0x00000016305a7c11 */ /* 0x000fc4000f8018ff */
[----:B------:R-:W-:Y:S01]  /*55f0*/  IADD3 R49, R49, R53, RZ ;  /* 0x0000003531317210 */ /* 0x000fe20007ffe0ff */
[----:B------:R-:W1:Y:S01]  /*5600*/  SHFL.UP PT, R57, R55, 0x2, RZ ;  /* 0x0440000037397989 */ /* 0x000e6200000e00ff */
[----:B------:R-:W-:Y:S02]  /*5610*/  IADD3 R51, R51, R59, RZ ;  /* 0x0000003b33337210 */ /* 0x000fe40007ffe0ff */
[----:B------:R-:W-:Y:S01]  /*5620*/  LEA R92, P1, R50, UR24, 0x3 ;  /* 0x00000018325c7c11 */ /* 0x000fe2000f8218ff */
[----:B------:R-:W3:Y:S01]  /*5630*/  SHFL.UP PT, R53, R54, 0x2, RZ ;  /* 0x0440000036357989 */ /* 0x000ee200000e00ff */
[----:B------:R-:W-:Y:S02]  /*5640*/  LEA.HI.X R91, R48, UR23, R49, 0x3, P0 ;  /* 0x00000017305b7c11 */ /* 0x000fe400080f1c31 */
[----:B------:R-:W-:Y:S01]  /*5650*/  LEA.HI.X R93, R50, UR25, R51, 0x3, P1 ;  /* 0x00000019325d7c11 */ /* 0x000fe200088f1c33 */
[----:B------:R-:W4:Y:S04]  /*5660*/  SHFL.UP PT, R49, R52, 0x2, RZ ;  /* 0x0440000034317989 */ /* 0x000f2800000e00ff */
[----:B------:R-:W5:Y:S01]  /*5670*/  SHFL.UP PT, R51, R56, 0x2, RZ ;  /* 0x0440000038337989 */ /* 0x000f6200000e00ff */
[----:B------:R-:W-:-:S03]  /*5680*/  ISETP.GE.AND P0, PT, R6, 0x2, PT ;  /* 0x000000020600780c */ /* 0x000fc60003f06270 */
[----:B------:R-:W2:Y:S04]  /*5690*/  LDG.E.64 R90, desc[UR6][R90.64] ;  /* 0x000000065a5a7981 */ /* 0x000ea8000c1e1b00 */
[----:B------:R-:W2:Y:S01]  /*56a0*/  LDG.E.64 R92, desc[UR6][R92.64] ;  /* 0x000000065c5c7981 */ /* 0x000ea2000c1e1b00 */
[C---:B------:R-:W-:Y:S01]  /*56b0*/  ISETP.GE.AND P1, PT, R6.reuse, 0x8, PT ;  /* 0x000000080600780c */ /* 0x040fe20003f26270 */
[----:B------:R-:W0:Y:S01]  /*56c0*/  S2UR UR5, SR_CgaCtaId ;  /* 0x00000000000579c3 */ /* 0x000e220000008800 */
[----:B------:R-:W-:Y:S01]  /*56d0*/  ISETP.NE.AND P2, PT, R6, 0x1f, PT ;  /* 0x0000001f0600780c */ /* 0x000fe20003f45270 */
[C---:B-1----:R-:W-:Y:S01]  /*56e0*/  FMUL.FTZ R48, R56.reuse, R57 ;  /* 0x0000003938307220 */ /* 0x042fe20000410000 */
[----:B------:R-:W-:Y:S01]  /*56f0*/  UMOV UR4, 0x400 ;  /* 0x0000040000047882 */ /* 0x000fe20000000000 */
[----:B------:R-:W-:Y:S01]  /*5700*/  ISETP.NE.AND P3, PT, R103, RZ, PT ;  /* 0x000000ff6700720c */ /* 0x000fe20003f65270 */
[----:B------:R-:W-:Y:S01]  /*5710*/  BSSY B0, `(.L_x_1393) ;  /* 0x00000b5000007945 */ /* 0x000fe20003800000 */
[----:B---3--:R-:W-:-:S04]  /*5720*/  FMUL.FTZ R59, R56, R53 ;  /* 0x00000035383b7220 */ /* 0x008fc80000410000 */
[C---:B------:R-:W-:Y:S01]  /*5730*/  FFMA.FTZ R50, R52.reuse, R57, R59 ;  /* 0x0000003934327223 */ /* 0x040fe2000001003b */
[----:B------:R-:W-:Y:S01]  /*5740*/  FFMA.FTZ R57, R52, R53, -R48 ;  /* 0x0000003534397223 */ /* 0x000fe20000010830 */
[C---:B----4-:R-:W-:Y:S02]  /*5750*/  FMUL.FTZ R53, R56.reuse, R49 ;  /* 0x0000003138357220 */ /* 0x050fe40000410000 */
[----:B------:R-:W-:Y:S01]  /*5760*/  @P0 FADD.FTZ R55, R55, R50 ;  /* 0x0000003237370221 */ /* 0x000fe20000010000 */
[-C--:B-----5:R-:W-:Y:S01]  /*5770*/  FMUL.FTZ R48, R56, R51.reuse ;  /* 0x0000003338307220 */ /* 0x0a0fe20000410000 */
[----:B------:R-:W-:Y:S01]  /*5780*/  FFMA.FTZ R53, R52, R51, R53 ;  /* 0x0000003334357223 */ /* 0x000fe20000010035 */
[----:B------:R-:W-:Y:S01]  /*5790*/  @P0 FADD.FTZ R54, R54, R57 ;  /* 0x0000003936360221 */ /* 0x000fe20000010000 */
[----:B------:R-:W1:Y:S01]  /*57a0*/  @!P2 S2R R154, SR_CgaCtaId ;  /* 0x00000000009aa919 */ /* 0x000e620000008800 */
[----:B------:R-:W-:Y:S01]  /*57b0*/  @P0 FFMA.FTZ R52, R52, R49, -R48 ;  /* 0x0000003134340223 */ /* 0x000fe20000010830 */
[----:B------:R-:W-:Y:S01]  /*57c0*/  @!P2 MOV R153, 0x400 ;  /* 0x000004000099a802 */ /* 0x000fe20000000f00 */
[----:B------:R-:W3:Y:S01]  /*57d0*/  SHFL.UP PT, R51, R55, 0x4, RZ ;  /* 0x0480000037337989 */ /* 0x000ee200000e00ff */
[----:B------:R-:W-:Y:S01]  /*57e0*/  FSEL R53, R56, R53, !P0 ;  /* 0x0000003538357208 */ /* 0x000fe20004000000 */
[----:B0-----:R-:W-:Y:S01]  /*57f0*/  ULEA UR4, UR5, UR4, 0x18 ;  /* 0x0000000405047291 */ /* 0x001fe2000f8ec03f */
[----:B------:R-:W-:Y:S01]  /*5800*/  ISETP.GE.AND P0, PT, R6, 0x4, PT ;  /* 0x000000040600780c */ /* 0x000fe20003f06270 */
[----:B------:R-:W0:Y:S04]  /*5810*/  SHFL.UP PT, R50, R54, 0x4, RZ ;  /* 0x0480000036327989 */ /* 0x000e2800000e00ff */
[----:B------:R-:W4:Y:S04]  /*5820*/  SHFL.UP PT, R48, R52, 0x4, RZ ;  /* 0x0480000034307989 */ /* 0x000f2800000e00ff */
[----:B------:R-:W5:Y:S01]  /*5830*/  SHFL.UP PT, R49, R53, 0x4, RZ ;  /* 0x0480000035317989 */ /* 0x000f6200000e00ff */
[C---:B---3--:R-:W-:Y:S01]  /*5840*/  FMUL.FTZ R57, R53.reuse, R51 ;  /* 0x0000003335397220 */ /* 0x048fe20000410000 */
[----:B0-----:R-:W-:-:S03]  /*5850*/  FMUL.FTZ R56, R53, R50 ;  /* 0x0000003235387220 */ /* 0x001fc60000410000 */
[----:B------:R-:W-:Y:S01]  /*5860*/  FFMA.FTZ R57, R52, R50, -R57 ;  /* 0x0000003234397223 */ /* 0x000fe20000010839 */
[----:B-1----:R-:W-:Y:S01]  /*5870*/  @!P2 LEA R157, R154, R153, 0x18 ;  /* 0x000000999a9da211 */ /* 0x002fe200078ec0ff */
[CC--:B----4-:R-:W-:Y:S01]  /*5880*/  FMUL.FTZ R50, R53.reuse, R48.reuse ;  /* 0x0000003035327220 */ /* 0x0d0fe20000410000 */
[----:B------:R-:W-:Y:S01]  /*5890*/  FFMA.FTZ R56, R52, R51, R56 ;  /* 0x0000003334387223 */ /* 0x000fe20000010038 */
[----:B------:R-:W-:Y:S02]  /*58a0*/  @P0 FADD.FTZ R54, R54, R57 ;  /* 0x0000003936360221 */ /* 0x000fe40000010000 */
[CC--:B-----5:R-:W-:Y:S01]  /*58b0*/  FFMA.FTZ R50, R52.reuse, R49.reuse, R50 ;  /* 0x0000003134327223 */ /* 0x0e0fe20000010032 */
[----:B------:R-:W-:Y:S01]  /*58c0*/  FMUL.FTZ R49, R53, R49 ;  /* 0x0000003135317220 */ /* 0x000fe20000410000 */
[----:B------:R-:W-:Y:S01]  /*58d0*/  @P0 FADD.FTZ R55, R55, R56 ;  /* 0x0000003837370221 */ /* 0x000fe20000010000 */
[----:B------:R-:W0:Y:S02]  /*58e0*/  SHFL.UP PT, R57, R54, 0x8, RZ ;  /* 0x0500000036397989 */ /* 0x000e2400000e00ff */
[----:B------:R-:W-:Y:S01]  /*58f0*/  @P0 FFMA.FTZ R52, R52, R48, -R49 ;  /* 0x0000003034340223 */ /* 0x000fe20000010831 */
[----:B------:R-:W-:-:S02]  /*5900*/  FSEL R56, R53, R50, !P0 ;  /* 0x0000003235387208 */ /* 0x000fc40004000000 */
[----:B------:R-:W1:Y:S01]  /*5910*/  SHFL.UP PT, R53, R55, 0x8, RZ ;  /* 0x0500000037357989 */ /* 0x000e6200000e00ff */
[----:B------:R-:W-:-:S03]  /*5920*/  ISETP.NE.AND P0, PT, R8, RZ, PT ;  /* 0x000000ff0800720c */ /* 0x000fc60003f05270 */
[----:B------:R-:W3:Y:S01]  /*5930*/  SHFL.UP PT, R49, R52, 0x8, RZ ;  /* 0x0500000034317989 */ /* 0x000ee200000e00ff */
[----:B------:R-:W-:-:S03]  /*5940*/  ISETP.EQ.OR P0, PT, R11, RZ, P0 ;  /* 0x000000ff0b00720c */ /* 0x000fc60000702670 */
[----:B------:R-:W4:Y:S01]  /*5950*/  SHFL.UP PT, R51, R56, 0x8, RZ ;  /* 0x0500000038337989 */ /* 0x000f2200000e00ff */
[----:B0-----:R-:W-:-:S04]  /*5960*/  FMUL.FTZ R59, R56, R57 ;  /* 0x00000039383b7220 */ /* 0x001fc80000410000 */
[-C--:B-1----:R-:W-:Y:S01]  /*5970*/  FFMA.FTZ R58, R52, R53.reuse, R59 ;  /* 0x00000035343a7223 */ /* 0x082fe2000001003b */
[C---:B------:R-:W-:Y:S01]  /*5980*/  FMUL.FTZ R53, R56.reuse, R53 ;  /* 0x0000003538357220 */ /* 0x040fe20000410000 */
[----:B---3--:R-:W-:-:S03]  /*5990*/  FMUL.FTZ R50, R56, R49 ;  /* 0x0000003138327220 */ /* 0x008fc60000410000 */
[----:B------:R-:W-:Y:S01]  /*59a0*/  FFMA.FTZ R53, R52, R57, -R53 ;  /* 0x0000003934357223 */ /* 0x000fe20000010835 */
[----:B------:R-:W-:Y:S01]  /*59b0*/  @P1 FADD.FTZ R55, R55, R58 ;  /* 0x0000003a37371221 */ /* 0x000fe20000010000 */
[-C--:B----4-:R-:W-:Y:S01]  /*59c0*/  FMUL.FTZ R48, R56, R51.reuse ;  /* 0x0000003338307220 */ /* 0x090fe20000410000 */
[----:B------:R-:W-:Y:S01]  /*59d0*/  FFMA.FTZ R57, R52, R51, R50 ;  /* 0x0000003334397223 */ /* 0x000fe20000010032 */
[----:B------:R-:W-:Y:S02]  /*59e0*/  @P1 FADD.FTZ R54, R54, R53 ;  /* 0x0000003536361221 */ /* 0x000fe40000010000 */
[----:B------:R-:W0:Y:S01]  /*59f0*/  SHFL.UP PT, R94, R55, 0x10, RZ ;  /* 0x06000000375e7989 */ /* 0x000e2200000e00ff */
[----:B------:R-:W-:Y:S01]  /*5a00*/  @P1 FFMA.FTZ R52, R52, R49, -R48 ;  /* 0x0000003134341223 */ /* 0x000fe20000010830 */
[----:B------:R-:W-:Y:S02]  /*5a10*/  MOV R49, RZ ;  /* 0x000000ff00317202 */ /* 0x000fe40000000f00 */
[----:B------:R-:W-:-:S02]  /*5a20*/  CS2R R50, SRZ ;  /* 0x0000000000327805 */ /* 0x000fc4000001ff00 */
[----:B------:R-:W-:Y:S01]  /*5a30*/  FSEL R57, R56, R57, !P1 ;  /* 0x0000003938397208 */ /* 0x000fe20004800000 */
[----:B------:R-:W1:Y:S01]  /*5a40*/  SHFL.UP PT, R59, R54, 0x10, RZ ;  /* 0x06000000363b7989 */ /* 0x000e6200000e00ff */
[----:B------:R-:W-:Y:S02]  /*5a50*/  MOV R48, 0x3f800000 ;  /* 0x3f80000000307802 */ /* 0x000fe40000000f00 */
[----:B------:R-:W-:Y:S01]  /*5a60*/  @!P0 LEA R53, R101, UR4, 0x4 ;  /* 0x0000000465358c11 */ /* 0x000fe2000f8e20ff */
[----:B------:R-:W3:Y:S01]  /*5a70*/  SHFL.UP PT, R56, R52, 0x10, RZ ;  /* 0x0600000034387989 */ /* 0x000ee200000e00ff */
[----:B------:R-:W-:-:S03]  /*5a80*/  ISETP.NE.AND P1, PT, R6, RZ, PT ;  /* 0x000000ff0600720c */ /* 0x000fc60003f25270 */
[----:B------:R-:W4:Y:S04]  /*5a90*/  SHFL.UP PT, R58, R57, 0x10, RZ ;  /* 0x06000000393a7989 */ /* 0x000f2800000e00ff */
[----:B------:R5:W-:Y:S01]  /*5aa0*/  @!P0 LDS.128 R48, [R53+0x470] ;  /* 0x0004700035308984 */ /* 0x000be20000000c00 */
[----:B------:R-:W-:Y:S01]  /*5ab0*/  ISETP.GE.AND P0, PT, R6, 0x10, PT ;  /* 0x000000100600780c */ /* 0x000fe20003f06270 */
[----:B0-----:R-:W-:-:S04]  /*5ac0*/  FMUL.FTZ R95, R57, R94 ;  /* 0x0000005e395f7220 */ /* 0x001fc80000410000 */
[-C--:B-1----:R-:W-:Y:S01]  /*5ad0*/  FFMA.FTZ R153, R52, R59.reuse, -R95 ;  /* 0x0000003b34997223 */ /* 0x082fe2000001085f */
[C---:B------:R-:W-:Y:S01]  /*5ae0*/  FMUL.FTZ R155, R57.reuse, R59 ;  /* 0x0000003b399b7220 */ /* 0x040fe20000410000 */
[----:B---3--:R-:W-:-:S03]  /*5af0*/  FMUL.FTZ R95, R57, R56 ;  /* 0x00000038395f7220 */ /* 0x008fc60000410000 */
[----:B------:R-:W-:-:S03]  /*5b00*/  FFMA.FTZ R94, R52, R94, R155 ;  /* 0x0000005e345e7223 */ /* 0x000fc6000001009b */
[----:B------:R-:W-:Y:S01]  /*5b10*/  @P0 FADD.FTZ R54, R54, R153 ;  /* 0x0000009936360221 */ /* 0x000fe20000010000 */
[-C--:B----4-:R-:W-:Y:S01]  /*5b20*/  FMUL.FTZ R59, R57, R58.reuse ;  /* 0x0000003a393b7220 */ /* 0x090fe20000410000 */
[C---:B------:R-:W-:Y:S01]  /*5b30*/  FFMA.FTZ R58, R52.reuse, R58, R95 ;  /* 0x0000003a343a7223 */ /* 0x040fe2000001005f */
[----:B------:R-:W-:Y:S02]  /*5b40*/  @P0 FADD.FTZ R55, R55, R94 ;  /* 0x0000005e37370221 */ /* 0x000fe40000010000 */
[----:B------:R-:W0:Y:S01]  /*5b50*/  SHFL.UP PT, R155, R54, 0x1, RZ ;  /* 0x04200000369b7989 */ /* 0x000e2200000e00ff */
[----:B------:R-:W-:Y:S01]  /*5b60*/  @P0 FFMA.FTZ R52, R52, R56, -R59 ;  /* 0x0000003834340223 */ /* 0x000fe2000001083b */
[----:B-----5:R-:W-:Y:S02]  /*5b70*/  FSEL R53, R57, R58, !P0 ;  /* 0x0000003a39357208 */ /* 0x020fe40004000000 */
[----:B------:R-:W1:Y:S01]  /*5b80*/  SHFL.UP PT, R153, R55, 0x1, RZ ;  /* 0x0420000037997989 */ /* 0x000e6200000e00ff */
[----:B------:R-:W-:-:S03]  /*5b90*/  ISETP.NE.AND P0, PT, R103, RZ, PT ;  /* 0x000000ff6700720c */ /* 0x000fc60003f05270 */
[----:B------:R-:W-:Y:S01]  /*5ba0*/  @!P2 STS.128 [R157+0x430], R52 ;  /* 0x000430349d00a388 */ /* 0x000fe20000000c00 */
[----:B------:R-:W-:Y:S06]  /*5bb0*/  BAR.SYNC.DEFER_BLOCKING 0x0 ;  /* 0x0000000000007b1d */ /* 0x000fec0000010000 */
[----:B------:R-:W3:Y:S04]  /*5bc0*/  SHFL.UP PT, R154, R53, 0x1, RZ ;  /* 0x04200000359a7989 */ /* 0x000ee800000e00ff */
[----:B------:R-:W4:Y:S01]  /*5bd0*/  SHFL.UP PT, R156, R52, 0x1, RZ ;  /* 0x04200000349c7989 */ /* 0x000f2200000e00ff */
[----:B0-----:R-:W-:-:S02]  /*5be0*/  @!P1 MOV R155, R50 ;  /* 0x00000032009b9202 */ /* 0x001fc40000000f00 */
[----:B-1----:R-:W-:Y:S01]  /*5bf0*/  @!P1 MOV R153, R51 ;  /* 0x0000003300999202 */ /* 0x002fe20000000f00 */
[----:B------:R-:W-:Y:S04]  /*5c00*/  @!P1 STS.128 [UR4+0x450], R48 ;  /* 0x00045030ff009988 */ /* 0x000fe80008000c04 */
[----:B------:R-:W-:Y:S01]  /*5c10*/  LDS.128 R56, [UR4+0x430] ;  /* 0x00043004ff387984 */ /* 0x000fe20008000c00 */
[----:B------:R-:W-:Y:S01]  /*5c20*/  BAR.SYNC.DEFER_BLOCKING 0x0 ;  /* 0x0000000000007b1d */ /* 0x000fe20000010000 */
[----:B---3--:R-:W-:Y:S02]  /*5c30*/  @!P1 MOV R154, R49 ;  /* 0x00000031009a9202 */ /* 0x008fe40000000f00 */
[----:B----4-:R-:W-:-:S03]  /*5c40*/  @!P1 MOV R156, R48 ;  /* 0x00000030009c9202 */ /* 0x010fc60000000f00 */
[----:B------:R-:W0:Y:S02]  /*5c50*/  @P3 LDS.64 R94, [UR4+0x458] ;  /* 0x00045804ff5e3984 */ /* 0x000e240008000a00 */
[-C--:B0-----:R-:W-:Y:S01]  /*5c60*/  @P3 FMUL.FTZ R158, R94, R154.reuse ;  /* 0x0000009a5e9e3220 */ /* 0x081fe20000410000 */
[----:B------:R-:W-:-:S03]  /*5c70*/  @P3 FMUL.FTZ R157, R95, R154 ;  /* 0x0000009a5f9d3220 */ /* 0x000fc60000410000 */
[-C--:B------:R-:W-:Y:S01]  /*5c80*/  @P3 FFMA.FTZ R158, R95, R156.reuse, R158 ;  /* 0x0000009c5f9e3223 */ /* 0x080fe2000001009e */
[----:B------:R-:W-:-:S03]  /*5c90*/  @P3 FFMA.FTZ R94, R94, R156, -R157 ;  /* 0x0000009c5e5e3223 */ /* 0x000fc6000001089d */
[----:B------:R-:W-:Y:S01]  /*5ca0*/  @P3 FADD.FTZ R153, R153, R158 ;  /* 0x0000009e99993221 */ /* 0x000fe20000010000 */
[----:B------:R-:W-:-:S03]  /*5cb0*/  @P3 FADD.FTZ R155, R155, R94 ;  /* 0x0000005e9b9b3221 */ /* 0x000fc60000010000 */
        /* <DEDUP_REMOVED lines=21> */
[----:B------:R-:W-:Y:S01]  /*5e10*/  FFMA.FTZ R53, R130, R147, -R94 ;  /* 0x0000009382357223 */ /* 0x000fe2000001085e */
[----:B--2---:R-:W-:Y:S02]  /*5e20*/  FMUL.FTZ R130, R90, R93 ;  /* 0x0000005d5a827220 */ /* 0x004fe40000410000 */
        /* <DEDUP_REMOVED lines=25> */
[----:B------:R-:W-:Y:S01]  /*5fc0*/  FADD.FTZ R139, R139, R138 ;  /* 0x0000008a8b8b7221 */ /* 0x000fe20000010000 */
[C---:B------:R-:W-:Y:S01]  /*5fd0*/  FMUL.FTZ R53, R91.reuse, R93 ;  /* 0x0000005d5b357220 */ /* 0x040fe20000410000 */
[----:B------:R-:W-:Y:S01]  /*5fe0*/  FFMA.FTZ R91, R91, R92, R130 ;  /* 0x0000005c5b5b7223 */ /* 0x000fe20000010082 */
[C---:B------:R-:W-:Y:S01]  /*5ff0*/  FMUL.FTZ R129, R141.reuse, R128 ;  /* 0x000000808d817220 */ /* 0x040fe20000410000 */
[----:B------:R-:W-:Y:S01]  /*6000*/  FMUL.FTZ R141, R141, R139 ;  /* 0x0000008b8d8d7220 */ /* 0x000fe20000410000 */
[----:B------:R-:W-:Y:S01]  /*6010*/  FFMA.FTZ R90, R90, R92, -R53 ;  /* 0x0000005c5a5a7223 */ /* 0x000fe20000010835 */
[C---:B------:R-:W-:Y:S01]  /*6020*/  FMUL.FTZ R53, R57.reuse, R49 ;  /* 0x0000003139357220 */ /* 0x040fe20000410000 */
[C---:B------:R-:W-:Y:S01]  /*6030*/  FFMA.FTZ R93, R142.reuse, R139, -R129 ;  /* 0x0000008b8e5d7223 */ /* 0x040fe20000010881 */
[----:B------:R-:W-:Y:S01]  /*6040*/  FMUL.FTZ R129, R57, R51 ;  /* 0x0000003339817220 */ /* 0x000fe20000410000 */
[----:B------:R-:W-:-:S02]  /*6050*/  FFMA.FTZ R92, R142, R128, R141 ;  /* 0x000000808e5c7223 */ /* 0x000fc4000001008d */
[----:B------:R-:W-:Y:S01]  /*6060*/  FADD.FTZ R93, R152, R93 ;  /* 0x0000005d985d7221 */ /* 0x000fe20000010000 */
[CC--:B------:R-:W-:Y:S01]  /*6070*/  FFMA.FTZ R129, R56.reuse, R50.reuse, -R129 ;  /* 0x0000003238817223 */ /* 0x0c0fe20000010881 */
[C---:B------:R-:W-:Y:S01]  /*6080*/  FMUL.FTZ R50, R57.reuse, R50 ;  /* 0x0000003239327220 */ /* 0x040fe20000410000 */
[----:B------:R-:W-:Y:S01]  /*6090*/  FADD.FTZ R92, RZ, R92 ;  /* 0x0000005cff5c7221 */ /* 0x000fe20000010000 */
[-C--:B------:R-:W-:Y:S01]  /*60a0*/  FMUL.FTZ R57, R57, R48.reuse ;  /* 0x0000003039397220 */ /* 0x080fe20000410000 */
[C---:B------:R-:W-:Y:S02]  /*60b0*/  FFMA.FTZ R48, R56.reuse, R48, -R53 ;  /* 0x0000003038307223 */ /* 0x040fe40000010835 */
[CC--:B------:R-:W-:Y:S01]  /*60c0*/  FMUL.FTZ R53, R125.reuse, R92.reuse ;  /* 0x0000005c7d357220 */ /* 0x0c0fe20000410000 */
[C---:B------:R-:W-:Y:S01]  /*60d0*/  FFMA.FTZ R49, R56.reuse, R49, R57 ;  /* 0x0000003138317223 */ /* 0x040fe20000010039 */
[----:B------:R-:W-:Y:S01]  /*60e0*/  FMUL.FTZ R125, R125, R93 ;  /* 0x0000005d7d7d7220 */ /* 0x000fe20000410000 */
[----:B------:R-:W-:Y:S01]  /*60f0*/  FFMA.FTZ R56, R56, R51, R50 ;  /* 0x0000003338387223 */ /* 0x000fe20000010032 */
[----:B------:R-:W-:Y:S01]  /*6100*/  FFMA.FTZ R130, R124, R93, -R53 ;  /* 0x0000005d7c827223 */ /* 0x000fe20000010835 */
[----:B------:R-:W-:Y:S01]  /*6110*/  FADD.FTZ R50, R58, R129 ;  /* 0x000000813a327221 */ /* 0x000fe20000010000 */
[----:B------:R-:W-:Y:S01]  /*6120*/  FFMA.FTZ R125, R124, R92, R125 ;  /* 0x0000005c7c7d7223 */ /* 0x000fe2000001007d */
[----:B------:R-:W-:Y:S01]  /*6130*/  FMUL.FTZ R57, R91, R52 ;  /* 0x000000345b397220 */ /* 0x000fe20000410000 */
[----:B------:R-:W-:Y:S01]  /*6140*/  FADD.FTZ R51, R59, R56 ;  /* 0x000000383b337221 */ /* 0x000fe20000010000 */
[----:B------:R-:W-:Y:S06]  /*6150*/  @P0 BRA `(.L_x_1394) ;  /* 0x0000000000400947 */ /* 0x000fec0003800000 */
[----:B------:R-:W0:Y:S01]  /*6160*/  S2UR UR5, SR_CTAID.Y ;  /* 0x00000000000579c3 */ /* 0x000e220000002600 */
[----:B------:R-:W-:Y:S01]  /*6170*/  IMAD R52, R11, UR27, R101 ;  /* 0x0000001b0b347c24 */ /* 0x000fe2000f8e0265 */
[----:B------:R-:W-:-:S05]  /*6180*/  LEA R58, R101, UR4, 0x4 ;  /* 0x00000004653a7c11 */ /* 0x000fca000f8e20ff */
[----:B------:R1:W-:Y:S01]  /*6190*/  STS.128 [R58+0x470], R48 ;  /* 0x000470303a007388 */ /* 0x0003e20000000c00 */
[----:B------:R-:W2:Y:S01]  /*61a0*/  S2UR UR28, SR_CTAID.X ;  /* 0x00000000001c79c3 */ /* 0x000ea20000002500 */
[----:B0-----:R-:W-:Y:S02]  /*61b0*/  MOV R0, UR5 ;  /* 0x0000000500007c02 */ /* 0x001fe40008000f00 */
[----:B--2---:R-:W-:-:S05]  /*61c0*/  MOV R5, UR28 ;  /* 0x0000001c00057c02 */ /* 0x004fca0008000f00 */
[----:B------:R-:W-:-:S04]  /*61d0*/  IMAD R53, R5, UR26, R0 ;  /* 0x0000001a05357c24 */ /* 0x000fc8000f8e0200 */
[----:B------:R-:W-:-:S04]  /*61e0*/  IMAD R53, R53, R100, RZ ;  /* 0x0000006435357224 */ /* 0x000fc800078e02ff */
[----:B------:R-:W-:-:S05]  /*61f0*/  IMAD R53, R53, UR27, RZ ;  /* 0x0000001b35357c24 */ /* 0x000fca000f8e02ff */
[----:B------:R-:W-:Y:S02]  /*6200*/  SHF.R.S32.HI R59, RZ, 0x1f, R53 ;  /* 0x0000001fff3b7819 */ /* 0x000fe40000011435 */
[----:B------:R-:W-:-:S04]  /*6210*/  IADD3 R53, P0, R52, R53, RZ ;  /* 0x0000003534357210 */ /* 0x000fc80007f1e0ff */
[----:B------:R-:W-:Y:S02]  /*6220*/  LEA.HI.X.SX32 R56, R52, R59, 0x1, P0 ;  /* 0x0000003b34387211 */ /* 0x000fe400000f0eff */
[----:B------:R-:W-:-:S04]  /*6230*/  LEA R52, P0, R53, R88, 0x4 ;  /* 0x0000005835347211 */ /* 0x000fc800078020ff */
[----:B------:R-:W-:-:S05]  /*6240*/  LEA.HI.X R53, R53, R89, R56, 0x4, P0 ;  /* 0x0000005935357211 */ /* 0x000fca00000f2438 */
[----:B------:R1:W-:Y:S04]  /*6250*/  STG.E.128 desc[UR6][R52.64], R48 ;  /* 0x0000003034007986 */ /* 0x0003e8000c101d06 */
.L_x_1394:
[----:B------:R-:W-:Y:S05]  /*6260*/  BSYNC B0 ;  /* 0x0000000000007941 */ /* 0x000fea0003800000 */
.L_x_1393:
[----:B------:R-:W-:Y:S01]  /*6270*/  FADD.FTZ R105, R105, R130 ;  /* 0x0000008269697221 */ /* 0x000fe20000010000 */
[----:B------:R-:W-:Y:S01]  /*6280*/  FADD.FTZ R56, RZ, R125 ;  /* 0x0000007dff387221 */ /* 0x000fe20000010000 */
[C---:B-1----:R-:W-:Y:S01]  /*6290*/  FMUL.FTZ R51, R91.reuse, R54 ;  /* 0x000000365b337220 */ /* 0x042fe20000410000 */
[----:B------:R-:W-:Y:S01]  /*62a0*/  FMUL.FTZ R55, R91, R55 ;  /* 0x000000375b377220 */ /* 0x000fe20000410000 */
[CC--:B------:R-:W-:Y:S01]  /*62b0*/  FMUL.FTZ R49, R123.reuse, R105.reuse ;  /* 0x000000697b317220 */ /* 0x0c0fe20000410000 */
[----:B------:R-:W-:Y:S01]  /*62c0*/  FMUL.FTZ R48, R123, R56 ;  /* 0x000000387b307220 */ /* 0x000fe20000410000 */
[----:B------:R-:W-:Y:S01]  /*62d0*/  FFMA.FTZ R148, R90, R148, -R51 ;  /* 0x000000945a947223 */ /* 0x000fe20000010833 */
[----:B------:R-:W-:Y:S01]  /*62e0*/  FMUL.FTZ R51, R91, R94 ;  /* 0x0000005e5b337220 */ /* 0x000fe20000410000 */
[C---:B------:R-:W-:Y:S01]  /*62f0*/  FFMA.FTZ R49, R122.reuse, R56, R49 ;  /* 0x000000387a317223 */ /* 0x040fe20000010031 */
[----:B------:R-:W-:Y:S01]  /*6300*/  FFMA.FTZ R48, R122, R105, -R48 ;  /* 0x000000697a307223 */ /* 0x000fe20000010830 */
[C---:B------:R-:W-:Y:S01]  /*6310*/  FFMA.FTZ R55, R90.reuse, R147, -R55 ;  /* 0x000000935a377223 */ /* 0x040fe20000010837 */
[C---:B------:R-:W-:Y:S01]  /*6320*/  FFMA.FTZ R140, R90.reuse, R140, -R51 ;  /* 0x0000008c5a8c7223 */ /* 0x040fe20000010833 */
[----:B------:R-:W-:Y:S01]  /*6330*/  FADD.FTZ R58, RZ, R49 ;  /* 0x00000031ff3a7221 */ /* 0x000fe20000010000 */
[----:B------:R-:W-:Y:S01]  /*6340*/  FADD.FTZ R54, R119, R48 ;  /* 0x0000003077367221 */ /* 0x000fe20000010000 */
[----:B------:R-:W-:Y:S01]  /*6350*/  FFMA.FTZ R74, R55, 2, R74 ;  /* 0x40000000374a7823 */ /* 0x000fe2000001004a */
[----:B------:R-:W-:Y:S01]  /*6360*/  FFMA.FTZ R57, R90, R146, -R57 ;  /* 0x000000925a397223 */ /* 0x000fe20000010839 */
[C---:B------:R-:W-:Y:S01]  /*6370*/  FMUL.FTZ R49, R121.reuse, R58 ;  /* 0x0000003a79317220 */ /* 0x040fe20000410000 */
[----:B------:R-:W-:Y:S01]  /*6380*/  FMUL.FTZ R121, R121, R54 ;  /* 0x0000003679797220 */ /* 0x000fe20000410000 */
[----:B------:R-:W-:Y:S01]  /*6390*/  FMUL.FTZ R53, R91, R126 ;  /* 0x0000007e5b357220 */ /* 0x000fe20000410000 */
[----:B------:R-:W-:Y:S01]  /*63a0*/  FFMA.FTZ R72, R57, 2, R72 ;  /* 0x4000000039487823 */ /* 0x000fe20000010048 */
[C---:B------:R-:W-:Y:S01]  /*63b0*/  FFMA.FTZ R48, R120.reuse, R54, -R49 ;  /* 0x0000003678307223 */ /* 0x040fe20000010831 */
[----:B------:R-:W-:Y:S01]  /*63c0*/  FFMA.FTZ R121, R120, R58, R121 ;  /* 0x0000003a78797223 */ /* 0x000fe20000010079 */
[----:B------:R-:W-:Y:S01]  /*63d0*/  FFMA.FTZ R150, R90, R150, -R53 ;  /* 0x000000965a967223 */ /* 0x000fe20000010835 */
[----:B------:R-:W-:Y:S01]  /*63e0*/  FMUL.FTZ R53, R91, R56 ;  /* 0x000000385b357220 */ /* 0x000fe20000410000 */
[----:B------:R-:W-:Y:S01]  /*63f0*/  FADD.FTZ R94, R117, R48 ;  /* 0x00000030755e7221 */ /* 0x000fe20000010000 */
[----:B------:R-:W-:Y:S01]  /*6400*/  FADD.FTZ R121, RZ, R121 ;  /* 0x00000079ff797221 */ /* 0x000fe20000010000 */
[----:B------:R-:W-:Y:S01]  /*6410*/  IADD3 R101, R101, 0x1, RZ ;  /* 0x0000000165657810 */ /* 0x000fe20007ffe0ff */
[----:B------:R-:W-:Y:S01]  /*6420*/  FMUL.FTZ R95, R91, R95 ;  /* 0x0000005f5b5f7220 */ /* 0x000fe20000410000 */
[CC--:B------:R-:W-:Y:S01]  /*6430*/  FMUL.FTZ R51, R118.reuse, R94.reuse ;  /* 0x0000005e76337220 */ /* 0x0c0fe20000410000 */
[----:B------:R-:W-:Y:S01]  /*6440*/  FMUL.FTZ R49, R118, R121 ;  /* 0x0000007976317220 */ /* 0x000fe20000410000 */
[----:B------:R-:W-:Y:S01]  /*6450*/  ISETP.GE.AND P0, PT, R101, UR27, PT ;  /* 0x0000001b65007c0c */ /* 0x000fe2000bf06270 */
[C---:B------:R-:W-:Y:S01]  /*6460*/  FMUL.FTZ R127, R91.reuse, R127 ;  /* 0x0000007f5b7f7220 */ /* 0x040fe20000410000 */
[C---:B------:R-:W-:Y:S01]  /*6470*/  FFMA.FTZ R51, R116.reuse, R121, R51 ;  /* 0x0000007974337223 */ /* 0x040fe20000010033 */
[----:B------:R-:W-:Y:S01]  /*6480*/  FFMA.FTZ R49, R116, R94, -R49 ;  /* 0x0000005e74317223 */ /* 0x000fe20000010831 */
[C---:B------:R-:W-:Y:S01]  /*6490*/  FFMA.FTZ R95, R90.reuse, R151, -R95 ;  /* 0x000000975a5f7223 */ /* 0x040fe2000001085f */
[----:B------:R-:W-:Y:S01]  /*64a0*/  FFMA.FTZ R127, R90, R149, -R127 ;  /* 0x000000955a7f7223 */ /* 0x000fe2000001087f */
[----:B------:R-:W-:Y:S01]  /*64b0*/  FADD.FTZ R55, RZ, R51 ;  /* 0x00000033ff377221 */ /* 0x000fe20000010000 */
[----:B------:R-:W-:Y:S01]  /*64c0*/  FADD.FTZ R114, R114, R49 ;  /* 0x0000003172727221 */ /* 0x000fe20000010000 */
[----:B------:R-:W-:Y:S01]  /*64d0*/  FMUL.FTZ R49, R91, R128 ;  /* 0x000000805b317220 */ /* 0x000fe20000410000 */
[----:B------:R-:W-:Y:S01]  /*64e0*/  FFMA.FTZ R73, R148, 2, R73 ;  /* 0x4000000094497823 */ /* 0x000fe20000010049 */
[C---:B------:R-:W-:Y:S01]  /*64f0*/  FMUL.FTZ R48, R115.reuse, R55 ;  /* 0x0000003773307220 */ /* 0x040fe20000410000 */
[----:B------:R-:W-:Y:S01]  /*6500*/  FMUL.FTZ R50, R115, R114 ;  /* 0x0000007273327220 */ /* 0x000fe20000410000 */
[----:B------:R-:W-:Y:S01]  /*6510*/  FFMA.FTZ R52, R90, R139, -R49 ;  /* 0x0000008b5a347223 */ /* 0x000fe20000010831 */
[----:B------:R-:W-:Y:S01]  /*6520*/  FMUL.FTZ R49, R91, R92 ;  /* 0x0000005c5b317220 */ /* 0x000fe20000410000 */
[C---:B------:R-:W-:Y:S01]  /*6530*/  FFMA.FTZ R48, R113.reuse, R114, -R48 ;  /* 0x0000007271307223 */ /* 0x040fe20000010830 */
[----:B------:R-:W-:Y:S01]  /*6540*/  FFMA.FTZ R50, R113, R55, R50 ;  /* 0x0000003771327223 */ /* 0x000fe20000010032 */
[----:B------:R-:W-:Y:S01]  /*6550*/  FFMA.FTZ R79, R52, 2, R79 ;  /* 0x40000000344f7823 */ /* 0x000fe2000001004f */
[C---:B------:R-:W-:Y:S01]  /*6560*/  FFMA.FTZ R49, R90.reuse, R93, -R49 ;  /* 0x0000005d5a317223 */ /* 0x040fe20000010831 */
[----:B------:R-:W-:Y:S01]  /*6570*/  FADD.FTZ R52, R111, R48 ;  /* 0x000000306f347221 */ /* 0x000fe20000010000 */
[----:B------:R-:W-:Y:S01]  /*6580*/  FADD.FTZ R57, RZ, R50 ;  /* 0x00000032ff397221 */ /* 0x000fe20000010000 */
[----:B------:R-:W-:Y:S01]  /*6590*/  FFMA.FTZ R48, R90, R105, -R53 ;  /* 0x000000695a307223 */ /* 0x000fe20000010835 */
[----:B------:R-:W-:Y:S01]  /*65a0*/  FFMA.FTZ R80, R49, 2, R80 ;  /* 0x4000000031507823 */ /* 0x000fe20000010050 */
[C---:B------:R-:W-:Y:S01]  /*65b0*/  FMUL.FTZ R51, R112.reuse, R52 ;  /* 0x0000003470337220 */ /* 0x040fe20000410000 */
[-C--:B------:R-:W-:Y:S01]  /*65c0*/  FMUL.FTZ R49, R112, R57.reuse ;  /* 0x0000003970317220 */ /* 0x080fe20000410000 */
[----:B------:R-:W-:Y:S01]  /*65d0*/  FFMA.FTZ R81, R48, 2, R81 ;  /* 0x4000000030517823 */ /* 0x000fe20000010051 */
[C---:B------:R-:W-:Y:S01]  /*65e0*/  FMUL.FTZ R53, R91.reuse, R58 ;  /* 0x0000003a5b357220 */ /* 0x040fe20000410000 */
[C---:B------:R-:W-:Y:S01]  /*65f0*/  FFMA.FTZ R51, R110.reuse, R57, R51 ;  /* 0x000000396e337223 */ /* 0x040fe20000010033 */
[----:B------:R-:W-:Y:S01]  /*6600*/  FFMA.FTZ R110, R110, R52, -R49 ;  /* 0x000000346e6e7223 */ /* 0x000fe20000010831 */
[----:B------:R-:W-:Y:S01]  /*6610*/  FMUL.FTZ R49, R91, R121 ;  /* 0x000000795b317220 */ /* 0x000fe20000410000 */
[C---:B------:R-:W-:Y:S01]  /*6620*/  FFMA.FTZ R53, R90.reuse, R54, -R53 ;  /* 0x000000365a357223 */ /* 0x040fe20000010835 */
[----:B------:R-:W-:Y:S01]  /*6630*/  FADD.FTZ R59, RZ, R51 ;  /* 0x00000033ff3b7221 */ /* 0x000fe20000010000 */
[----:B------:R-:W-:Y:S01]  /*6640*/  FADD.FTZ R110, R109, R110 ;  /* 0x0000006e6d6e7221 */ /* 0x000fe20000010000 */
[----:B------:R-:W-:Y:S01]  /*6650*/  FFMA.FTZ R50, R90, R94, -R49 ;  /* 0x0000005e5a327223 */ /* 0x000fe20000010831 */
[----:B------:R-:W-:Y:S01]  /*6660*/  FFMA.FTZ R82, R53, 2, R82 ;  /* 0x4000000035527823 */ /* 0x000fe20000010052 */
[C---:B------:R-:W-:Y:S01]  /*6670*/  FMUL.FTZ R48, R108.reuse, R59 ;  /* 0x0000003b6c307220 */ /* 0x040fe20000410000 */
[-C--:B------:R-:W-:Y:S01]  /*6680*/  FMUL.FTZ R108, R108, R110.reuse ;  /* 0x0000006e6c6c7220 */ /* 0x080fe20000410000 */
[C---:B------:R-:W-:Y:S01]  /*6690*/  FMUL.FTZ R51, R91.reuse, R55 ;  /* 0x000000375b337220 */ /* 0x040fe20000410000 */
[-C--:B------:R-:W-:Y:S01]  /*66a0*/  FMUL.FTZ R53, R91, R59.reuse ;  /* 0x0000003b5b357220 */ /* 0x080fe20000410000 */
[C---:B------:R-:W-:Y:S01]  /*66b0*/  FFMA.FTZ R49, R107.reuse, R110, -R48 ;  /* 0x0000006e6b317223 */ /* 0x040fe20000010830 */
[----:B------:R-:W-:Y:S01]  /*66c0*/  FFMA.FTZ R48, R107, R59, R108 ;  /* 0x0000003b6b307223 */ /* 0x000fe2000001006c */
[C---:B------:R-:W-:Y:S01]  /*66d0*/  FFMA.FTZ R51, R90.reuse, R114, -R51 ;  /* 0x000000725a337223 */ /* 0x040fe20000010833 */
[----:B------:R-:W-:Y:S01]  /*66e0*/  FFMA.FTZ R53, R90, R110, -R53 ;  /* 0x0000006e5a357223 */ /* 0x000fe20000010835 */
[----:B------:R-:W-:Y:S01]  /*66f0*/  FADD.FTZ R106, R106, R49 ;  /* 0x000000316a6a7221 */ /* 0x000fe20000010000 */
[----:B------:R-:W-:Y:S01]  /*6700*/  FADD.FTZ R48, RZ, R48 ;  /* 0x00000030ff307221 */ /* 0x000fe20000010000 */
[----:B------:R-:W-:Y:S01]  /*6710*/  FMUL.FTZ R49, R91, R57 ;  /* 0x000000395b317220 */ /* 0x000fe20000410000 */
[----:B------:R-:W-:Y:S01]  /*6720*/  FFMA.FTZ R75, R140, 2, R75 ;  /* 0x400000008c4b7823 */ /* 0x000fe2000001004b */
[----:B------:R-:W-:Y:S01]  /*6730*/  FFMA.FTZ R76, R95, 2, R76 ;  /* 0x400000005f4c7823 */ /* 0x000fe2000001004c */
[----:B------:R-:W-:Y:S01]  /*6740*/  FMUL.FTZ R91, R91, R48 ;  /* 0x000000305b5b7220 */ /* 0x000fe20000410000 */
[----:B------:R-:W-:Y:S01]  /*6750*/  FFMA.FTZ R48, R90, R52, -R49 ;  /* 0x000000345a307223 */ /* 0x000fe20000010831 */
[----:B------:R-:W-:Y:S01]  /*6760*/  FFMA.FTZ R77, R150, 2, R77 ;  /* 0x40000000964d7823 */ /* 0x000fe2000001004d */
[----:B------:R-:W-:Y:S01]  /*6770*/  FFMA.FTZ R78, R127, 2, R78 ;  /* 0x400000007f4e7823 */ /* 0x000fe2000001004e */
[----:B------:R-:W-:Y:S01]  /*6780*/  FFMA.FTZ R90, R90, R106, -R91 ;  /* 0x0000006a5a5a7223 */ /* 0x000fe2000001085b */
[----:B------:R-:W-:Y:S01]  /*6790*/  FFMA.FTZ R83, R50, 2, R83 ;  /* 0x4000000032537823 */ /* 0x000fe20000010053 */
[----:B------:R-:W-:Y:S01]  /*67a0*/  FFMA.FTZ R96, R51, 2, R96 ;  /* 0x4000000033607823 */ /* 0x000fe20000010060 */
[----:B------:R-:W-:Y:S01]  /*67b0*/  FFMA.FTZ R97, R48, 2, R97 ;  /* 0x4000000030617823 */ /* 0x000fe20000010061 */
[----:B------:R-:W-:Y:S01]  /*67c0*/  FFMA.FTZ R98, R53, 2, R98 ;  /* 0x4000000035627823 */ /* 0x000fe20000010062 */
[----:B------:R-:W-:Y:S01]  /*67d0*/  FFMA.FTZ R99, R90, 2, R99 ;  /* 0x400000005a637823 */ /* 0x000fe20000010063 */
[----:B------:R-:W-:Y:S06]  /*67e0*/  @!P0 BRA `(.L_x_1395) ;  /* 0xffffffd000f08947 */ /* 0x000fec000383ffff */
.L_x_1392:
[----:B------:R-:W-:Y:S01]  /*67f0*/  BAR.SYNC.DEFER_BLOCKING 0x0 ;  /* 0x0000000000007b1d */ /* 0x000fe20000010000 */
[----:B------:R-:W-:Y:S02]  /*6800*/  F2FP.F16.F32.PACK_AB R72, R73, R72 ;  /* 0x000000484948723e */ /* 0x000fe400000000ff */
[----:B------:R-:W-:Y:S02]  /*6810*/  F2FP.F16.F32.PACK_AB R80, R81, R80 ;  /* 0x000000505150723e */ /* 0x000fe400000000ff */
[----:B------:R-:W-:Y:S01]  /*6820*/  PRMT R28, R72, 0x7632, R28 ;  /* 0x00007632481c7816 */ /* 0x000fe2000000001c */
[----:B------:R-:W-:Y:S01]  /*6830*/  BSSY B0, `(.L_x_1396) ;  /* 0x000004a000007945 */ /* 0x000fe20003800000 */
[----:B------:R-:W-:Y:S02]  /*6840*/  F2FP.F16.F32.PACK_AB R74, R75, R74 ;  /* 0x0000004a4b4a723e */ /* 0x000fe400000000ff */
[----:B------:R-:W-:Y:S02]  /*6850*/  F2FP.F16.F32.PACK_AB R76, R77, R76 ;  /* 0x0000004c4d4c723e */ /* 0x000fe400000000ff */
[----:B------:R-:W-:-:S02]  /*6860*/  PRMT R29, R74, 0x7632, R29 ;  /* 0x000076324a1d7816 */ /* 0x000fc4000000001d */
[----:B------:R-:W-:Y:S02]  /*6870*/  PRMT R30, R76, 0x7632, R30 ;  /* 0x000076324c1e7816 */ /* 0x000fe4000000001e */
[----:B------:R-:W-:Y:S02]  /*6880*/  ISETP.NE.AND P0, PT, R103, RZ, PT ;  /* 0x000000ff6700720c */ /* 0x000fe40003f05270 */
[----:B------:R-:W-:Y:S02]  /*6890*/  F2FP.F16.F32.PACK_AB R78, R79, R78 ;  /* 0x0000004e4f4e723e */ /* 0x000fe400000000ff */
[----:B------:R-:W-:Y:S02]  /*68a0*/  F2FP.F16.F32.PACK_AB R82, R83, R82 ;  /* 0x000000525352723e */ /* 0x000fe400000000ff */
[----:B------:R-:W-:Y:S02]  /*68b0*/  F2FP.F16.F32.PACK_AB R96, R97, R96 ;  /* 0x000000606160723e */ /* 0x000fe400000000ff */
[----:B------:R-:W-:Y:S01]  /*68c0*/  F2FP.F16.F32.PACK_AB R98, R99, R98 ;  /* 0x000000626362723e */ /* 0x000fe200000000ff */
[----:B------:R0:W-:Y:S01]  /*68d0*/  STS.U16 [R27+0x2], R28 ;  /* 0x0000021c1b007388 */ /* 0x0001e20000000400 */
[----:B------:R-:W-:-:S02]  /*68e0*/  PRMT R31, R78, 0x7632, R31 ;  /* 0x000076324e1f7816 */ /* 0x000fc4000000001f */
[----:B------:R-:W-:Y:S01]  /*68f0*/  PRMT R32, R98, 0x7632, R32 ;  /* 0x0000763262207816 */ /* 0x000fe20000000020 */
[----:B------:R1:W-:Y:S04]  /*6900*/  STS.U16 [R27+0x6], R29 ;  /* 0x0000061d1b007388 */ /* 0x0003e80000000400 */
[----:B------:R2:W-:Y:S01]  /*6910*/  STS.U16 [R27+0xa], R30 ;  /* 0x00000a1e1b007388 */ /* 0x0005e20000000400 */
[----:B0-----:R-:W-:-:S03]  /*6920*/  PRMT R28, R80, 0x7632, R28 ;  /* 0x00007632501c7816 */ /* 0x001fc6000000001c */
[----:B------:R-:W-:Y:S01]  /*6930*/  STS.U16 [R27], R72 ;  /* 0x000000481b007388 */ /* 0x000fe20000000400 */
[----:B-1----:R-:W-:-:S03]  /*6940*/  PRMT R29, R82, 0x7632, R29 ;  /* 0x00007632521d7816 */ /* 0x002fc6000000001d */
[----:B------:R0:W-:Y:S01]  /*6950*/  STS.U16 [R27+0x12], R28 ;  /* 0x0000121c1b007388 */ /* 0x0001e20000000400 */
[----:B--2---:R-:W-:-:S03]  /*6960*/  PRMT R30, R96, 0x7632, R30 ;  /* 0x00007632601e7816 */ /* 0x004fc6000000001e */
[----:B------:R-:W-:Y:S04]  /*6970*/  STS.U16 [R27+0x4], R74 ;  /* 0x0000044a1b007388 */ /* 0x000fe80000000400 */
[----:B------:R-:W-:Y:S01]  /*6980*/  STS.U16 [R27+0x8], R76 ;  /* 0x0000084c1b007388 */ /* 0x000fe20000000400 */
[----:B0-----:R-:W-:-:S03]  /*6990*/  LEA.HI.SX32 R28, R6, R6, 0x1b ;  /* 0x00000006061c7211 */ /* 0x001fc600078fdaff */
        /* <DEDUP_REMOVED lines=11> */
[----:B------:R-:W-:Y:S04]  /*6a50*/  LDS.U16 R29, [R12+0x40] ;  /* 0x000040000c1d7984 */ /* 0x000fe80000000400 */
[----:B------:R-:W-:Y:S04]  /*6a60*/  LDS.U16 R31, [R13+0x80] ;  /* 0x000080000d1f7984 */ /* 0x000fe80000000400 */
[----:B------:R0:W-:Y:S04]  /*6a70*/  LDS.U16 R33, [R14+0xc0] ;  /* 0x0000c0000e217984 */ /* 0x0001e80000000400 */
[----:B------:R-:W-:Y:S04]  /*6a80*/  LDS.U16 R35, [R15+0x100] ;  /* 0x000100000f237984 */ /* 0x000fe80000000400 */
[----:B------:R-:W-:Y:S04]  /*6a90*/  LDS.U16 R37, [R16+0x140] ;  /* 0x0001400010257984 */ /* 0x000fe80000000400 */
[----:B------:R1:W-:Y:S04]  /*6aa0*/  LDS.U16 R39, [R17+0x180] ;  /* 0x0001800011277984 */ /* 0x0003e80000000400 */
        /* <DEDUP_REMOVED lines=9> */
[----:B------:R-:W-:Y:S04]  /*6b40*/  LDS.U16 R27, [R28] ;  /* 0x000000001c1b7984 */ /* 0x000fe80000000400 */
[----:B------:R-:W-:Y:S01]  /*6b50*/  @!P0 STS [UR4+0x420], R104 ;  /* 0x00042068ff008988 */ /* 0x000fe20008000804 */
[----:B------:R-:W-:Y:S06]  /*6b60*/  BAR.SYNC.DEFER_BLOCKING 0x0 ;  /* 0x0000000000007b1d */ /* 0x000fec0000010000 */
[----:B------:R-:W2:Y:S01]  /*6b70*/  LDS R18, [UR4+0x420] ;  /* 0x00042004ff127984 */ /* 0x000ea20008000800 */
[----:B------:R-:W-:-:S02]  /*6b80*/  ULDC.64 UR4, c[0x0][0x2b0] ;  /* 0x0000ac0000047ab9 */ /* 0x000fc40000000a00 */
[----:B0-----:R-:W-:Y:S02]  /*6b90*/  IMAD R14, R7, UR4, RZ ;  /* 0x00000004070e7c24 */ /* 0x001fe4000f8e02ff */
[----:B------:R-:W-:-:S04]  /*6ba0*/  IMAD.WIDE.U32 R12, R5, UR4, RZ ;  /* 0x00000004050c7c25 */ /* 0x000fc8000f8e00ff */
[----:B-1----:R-:W-:-:S05]  /*6bb0*/  IMAD R17, R5, UR5, R14 ;  /* 0x0000000505117c24 */ /* 0x002fca000f8e020e */
[----:B------:R-:W-:Y:S02]  /*6bc0*/  IADD3 R51, R13, R17, RZ ;  /* 0x000000110d337210 */ /* 0x000fe40007ffe0ff */
[----:B--2---:R-:W-:-:S13]  /*6bd0*/  ISETP.GE.AND P0, PT, R9, R18, PT ;  /* 0x000000120900720c */ /* 0x004fda0003f06270 */
[----:B------:R-:W-:Y:S05]  /*6be0*/  @P0 BRA `(.L_x_1397) ;  /* 0x0000000000380947 */ /* 0x000fea0003800000 */
[----:B------:R-:W-:Y:S01]  /*6bf0*/  SHF.L.U32 R15, R11, 0x9, RZ ;  /* 0x000000090b0f7819 */ /* 0x000fe200000006ff */
[----:B------:R-:W-:Y:S02]  /*6c00*/  ULDC.64 UR8, c[0x0][0x2b8] ;  /* 0x0000ae0000087ab9 */ /* 0x000fe40000000a00 */
[----:B------:R-:W-:Y:S01]  /*6c10*/  IMAD R53, R3, UR8, RZ ;  /* 0x0000000803357c24 */ /* 0x000fe2000f8e02ff */
[----:B------:R-:W-:-:S03]  /*6c20*/  IADD3 R14, P0, R9, R15, RZ ;  /* 0x0000000f090e7210 */ /* 0x000fc60007f1e0ff */
[----:B------:R-:W-:Y:S01]  /*6c30*/  IMAD R53, R0, UR9, R53 ;  /* 0x0000000900357c24 */ /* 0x000fe2000f8e0235 */
        /* <DEDUP_REMOVED lines=9> */
.L_x_1397:
[----:B------:R-:W-:Y:S05]  /*6cd0*/  BSYNC B0 ;  /* 0x0000000000007941 */ /* 0x000fea0003800000 */
.L_x_1396:
[----:B------:R-:W-:Y:S01]  /*6ce0*/  MOV R13, R51 ;  /* 0x00000033000d7202 */ /* 0x000fe20000000f00 */
[----:B------:R-:W-:Y:S01]  /*6cf0*/  ULDC.64 UR4, c[0x0][0x2b8] ;  /* 0x0000ae0000047ab9 */ /* 0x000fe20000000a00 */
[----:B------:R-:W-:Y:S01]  /*6d00*/  LOP3.LUT R15, R9, 0x20, RZ, 0xfc, !PT ;  /* 0x00000020090f7812 */ /* 0x000fe200078efcff */
[----:B0-----:R-:W-:Y:S01]  /*6d10*/  IMAD R17, R3, UR4, RZ ;  /* 0x0000000403117c24 */ /* 0x001fe2000f8e02ff */
[----:B------:R-:W-:Y:S01]  /*6d20*/  LOP3.LUT R27, R9, 0x40, RZ, 0xfc, !PT ;  /* 0x00000040091b7812 */ /* 0x000fe200078efcff */
[C---:B------:R-:W-:Y:S01]  /*6d30*/  IMAD.WIDE.U32 R12, R0.reuse, UR4, R12 ;  /* 0x00000004000c7c25 */ /* 0x040fe2000f8e000c */
[-C--:B------:R-:W-:Y:S02]  /*6d40*/  ISETP.GE.AND P3, PT, R15, R18.reuse, PT ;  /* 0x000000120f00720c */ /* 0x080fe40003f66270 */
[----:B------:R-:W-:Y:S01]  /*6d50*/  SHF.L.U32 R15, R11, 0x9, RZ ;  /* 0x000000090b0f7819 */ /* 0x000fe200000006ff */
[----:B------:R-:W-:Y:S01]  /*6d60*/  IMAD R16, R0, UR5, R17 ;  /* 0x0000000500107c24 */ /* 0x000fe2000f8e0211 */
[----:B------:R-:W-:Y:S01]  /*6d70*/  ULDC.64 UR4, c[0x0][0x308] ;  /* 0x0000c20000047ab9 */ /* 0x000fe20000000a00 */
[----:B------:R-:W-:-:S02]  /*6d80*/  ISETP.GE.AND P4, PT, R27, R18, PT ;  /* 0x000000121b00720c */ /* 0x000fc40003f86270 */
[----:B------:R-:W-:Y:S02]  /*6d90*/  SHF.R.S32.HI R17, RZ, 0x1f, R15 ;  /* 0x0000001fff117819 */ /* 0x000fe4000001140f */
[----:B------:R-:W-:Y:S02]  /*6da0*/  IADD3 R14, P1, R15, R12, RZ ;  /* 0x0000000c0f0e7210 */ /* 0x000fe40007f3e0ff */
[C---:B------:R-:W-:Y:S01]  /*6db0*/  LEA R15, P0, R9.reuse, UR4, 0x1 ;  /* 0x00000004090f7c11 */ /* 0x040fe2000f8008ff */
[----:B------:R-:W-:Y:S01]  /*6dc0*/  ULDC UR4, c[0x0][0x224] ;  /* 0x0000890000047ab9 */ /* 0x000fe20000000800 */
[----:B------:R-:W-:Y:S02]  /*6dd0*/  LOP3.LUT R51, R9, 0x80, RZ, 0xfc, !PT ;  /* 0x0000008009337812 */ /* 0x000fe400078efcff */
[----:B------:R-:W-:Y:S02]  /*6de0*/  IADD3.X R13, R17, R16, R13, P1, !PT ;  /* 0x00000010110d7210 */ /* 0x000fe40000ffe40d */
[----:B------:R-:W-:-:S02]  /*6df0*/  LEA.HI.X R16, R9, UR5, R10, 0x1, P0 ;  /* 0x0000000509107c11 */ /* 0x000fc400080f0c0a */
[C---:B------:R-:W-:Y:S02]  /*6e00*/  LEA R12, P0, R14.reuse, R15, 0x1 ;  /* 0x0000000f0e0c7211 */ /* 0x040fe400078008ff */
[----:B------:R-:W-:Y:S02]  /*6e10*/  ISETP.GE.AND P6, PT, R51, R18, PT ;  /* 0x000000123300720c */ /* 0x000fe40003fc6270 */
[C---:B------:R-:W-:Y:S02]  /*6e20*/  LOP3.LUT R17, R9.reuse, 0xc0, RZ, 0xfc, !PT ;  /* 0x000000c009117812 */ /* 0x040fe400078efcff */
[----:B------:R-:W-:Y:S02]  /*6e30*/  LOP3.LUT R15, R9, 0xa0, RZ, 0xfc, !PT ;  /* 0x000000a0090f7812 */ /* 0x000fe400078efcff */
[----:B------:R-:W-:Y:S02]  /*6e40*/  LEA.HI.X R13, R14, R16, R13, 0x1, P0 ;  /* 0x000000100e0d7211 */ /* 0x000fe400000f0c0d */
[----:B------:R-:W-:-:S02]  /*6e50*/  ISETP.GE.AND P1, PT, R17, R18, PT ;  /* 0x000000121100720c */ /* 0x000fc40003f26270 */
[----:B------:R-:W-:Y:S01]  /*6e60*/  LOP3.LUT R27, R9, 0x60, RZ, 0xfc, !PT ;  /* 0x00000060091b7812 */ /* 0x000fe200078efcff */
[----:B------:R0:W-:Y:S01]  /*6e70*/  @!P4 STG.E.U16 desc[UR6][R12.64+0x80], R31 ;  /* 0x0000801f0c00c986 */ /* 0x0001e2000c101506 */
[-C--:B------:R-:W-:Y:S02]  /*6e80*/  ISETP.GE.AND P0, PT, R15, R18.reuse, PT ;  /* 0x000000120f00720c */ /* 0x080fe40003f06270 */
        /* <DEDUP_REMOVED lines=11> */
[----:B------:R-:W-:Y:S02]  /*6f40*/  ISETP.GE.AND P6, PT, R17, R18, PT ;  /* 0x000000121100720c */ /* 0x000fe40003fc6270 */
[C---:B------:R-:W-:Y:S01]  /*6f50*/  LOP3.LUT R17, R9.reuse, 0x1a0, RZ, 0xfc, !PT ;  /* 0x000001a009117812 */ /* 0x040fe200078efcff */
        /* <DEDUP_REMOVED lines=10> */
[----:B------:R-:W-:-:S02]  /*7000*/  ISETP.GE.AND P2, PT, R27, R18, PT ;  /* 0x000000121b00720c */ /* 0x000fc40003f46270 */
[----:B------:R-:W-:Y:S01]  /*7010*/  ISETP.GE.AND P0, PT, R15, R18, PT ;  /* 0x000000120f00720c */ /* 0x000fe20003f06270 */
[----:B------:R0:W-:Y:S01]  /*7020*/  @!P1 STG.E.U16 desc[UR6][R12.64+0x340], R47 ;  /* 0x0003402f0c009986 */ /* 0x0001e2000c101506 */
[----:B------:R-:W-:Y:S02]  /*7030*/  LOP3.LUT R15, R9, 0x1c0, RZ, 0xfc, !PT ;  /* 0x000001c0090f7812 */ /* 0x000fe400078efcff */
[----:B------:R-:W-:Y:S01]  /*7040*/  IADD3 R11, R11, 0x1, RZ ;  /* 0x000000010b0b7810 */ /* 0x000fe20007ffe0ff */
[----:B------:R0:W-:Y:S01]  /*7050*/  @!P5 STG.E.U16 desc[UR6][R12.64+0x280], R21 ;  /* 0x000280150c00d986 */ /* 0x0001e2000c101506 */
[----:B------:R-:W-:-:S03]  /*7060*/  IADD3 R86, P1, R86, 0x400, RZ ;  /* 0x0000040056567810 */ /* 0x000fc60007f3e0ff */
[----:B------:R0:W-:Y:S01]  /*7070*/  @!P3 STG.E.U16 desc[UR6][R12.64+0x3c0], R49 ;  /* 0x0003c0310c00b986 */ /* 0x0001e2000c101506 */
[----:B------:R-:W-:-:S03]  /*7080*/  IADD3.X R87, RZ, R87, RZ, P1, !PT ;  /* 0x00000057ff577210 */ /* 0x000fc60000ffe4ff */
[----:B------:R0:W-:Y:S01]  /*7090*/  @!P2 STG.E.U16 desc[UR6][R12.64+0x1c0], R41 ;  /* 0x0001c0290c00a986 */ /* 0x0001e2000c101506 */
[----:B------:R-:W-:-:S03]  /*70a0*/  ISETP.GE.AND P2, PT, R15, R18, PT ;  /* 0x000000120f00720c */ /* 0x000fc60003f46270 */
[----:B------:R0:W-:Y:S01]  /*70b0*/  @!P0 STG.E.U16 desc[UR6][R12.64+0x300], R23 ;  /* 0x000300170c008986 */ /* 0x0001e2000c101506 */
[----:B------:R-:W-:-:S09]  /*70c0*/  ISETP.GE.AND P0, PT, R11, UR4, PT ;  /* 0x000000040b007c0c */ /* 0x000fd2000bf06270 */
[----:B------:R0:W-:Y:S01]  /*70d0*/  @!P2 STG.E.U16 desc[UR6][R12.64+0x380], R25 ;  /* 0x000380190c00a986 */ /* 0x0001e2000c101506 */
[----:B------:R-:W-:-:S04]  /*70e0*/  IADD3 R84, P2, R84, 0x400, RZ ;  /* 0x0000040054547810 */ /* 0x000fc80007f5e0ff */
[----:B------:R-:W-:Y:S01]  /*70f0*/  IADD3.X R85, RZ, R85, RZ, P2, !PT ;  /* 0x00000055ff557210 */ /* 0x000fe200017fe4ff */
[----:B------:R-:W-:Y:S08]  /*7100*/  @!P0 BRA `(.L_x_1398) ;  /* 0xffffff9000b08947 */ /* 0x000ff0000383ffff */
[----:B------:R-:W-:Y:S05]  /*7110*/  EXIT ;  /* 0x000000000000794d */ /* 0x000fea0003800000 */
.L_x_1399:
        /* <DEDUP_REMOVED lines=14> */
.L_x_5192:


//--------------------- .text._Z25selective_scan_fwd_kernelI32Selective_Scan_fwd_kernel_traitsILi32ELi16ELi1ELb0ELb0ELb0ELb1EN3c104HalfENS1_7complexIfEEEEv13SSMParamsBase --------------------------
	.section	.text._Z25selective_scan_fwd_kernelI32Selective_Scan_fwd_kernel_traitsILi32ELi16ELi1ELb0ELb0ELb0ELb1EN3c104HalfENS1_7complexIfEEEEv13SSMParamsBase,"ax",@progbits
	.align	128
        .global         _Z25selective_scan_fwd_kernelI32Selective_Scan_fwd_kernel_traitsILi32ELi16ELi1ELb0ELb0ELb0ELb1EN3c104HalfENS1_7complexIfEEEEv13SSMParamsBase
        .type           _Z25selective_scan_fwd_kernelI32Selective_Scan_fwd_kernel_traitsILi32ELi16ELi1ELb0ELb0ELb0ELb1EN3c104HalfENS1_7complexIfEEEEv13SSMParamsBase,@function
        .size           _Z25selective_scan_fwd_kernelI32Selective_Scan_fwd_kernel_traitsILi32ELi16ELi1ELb0ELb0ELb0ELb1EN3c104HalfENS1_7complexIfEEEEv13SSMParamsBase,(.L_x_5193 - _Z25selective_scan_fwd_kernelI32Selective_Scan_fwd_kernel_traitsILi32ELi16ELi1ELb0ELb0ELb0ELb1EN3c104HalfENS1_7complexIfEEEEv13SSMParamsBase)
        .other          _Z25selective_scan_fwd_kernelI32Selective_Scan_fwd_kernel_traitsILi32ELi16ELi1ELb0ELb0ELb0ELb1EN3c104HalfENS1_7complexIfEEEEv13SSMParamsBase,@"STO_CUDA_ENTRY STV_DEFAULT"
_Z25selective_scan_fwd_kernelI32Selective_Scan_fwd_kernel_traitsILi32ELi16ELi1ELb0ELb0ELb0ELb1EN3c104HalfENS1_7complexIfEEEEv13SSMParamsBase:
.text._Z25selective_scan_fwd_kernelI32Selective_Scan_fwd_kernel_traitsILi32ELi16ELi1ELb0ELb0ELb0ELb1EN3c104HalfENS1_7complexIfEEEEv13SSMParamsBase:
        /* <DEDUP_REMOVED lines=16> */
[C-C-:B------:R-:W-:Y:S02]  /*0100*/  @P1 LEA.HI.X R9, R0.reuse, UR7, R3.reuse, 0x2, P3 ;  /* 0x0000000700091c11 */ /* 0x140fe400098f1403 */
[----:B------:R-:W-:-:S03]  /*0110*/  @P0 LEA.HI.X R7, R0, UR5, R3, 0x2, P2 ;  /* 0x0000000500070c11 */ /* 0x000fc600090f1403 */
[----:B------:R0:W5:Y:S04]  /*0120*/  @P1 LDG.E R4, desc[UR8][R8.64] ;  /* 0x0000000808041981 */ /* 0x000168000c1e1900 */
[----:B------:R0:W5:Y:S01]  /*0130*/  @P0 LDG.E R2, desc[UR8][R6.64] ;  /* 0x0000000806020981 */ /* 0x000162000c1e1900 */
[----:B-1----:R-:W-:-:S13]  /*0140*/  ISETP.GE.AND P0, PT, R5, 0x1, PT ;  /* 0x000000010500780c */ /* 0x002fda0003f06270 */
[----:B0-----:R-:W-:Y:S05]  /*0150*/  @!P0 EXIT ;  /* 0x000000000000894d */ /* 0x001fea0003800000 */
[----:B------:R-:W0:Y:S01]  /*0160*/  S2R R102, SR_TID.X ;  /* 0x0000000000667919 */ /* 0x000e220000002100 */
[----:B------:R-:W1:Y:S01]  /*0170*/  S2UR UR10, SR_CTAID.X ;  /* 0x00000000000a79c3 */ /* 0x000e620000002500 */
[----:B------:R-:W-:Y:S01]  /*0180*/  ULDC.64 UR4, c[0x0][0x288] ;  /* 0x0000a20000047ab9 */ /* 0x000fe20000000a00 */
[----:B------:R-:W-:Y:S01]  /*0190*/  ULDC.64 UR6, c[0x0][0x298] ;  /* 0x0000a60000067ab9 */ /* 0x000fe20000000a00 */
[----:B------:R-:W-:Y:S02]  /*01a0*/  IMAD R5, R3, UR4, RZ ;  /* 0x0000000403057c24 */ /* 0x000fe4000f8e02ff */
[----:B------:R-:W-:-:S04]  /*01b0*/  IMAD.WIDE.U32 R6, R0, UR4, RZ ;  /* 0x0000000400067c25 */ /* 0x000fc8000f8e00ff */
[C---:B------:R-:W-:Y:S01]  /*01c0*/  IMAD R5, R0.reuse, UR5, R5 ;  /* 0x0000000500057c24 */ /* 0x040fe2000f8e0205 */
[----:B------:R-:W-:Y:S01]  /*01d0*/  MOV R12, R6 ;  /* 0x00000006000c7202 */ /* 0x000fe20000000f00 */
[----:B------:R-:W-:Y:S01]  /*01e0*/  IMAD R9, R3, UR6, RZ ;  /* 0x0000000603097c24 */ /* 0x000fe2000f8e02ff */
[----:B------:R-:W2:Y:S01]  /*01f0*/  S2R R6, SR_LANEID ;  /* 0x0000000000067919 */ /* 0x000ea20000000000 */
[C---:B------:R-:W-:Y:S01]  /*0200*/  IMAD.WIDE.U32 R10, R0.reuse, UR6, RZ ;  /* 0x00000006000a7c25 */ /* 0x040fe2000f8e00ff */
[----:B------:R-:W-:Y:S01]  /*0210*/  IADD3 R13, R7, R5, RZ ;  /* 0x00000005070d7210 */ /* 0x000fe20007ffe0ff */
[----:B------:R-:W-:Y:S02]  /*0220*/  ULDC.64 UR4, c[0x0][0x280] ;  /* 0x0000a00000047ab9 */ /* 0x000fe40000000a00 */
[----:B------:R-:W-:Y:S01]  /*0230*/  IMAD R9, R0, UR7, R9 ;  /* 0x0000000700097c24 */ /* 0x000fe2000f8e0209 */
[----:B------:R-:W-:Y:S01]  /*0240*/  MOV R14, R10 ;  /* 0x0000000a000e7202 */ /* 0x000fe20000000f00 */
[----:B------:R-:W-:-:S03]  /*0250*/  ULDC.64 UR6, c[0x0][0x290] ;  /* 0x0000a40000067ab9 */ /* 0x000fc60000000a00 */
[----:B------:R-:W-:Y:S02]  /*0260*/  IADD3 R15, R11, R9, RZ ;  /* 0x000000090b0f7210 */ /* 0x000fe40007ffe0ff */
[----:B-1----:R-:W-:-:S04]  /*0270*/  MOV R5, UR10 ;  /* 0x0000000a00057c02 */ /* 0x002fc80008000f00 */
[----:B------:R-:W-:Y:S01]  /*0280*/  SHF.R.S32.HI R8, RZ, 0x1f, R5 ;  /* 0x0000001fff087819 */ /* 0x000fe20000011405 */
[C---:B------:R-:W-:Y:S01]  /*0290*/  IMAD.WIDE.U32 R10, R5.reuse, UR4, R12 ;  /* 0x00000004050a7c25 */ /* 0x040fe2000f8e000c */
[C---:B0-----:R-:W-:Y:S02]  /*02a0*/  LOP3.LUT R7, R102.reuse, 0x1f, RZ, 0xc0, !PT ;  /* 0x0000001f66077812 */ /* 0x041fe400078ec0ff */
[----:B------:R-:W-:Y:S01]  /*02b0*/  SHF.L.U32 R16, R102, 0x4, RZ ;  /* 0x0000000466107819 */ /* 0x000fe200000006ff */
[----:B------:R-:W-:Y:S02]  /*02c0*/  IMAD R18, R8, UR6, RZ ;  /* 0x0000000608127c24 */ /* 0x000fe4000f8e02ff */
[----:B------:R-:W-:Y:S01]  /*02d0*/  IMAD.WIDE.U32 R12, R5, UR6, R14 ;  /* 0x00000006050c7c25 */ /* 0x000fe2000f8e000e */
[----:B------:R-:W-:-:S03]  /*02e0*/  LOP3.LUT R9, R7, 0xfffffe00, R16, 0xf8, !PT ;  /* 0xfffffe0007097812 */ /* 0x000fc600078ef810 */
[----:B------:R-:W-:Y:S01]  /*02f0*/  IMAD R16, R8, UR4, RZ ;  /* 0x0000000408107c24 */ /* 0x000fe2000f8e02ff */
[----:B------:R-:W-:Y:S01]  /*0300*/  IADD3 R85, P0, R9, R10, RZ ;  /* 0x0000000a09557210 */ /* 0x000fe20007f1e0ff */
[----:B------:R-:W-:Y:S01]  /*0310*/  IMAD R17, R5, UR7, R18 ;  /* 0x0000000705117c24 */ /* 0x000fe2000f8e0212 */
[----:B------:R-:W-:Y:S01]  /*0320*/  IADD3 R87, P2, R9, R12, RZ ;  /* 0x0000000c09577210 */ /* 0x000fe20007f5e0ff */
[----:B------:R-:W-:Y:S01]  /*0330*/  IMAD R15, R5, UR5, R16 ;  /* 0x00000005050f7c24 */ /* 0x000fe2000f8e0210 */
[----:B------:R-:W-:Y:S01]  /*0340*/  SHF.R.S32.HI R10, RZ, 0x1f, R9 ;  /* 0x0000001fff0a7819 */ /* 0x000fe20000011409 */
[----:B------:R-:W-:Y:S01]  /*0350*/  ULDC.64 UR4, c[0x0][0x2f0] ;  /* 0x0000bc0000047ab9 */ /* 0x000fe20000000a00 */
[----:B------:R-:W-:Y:S01]  /*0360*/  ULDC.64 UR6, c[0x0][0x2f8] ;  /* 0x0000be0000067ab9 */ /* 0x000fe20000000a00 */
[----:B------:R-:W-:Y:S01]  /*0370*/  LEA R84, P1, R85, UR4, 0x1 ;  /* 0x0000000455547c11 */ /* 0x000fe2000f8208ff */
[----:B------:R-:W-:Y:S01]  /*0380*/  UMOV UR4, URZ ;  /* 0x0000003f00047c82 */ /* 0x000fe20008000000 */
[----:B------:R-:W-:-:S02]  /*0390*/  LEA R86, P3, R87, UR6, 0x1 ;  /* 0x0000000657567c11 */ /* 0x000fc4000f8608ff */
[C---:B------:R-:W-:Y:S02]  /*03a0*/  IADD3.X R14, R10.reuse, R11, R15, P0, !PT ;  /* 0x0000000b0a0e7210 */ /* 0x040fe400007fe40f */
[----:B------:R-:W-:Y:S02]  /*03b0*/  IADD3.X R12, R10, R13, R17, P2, !PT ;  /* 0x0000000d0a0c7210 */ /* 0x000fe400017fe411 */
[----:B------:R-:W-:Y:S02]  /*03c0*/  LEA.HI.X R85, R85, UR5, R14, 0x1, P1 ;  /* 0x0000000555557c11 */ /* 0x000fe400088f0c0e */
[----:B--2---:R-:W-:-:S07]  /*03d0*/  LEA.HI.X R87, R87, UR7, R12, 0x1, P3 ;  /* 0x0000000757577c11 */ /* 0x004fce00098f0c0c */
.L_x_1440:
[----:B------:R-:W-:Y:S01]  /*03e0*/  ULDC UR5, c[0x0][0x218] ;  /* 0x0000860000057ab9 */ /* 0x000fe20000000800 */
[----:B-1----:R-:W-:Y:S01]  /*03f0*/  PRMT R12, RZ, 0x7610, R12 ;  /* 0x00007610ff0c7816 */ /* 0x002fe2000000000c */
[----:B------:R-:W-:Y:S01]  /*0400*/  UIMAD UR5, UR4, -0x200, UR5 ;  /* 0xfffffe00040578a4 */ /* 0x000fe2000f8e0205 */
        /* <DEDUP_REMOVED lines=10> */
[----:B------:R-:W-:-:S02]  /*04b0*/  PRMT R21, RZ, 0x7610, R21 ;  /* 0x00007610ff157816 */ /* 0x000fc40000000015 */
[C---:B------:R-:W-:Y:S02]  /*04c0*/  LOP3.LUT R39, R9.reuse, 0xe0, RZ, 0xfc, !PT ;  /* 0x000000e009277812 */ /* 0x040fe400078efcff */
[C---:B------:R-:W-:Y:S02]  /*04d0*/  LOP3.LUT R49, R9.reuse, 0x100, RZ, 0xfc, !PT ;  /* 0x0000010009317812 */ /* 0x040fe400078efcff */
[C---:B------:R-:W-:Y:S02]  /*04e0*/  LOP3.LUT R51, R9.reuse, 0x120, RZ, 0xfc, !PT ;  /* 0x0000012009337812 */ /* 0x040fe400078efcff */
[----:B------:R-:W-:Y:S02]  /*04f0*/  LOP3.LUT R53, R9, 0x140, RZ, 0xfc, !PT ;  /* 0x0000014009357812 */ /* 0x000fe400078efcff */
[----:B------:R-:W-:Y:S02]  /*0500*/  PRMT R22, RZ, 0x7610, R22 ;  /* 0x00007610ff167816 */ /* 0x000fe40000000016 */
[----:B------:R-:W-:-:S02]  /*0510*/  PRMT R23, RZ, 0x7610, R23 ;  /* 0x00007610ff177816 */ /* 0x000fc40000000017 */
[----:B------:R-:W-:Y:S02]  /*0520*/  PRMT R24, RZ, 0x7610, R24 ;  /* 0x00007610ff187816 */ /* 0x000fe40000000018 */
[----:B------:R-:W-:Y:S02]  /*0530*/  PRMT R25, RZ, 0x7610, R25 ;  /* 0x00007610ff197816 */ /* 0x000fe40000000019 */
[C---:B------:R-:W-:Y:S02]  /*0540*/  LOP3.LUT R55, R9.reuse, 0x160, RZ, 0xfc, !PT ;  /* 0x0000016009377812 */ /* 0x040fe400078efcff */
[----:B------:R-:W-:Y:S02]  /*0550*/  PRMT R26, RZ, 0x7610, R26 ;  /* 0x00007610ff1a7816 */ /* 0x000fe4000000001a */
[C---:B------:R-:W-:Y:S02]  /*0560*/  LOP3.LUT R57, R9.reuse, 0x180, RZ, 0xfc, !PT ;  /* 0x0000018009397812 */ /* 0x040fe400078efcff */
[----:B------:R-:W-:-:S02]  /*0570*/  LOP3.LUT R59, R9, 0x1a0, RZ, 0xfc, !PT ;  /* 0x000001a0093b7812 */ /* 0x000fc400078efcff */
[C---:B------:R-:W-:Y:S02]  /*0580*/  LOP3.LUT R73, R9.reuse, 0x1c0, RZ, 0xfc, !PT ;  /* 0x000001c009497812 */ /* 0x040fe400078efcff */
[----:B------:R-:W-:Y:S02]  /*0590*/  LOP3.LUT R75, R9, 0x1e0, RZ, 0xfc, !PT ;  /* 0x000001e0094b7812 */ /* 0x000fe400078efcff */
[----:B------:R-:W-:Y:S02]  /*05a0*/  PRMT R27, RZ, 0x7610, R27 ;  /* 0x00007610ff1b7816 */ /* 0x000fe4000000001b */
[----:B------:R-:W-:Y:S02]  /*05b0*/  PRMT R28, RZ, 0x7610, R28 ;  /* 0x00007610ff1c7816 */ /* 0x000fe4000000001c */
[----:B------:R-:W-:Y:S02]  /*05c0*/  PRMT R33, RZ, 0x7610, R33 ;  /* 0x00007610ff217816 */ /* 0x000fe40000000021 */
[----:B------:R-:W-:-:S02]  /*05d0*/  PRMT R30, RZ, 0x7610, R30 ;  /* 0x00007610ff1e7816 */ /* 0x000fc4000000001e */
[----:B------:R-:W-:Y:S01]  /*05e0*/  PRMT R37, RZ, 0x7610, R37 ;  /* 0x00007610ff257816 */ /* 0x000fe20000000025 */
[----:B------:R-:W-:Y:S01]  /*05f0*/  BAR.SYNC.DEFER_BLOCKING 0x0 ;  /* 0x0000000000007b1d */ /* 0x000fe20000010000 */
[----:B------:R-:W-:-:S04]  /*0600*/  MOV R104, UR5 ;  /* 0x0000000500687c02 */ /* 0x000fc80008000f00 */
[----:B------:R-:W-:-:S03]  /*0610*/  ISETP.GE.AND P0, PT, R9, R104, PT ;  /* 0x000000680900720c */ /* 0x000fc60003f06270 */
[----:B------:R-:W0:Y:S01]  /*0620*/  S2UR UR6, SR_CgaCtaId ;  /* 0x00000000000679c3 */ /* 0x000e220000008800 */
[-C--:B------:R-:W-:Y:S02]  /*0630*/  ISETP.GE.AND P1, PT, R13, R104.reuse, PT ;  /* 0x000000680d00720c */ /* 0x080fe40003f26270 */
[-C--:B------:R-:W-:Y:S02]  /*0640*/  ISETP.GE.AND P2, PT, R15, R104.reuse, PT ;  /* 0x000000680f00720c */ /* 0x080fe40003f46270 */
[-C--:B------:R-:W-:Y:S02]  /*0650*/  ISETP.GE.AND P3, PT, R29, R104.reuse, PT ;  /* 0x000000681d00720c */ /* 0x080fe40003f66270 */
[-C--:B------:R-:W-:Y:S01]  /*0660*/  ISETP.GE.AND P4, PT, R31, R104.reuse, PT ;  /* 0x000000681f00720c */ /* 0x080fe20003f86270 */
[----:B------:R-:W1:Y:S02]  /*0670*/  LDC R54, c[0x0][0x21c] ;  /* 0x00008700ff367b82 */ /* 0x000e640000000800 */
        /* <DEDUP_REMOVED lines=27> */
[----:B------:R-:W-:-:S02]  /*0830*/  UMOV UR5, 0x400 ;  /* 0x0000040000057882 */ /* 0x000fc40000000000 */
[----:B0-----:R-:W-:Y:S01]  /*0840*/  ULEA UR5, UR6, UR5, 0x18 ;  /* 0x0000000506057291 */ /* 0x001fe2000f8ec03f */
[C---:B------:R-:W-:Y:S02]  /*0850*/  LEA.HI.SX32 R14, R6.reuse, R6, 0x1b ;  /* 0x00000006060e7211 */ /* 0x040fe400078fdaff */
[-C--:B------:R-:W-:Y:S02]  /*0860*/  ISETP.GE.AND P0, PT, R13, R104.reuse, PT ;  /* 0x000000680d00720c */ /* 0x080fe40003f06270 */
[-C--:B------:R-:W-:Y:S02]  /*0870*/  ISETP.GE.AND P2, PT, R15, R104.reuse, PT ;  /* 0x000000680f00720c */ /* 0x080fe40003f46270 */
[----:B------:R-:W-:Y:S02]  /*0880*/  IADD3 R13, R6, 0x20, RZ ;  /* 0x00000020060d7810 */ /* 0x000fe40007ffe0ff */
[-C--:B------:R-:W-:Y:S02]  /*0890*/  ISETP.GE.AND P1, PT, R11, R104.reuse, PT ;  /* 0x000000680b00720c */ /* 0x080fe40003f26270 */
[----:B------:R-:W-:-:S02]  /*08a0*/  ISETP.GE.AND P6, PT, R31, R104, PT ;  /* 0x000000681f00720c */ /* 0x000fc40003fc6270 */
[----:B------:R-:W-:Y:S02]  /*08b0*/  IADD3 R15, R6, 0x40, RZ ;  /* 0x00000040060f7810 */ /* 0x000fe40007ffe0ff */
[----:B------:R-:W-:Y:S02]  /*08c0*/  LEA R11, R14, UR5, 0x1 ;  /* 0x000000050e0b7c11 */ /* 0x000fe4000f8e08ff */
[----:B------:R-:W-:Y:S02]  /*08d0*/  ISETP.GE.AND P4, PT, R29, R104, PT ;  /* 0x000000681d00720c */ /* 0x000fe40003f86270 */
[C---:B------:R-:W-:Y:S02]  /*08e0*/  IADD3 R31, R6.reuse, 0x80, RZ ;  /* 0x00000080061f7810 */ /* 0x040fe40007ffe0ff */
[----:B------:R-:W-:Y:S02]  /*08f0*/  IADD3 R29, R6, 0x60, RZ ;  /* 0x00000060061d7810 */ /* 0x000fe40007ffe0ff */
[----:B------:R-:W-:-:S02]  /*0900*/  LEA.HI.SX32 R13, R13, R6, 0x1b ;  /* 0x000000060d0d7211 */ /* 0x000fc400078fdaff */
[----:B------:R-:W-:Y:S02]  /*0910*/  LEA.HI.SX32 R15, R15, R6, 0x1b ;  /* 0x000000060f0f7211 */ /* 0x000fe400078fdaff */
[----:B------:R-:W-:Y:S02]  /*0920*/  ISETP.GE.AND P5, PT, R35, R104, PT ;  /* 0x000000682300720c */ /* 0x000fe40003fa6270 */
[-C--:B------:R-:W-:Y:S02]  /*0930*/  LEA.HI.SX32 R31, R31, R6.reuse, 0x1b ;  /* 0x000000061f1f7211 */ /* 0x080fe400078fdaff */
[C---:B------:R-:W-:Y:S02]  /*0940*/  IADD3 R35, R6.reuse, 0xa0, RZ ;  /* 0x000000a006237810 */ /* 0x040fe40007ffe0ff */
[----:B------:R-:W-:Y:S02]  /*0950*/  LEA.HI.SX32 R14, R29, R6, 0x1b ;  /* 0x000000061d0e7211 */ /* 0x000fe400078fdaff */
[----:B------:R-:W-:-:S02]  /*0960*/  IADD3 R29, R6, 0xc0, RZ ;  /* 0x000000c0061d7810 */ /* 0x000fc40007ffe0ff */
[----:B------:R-:W-:Y:S02]  /*0970*/  LEA.HI.SX32 R16, R35, R6, 0x1b ;  /* 0x0000000623107211 */ /* 0x000fe400078fdaff */
[----:B------:R-:W-:Y:S02]  /*0980*/  ISETP.GE.AND P3, PT, R39, R104, PT ;  /* 0x000000682700720c */ /* 0x000fe40003f66270 */
[C---:B------:R-:W-:Y:S02]  /*0990*/  IADD3 R35, R6.reuse, 0x100, RZ ;  /* 0x0000010006237810 */ /* 0x040fe40007ffe0ff */
[----:B------:R-:W-:Y:S02]  /*09a0*/  LEA.HI.SX32 R29, R29, R6, 0x1b ;  /* 0x000000061d1d7211 */ /* 0x000fe400078fdaff */
[----:B------:R-:W-:Y:S02]  /*09b0*/  IADD3 R39, R6, 0x120, RZ ;  /* 0x0000012006277810 */ /* 0x000fe40007ffe0ff */
[----:B------:R-:W-:-:S02]  /*09c0*/  LEA R14, R14, UR5, 0x1 ;  /* 0x000000050e0e7c11 */ /* 0x000fc4000f8e08ff */
[----:B------:R-:W-:Y:S02]  /*09d0*/  LEA R16, R16, UR5, 0x1 ;  /* 0x0000000510107c11 */ /* 0x000fe4000f8e08ff */
[-C--:B------:R-:W-:Y:S02]  /*09e0*/  LEA.HI.SX32 R35, R35, R6.reuse, 0x1b ;  /* 0x0000000623237211 */ /* 0x080fe400078fdaff */
[----:B------:R-:W-:Y:S02]  /*09f0*/  LEA.HI.SX32 R39, R39, R6, 0x1b ;  /* 0x0000000627277211 */ /* 0x000fe400078fdaff */
[----:B------:R-:W-:Y:S02]  /*0a00*/  IADD3 R41, R6, 0x140, RZ ;  /* 0x0000014006297810 */ /* 0x000fe40007ffe0ff */
[----:B------:R-:W-:Y:S02]  /*0a10*/  PRMT R77, RZ, 0x7610, R77 ;  /* 0x00007610ff4d7816 */ /* 0x000fe4000000004d */
[----:B------:R-:W-:-:S02]  /*0a20*/  PRMT R32, RZ, 0x7610, R32 ;  /* 0x00007610ff207816 */ /* 0x000fc40000000020 */
[----:B------:R-:W-:Y:S02]  /*0a30*/  PRMT R34, RZ, 0x7610, R34 ;  /* 0x00007610ff227816 */ /* 0x000fe40000000022 */
[----:B------:R-:W-:Y:S02]  /*0a40*/  PRMT R36, RZ, 0x7610, R36 ;  /* 0x00007610ff247816 */ /* 0x000fe40000000024 */
[----:B------:R-:W-:Y:S02]  /*0a50*/  PRMT R38, RZ, 0x7610, R38 ;  /* 0x00007610ff267816 */ /* 0x000fe40000000026 */
[----:B------:R-:W-:Y:S02]  /*0a60*/  PRMT R40, RZ, 0x7610, R40 ;  /* 0x00007610ff287816 */ /* 0x000fe40000000028 */
[----:B------:R-:W-:Y:S01]  /*0a70*/  PRMT R42, RZ, 0x7610, R42 ;  /* 0x00007610ff2a7816 */ /* 0x000fe2000000002a */
[----:B--2---:R0:W-:Y:S02]  /*0a80*/  STS.U16 [R11], R12 ;  /* 0x0000000c0b007388 */ /* 0x0041e40000000400 */
[----:B0-----:R-:W-:-:S02]  /*0a90*/  LEA R12, R13, UR5, 0x1 ;  /* 0x000000050d0c7c11 */ /* 0x001fc4000f8e08ff */
        /* <DEDUP_REMOVED lines=185> */
.L_x_1401:
[----:B------:R-:W-:Y:S05]  /*1630*/  BSYNC B0 ;  /* 0x0000000000007941 */ /* 0x000fea0003800000 */
.L_x_1400:
        /* <DEDUP_REMOVED lines=36> */
.L_x_1403:
[----:B------:R-:W-:Y:S05]  /*1880*/  BSYNC B0 ;  /* 0x0000000000007941 */ /* 0x000fea0003800000 */
.L_x_1402:
        /* <DEDUP_REMOVED lines=38> */
.L_x_1405:
[----:B------:R-:W-:Y:S05]  /*1af0*/  BSYNC B0 ;  /* 0x0000000000007941 */ /* 0x000fea0003800000 */
.L_x_1404:
        /* <DEDUP_REMOVED lines=36> */
.L_x_1407:
[----:B------:R-:W-:Y:S05]  /*1d40*/  BSYNC B0 ;  /* 0x0000000000007941 */ /* 0x000fea0003800000 */
.L_x_1406:
        /* <DEDUP_REMOVED lines=38> */
.L_x_1409:
[----:B------:R-:W-:Y:S05]  /*1fb0*/  BSYNC B0 ;  /* 0x0000000000007941 */ /* 0x000fea0003800000 */
.L_x_1408:
        /* <DEDUP_REMOVED lines=36> */
.L_x_1411:
[----:B------:R-:W-:Y:S05]  /*2200*/  BSYNC B0 ;  /* 0x0000000000007941 */ /* 0x000fea0003800000 */
.L_x_1410:
        /* <DEDUP_REMOVED lines=38> */
.L_x_1413:
[----:B------:R-:W-:Y:S05]  /*2470*/  BSYNC B0 ;  /* 0x0000000000007941 */ /* 0x000fea0003800000 */
.L_x_1412:
        /* <DEDUP_REMOVED lines=37> */
.L_x_1415:
[----:B------:R-:W-:Y:S05]  /*26d0*/  BSYNC B0 ;  /* 0x0000000000007941 */ /* 0x000fea0003800000 */
.L_x_1414:
        /* <DEDUP_REMOVED lines=42> */
.L_x_1417:
[----:B------:R-:W-:Y:S05]  /*2980*/  BSYNC B0 ;  /* 0x0000000000007941 */ /* 0x000fea0003800000 */
.L_x_1416:
        /* <DEDUP_REMOVED lines=40> */
.L_x_1419:
[----:B------:R-:W-:Y:S05]  /*2c10*/  BSYNC B0 ;  /* 0x0000000000007941 */ /* 0x000fea0003800000 */
.L_x_1418:
        /* <DEDUP_REMOVED lines=46> */
.L_x_1421:
[----:B------:R-:W-:Y:S05]  /*2f00*/  BSYNC B0 ;  /* 0x0000000000007941 */ /* 0x000fea0003800000 */
.L_x_1420:
        /* <DEDUP_REMOVED lines=33> */
.L_x_1423:
[----:B------:R-:W-:Y:S05]  /*3120*/  BSYNC B0 ;  /* 0x0000000000007941 */ /* 0x000fea0003800000 */
.L_x_1422:
        /* <DEDUP_REMOVED lines=33> */
.L_x_1425:
[----:B------:R-:W-:Y:S05]  /*3340*/  BSYNC B0 ;  /* 0x0000000000007941 */ /* 0x000fea0003800000 */
.L_x_1424:
        /* <DEDUP_REMOVED lines=33> */
.L_x_1427:
[----:B------:R-:W-:Y:S05]  /*3560*/  BSYNC B0 ;  /* 0x0000000000007941 */ /* 0x000fea0003800000 */
.L_x_1426:
        /* <DEDUP_REMOVED lines=33> */
.L_x_1429:
[----:B------:R-:W-:Y:S05]  /*3780*/  BSYNC B0 ;  /* 0x0000000000007941 */ /* 0x000fea0003800000 */
.L_x_1428:
        /* <DEDUP_REMOVED lines=33> */
.L_x_1431:
[----:B------:R-:W-:Y:S05]  /*39a0*/  BSYNC B0 ;  /* 0x0000000000007941 */ /* 0x000fea0003800000 */
.L_x_1430:
        /* <DEDUP_REMOVED lines=35> */
.L_x_1435:
        /* <DEDUP_REMOVED lines=12> */
[----:B------:R-:W-:Y:S01]  /*3ca0*/  UIMAD UR5, UR4, -0x200, UR28 ;  /* 0xfffffe00040578a4 */ /* 0x000fe2000f8e021c */
[----:B------:R-:W-:Y:S01]  /*3cb0*/  FMUL.FTZ R139, R43, R42 ;  /* 0x0000002a2b8b7220 */ /* 0x000fe20000410000 */
[----:B------:R-:W-:Y:S01]  /*3cc0*/  FMUL.FTZ R149, R41, R40 ;  /* 0x0000002829957220 */ /* 0x000fe20000410000 */
[----:B------:R-:W4:Y:S01]  /*3cd0*/  S2R R102, SR_TID.X ;  /* 0x0000000000667919 */ /* 0x000f220000002100 */
        /* <DEDUP_REMOVED lines=8> */
[----:B------:R-:W-:-:S04]  /*3d60*/  IMAD R153, R3, UR20, RZ ;  /* 0x0000001403997c24 */ /* 0x000fc8000f8e02ff */
[----:B------:R-:W-:Y:S02]  /*3d70*/  IMAD R153, R0, UR21, R153 ;  /* 0x0000001500997c24 */ /* 0x000fe4000f8e0299 */
        /* <DEDUP_REMOVED lines=30> */
[----:B------:R5:W-:Y:S01]  /*3f60*/  MUFU.EX2 R120, R48 ;  /* 0x0000003000787308 */ /* 0x000be20000000800 */
[----:B---3--:R-:W-:-:S04]  /*3f70*/  FMUL.FTZ R50, R49, R42 ;  /* 0x0000002a31327220 */ /* 0x008fc80000410000 */
[----:B------:R-:W-:Y:S01]  /*3f80*/  FMUL.RZ R56, R50, 0.15915493667125701904 ;  /* 0x3e22f98332387820 */ /* 0x000fe2000040c000 */
[C---:B------:R-:W-:Y:S02]  /*3f90*/  FMUL.FTZ R50, R49.reuse, R44 ;  /* 0x0000002c31327220 */ /* 0x040fe40000410000 */
[----:B------:R-:W-:Y:S01]  /*3fa0*/  MUFU.SIN R111, R52 ;  /* 0x00000034006f7308 */ /* 0x000fe20000000400 */
[----:B-----5:R-:W-:Y:S01]  /*3fb0*/  FMUL.FTZ R48, R49, R46 ;  /* 0x0000002e31307220 */ /* 0x020fe20000410000 */
        /* <DEDUP_REMOVED lines=8> */
[----:B---3--:R-:W-:-:S07]  /*4040*/  FMUL.FTZ R56, R51, R46 ;  /* 0x0000002e33387220 */ /* 0x008fce0000410000 */
[----:B------:R-:W-:Y:S01]  /*4050*/  MUFU.SIN R118, R54 ;  /* 0x0000003600767308 */ /* 0x000fe20000000400 */
[----:B-----5:R-:W-:-:S07]  /*4060*/  FMUL.FTZ R52, R51, R42 ;  /* 0x0000002a33347220 */ /* 0x020fce0000410000 */
[----:B------:R-:W-:Y:S08]  /*4070*/  MUFU.COS R58, R54 ;  /* 0x00000036003a7308 */ /* 0x000ff00000000000 */
[----:B------:R-:W3:Y:S08]  /*4080*/  MUFU.SIN R121, R55 ;  /* 0x0000003700797308 */ /* 0x000ef00000000400 */
[----:B------:R-:W5:Y:S08]  /*4090*/  MUFU.COS R123, R55 ;  /* 0x00000037007b7308 */ /* 0x000f700000000000 */
[----:B------:R-:W0:Y:S01]  /*40a0*/  MUFU.EX2 R54, R52 ;  /* 0x0000003400367308 */ /* 0x000e220000000800 */
[----:B---3--:R-:W-:-:S07]  /*40b0*/  FMUL.FTZ R121, R120, R121 ;  /* 0x0000007978797220 */ /* 0x008fce0000410000 */
[----:B------:R-:W-:Y:S01]  /*40c0*/  MUFU.SIN R55, R59 ;  /* 0x0000003b00377308 */ /* 0x000fe20000000400 */
[----:B-----5:R-:W-:Y:S01]  /*40d0*/  FMUL.FTZ R123, R120, R123 ;  /* 0x0000007b787b7220 */ /* 0x020fe20000410000 */
[----:B------:R-:W-:-:S04]  /*40e0*/  FMUL.FTZ R120, R49, R64 ;  /* 0x0000004031787220 */ /* 0x000fc80000410000 */
[----:B------:R-:W-:Y:S02]  /*40f0*/  FMUL.RZ R120, R120, 0.15915493667125701904 ;  /* 0x3e22f98378787820 */ /* 0x000fe4000040c000 */
[----:B------:R4:W-:Y:S01]  /*4100*/  MUFU.COS R57, R59 ;  /* 0x0000003b00397308 */ /* 0x0009e20000000000 */
[C---:B0-----:R-:W-:Y:S01]  /*4110*/  FMUL.FTZ R143, R54.reuse, R125 ;  /* 0x0000007d368f7220 */ /* 0x041fe20000410000 */
[----:B------:R-:W-:-:S06]  /*4120*/  FMUL.FTZ R127, R54, R127 ;  /* 0x0000007f367f7220 */ /* 0x000fcc0000410000 */
[----:B------:R-:W-:Y:S01]  /*4130*/  MUFU.SIN R129, R105 ;  /* 0x0000006900817308 */ /* 0x000fe20000000400 */
[----:B----4-:R-:W-:-:S04]  /*4140*/  SHF.L.U32 R59, R102, 0x4, RZ ;  /* 0x00000004663b7819 */ /* 0x010fc800000006ff */
[C---:B------:R-:W-:Y:S02]  /*4150*/  IADD3 R91, R59.reuse, 0xf, RZ ;  /* 0x0000000f3b5b7810 */ /* 0x040fe40007ffe0ff */
[----:B------:R-:W-:Y:S01]  /*4160*/  IADD3 R93, R59, 0xe, RZ ;  /* 0x0000000e3b5d7810 */ /* 0x000fe20007ffe0ff */
[----:B------:R0:W-:Y:S01]  /*4170*/  MUFU.COS R131, R105 ;  /* 0x0000006900837308 */ /* 0x0001e20000000000 */
[-C--:B------:R-:W-:Y:S02]  /*4180*/  ISETP.GE.U32.AND P0, PT, R91, R104.reuse, PT ;  /* 0x000000685b00720c */ /* 0x080fe40003f06070 */
[----:B------:R-:W-:Y:S02]  /*4190*/  IADD3 R91, R59, 0xb, RZ ;  /* 0x0000000b3b5b7810 */ /* 0x000fe40007ffe0ff */
[-C--:B------:R-:W-:Y:S02]  /*41a0*/  ISETP.GE.U32.AND P1, PT, R93, R104.reuse, PT ;  /* 0x000000685d00720c */ /* 0x080fe40003f26070 */
[----:B------:R-:W-:Y:S01]  /*41b0*/  ISETP.GE.U32.AND P4, PT, R91, R104, PT ;  /* 0x000000685b00720c */ /* 0x000fe20003f86070 */
[----:B------:R-:W3:Y:S01]  /*41c0*/  MUFU.EX2 R56, R56 ;  /* 0x0000003800387308 */ /* 0x000ee20000000800 */
[----:B0-----:R-:W-:Y:S01]  /*41d0*/  IADD3 R105, R59, 0xd, RZ ;  /* 0x0000000d3b697810 */ /* 0x001fe20007ffe0ff */
[----:B------:R-:W-:Y:S01]  /*41e0*/  FMUL.FTZ R91, R49, R62 ;  /* 0x0000003e315b7220 */ /* 0x000fe20000410000 */
[----:B------:R-:W-:-:S02]  /*41f0*/  IADD3 R93, R59, 0x9, RZ ;  /* 0x000000093b5d7810 */ /* 0x000fc40007ffe0ff */
[-C--:B------:R-:W-:Y:S02]  /*4200*/  ISETP.GE.U32.AND P2, PT, R105, R104.reuse, PT ;  /* 0x000000686900720c */ /* 0x080fe40003f46070 */
[C---:B------:R-:W-:Y:S01]  /*4210*/  IADD3 R105, R59.reuse, 0x7, RZ ;  /* 0x000000073b697810 */ /* 0x040fe20007ffe0ff */
[----:B------:R-:W0:Y:S01]  /*4220*/  MUFU.EX2 R117, R117 ;  /* 0x0000007500757308 */ /* 0x000e220000000800 */
[----:B------:R-:W-:Y:S02]  /*4230*/  IADD3 R119, R59, 0xc, RZ ;  /* 0x0000000c3b777810 */ /* 0x000fe40007ffe0ff */
[----:B------:R-:W-:Y:S01]  /*4240*/  ISETP.GE.U32.AND P5, PT, R105, R104, PT ;  /* 0x000000686900720c */ /* 0x000fe20003fa6070 */
[----:B------:R-:W-:Y:S01]  /*4250*/  FMUL.FTZ R105, R47, R46 ;  /* 0x0000002e2f697220 */ /* 0x000fe20000410000 */
[-C--:B------:R-:W-:Y:S02]  /*4260*/  ISETP.GE.U32.AND P6, PT, R93, R104.reuse, PT ;  /* 0x000000685d00720c */ /* 0x080fe40003fc6070 */
[----:B------:R-:W-:Y:S01]  /*4270*/  ISETP.GE.U32.AND P3, PT, R119, R104, PT ;  /* 0x000000687700720c */ /* 0x000fe20003f66070 */
[----:B------:R-:W4:Y:S01]  /*4280*/  MUFU.EX2 R116, R116 ;  /* 0x0000007400747308 */ /* 0x000f220000000800 */
[C---:B---3--:R-:W-:Y:S01]  /*4290*/  FMUL.FTZ R124, R56.reuse, R131 ;  /* 0x00000083387c7220 */ /* 0x048fe20000410000 */
[----:B------:R-:W-:Y:S01]  /*42a0*/  FMUL.FTZ R125, R56, R129 ;  /* 0x00000081387d7220 */ /* 0x000fe20000410000 */
[----:B------:R-:W-:Y:S01]  /*42b0*/  FMUL.FTZ R119, R51, R60 ;  /* 0x0000003c33777220 */ /* 0x000fe20000410000 */
[----:B------:R-:W-:-:S02]  /*42c0*/  FSEL R105, R105, RZ, !P6 ;  /* 0x000000ff69697208 */ /* 0x000fc40007000000 */
[----:B------:R-:W-:Y:S02]  /*42d0*/  FSEL R124, R124, 1, !P6 ;  /* 0x3f8000007c7c7808 */ /* 0x000fe40007000000 */
[----:B------:R-:W3:Y:S01]  /*42e0*/  MUFU.EX2 R112, R112 ;  /* 0x0000007000707308 */ /* 0x000ee20000000800 */
[----:B------:R-:W-:Y:S01]  /*42f0*/  FSEL R125, R125, RZ, !P6 ;  /* 0x000000ff7d7d7208 */ /* 0x000fe20007000000 */
[----:B0-----:R-:W-:Y:S01]  /*4300*/  FMUL.FTZ R118, R117, R118 ;  /* 0x0000007675767220 */ /* 0x001fe20000410000 */
[----:B------:R-:W-:Y:S01]  /*4310*/  FSEL R143, R143, RZ, !P5 ;  /* 0x000000ff8f8f7208 */ /* 0x000fe20006800000 */
[----:B------:R-:W-:Y:S01]  /*4320*/  FMUL.FTZ R134, R117, R58 ;  /* 0x0000003a75867220 */ /* 0x000fe20000410000 */
[----:B------:R-:W-:Y:S02]  /*4330*/  FSEL R138, R127, 1, !P5 ;  /* 0x3f8000007f8a7808 */ /* 0x000fe40006800000 */
[----:B------:R-:W-:Y:S01]  /*4340*/  FSEL R139, R139, RZ, !P5 ;  /* 0x000000ff8b8b7208 */ /* 0x000fe20006800000 */
[----:B------:R-:W0:Y:S01]  /*4350*/  MUFU.EX2 R107, R107 ;  /* 0x0000006b006b7308 */ /* 0x000e220000000800 */
[C---:B------:R-:W-:Y:S01]  /*4360*/  IADD3 R117, R59.reuse, 0x3, RZ ;  /* 0x000000033b757810 */ /* 0x040fe20007ffe0ff */
[C---:B----4-:R-:W-:Y:S01]  /*4370*/  FMUL.FTZ R133, R116.reuse, R115 ;  /* 0x0000007374857220 */ /* 0x050fe20000410000 */
[----:B------:R-:W-:Y:S01]  /*4380*/  FMUL.FTZ R132, R116, R114 ;  /* 0x0000007274847220 */ /* 0x000fe20000410000 */
[----:B------:R-:W-:-:S04]  /*4390*/  IADD3 R115, R59, 0x2, RZ ;  /* 0x000000023b737810 */ /* 0x000fc80007ffe0ff */
[----:B------:R-:W-:Y:S01]  /*43a0*/  MUFU.SIN R48, R122 ;  /* 0x0000007a00307308 */ /* 0x000fe20000000400 */
[C---:B---3--:R-:W-:Y:S01]  /*43b0*/  FMUL.FTZ R130, R112.reuse, R113 ;  /* 0x0000007170827220 */ /* 0x048fe20000410000 */
[----:B------:R-:W-:Y:S01]  /*43c0*/  FMUL.FTZ R131, R112, R111 ;  /* 0x0000006f70837220 */ /* 0x000fe20000410000 */
[----:B------:R-:W-:Y:S01]  /*43d0*/  FMUL.FTZ R112, R49, R66 ;  /* 0x0000004231707220 */ /* 0x000fe20000410000 */
[----:B------:R-:W-:-:S04]  /*43e0*/  IADD3 R113, R59, 0x1, RZ ;  /* 0x000000013b717810 */ /* 0x000fc80007ffe0ff */
[----:B------:R3:W-:Y:S01]  /*43f0*/  MUFU.COS R52, R122 ;  /* 0x0000007a00347308 */ /* 0x0007e20000000000 */
[C---:B0-----:R-:W-:Y:S01]  /*4400*/  FMUL.FTZ R106, R107.reuse, R106 ;  /* 0x0000006a6b6a7220 */ /* 0x041fe20000410000 */
[----:B------:R-:W-:Y:S01]  /*4410*/  FMUL.FTZ R94, R107, R94 ;  /* 0x0000005e6b5e7220 */ /* 0x000fe20000410000 */
[----:B------:R-:W-:-:S05]  /*4420*/  FMUL.FTZ R107, R51, R66 ;  /* 0x00000042336b7220 */ /* 0x000fca0000410000 */
[----:B------:R-:W0:Y:S01]  /*4430*/  MUFU.EX2 R95, R95 ;  /* 0x0000005f005f7308 */ /* 0x000e220000000800 */
[----:B---3--:R-:W-:Y:S01]  /*4440*/  FMUL.RZ R122, R91, 0.15915493667125701904 ;  /* 0x3e22f9835b7a7820 */ /* 0x008fe2000040c000 */
        /* <DEDUP_REMOVED lines=10> */
[----:B---3--:R-:W-:Y:S01]  /*44f0*/  IADD3 R119, R59, 0x4, RZ ;  /* 0x000000043b777810 */ /* 0x008fe20007ffe0ff */
[C---:B0-----:R-:W-:Y:S01]  /*4500*/  FMUL.FTZ R108, R95.reuse, R108 ;  /* 0x0000006c5f6c7220 */ /* 0x041fe20000410000 */
[----:B------:R-:W-:Y:S01]  /*4510*/  FSEL R135, R118, RZ, !P5 ;  /* 0x000000ff76877208 */ /* 0x000fe20006800000 */
[----:B------:R-:W-:Y:S01]  /*4520*/  FMUL.FTZ R92, R95, R92 ;  /* 0x0000005c5f5c7220 */ /* 0x000fe20000410000 */
[----:B------:R-:W-:Y:S01]  /*4530*/  ISETP.GE.U32.AND P6, PT, R119, R104, PT ;  /* 0x000000687700720c */ /* 0x000fe20003fc6070 */
[----:B------:R-:W-:Y:S01]  /*4540*/  FMUL.FTZ R119, R61, R60 ;  /* 0x0000003c3d777220 */ /* 0x000fe20000410000 */
[----:B------:R-:W-:Y:S01]  /*4550*/  FSEL R134, R134, 1, !P5 ;  /* 0x3f80000086867808 */ /* 0x000fe20006800000 */
[----:B------:R-:W0:Y:S01]  /*4560*/  MUFU.EX2 R109, R109 ;  /* 0x0000006d006d7308 */ /* 0x000e220000000800 */
        /* <DEDUP_REMOVED lines=17> */
[----:B0-----:R-:W-:Y:S01]  /*4680*/  FMUL.FTZ R90, R109, R90 ;  /* 0x0000005a6d5a7220 */ /* 0x001fe20000410000 */
[----:B------:R-:W-:Y:S01]  /*4690*/  ISETP.GE.U32.AND P5, PT, R113, R104, PT ;  /* 0x000000687100720c */ /* 0x000fe20003fa6070 */
[----:B------:R-:W-:Y:S01]  /*46a0*/  FMUL.FTZ R110, R109, R110 ;  /* 0x0000006e6d6e7220 */ /* 0x000fe20000410000 */
[----:B------:R-:W-:-:S02]  /*46b0*/  FSEL R129, R92, RZ, !P6 ;  /* 0x000000ff5c817208 */ /* 0x000fc40007000000 */
[----:B------:R-:W-:Y:S01]  /*46c0*/  FSEL R128, R108, 1, !P6 ;  /* 0x3f8000006c807808 */ /* 0x000fe20007000000 */
[----:B------:R-:W0:Y:S01]  /*46d0*/  MUFU.EX2 R107, R107 ;  /* 0x0000006b006b7308 */ /* 0x000e220000000800 */
        /* <DEDUP_REMOVED lines=18> */
[----:B0-----:R-:W-:Y:S01]  /*4800*/  FMUL.FTZ R113, R107, R116 ;  /* 0x000000746b717220 */ /* 0x001fe20000410000 */
[-C--:B------:R-:W-:Y:S01]  /*4810*/  ISETP.GE.U32.AND P6, PT, R59, R104.reuse, PT ;  /* 0x000000683b00720c */ /* 0x080fe20003fc6070 */
[----:B------:R-:W-:Y:S01]  /*4820*/  FMUL.FTZ R59, R126, R127 ;  /* 0x0000007f7e3b7220 */ /* 0x000fe20000410000 */
[----:B------:R-:W0:Y:S01]  /*4830*/  MUFU.EX2 R91, R91 ;  /* 0x0000005b005b7308 */ /* 0x000e220000000800 */
        /* <DEDUP_REMOVED lines=17> */
[C---:B0-----:R-:W-:Y:S01]  /*4950*/  FMUL.FTZ R56, R91.reuse, R56 ;  /* 0x000000385b387220 */ /* 0x041fe20000410000 */
        /* <DEDUP_REMOVED lines=55> */
[----:B0-----:R-:W-:Y:S01]  /*4cd0*/  FSEL R120, R56, 1, !P4 ;  /* 0x3f80000038787808 */ /* 0x001fe20006000000 */
        /* <DEDUP_REMOVED lines=45> */
[----:B------:R-:W0:Y:S01]  /*4fb0*/  MUFU.EX2 R48, R48 ;  /* 0x0000003000307308 */ /* 0x000e220000000800 */
        /* <DEDUP_REMOVED lines=16> */
[----:B0-----:R-:W-:Y:S01]  /*50c0*/  FMUL.FTZ R107, R48, R107 ;  /* 0x0000006b306b7220 */ /* 0x001fe20000410000 */
        /* <DEDUP_REMOVED lines=54> */
[----:B------:R-:W0:Y:S01]  /*5430*/  SHFL.UP PT, R57, R52, 0x1, RZ ;  /* 0x0420000034397989 */ /* 0x000e2200000e00ff */
        /* <DEDUP_REMOVED lines=16> */
[----:B0-----:R-:W-:-:S04]  /*5540*/  FMUL.FTZ R95, R56, R57 ;  /* 0x00000039385f7220 */ /* 0x001fc80000410000 */
        /* <DEDUP_REMOVED lines=15> */
[----:B------:R-:W0:Y:S01]  /*5640*/  SHFL.UP PT, R57, R55, 0x2, RZ ;  /* 0x0440000037397989 */ /* 0x000e2200000e00ff */
        /* <DEDUP_REMOVED lines=11> */
[----:B------:R-:W1:Y:S01]  /*5700*/  S2UR UR6, SR_CgaCtaId ;  /* 0x00000000000679c3 */ /* 0x000e620000008800 */
[----:B------:R-:W-:Y:S01]  /*5710*/  ISETP.NE.AND P2, PT, R6, 0x1f, PT ;  /* 0x0000001f0600780c */ /* 0x000fe20003f45270 */
[----:B0-----:R-:W-:Y:S01]  /*5720*/  FMUL.FTZ R48, R56, R57 ;  /* 0x0000003938307220 */ /* 0x001fe20000410000 */
        /* <DEDUP_REMOVED lines=11> */
[----:B------:R-:W0:Y:S01]  /*57e0*/  @!P2 S2R R154, SR_CgaCtaId ;  /* 0x00000000009aa919 */ /* 0x000e220000008800 */
[----:B------:R-:W-:Y:S01]  /*57f0*/  @P0 FFMA.FTZ R52, R52, R49, -R48 ;  /* 0x0000003134340223 */ /* 0x000fe20000010830 */
[----:B------:R-:W-:Y:S01]  /*5800*/  @!P2 MOV R153, 0x400 ;  /* 0x000004000099a802 */ /* 0x000fe20000000f00 */
[----:B------:R-:W3:Y:S01]  /*5810*/  SHFL.UP PT, R51, R55, 0x4, RZ ;  /* 0x0480000037337989 */ /* 0x000ee200000e00ff */
[----:B------:R-:W-:Y:S01]  /*5820*/  FSEL R53, R56, R53, !P0 ;  /* 0x0000003538357208 */ /* 0x000fe20004000000 */
[----:B-1----:R-:W-:Y:S01]  /*5830*/  ULEA UR5, UR6, UR5, 0x18 ;  /* 0x0000000506057291 */ /* 0x002fe2000f8ec03f */
[----:B------:R-:W-:Y:S01]  /*5840*/  ISETP.GE.AND P0, PT, R6, 0x4, PT ;  /* 0x000000040600780c */ /* 0x000fe20003f06270 */
[----:B------:R-:W1:Y:S04]  /*5850*/  SHFL.UP PT, R50, R54, 0x4, RZ ;  /* 0x0480000036327989 */ /* 0x000e6800000e00ff */
[----:B------:R-:W4:Y:S04]  /*5860*/  SHFL.UP PT, R48, R52, 0x4, RZ ;  /* 0x0480000034307989 */ /* 0x000f2800000e00ff */
[----:B------:R-:W5:Y:S01]  /*5870*/  SHFL.UP PT, R49, R53, 0x4, RZ ;  /* 0x0480000035317989 */ /* 0x000f6200000e00ff */
[C---:B---3--:R-:W-:Y:S01]  /*5880*/  FMUL.FTZ R57, R53.reuse, R51 ;  /* 0x0000003335397220 */ /* 0x048fe20000410000 */
[----:B-1----:R-:W-:-:S03]  /*5890*/  FMUL.FTZ R56, R53, R50 ;  /* 0x0000003235387220 */ /* 0x002fc60000410000 */
[----:B------:R-:W-:Y:S01]  /*58a0*/  FFMA.FTZ R57, R52, R50, -R57 ;  /* 0x0000003234397223 */ /* 0x000fe20000010839 */
[----:B0-----:R-:W-:Y:S01]  /*58b0*/  @!P2 LEA R157, R154, R153, 0x18 ;  /* 0x000000999a9da211 */ /* 0x001fe200078ec0ff */
        /* <DEDUP_REMOVED lines=12> */
[----:B------:R-:W-:-:S03]  /*5980*/  ISETP.EQ.OR P0, PT, RZ, UR4, P0 ;  /* 0x00000004ff007c0c */ /* 0x000fc60008702670 */
        /* <DEDUP_REMOVED lines=136> */
[----:B------:R-:W-:-:S04]  /*6210*/  IMAD R52, R53, R100, RZ ;  /* 0x0000006435347224 */ /* 0x000fc800078e02ff */
[----:B------:R-:W-:Y:S02]  /*6220*/  IMAD R53, R52, R101, RZ ;  /* 0x0000006534357224 */ /* 0x000fe400078e02ff */
[----:B------:R-:W-:-:S03]  /*6230*/  IMAD R52, R101, UR4, R103 ;  /* 0x0000000465347c24 */ /* 0x000fc6000f8e0267 */
[----:B------:R-:W-:Y:S02]  /*6240*/  SHF.R.S32.HI R59, RZ, 0x1f, R53 ;  /* 0x0000001fff3b7819 */ /* 0x000fe40000011435 */
[----:B------:R-:W-:-:S04]  /*6250*/  IADD3 R53, P0, R52, R53, RZ ;  /* 0x0000003534357210 */ /* 0x000fc80007f1e0ff */
[----:B------:R-:W-:Y:S02]  /*6260*/  LEA.HI.X.SX32 R56, R52, R59, 0x1, P0 ;  /* 0x0000003b34387211 */ /* 0x000fe400000f0eff */
[----:B------:R-:W-:-:S04]  /*6270*/  LEA R52, P0, R53, R88, 0x4 ;  /* 0x0000005835347211 */ /* 0x000fc800078020ff */
[----:B------:R-:W-:-:S05]  /*6280*/  LEA.HI.X R53, R53, R89, R56, 0x4, P0 ;  /* 0x0000005935357211 */ /* 0x000fca00000f2438 */
[----:B------:R1:W-:Y:S04]  /*6290*/  STG.E.128 desc[UR8][R52.64], R48 ;  /* 0x0000003034007986 */ /* 0x0003e8000c101d08 */
.L_x_1434:
[----:B------:R-:W-:Y:S05]  /*62a0*/  BSYNC B0 ;  /* 0x0000000000007941 */ /* 0x000fea0003800000 */
.L_x_1433:
        /* <DEDUP_REMOVED lines=88> */
.L_x_1432:
        /* <DEDUP_REMOVED lines=24> */
[----:B0-----:R-:W-:Y:S02]  /*69b0*/  PRMT R31, R28, 0x7632, R31 ;  /* 0x000076321c1f7816 */ /* 0x001fe4000000001f */
[----:B------:R-:W-:Y:S01]  /*69c0*/  F2FP.F16.F32.PACK_AB R28, R97, R96 ;  /* 0x00000060611c723e */ /* 0x000fe200000000ff */
[----:B------:R0:W-:Y:S01]  /*69d0*/  STS.U16 [R27+0x6], R33 ;  /* 0x000006211b007388 */ /* 0x0001e20000000400 */
[----:B-1----:R-:W-:-:S03]  /*69e0*/  F2FP.F16.F32.PACK_AB R30, R83, R82 ;  /* 0x00000052531e723e */ /* 0x002fc600000000ff */
[----:B------:R1:W-:Y:S01]  /*69f0*/  STS.U16 [R27+0x8], R34 ;  /* 0x000008221b007388 */ /* 0x0003e20000000400 */
[----:B--2---:R-:W-:-:S03]  /*6a00*/  PRMT R32, R30, 0x7632, R32 ;  /* 0x000076321e207816 */ /* 0x004fc60000000020 */
        /* <DEDUP_REMOVED lines=8> */
[----:B------:R-:W-:Y:S04]  /*6a90*/  STS.U16 [R27+0x16], R32 ;  /* 0x000016201b007388 */ /* 0x000fe80000000400 */
[----:B------:R1:W-:Y:S01]  /*6aa0*/  STS.U16 [R27+0x18], R28 ;  /* 0x0000181c1b007388 */ /* 0x0003e20000000400 */
[----:B0-----:R-:W-:-:S03]  /*6ab0*/  IMAD.WIDE.U32 R30, R5, UR6, RZ ;  /* 0x00000006051e7c25 */ /* 0x001fc6000f8e00ff */
[----:B------:R-:W-:Y:S04]  /*6ac0*/  STS.U16 [R27+0x1a], R33 ;  /* 0x00001a211b007388 */ /* 0x000fe80000000400 */
[----:B------:R0:W-:Y:S01]  /*6ad0*/  STS.U16 [R27+0x1c], R29 ;  /* 0x00001c1d1b007388 */ /* 0x0001e20000000400 */
[----:B-1----:R-:W-:-:S03]  /*6ae0*/  IMAD R28, R8, UR6, RZ ;  /* 0x00000006081c7c24 */ /* 0x002fc6000f8e02ff */
[----:B------:R-:W-:Y:S01]  /*6af0*/  STS.U16 [R27+0x1e], R34 ;  /* 0x00001e221b007388 */ /* 0x000fe20000000400 */
[----:B------:R-:W-:-:S03]  /*6b00*/  NOP ;  /* 0x0000000000007918 */ /* 0x000fc60000000000 */
[----:B------:R-:W-:Y:S01]  /*6b10*/  LDS.U16 R37, [R11] ;  /* 0x000000000b257984 */ /* 0x000fe20000000400 */
[----:B------:R-:W-:Y:S01]  /*6b20*/  IMAD R35, R5, UR7, R28 ;  /* 0x0000000705237c24 */ /* 0x000fe2000f8e021c */
[----:B------:R-:W-:Y:S02]  /*6b30*/  IADD3 R28, P2, R9, UR12, RZ ;  /* 0x0000000c091c7c10 */ /* 0x000fe4000ff5e0ff */
[----:B------:R-:W-:Y:S02]  /*6b40*/  LDS.U16 R53, [R12+0x40] ;  /* 0x000040000c357984 */ /* 0x000fe40000000400 */
[----:B------:R-:W-:Y:S02]  /*6b50*/  IADD3 R39, R31, R35, RZ ;  /* 0x000000231f277210 */ /* 0x000fe40007ffe0ff */
[----:B------:R-:W-:Y:S01]  /*6b60*/  LDS.U16 R55, [R13+0x80] ;  /* 0x000080000d377984 */ /* 0x000fe20000000400 */
[----:B0-----:R-:W-:-:S03]  /*6b70*/  IADD3.X R29, R10, UR13, RZ, P2, !PT ;  /* 0x0000000d0a1d7c10 */ /* 0x001fc600097fe4ff */
        /* <DEDUP_REMOVED lines=29> */
.L_x_1437:
[----:B------:R-:W-:Y:S05]  /*6d50*/  BSYNC B0 ;  /* 0x0000000000007941 */ /* 0x000fea0003800000 */
.L_x_1436:
[----:B------:R-:W-:Y:S01]  /*6d60*/  MOV R31, R39 ;  /* 0x00000027001f7202 */ /* 0x000fe20000000f00 */
[----:B------:R-:W-:Y:S01]  /*6d70*/  ULDC.64 UR10, c[0x0][0x2b8] ;  /* 0x0000ae00000a7ab9 */ /* 0x000fe20000000a00 */
[----:B0-----:R-:W-:Y:S01]  /*6d80*/  LOP3.LUT R35, R9, 0x20, RZ, 0xfc, !PT ;  /* 0x0000002009237812 */ /* 0x001fe200078efcff */
[----:B------:R-:W-:Y:S01]  /*6d90*/  IMAD R33, R3, UR10, RZ ;  /* 0x0000000a03217c24 */ /* 0x000fe2000f8e02ff */
[----:B------:R-:W-:Y:S01]  /*6da0*/  ULDC.64 UR6, c[0x0][0x308] ;  /* 0x0000c20000067ab9 */ /* 0x000fe20000000a00 */
[C---:B------:R-:W-:Y:S01]  /*6db0*/  IMAD.WIDE.U32 R30, R0.reuse, UR10, R30 ;  /* 0x0000000a001e7c25 */ /* 0x040fe2000f8e001e */
[C---:B------:R-:W-:Y:S02]  /*6dc0*/  LOP3.LUT R37, R9.reuse, 0x40, RZ, 0xfc, !PT ;  /* 0x0000004009257812 */ /* 0x040fe400078efcff */
[----:B------:R-:W-:Y:S01]  /*6dd0*/  LOP3.LUT R45, R9, 0xc0, RZ, 0xfc, !PT ;  /* 0x000000c0092d7812 */ /* 0x000fe200078efcff */
[----:B------:R-:W-:Y:S01]  /*6de0*/  IMAD R39, R0, UR11, R33 ;  /* 0x0000000b00277c24 */ /* 0x000fe2000f8e0221 */
[----:B------:R-:W-:-:S02]  /*6df0*/  IADD3 R32, P1, R30, UR12, RZ ;  /* 0x0000000c1e207c10 */ /* 0x000fc4000ff3e0ff */
[----:B------:R-:W-:Y:S02]  /*6e00*/  LEA R33, P2, R9, UR6, 0x1 ;  /* 0x0000000609217c11 */ /* 0x000fe4000f8408ff */
[----:B------:R-:W-:Y:S02]  /*6e10*/  IADD3.X R31, R39, UR13, R31, P1, !PT ;  /* 0x0000000d271f7c10 */ /* 0x000fe40008ffe41f */
[----:B------:R-:W-:Y:S02]  /*6e20*/  ISETP.GE.AND P1, PT, R35, R36, PT ;  /* 0x000000242300720c */ /* 0x000fe40003f26270 */
[C---:B------:R-:W-:Y:S01]  /*6e30*/  LEA.HI.X R34, R9.reuse, UR7, R10, 0x1, P2 ;  /* 0x0000000709227c11 */ /* 0x040fe200090f0c0a */
[----:B------:R-:W-:Y:S01]  /*6e40*/  ULDC.64 UR6, c[0x0][0x2a0] ;  /* 0x0000a80000067ab9 */ /* 0x000fe20000000a00 */
[----:B------:R-:W-:Y:S02]  /*6e50*/  LEA R30, P3, R32, R33, 0x1 ;  /* 0x00000021201e7211 */ /* 0x000fe400078608ff */
[----:B------:R-:W-:-:S02]  /*6e60*/  LOP3.LUT R39, R9, 0x60, RZ, 0xfc, !PT ;  /* 0x0000006009277812 */ /* 0x000fc400078efcff */
[----:B------:R-:W-:Y:S01]  /*6e70*/  LEA.HI.X R31, R32, R34, R31, 0x1, P3 ;  /* 0x00000022201f7211 */ /* 0x000fe200018f0c1f */
[----:B------:R-:W-:Y:S01]  /*6e80*/  IMAD R34, R8, UR6, RZ ;  /* 0x0000000608227c24 */ /* 0x000fe2000f8e02ff */
[----:B------:R-:W-:Y:S01]  /*6e90*/  LOP3.LUT R41, R9, 0x80, RZ, 0xfc, !PT ;  /* 0x0000008009297812 */ /* 0x000fe200078efcff */
[----:B------:R-:W-:Y:S01]  /*6ea0*/  IMAD.WIDE.U32 R32, R5, UR6, RZ ;  /* 0x0000000605207c25 */ /* 0x000fe2000f8e00ff */
        /* <DEDUP_REMOVED lines=9> */
[----:B------:R-:W-:Y:S02]  /*6f40*/  LOP3.LUT R49, R9, 0x100, RZ, 0xfc, !PT ;  /* 0x0000010009317812 */ /* 0x000fe400078efcff */
[-C--:B------:R-:W-:Y:S01]  /*6f50*/  ISETP.GE.AND P5, PT, R43, R36.reuse, PT ;  /* 0x000000242b00720c */ /* 0x080fe20003fa6270 */
[----:B------:R2:W-:Y:S01]  /*6f60*/  @!P1 STG.E.U16 desc[UR8][R30.64+0xc0], R57 ;  /* 0x0000c0391e009986 */ /* 0x0005e2000c101508 */
[----:B------:R-:W-:-:S02]  /*6f70*/  ISETP.GE.AND P1, PT, R51, R36, PT ;  /* 0x000000243300720c */ /* 0x000fc40003f26270 */
[----:B0-----:R-:W-:Y:S01]  /*6f80*/  LOP3.LUT R53, R9, 0x140, RZ, 0xfc, !PT ;  /* 0x0000014009357812 */ /* 0x001fe200078efcff */
[----:B------:R-:W-:Y:S01]  /*6f90*/  @!P4 STG.E.U16 desc[UR8][R30.64+0x180], R63 ;  /* 0x0001803f1e00c986 */ /* 0x000fe2000c101508 */
[-C--:B------:R-:W-:Y:S02]  /*6fa0*/  ISETP.GE.AND P3, PT, R47, R36.reuse, PT ;  /* 0x000000242f00720c */ /* 0x080fe40003f66270 */
[-C--:B------:R-:W-:Y:S01]  /*6fb0*/  ISETP.GE.AND P2, PT, R49, R36.reuse, PT ;  /* 0x000000243100720c */ /* 0x080fe20003f46270 */
[----:B------:R0:W-:Y:S01]  /*6fc0*/  @!P6 STG.E.U16 desc[UR8][R30.64+0x100], R59 ;  /* 0x0001003b1e00e986 */ /* 0x0001e2000c101508 */
[----:B------:R-:W-:Y:S02]  /*6fd0*/  ISETP.GE.AND P4, PT, R53, R36, PT ;  /* 0x000000243500720c */ /* 0x000fe40003f86270 */
[C---:B------:R-:W-:Y:S01]  /*6fe0*/  ISETP.GE.AND P6, PT, R9.reuse, R104, PT ;  /* 0x000000680900720c */ /* 0x040fe20003fc6270 */
[----:B------:R3:W-:Y:S01]  /*6ff0*/  @!P5 STG.E.U16 desc[UR8][R30.64+0x140], R61 ;  /* 0x0001403d1e00d986 */ /* 0x0007e2000c101508 */
[----:B-1----:R-:W-:-:S02]  /*7000*/  LOP3.LUT R55, R9, 0x160, RZ, 0xfc, !PT ;  /* 0x0000016009377812 */ /* 0x002fc400078efcff */
[----:B------:R-:W-:Y:S01]  /*7010*/  MOV R64, UR12 ;  /* 0x0000000c00407c02 */ /* 0x000fe20008000f00 */
[----:B------:R-:W-:Y:S01]  /*7020*/  @!P1 STG.E.U16 desc[UR8][R30.64+0x240], R71 ;  /* 0x000240471e009986 */ /* 0x000fe2000c101508 */
[-C--:B------:R-:W-:Y:S02]  /*7030*/  ISETP.GE.AND P1, PT, R55, R36.reuse, PT ;  /* 0x000000243700720c */ /* 0x080fe40003f26270 */
[----:B------:R-:W-:Y:S01]  /*7040*/  MOV R65, UR13 ;  /* 0x0000000d00417c02 */ /* 0x000fe20008000f00 */
[----:B------:R1:W-:Y:S01]  /*7050*/  @!P3 STG.E.U16 desc[UR8][R30.64+0x1c0], R67 ;  /* 0x0001c0431e00b986 */ /* 0x0003e2000c101508 */
[C---:B--2---:R-:W-:Y:S02]  /*7060*/  LOP3.LUT R57, R9.reuse, 0x180, RZ, 0xfc, !PT ;  /* 0x0000018009397812 */ /* 0x044fe400078efcff */
[C---:B0-----:R-:W-:Y:S01]  /*7070*/  LOP3.LUT R59, R9.reuse, 0x1a0, RZ, 0xfc, !PT ;  /* 0x000001a0093b7812 */ /* 0x041fe200078efcff */
[----:B------:R0:W-:Y:S01]  /*7080*/  @!P2 STG.E.U16 desc[UR8][R30.64+0x200], R69 ;  /* 0x000200451e00a986 */ /* 0x0001e2000c101508 */
[----:B---3--:R-:W-:Y:S01]  /*7090*/  LOP3.LUT R61, R9, 0x1c0, RZ, 0xfc, !PT ;  /* 0x000001c0093d7812 */ /* 0x008fe200078efcff */
[----:B------:R-:W-:Y:S01]  /*70a0*/  @!P6 IMAD.WIDE.U32 R64, R5, UR6, R64 ;  /* 0x000000060540ec25 */ /* 0x000fe2000f8e0040 */
[----:B------:R-:W-:Y:S01]  /*70b0*/  LOP3.LUT R63, R9, 0x1e0, RZ, 0xfc, !PT ;  /* 0x000001e0093f7812 */ /* 0x000fe200078efcff */
[----:B------:R-:W-:Y:S01]  /*70c0*/  @!P4 STG.E.U16 desc[UR8][R30.64+0x280], R89 ;  /* 0x000280591e00c986 */ /* 0x000fe2000c101508 */
[----:B------:R-:W-:-:S02]  /*70d0*/  ISETP.GE.AND P2, PT, R57, R36, PT ;  /* 0x000000243900720c */ /* 0x000fc40003f46270 */
[-C--:B------:R-:W-:Y:S01]  /*70e0*/  ISETP.GE.AND P3, PT, R59, R36.reuse, PT ;  /* 0x000000243b00720c */ /* 0x080fe20003f66270 */
[----:B-1----:R-:W-:Y:S01]  /*70f0*/  IMAD R67, R5, UR7, R34 ;  /* 0x0000000705437c24 */ /* 0x002fe2000f8e0222 */
[-C--:B------:R-:W-:Y:S01]  /*7100*/  ISETP.GE.AND P5, PT, R61, R36.reuse, PT ;  /* 0x000000243d00720c */ /* 0x080fe20003fa6270 */
[----:B------:R-:W-:Y:S01]  /*7110*/  @!P1 STG.E.U16 desc[UR8][R30.64+0x2c0], R91 ;  /* 0x0002c05b1e009986 */ /* 0x000fe2000c101508 */
[----:B------:R-:W-:Y:S01]  /*7120*/  ISETP.GE.AND P4, PT, R63, R36, PT ;  /* 0x000000243f00720c */ /* 0x000fe20003f86270 */
[----:B------:R-:W-:Y:S01]  /*7130*/  ULDC.64 UR6, c[0x0][0x2a8] ;  /* 0x0000aa0000067ab9 */ /* 0x000fe20000000a00 */
[----:B------:R-:W-:Y:S02]  /*7140*/  @!P6 IADD3 R65, R67, R65, RZ ;  /* 0x000000414341e210 */ /* 0x000fe40007ffe0ff */
[----:B------:R-:W-:Y:S01]  /*7150*/  IADD3 R67, R33, R67, RZ ;  /* 0x0000004321437210 */ /* 0x000fe20007ffe0ff */
[----:B------:R-:W-:Y:S01]  /*7160*/  IMAD R33, R3, UR6, RZ ;  /* 0x0000000603217c24 */ /* 0x000fe2000f8e02ff */
[----:B------:R-:W-:Y:S01]  /*7170*/  IADD3 R36, P1, R9, 0x20, RZ ;  /* 0x0000002009247810 */ /* 0x000fe20007f3e0ff */
[----:B------:R-:W-:Y:S01]  /*7180*/  @!P2 STG.E.U16 desc[UR8][R30.64+0x300], R93 ;  /* 0x0003005d1e00a986 */ /* 0x000fe2000c101508 */
[----:B------:R-:W-:Y:S01]  /*7190*/  MOV R66, R32 ;  /* 0x0000002000427202 */ /* 0x000fe20000000f00 */
[C---:B------:R-:W-:Y:S01]  /*71a0*/  IMAD R71, R0.reuse, UR7, R33 ;  /* 0x0000000700477c24 */ /* 0x040fe2000f8e0221 */
[----:B0-----:R-:W-:Y:S01]  /*71b0*/  IADD3.X R69, RZ, R10, RZ, P1, !PT ;  /* 0x0000000aff457210 */ /* 0x001fe20000ffe4ff */
[----:B------:R-:W-:Y:S01]  /*71c0*/  @!P3 STG.E.U16 desc[UR8][R30.64+0x340], R95 ;  /* 0x0003405f1e00b986 */ /* 0x000fe2000c101508 */
[----:B------:R-:W-:-:S02]  /*71d0*/  @!P6 IMAD.WIDE.U32 R32, R0, UR6, R64 ;  /* 0x000000060020ec25 */ /* 0x000fc4000f8e0040 */
[----:B------:R-:W-:Y:S01]  /*71e0*/  SHF.L.U64.HI R34, R36, 0x1, R69 ;  /* 0x0000000124227819 */ /* 0x000fe20000010245 */
[----:B------:R-:W-:Y:S01]  /*71f0*/  @!P5 STG.E.U16 desc[UR8][R30.64+0x380], R101 ;  /* 0x000380651e00d986 */ /* 0x000fe2000c101508 */
[----:B------:R-:W-:Y:S01]  /*7200*/  IMAD.WIDE.U32 R64, R0, UR6, R66 ;  /* 0x0000000600407c25 */ /* 0x000fe2000f8e0042 */
[----:B------:R-:W-:Y:S01]  /*7210*/  SHF.L.U32 R36, R36, 0x1, RZ ;  /* 0x0000000124247819 */ /* 0x000fe200000006ff */
[----:B------:R-:W-:Y:S01]  /*7220*/  ULDC.64 UR6, c[0x0][0x318] ;  /* 0x0000c60000067ab9 */ /* 0x000fe20000000a00 */
[----:B------:R0:W-:Y:S01]  /*7230*/  @!P4 STG.E.U16 desc[UR8][R30.64+0x3c0], R103 ;  /* 0x0003c0671e00c986 */ /* 0x0001e2000c101508 */
        /* <DEDUP_REMOVED lines=33> */
[----:B------:R-:W-:Y:S01]  /*7450*/  PRMT R44, RZ, 0x7610, R44 ;  /* 0x00007610ff2c7816 */ /* 0x000fe2000000002c */
[----:B------:R-:W5:Y:S01]  /*7460*/  @!P1 LDG.E.U16 R30, desc[UR8][R32.64+0xc0] ;  /* 0x0000c008201e9981 */ /* 0x000f62000c1e1500 */
[----:B0-----:R-:W-:Y:S02]  /*7470*/  PRMT R65, RZ, 0x7610, R65 ;  /* 0x00007610ff417816 */ /* 0x001fe40000000041 */
        /* <DEDUP_REMOVED lines=22> */
[----:B------:R-:W5:Y:S04]  /*75e0*/  @!P2 LDG.E.U16 R93, desc[UR8][R32.64+0x380] ;  /* 0x00038008205da981 */ /* 0x000f68000c1e1500 */
[----:B--2---:R-:W-:Y:S04]  /*75f0*/  STS.U16 [R11], R38 ;  /* 0x000000260b007388 */ /* 0x004fe80000000400 */
[----:B---3--:R-:W-:Y:S04]  /*7600*/  STS.U16 [R12+0x40], R67 ;  /* 0x000040430c007388 */ /* 0x008fe80000000400 */
[----:B----4-:R-:W-:Y:S04]  /*7610*/  STS.U16 [R13+0x80], R40 ;  /* 0x000080280d007388 */ /* 0x010fe80000000400 */
        /* <DEDUP_REMOVED lines=21> */
[----:B------:R-:W-:Y:S01]  /*7770*/  LDS.U16 R44, [R27+0x16] ;  /* 0x000016001b2c7984 */ /* 0x000fe20000000400 */
[----:B0-----:R-:W-:-:S03]  /*7780*/  HADD2.F32 R46, -RZ, R30.H0_H0 ;  /* 0x2000001eff2e7230 */ /* 0x001fc60000004100 */
[----:B------:R-:W0:Y:S01]  /*7790*/  LDS.U16 R30, [R27+0xe] ;  /* 0x00000e001b1e7984 */ /* 0x000e220000000400 */
[----:B-1----:R-:W-:-:S03]  /*77a0*/  HADD2.F32 R66, -RZ, R40.H0_H0 ;  /* 0x20000028ff427230 */ /* 0x002fc60000004100 */
[----:B------:R-:W1:Y:S01]  /*77b0*/  LDS.U16 R40, [R27+0x1a] ;  /* 0x00001a001b287984 */ /* 0x000e620000000400 */
[----:B--2---:R-:W-:-:S03]  /*77c0*/  HADD2.F32 R62, -RZ, R38.H0_H0 ;  /* 0x20000026ff3e7230 */ /* 0x004fc60000004100 */
[----:B------:R-:W2:Y:S01]  /*77d0*/  LDS.U16 R38, [R27+0x18] ;  /* 0x000018001b267984 */ /* 0x000ea20000000400 */
[----:B---3--:R-:W-:-:S03]  /*77e0*/  HADD2.F32 R50, -RZ, R31.H0_H0 ;  /* 0x2000001fff327230 */ /* 0x008fc60000004100 */
[----:B------:R-:W3:Y:S01]  /*77f0*/  LDS.U16 R31, [R27+0x10] ;  /* 0x000010001b1f7984 */ /* 0x000ee20000000400 */
[----:B----4-:R-:W-:-:S03]  /*7800*/  HADD2.F32 R54, -RZ, R32.H0_H0 ;  /* 0x20000020ff367230 */ /* 0x010fc60000004100 */
[----:B------:R-:W4:Y:S01]  /*7810*/  LDS.U16 R32, [R27+0x12] ;  /* 0x000012001b207984 */ /* 0x000f220000000400 */
[----:B-----5:R-:W-:-:S03]  /*7820*/  HADD2.F32 R58, -RZ, R33.H0_H0 ;  /* 0x20000021ff3a7230 */ /* 0x020fc60000004100 */
[----:B------:R-:W5:Y:S01]  /*7830*/  LDS.U16 R33, [R27+0x14] ;  /* 0x000014001b217984 */ /* 0x000f620000000400 */
[----:B------:R-:W-:-:S03]  /*7840*/  HADD2.F32 R67, -RZ, R42.H0_H0 ;  /* 0x2000002aff437230 */ /* 0x000fc60000004100 */
[----:B------:R-:W5:Y:S01]  /*7850*/  LDS.U16 R42, [R27+0x1c] ;  /* 0x00001c001b2a7984 */ /* 0x000f620000000400 */
[----:B0-----:R-:W-:-:S03]  /*7860*/  HADD2.F32 R69, -RZ, R30.H0_H0 ;  /* 0x2000001eff457230 */ /* 0x001fc60000004100 */
[----:B------:R-:W0:Y:S01]  /*7870*/  LDS.U16 R30, [R27+0x1e] ;  /* 0x00001e001b1e7984 */ /* 0x000e220000000400 */
[----:B------:R-:W-:-:S06]  /*7880*/  FMUL.FTZ R52, R50, -1.4426950216293334961 ;  /* 0xbfb8aa3b32347820 */ /* 0x000fcc0000410000 */
[----:B------:R-:W5:Y:S01]  /*7890*/  MUFU.EX2 R52, R52 ;  /* 0x0000003400347308 */ /* 0x000f620000000800 */
[----:B-1----:R-:W-:Y:S02]  /*78a0*/  HADD2.F32 R91, -RZ, R40.H0_H0 ;  /* 0x20000028ff5b7230 */ /* 0x002fe40000004100 */
[----:B------:R-:W-:Y:S01]  /*78b0*/  FMUL.FTZ R48, R46, -1.4426950216293334961 ;  /* 0xbfb8aa3b2e307820 */ /* 0x000fe20000410000 */
[----:B------:R-:W-:Y:S01]  /*78c0*/  FMUL.FTZ R56, R54, -1.4426950216293334961 ;  /* 0xbfb8aa3b36387820 */ /* 0x000fe20000410000 */
[----:B------:R-:W-:Y:S01]  /*78d0*/  FMUL.FTZ R60, R58, -1.4426950216293334961 ;  /* 0xbfb8aa3b3a3c7820 */ /* 0x000fe20000410000 */
[----:B------:R-:W-:Y:S01]  /*78e0*/  FMUL.FTZ R64, R62, -1.4426950216293334961 ;  /* 0xbfb8aa3b3e407820 */ /* 0x000fe20000410000 */
[----:B------:R-:W-:Y:S01]  /*78f0*/  FMUL.FTZ R65, R66, -1.4426950216293334961 ;  /* 0xbfb8aa3b42417820 */ /* 0x000fe20000410000 */
[----:B--2---:R-:W-:Y:S02]  /*7900*/  HADD2.F32 R38, -RZ, R38.H0_H0 ;  /* 0x20000026ff267230 */ /* 0x004fe40000004100 */
[----:B------:R-:W-:Y:S01]  /*7910*/  FMUL.FTZ R68, R67, -1.4426950216293334961 ;  /* 0xbfb8aa3b43447820 */ /* 0x000fe20000410000 */
[----:B---3--:R-:W-:-:S02]  /*7920*/  HADD2.F32 R71, -RZ, R31.H0_H0 ;  /* 0x2000001fff477230 */ /* 0x008fc40000004100 */
[----:B------:R-:W-:Y:S01]  /*7930*/  FMUL.FTZ R70, R69, -1.4426950216293334961 ;  /* 0xbfb8aa3b45467820 */ /* 0x000fe20000410000 */
[----:B----4-:R-:W-:Y:S02]  /*7940*/  HADD2.F32 R32, -RZ, R32.H0_H0 ;  /* 0x20000020ff207230 */ /* 0x010fe40000004100 */
[----:B-----5:R-:W-:Y:S02]  /*7950*/  HADD2.F32 R89, -RZ, R33.H0_H0 ;  /* 0x20000021ff597230 */ /* 0x020fe40000004100 */
[----:B------:R-:W-:Y:S02]  /*7960*/  HADD2.F32 R44, -RZ, R44.H0_H0 ;  /* 0x2000002cff2c7230 */ /* 0x000fe40000004100 */
[----:B------:R-:W-:Y:S01]  /*7970*/  FMUL.FTZ R92, R91, -1.4426950216293334961 ;  /* 0xbfb8aa3b5b5c7820 */ /* 0x000fe20000410000 */
[----:B------:R-:W-:Y:S02]  /*7980*/  HADD2.F32 R42, -RZ, R42.H0_H0 ;  /* 0x2000002aff2a7230 */ /* 0x000fe40000004100 */
[----:B------:R-:W-:Y:S01]  /*7990*/  FMUL.FTZ R40, R38, -1.4426950216293334961 ;  /* 0xbfb8aa3b26287820 */ /* 0x000fe20000410000 */
[----:B------:R-:W1:Y:S01]  /*79a0*/  MUFU.EX2 R48, R48 ;  /* 0x0000003000307308 */ /* 0x000e620000000800 */
[----:B------:R-:W-:Y:S01]  /*79b0*/  FMUL.FTZ R31, R71, -1.4426950216293334961 ;  /* 0xbfb8aa3b471f7820 */ /* 0x000fe20000410000 */
[----:B------:R-:W-:Y:S01]  /*79c0*/  FMUL.FTZ R88, R32, -1.4426950216293334961 ;  /* 0xbfb8aa3b20587820 */ /* 0x000fe20000410000 */
[----:B------:R-:W-:Y:S01]  /*79d0*/  FMUL.FTZ R33, R89, -1.4426950216293334961 ;  /* 0xbfb8aa3b59217820 */ /* 0x000fe20000410000 */
[----:B------:R-:W-:Y:S01]  /*79e0*/  FMUL.FTZ R90, R44, -1.4426950216293334961 ;  /* 0xbfb8aa3b2c5a7820 */ /* 0x000fe20000410000 */
[----:B------:R-:W-:Y:S01]  /*79f0*/  FADD.FTZ R52, R52, 1 ;  /* 0x3f80000034347421 */ /* 0x000fe20000010000 */
[----:B0-----:R-:W-:-:S02]  /*7a00*/  HADD2.F32 R94, -RZ, R30.H0_H0 ;  /* 0x2000001eff5e7230 */ /* 0x001fc40000004100 */
[----:B------:R-:W0:Y:S03]  /*7a10*/  MUFU.EX2 R56, R56 ;  /* 0x0000003800387308 */ /* 0x000e260000000800 */
[----:B------:R-:W-:Y:S01]  /*7a20*/  FMUL.FTZ R95, R94, -1.4426950216293334961 ;  /* 0xbfb8aa3b5e5f7820 */ /* 0x000fe20000410000 */
[----:B------:R-:W-:-:S04]  /*7a30*/  FMUL.FTZ R30, R42, -1.4426950216293334961 ;  /* 0xbfb8aa3b2a1e7820 */ /* 0x000fc80000410000 */
[----:B------:R-:W2:Y:S08]  /*7a40*/  MUFU.EX2 R60, R60 ;  /* 0x0000003c003c7308 */ /* 0x000eb00000000800 */
[----:B------:R-:W3:Y:S08]  /*7a50*/  MUFU.EX2 R64, R64 ;  /* 0x0000004000407308 */ /* 0x000ef00000000800 */
[----:B------:R-:W4:Y:S08]  /*7a60*/  MUFU.EX2 R65, R65 ;  /* 0x0000004100417308 */ /* 0x000f300000000800 */
[----:B------:R-:W5:Y:S08]  /*7a70*/  MUFU.EX2 R68, R68 ;  /* 0x0000004400447308 */ /* 0x000f700000000800 */
[----:B------:R-:W5:Y:S08]  /*7a80*/  MUFU.EX2 R70, R70 ;  /* 0x0000004600467308 */ /* 0x000f700000000800 */
[----:B------:R-:W5:Y:S08]  /*7a90*/  MUFU.EX2 R92, R92 ;  /* 0x0000005c005c7308 */ /* 0x000f700000000800 */
[----:B------:R-:W5:Y:S08]  /*7aa0*/  MUFU.EX2 R95, R95 ;  /* 0x0000005f005f7308 */ /* 0x000f700000000800 */
[----:B------:R-:W5:Y:S08]  /*7ab0*/  MUFU.EX2 R40, R40 ;  /* 0x0000002800287308 */ /* 0x000f700000000800 */
[----:B------:R-:W5:Y:S08]  /*7ac0*/  MUFU.RCP R103, R52 ;  /* 0x0000003400677308 */ /* 0x000f700000001000 */
[----:B------:R-:W5:Y:S08]  /*7ad0*/  MUFU.EX2 R31, R31 ;  /* 0x0000001f001f7308 */ /* 0x000f700000000800 */
[----:B------:R-:W5:Y:S08]  /*7ae0*/  MUFU.EX2 R88, R88 ;  /* 0x0000005800587308 */ /* 0x000f700000000800 */
[----:B------:R-:W5:Y:S08]  /*7af0*/  MUFU.EX2 R33, R33 ;  /* 0x0000002100217308 */ /* 0x000f700000000800 */
[----:B------:R-:W5:Y:S08]  /*7b00*/  MUFU.EX2 R90, R90 ;  /* 0x0000005a005a7308 */ /* 0x000f700000000800 */
[----:B------:R5:W5:Y:S01]  /*7b10*/  MUFU.EX2 R93, R30 ;  /* 0x0000001e005d7308 */ /* 0x000b620000000800 */
[----:B-1----:R-:W-:Y:S01]  /*7b20*/  FADD.FTZ R48, R48, 1 ;  /* 0x3f80000030307421 */ /* 0x002fe20000010000 */
[----:B0-----:R-:W-:Y:S01]  /*7b30*/  FADD.FTZ R56, R56, 1 ;  /* 0x3f80000038387421 */ /* 0x001fe20000010000 */
[----:B--2---:R-:W-:Y:S01]  /*7b40*/  FADD.FTZ R60, R60, 1 ;  /* 0x3f8000003c3c7421 */ /* 0x004fe20000010000 */
[----:B---3--:R-:W-:Y:S01]  /*7b50*/  FADD.FTZ R64, R64, 1 ;  /* 0x3f80000040407421 */ /* 0x008fe20000010000 */
[----:B----4-:R-:W-:Y:S01]  /*7b60*/  FADD.FTZ R65, R65, 1 ;  /* 0x3f80000041417421 */ /* 0x010fe20000010000 */
[----:B-----5:R-:W-:Y:S01]  /*7b70*/  FADD.FTZ R68, R68, 1 ;  /* 0x3f80000044447421 */ /* 0x020fe20000010000 */
[----:B------:R-:W-:Y:S01]  /*7b80*/  FADD.FTZ R70, R70, 1 ;  /* 0x3f80000046467421 */ /* 0x000fe20000010000 */
[----:B------:R-:W0:Y:S01]  /*7b90*/  MUFU.RCP R101, R48 ;  /* 0x0000003000657308 */ /* 0x000e220000001000 */
[----:B------:R-:W-:Y:S01]  /*7ba0*/  FADD.FTZ R92, R92, 1 ;  /* 0x3f8000005c5c7421 */ /* 0x000fe20000010000 */
[----:B------:R-:W-:Y:S01]  /*7bb0*/  FADD.FTZ R95, R95, 1 ;  /* 0x3f8000005f5f7421 */ /* 0x000fe20000010000 */
[----:B------:R-:W-:Y:S01]  /*7bc0*/  FADD.FTZ R40, R40, 1 ;  /* 0x3f80000028287421 */ /* 0x000fe20000010000 */
[----:B------:R-:W-:Y:S01]  /*7bd0*/  FMUL.FTZ R50, R50, R103 ;  /* 0x0000006732327220 */ /* 0x000fe20000410000 */
[----:B------:R-:W-:Y:S01]  /*7be0*/  FADD.FTZ R30, R31, 1 ;  /* 0x3f8000001f1e7421 */ /* 0x000fe20000010000 */
[----:B------:R-:W-:-:S02]  /*7bf0*/  FADD.FTZ R88, R88, 1 ;  /* 0x3f80000058587421 */ /* 0x000fc40000010000 */
[----:B------:R-:W1:Y:S01]  /*7c00*/  MUFU.RCP R105, R56 ;  /* 0x0000003800697308 */ /* 0x000e620000001000 */
[----:B------:R-:W-:Y:S01]  /*7c10*/  FADD.FTZ R33, R33, 1 ;  /* 0x3f80000021217421 */ /* 0x000fe20000010000 */
[----:B------:R-:W-:Y:S01]  /*7c20*/  FADD.FTZ R90, R90, 1 ;  /* 0x3f8000005a5a7421 */ /* 0x000fe20000010000 */
[----:B------:R-:W-:-:S05]  /*7c30*/  FADD.FTZ R93, R93, 1 ;  /* 0x3f8000005d5d7421 */ /* 0x000fca0000010000 */
[----:B------:R-:W2:Y:S01]  /*7c40*/  MUFU.RCP R107, R60 ;  /* 0x0000003c006b7308 */ /* 0x000ea20000001000 */
[----:B------:R-:W-:-:S07]  /*7c50*/  FMUL.FTZ R50, R50, R73 ;  /* 0x0000004932327220 */ /* 0x000fce0000410000 */
[----:B------:R-:W3:Y:S08]  /*7c60*/  MUFU.RCP R109, R64 ;  /* 0x00000040006d7308 */ /* 0x000ef00000001000 */
[----:B------:R-:W4:Y:S08]  /*7c70*/  MUFU.RCP R111, R65 ;  /* 0x00000041006f7308 */ /* 0x000f300000001000 */
[----:B------:R-:W5:Y:S08]  /*7c80*/  MUFU.RCP R68, R68 ;  /* 0x0000004400447308 */ /* 0x000f700000001000 */
[----:B------:R-:W5:Y:S08]  /*7c90*/  MUFU.RCP R70, R70 ;  /* 0x0000004600467308 */ /* 0x000f700000001000 */
[----:B------:R-:W5:Y:S08]  /*7ca0*/  MUFU.RCP R117, R40 ;  /* 0x0000002800757308 */ /* 0x000f700000001000 */
[----:B------:R-:W5:Y:S08]  /*7cb0*/  MUFU.RCP R48, R30 ;  /* 0x0000001e00307308 */ /* 0x000f700000001000 */
[----:B------:R-:W5:Y:S08]  /*7cc0*/  MUFU.RCP R113, R88 ;  /* 0x0000005800717308 */ /* 0x000f700000001000 */
[----:B------:R1:W5:Y:S08]  /*7cd0*/  MUFU.RCP R52, R33 ;  /* 0x0000002100347308 */ /* 0x0003700000001000 */
[----:B------:R-:W5:Y:S08]  /*7ce0*/  MUFU.RCP R115, R90 ;  /* 0x0000005a00737308 */ /* 0x000f700000001000 */
[----:B------:R-:W5:Y:S08]  /*7cf0*/  MUFU.RCP R92, R92 ;  /* 0x0000005c005c7308 */ /* 0x000f700000001000 */
[----:B------:R-:W5:Y:S08]  /*7d00*/  MUFU.RCP R73, R93 ;  /* 0x0000005d00497308 */ /* 0x000f700000001000 */
[----:B------:R-:W5:Y:S01]  /*7d10*/  MUFU.RCP R95, R95 ;  /* 0x0000005f005f7308 */ /* 0x000f620000001000 */
[----:B0-----:R-:W-:Y:S01]  /*7d20*/  FMUL.FTZ R31, R46, R101 ;  /* 0x000000652e1f7220 */ /* 0x001fe20000410000 */
[----:B-1----:R-:W-:Y:S01]  /*7d30*/  FMUL.FTZ R33, R54, R105 ;  /* 0x0000006936217220 */ /* 0x002fe20000410000 */
[----:B--2---:R-:W-:Y:S01]  /*7d40*/  FMUL.FTZ R58, R58, R107 ;  /* 0x0000006b3a3a7220 */ /* 0x004fe20000410000 */
[----:B---3--:R-:W-:Y:S01]  /*7d50*/  FMUL.FTZ R65, R62, R109 ;  /* 0x0000006d3e417220 */ /* 0x008fe20000410000 */
[----:B----4-:R-:W-:Y:S01]  /*7d60*/  FMUL.FTZ R66, R66, R111 ;  /* 0x0000006f42427220 */ /* 0x010fe20000410000 */
[----:B------:R-:W-:Y:S01]  /*7d70*/  FMUL.FTZ R31, R31, R72 ;  /* 0x000000481f1f7220 */ /* 0x000fe20000410000 */
[----:B------:R-:W-:Y:S01]  /*7d80*/  FMUL.FTZ R33, R33, R74 ;  /* 0x0000004a21217220 */ /* 0x000fe20000410000 */
[----:B------:R-:W-:Y:S01]  /*7d90*/  FMUL.FTZ R58, R58, R75 ;  /* 0x0000004b3a3a7220 */ /* 0x000fe20000410000 */
[----:B------:R-:W-:Y:S01]  /*7da0*/  BAR.SYNC.DEFER_BLOCKING 0x0 ;  /* 0x0000000000007b1d */ /* 0x000fe20000010000 */
        /* <DEDUP_REMOVED lines=15> */
[----:B------:R-:W-:Y:S01]  /*7ea0*/  FMUL.FTZ R71, R71, R80 ;  /* 0x0000005047477220 */ /* 0x000fe20000410000 */
[----:B------:R-:W-:Y:S01]  /*7eb0*/  F2FP.F16.F32.PACK_AB R33, R58, R33 ;  /* 0x000000213a21723e */ /* 0x000fe200000000ff */
[----:B------:R-:W-:Y:S01]  /*7ec0*/  FMUL.FTZ R32, R32, R81 ;  /* 0x0000005120207220 */ /* 0x000fe20000410000 */
[----:B------:R-:W-:Y:S01]  /*7ed0*/  F2FP.F16.F32.PACK_AB R65, R66, R65 ;  /* 0x000000414241723e */ /* 0x000fe200000000ff */
[----:B------:R-:W-:Y:S01]  /*7ee0*/  FMUL.FTZ R89, R89, R82 ;  /* 0x0000005259597220 */ /* 0x000fe20000410000 */
[----:B------:R-:W-:Y:S01]  /*7ef0*/  FMUL.FTZ R44, R44, R83 ;  /* 0x000000532c2c7220 */ /* 0x000fe20000410000 */
[----:B------:R-:W-:Y:S01]  /*7f00*/  FMUL.FTZ R69, R69, R96 ;  /* 0x0000006045457220 */ /* 0x000fe20000410000 */
[----:B------:R-:W-:Y:S01]  /*7f10*/  FMUL.FTZ R38, R38, R97 ;  /* 0x0000006126267220 */ /* 0x000fe20000410000 */
[----:B------:R-:W-:Y:S01]  /*7f20*/  FMUL.FTZ R73, R73, R98 ;  /* 0x0000006249497220 */ /* 0x000fe20000410000 */
[----:B------:R-:W-:Y:S01]  /*7f30*/  FMUL.FTZ R94, R94, R99 ;  /* 0x000000635e5e7220 */ /* 0x000fe20000410000 */
[----:B------:R-:W-:-:S02]  /*7f40*/  PRMT R40, R31, 0x7632, R40 ;  /* 0x000076321f287816 */ /* 0x000fc40000000028 */
[----:B------:R-:W-:Y:S02]  /*7f50*/  PRMT R42, R33, 0x7632, R42 ;  /* 0x00007632212a7816 */ /* 0x000fe4000000002a */
[----:B------:R-:W-:Y:S02]  /*7f60*/  PRMT R46, R65, 0x7632, R46 ;  /* 0x00007632412e7816 */ /* 0x000fe4000000002e */
[----:B------:R-:W-:Y:S02]  /*7f70*/  F2FP.F16.F32.PACK_AB R30, R30, R67 ;  /* 0x000000431e1e723e */ /* 0x000fe400000000ff */
[----:B------:R-:W-:Y:S02]  /*7f80*/  F2FP.F16.F32.PACK_AB R32, R32, R71 ;  /* 0x000000472020723e */ /* 0x000fe400000000ff */
[----:B------:R-:W-:Y:S02]  /*7f90*/  F2FP.F16.F32.PACK_AB R44, R44, R89 ;  /* 0x000000592c2c723e */ /* 0x000fe400000000ff */
[----:B------:R-:W-:-:S02]  /*7fa0*/  F2FP.F16.F32.PACK_AB R38, R38, R69 ;  /* 0x000000452626723e */ /* 0x000fc400000000ff */
[----:B------:R-:W-:Y:S01]  /*7fb0*/  F2FP.F16.F32.PACK_AB R73, R94, R73 ;  /* 0x000000495e49723e */ /* 0x000fe200000000ff */
[----:B------:R0:W-:Y:S03]  /*7fc0*/  STS.U16 [R27], R31 ;  /* 0x0000001f1b007388 */ /* 0x0001e60000000400 */
[----:B------:R-:W-:Y:S01]  /*7fd0*/  PRMT R48, R73, 0x7632, R48 ;  /* 0x0000763249307816 */ /* 0x000fe20000000030 */
[----:B------:R1:W-:Y:S04]  /*7fe0*/  STS.U16 [R27+0x2], R40 ;  /* 0x000002281b007388 */ /* 0x0003e80000000400 */
[----:B------:R2:W-:Y:S01]  /*7ff0*/  STS.U16 [R27+0x6], R42 ;  /* 0x0000062a1b007388 */ /* 0x0005e20000000400 */
[----:B0-----:R-:W-:-:S03]  /*8000*/  PRMT R31, R30, 0x7632, R31 ;  /* 0x000076321e1f7816 */ /* 0x001fc6000000001f */
[----:B------:R0:W-:Y:S01]  /*8010*/  STS.U16 [R27+0xa], R46 ;  /* 0x00000a2e1b007388 */ /* 0x0001e20000000400 */
[----:B-1----:R-:W-:-:S03]  /*8020*/  PRMT R40, R32, 0x7632, R40 ;  /* 0x0000763220287816 */ /* 0x002fc60000000028 */
[----:B------:R1:W-:Y:S01]  /*8030*/  STS.U16 [R27+0xc], R30 ;  /* 0x00000c1e1b007388 */ /* 0x0003e20000000400 */
[----:B--2---:R-:W-:Y:S02]  /*8040*/  PRMT R42, R44, 0x7632, R42 ;  /* 0x000076322c2a7816 */ /* 0x004fe4000000002a */
[----:B0-----:R-:W-:Y:S02]  /*8050*/  PRMT R46, R38, 0x7632, R46 ;  /* 0x00007632262e7816 */ /* 0x001fe4000000002e */
[----:B-1----:R-:W-:Y:S01]  /*8060*/  PRMT R30, R73, 0x7610, R30 ;  /* 0x00007610491e7816 */ /* 0x002fe2000000001e */
        /* <DEDUP_REMOVED lines=31> */
[----:B0-----:R-:W-:-:S02]  /*8260*/  IMAD R14, R8, UR6, RZ ;  /* 0x00000006080e7c24 */ /* 0x001fc4000f8e02ff */
[C---:B------:R-:W-:Y:S01]  /*8270*/  IMAD.WIDE.U32 R12, R5.reuse, UR6, RZ ;  /* 0x00000006050c7c25 */ /* 0x040fe2000f8e00ff */
[----:B------:R-:W-:Y:S03]  /*8280*/  BSSY B0, `(.L_x_1438) ;  /* 0x0000012000007945 */ /* 0x000fe60003800000 */
[----:B-1----:R-:W-:-:S05]  /*8290*/  IMAD R17, R5, UR7, R14 ;  /* 0x0000000705117c24 */ /* 0x002fca000f8e020e */
[----:B------:R-:W-:Y:S02]  /*82a0*/  IADD3 R81, R13, R17, RZ ;  /* 0x000000110d517210 */ /* 0x000fe40007ffe0ff */
[----:B--2---:R-:W-:-:S13]  /*82b0*/  ISETP.GE.AND P0, PT, R9, R18, PT ;  /* 0x000000120900720c */ /* 0x004fda0003f06270 */
[----:B------:R-:W-:Y:S05]  /*82c0*/  @P0 BRA `(.L_x_1439) ;  /* 0x0000000000340947 */ /* 0x000fea0003800000 */
[----:B------:R-:W-:Y:S01]  /*82d0*/  MOV R14, R28 ;  /* 0x0000001c000e7202 */ /* 0x000fe20000000f00 */
[----:B------:R-:W-:Y:S01]  /*82e0*/  ULDC.64 UR10, c[0x0][0x2c8] ;  /* 0x0000b200000a7ab9 */ /* 0x000fe20000000a00 */
[----:B------:R-:W-:Y:S01]  /*82f0*/  MOV R15, R29 ;  /* 0x0000001d000f7202 */ /* 0x000fe20000000f00 */
[----:B------:R-:W-:Y:S02]  /*8300*/  IMAD R29, R3, UR10, RZ ;  /* 0x0000000a031d7c24 */ /* 0x000fe4000f8e02ff */
[----:B------:R-:W-:-:S04]  /*8310*/  IMAD.WIDE.U32 R14, R5, UR6, R14 ;  /* 0x00000006050e7c25 */ /* 0x000fc8000f8e000e */
[----:B------:R-:W-:Y:S01]  /*8320*/  IMAD R29, R0, UR11, R29 ;  /* 0x0000000b001d7c24 */ /* 0x000fe2000f8e021d */
[----:B------:R-:W-:-:S03]  /*8330*/  IADD3 R15, R17, R15, RZ ;  /* 0x0000000f110f7210 */ /* 0x000fc60007ffe0ff */
[----:B------:R-:W-:Y:S01]  /*8340*/  IMAD.WIDE.U32 R14, R0, UR10, R14 ;  /* 0x0000000a000e7c25 */ /* 0x000fe2000f8e000e */
[----:B------:R-:W-:-:S04]  /*8350*/  ULDC.64 UR10, c[0x0][0x320] ;  /* 0x0000c800000a7ab9 */ /* 0x000fc80000000a00 */
[----:B------:R-:W-:Y:S02]  /*8360*/  IADD3 R15, R15, R29, RZ ;  /* 0x0000001d0f0f7210 */ /* 0x000fe40007ffe0ff */
[----:B------:R-:W-:-:S04]  /*8370*/  LEA R16, P0, R14, UR10, 0x1 ;  /* 0x0000000a0e107c11 */ /* 0x000fc8000f8008ff */
[----:B------:R-:W-:-:S05]  /*8380*/  LEA.HI.X R17, R14, UR11, R15, 0x1, P0 ;  /* 0x0000000b0e117c11 */ /* 0x000fca00080f0c0f */
[----:B------:R0:W-:Y:S04]  /*8390*/  STG.E.U16 desc[UR8][R16.64], R11 ;  /* 0x0000000b10007986 */ /* 0x0001e8000c101508 */
.L_x_1439:
[----:B------:R-:W-:Y:S05]  /*83a0*/  BSYNC B0 ;  /* 0x0000000000007941 */ /* 0x000fea0003800000 */
.L_x_1438:
[----:B------:R-:W-:Y:S01]  /*83b0*/  MOV R13, R81 ;  /* 0x00000051000d7202 */ /* 0x000fe20000000f00 */
[----:B------:R-:W-:Y:S01]  /*83c0*/  ULDC.64 UR6, c[0x0][0x2c8] ;  /* 0x0000b20000067ab9 */ /* 0x000fe20000000a00 */
[----:B------:R-:W-:Y:S01]  /*83d0*/  ULDC.64 UR10, c[0x0][0x320] ;  /* 0x0000c800000a7ab9 */ /* 0x000fe20000000a00 */
[----:B0-----:R-:W-:Y:S01]  /*83e0*/  IMAD R11, R3, UR6, RZ ;  /* 0x00000006030b7c24 */ /* 0x001fe2000f8e02ff */
[-C--:B------:R-:W-:Y:S01]  /*83f0*/  ISETP.GE.AND P3, PT, R35, R18.reuse, PT ;  /* 0x000000122300720c */ /* 0x080fe20003f66270 */
[C---:B------:R-:W-:Y:S01]  /*8400*/  IMAD.WIDE.U32 R12, R0.reuse, UR6, R12 ;  /* 0x00000006000c7c25 */ /* 0x040fe2000f8e000c */
[-C--:B------:R-:W-:Y:S01]  /*8410*/  ISETP.GE.AND P4, PT, R37, R18.reuse, PT ;  /* 0x000000122500720c */ /* 0x080fe20003f86270 */
[----:B------:R-:W-:Y:S01]  /*8420*/  UIADD3 UR4, UR4, 0x1, URZ ;  /* 0x0000000104047890 */ /* 0x000fe2000fffe03f */
        /* <DEDUP_REMOVED lines=9> */
[-C--:B------:R-:W-:Y:S01]  /*84c0*/  ISETP.GE.AND P0, PT, R43, R18.reuse, PT ;  /* 0x000000122b00720c */ /* 0x080fe20003f06270 */
[----:B------:R-:W0:Y:S01]  /*84d0*/  LDC R11, c[0x0][0x224] ;  /* 0x00008900ff0b7b82 */ /* 0x000e220000000800 */
        /* <DEDUP_REMOVED lines=23> */
[----:B0-----:R-:W-:-:S05]  /*8650*/  ISETP.LE.AND P0, PT, R11, UR4, PT ;  /* 0x000000040b007c0c */ /* 0x001fca000bf03270 */
        /* <DEDUP_REMOVED lines=8> */
.L_x_1441:
        /* <DEDUP_REMOVED lines=10> */
.L_x_5193:


//--------------------- .text._Z25selective_scan_fwd_kernelI32Selective_Scan_fwd_kernel_traitsILi32ELi16ELi1ELb0ELb0ELb1ELb0EN3c104HalfENS1_7complexIfEEEEv13SSMParamsBase --------------------------
	.section	.text._Z25selective_scan_fwd_kernelI32Selective_Scan_fwd_kernel_traitsILi32ELi16ELi1ELb0ELb0ELb1ELb0EN3c104HalfENS1_7complexIfEEEEv13SSMParamsBase,"ax",@progbits
	.align	128
        .global         _Z25selective_scan_fwd_kernelI32Selective_Scan_fwd_kernel_traitsILi32ELi16ELi1ELb0ELb0ELb1ELb0EN3c104HalfENS1_7complexIfEEEEv13SSMParamsBase
        .type           _Z25selective_scan_fwd_kernelI32Selective_Scan_fwd_kernel_traitsILi32ELi16ELi1ELb0ELb0ELb1ELb0EN3c104HalfENS1_7complexIfEEEEv13SSMParamsBase,@function
        .size           _Z25selective_scan_fwd_kernelI32Selective_Scan_fwd_kernel_traitsILi32ELi16ELi1ELb0ELb0ELb1ELb0EN3c104HalfENS1_7complexIfEEEEv13SSMParamsBase,(.L_x_5194 - _Z25selective_scan_fwd_kernelI32Selective_Scan_fwd_kernel_traitsILi32ELi16ELi1ELb0ELb0ELb1ELb0EN3c104HalfENS1_7complexIfEEEEv13SSMParamsBase)
        .other          _Z25selective_scan_fwd_kernelI32Selective_Scan_fwd_kernel_traitsILi32ELi16ELi1ELb0ELb0ELb1ELb0EN3c104HalfENS1_7complexIfEEEEv13SSMParamsBase,@"STO_CUDA_ENTRY STV_DEFAULT"
_Z25selective_scan_fwd_kernelI32Selective_Scan_fwd_kernel_traitsILi32ELi16ELi1ELb0ELb0ELb1ELb0EN3c104HalfENS1_7complexIfEEEEv13SSMParamsBase:
.text._Z25selective_scan_fwd_kernelI32Selective_Scan_fwd_kernel_traitsILi32ELi16ELi1ELb0ELb0ELb1ELb0EN3c104HalfENS1_7complexIfEEEEv13SSMParamsBase:
[----:B------:R-:W-:Y:S08]  /*0000*/  LDC R1, c[0x0][0x28] ;  /* 0x00000a00ff017b82 */ /* 0x000ff00000000800 */
[----:B------:R-:W0:Y:S01]  /*0010*/  LDC R15, c[0x0][0x228] ;  /* 0x00008a00ff0f7b82 */ /* 0x000e220000000800 */
[----:B------:R-:W-:Y:S01]  /*0020*/  ULDC.64 UR6, c[0x0][0x300] ;  /* 0x0000c00000067ab9 */ /* 0x000fe20000000a00 */
[----:B------:R-:W-:Y:S01]  /*0030*/  ULDC.64 UR4, c[0x0][0x2e8] ;  /* 0x0000ba0000047ab9 */ /* 0x000fe20000000a00 */
[----:B------:R-:W-:-:S02]  /*0040*/  ISETP.NE.U32.AND P1, PT, RZ, UR6, PT ;  /* 0x00000006ff007c0c */ /* 0x000fc4000bf25070 */
[----:B------:R-:W-:Y:S02]  /*0050*/  CS2R R30, SRZ ;  /* 0x00000000001e7805 */ /* 0x000fe4000001ff00 */
[----:B------:R-:W-:Y:S02]  /*0060*/  ISETP.NE.U32.AND P0, PT, RZ, UR4, PT ;  /* 0x00000004ff007c0c */ /* 0x000fe4000bf05070 */
[----:B------:R-:W-:Y:S01]  /*0070*/  ISETP.NE.AND.EX P1, PT, RZ, UR7, PT, P1 ;  /* 0x00000007ff007c0c */ /* 0x000fe2000bf25310 */
[----:B------:R-:W1:Y:S01]  /*0080*/  S2UR UR8, SR_CTAID.Y ;  /* 0x00000000000879c3 */ /* 0x000e620000002600 */
[----:B------:R-:W-:Y:S02]  /*0090*/  ISETP.NE.AND.EX P0, PT, RZ, UR5, PT, P0 ;  /* 0x00000005ff007c0c */ /* 0x000fe4000bf05300 */
[----:B0-----:R-:W-:-:S04]  /*00a0*/  IABS R9, R15 ;  /* 0x0000000f00097213 */ /* 0x001fc80000000000 */
[----:B------:R-:W0:Y:S01]  /*00b0*/  I2F.RP R0, R9 ;  /* 0x0000000900007306 */ /* 0x000e220000209400 */
[----:B-1----:R-:W-:-:S04]  /*00c0*/  MOV R28, UR8 ;  /* 0x00000008001c7c02 */ /* 0x002fc80008000f00 */
[----:B------:R-:W-:Y:S02]  /*00d0*/  SHF.R.S32.HI R29, RZ, 0x1f, R28 ;  /* 0x0000001fff1d7819 */ /* 0x000fe4000001141c */
[C---:B------:R-:W-:Y:S02]  /*00e0*/  @P1 LEA R4, P3, R28.reuse, UR6, 0x2 ;  /* 0x000000061c041c11 */ /* 0x040fe4000f8610ff */
[C---:B------:R-:W-:Y:S02]  /*00f0*/  @P0 LEA R2, P2, R28.reuse, UR4, 0x2 ;  /* 0x000000041c020c11 */ /* 0x040fe4000f8410ff */
[C-C-:B------:R-:W-:Y:S01]  /*0100*/  @P1 LEA.HI.X R5, R28.reuse, UR7, R29.reuse, 0x2, P3 ;  /* 0x000000071c051c11 */ /* 0x140fe200098f141d */
[----:B0-----:R-:W0:Y:S01]  /*0110*/  MUFU.RCP R0, R0 ;  /* 0x0000000000007308 */ /* 0x001e220000001000 */
[----:B------:R-:W-:Y:S01]  /*0120*/  @P0 LEA.HI.X R3, R28, UR5, R29, 0x2, P2 ;  /* 0x000000051c030c11 */ /* 0x000fe200090f141d */
[----:B------:R-:W-:Y:S02]  /*0130*/  ULDC.64 UR6, c[0x0][0x208] ;  /* 0x0000820000067ab9 */ /* 0x000fe40000000a00 */
[----:B------:R1:W5:Y:S04]  /*0140*/  @P1 LDG.E R31, desc[UR6][R4.64] ;  /* 0x00000006041f1981 */ /* 0x000368000c1e1900 */
[----:B------:R2:W5:Y:S01]  /*0150*/  @P0 LDG.E R30, desc[UR6][R2.64] ;  /* 0x00000006021e0981 */ /* 0x000562000c1e1900 */
[----:B-1----:R-:W1:Y:S01]  /*0160*/  LDC R4, c[0x0][0x224] ;  /* 0x00008900ff047b82 */ /* 0x002e620000000800 */
[----:B0-----:R-:W-:-:S04]  /*0170*/  IADD3 R6, R0, 0xffffffe, RZ ;  /* 0x0ffffffe00067810 */ /* 0x001fc80007ffe0ff */
[----:B------:R0:W3:Y:S02]  /*0180*/  F2I.FTZ.U32.TRUNC.NTZ R7, R6 ;  /* 0x0000000600077305 */ /* 0x0000e4000021f000 */
[----:B0-----:R-:W-:Y:S01]  /*0190*/  HFMA2.MMA R6, -RZ, RZ, 0, 0 ;  /* 0x00000000ff067435 */ /* 0x001fe200000001ff */
[----:B---3--:R-:W-:-:S05]  /*01a0*/  IADD3 R8, RZ, -R7, RZ ;  /* 0x80000007ff087210 */ /* 0x008fca0007ffe0ff */
[----:B--2---:R-:W-:Y:S01]  /*01b0*/  IMAD R3, R8, R9, RZ ;  /* 0x0000000908037224 */ /* 0x004fe200078e02ff */
[----:B------:R-:W-:-:S03]  /*01c0*/  IABS R2, R28 ;  /* 0x0000001c00027213 */ /* 0x000fc60000000000 */
[----:B------:R-:W-:Y:S01]  /*01d0*/  IMAD.HI.U32 R7, R7, R3, R6 ;  /* 0x0000000307077227 */ /* 0x000fe200078e0006 */
[----:B------:R-:W0:Y:S05]  /*01e0*/  S2UR UR4, SR_CTAID.X ;  /* 0x00000000000479c3 */ /* 0x000e2a0000002500 */
[----:B------:R-:W-:-:S05]  /*01f0*/  IMAD.HI.U32 R0, R7, R2, RZ ;  /* 0x0000000207007227 */ /* 0x000fca00078e00ff */
[----:B------:R-:W-:Y:S02]  /*0200*/  IADD3 R3, -R0, RZ, RZ ;  /* 0x000000ff00037210 */ /* 0x000fe40007ffe1ff */
[----:B-1----:R-:W-:-:S03]  /*0210*/  ISETP.GE.AND P0, PT, R4, 0x1, PT ;  /* 0x000000010400780c */ /* 0x002fc60003f06270 */
[----:B------:R-:W-:-:S05]  /*0220*/  IMAD R2, R9, R3, R2 ;  /* 0x0000000309027224 */ /* 0x000fca00078e0202 */
[----:B------:R-:W-:Y:S02]  /*0230*/  ISETP.GT.U32.AND P1, PT, R9, R2, PT ;  /* 0x000000020900720c */ /* 0x000fe40003f24070 */
[----:B0-----:R-:W-:Y:S01]  /*0240*/  MOV R33, UR4 ;  /* 0x0000000400217c02 */ /* 0x001fe20008000f00 */
[----:B------:R-:W-:-:S03]  /*0250*/  ULDC.64 UR4, c[0x0][0x260] ;  /* 0x0000980000047ab9 */ /* 0x000fc60000000a00 */
[----:B------:R-:W-:-:S07]  /*0260*/  SHF.R.S32.HI R166, RZ, 0x1f, R33 ;  /* 0x0000001fffa67819 */ /* 0x000fce0000011421 */
[----:B------:R-:W-:Y:S01]  /*0270*/  @!P1 IADD3 R2, R2, -R9, RZ ;  /* 0x8000000902029210 */ /* 0x000fe20007ffe0ff */
[----:B------:R-:W-:Y:S06]  /*0280*/  @!P0 EXIT ;  /* 0x000000000000894d */ /* 0x000fec0003800000 */
[----:B------:R-:W0:Y:S01]  /*0290*/  S2R R63, SR_TID.X ;  /* 0x00000000003f7919 */ /* 0x000e220000002100 */
[----:B------:R-:W-:Y:S01]  /*02a0*/  LOP3.LUT R3, R28, R15, RZ, 0x3c, !PT ;  /* 0x0000000f1c037212 */ /* 0x000fe200078e3cff */
[----:B------:R-:W-:Y:S01]  /*02b0*/  IMAD.WIDE.U32 R6, R33, UR4, RZ ;  /* 0x0000000421067c25 */ /* 0x000fe2000f8e00ff */
[----:B------:R-:W-:Y:S01]  /*02c0*/  ISETP.GE.U32.AND P0, PT, R2, R9, PT ;  /* 0x000000090200720c */ /* 0x000fe20003f06070 */
[----:B------:R-:W-:Y:S01]  /*02d0*/  ULDC.64 UR8, c[0x0][0x298] ;  /* 0x0000a60000087ab9 */ /* 0x000fe20000000a00 */
[----:B------:R-:W-:Y:S01]  /*02e0*/  ISETP.GE.AND P2, PT, R3, RZ, PT ;  /* 0x000000ff0300720c */ /* 0x000fe20003f46270 */
[----:B------:R-:W-:Y:S01]  /*02f0*/  IMAD R2, R166, UR4, RZ ;  /* 0x00000004a6027c24 */ /* 0x000fe2000f8e02ff */
[----:B------:R-:W-:Y:S01]  /*0300*/  @!P1 IADD3 R0, R0, 0x1, RZ ;  /* 0x0000000100009810 */ /* 0x000fe20007ffe0ff */
[----:B------:R-:W-:Y:S01]  /*0310*/  IMAD R5, R29, UR8, RZ ;  /* 0x000000081d057c24 */ /* 0x000fe2000f8e02ff */
[----:B------:R-:W-:Y:S01]  /*0320*/  ISETP.NE.AND P1, PT, R15, RZ, PT ;  /* 0x000000ff0f00720c */ /* 0x000fe20003f25270 */
[----:B------:R-:W-:Y:S01]  /*0330*/  IMAD R13, R33, UR5, R2 ;  /* 0x00000005210d7c24 */ /* 0x000fe2000f8e0202 */
[----:B------:R-:W-:Y:S01]  /*0340*/  ULDC.64 UR4, c[0x0][0x288] ;  /* 0x0000a20000047ab9 */ /* 0x000fe20000000a00 */
[C---:B------:R-:W-:Y:S01]  /*0350*/  IMAD R11, R28.reuse, UR9, R5 ;  /* 0x000000091c0b7c24 */ /* 0x040fe2000f8e0205 */
[----:B------:R-:W1:Y:S01]  /*0360*/  S2R R34, SR_LANEID ;  /* 0x0000000000227919 */ /* 0x000e620000000000 */
[----:B------:R-:W-:Y:S01]  /*0370*/  IMAD R3, R29, UR4, RZ ;  /* 0x000000041d037c24 */ /* 0x000fe2000f8e02ff */
[----:B------:R-:W-:Y:S01]  /*0380*/  IADD3 R7, R7, R13, RZ ;  /* 0x0000000d07077210 */ /* 0x000fe20007ffe0ff */
[----:B------:R-:W-:Y:S01]  /*0390*/  IMAD.WIDE.U32 R4, R28, UR8, RZ ;  /* 0x000000081c047c25 */ /* 0x000fe2000f8e00ff */
[----:B------:R-:W-:Y:S01]  /*03a0*/  @P0 IADD3 R0, R0, 0x1, RZ ;  /* 0x0000000100000810 */ /* 0x000fe20007ffe0ff */
[----:B------:R-:W-:Y:S01]  /*03b0*/  ULDC.64 UR8, c[0x0][0x290] ;  /* 0x0000a40000087ab9 */ /* 0x000fe20000000a00 */
[----:B------:R-:W-:Y:S01]  /*03c0*/  MOV R38, RZ ;  /* 0x000000ff00267202 */ /* 0x000fe20000000f00 */
[----:B------:R-:W-:Y:S01]  /*03d0*/  IMAD R9, R28, UR5, R3 ;  /* 0x000000051c097c24 */ /* 0x000fe2000f8e0203 */
[----:B------:R-:W-:Y:S01]  /*03e0*/  @!P2 IADD3 R0, -R0, RZ, RZ ;  /* 0x000000ff0000a210 */ /* 0x000fe20007ffe1ff */
[----:B------:R-:W-:Y:S01]  /*03f0*/  IMAD.WIDE.U32 R2, R28, UR4, RZ ;  /* 0x000000041c027c25 */ /* 0x000fe2000f8e00ff */
[----:B------:R-:W-:Y:S01]  /*0400*/  @!P1 LOP3.LUT R0, RZ, R15, RZ, 0x33, !PT ;  /* 0x0000000fff009212 */ /* 0x000fe200078e33ff */
[----:B------:R-:W-:Y:S01]  /*0410*/  ULDC.64 UR4, c[0x0][0x280] ;  /* 0x0000a00000047ab9 */ /* 0x000fe20000000a00 */
[----:B------:R-:W2:Y:S01]  /*0420*/  LDC.64 R14, c[0x0][0x2e0] ;  /* 0x0000b800ff0e7b82 */ /* 0x000ea20000000a00 */
[----:B------:R-:W-:Y:S01]  /*0430*/  MOV R8, R4 ;  /* 0x0000000400087202 */ /* 0x000fe20000000f00 */
[C---:B------:R-:W-:Y:S01]  /*0440*/  IMAD R4, R166.reuse, UR4, RZ ;  /* 0x00000004a6047c24 */ /* 0x040fe2000f8e02ff */
[----:B------:R-:W-:Y:S01]  /*0450*/  IADD3 R3, R3, R9, RZ ;  /* 0x0000000903037210 */ /* 0x000fe20007ffe0ff */
[----:B------:R-:W-:Y:S01]  /*0460*/  IMAD R12, R166, UR8, RZ ;  /* 0x00000008a60c7c24 */ /* 0x000fe2000f8e02ff */
[----:B------:R-:W-:Y:S01]  /*0470*/  IADD3 R9, R5, R11, RZ ;  /* 0x0000000b05097210 */ /* 0x000fe20007ffe0ff */
[----:B------:R-:W-:Y:S01]  /*0480*/  IMAD R10, R33, UR5, R4 ;  /* 0x00000005210a7c24 */ /* 0x000fe2000f8e0204 */
[----:B0-----:R-:W-:Y:S01]  /*0490*/  SHF.L.U32 R35, R63, 0x4, RZ ;  /* 0x000000043f237819 */ /* 0x001fe200000006ff */
[----:B------:R-:W-:Y:S01]  /*04a0*/  IMAD.WIDE.U32 R4, R33, UR4, R2 ;  /* 0x0000000421047c25 */ /* 0x000fe2000f8e0002 */
[----:B------:R-:W-:Y:S01]  /*04b0*/  SHF.R.S32.HI R2, RZ, 0x1f, R0 ;  /* 0x0000001fff027819 */ /* 0x000fe20000011400 */
[----:B------:R-:W-:Y:S01]  /*04c0*/  ULDC.64 UR4, c[0x0][0x278] ;  /* 0x00009e0000047ab9 */ /* 0x000fe20000000a00 */
[----:B------:R-:W-:Y:S01]  /*04d0*/  LOP3.LUT R32, R63, 0x1f, RZ, 0xc0, !PT ;  /* 0x0000001f3f207812 */ /* 0x000fe200078ec0ff */
[----:B------:R-:W-:Y:S01]  /*04e0*/  IMAD.WIDE.U32 R8, R33, UR8, R8 ;  /* 0x0000000821087c25 */ /* 0x000fe2000f8e0008 */
[----:B------:R-:W-:-:S03]  /*04f0*/  LOP3.LUT R35, R35, 0xfffffe00, RZ, 0xc0, !PT ;  /* 0xfffffe0023237812 */ /* 0x000fc600078ec0ff */
[----:B------:R-:W-:Y:S01]  /*0500*/  IMAD R11, R2, UR4, RZ ;  /* 0x00000004020b7c24 */ /* 0x000fe2000f8e02ff */
[----:B------:R-:W-:Y:S01]  /*0510*/  LOP3.LUT R36, R35, R32, RZ, 0xfc, !PT ;  /* 0x0000002023247212 */ /* 0x000fe200078efcff */
[----:B------:R-:W-:Y:S01]  /*0520*/  IMAD R12, R33, UR9, R12 ;  /* 0x00000009210c7c24 */ /* 0x000fe2000f8e020c */
[----:B------:R-:W-:Y:S01]  /*0530*/  ULDC.64 UR8, c[0x0][0x2f8] ;  /* 0x0000be0000087ab9 */ /* 0x000fe20000000a00 */
[----:B------:R-:W-:Y:S01]  /*0540*/  IMAD.WIDE.U32 R2, R0, UR4, R6 ;  /* 0x0000000400027c25 */ /* 0x000fe2000f8e0006 */
[----:B------:R-:W-:Y:S02]  /*0550*/  SHF.R.S32.HI R37, RZ, 0x1f, R36 ;  /* 0x0000001fff257819 */ /* 0x000fe40000011424 */
[----:B------:R-:W-:Y:S01]  /*0560*/  IADD3 R4, P0, R36, R4, RZ ;  /* 0x0000000424047210 */ /* 0x000fe20007f1e0ff */
[----:B------:R-:W-:Y:S01]  /*0570*/  IMAD R11, R0, UR5, R11 ;  /* 0x00000005000b7c24 */ /* 0x000fe2000f8e020b */
[----:B------:R-:W-:Y:S01]  /*0580*/  IADD3 R76, P1, R36, R8, RZ ;  /* 0x00000008244c7210 */ /* 0x000fe20007f3e0ff */
[----:B------:R-:W-:Y:S01]  /*0590*/  ULDC.64 UR4, c[0x0][0x2f0] ;  /* 0x0000bc0000047ab9 */ /* 0x000fe20000000a00 */
[----:B------:R-:W-:-:S02]  /*05a0*/  IADD3.X R5, R37, R5, R10, P0, !PT ;  /* 0x0000000525057210 */ /* 0x000fc400007fe40a */
[----:B------:R-:W-:Y:S02]  /*05b0*/  IADD3.X R9, R37, R9, R12, P1, !PT ;  /* 0x0000000925097210 */ /* 0x000fe40000ffe40c */
[----:B--2---:R-:W-:Y:S02]  /*05c0*/  LEA R39, P0, R2, R14, 0x1 ;  /* 0x0000000e02277211 */ /* 0x004fe400078008ff */
[----:B------:R-:W-:Y:S02]  /*05d0*/  IADD3 R40, R3, R11, RZ ;  /* 0x0000000b03287210 */ /* 0x000fe40007ffe0ff */
[----:B------:R-:W-:Y:S02]  /*05e0*/  LEA R0, P1, R4, UR4, 0x1 ;  /* 0x0000000404007c11 */ /* 0x000fe4000f8208ff */
[----:B------:R-:W-:Y:S02]  /*05f0*/  LEA R59, P2, R76, UR8, 0x1 ;  /* 0x000000084c3b7c11 */ /* 0x000fe4000f8408ff */
[----:B------:R-:W-:-:S02]  /*0600*/  LEA.HI.X R40, R2, R15, R40, 0x1, P0 ;  /* 0x0000000f02287211 */ /* 0x000fc400000f0c28 */
[----:B------:R-:W-:Y:S02]  /*0610*/  LEA.HI.X R3, R4, UR5, R5, 0x1, P1 ;  /* 0x0000000504037c11 */ /* 0x000fe400088f0c05 */
[----:B-1----:R-:W-:-:S07]  /*0620*/  LEA.HI.X R76, R76, UR9, R9, 0x1, P2 ;  /* 0x000000094c4c7c11 */ /* 0x002fce00090f0c09 */
.L_x_1480:
[----:B0-----:R-:W0:Y:S01]  /*0630*/  LDC R41, c[0x0][0x218] ;  /* 0x00008600ff297b82 */ /* 0x001e220000000800 */
[----:B------:R-:W-:Y:S02]  /*0640*/  PRMT R5, RZ, 0x7610, R5 ;  /* 0x00007610ff057816 */ /* 0x000fe40000000005 */
[----:B------:R-:W-:Y:S02]  /*0650*/  MOV R2, R0 ;  /* 0x0000000000027202 */ /* 0x000fe40000000f00 */
[C-C-:B------:R-:W-:Y:S02]  /*0660*/  LOP3.LUT R18, R35.reuse, 0x20, R32.reuse, 0xfe, !PT ;  /* 0x0000002023127812 */ /* 0x140fe400078efe20 */
[C-C-:B------:R-:W-:Y:S02]  /*0670*/  LOP3.LUT R20, R35.reuse, 0x40, R32.reuse, 0xfe, !PT ;  /* 0x0000004023147812 */ /* 0x140fe400078efe20 */
[----:B------:R-:W-:Y:S01]  /*0680*/  LOP3.LUT R22, R35, 0x60, R32, 0xfe, !PT ;  /* 0x0000006023167812 */ /* 0x000fe200078efe20 */
[----:B0-----:R-:W-:-:S05]  /*0690*/  IMAD R41, R38, -0x200, R41 ;  /* 0xfffffe0026297824 */ /* 0x001fca00078e0229 */
[-C--:B------:R-:W-:Y:S01]  /*06a0*/  ISETP.GE.AND P0, PT, R36, R41.reuse, PT ;  /* 0x000000292400720c */ /* 0x080fe20003f06270 */
[----:B------:R-:W-:Y:S01]  /*06b0*/  BAR.SYNC.DEFER_BLOCKING 0x0 ;  /* 0x0000000000007b1d */ /* 0x000fe20000010000 */
[C-C-:B------:R-:W-:Y:S02]  /*06c0*/  LOP3.LUT R24, R35.reuse, 0x80, R32.reuse, 0xfe, !PT ;  /* 0x0000008023187812 */ /* 0x140fe400078efe20 */
[----:B------:R-:W-:Y:S02]  /*06d0*/  LOP3.LUT R26, R35, 0xa0, R32, 0xfe, !PT ;  /* 0x000000a0231a7812 */ /* 0x000fe400078efe20 */
[-C--:B------:R-:W-:Y:S02]  /*06e0*/  ISETP.GE.AND P1, PT, R20, R41.reuse, PT ;  /* 0x000000291400720c */ /* 0x080fe40003f26270 */
[-C--:B------:R-:W-:Y:S02]  /*06f0*/  ISETP.GE.AND P2, PT, R22, R41.reuse, PT ;  /* 0x000000291600720c */ /* 0x080fe40003f46270 */
[----:B------:R-:W-:-:S02]  /*0700*/  ISETP.GE.AND P3, PT, R24, R41, PT ;  /* 0x000000291800720c */ /* 0x000fc40003f66270 */
[-C--:B------:R-:W-:Y:S02]  /*0710*/  ISETP.GE.AND P4, PT, R26, R41.reuse, PT ;  /* 0x000000291a00720c */ /* 0x080fe40003f86270 */
[----:B------:R-:W-:Y:S02]  /*0720*/  PRMT R0, RZ, 0x7610, R0 ;  /* 0x00007610ff007816 */ /* 0x000fe40000000000 */
[----:B------:R-:W-:Y:S01]  /*0730*/  PRMT R7, RZ, 0x7610, R7 ;  /* 0x00007610ff077816 */ /* 0x000fe20000000007 */
[----:B------:R-:W2:Y:S01]  /*0740*/  @!P0 LDG.E.U16 R5, desc[UR6][R2.64] ;  /* 0x0000000602058981 */ /* 0x000ea2000c1e1500 */
[----:B------:R-:W-:Y:S02]  /*0750*/  ISETP.GE.AND P0, PT, R18, R41, PT ;  /* 0x000000291200720c */ /* 0x000fe40003f06270 */
[----:B------:R-:W-:Y:S02]  /*0760*/  PRMT R4, RZ, 0x7610, R4 ;  /* 0x00007610ff047816 */ /* 0x000fe40000000004 */
[----:B------:R-:W3:Y:S01]  /*0770*/  @!P1 LDG.E.U16 R7, desc[UR6][R2.64+0x80] ;  /* 0x0000800602079981 */ /* 0x000ee2000c1e1500 */
[----:B------:R-:W-:-:S02]  /*0780*/  PRMT R9, RZ, 0x7610, R9 ;  /* 0x00007610ff097816 */ /* 0x000fc40000000009 */
[C---:B------:R-:W-:Y:S02]  /*0790*/  LOP3.LUT R44, R35.reuse, 0xc0, R32, 0xfe, !PT ;  /* 0x000000c0232c7812 */ /* 0x040fe400078efe20 */
[----:B------:R-:W-:Y:S01]  /*07a0*/  PRMT R6, RZ, 0x7610, R6 ;  /* 0x00007610ff067816 */ /* 0x000fe20000000006 */
[----:B------:R-:W4:Y:S01]  /*07b0*/  @!P2 LDG.E.U16 R4, desc[UR6][R2.64+0xc0] ;  /* 0x0000c0060204a981 */ /* 0x000f22000c1e1500 */
[C-C-:B------:R-:W-:Y:S02]  /*07c0*/  LOP3.LUT R46, R35.reuse, 0xe0, R32.reuse, 0xfe, !PT ;  /* 0x000000e0232e7812 */ /* 0x140fe400078efe20 */
[C-C-:B------:R-:W-:Y:S01]  /*07d0*/  LOP3.LUT R60, R35.reuse, 0x100, R32.reuse, 0xfe, !PT ;  /* 0x00000100233c7812 */ /* 0x140fe200078efe20 */
[----:B------:R-:W3:Y:S01]  /*07e0*/  @!P0 LDG.E.U16 R0, desc[UR6][R2.64+0x40] ;  /* 0x0000400602008981 */ /* 0x000ee2000c1e1500 */
[C-C-:B------:R-:W-:Y:S02]  /*07f0*/  LOP3.LUT R62, R35.reuse, 0x120, R32.reuse, 0xfe, !PT ;  /* 0x00000120233e7812 */ /* 0x140fe400078efe20 */
[----:B------:R-:W-:Y:S01]  /*0800*/  ISETP.GE.AND P0, PT, R44, R41, PT ;  /* 0x000000292c00720c */ /* 0x000fe20003f06270 */
[----:B------:R-:W4:Y:S01]  /*0810*/  @!P3 LDG.E.U16 R9, desc[UR6][R2.64+0x100] ;  /* 0x000100060209b981 */ /* 0x000f22000c1e1500 */
[----:B------:R-:W-:-:S02]  /*0820*/  LOP3.LUT R64, R35, 0x140, R32, 0xfe, !PT ;  /* 0x0000014023407812 */ /* 0x000fc400078efe20 */
[-C--:B------:R-:W-:Y:S01]  /*0830*/  ISETP.GE.AND P1, PT, R46, R41.reuse, PT ;  /* 0x000000292e00720c */ /* 0x080fe20003f26270 */
[----:B------:R-:W4:Y:S01]  /*0840*/  @!P4 LDG.E.U16 R6, desc[UR6][R2.64+0x140] ;  /* 0x000140060206c981 */ /* 0x000f22000c1e1500 */
[-C--:B------:R-:W-:Y:S02]  /*0850*/  ISETP.GE.AND P2, PT, R60, R41.reuse, PT ;  /* 0x000000293c00720c */ /* 0x080fe40003f46270 */
[-C--:B------:R-:W-:Y:S02]  /*0860*/  ISETP.GE.AND P3, PT, R62, R41.reuse, PT ;  /* 0x000000293e00720c */ /* 0x080fe40003f66270 */
[----:B------:R-:W-:Y:S02]  /*0870*/  ISETP.GE.AND P4, PT, R64, R41, PT ;  /* 0x000000294000720c */ /* 0x000fe40003f86270 */
[----:B------:R-:W-:Y:S02]  /*0880*/  PRMT R11, RZ, 0x7610, R11 ;  /* 0x00007610ff0b7816 */ /* 0x000fe4000000000b */
[----:B------:R-:W-:-:S02]  /*0890*/  PRMT R8, RZ, 0x7610, R8 ;  /* 0x00007610ff087816 */ /* 0x000fc40000000008 */
[----:B------:R-:W-:Y:S02]  /*08a0*/  PRMT R13, RZ, 0x7610, R13 ;  /* 0x00007610ff0d7816 */ /* 0x000fe4000000000d */
[----:B------:R-:W-:Y:S01]  /*08b0*/  PRMT R10, RZ, 0x7610, R10 ;  /* 0x00007610ff0a7816 */ /* 0x000fe2000000000a */
[----:B------:R-:W4:Y:S01]  /*08c0*/  @!P0 LDG.E.U16 R11, desc[UR6][R2.64+0x180] ;  /* 0x00018006020b8981 */ /* 0x000f22000c1e1500 */
[C-C-:B------:R-:W-:Y:S02]  /*08d0*/  LOP3.LUT R66, R35.reuse, 0x160, R32.reuse, 0xfe, !PT ;  /* 0x0000016023427812 */ /* 0x140fe400078efe20 */
[----:B------:R-:W-:Y:S01]  /*08e0*/  PRMT R15, RZ, 0x7610, R15 ;  /* 0x00007610ff0f7816 */ /* 0x000fe2000000000f */
[----:B------:R-:W4:Y:S01]  /*08f0*/  @!P1 LDG.E.U16 R8, desc[UR6][R2.64+0x1c0] ;  /* 0x0001c00602089981 */ /* 0x000f22000c1e1500 */
[C-C-:B------:R-:W-:Y:S02]  /*0900*/  LOP3.LUT R68, R35.reuse, 0x180, R32.reuse, 0xfe, !PT ;  /* 0x0000018023447812 */ /* 0x140fe400078efe20 */
[C-C-:B------:R-:W-:Y:S01]  /*0910*/  LOP3.LUT R70, R35.reuse, 0x1a0, R32.reuse, 0xfe, !PT ;  /* 0x000001a023467812 */ /* 0x140fe200078efe20 */
[----:B------:R-:W4:Y:S01]  /*0920*/  @!P2 LDG.E.U16 R13, desc[UR6][R2.64+0x200] ;  /* 0x00020006020da981 */ /* 0x000f22000c1e1500 */
[----:B------:R-:W-:-:S02]  /*0930*/  LOP3.LUT R72, R35, 0x1c0, R32, 0xfe, !PT ;  /* 0x000001c023487812 */ /* 0x000fc400078efe20 */
[-C--:B------:R-:W-:Y:S01]  /*0940*/  ISETP.GE.AND P0, PT, R66, R41.reuse, PT ;  /* 0x000000294200720c */ /* 0x080fe20003f06270 */
[----:B------:R-:W4:Y:S01]  /*0950*/  @!P3 LDG.E.U16 R10, desc[UR6][R2.64+0x240] ;  /* 0x00024006020ab981 */ /* 0x000f22000c1e1500 */
[----:B------:R-:W-:Y:S02]  /*0960*/  LOP3.LUT R74, R35, 0x1e0, R32, 0xfe, !PT ;  /* 0x000001e0234a7812 */ /* 0x000fe400078efe20 */
[-C--:B------:R-:W-:Y:S01]  /*0970*/  ISETP.GE.AND P1, PT, R68, R41.reuse, PT ;  /* 0x000000294400720c */ /* 0x080fe20003f26270 */
[----:B------:R-:W4:Y:S01]  /*0980*/  @!P4 LDG.E.U16 R15, desc[UR6][R2.64+0x280] ;  /* 0x00028006020fc981 */ /* 0x000f22000c1e1500 */
[-C--:B------:R-:W-:Y:S02]  /*0990*/  ISETP.GE.AND P2, PT, R70, R41.reuse, PT ;  /* 0x000000294600720c */ /* 0x080fe40003f46270 */
[-C--:B------:R-:W-:Y:S02]  /*09a0*/  ISETP.GE.AND P3, PT, R72, R41.reuse, PT ;  /* 0x000000294800720c */ /* 0x080fe40003f66270 */
[----:B------:R-:W-:-:S02]  /*09b0*/  ISETP.GE.AND P4, PT, R74, R41, PT ;  /* 0x000000294a00720c */ /* 0x000fc40003f86270 */
[----:B------:R-:W-:Y:S02]  /*09c0*/  PRMT R12, RZ, 0x7610, R12 ;  /* 0x00007610ff0c7816 */ /* 0x000fe4000000000c */
[----:B------:R-:W-:Y:S02]  /*09d0*/  PRMT R17, RZ, 0x7610, R17 ;  /* 0x00007610ff117816 */ /* 0x000fe40000000011 */
[----:B------:R-:W-:Y:S02]  /*09e0*/  PRMT R14, RZ, 0x7610, R14 ;  /* 0x00007610ff0e7816 */ /* 0x000fe4000000000e */
[----:B------:R-:W-:Y:S01]  /*09f0*/  PRMT R19, RZ, 0x7610, R19 ;  /* 0x00007610ff137816 */ /* 0x000fe20000000013 */
[----:B------:R-:W4:Y:S01]  /*0a00*/  @!P0 LDG.E.U16 R12, desc[UR6][R2.64+0x2c0] ;  /* 0x0002c006020c8981 */ /* 0x000f22000c1e1500 */
[----:B------:R-:W-:-:S03]  /*0a10*/  PRMT R16, RZ, 0x7610, R16 ;  /* 0x00007610ff107816 */ /* 0x000fc60000000010 */
[----:B------:R-:W4:Y:S04]  /*0a20*/  @!P1 LDG.E.U16 R17, desc[UR6][R2.64+0x300] ;  /* 0x0003000602119981 */ /* 0x000f28000c1e1500 */
[----:B------:R-:W4:Y:S04]  /*0a30*/  @!P2 LDG.E.U16 R14, desc[UR6][R2.64+0x340] ;  /* 0x00034006020ea981 */ /* 0x000f28000c1e1500 */
[----:B------:R-:W4:Y:S04]  /*0a40*/  @!P3 LDG.E.U16 R19, desc[UR6][R2.64+0x380] ;  /* 0x000380060213b981 */ /* 0x000f28000c1e1500 */
[----:B------:R-:W4:Y:S01]  /*0a50*/  @!P4 LDG.E.U16 R16, desc[UR6][R2.64+0x3c0] ;  /* 0x0003c0060210c981 */ /* 0x000f22000c1e1500 */
[----:B------:R-:W0:Y:S01]  /*0a60*/  S2UR UR5, SR_CgaCtaId ;  /* 0x00000000000579c3 */ /* 0x000e220000008800 */
[----:B------:R-:W-:Y:S01]  /*0a70*/  UMOV UR4, 0x400 ;  /* 0x0000040000047882 */ /* 0x000fe20000000000 */
[----:B------:R-:W-:-:S02]  /*0a80*/  LEA.HI.SX32 R42, R34, R34, 0x1b ;  /* 0x00000022222a7211 */ /* 0x000fc400078fdaff */
[C---:B------:R-:W-:Y:S02]  /*0a90*/  IADD3 R21, R34.reuse, 0x20, RZ ;  /* 0x0000002022157810 */ /* 0x040fe40007ffe0ff */
[C---:B------:R-:W-:Y:S02]  /*0aa0*/  IADD3 R23, R34.reuse, 0x40, RZ ;  /* 0x0000004022177810 */ /* 0x040fe40007ffe0ff */
[C---:B------:R-:W-:Y:S02]  /*0ab0*/  IADD3 R25, R34.reuse, 0x60, RZ ;  /* 0x0000006022197810 */ /* 0x040fe40007ffe0ff */
[C---:B------:R-:W-:Y:S02]  /*0ac0*/  IADD3 R27, R34.reuse, 0x80, RZ ;  /* 0x00000080221b7810 */ /* 0x040fe40007ffe0ff */
[----:B------:R-:W-:Y:S01]  /*0ad0*/  IADD3 R43, R34, 0xa0, RZ ;  /* 0x000000a0222b7810 */ /* 0x000fe20007ffe0ff */
[----:B0-----:R-:W-:Y:S01]  /*0ae0*/  ULEA UR4, UR5, UR4, 0x18 ;  /* 0x0000000405047291 */ /* 0x001fe2000f8ec03f */
[----:B------:R-:W-:-:S05]  /*0af0*/  LEA.HI.SX32 R21, R21, R34, 0x1b ;  /* 0x0000002215157211 */ /* 0x000fca00078fdaff */
[----:B------:R-:W-:Y:S02]  /*0b00*/  LEA R42, R42, UR4, 0x1 ;  /* 0x000000042a2a7c11 */ /* 0x000fe4000f8e08ff */
[-C--:B------:R-:W-:Y:S02]  /*0b10*/  LEA.HI.SX32 R23, R23, R34.reuse, 0x1b ;  /* 0x0000002217177211 */ /* 0x080fe400078fdaff */
[-C--:B------:R-:W-:Y:S02]  /*0b20*/  LEA.HI.SX32 R25, R25, R34.reuse, 0x1b ;  /* 0x0000002219197211 */ /* 0x080fe400078fdaff */
[-C--:B------:R-:W-:Y:S02]  /*0b30*/  LEA.HI.SX32 R27, R27, R34.reuse, 0x1b ;  /* 0x000000221b1b7211 */ /* 0x080fe400078fdaff */
[----:B------:R-:W-:Y:S02]  /*0b40*/  LEA.HI.SX32 R47, R43, R34, 0x1b ;  /* 0x000000222b2f7211 */ /* 0x000fe400078fdaff */
[----:B------:R-:W-:-:S02]  /*0b50*/  ISETP.GE.AND P5, PT, R44, R41, PT ;  /* 0x000000292c00720c */ /* 0x000fc40003fa6270 */
[----:B------:R-:W-:Y:S02]  /*0b60*/  LEA R43, R21, UR4, 0x1 ;  /* 0x00000004152b7c11 */ /* 0x000fe4000f8e08ff */
[----:B------:R-:W-:Y:S02]  /*0b70*/  LEA R44, R23, UR4, 0x1 ;  /* 0x00000004172c7c11 */ /* 0x000fe4000f8e08ff */
[----:B------:R-:W-:Y:S02]  /*0b80*/  IADD3 R21, R34, 0xe0, RZ ;  /* 0x000000e022157810 */ /* 0x000fe40007ffe0ff */
[----:B------:R-:W-:Y:S02]  /*0b90*/  ISETP.GE.AND P3, PT, R46, R41, PT ;  /* 0x000000292e00720c */ /* 0x000fe40003f66270 */
[----:B------:R-:W-:Y:S02]  /*0ba0*/  LEA R45, R25, UR4, 0x1 ;  /* 0x00000004192d7c11 */ /* 0x000fe4000f8e08ff */
[----:B------:R-:W-:-:S02]  /*0bb0*/  LEA R46, R27, UR4, 0x1 ;  /* 0x000000041b2e7c11 */ /* 0x000fc4000f8e08ff */
[----:B------:R-:W-:Y:S02]  /*0bc0*/  LEA R47, R47, UR4, 0x1 ;  /* 0x000000042f2f7c11 */ /* 0x000fe4000f8e08ff */
[C---:B------:R-:W-:Y:S02]  /*0bd0*/  IADD3 R23, R34.reuse, 0x100, RZ ;  /* 0x0000010022177810 */ /* 0x040fe40007ffe0ff */
[C---:B------:R-:W-:Y:S02]  /*0be0*/  IADD3 R25, R34.reuse, 0x120, RZ ;  /* 0x0000012022197810 */ /* 0x040fe40007ffe0ff */
[-C--:B------:R-:W-:Y:S02]  /*0bf0*/  LEA.HI.SX32 R21, R21, R34.reuse, 0x1b ;  /* 0x0000002215157211 */ /* 0x080fe400078fdaff */
[----:B------:R-:W-:Y:S02]  /*0c00*/  IADD3 R27, R34, 0x140, RZ ;  /* 0x00000140221b7810 */ /* 0x000fe40007ffe0ff */
[----:B------:R-:W-:-:S02]  /*0c10*/  LEA.HI.SX32 R23, R23, R34, 0x1b ;  /* 0x0000002217177211 */ /* 0x000fc400078fdaff */
[-C--:B------:R-:W-:Y:S02]  /*0c20*/  LEA.HI.SX32 R25, R25, R34.reuse, 0x1b ;  /* 0x0000002219197211 */ /* 0x080fe400078fdaff */
[----:B------:R-:W-:Y:S02]  /*0c30*/  LEA R49, R21, UR4, 0x1 ;  /* 0x0000000415317c11 */ /* 0x000fe4000f8e08ff */
[----:B------:R-:W-:Y:S02]  /*0c40*/  LEA.HI.SX32 R27, R27, R34, 0x1b ;  /* 0x000000221b1b7211 */ /* 0x000fe400078fdaff */
[----:B------:R-:W-:Y:S02]  /*0c50*/  IADD3 R21, R34, 0x1c0, RZ ;  /* 0x000001c022157810 */ /* 0x000fe40007ffe0ff */
[----:B------:R-:W-:Y:S02]  /*0c60*/  LEA R50, R23, UR4, 0x1 ;  /* 0x0000000417327c11 */ /* 0x000fe4000f8e08ff */
[----:B------:R-:W-:-:S02]  /*0c70*/  LEA R51, R25, UR4, 0x1 ;  /* 0x0000000419337c11 */ /* 0x000fc4000f8e08ff */
[----:B------:R-:W-:Y:S02]  /*0c80*/  LEA R52, R27, UR4, 0x1 ;  /* 0x000000041b347c11 */ /* 0x000fe4000f8e08ff */
[----:B------:R-:W-:-:S04]  /*0c90*/  LEA.HI.SX32 R21, R21, R34, 0x1b ;  /* 0x0000002215157211 */ /* 0x000fc800078fdaff */
[----:B------:R-:W-:Y:S02]  /*0ca0*/  LEA R56, R21, UR4, 0x1 ;  /* 0x0000000415387c11 */ /* 0x000fe4000f8e08ff */
[-C--:B------:R-:W-:Y:S02]  /*0cb0*/  ISETP.GE.AND P2, PT, R22, R41.reuse, PT ;  /* 0x000000291600720c */ /* 0x080fe40003f46270 */
[-C--:B------:R-:W-:Y:S01]  /*0cc0*/  ISETP.GE.AND P1, PT, R18, R41.reuse, PT ;  /* 0x000000291200720c */ /* 0x080fe20003f26270 */
[----:B------:R-:W0:Y:S01]  /*0cd0*/  LDC R22, c[0x0][0x21c] ;  /* 0x00008700ff167b82 */ /* 0x000e220000000800 */
[-C--:B------:R-:W-:Y:S02]  /*0ce0*/  ISETP.GE.AND P0, PT, R20, R41.reuse, PT ;  /* 0x000000291400720c */ /* 0x080fe40003f06270 */
[-C--:B------:R-:W-:Y:S02]  /*0cf0*/  ISETP.GE.AND P4, PT, R24, R41.reuse, PT ;  /* 0x000000291800720c */ /* 0x080fe40003f86270 */
[----:B------:R-:W-:-:S02]  /*0d00*/  ISETP.GE.AND P6, PT, R26, R41, PT ;  /* 0x000000291a00720c */ /* 0x000fc40003fc6270 */
[----:B------:R-:W-:Y:S02]  /*0d10*/  PRMT R21, RZ, 0x7610, R21 ;  /* 0x00007610ff157816 */ /* 0x000fe40000000015 */
[----:B------:R-:W-:Y:S01]  /*0d20*/  PRMT R18, RZ, 0x7610, R18 ;  /* 0x00007610ff127816 */ /* 0x000fe20000000012 */
[----:B--2---:R1:W-:Y:S02]  /*0d30*/  STS.U16 [R42], R5 ;  /* 0x000000052a007388 */ /* 0x0043e40000000400 */
[----:B-1----:R-:W-:-:S04]  /*0d40*/  IADD3 R5, R34, 0xc0, RZ ;  /* 0x000000c022057810 */ /* 0x002fc80007ffe0ff */
[----:B------:R-:W-:Y:S01]  /*0d50*/  LEA.HI.SX32 R5, R5, R34, 0x1b ;  /* 0x0000002205057211 */ /* 0x000fe200078fdaff */
[----:B---3--:R-:W-:Y:S03]  /*0d60*/  STS.U16 [R43+0x40], R0 ;  /* 0x000040002b007388 */ /* 0x008fe60000000400 */
[----:B------:R-:W-:Y:S01]  /*0d70*/  LEA R48, R5, UR4, 0x1 ;  /* 0x0000000405307c11 */ /* 0x000fe2000f8e08ff */
[----:B------:R1:W-:Y:S01]  /*0d80*/  STS.U16 [R44+0x80], R7 ;  /* 0x000080072c007388 */ /* 0x0003e20000000400 */
[----:B------:R-:W-:-:S03]  /*0d90*/  IADD3 R5, R34, 0x160, RZ ;  /* 0x0000016022057810 */ /* 0x000fc60007ffe0ff */
[----:B----4-:R-:W-:Y:S01]  /*0da0*/  STS.U16 [R45+0xc0], R4 ;  /* 0x0000c0042d007388 */ /* 0x010fe20000000400 */
[----:B------:R-:W-:-:S03]  /*0db0*/  LEA.HI.SX32 R5, R5, R34, 0x1b ;  /* 0x0000002205057211 */ /* 0x000fc600078fdaff */
[----:B------:R2:W-:Y:S01]  /*0dc0*/  STS.U16 [R46+0x100], R9 ;  /* 0x000100092e007388 */ /* 0x0005e20000000400 */
[----:B-1----:R-:W-:-:S03]  /*0dd0*/  IADD3 R7, R34, 0x180, RZ ;  /* 0x0000018022077810 */ /* 0x002fc60007ffe0ff */
[----:B------:R-:W-:Y:S01]  /*0de0*/  STS.U16 [R47+0x140], R6 ;  /* 0x000140062f007388 */ /* 0x000fe20000000400 */
[C---:B------:R-:W-:Y:S02]  /*0df0*/  SHF.L.U32 R0, R34.reuse, 0x4, RZ ;  /* 0x0000000422007819 */ /* 0x040fe400000006ff */
[-C--:B------:R-:W-:Y:S01]  /*0e00*/  LEA.HI.SX32 R7, R7, R34.reuse, 0x1b ;  /* 0x0000002207077211 */ /* 0x080fe200078fdaff */
[----:B------:R1:W-:Y:S01]  /*0e10*/  STS.U16 [R48+0x180], R11 ;  /* 0x0001800b30007388 */ /* 0x0003e20000000400 */
[C---:B--2---:R-:W-:Y:S02]  /*0e20*/  IADD3 R9, R34.reuse, 0x1a0, RZ ;  /* 0x000001a022097810 */ /* 0x044fe40007ffe0ff */
[----:B------:R-:W-:Y:S02]  /*0e30*/  LEA R53, R5, UR4, 0x1 ;  /* 0x0000000405357c11 */ /* 0x000fe4000f8e08ff */
[----:B------:R-:W-:Y:S02]  /*0e40*/  LEA.HI.SX32 R9, R9, R34, 0x1b ;  /* 0x0000002209097211 */ /* 0x000fe400078fdaff */
[----:B-1----:R-:W-:Y:S01]  /*0e50*/  IADD3 R11, R34, 0x1e0, RZ ;  /* 0x000001e0220b7810 */ /* 0x002fe20007ffe0ff */
[----:B------:R-:W-:Y:S01]  /*0e60*/  STS.U16 [R49+0x1c0], R8 ;  /* 0x0001c00831007388 */ /* 0x000fe20000000400 */
[----:B------:R-:W-:-:S02]  /*0e70*/  LEA R54, R7, UR4, 0x1 ;  /* 0x0000000407367c11 */ /* 0x000fc4000f8e08ff */
[----:B------:R-:W-:Y:S01]  /*0e80*/  LEA.HI.SX32 R11, R11, R34, 0x1b ;  /* 0x000000220b0b7211 */ /* 0x000fe200078fdaff */
[----:B------:R-:W-:Y:S01]  /*0e90*/  STS.U16 [R50+0x200], R13 ;  /* 0x0002000d32007388 */ /* 0x000fe20000000400 */
[----:B------:R-:W-:Y:S02]  /*0ea0*/  LEA R55, R9, UR4, 0x1 ;  /* 0x0000000409377c11 */ /* 0x000fe4000f8e08ff */
[----:B------:R-:W-:Y:S01]  /*0eb0*/  LEA.HI.SX32 R58, R0, R0, 0x1b ;  /* 0x00000000003a7211 */ /* 0x000fe200078fdaff */
[----:B------:R-:W-:Y:S01]  /*0ec0*/  STS.U16 [R51+0x240], R10 ;  /* 0x0002400a33007388 */ /* 0x000fe20000000400 */
[----:B------:R-:W-:-:S03]  /*0ed0*/  LEA R57, R11, UR4, 0x1 ;  /* 0x000000040b397c11 */ /* 0x000fc6000f8e08ff */
[----:B------:R-:W-:Y:S01]  /*0ee0*/  STS.U16 [R52+0x280], R15 ;  /* 0x0002800f34007388 */ /* 0x000fe20000000400 */
[----:B------:R-:W-:-:S03]  /*0ef0*/  LEA R58, R58, UR4, 0x1 ;  /* 0x000000043a3a7c11 */ /* 0x000fc6000f8e08ff */
[----:B------:R-:W-:Y:S04]  /*0f00*/  STS.U16 [R53+0x2c0], R12 ;  /* 0x0002c00c35007388 */ /* 0x000fe80000000400 */
[----:B------:R-:W-:Y:S04]  /*0f10*/  STS.U16 [R54+0x300], R17 ;  /* 0x0003001136007388 */ /* 0x000fe80000000400 */
[----:B------:R-:W-:Y:S04]  /*0f20*/  STS.U16 [R55+0x340], R14 ;  /* 0x0003400e37007388 */ /* 0x000fe80000000400 */
[----:B------:R-:W-:Y:S04]  /*0f30*/  STS.U16 [R56+0x380], R19 ;  /* 0x0003801338007388 */ /* 0x000fe80000000400 */
[----:B------:R1:W-:Y:S01]  /*0f40*/  STS.U16 [R57+0x3c0], R16 ;  /* 0x0003c01039007388 */ /* 0x0003e20000000400 */
[----:B------:R-:W-:-:S03]  /*0f50*/  NOP ;  /* 0x0000000000007918 */ /* 0x000fc60000000000 */
[----:B------:R-:W-:Y:S01]  /*0f60*/  LDS.U16 R61, [R58+0x2] ;  /* 0x000002003a3d7984 */ /* 0x000fe20000000400 */
[----:B-1----:R-:W-:-:S03]  /*0f70*/  MOV R16, R59 ;  /* 0x0000003b00107202 */ /* 0x002fc60000000f00 */
[----:B------:R-:W-:Y:S04]  /*0f80*/  LDS.U16 R65, [R58+0x4] ;  /* 0x000004003a417984 */ /* 0x000fe80000000400 */
        /* <DEDUP_REMOVED lines=14> */
[----:B------:R-:W-:-:S02]  /*1070*/  PRMT R4, RZ, 0x7610, R4 ;  /* 0x00007610ff047816 */ /* 0x000fc40000000004 */
[----:B------:R-:W-:Y:S01]  /*1080*/  MOV R17, R76 ;  /* 0x0000004c00117202 */ /* 0x000fe20000000f00 */
[----:B------:R-:W-:Y:S01]  /*1090*/  BAR.SYNC.DEFER_BLOCKING 0x0 ;  /* 0x0000000000007b1d */ /* 0x000fe20000010000 */
[----:B------:R-:W-:Y:S02]  /*10a0*/  PRMT R0, RZ, 0x7610, R0 ;  /* 0x00007610ff007816 */ /* 0x000fe40000000000 */
[----:B------:R-:W-:Y:S02]  /*10b0*/  PRMT R7, RZ, 0x7610, R7 ;  /* 0x00007610ff077816 */ /* 0x000fe40000000007 */
[----:B------:R-:W-:Y:S02]  /*10c0*/  PRMT R9, RZ, 0x7610, R9 ;  /* 0x00007610ff097816 */ /* 0x000fe40000000009 */
[----:B------:R-:W-:Y:S02]  /*10d0*/  PRMT R6, RZ, 0x7610, R6 ;  /* 0x00007610ff067816 */ /* 0x000fe40000000006 */
[----:B------:R-:W-:-:S02]  /*10e0*/  PRMT R11, RZ, 0x7610, R11 ;  /* 0x00007610ff0b7816 */ /* 0x000fc4000000000b */
[----:B------:R-:W-:Y:S02]  /*10f0*/  PRMT R8, RZ, 0x7610, R8 ;  /* 0x00007610ff087816 */ /* 0x000fe40000000008 */
[----:B------:R-:W-:Y:S02]  /*1100*/  PRMT R5, RZ, 0x7610, R5 ;  /* 0x00007610ff057816 */ /* 0x000fe40000000005 */
[----:B------:R-:W-:Y:S01]  /*1110*/  PRMT R13, RZ, 0x7610, R13 ;  /* 0x00007610ff0d7816 */ /* 0x000fe2000000000d */
[----:B------:R-:W2:Y:S01]  /*1120*/  @!P2 LDG.E.U16 R4, desc[UR6][R16.64+0xc0] ;  /* 0x0000c0061004a981 */ /* 0x000ea2000c1e1500 */
[----:B------:R-:W-:-:S03]  /*1130*/  ISETP.GE.AND P2, PT, R36, R41, PT ;  /* 0x000000292400720c */ /* 0x000fc60003f46270 */
[----:B------:R-:W3:Y:S01]  /*1140*/  @!P1 LDG.E.U16 R0, desc[UR6][R16.64+0x40] ;  /* 0x0000400610009981 */ /* 0x000ee2000c1e1500 */
[----:B------:R-:W-:-:S03]  /*1150*/  ISETP.GE.AND P1, PT, R60, R41, PT ;  /* 0x000000293c00720c */ /* 0x000fc60003f26270 */
[----:B------:R-:W4:Y:S01]  /*1160*/  @!P0 LDG.E.U16 R7, desc[UR6][R16.64+0x80] ;  /* 0x0000800610078981 */ /* 0x000f22000c1e1500 */
[----:B------:R-:W-:-:S03]  /*1170*/  ISETP.GE.AND P0, PT, R62, R41, PT ;  /* 0x000000293e00720c */ /* 0x000fc60003f06270 */
[----:B------:R-:W2:Y:S01]  /*1180*/  @!P4 LDG.E.U16 R9, desc[UR6][R16.64+0x100] ;  /* 0x000100061009c981 */ /* 0x000ea2000c1e1500 */
[----:B------:R-:W-:-:S03]  /*1190*/  ISETP.GE.AND P4, PT, R64, R41, PT ;  /* 0x000000294000720c */ /* 0x000fc60003f86270 */
[----:B------:R-:W2:Y:S01]  /*11a0*/  @!P6 LDG.E.U16 R6, desc[UR6][R16.64+0x140] ;  /* 0x000140061006e981 */ /* 0x000ea2000c1e1500 */
[----:B------:R-:W-:-:S03]  /*11b0*/  ISETP.GE.AND P6, PT, R66, R41, PT ;  /* 0x000000294200720c */ /* 0x000fc60003fc6270 */
[----:B------:R-:W2:Y:S01]  /*11c0*/  @!P5 LDG.E.U16 R11, desc[UR6][R16.64+0x180] ;  /* 0x00018006100bd981 */ /* 0x000ea2000c1e1500 */
[----:B------:R-:W-:-:S03]  /*11d0*/  ISETP.GE.AND P5, PT, R68, R41, PT ;  /* 0x000000294400720c */ /* 0x000fc60003fa6270 */
[----:B------:R-:W2:Y:S01]  /*11e0*/  @!P3 LDG.E.U16 R8, desc[UR6][R16.64+0x1c0] ;  /* 0x0001c0061008b981 */ /* 0x000ea2000c1e1500 */
        /* <DEDUP_REMOVED lines=9> */
[----:B------:R-:W2:Y:S01]  /*1280*/  @!P0 LDG.E.U16 R10, desc[UR6][R16.64+0x240] ;  /* 0x00024006100a8981 */ /* 0x000ea2000c1e1500 */
[----:B------:R-:W-:-:S03]  /*1290*/  PRMT R14, RZ, 0x7610, R14 ;  /* 0x00007610ff0e7816 */ /* 0x000fc6000000000e */
[----:B------:R-:W2:Y:S04]  /*12a0*/  @!P4 LDG.E.U16 R15, desc[UR6][R16.64+0x280] ;  /* 0x00028006100fc981 */ /* 0x000ea8000c1e1500 */
[----:B------:R-:W2:Y:S04]  /*12b0*/  @!P6 LDG.E.U16 R12, desc[UR6][R16.64+0x2c0] ;  /* 0x0002c006100ce981 */ /* 0x000ea8000c1e1500 */
[----:B------:R-:W2:Y:S04]  /*12c0*/  @!P5 LDG.E.U16 R19, desc[UR6][R16.64+0x300] ;  /* 0x000300061013d981 */ /* 0x000ea8000c1e1500 */
[----:B------:R-:W2:Y:S04]  /*12d0*/  @!P3 LDG.E.U16 R14, desc[UR6][R16.64+0x340] ;  /* 0x00034006100eb981 */ /* 0x000ea8000c1e1500 */
[----:B------:R-:W2:Y:S04]  /*12e0*/  @!P2 LDG.E.U16 R21, desc[UR6][R16.64+0x380] ;  /* 0x000380061015a981 */ /* 0x000ea8000c1e1500 */
[----:B------:R-:W2:Y:S01]  /*12f0*/  @!P1 LDG.E.U16 R18, desc[UR6][R16.64+0x3c0] ;  /* 0x0003c00610129981 */ /* 0x000ea2000c1e1500 */
[----:B------:R-:W-:Y:S01]  /*1300*/  ULDC.U8 UR5, c[0x0][0x22e] ;  /* 0x00008b8000057ab9 */ /* 0x000fe20000000000 */
[----:B------:R-:W-:Y:S01]  /*1310*/  BSSY B0, `(.L_x_1442) ;  /* 0x0000059000007945 */ /* 0x000fe20003800000 */
[----:B0-----:R-:W-:Y:S01]  /*1320*/  ISETP.GE.AND P6, PT, R22, 0x1, PT ;  /* 0x000000011600780c */ /* 0x001fe20003fc6270 */
[----:B---3--:R-:W-:Y:S04]  /*1330*/  STS.U16 [R42], R5 ;  /* 0x000000052a007388 */ /* 0x008fe80000000400 */
[----:B------:R-:W-:Y:S04]  /*1340*/  STS.U16 [R43+0x40], R0 ;  /* 0x000040002b007388 */ /* 0x000fe80000000400 */
[----:B----4-:R-:W-:Y:S04]  /*1350*/  STS.U16 [R44+0x80], R7 ;  /* 0x000080072c007388 */ /* 0x010fe80000000400 */
[----:B--2---:R-:W-:Y:S04]  /*1360*/  STS.U16 [R45+0xc0], R4 ;  /* 0x0000c0042d007388 */ /* 0x004fe80000000400 */
        /* <DEDUP_REMOVED lines=83> */
.L_x_1443:
[----:B------:R-:W-:Y:S05]  /*18a0*/  BSYNC B0 ;  /* 0x0000000000007941 */ /* 0x000fea0003800000 */
.L_x_1442:
        /* <DEDUP_REMOVED lines=36> */
.L_x_1445:
[----:B------:R-:W-:Y:S05]  /*1af0*/  BSYNC B0 ;  /* 0x0000000000007941 */ /* 0x000fea0003800000 */
.L_x_1444:
        /* <DEDUP_REMOVED lines=38> */
.L_x_1447:
[----:B------:R-:W-:Y:S05]  /*1d60*/  BSYNC B0 ;  /* 0x0000000000007941 */ /* 0x000fea0003800000 */
.L_x_1446:
        /* <DEDUP_REMOVED lines=36> */
.L_x_1449:
[----:B------:R-:W-:Y:S05]  /*1fb0*/  BSYNC B0 ;  /* 0x0000000000007941 */ /* 0x000fea0003800000 */
.L_x_1448:
        /* <DEDUP_REMOVED lines=38> */
.L_x_1451:
[----:B------:R-:W-:Y:S05]  /*2220*/  BSYNC B0 ;  /* 0x0000000000007941 */ /* 0x000fea0003800000 */
.L_x_1450:
        /* <DEDUP_REMOVED lines=36> */
.L_x_1453:
[----:B------:R-:W-:Y:S05]  /*2470*/  BSYNC B0 ;  /* 0x0000000000007941 */ /* 0x000fea0003800000 */
.L_x_1452:
        /* <DEDUP_REMOVED lines=38> */
.L_x_1455:
[----:B------:R-:W-:Y:S05]  /*26e0*/  BSYNC B0 ;  /* 0x0000000000007941 */ /* 0x000fea0003800000 */
.L_x_1454:
        /* <DEDUP_REMOVED lines=37> */
.L_x_1457:
[----:B------:R-:W-:Y:S05]  /*2940*/  BSYNC B0 ;  /* 0x0000000000007941 */ /* 0x000fea0003800000 */
.L_x_1456:
        /* <DEDUP_REMOVED lines=42> */
.L_x_1459:
[----:B------:R-:W-:Y:S05]  /*2bf0*/  BSYNC B0 ;  /* 0x0000000000007941 */ /* 0x000fea0003800000 */
.L_x_1458:
        /* <DEDUP_REMOVED lines=40> */
.L_x_1461:
[----:B------:R-:W-:Y:S05]  /*2e80*/  BSYNC B0 ;  /* 0x0000000000007941 */ /* 0x000fea0003800000 */
.L_x_1460:
        /* <DEDUP_REMOVED lines=46> */
.L_x_1463:
[----:B------:R-:W-:Y:S05]  /*3170*/  BSYNC B0 ;  /* 0x0000000000007941 */ /* 0x000fea0003800000 */
.L_x_1462:
        /* <DEDUP_REMOVED lines=33> */
.L_x_1465:
[----:B------:R-:W-:Y:S05]  /*3390*/  BSYNC B0 ;  /* 0x0000000000007941 */ /* 0x000fea0003800000 */
.L_x_1464:
        /* <DEDUP_REMOVED lines=33> */
.L_x_1467:
[----:B------:R-:W-:Y:S05]  /*35b0*/  BSYNC B0 ;  /* 0x0000000000007941 */ /* 0x000fea0003800000 */
.L_x_1466:
        /* <DEDUP_REMOVED lines=33> */
.L_x_1469:
[----:B------:R-:W-:Y:S05]  /*37d0*/  BSYNC B0 ;  /* 0x0000000000007941 */ /* 0x000fea0003800000 */
.L_x_1468:
        /* <DEDUP_REMOVED lines=33> */
.L_x_1471:
[----:B------:R-:W-:Y:S05]  /*39f0*/  BSYNC B0 ;  /* 0x0000000000007941 */ /* 0x000fea0003800000 */
.L_x_1470:
        /* <DEDUP_REMOVED lines=33> */
.L_x_1473:
[----:B------:R-:W-:Y:S05]  /*3c10*/  BSYNC B0 ;  /* 0x0000000000007941 */ /* 0x000fea0003800000 */
.L_x_1472:
        /* <DEDUP_REMOVED lines=20> */
[----:B------:R-:W-:Y:S01]  /*3d60*/  ULDC.64 UR4, c[0x0][0x230] ;  /* 0x00008c0000047ab9 */ /* 0x000fe20000000a00 */
[----:B------:R-:W-:Y:S01]  /*3d70*/  IADD3 R22, R35, R36, RZ ;  /* 0x0000002423167210 */ /* 0x000fe20007ffe0ff */
[----:B------:R-:W-:Y:S01]  /*3d80*/  IMAD R5, R29, UR4, RZ ;  /* 0x000000041d057c24 */ /* 0x000fe2000f8e02ff */
[----:B------:R-:W-:Y:S01]  /*3d90*/  SHF.L.U32 R109, R41, 0x1, RZ ;  /* 0x00000001296d7819 */ /* 0x000fe200000006ff */
[C---:B------:R-:W-:Y:S01]  /*3da0*/  IMAD.WIDE.U32 R20, R28.reuse, UR4, RZ ;  /* 0x000000041c147c25 */ /* 0x040fe2000f8e00ff */
[----:B------:R-:W-:Y:S01]  /*3db0*/  HFMA2.MMA R111, -RZ, RZ, 0, 0 ;  /* 0x00000000ff6f7435 */ /* 0x000fe200000001ff */
[----:B------:R-:W-:Y:S01]  /*3dc0*/  SHF.R.S32.HI R23, RZ, 0x1f, R22 ;  /* 0x0000001fff177819 */ /* 0x000fe20000011416 */
[----:B------:R-:W1:Y:S01]  /*3dd0*/  LDC.64 R18, c[0x0][0x310] ;  /* 0x0000c400ff127b82 */ /* 0x000e620000000a00 */
[----:B------:R-:W-:Y:S01]  /*3de0*/  IMAD R5, R28, UR5, R5 ;  /* 0x000000051c057c24 */ /* 0x000fe2000f8e0205 */
[----:B------:R-:W-:Y:S01]  /*3df0*/  ISETP.GE.AND P1, PT, R22, R109, PT ;  /* 0x0000006d1600720c */ /* 0x000fe20003f26270 */
[----:B------:R-:W-:Y:S01]  /*3e00*/  ULDC UR21, c[0x0][0x21c] ;  /* 0x0000870000157ab9 */ /* 0x000fe20000000800 */
[----:B------:R-:W-:Y:S01]  /*3e10*/  ULDC UR20, c[0x0][0x214] ;  /* 0x0000850000147ab9 */ /* 0x000fe20000000800 */
[----:B------:R-:W-:Y:S01]  /*3e20*/  ULDC.64 UR8, c[0x0][0x238] ;  /* 0x00008e0000087ab9 */ /* 0x000fe20000000a00 */
[----:B------:R-:W-:Y:S01]  /*3e30*/  IADD3 R113, R21, R5, RZ ;  /* 0x0000000515717210 */ /* 0x000fe20007ffe0ff */
[----:B------:R-:W-:Y:S01]  /*3e40*/  ULDC.64 UR10, c[0x0][0x2d0] ;  /* 0x0000b400000a7ab9 */ /* 0x000fe20000000a00 */
[----:B------:R-:W-:Y:S01]  /*3e50*/  ULDC.64 UR12, c[0x0][0x270] ;  /* 0x00009c00000c7ab9 */ /* 0x000fe20000000a00 */
[----:B------:R-:W-:Y:S01]  /*3e60*/  ULDC.64 UR14, c[0x0][0x248] ;  /* 0x00009200000e7ab9 */ /* 0x000fe20000000a00 */
[----:B------:R-:W-:Y:S01]  /*3e70*/  ULDC.64 UR16, c[0x0][0x250] ;  /* 0x0000940000107ab9 */ /* 0x000fe20000000a00 */
[----:B------:R-:W-:-:S05]  /*3e80*/  ULDC.64 UR18, c[0x0][0x2d8] ;  /* 0x0000b60000127ab9 */ /* 0x000fca0000000a00 */
.L_x_1477:
[----:B------:R-:W-:Y:S02]  /*3e90*/  SHF.R.S32.HI R24, RZ, 0x1f, R111 ;  /* 0x0000001fff187819 */ /* 0x000fe4000001146f */
[----:B------:R-:W-:-:S03]  /*3ea0*/  MOV R112, R20 ;  /* 0x0000001400707202 */ /* 0x000fc60000000f00 */
[----:B------:R-:W-:Y:S02]  /*3eb0*/  IMAD R0, R24, UR8, RZ ;  /* 0x0000000818007c24 */ /* 0x000fe4000f8e02ff */
[----:B------:R-:W-:-:S04]  /*3ec0*/  IMAD.WIDE.U32 R4, R111, UR8, R112 ;  /* 0x000000086f047c25 */ /* 0x000fc8000f8e0070 */
[----:B------:R-:W-:Y:S01]  /*3ed0*/  IMAD R7, R111, UR9, R0 ;  /* 0x000000096f077c24 */ /* 0x000fe2000f8e0200 */
[----:B------:R-:W-:-:S04]  /*3ee0*/  LEA R6, P0, R4, UR10, 0x3 ;  /* 0x0000000a04067c11 */ /* 0x000fc8000f8018ff */
[----:B------:R-:W-:-:S04]  /*3ef0*/  IADD3 R5, R5, R7, RZ ;  /* 0x0000000705057210 */ /* 0x000fc80007ffe0ff */
[----:B------:R-:W-:-:S05]  /*3f00*/  LEA.HI.X R7, R4, UR11, R5, 0x3, P0 ;  /* 0x0000000b04077c11 */ /* 0x000fca00080f1c05 */
[----:B------:R2:W3:Y:S01]  /*3f10*/  LDG.E.64 R4, desc[UR6][R6.64] ;  /* 0x0000000606047981 */ /* 0x0004e2000c1e1b00 */
[----:B------:R-:W-:Y:S01]  /*3f20*/  IADD3 R0, R22, 0x20, RZ ;  /* 0x0000002016007810 */ /* 0x000fe20007ffe0ff */
[----:B------:R-:W-:Y:S01]  /*3f30*/  IMAD R10, R24, UR12, RZ ;  /* 0x0000000c180a7c24 */ /* 0x000fe2000f8e02ff */
[----:B------:R-:W-:Y:S02]  /*3f40*/  IADD3 R8, R22, 0x40, RZ ;  /* 0x0000004016087810 */ /* 0x000fe40007ffe0ff */
[-C--:B------:R-:W-:Y:S01]  /*3f50*/  ISETP.GE.AND P0, PT, R0, R109.reuse, PT ;  /* 0x0000006d0000720c */ /* 0x080fe20003f06270 */
[C---:B------:R-:W-:Y:S01]  /*3f60*/  IMAD R11, R111.reuse, UR13, R10 ;  /* 0x0000000d6f0b7c24 */ /* 0x040fe2000f8e020a */
[----:B------:R-:W-:Y:S02]  /*3f70*/  IADD3 R0, R22, 0x60, RZ ;  /* 0x0000006016007810 */ /* 0x000fe40007ffe0ff */
[-C--:B------:R-:W-:Y:S01]  /*3f80*/  ISETP.GE.AND P6, PT, R8, R109.reuse, PT ;  /* 0x0000006d0800720c */ /* 0x080fe20003fc6270 */
[----:B------:R-:W-:Y:S01]  /*3f90*/  IMAD.WIDE.U32 R8, R111, UR12, R22 ;  /* 0x0000000c6f087c25 */ /* 0x000fe2000f8e0016 */
[----:B------:R-:W-:-:S02]  /*3fa0*/  ISETP.GE.AND P5, PT, R0, R109, PT ;  /* 0x0000006d0000720c */ /* 0x000fc40003fa6270 */
[----:B------:R-:W-:Y:S02]  /*3fb0*/  IADD3 R0, R22, 0x80, RZ ;  /* 0x0000008016007810 */ /* 0x000fe40007ffe0ff */
[----:B--2---:R-:W-:Y:S02]  /*3fc0*/  LEA R6, P2, R8, R39, 0x1 ;  /* 0x0000002708067211 */ /* 0x004fe400078408ff */
[----:B------:R-:W-:Y:S02]  /*3fd0*/  IADD3 R7, R9, R11, RZ ;  /* 0x0000000b09077210 */ /* 0x000fe40007ffe0ff */
[----:B------:R-:W-:Y:S02]  /*3fe0*/  ISETP.GE.AND P4, PT, R0, R109, PT ;  /* 0x0000006d0000720c */ /* 0x000fe40003f86270 */
[----:B------:R-:W-:Y:S02]  /*3ff0*/  IADD3 R0, R22, 0xc0, RZ ;  /* 0x000000c016007810 */ /* 0x000fe40007ffe0ff */
[----:B------:R-:W-:-:S02]  /*4000*/  PRMT R146, RZ, 0x7610, R146 ;  /* 0x00007610ff927816 */ /* 0x000fc40000000092 */
[----:B------:R-:W-:Y:S02]  /*4010*/  LEA.HI.X R7, R8, R40, R7, 0x1, P2 ;  /* 0x0000002808077211 */ /* 0x000fe400010f0c07 */
[-C--:B------:R-:W-:Y:S02]  /*4020*/  ISETP.GE.AND P2, PT, R0, R109.reuse, PT ;  /* 0x0000006d0000720c */ /* 0x080fe40003f46270 */
[C---:B------:R-:W-:Y:S01]  /*4030*/  IADD3 R10, R22.reuse, 0xa0, RZ ;  /* 0x000000a0160a7810 */ /* 0x040fe20007ffe0ff */
[----:B------:R-:W2:Y:S01]  /*4040*/  @!P0 LDG.E.U16 R146, desc[UR6][R6.64+0x40] ;  /* 0x0000400606928981 */ /* 0x000ea2000c1e1500 */
[----:B------:R-:W-:Y:S02]  /*4050*/  IADD3 R0, R22, 0xe0, RZ ;  /* 0x000000e016007810 */ /* 0x000fe40007ffe0ff */
[----:B------:R-:W-:Y:S02]  /*4060*/  PRMT R147, RZ, 0x7610, R147 ;  /* 0x00007610ff937816 */ /* 0x000fe40000000093 */
[----:B------:R-:W-:-:S02]  /*4070*/  ISETP.GE.AND P3, PT, R10, R109, PT ;  /* 0x0000006d0a00720c */ /* 0x000fc40003f66270 */
[-C--:B------:R-:W-:Y:S02]  /*4080*/  ISETP.GE.AND P0, PT, R0, R109.reuse, PT ;  /* 0x0000006d0000720c */ /* 0x080fe40003f06270 */
[C---:B------:R-:W-:Y:S01]  /*4090*/  IADD3 R0, R22.reuse, 0x100, RZ ;  /* 0x0000010016007810 */ /* 0x040fe20007ffe0ff */
[----:B------:R-:W4:Y:S01]  /*40a0*/  @!P6 LDG.E.U16 R147, desc[UR6][R6.64+0x80] ;  /* 0x000080060693e981 */ /* 0x000f22000c1e1500 */
[----:B------:R-:W-:Y:S02]  /*40b0*/  PRMT R150, RZ, 0x7610, R150 ;  /* 0x00007610ff967816 */ /* 0x000fe40000000096 */
[----:B------:R-:W-:Y:S02]  /*40c0*/  PRMT R151, RZ, 0x7610, R151 ;  /* 0x00007610ff977816 */ /* 0x000fe40000000097 */
[----:B------:R-:W-:Y:S02]  /*40d0*/  IADD3 R8, R22, 0x120, RZ ;  /* 0x0000012016087810 */ /* 0x000fe40007ffe0ff */
[----:B------:R-:W-:Y:S01]  /*40e0*/  ISETP.GE.AND P6, PT, R0, R109, PT ;  /* 0x0000006d0000720c */ /* 0x000fe20003fc6270 */
[----:B------:R-:W5:Y:S01]  /*40f0*/  @!P5 LDG.E.U16 R150, desc[UR6][R6.64+0xc0] ;  /* 0x0000c0060696d981 */ /* 0x000f62000c1e1500 */
[----:B------:R-:W-:-:S02]  /*4100*/  IADD3 R0, R22, 0x140, RZ ;  /* 0x0000014016007810 */ /* 0x000fc40007ffe0ff */
[----:B------:R-:W-:Y:S01]  /*4110*/  PRMT R152, RZ, 0x7610, R152 ;  /* 0x00007610ff987816 */ /* 0x000fe20000000098 */
[----:B------:R-:W5:Y:S01]  /*4120*/  @!P4 LDG.E.U16 R151, desc[UR6][R6.64+0x100] ;  /* 0x000100060697c981 */ /* 0x000f62000c1e1500 */
[----:B------:R-:W-:Y:S02]  /*4130*/  PRMT R153, RZ, 0x7610, R153 ;  /* 0x00007610ff997816 */ /* 0x000fe40000000099 */
[-C--:B------:R-:W-:Y:S02]  /*4140*/  ISETP.GE.AND P5, PT, R8, R109.reuse, PT ;  /* 0x0000006d0800720c */ /* 0x080fe40003fa6270 */
[----:B------:R-:W-:Y:S01]  /*4150*/  IADD3 R8, R22, 0x160, RZ ;  /* 0x0000016016087810 */ /* 0x000fe20007ffe0ff */
[----:B------:R-:W5:Y:S01]  /*4160*/  @!P3 LDG.E.U16 R152, desc[UR6][R6.64+0x140] ;  /* 0x000140060698b981 */ /* 0x000f62000c1e1500 */
[----:B------:R-:W-:Y:S02]  /*4170*/  ISETP.GE.AND P4, PT, R0, R109, PT ;  /* 0x0000006d0000720c */ /* 0x000fe40003f86270 */
[----:B------:R-:W-:Y:S01]  /*4180*/  IADD3 R0, R22, 0x180, RZ ;  /* 0x0000018016007810 */ /* 0x000fe20007ffe0ff */
[----:B------:R-:W5:Y:S01]  /*4190*/  @!P2 LDG.E.U16 R153, desc[UR6][R6.64+0x180] ;  /* 0x000180060699a981 */ /* 0x000f62000c1e1500 */
[----:B------:R-:W-:-:S02]  /*41a0*/  PRMT R154, RZ, 0x7610, R154 ;  /* 0x00007610ff9a7816 */ /* 0x000fc4000000009a */
        /* <DEDUP_REMOVED lines=16> */
[-C--:B------:R-:W-:Y:S02]  /*42b0*/  ISETP.GE.AND P5, PT, R8, R109.reuse, PT ;  /* 0x0000006d0800720c */ /* 0x080fe40003fa6270 */
[----:B------:R-:W-:Y:S02]  /*42c0*/  IADD3 R8, R22, 0x220, RZ ;  /* 0x0000022016087810 */ /* 0x000fe40007ffe0ff */
[----:B------:R-:W-:Y:S01]  /*42d0*/  ISETP.GE.AND P4, PT, R0, R109, PT ;  /* 0x0000006d0000720c */ /* 0x000fe20003f86270 */
[----:B------:R-:W5:Y:S01]  /*42e0*/  @!P3 LDG.E.U16 R164, desc[UR6][R6.64+0x2c0] ;  /* 0x0002c00606a4b981 */ /* 0x000f62000c1e1500 */
[----:B------:R-:W-:Y:S02]  /*42f0*/  PRMT R155, RZ, 0x7610, R155 ;  /* 0x00007610ff9b7816 */ /* 0x000fe4000000009b */
[----:B------:R-:W-:Y:S02]  /*4300*/  PRMT R163, RZ, 0x7610, R163 ;  /* 0x00007610ffa37816 */ /* 0x000fe400000000a3 */
[----:B------:R-:W-:-:S02]  /*4310*/  PRMT R162, RZ, 0x7610, R162 ;  /* 0x00007610ffa27816 */ /* 0x000fc400000000a2 */
[-C--:B------:R-:W-:Y:S01]  /*4320*/  ISETP.GE.AND P3, PT, R8, R109.reuse, PT ;  /* 0x0000006d0800720c */ /* 0x080fe20003f66270 */
[----:B------:R-:W2:Y:S01]  /*4330*/  @!P1 LDG.E.U16 R155, desc[UR6][R6.64] ;  /* 0x00000006069b9981 */ /* 0x000ea2000c1e1500 */
[C---:B------:R-:W-:Y:S02]  /*4340*/  IADD3 R0, R22.reuse, 0x240, RZ ;  /* 0x0000024016007810 */ /* 0x040fe40007ffe0ff */
[----:B------:R-:W-:Y:S01]  /*4350*/  IADD3 R8, R22, 0x260, RZ ;  /* 0x0000026016087810 */ /* 0x000fe20007ffe0ff */
[----:B------:R-:W5:Y:S01]  /*4360*/  @!P2 LDG.E.U16 R163, desc[UR6][R6.64+0x300] ;  /* 0x0003000606a3a981 */ /* 0x000f62000c1e1500 */
[----:B------:R-:W-:Y:S02]  /*4370*/  PRMT R159, RZ, 0x7610, R159 ;  /* 0x00007610ff9f7816 */ /* 0x000fe4000000009f */
[-C--:B------:R-:W-:Y:S01]  /*4380*/  ISETP.GE.AND P2, PT, R0, R109.reuse, PT ;  /* 0x0000006d0000720c */ /* 0x080fe20003f46270 */
[----:B------:R-:W5:Y:S01]  /*4390*/  @!P0 LDG.E.U16 R162, desc[UR6][R6.64+0x340] ;  /* 0x0003400606a28981 */ /* 0x000f62000c1e1500 */
[----:B------:R-:W-:-:S02]  /*43a0*/  ISETP.GE.AND P0, PT, R8, R109, PT ;  /* 0x0000006d0800720c */ /* 0x000fc40003f06270 */
[----:B------:R-:W-:Y:S01]  /*43b0*/  IADD3 R0, R22, 0x280, RZ ;  /* 0x0000028016007810 */ /* 0x000fe20007ffe0ff */
[----:B------:R-:W5:Y:S01]  /*43c0*/  @!P4 LDG.E.U16 R159, desc[UR6][R6.64+0x400] ;  /* 0x00040006069fc981 */ /* 0x000f62000c1e1500 */
[----:B------:R-:W-:Y:S02]  /*43d0*/  PRMT R156, RZ, 0x7610, R156 ;  /* 0x00007610ff9c7816 */ /* 0x000fe4000000009c */
[----:B------:R-:W-:Y:S02]  /*43e0*/  PRMT R160, RZ, 0x7610, R160 ;  /* 0x00007610ffa07816 */ /* 0x000fe400000000a0 */
[----:B------:R-:W-:Y:S02]  /*43f0*/  ISETP.GE.AND P4, PT, R0, R109, PT ;  /* 0x0000006d0000720c */ /* 0x000fe40003f86270 */
[----:B------:R-:W-:Y:S01]  /*4400*/  PRMT R161, RZ, 0x7610, R161 ;  /* 0x00007610ffa17816 */ /* 0x000fe200000000a1 */
[----:B------:R-:W5:Y:S01]  /*4410*/  @!P3 LDG.E.U16 R156, desc[UR6][R6.64+0x440] ;  /* 0x00044006069cb981 */ /* 0x000f62000c1e1500 */
[----:B------:R-:W-:-:S02]  /*4420*/  IADD3 R10, R22, 0x2c0, RZ ;  /* 0x000002c0160a7810 */ /* 0x000fc40007ffe0ff */
[----:B------:R-:W-:Y:S01]  /*4430*/  PRMT R145, RZ, 0x7610, R145 ;  /* 0x00007610ff917816 */ /* 0x000fe20000000091 */
[----:B------:R-:W5:Y:S01]  /*4440*/  @!P5 LDG.E.U16 R160, desc[UR6][R6.64+0x3c0] ;  /* 0x0003c00606a0d981 */ /* 0x000f62000c1e1500 */
[-C--:B------:R-:W-:Y:S02]  /*4450*/  ISETP.GE.AND P3, PT, R10, R109.reuse, PT ;  /* 0x0000006d0a00720c */ /* 0x080fe40003f66270 */
[----:B------:R-:W-:Y:S01]  /*4460*/  IADD3 R0, R22, 0x2e0, RZ ;  /* 0x000002e016007810 */ /* 0x000fe20007ffe0ff */
[----:B------:R-:W5:Y:S01]  /*4470*/  @!P6 LDG.E.U16 R161, desc[UR6][R6.64+0x380] ;  /* 0x0003800606a1e981 */ /* 0x000f62000c1e1500 */
[----:B------:R-:W-:Y:S02]  /*4480*/  PRMT R27, RZ, 0x7610, R27 ;  /* 0x00007610ff1b7816 */ /* 0x000fe4000000001b */
[----:B------:R-:W-:Y:S01]  /*4490*/  PRMT R149, RZ, 0x7610, R149 ;  /* 0x00007610ff957816 */ /* 0x000fe20000000095 */
[----:B------:R-:W5:Y:S01]  /*44a0*/  @!P0 LDG.E.U16 R145, desc[UR6][R6.64+0x4c0] ;  /* 0x0004c00606918981 */ /* 0x000f62000c1e1500 */
[----:B------:R-:W-:-:S02]  /*44b0*/  ISETP.GE.AND P0, PT, R0, R109, PT ;  /* 0x0000006d0000720c */ /* 0x000fc40003f06270 */
[----:B------:R-:W-:Y:S01]  /*44c0*/  IADD3 R0, R22, 0x320, RZ ;  /* 0x0000032016007810 */ /* 0x000fe20007ffe0ff */
[----:B------:R-:W5:Y:S01]  /*44d0*/  @!P2 LDG.E.U16 R27, desc[UR6][R6.64+0x480] ;  /* 0x00048006061ba981 */ /* 0x000f62000c1e1500 */
[----:B------:R-:W-:-:S03]  /*44e0*/  PRMT R26, RZ, 0x7610, R26 ;  /* 0x00007610ff1a7816 */ /* 0x000fc6000000001a */
[----:B------:R-:W5:Y:S01]  /*44f0*/  @!P4 LDG.E.U16 R149, desc[UR6][R6.64+0x500] ;  /* 0x000500060695c981 */ /* 0x000f62000c1e1500 */
[-C--:B------:R-:W-:Y:S02]  /*4500*/  ISETP.GE.AND P4, PT, R0, R109.reuse, PT ;  /* 0x0000006d0000720c */ /* 0x080fe40003f86270 */
[----:B------:R-:W-:Y:S01]  /*4510*/  IADD3 R0, R22, 0x340, RZ ;  /* 0x0000034016007810 */ /* 0x000fe20007ffe0ff */
[----:B------:R-:W5:Y:S01]  /*4520*/  @!P3 LDG.E.U16 R26, desc[UR6][R6.64+0x580] ;  /* 0x00058006061ab981 */ /* 0x000f62000c1e1500 */
[----:B------:R-:W-:Y:S02]  /*4530*/  PRMT R148, RZ, 0x7610, R148 ;  /* 0x00007610ff947816 */ /* 0x000fe40000000094 */
[----:B------:R-:W-:Y:S02]  /*4540*/  PRMT R15, RZ, 0x7610, R15 ;  /* 0x00007610ff0f7816 */ /* 0x000fe4000000000f */
[----:B------:R-:W-:Y:S02]  /*4550*/  ISETP.GE.AND P3, PT, R0, R109, PT ;  /* 0x0000006d0000720c */ /* 0x000fe40003f66270 */
[----:B------:R-:W-:-:S02]  /*4560*/  PRMT R0, RZ, 0x7610, R0 ;  /* 0x00007610ff007816 */ /* 0x000fc40000000000 */
[----:B------:R-:W-:Y:S01]  /*4570*/  PRMT R14, RZ, 0x7610, R14 ;  /* 0x00007610ff0e7816 */ /* 0x000fe2000000000e */
[----:B------:R-:W5:Y:S05]  /*4580*/  @!P0 LDG.E.U16 R15, desc[UR6][R6.64+0x5c0] ;  /* 0x0005c006060f8981 */ /* 0x000f6a000c1e1500 */
[----:B------:R-:W5:Y:S01]  /*4590*/  @!P4 LDG.E.U16 R14, desc[UR6][R6.64+0x640] ;  /* 0x00064006060ec981 */ /* 0x000f62000c1e1500 */
[----:B------:R-:W-:Y:S02]  /*45a0*/  PRMT R13, RZ, 0x7610, R13 ;  /* 0x00007610ff0d7816 */ /* 0x000fe4000000000d */
[----:B------:R-:W-:Y:S02]  /*45b0*/  PRMT R12, RZ, 0x7610, R12 ;  /* 0x00007610ff0c7816 */ /* 0x000fe4000000000c */
[----:B------:R-:W-:Y:S01]  /*45c0*/  IADD3 R10, R22, 0x3e0, RZ ;  /* 0x000003e0160a7810 */ /* 0x000fe20007ffe0ff */
[C---:B---3--:R-:W-:Y:S01]  /*45d0*/  FMUL.FTZ R8, R5.reuse, R60 ;  /* 0x0000003c05087220 */ /* 0x048fe20000410000 */
[----:B------:R-:W-:Y:S01]  /*45e0*/  FMUL.FTZ R9, R4, 1.4426950216293334961 ;  /* 0x3fb8aa3b04097820 */ /* 0x000fe20000410000 */
[----:B------:R-:W-:-:S02]  /*45f0*/  FMUL.FTZ R4, R5, R62 ;  /* 0x0000003e05047220 */ /* 0x000fc40000410000 */
[----:B------:R-:W-:Y:S01]  /*4600*/  FMUL.RZ R11, R8, 0.15915493667125701904 ;  /* 0x3e22f983080b7820 */ /* 0x000fe2000040c000 */
[----:B------:R-:W-:-:S04]  /*4610*/  IADD3 R8, R22, 0x2a0, RZ ;  /* 0x000002a016087810 */ /* 0x000fc80007ffe0ff */
[----:B------:R-:W-:Y:S01]  /*4620*/  ISETP.GE.AND P5, PT, R8, R109, PT ;  /* 0x0000006d0800720c */ /* 0x000fe20003fa6270 */
[----:B------:R-:W-:Y:S01]  /*4630*/  FMUL.RZ R8, R4, 0.15915493667125701904 ;  /* 0x3e22f98304087820 */ /* 0x000fe2000040c000 */
[----:B------:R-:W-:-:S04]  /*4640*/  IADD3 R4, R22, 0x300, RZ ;  /* 0x0000030016047810 */ /* 0x000fc80007ffe0ff */
[----:B------:R-:W-:Y:S02]  /*4650*/  ISETP.GE.AND P2, PT, R4, R109, PT ;  /* 0x0000006d0400720c */ /* 0x000fe40003f46270 */
[----:B------:R-:W-:-:S05]  /*4660*/  IADD3 R4, R22, 0x360, RZ ;  /* 0x0000036016047810 */ /* 0x000fca0007ffe0ff */
[----:B------:R-:W3:Y:S01]  /*4670*/  @!P5 LDG.E.U16 R148, desc[UR6][R6.64+0x540] ;  /* 0x000540060694d981 */ /* 0x000ee2000c1e1500 */
[----:B------:R-:W-:-:S05]  /*4680*/  ISETP.GE.AND P0, PT, R4, R109, PT ;  /* 0x0000006d0400720c */ /* 0x000fca0003f06270 */
[----:B------:R-:W3:Y:S01]  /*4690*/  @!P2 LDG.E.U16 R0, desc[UR6][R6.64+0x600] ;  /* 0x000600060600a981 */ /* 0x000ee2000c1e1500 */
[----:B------:R-:W-:Y:S01]  /*46a0*/  MUFU.SIN R25, R11 ;  /* 0x0000000b00197308 */ /* 0x000fe20000000400 */
[----:B------:R-:W-:-:S07]  /*46b0*/  IADD3 R4, R22, 0x380, RZ ;  /* 0x0000038016047810 */ /* 0x000fce0007ffe0ff */
[----:B------:R0:W-:Y:S01]  /*46c0*/  MUFU.COS R136, R11 ;  /* 0x0000000b00887308 */ /* 0x0001e20000000000 */
[----:B------:R-:W-:Y:S01]  /*46d0*/  ISETP.GE.AND P2, PT, R4, R109, PT ;  /* 0x0000006d0400720c */ /* 0x000fe20003f46270 */
[----:B------:R-:W3:Y:S01]  /*46e0*/  @!P0 LDG.E.U16 R13, desc[UR6][R6.64+0x6c0] ;  /* 0x0006c006060d8981 */ /* 0x000ee2000c1e1500 */
[----:B0-----:R-:W-:-:S05]  /*46f0*/  PRMT R11, RZ, 0x7610, R11 ;  /* 0x00007610ff0b7816 */ /* 0x001fca000000000b */
[----:B------:R-:W-:Y:S01]  /*4700*/  MUFU.SIN R137, R8 ;  /* 0x0000000800897308 */ /* 0x000fe20000000400 */
[----:B------:R-:W-:-:S05]  /*4710*/  IADD3 R4, R22, 0x3a0, RZ ;  /* 0x000003a016047810 */ /* 0x000fca0007ffe0ff */
[----:B------:R-:W3:Y:S04]  /*4720*/  @!P2 LDG.E.U16 R12, desc[UR6][R6.64+0x700] ;  /* 0x00070006060ca981 */ /* 0x000ee8000c1e1500 */
[----:B------:R-:W3:Y:S01]  /*4730*/  @!P3 LDG.E.U16 R11, desc[UR6][R6.64+0x680] ;  /* 0x00068006060bb981 */ /* 0x000ee2000c1e1500 */
[----:B------:R0:W-:Y:S01]  /*4740*/  MUFU.COS R139, R8 ;  /* 0x00000008008b7308 */ /* 0x0001e20000000000 */
[----:B------:R-:W-:Y:S01]  /*4750*/  ISETP.GE.AND P0, PT, R4, R109, PT ;  /* 0x0000006d0400720c */ /* 0x000fe20003f06270 */
[----:B0-----:R-:W-:-:S04]  /*4760*/  FMUL.FTZ R8, R5, R68 ;  /* 0x0000004405087220 */ /* 0x001fc80000410000 */
[----:B------:R-:W-:Y:S01]  /*4770*/  FMUL.RZ R112, R8, 0.15915493667125701904 ;  /* 0x3e22f98308707820 */ /* 0x000fe2000040c000 */
[----:B------:R-:W-:Y:S02]  /*4780*/  IADD3 R8, R22, 0x3c0, RZ ;  /* 0x000003c016087810 */ /* 0x000fe40007ffe0ff */
[-C--:B------:R-:W-:Y:S02]  /*4790*/  ISETP.GE.AND P3, PT, R10, R109.reuse, PT ;  /* 0x0000006d0a00720c */ /* 0x080fe40003f66270 */
[----:B------:R-:W-:Y:S02]  /*47a0*/  ISETP.GE.AND P2, PT, R8, R109, PT ;  /* 0x0000006d0800720c */ /* 0x000fe40003f46270 */
[----:B------:R-:W-:Y:S02]  /*47b0*/  PRMT R10, RZ, 0x7610, R10 ;  /* 0x00007610ff0a7816 */ /* 0x000fe4000000000a */
[----:B------:R-:W-:Y:S02]  /*47c0*/  PRMT R8, RZ, 0x7610, R8 ;  /* 0x00007610ff087816 */ /* 0x000fe40000000008 */
[----:B------:R-:W-:-:S02]  /*47d0*/  PRMT R4, RZ, 0x7610, R4 ;  /* 0x00007610ff047816 */ /* 0x000fc40000000004 */
[----:B------:R-:W3:Y:S04]  /*47e0*/  @!P0 LDG.E.U16 R10, desc[UR6][R6.64+0x740] ;  /* 0x00074006060a8981 */ /* 0x000ee8000c1e1500 */
[----:B------:R-:W3:Y:S04]  /*47f0*/  @!P3 LDG.E.U16 R4, desc[UR6][R6.64+0x7c0] ;  /* 0x0007c0060604b981 */ /* 0x000ee8000c1e1500 */
[----:B------:R0:W3:Y:S01]  /*4800*/  @!P2 LDG.E.U16 R8, desc[UR6][R6.64+0x780] ;  /* 0x000780060608a981 */ /* 0x0000e2000c1e1500 */
[----:B------:R-:W-:-:S04]  /*4810*/  FMUL.FTZ R63, R9, R68 ;  /* 0x00000044093f7220 */ /* 0x000fc80000410000 */
[----:B------:R1:W-:Y:S02]  /*4820*/  MUFU.EX2 R130, R63 ;  /* 0x0000003f00827308 */ /* 0x0003e40000000800 */
[----:B-1----:R-:W-:-:S04]  /*4830*/  FMUL.FTZ R63, R5, R74 ;  /* 0x0000004a053f7220 */ /* 0x002fc80000410000 */
[----:B------:R-:W-:Y:S02]  /*4840*/  FMUL.RZ R115, R63, 0.15915493667125701904 ;  /* 0x3e22f9833f737820 */ /* 0x000fe4000040c000 */
[----:B------:R-:W1:Y:S01]  /*4850*/  S2R R63, SR_TID.X ;  /* 0x00000000003f7919 */ /* 0x000e620000002100 */
[C---:B------:R-:W-:Y:S01]  /*4860*/  FMUL.FTZ R110, R5.reuse, R72 ;  /* 0x00000048056e7220 */ /* 0x040fe20000410000 */
[----:B0-----:R-:W-:-:S03]  /*4870*/  FMUL.FTZ R6, R5, R78 ;  /* 0x0000004e05067220 */ /* 0x001fc60000410000 */
[----:B------:R-:W-:Y:S01]  /*4880*/  FMUL.RZ R114, R110, 0.15915493667125701904 ;  /* 0x3e22f9836e727820 */ /* 0x000fe2000040c000 */
[----:B------:R-:W-:Y:S08]  /*4890*/  MUFU.SIN R131, R112 ;  /* 0x0000007000837308 */ /* 0x000ff00000000400 */
[----:B------:R-:W-:Y:S08]  /*48a0*/  MUFU.SIN R122, R114 ;  /* 0x00000072007a7308 */ /* 0x000ff00000000400 */
[----:B------:R0:W-:Y:S02]  /*48b0*/  MUFU.COS R124, R114 ;  /* 0x00000072007c7308 */ /* 0x0001e40000000000 */
[----:B0-----:R-:W-:Y:S01]  /*48c0*/  FMUL.RZ R114, R6, 0.15915493667125701904 ;  /* 0x3e22f98306727820 */ /* 0x001fe2000040c000 */
[----:B------:R-:W-:-:S05]  /*48d0*/  FMUL.FTZ R6, R5, R80 ;  /* 0x0000005005067220 */ /* 0x000fca0000410000 */
[----:B------:R0:W-:Y:S01]  /*48e0*/  MUFU.COS R135, R112 ;  /* 0x0000007000877308 */ /* 0x0001e20000000000 */
[----:B------:R-:W-:-:S07]  /*48f0*/  FMUL.RZ R117, R6, 0.15915493667125701904 ;  /* 0x3e22f98306757820 */ /* 0x000fce000040c000 */
[----:B------:R-:W-:Y:S01]  /*4900*/  MUFU.SIN R126, R115 ;  /* 0x00000073007e7308 */ /* 0x000fe20000000400 */
[----:B0-----:R-:W-:Y:S01]  /*4910*/  FMUL.FTZ R112, R5, R76 ;  /* 0x0000004c05707220 */ /* 0x001fe20000410000 */
[----:B-1----:R-:W-:-:S06]  /*4920*/  SHF.L.U32 R142, R63, 0x4, RZ ;  /* 0x000000043f8e7819 */ /* 0x002fcc00000006ff */
[----:B------:R0:W-:Y:S01]  /*4930*/  MUFU.COS R134, R115 ;  /* 0x0000007300867308 */ /* 0x0001e20000000000 */
[----:B------:R-:W-:Y:S01]  /*4940*/  FMUL.RZ R112, R112, 0.15915493667125701904 ;  /* 0x3e22f98370707820 */ /* 0x000fe2000040c000 */
[----:B0-----:R-:W-:-:S06]  /*4950*/  FMUL.FTZ R115, R9, R80 ;  /* 0x0000005009737220 */ /* 0x001fcc0000410000 */
[----:B------:R-:W-:Y:S01]  /*4960*/  MUFU.SIN R116, R117 ;  /* 0x0000007500747308 */ /* 0x000fe20000000400 */
[C---:B------:R-:W-:Y:S01]  /*4970*/  FMUL.FTZ R7, R9.reuse, R78 ;  /* 0x0000004e09077220 */ /* 0x040fe20000410000 */
[----:B------:R-:W-:-:S06]  /*4980*/  FMUL.FTZ R110, R9, R72 ;  /* 0x00000048096e7220 */ /* 0x000fcc0000410000 */
[----:B------:R-:W-:Y:S08]  /*4990*/  MUFU.COS R120, R117 ;  /* 0x0000007500787308 */ /* 0x000ff00000000000 */
[----:B------:R-:W0:Y:S08]  /*49a0*/  MUFU.EX2 R115, R115 ;  /* 0x0000007300737308 */ /* 0x000e300000000800 */
[----:B------:R-:W-:Y:S08]  /*49b0*/  MUFU.SIN R119, R112 ;  /* 0x0000007000777308 */ /* 0x000ff00000000400 */
[----:B------:R1:W-:Y:S02]  /*49c0*/  MUFU.COS R125, R112 ;  /* 0x00000070007d7308 */ /* 0x0003e40000000000 */
[----:B-1----:R-:W-:-:S06]  /*49d0*/  IADD3 R112, R142, 0x3, RZ ;  /* 0x000000038e707810 */ /* 0x002fcc0007ffe0ff */
[----:B------:R-:W-:Y:S01]  /*49e0*/  MUFU.SIN R127, R114 ;  /* 0x00000072007f7308 */ /* 0x000fe20000000400 */
[----:B------:R-:W-:Y:S01]  /*49f0*/  ISETP.GE.U32.AND P3, PT, R112, R41, PT ;  /* 0x000000297000720c */ /* 0x000fe20003f66070 */
[----:B------:R-:W-:-:S06]  /*4a00*/  FMUL.FTZ R112, R9, R76 ;  /* 0x0000004c09707220 */ /* 0x000fcc0000410000 */
[----:B------:R-:W-:Y:S01]  /*4a10*/  MUFU.COS R129, R114 ;  /* 0x0000007200817308 */ /* 0x000fe20000000000 */
[----:B------:R-:W-:-:S07]  /*4a20*/  IADD3 R6, R142, 0x1, RZ ;  /* 0x000000018e067810 */ /* 0x000fce0007ffe0ff */
[----:B------:R-:W1:Y:S01]  /*4a30*/  MUFU.EX2 R114, R7 ;  /* 0x0000000700727308 */ /* 0x000e620000000800 */
[----:B------:R-:W-:-:S07]  /*4a40*/  IADD3 R128, R142, 0xa, RZ ;  /* 0x0000000a8e807810 */ /* 0x000fce0007ffe0ff */
[----:B------:R4:W-:Y:S01]  /*4a50*/  MUFU.EX2 R121, R110 ;  /* 0x0000006e00797308 */ /* 0x0009e20000000800 */
[----:B------:R-:W-:Y:S01]  /*4a60*/  ISETP.GE.U32.AND P0, PT, R6, R41, PT ;  /* 0x000000290600720c */ /* 0x000fe20003f06070 */
[----:B0-----:R-:W-:Y:S01]  /*4a70*/  FMUL.FTZ R120, R115, R120 ;  /* 0x0000007873787220 */ /* 0x001fe20000410000 */
[----:B----4-:R-:W-:-:S05]  /*4a80*/  IADD3 R110, R142, 0x2, RZ ;  /* 0x000000028e6e7810 */ /* 0x010fca0007ffe0ff */
[----:B------:R0:W4:Y:S01]  /*4a90*/  MUFU.EX2 R118, R112 ;  /* 0x0000007000767308 */ /* 0x0001220000000800 */
[-C--:B------:R-:W-:Y:S02]  /*4aa0*/  ISETP.GE.U32.AND P2, PT, R110, R41.reuse, PT ;  /* 0x000000296e00720c */ /* 0x080fe40003f46070 */
[C---:B------:R-:W-:Y:S01]  /*4ab0*/  IADD3 R110, R142.reuse, 0x6, RZ ;  /* 0x000000068e6e7810 */ /* 0x040fe20007ffe0ff */
[----:B------:R-:W-:Y:S01]  /*4ac0*/  FMUL.FTZ R116, R115, R116 ;  /* 0x0000007473747220 */ /* 0x000fe20000410000 */
[----:B------:R-:W-:Y:S01]  /*4ad0*/  IADD3 R6, R142, 0x4, RZ ;  /* 0x000000048e067810 */ /* 0x000fe20007ffe0ff */
[----:B------:R-:W-:Y:S01]  /*4ae0*/  FMUL.FTZ R7, R9, R74 ;  /* 0x0000004a09077220 */ /* 0x000fe20000410000 */
[-C--:B------:R-:W-:Y:S01]  /*4af0*/  ISETP.GE.U32.AND P5, PT, R128, R41.reuse, PT ;  /* 0x000000298000720c */ /* 0x080fe20003fa6070 */
[----:B------:R-:W-:Y:S01]  /*4b00*/  FMUL.FTZ R115, R81, R80 ;  /* 0x0000005051737220 */ /* 0x000fe20000410000 */
[-C--:B------:R-:W-:Y:S02]  /*4b10*/  ISETP.GE.U32.AND P4, PT, R110, R41.reuse, PT ;  /* 0x000000296e00720c */ /* 0x080fe40003f86070 */
[----:B------:R-:W-:Y:S01]  /*4b20*/  IADD3 R110, R142, 0x9, RZ ;  /* 0x000000098e6e7810 */ /* 0x000fe20007ffe0ff */
[----:B------:R2:W5:Y:S01]  /*4b30*/  MUFU.EX2 R123, R7 ;  /* 0x00000007007b7308 */ /* 0x0005620000000800 */
[----:B------:R-:W-:Y:S01]  /*4b40*/  ISETP.GE.U32.AND P6, PT, R6, R41, PT ;  /* 0x000000290600720c */ /* 0x000fe20003fc6070 */
[----:B------:R-:W-:Y:S01]  /*4b50*/  FMUL.FTZ R6, R5, R70 ;  /* 0x0000004605067220 */ /* 0x000fe20000410000 */
[----:B------:R-:W-:-:S02]  /*4b60*/  FSEL R117, R116, RZ, !P5 ;  /* 0x000000ff74757208 */ /* 0x000fc40006800000 */
[----:B------:R-:W-:Y:S02]  /*4b70*/  FSEL R116, R120, 1, !P5 ;  /* 0x3f80000078747808 */ /* 0x000fe40006800000 */
[----:B------:R-:W-:Y:S01]  /*4b80*/  FSEL R115, R115, RZ, !P5 ;  /* 0x000000ff73737208 */ /* 0x000fe20006800000 */
[----:B-1----:R-:W-:Y:S01]  /*4b90*/  FMUL.FTZ R127, R114, R127 ;  /* 0x0000007f727f7220 */ /* 0x002fe20000410000 */
[----:B------:R-:W-:Y:S01]  /*4ba0*/  ISETP.GE.U32.AND P5, PT, R110, R41, PT ;  /* 0x000000296e00720c */ /* 0x000fe20003fa6070 */
[----:B0-----:R-:W-:Y:S01]  /*4bb0*/  FMUL.FTZ R112, R114, R129 ;  /* 0x0000008172707220 */ /* 0x001fe20000410000 */
[----:B------:R-:W-:Y:S01]  /*4bc0*/  FMUL.FTZ R110, R79, R78 ;  /* 0x0000004e4f6e7220 */ /* 0x000fe20000410000 */
[----:B------:R-:W-:Y:S01]  /*4bd0*/  FMUL.RZ R133, R6, 0.15915493667125701904 ;  /* 0x3e22f98306857820 */ /* 0x000fe2000040c000 */
[----:B--2---:R-:W-:Y:S01]  /*4be0*/  FMUL.FTZ R7, R9, R70 ;  /* 0x0000004609077220 */ /* 0x004fe20000410000 */
[----:B------:R-:W-:Y:S01]  /*4bf0*/  IADD3 R6, R142, 0x8, RZ ;  /* 0x000000088e067810 */ /* 0x000fe20007ffe0ff */
[C---:B----4-:R-:W-:Y:S01]  /*4c00*/  FMUL.FTZ R125, R118.reuse, R125 ;  /* 0x0000007d767d7220 */ /* 0x050fe20000410000 */
[----:B------:R-:W-:Y:S01]  /*4c10*/  FSEL R114, R127, RZ, !P5 ;  /* 0x000000ff7f727208 */ /* 0x000fe20006800000 */
[----:B------:R-:W-:Y:S01]  /*4c20*/  FMUL.FTZ R118, R118, R119 ;  /* 0x0000007776767220 */ /* 0x000fe20000410000 */
[----:B------:R-:W-:Y:S01]  /*4c30*/  FSEL R112, R112, 1, !P5 ;  /* 0x3f80000070707808 */ /* 0x000fe20006800000 */
[----:B------:R-:W-:Y:S01]  /*4c40*/  FMUL.FTZ R120, R77, R76 ;  /* 0x0000004c4d787220 */ /* 0x000fe20000410000 */
[----:B------:R-:W-:Y:S01]  /*4c50*/  FSEL R110, R110, RZ, !P5 ;  /* 0x000000ff6e6e7208 */ /* 0x000fe20006800000 */
[----:B------:R-:W-:Y:S01]  /*4c60*/  MUFU.SIN R128, R133 ;  /* 0x0000008500807308 */ /* 0x000fe20000000400 */
[----:B------:R-:W-:-:S02]  /*4c70*/  ISETP.GE.U32.AND P5, PT, R6, R41, PT ;  /* 0x000000290600720c */ /* 0x000fc40003fa6070 */
[----:B------:R-:W-:Y:S02]  /*4c80*/  IADD3 R6, R142, 0x7, RZ ;  /* 0x000000078e067810 */ /* 0x000fe40007ffe0ff */
[----:B------:R-:W-:-:S03]  /*4c90*/  FSEL R118, R118, RZ, !P5 ;  /* 0x000000ff76767208 */ /* 0x000fc60006800000 */
[----:B------:R-:W-:Y:S01]  /*4ca0*/  MUFU.COS R132, R133 ;  /* 0x0000008500847308 */ /* 0x000fe20000000000 */
[----:B------:R-:W-:Y:S02]  /*4cb0*/  FSEL R119, R125, 1, !P5 ;  /* 0x3f8000007d777808 */ /* 0x000fe40006800000 */
[----:B------:R-:W-:-:S05]  /*4cc0*/  FSEL R120, R120, RZ, !P5 ;  /* 0x000000ff78787208 */ /* 0x000fca0006800000 */
[----:B------:R-:W0:Y:S01]  /*4cd0*/  MUFU.EX2 R7, R7 ;  /* 0x0000000700077308 */ /* 0x000e220000000800 */
[----:B------:R-:W-:Y:S01]  /*4ce0*/  ISETP.GE.U32.AND P5, PT, R6, R41, PT ;  /* 0x000000290600720c */ /* 0x000fe20003fa6070 */
[----:B------:R-:W-:Y:S01]  /*4cf0*/  FMUL.FTZ R6, R5, R66 ;  /* 0x0000004205067220 */ /* 0x000fe20000410000 */
[C---:B------:R-:W-:Y:S01]  /*4d00*/  FMUL.FTZ R125, R121.reuse, R124 ;  /* 0x0000007c797d7220 */ /* 0x040fe20000410000 */
[----:B------:R-:W-:Y:S01]  /*4d10*/  FMUL.FTZ R124, R121, R122 ;  /* 0x0000007a797c7220 */ /* 0x000fe20000410000 */
[C---:B-----5:R-:W-:Y:S01]  /*4d20*/  FMUL.FTZ R122, R123.reuse, R134 ;  /* 0x000000867b7a7220 */ /* 0x060fe20000410000 */
[----:B------:R-:W-:Y:S01]  /*4d30*/  FMUL.FTZ R121, R123, R126 ;  /* 0x0000007e7b797220 */ /* 0x000fe20000410000 */
[----:B------:R-:W-:Y:S01]  /*4d40*/  FMUL.FTZ R123, R75, R74 ;  /* 0x0000004a4b7b7220 */ /* 0x000fe20000410000 */
[----:B------:R-:W-:Y:S01]  /*4d50*/  FMUL.RZ R143, R6, 0.15915493667125701904 ;  /* 0x3e22f983068f7820 */ /* 0x000fe2000040c000 */
[----:B------:R-:W-:Y:S01]  /*4d60*/  IADD3 R6, R142, 0x5, RZ ;  /* 0x000000058e067810 */ /* 0x000fe20007ffe0ff */
[----:B------:R-:W-:Y:S01]  /*4d70*/  FMUL.FTZ R126, R73, R72 ;  /* 0x00000048497e7220 */ /* 0x000fe20000410000 */
[----:B------:R-:W-:-:S02]  /*4d80*/  FSEL R121, R121, RZ, !P5 ;  /* 0x000000ff79797208 */ /* 0x000fc40006800000 */
[----:B------:R-:W-:Y:S02]  /*4d90*/  FSEL R122, R122, 1, !P5 ;  /* 0x3f8000007a7a7808 */ /* 0x000fe40006800000 */
[----:B------:R-:W-:Y:S02]  /*4da0*/  FSEL R123, R123, RZ, !P5 ;  /* 0x000000ff7b7b7208 */ /* 0x000fe40006800000 */
[----:B------:R-:W-:Y:S02]  /*4db0*/  ISETP.GE.U32.AND P5, PT, R6, R41, PT ;  /* 0x000000290600720c */ /* 0x000fe40003fa6070 */
[----:B------:R-:W-:Y:S01]  /*4dc0*/  IADD3 R6, R142, 0xb, RZ ;  /* 0x0000000b8e067810 */ /* 0x000fe20007ffe0ff */
[C---:B0-----:R-:W-:Y:S01]  /*4dd0*/  FMUL.FTZ R132, R7.reuse, R132 ;  /* 0x0000008407847220 */ /* 0x041fe20000410000 */
[----:B------:R-:W-:Y:S01]  /*4de0*/  FMUL.FTZ R127, R7, R128 ;  /* 0x00000080077f7220 */ /* 0x000fe20000410000 */
[----:B------:R-:W-:Y:S01]  /*4df0*/  FSEL R124, R124, RZ, !P4 ;  /* 0x000000ff7c7c7208 */ /* 0x000fe20006000000 */
[----:B------:R-:W-:Y:S01]  /*4e00*/  FMUL.FTZ R7, R9, R66 ;  /* 0x0000004209077220 */ /* 0x000fe20000410000 */
[----:B------:R-:W-:-:S02]  /*4e10*/  FSEL R125, R125, 1, !P4 ;  /* 0x3f8000007d7d7808 */ /* 0x000fc40006000000 */
[----:B------:R-:W-:Y:S01]  /*4e20*/  FSEL R126, R126, RZ, !P4 ;  /* 0x000000ff7e7e7208 */ /* 0x000fe20006000000 */
[----:B------:R-:W-:Y:S01]  /*4e30*/  FMUL.FTZ R140, R9, R62 ;  /* 0x0000003e098c7220 */ /* 0x000fe20000410000 */
[----:B------:R-:W-:Y:S01]  /*4e40*/  ISETP.GE.U32.AND P4, PT, R6, R41, PT ;  /* 0x000000290600720c */ /* 0x000fe20003f86070 */
[----:B------:R-:W-:Y:S01]  /*4e50*/  FMUL.FTZ R6, R5, R64 ;  /* 0x0000004005067220 */ /* 0x000fe20000410000 */
[----:B------:R-:W-:Y:S01]  /*4e60*/  FMUL.FTZ R129, R71, R70 ;  /* 0x0000004647817220 */ /* 0x000fe20000410000 */
[C---:B------:R-:W-:Y:S01]  /*4e70*/  FMUL.FTZ R141, R9.reuse, R64 ;  /* 0x00000040098d7220 */ /* 0x040fe20000410000 */
[----:B------:R-:W-:Y:S01]  /*4e80*/  MUFU.SIN R134, R143 ;  /* 0x0000008f00867308 */ /* 0x000fe20000000400 */
[----:B------:R-:W-:Y:S01]  /*4e90*/  IADD3 R168, R142, 0xc, RZ ;  /* 0x0000000c8ea87810 */ /* 0x000fe20007ffe0ff */
[----:B------:R-:W-:Y:S01]  /*4ea0*/  FMUL.FTZ R138, R9, R60 ;  /* 0x0000003c098a7220 */ /* 0x000fe20000410000 */
[----:B------:R-:W-:Y:S01]  /*4eb0*/  FMUL.RZ R167, R6, 0.15915493667125701904 ;  /* 0x3e22f98306a77820 */ /* 0x000fe2000040c000 */
[----:B------:R-:W-:-:S04]  /*4ec0*/  FSEL R127, R127, RZ, !P5 ;  /* 0x000000ff7f7f7208 */ /* 0x000fc80006800000 */
[----:B------:R-:W0:Y:S01]  /*4ed0*/  MUFU.EX2 R133, R7 ;  /* 0x0000000700857308 */ /* 0x000e220000000800 */
[----:B------:R-:W-:Y:S02]  /*4ee0*/  FSEL R128, R132, 1, !P5 ;  /* 0x3f80000084807808 */ /* 0x000fe40006800000 */
[----:B------:R-:W-:-:S05]  /*4ef0*/  FSEL R129, R129, RZ, !P5 ;  /* 0x000000ff81817208 */ /* 0x000fca0006800000 */
[----:B------:R-:W1:Y:S01]  /*4f00*/  MUFU.COS R144, R143 ;  /* 0x0000008f00907308 */ /* 0x000e620000000000 */
[----:B------:R-:W-:Y:S01]  /*4f10*/  ISETP.GE.U32.AND P5, PT, R168, R41, PT ;  /* 0x00000029a800720c */ /* 0x000fe20003fa6070 */
[----:B------:R-:W-:-:S06]  /*4f20*/  FMUL.FTZ R135, R130, R135 ;  /* 0x0000008782877220 */ /* 0x000fcc0000410000 */
[----:B------:R-:W2:Y:S01]  /*4f30*/  MUFU.EX2 R140, R140 ;  /* 0x0000008c008c7308 */ /* 0x000ea20000000800 */
[----:B------:R-:W-:Y:S01]  /*4f40*/  FMUL.FTZ R130, R130, R131 ;  /* 0x0000008382827220 */ /* 0x000fe20000410000 */
[----:B------:R-:W-:-:S06]  /*4f50*/  IMAD R131, R29, UR14, RZ ;  /* 0x0000000e1d837c24 */ /* 0x000fcc000f8e02ff */
[----:B------:R-:W-:Y:S08]  /*4f60*/  MUFU.EX2 R141, R141 ;  /* 0x0000008d008d7308 */ /* 0x000ff00000000800 */
[----:B------:R-:W4:Y:S01]  /*4f70*/  MUFU.SIN R168, R167 ;  /* 0x000000a700a87308 */ /* 0x000f220000000400 */
[----:B------:R-:W-:-:S07]  /*4f80*/  IMAD R169, R28, UR15, R131 ;  /* 0x0000000f1ca97c24 */ /* 0x000fce000f8e0283 */
[----:B------:R-:W5:Y:S01]  /*4f90*/  MUFU.EX2 R138, R138 ;  /* 0x0000008a008a7308 */ /* 0x000f620000000800 */
[----:B------:R-:W-:-:S07]  /*4fa0*/  FSEL R131, R135, 1, !P6 ;  /* 0x3f80000087837808 */ /* 0x000fce0007000000 */
[----:B------:R-:W3:Y:S01]  /*4fb0*/  MUFU.COS R170, R167 ;  /* 0x000000a700aa7308 */ /* 0x000ee20000000000 */
[----:B------:R-:W3:Y:S01]  /*4fc0*/  S2UR UR5, SR_CgaCtaId ;  /* 0x00000000000579c3 */ /* 0x000ee20000008800 */
[----:B0-----:R-:W-:Y:S01]  /*4fd0*/  FMUL.FTZ R135, R133, R134 ;  /* 0x0000008685877220 */ /* 0x001fe20000410000 */
[----:B------:R-:W-:-:S04]  /*4fe0*/  IMAD.WIDE.U32 R6, R28, UR14, RZ ;  /* 0x0000000e1c067c25 */ /* 0x000fc8000f8e00ff */
[----:B-1----:R-:W-:Y:S01]  /*4ff0*/  FMUL.FTZ R134, R133, R144 ;  /* 0x0000009085867220 */ /* 0x002fe20000410000 */
[----:B------:R-:W-:Y:S01]  /*5000*/  FMUL.FTZ R143, R67, R66 ;  /* 0x00000042438f7220 */ /* 0x000fe20000410000 */
[----:B------:R-:W-:Y:S01]  /*5010*/  IADD3 R144, R142, 0xe, RZ ;  /* 0x0000000e8e907810 */ /* 0x000fe20007ffe0ff */
[C---:B--2---:R-:W-:Y:S01]  /*5020*/  FMUL.FTZ R139, R140.reuse, R139 ;  /* 0x0000008b8c8b7220 */ /* 0x044fe20000410000 */
[----:B------:R-:W-:Y:S01]  /*5030*/  FSEL R133, R135, RZ, !P3 ;  /* 0x000000ff87857208 */ /* 0x000fe20005800000 */
[----:B------:R-:W-:Y:S01]  /*5040*/  FMUL.FTZ R140, R140, R137 ;  /* 0x000000898c8c7220 */ /* 0x000fe20000410000 */
[----:B------:R-:W-:Y:S01]  /*5050*/  IADD3 R7, R7, R169, RZ ;  /* 0x000000a907077210 */ /* 0x000fe20007ffe0ff */
[----:B----4-:R-:W-:Y:S01]  /*5060*/  FMUL.FTZ R137, R141, R168 ;  /* 0x000000a88d897220 */ /* 0x010fe20000410000 */
[----:B------:R-:W-:Y:S01]  /*5070*/  FSEL R134, R134, 1, !P3 ;  /* 0x3f80000086867808 */ /* 0x000fe20005800000 */
[----:B------:R-:W-:Y:S01]  /*5080*/  IMAD R168, R24, UR16, RZ ;  /* 0x0000001018a87c24 */ /* 0x000fe2000f8e02ff */
[----:B------:R-:W-:Y:S01]  /*5090*/  FSEL R135, R143, RZ, !P3 ;  /* 0x000000ff8f877208 */ /* 0x000fe20005800000 */
[----:B-----5:R-:W-:Y:S01]  /*50a0*/  FMUL.FTZ R25, R138, R25 ;  /* 0x000000198a197220 */ /* 0x020fe20000410000 */
[----:B------:R-:W-:Y:S01]  /*50b0*/  ISETP.GE.U32.AND P3, PT, R144, R41, PT ;  /* 0x000000299000720c */ /* 0x000fe20003f66070 */
[----:B------:R-:W-:Y:S01]  /*50c0*/  FMUL.FTZ R144, R138, R136 ;  /* 0x000000888a907220 */ /* 0x000fe20000410000 */
[----:B---3--:R-:W-:Y:S01]  /*50d0*/  FMUL.FTZ R138, R141, R170 ;  /* 0x000000aa8d8a7220 */ /* 0x008fe20000410000 */
[----:B------:R-:W-:Y:S01]  /*50e0*/  FMUL.FTZ R136, R65, R64 ;  /* 0x0000004041887220 */ /* 0x000fe20000410000 */
[----:B------:R-:W-:Y:S01]  /*50f0*/  FMUL.FTZ R24, R61, R62 ;  /* 0x0000003e3d187220 */ /* 0x000fe20000410000 */
[----:B------:R-:W-:-:S02]  /*5100*/  IMAD R143, R111, UR17, R168 ;  /* 0x000000116f8f7c24 */ /* 0x000fc4000f8e02a8 */
[----:B------:R-:W-:Y:S01]  /*5110*/  IMAD.WIDE.U32 R6, R111, UR16, R6 ;  /* 0x000000106f067c25 */ /* 0x000fe2000f8e0006 */
[----:B------:R-:W-:Y:S02]  /*5120*/  FSEL R137, R137, RZ, !P2 ;  /* 0x000000ff89897208 */ /* 0x000fe40005000000 */
[----:B------:R-:W-:Y:S02]  /*5130*/  FSEL R138, R138, 1, !P2 ;  /* 0x3f8000008a8a7808 */ /* 0x000fe40005000000 */
[----:B------:R-:W-:Y:S02]  /*5140*/  FSEL R136, R136, RZ, !P2 ;  /* 0x000000ff88887208 */ /* 0x000fe40005000000 */
[----:B------:R-:W-:Y:S02]  /*5150*/  FSEL R141, R139, 1, !P0 ;  /* 0x3f8000008b8d7808 */ /* 0x000fe40004000000 */
[----:B------:R-:W-:Y:S02]  /*5160*/  ISETP.GE.U32.AND P2, PT, R142, R41, PT ;  /* 0x000000298e00720c */ /* 0x000fe40003f46070 */
[----:B------:R-:W-:-:S02]  /*5170*/  FSEL R140, R140, RZ, !P0 ;  /* 0x000000ff8c8c7208 */ /* 0x000fc40004000000 */
[----:B------:R-:W-:Y:S02]  /*5180*/  FSEL R139, R24, RZ, !P0 ;  /* 0x000000ff188b7208 */ /* 0x000fe40004000000 */
[----:B------:R-:W-:Y:S02]  /*5190*/  IADD3 R7, R7, R143, RZ ;  /* 0x0000008f07077210 */ /* 0x000fe40007ffe0ff */
[C---:B------:R-:W-:Y:S02]  /*51a0*/  LEA R24, P0, R6.reuse, UR18, 0x3 ;  /* 0x0000001206187c11 */ /* 0x040fe4000f8018ff */
[----:B------:R-:W-:Y:S01]  /*51b0*/  FSEL R143, R25, RZ, !P2 ;  /* 0x000000ff198f7208 */ /* 0x000fe20005000000 */
[----:B------:R0:W-:Y:S01]  /*51c0*/  STS.U16 [R42], R155 ;  /* 0x0000009b2a007388 */ /* 0x0001e20000000400 */
[----:B------:R-:W-:Y:S01]  /*51d0*/  LEA.HI.X R25, R6, UR19, R7, 0x3, P0 ;  /* 0x0000001306197c11 */ /* 0x000fe200080f1c07 */
[----:B------:R-:W-:Y:S01]  /*51e0*/  UMOV UR4, 0x400 ;  /* 0x0000040000047882 */ /* 0x000fe20000000000 */
[----:B------:R-:W-:Y:S01]  /*51f0*/  IADD3 R7, R34, 0x200, RZ ;  /* 0x0000020022077810 */ /* 0x000fe20007ffe0ff */
[----:B------:R-:W-:Y:S01]  /*5200*/  STS.U16 [R43+0x40], R146 ;  /* 0x000040922b007388 */ /* 0x000fe20000000400 */
[----:B------:R-:W-:Y:S01]  /*5210*/  ULEA UR4, UR5, UR4, 0x18 ;  /* 0x0000000405047291 */ /* 0x000fe2000f8ec03f */
[----:B------:R-:W-:-:S02]  /*5220*/  FMUL.FTZ R6, R5, R82 ;  /* 0x0000005205067220 */ /* 0x000fc40000410000 */
[----:B------:R1:W-:Y:S01]  /*5230*/  STS.U16 [R44+0x80], R147 ;  /* 0x000080932c007388 */ /* 0x0003e20000000400 */
[----:B------:R-:W-:-:S03]  /*5240*/  LEA.HI.SX32 R7, R7, R34, 0x1b ;  /* 0x0000002207077211 */ /* 0x000fc600078fdaff */
[----:B------:R-:W-:Y:S01]  /*5250*/  STS.U16 [R45+0xc0], R150 ;  /* 0x0000c0962d007388 */ /* 0x000fe20000000400 */
[----:B0-----:R-:W-:-:S03]  /*5260*/  FMUL.RZ R155, R6, 0.15915493667125701904 ;  /* 0x3e22f983069b7820 */ /* 0x001fc6000040c000 */
[----:B------:R0:W-:Y:S01]  /*5270*/  STS.U16 [R46+0x100], R151 ;  /* 0x000100972e007388 */ /* 0x0001e20000000400 */
[----:B-1----:R-:W-:-:S03]  /*5280*/  IADD3 R147, R34, 0x220, RZ ;  /* 0x0000022022937810 */ /* 0x002fc60007ffe0ff */
[----:B------:R-:W-:Y:S01]  /*5290*/  STS.U16 [R47+0x140], R152 ;  /* 0x000140982f007388 */ /* 0x000fe20000000400 */
[----:B------:R-:W-:-:S03]  /*52a0*/  LEA R6, R7, UR4, 0x1 ;  /* 0x0000000407067c11 */ /* 0x000fc6000f8e08ff */
[----:B------:R-:W-:Y:S01]  /*52b0*/  STS.U16 [R48+0x180], R153 ;  /* 0x0001809930007388 */ /* 0x000fe20000000400 */
[----:B------:R-:W-:-:S03]  /*52c0*/  LEA.HI.SX32 R147, R147, R34, 0x1b ;  /* 0x0000002293937211 */ /* 0x000fc600078fdaff */
[----:B------:R-:W-:Y:S01]  /*52d0*/  STS.U16 [R49+0x1c0], R154 ;  /* 0x0001c09a31007388 */ /* 0x000fe20000000400 */
[C---:B------:R-:W-:Y:S01]  /*52e0*/  IADD3 R7, R34.reuse, 0x240, RZ ;  /* 0x0000024022077810 */ /* 0x040fe20007ffe0ff */
[----:B------:R-:W-:Y:S02]  /*52f0*/  FMUL.FTZ R167, R59, R60 ;  /* 0x0000003c3ba77220 */ /* 0x000fe40000410000 */
[----:B------:R1:W-:Y:S01]  /*5300*/  STS.U16 [R50+0x200], R157 ;  /* 0x0002009d32007388 */ /* 0x0003e20000000400 */
[----:B0-----:R-:W-:-:S03]  /*5310*/  IADD3 R151, R34, 0x260, RZ ;  /* 0x0000026022977810 */ /* 0x001fc60007ffe0ff */
[----:B------:R-:W-:Y:S01]  /*5320*/  STS.U16 [R51+0x240], R158 ;  /* 0x0002409e33007388 */ /* 0x000fe20000000400 */
[----:B------:R-:W-:-:S03]  /*5330*/  LEA R147, R147, UR4, 0x1 ;  /* 0x0000000493937c11 */ /* 0x000fc6000f8e08ff */
[----:B------:R-:W-:Y:S01]  /*5340*/  STS.U16 [R52+0x280], R165 ;  /* 0x000280a534007388 */ /* 0x000fe20000000400 */
[----:B------:R-:W-:-:S03]  /*5350*/  LEA.HI.SX32 R7, R7, R34, 0x1b ;  /* 0x0000002207077211 */ /* 0x000fc600078fdaff */
[----:B------:R-:W-:Y:S01]  /*5360*/  STS.U16 [R53+0x2c0], R164 ;  /* 0x0002c0a435007388 */ /* 0x000fe20000000400 */
[C---:B------:R-:W-:Y:S01]  /*5370*/  IADD3 R172, R142.reuse, 0xd, RZ ;  /* 0x0000000d8eac7810 */ /* 0x040fe20007ffe0ff */
[----:B------:R-:W-:Y:S02]  /*5380*/  FMUL.FTZ R146, R9, R82 ;  /* 0x0000005209927220 */ /* 0x000fe40000410000 */
[----:B------:R-:W-:Y:S01]  /*5390*/  STS.U16 [R54+0x300], R163 ;  /* 0x000300a336007388 */ /* 0x000fe20000000400 */
[----:B------:R-:W-:-:S03]  /*53a0*/  IADD3 R168, R142, 0xf, RZ ;  /* 0x0000000f8ea87810 */ /* 0x000fc60007ffe0ff */
[----:B------:R-:W-:Y:S01]  /*53b0*/  STS.U16 [R55+0x340], R162 ;  /* 0x000340a237007388 */ /* 0x000fe20000000400 */
[----:B------:R-:W-:Y:S01]  /*53c0*/  FSEL R142, R167, RZ, !P2 ;  /* 0x000000ffa78e7208 */ /* 0x000fe20005000000 */
[----:B-1----:R-:W-:Y:S01]  /*53d0*/  MUFU.COS R157, R155 ;  /* 0x0000009b009d7308 */ /* 0x002fe20000000000 */
[----:B------:R-:W-:Y:S01]  /*53e0*/  LEA.HI.SX32 R151, R151, R34, 0x1b ;  /* 0x0000002297977211 */ /* 0x000fe200078fdaff */
[----:B------:R-:W-:Y:S01]  /*53f0*/  STS.U16 [R56+0x380], R161 ;  /* 0x000380a138007388 */ /* 0x000fe20000000400 */
[----:B------:R-:W-:-:S03]  /*5400*/  IADD3 R153, R34, 0x280, RZ ;  /* 0x0000028022997810 */ /* 0x000fc60007ffe0ff */
[----:B------:R-:W-:Y:S02]  /*5410*/  STS.U16 [R57+0x3c0], R160 ;  /* 0x0003c0a039007388 */ /* 0x000fe40000000400 */
[----:B------:R0:W-:Y:S02]  /*5420*/  MUFU.SIN R167, R155 ;  /* 0x0000009b00a77308 */ /* 0x0001e40000000400 */
[----:B------:R1:W-:Y:S01]  /*5430*/  STS.U16 [R6+0x400], R159 ;  /* 0x0004009f06007388 */ /* 0x0003e20000000400 */
[----:B------:R-:W-:Y:S01]  /*5440*/  FMUL.FTZ R150, R5, R84 ;  /* 0x0000005405967220 */ /* 0x000fe20000410000 */
[----:B------:R-:W-:Y:S02]  /*5450*/  LEA.HI.SX32 R153, R153, R34, 0x1b ;  /* 0x0000002299997211 */ /* 0x000fe400078fdaff */
[----:B------:R2:W-:Y:S02]  /*5460*/  STS.U16 [R147+0x440], R156 ;  /* 0x0004409c93007388 */ /* 0x0005e40000000400 */
[----:B------:R3:W-:Y:S01]  /*5470*/  MUFU.EX2 R152, R146 ;  /* 0x0000009200987308 */ /* 0x0007e20000000800 */
[----:B0-----:R-:W-:-:S02]  /*5480*/  IADD3 R155, R34, 0x2a0, RZ ;  /* 0x000002a0229b7810 */ /* 0x001fc40007ffe0ff */
[----:B-1----:R-:W-:Y:S02]  /*5490*/  LEA R6, R7, UR4, 0x1 ;  /* 0x0000000407067c11 */ /* 0x002fe4000f8e08ff */
[C---:B------:R-:W-:Y:S02]  /*54a0*/  IADD3 R7, R34.reuse, 0x2c0, RZ ;  /* 0x000002c022077810 */ /* 0x040fe40007ffe0ff */
[C---:B--2---:R-:W-:Y:S02]  /*54b0*/  IADD3 R147, R34.reuse, 0x2e0, RZ ;  /* 0x000002e022937810 */ /* 0x044fe40007ffe0ff */
[----:B---3--:R-:W-:Y:S02]  /*54c0*/  LEA R146, R151, UR4, 0x1 ;  /* 0x0000000497927c11 */ /* 0x008fe4000f8e08ff */
[----:B------:R-:W-:Y:S02]  /*54d0*/  IADD3 R151, R34, 0x300, RZ ;  /* 0x0000030022977810 */ /* 0x000fe40007ffe0ff */
[-C--:B------:R-:W-:Y:S01]  /*54e0*/  LEA.HI.SX32 R155, R155, R34.reuse, 0x1b ;  /* 0x000000229b9b7211 */ /* 0x080fe200078fdaff */
[----:B------:R-:W-:Y:S01]  /*54f0*/  FMUL.RZ R162, R150, 0.15915493667125701904 ;  /* 0x3e22f98396a27820 */ /* 0x000fe2000040c000 */
[-C--:B------:R-:W-:Y:S01]  /*5500*/  LEA.HI.SX32 R7, R7, R34.reuse, 0x1b ;  /* 0x0000002207077211 */ /* 0x080fe200078fdaff */
[----:B------:R0:W-:Y:S01]  /*5510*/  STS.U16 [R6+0x480], R27 ;  /* 0x0004801b06007388 */ /* 0x0001e20000000400 */
[----:B------:R-:W-:-:S02]  /*5520*/  LEA.HI.SX32 R147, R147, R34, 0x1b ;  /* 0x0000002293937211 */ /* 0x000fc400078fdaff */
[----:B------:R-:W-:Y:S02]  /*5530*/  LEA R150, R153, UR4, 0x1 ;  /* 0x0000000499967c11 */ /* 0x000fe4000f8e08ff */
[----:B------:R-:W-:Y:S02]  /*5540*/  LEA.HI.SX32 R151, R151, R34, 0x1b ;  /* 0x0000002297977211 */ /* 0x000fe400078fdaff */
[----:B------:R-:W-:Y:S02]  /*5550*/  LEA R155, R155, UR4, 0x1 ;  /* 0x000000049b9b7c11 */ /* 0x000fe4000f8e08ff */
[----:B0-----:R-:W-:Y:S02]  /*5560*/  IADD3 R27, R34, 0x320, RZ ;  /* 0x00000320221b7810 */ /* 0x001fe40007ffe0ff */
[----:B------:R-:W-:Y:S01]  /*5570*/  LEA R7, R7, UR4, 0x1 ;  /* 0x0000000407077c11 */ /* 0x000fe2000f8e08ff */
[----:B------:R0:W-:Y:S01]  /*5580*/  STS.U16 [R146+0x4c0], R145 ;  /* 0x0004c09192007388 */ /* 0x0001e20000000400 */
[----:B------:R-:W-:-:S02]  /*5590*/  LEA R6, R147, UR4, 0x1 ;  /* 0x0000000493067c11 */ /* 0x000fc4000f8e08ff */
[----:B------:R-:W-:Y:S01]  /*55a0*/  LEA.HI.SX32 R27, R27, R34, 0x1b ;  /* 0x000000221b1b7211 */ /* 0x000fe200078fdaff */
[----:B------:R-:W-:Y:S01]  /*55b0*/  STS.U16 [R150+0x500], R149 ;  /* 0x0005009596007388 */ /* 0x000fe20000000400 */
[----:B------:R-:W-:-:S03]  /*55c0*/  LEA R151, R151, UR4, 0x1 ;  /* 0x0000000497977c11 */ /* 0x000fc6000f8e08ff */
[----:B------:R1:W-:Y:S01]  /*55d0*/  STS.U16 [R155+0x540], R148 ;  /* 0x000540949b007388 */ /* 0x0003e20000000400 */
[----:B------:R-:W-:Y:S02]  /*55e0*/  LEA R27, R27, UR4, 0x1 ;  /* 0x000000041b1b7c11 */ /* 0x000fe4000f8e08ff */
[----:B0-----:R-:W-:Y:S01]  /*55f0*/  IADD3 R145, R34, 0x340, RZ ;  /* 0x0000034022917810 */ /* 0x001fe20007ffe0ff */
[----:B------:R-:W-:Y:S04]  /*5600*/  STS.U16 [R7+0x580], R26 ;  /* 0x0005801a07007388 */ /* 0x000fe80000000400 */
[----:B------:R-:W-:Y:S01]  /*5610*/  STS.U16 [R6+0x5c0], R15 ;  /* 0x0005c00f06007388 */ /* 0x000fe20000000400 */
[----:B------:R-:W-:-:S03]  /*5620*/  LEA.HI.SX32 R145, R145, R34, 0x1b ;  /* 0x0000002291917211 */ /* 0x000fc600078fdaff */
[----:B------:R0:W-:Y:S01]  /*5630*/  STS.U16 [R151+0x600], R0 ;  /* 0x0006000097007388 */ /* 0x0001e20000000400 */
[----:B-1----:R-:W-:Y:S01]  /*5640*/  FMUL.FTZ R148, RZ, R140 ;  /* 0x0000008cff947220 */ /* 0x002fe20000410000 */
[----:B------:R-:W-:Y:S02]  /*5650*/  IADD3 R147, R34, 0x360, RZ ;  /* 0x0000036022937810 */ /* 0x000fe40007ffe0ff */
[----:B------:R1:W-:Y:S01]  /*5660*/  STS.U16 [R27+0x640], R14 ;  /* 0x0006400e1b007388 */ /* 0x0003e20000000400 */
[-C--:B0-----:R-:W-:Y:S01]  /*5670*/  FMUL.FTZ R0, R140, R142.reuse ;  /* 0x0000008e8c007220 */ /* 0x081fe20000410000 */
[----:B------:R-:W-:Y:S01]  /*5680*/  LEA R26, R145, UR4, 0x1 ;  /* 0x00000004911a7c11 */ /* 0x000fe2000f8e08ff */
[----:B------:R-:W-:Y:S02]  /*5690*/  FFMA.FTZ R148, R141, R142, -R148 ;  /* 0x0000008e8d947223 */ /* 0x000fe40000010894 */
[----:B-1----:R-:W-:Y:S01]  /*56a0*/  FFMA.FTZ R14, RZ, R141, R0 ;  /* 0x0000008dff0e7223 */ /* 0x002fe20000010000 */
[C---:B------:R-:W-:Y:S01]  /*56b0*/  FMUL.FTZ R153, R9.reuse, R84 ;  /* 0x0000005409997220 */ /* 0x040fe20000410000 */
[C---:B------:R-:W-:Y:S01]  /*56c0*/  FMUL.FTZ R146, R9.reuse, R86 ;  /* 0x0000005609927220 */ /* 0x040fe20000410000 */
[C---:B------:R-:W-:Y:S01]  /*56d0*/  FMUL.FTZ R15, R9.reuse, R88 ;  /* 0x00000058090f7220 */ /* 0x040fe20000410000 */
[----:B------:R-:W-:Y:S01]  /*56e0*/  FMUL.FTZ R27, R9, R90 ;  /* 0x0000005a091b7220 */ /* 0x000fe20000410000 */
[----:B------:R-:W-:Y:S01]  /*56f0*/  LEA.HI.SX32 R147, R147, R34, 0x1b ;  /* 0x0000002293937211 */ /* 0x000fe200078fdaff */
[----:B------:R-:W-:Y:S01]  /*5700*/  FADD.FTZ R9, RZ, R14 ;  /* 0x0000000eff097221 */ /* 0x000fe20000010000 */
[----:B------:R-:W-:Y:S01]  /*5710*/  FMUL.FTZ R0, R5, R88 ;  /* 0x0000005805007220 */ /* 0x000fe20000410000 */
[----:B------:R-:W-:Y:S01]  /*5720*/  FADD.FTZ R148, R148, R139 ;  /* 0x0000008b94947221 */ /* 0x000fe20000010000 */
[----:B------:R0:W-:Y:S01]  /*5730*/  STS.U16 [R26+0x680], R11 ;  /* 0x0006800b1a007388 */ /* 0x0001e20000000400 */
[----:B------:R-:W-:-:S02]  /*5740*/  IADD3 R7, R34, 0x380, RZ ;  /* 0x0000038022077810 */ /* 0x000fc40007ffe0ff */
[----:B------:R-:W-:Y:S01]  /*5750*/  LEA R6, R147, UR4, 0x1 ;  /* 0x0000000493067c11 */ /* 0x000fe2000f8e08ff */
[----:B------:R-:W-:Y:S01]  /*5760*/  FMUL.RZ R147, R0, 0.15915493667125701904 ;  /* 0x3e22f98300937820 */ /* 0x000fe2000040c000 */
[----:B------:R-:W-:Y:S01]  /*5770*/  FMUL.FTZ R0, R137, R148 ;  /* 0x0000009489007220 */ /* 0x000fe20000410000 */
[----:B------:R-:W-:Y:S01]  /*5780*/  LEA.HI.SX32 R7, R7, R34, 0x1b ;  /* 0x0000002207077211 */ /* 0x000fe200078fdaff */
[-C--:B0-----:R-:W-:Y:S02]  /*5790*/  FMUL.FTZ R11, R137, R9.reuse ;  /* 0x00000009890b7220 */ /* 0x081fe40000410000 */
[C---:B------:R-:W-:Y:S02]  /*57a0*/  FFMA.FTZ R26, R138.reuse, R9, R0 ;  /* 0x000000098a1a7223 */ /* 0x040fe40000010000 */
[----:B------:R-:W-:Y:S01]  /*57b0*/  FFMA.FTZ R145, R138, R148, -R11 ;  /* 0x000000948a917223 */ /* 0x000fe2000001080b */
[----:B------:R-:W-:Y:S01]  /*57c0*/  LEA R7, R7, UR4, 0x1 ;  /* 0x0000000407077c11 */ /* 0x000fe2000f8e08ff */
[----:B------:R-:W-:Y:S01]  /*57d0*/  FADD.FTZ R26, RZ, R26 ;  /* 0x0000001aff1a7221 */ /* 0x000fe20000010000 */
[C---:B------:R-:W-:Y:S01]  /*57e0*/  IADD3 R9, R34.reuse, 0x3a0, RZ ;  /* 0x000003a022097810 */ /* 0x040fe20007ffe0ff */
[----:B------:R-:W-:Y:S01]  /*57f0*/  FADD.FTZ R145, R145, R136 ;  /* 0x0000008891917221 */ /* 0x000fe20000010000 */
[C---:B------:R-:W-:Y:S01]  /*5800*/  IADD3 R11, R34.reuse, 0x3c0, RZ ;  /* 0x000003c0220b7810 */ /* 0x040fe20007ffe0ff */
[C---:B------:R-:W-:Y:S01]  /*5810*/  FMUL.FTZ R158, R5.reuse, R86 ;  /* 0x00000056059e7220 */ /* 0x040fe20000410000 */
[----:B------:R0:W-:Y:S01]  /*5820*/  STS.U16 [R6+0x6c0], R13 ;  /* 0x0006c00d06007388 */ /* 0x0001e20000000400 */
[----:B------:R-:W-:Y:S01]  /*5830*/  FMUL.FTZ R0, R5, R90 ;  /* 0x0000005a05007220 */ /* 0x000fe20000410000 */
[----:B------:R-:W-:-:S02]  /*5840*/  IADD3 R5, R34, 0x3e0, RZ ;  /* 0x000003e022057810 */ /* 0x000fc40007ffe0ff */
[----:B------:R1:W-:Y:S01]  /*5850*/  STS.U16 [R7+0x700], R12 ;  /* 0x0007000c07007388 */ /* 0x0003e20000000400 */
[-C--:B------:R-:W-:Y:S01]  /*5860*/  LEA.HI.SX32 R9, R9, R34.reuse, 0x1b ;  /* 0x0000002209097211 */ /* 0x080fe200078fdaff */
[----:B------:R-:W-:Y:S01]  /*5870*/  MUFU.SIN R154, R162 ;  /* 0x000000a2009a7308 */ /* 0x000fe20000000400 */
[-C--:B------:R-:W-:Y:S01]  /*5880*/  LEA.HI.SX32 R11, R11, R34.reuse, 0x1b ;  /* 0x000000220b0b7211 */ /* 0x080fe200078fdaff */
[----:B0-----:R-:W-:Y:S01]  /*5890*/  FMUL.FTZ R13, R133, R145 ;  /* 0x00000091850d7220 */ /* 0x001fe20000410000 */
[----:B------:R-:W-:Y:S01]  /*58a0*/  LEA.HI.SX32 R5, R5, R34, 0x1b ;  /* 0x0000002205057211 */ /* 0x000fe200078fdaff */
[----:B-1----:R-:W-:-:S04]  /*58b0*/  FMUL.FTZ R7, R133, R26 ;  /* 0x0000001a85077220 */ /* 0x002fc80000410000 */
[----:B------:R-:W0:Y:S01]  /*58c0*/  MUFU.EX2 R153, R153 ;  /* 0x0000009900997308 */ /* 0x000e220000000800 */
[C---:B------:R-:W-:Y:S01]  /*58d0*/  FFMA.FTZ R13, R134.reuse, R26, R13 ;  /* 0x0000001a860d7223 */ /* 0x040fe2000001000d */
[----:B------:R-:W-:Y:S01]  /*58e0*/  LEA R9, R9, UR4, 0x1 ;  /* 0x0000000409097c11 */ /* 0x000fe2000f8e08ff */
[----:B------:R-:W-:Y:S01]  /*58f0*/  FFMA.FTZ R148, R134, R145, -R7 ;  /* 0x0000009186947223 */ /* 0x000fe20000010807 */
[----:B------:R-:W-:-:S04]  /*5900*/  LEA R11, R11, UR4, 0x1 ;  /* 0x000000040b0b7c11 */ /* 0x000fc8000f8e08ff */
[----:B------:R-:W-:Y:S01]  /*5910*/  MUFU.EX2 R15, R15 ;  /* 0x0000000f000f7308 */ /* 0x000fe20000000800 */
[----:B------:R-:W-:Y:S01]  /*5920*/  FSEL R130, R130, RZ, !P6 ;  /* 0x000000ff82827208 */ /* 0x000fe20007000000 */
[----:B------:R-:W-:Y:S01]  /*5930*/  FADD.FTZ R13, RZ, R13 ;  /* 0x0000000dff0d7221 */ /* 0x000fe20000010000 */
[----:B------:R-:W-:-:S05]  /*5940*/  LEA R5, R5, UR4, 0x1 ;  /* 0x0000000405057c11 */ /* 0x000fca000f8e08ff */
[----:B------:R-:W1:Y:S01]  /*5950*/  MUFU.COS R6, R147 ;  /* 0x0000009300067308 */ /* 0x000e620000000000 */
[----:B------:R-:W-:Y:S01]  /*5960*/  FMUL.FTZ R132, R69, R68 ;  /* 0x0000004445847220 */ /* 0x000fe20000410000 */
[----:B------:R-:W-:Y:S01]  /*5970*/  STS.U16 [R9+0x740], R10 ;  /* 0x0007400a09007388 */ /* 0x000fe20000000400 */
[----:B------:R-:W-:-:S03]  /*5980*/  FADD.FTZ R7, R148, R135 ;  /* 0x0000008794077221 */ /* 0x000fc60000010000 */
[----:B------:R2:W-:Y:S01]  /*5990*/  STS.U16 [R11+0x780], R8 ;  /* 0x000780080b007388 */ /* 0x0005e20000000400 */
[----:B------:R-:W-:-:S03]  /*59a0*/  FSEL R132, R132, RZ, !P6 ;  /* 0x000000ff84847208 */ /* 0x000fc60007000000 */
[----:B------:R3:W-:Y:S01]  /*59b0*/  STS.U16 [R5+0x7c0], R4 ;  /* 0x0007c00405007388 */ /* 0x0007e20000000400 */
[----:B--2---:R-:W-:Y:S01]  /*59c0*/  FMUL.FTZ R8, R130, R13 ;  /* 0x0000000d82087220 */ /* 0x004fe20000410000 */
[----:B------:R0:W-:Y:S01]  /*59d0*/  MUFU.SIN R14, R147 ;  /* 0x00000093000e7308 */ /* 0x0001e20000000400 */
[----:B------:R-:W-:Y:S01]  /*59e0*/  FSEL R144, R144, 1, !P2 ;  /* 0x3f80000090907808 */ /* 0x000fe20005000000 */
[----:B------:R-:W-:Y:S01]  /*59f0*/  FMUL.RZ R158, R158, 0.15915493667125701904 ;  /* 0x3e22f9839e9e7820 */ /* 0x000fe2000040c000 */
[-C--:B---3--:R-:W-:Y:S01]  /*5a00*/  FMUL.FTZ R4, R130, R7.reuse ;  /* 0x0000000782047220 */ /* 0x088fe20000410000 */
[----:B------:R-:W-:Y:S01]  /*5a10*/  FFMA.FTZ R7, R131, R7, -R8 ;  /* 0x0000000783077223 */ /* 0x000fe20000010808 */
[----:B------:R-:W-:-:S03]  /*5a20*/  FMUL.FTZ R5, R143, R140 ;  /* 0x0000008c8f057220 */ /* 0x000fc60000410000 */
[----:B------:R-:W2:Y:S01]  /*5a30*/  MUFU.COS R156, R162 ;  /* 0x000000a2009c7308 */ /* 0x000ea20000000000 */
[----:B------:R-:W-:Y:S01]  /*5a40*/  FFMA.FTZ R4, R131, R13, R4 ;  /* 0x0000000d83047223 */ /* 0x000fe20000010004 */
[----:B0-----:R-:W-:Y:S01]  /*5a50*/  FMUL.FTZ R147, R153, R154 ;  /* 0x0000009a99937220 */ /* 0x001fe20000410000 */
[----:B------:R-:W-:Y:S01]  /*5a60*/  FADD.FTZ R7, R7, R132 ;  /* 0x0000008407077221 */ /* 0x000fe20000010000 */
[----:B-1----:R-:W-:Y:S01]  /*5a70*/  FMUL.FTZ R154, R15, R6 ;  /* 0x000000060f9a7220 */ /* 0x002fe20000410000 */
[----:B------:R-:W-:-:S03]  /*5a80*/  FADD.FTZ R6, RZ, R4 ;  /* 0x00000004ff067221 */ /* 0x000fc60000010000 */
[----:B------:R-:W-:Y:S01]  /*5a90*/  MUFU.EX2 R27, R27 ;  /* 0x0000001b001b7308 */ /* 0x000fe20000000800 */
[C---:B------:R-:W-:Y:S01]  /*5aa0*/  FMUL.FTZ R9, R127.reuse, R7 ;  /* 0x000000077f097220 */ /* 0x040fe20000410000 */
[----:B------:R-:W-:Y:S01]  /*5ab0*/  FMUL.FTZ R8, R127, R6 ;  /* 0x000000067f087220 */ /* 0x000fe20000410000 */
[----:B------:R-:W-:-:S05]  /*5ac0*/  FMUL.FTZ R4, R144, R140 ;  /* 0x0000008c90047220 */ /* 0x000fca0000410000 */
[----:B------:R-:W-:Y:S01]  /*5ad0*/  MUFU.EX2 R146, R146 ;  /* 0x0000009200927308 */ /* 0x000fe20000000800 */
[C---:B------:R-:W-:Y:S01]  /*5ae0*/  FFMA.FTZ R9, R128.reuse, R6, R9 ;  /* 0x0000000680097223 */ /* 0x040fe20000010009 */
[----:B------:R-:W-:Y:S01]  /*5af0*/  FFMA.FTZ R8, R128, R7, -R8 ;  /* 0x0000000780087223 */ /* 0x000fe20000010808 */
[-C--:B------:R-:W-:Y:S01]  /*5b00*/  FFMA.FTZ R4, R143, R141.reuse, R4 ;  /* 0x0000008d8f047223 */ /* 0x080fe20000010004 */
[----:B------:R-:W-:Y:S01]  /*5b10*/  FFMA.FTZ R5, R144, R141, -R5 ;  /* 0x0000008d90057223 */ /* 0x000fe20000010805 */
[----:B------:R-:W-:Y:S01]  /*5b20*/  FADD.FTZ R6, RZ, R9 ;  /* 0x00000009ff067221 */ /* 0x000fe20000010000 */
[----:B------:R-:W-:Y:S01]  /*5b30*/  FADD.FTZ R8, R8, R129 ;  /* 0x0000008108087221 */ /* 0x000fe20000010000 */
[C---:B------:R-:W-:Y:S01]  /*5b40*/  FMUL.FTZ R7, R137.reuse, R4 ;  /* 0x0000000489077220 */ /* 0x040fe20000410000 */
[-C--:B------:R-:W-:Y:S01]  /*5b50*/  FMUL.FTZ R9, R137, R5.reuse ;  /* 0x0000000589097220 */ /* 0x080fe20000410000 */
[C---:B------:R-:W-:Y:S01]  /*5b60*/  FMUL.FTZ R10, R124.reuse, R6 ;  /* 0x000000067c0a7220 */ /* 0x040fe20000410000 */
[----:B------:R-:W0:Y:S01]  /*5b70*/  MUFU.SIN R149, R158 ;  /* 0x0000009e00957308 */ /* 0x000e220000000400 */
[----:B------:R-:W-:Y:S01]  /*5b80*/  FMUL.FTZ R13, R124, R8 ;  /* 0x000000087c0d7220 */ /* 0x000fe20000410000 */
[C---:B------:R-:W-:Y:S01]  /*5b90*/  FFMA.FTZ R7, R138.reuse, R5, -R7 ;  /* 0x000000058a077223 */ /* 0x040fe20000010807 */
[----:B------:R-:W-:Y:S01]  /*5ba0*/  FFMA.FTZ R9, R138, R4, R9 ;  /* 0x000000048a097223 */ /* 0x000fe20000010009 */
[C---:B------:R-:W-:Y:S01]  /*5bb0*/  FFMA.FTZ R11, R125.reuse, R8, -R10 ;  /* 0x000000087d0b7223 */ /* 0x040fe2000001080a */
[----:B------:R-:W-:Y:S01]  /*5bc0*/  FMUL.FTZ R145, R152, R157 ;  /* 0x0000009d98917220 */ /* 0x000fe20000410000 */
[----:B------:R-:W-:Y:S01]  /*5bd0*/  ISETP.GE.U32.AND P6, PT, R172, R41, PT ;  /* 0x00000029ac00720c */ /* 0x000fe20003fc6070 */
[----:B------:R-:W-:Y:S01]  /*5be0*/  NOP ;  /* 0x0000000000007918 */ /* 0x000fe20000000000 */
[----:B------:R1:W-:Y:S01]  /*5bf0*/  MUFU.COS R155, R158 ;  /* 0x0000009e009b7308 */ /* 0x0003e20000000000 */
[----:B------:R-:W-:Y:S01]  /*5c00*/  FFMA.FTZ R13, R125, R6, R13 ;  /* 0x000000067d0d7223 */ /* 0x000fe2000001000d */
[C---:B------:R-:W-:Y:S01]  /*5c10*/  FMUL.FTZ R5, R133.reuse, R7 ;  /* 0x0000000785057220 */ /* 0x040fe20000410000 */
[----:B------:R-:W-:Y:S01]  /*5c20*/  FMUL.FTZ R4, R133, R9 ;  /* 0x0000000985047220 */ /* 0x000fe20000410000 */
[----:B------:R-:W-:Y:S01]  /*5c30*/  FADD.FTZ R11, R11, R126 ;  /* 0x0000007e0b0b7221 */ /* 0x000fe20000010000 */
[----:B--2---:R-:W-:Y:S01]  /*5c40*/  FMUL.FTZ R148, R153, R156 ;  /* 0x0000009c99947220 */ /* 0x004fe20000410000 */
[----:B------:R-:W-:Y:S01]  /*5c50*/  FSEL R145, R145, 1, !P4 ;  /* 0x3f80000091917808 */ /* 0x000fe20006000000 */
[----:B0-----:R-:W-:Y:S01]  /*5c60*/  FMUL.FTZ R150, R146, R149 ;  /* 0x0000009592967220 */ /* 0x001fe20000410000 */
[----:B------:R-:W-:Y:S01]  /*5c70*/  FSEL R147, R147, RZ, !P5 ;  /* 0x000000ff93937208 */ /* 0x000fe20006800000 */
[----:B-1----:R-:W-:Y:S01]  /*5c80*/  FMUL.RZ R158, R0, 0.15915493667125701904 ;  /* 0x3e22f983009e7820 */ /* 0x002fe2000040c000 */
[----:B------:R-:W-:Y:S01]  /*5c90*/  FSEL R154, R154, 1, !P3 ;  /* 0x3f8000009a9a7808 */ /* 0x000fe20005800000 */
[----:B------:R-:W2:Y:S02]  /*5ca0*/  LDG.E.64 R24, desc[UR6][R24.64] ;  /* 0x0000000618187981 */ /* 0x000ea4000c1e1b00 */
[----:B------:R-:W0:Y:S01]  /*5cb0*/  MUFU.SIN R12, R158 ;  /* 0x0000009e000c7308 */ /* 0x000e220000000400 */
[----:B------:R-:W-:Y:S01]  /*5cc0*/  FADD.FTZ R13, RZ, R13 ;  /* 0x0000000dff0d7221 */ /* 0x000fe20000010000 */
[C---:B------:R-:W-:Y:S01]  /*5cd0*/  FFMA.FTZ R5, R134.reuse, R9, R5 ;  /* 0x0000000986057223 */ /* 0x040fe20000010005 */
[----:B------:R-:W-:Y:S01]  /*5ce0*/  FFMA.FTZ R4, R134, R7, -R4 ;  /* 0x0000000786047223 */ /* 0x000fe20000010804 */
[C---:B------:R-:W-:Y:S01]  /*5cf0*/  FMUL.FTZ R7, R121.reuse, R11 ;  /* 0x0000000b79077220 */ /* 0x040fe20000410000 */
[----:B------:R-:W-:Y:S01]  /*5d00*/  FMUL.FTZ R10, R121, R13 ;  /* 0x0000000d790a7220 */ /* 0x000fe20000410000 */
[C---:B------:R-:W-:Y:S01]  /*5d10*/  FMUL.FTZ R6, R130.reuse, R5 ;  /* 0x0000000582067220 */ /* 0x040fe20000410000 */
[-C--:B------:R-:W-:Y:S01]  /*5d20*/  FMUL.FTZ R8, R130, R4.reuse ;  /* 0x0000000482087220 */ /* 0x080fe20000410000 */
[C---:B------:R-:W-:Y:S01]  /*5d30*/  FFMA.FTZ R7, R122.reuse, R13, R7 ;  /* 0x0000000d7a077223 */ /* 0x040fe20000010007 */
[----:B------:R-:W-:Y:S01]  /*5d40*/  FFMA.FTZ R10, R122, R11, -R10 ;  /* 0x0000000b7a0a7223 */ /* 0x000fe2000001080a */
[C---:B------:R-:W-:Y:S01]  /*5d50*/  FFMA.FTZ R6, R131.reuse, R4, -R6 ;  /* 0x0000000483067223 */ /* 0x040fe20000010806 */
[----:B------:R-:W-:Y:S01]  /*5d60*/  FFMA.FTZ R8, R131, R5, R8 ;  /* 0x0000000583087223 */ /* 0x000fe20000010008 */
[----:B------:R-:W-:Y:S01]  /*5d70*/  FADD.FTZ R4, RZ, R7 ;  /* 0x00000007ff047221 */ /* 0x000fe20000010000 */
[----:B------:R-:W-:Y:S01]  /*5d80*/  FADD.FTZ R10, R10, R123 ;  /* 0x0000007b0a0a7221 */ /* 0x000fe20000010000 */
[C---:B------:R-:W-:Y:S01]  /*5d90*/  FMUL.FTZ R7, R127.reuse, R6 ;  /* 0x000000067f077220 */ /* 0x040fe20000410000 */
[----:B------:R-:W-:Y:S01]  /*5da0*/  FMUL.FTZ R5, R127, R8 ;  /* 0x000000087f057220 */ /* 0x000fe20000410000 */
[----:B0-----:R-:W-:Y:S01]  /*5db0*/  FMUL.FTZ R156, R27, R12 ;  /* 0x0000000c1b9c7220 */ /* 0x001fe20000410000 */
[C---:B------:R-:W-:Y:S01]  /*5dc0*/  FMUL.FTZ R12, R118.reuse, R4 ;  /* 0x00000004760c7220 */ /* 0x040fe20000410000 */
[----:B------:R-:W-:Y:S01]  /*5dd0*/  FMUL.FTZ R11, R118, R10 ;  /* 0x0000000a760b7220 */ /* 0x000fe20000410000 */
        /* <DEDUP_REMOVED lines=9> */
[----:B------:R-:W-:Y:S01]  /*5e70*/  FFMA.FTZ R6, R125, R7, R6 ;  /* 0x000000077d067223 */ /* 0x000fe20000010006 */
[C---:B------:R-:W-:Y:S01]  /*5e80*/  FMUL.FTZ R13, R114.reuse, R9 ;  /* 0x00000009720d7220 */ /* 0x040fe20000410000 */
[-C--:B------:R-:W-:Y:S01]  /*5e90*/  FMUL.FTZ R8, R114, R11.reuse ;  /* 0x0000000b72087220 */ /* 0x080fe20000410000 */
        /* <DEDUP_REMOVED lines=9> */
[----:B------:R-:W-:Y:S01]  /*5f30*/  FMUL.FTZ R6, R118, R5 ;  /* 0x0000000576067220 */ /* 0x000fe20000410000 */
[C---:B------:R-:W-:Y:S01]  /*5f40*/  FMUL.FTZ R11, R117.reuse, R13 ;  /* 0x0000000d750b7220 */ /* 0x040fe20000410000 */
[----:B------:R-:W-:Y:S01]  /*5f50*/  FMUL.FTZ R0, R152, R167 ;  /* 0x000000a798007220 */ /* 0x000fe20000410000 */
[----:B------:R-:W-:Y:S01]  /*5f60*/  FMUL.FTZ R8, R117, R9 ;  /* 0x0000000975087220 */ /* 0x000fe20000410000 */
[C---:B------:R-:W-:Y:S01]  /*5f70*/  FFMA.FTZ R5, R119.reuse, R5, -R4 ;  /* 0x0000000577057223 */ /* 0x040fe20000010804 */
[C---:B------:R-:W-:Y:S01]  /*5f80*/  FFMA.FTZ R4, R116.reuse, R9, -R11 ;  /* 0x0000000974047223 */ /* 0x040fe2000001080b */
[----:B------:R-:W-:Y:S01]  /*5f90*/  FFMA.FTZ R7, R119, R7, R6 ;  /* 0x0000000777077223 */ /* 0x000fe20000010006 */
[----:B------:R-:W-:Y:S01]  /*5fa0*/  FFMA.FTZ R8, R116, R13, R8 ;  /* 0x0000000d74087223 */ /* 0x000fe20000010008 */
[----:B------:R-:W-:Y:S01]  /*5fb0*/  FSEL R0, R0, RZ, !P4 ;  /* 0x000000ff00007208 */ /* 0x000fe20006000000 */
[----:B------:R-:W-:Y:S01]  /*5fc0*/  FADD.FTZ R4, R4, R115 ;  /* 0x0000007304047221 */ /* 0x000fe20000010000 */
[----:B------:R-:W-:Y:S01]  /*5fd0*/  FMUL.FTZ R9, R114, R7 ;  /* 0x0000000772097220 */ /* 0x000fe20000410000 */
[----:B------:R-:W-:Y:S01]  /*5fe0*/  FADD.FTZ R8, RZ, R8 ;  /* 0x00000008ff087221 */ /* 0x000fe20000010000 */
[----:B------:R-:W-:Y:S01]  /*5ff0*/  FMUL.FTZ R151, R146, R155 ;  /* 0x0000009b92977220 */ /* 0x000fe20000410000 */
[----:B------:R-:W-:Y:S01]  /*6000*/  FMUL.FTZ R11, R0, R4 ;  /* 0x00000004000b7220 */ /* 0x000fe20000410000 */
[-C--:B------:R-:W-:Y:S01]  /*6010*/  FFMA.FTZ R9, R112, R5.reuse, -R9 ;  /* 0x0000000570097223 */ /* 0x080fe20000010809 */
[----:B------:R-:W-:Y:S01]  /*6020*/  FMUL.FTZ R146, R83, R82 ;  /* 0x0000005253927220 */ /* 0x000fe20000410000 */
[----:B------:R-:W-:Y:S01]  /*6030*/  FMUL.FTZ R5, R114, R5 ;  /* 0x0000000572057220 */ /* 0x000fe20000410000 */
[-C--:B------:R-:W-:Y:S01]  /*6040*/  FMUL.FTZ R6, R0, R8.reuse ;  /* 0x0000000800067220 */ /* 0x080fe20000410000 */
[----:B------:R-:W-:-:S02]  /*6050*/  FFMA.FTZ R11, R145, R8, R11 ;  /* 0x00000008910b7223 */ /* 0x000fc4000001000b */
[----:B------:R-:W-:Y:S01]  /*6060*/  FFMA.FTZ R5, R112, R7, R5 ;  /* 0x0000000770057223 */ /* 0x000fe20000010005 */
        /* <DEDUP_REMOVED lines=11> */
[-C--:B------:R-:W-:Y:S01]  /*6120*/  FMUL.FTZ R7, R117, R5.reuse ;  /* 0x0000000575077220 */ /* 0x080fe20000410000 */
[----:B------:R-:W-:Y:S01]  /*6130*/  FFMA.FTZ R4, R116, R5, R4 ;  /* 0x0000000574047223 */ /* 0x000fe20000010004 */
[----:B------:R-:W-:Y:S01]  /*6140*/  FFMA.FTZ R10, R148, R11, R10 ;  /* 0x0000000b940a7223 */ /* 0x000fe2000001000a */
[----:B------:R-:W-:Y:S01]  /*6150*/  FSEL R150, R150, RZ, !P6 ;  /* 0x000000ff96967208 */ /* 0x000fe20007000000 */
[----:B------:R-:W-:Y:S01]  /*6160*/  FADD.FTZ R5, R8, R149 ;  /* 0x0000009508057221 */ /* 0x000fe20000010000 */
[----:B------:R-:W-:Y:S01]  /*6170*/  FFMA.FTZ R7, R116, R9, -R7 ;  /* 0x0000000974077223 */ /* 0x000fe20000010807 */
[----:B------:R-:W-:Y:S01]  /*6180*/  FSEL R151, R151, 1, !P6 ;  /* 0x3f80000097977808 */ /* 0x000fe20007000000 */
[----:B------:R-:W-:Y:S01]  /*6190*/  FADD.FTZ R10, RZ, R10 ;  /* 0x0000000aff0a7221 */ /* 0x000fe20000010000 */
[----:B------:R-:W-:Y:S01]  /*61a0*/  FMUL.FTZ R9, R150, R5 ;  /* 0x0000000596097220 */ /* 0x000fe20000410000 */
[----:B------:R-:W0:Y:S01]  /*61b0*/  MUFU.COS R26, R158 ;  /* 0x0000009e001a7308 */ /* 0x000e220000000000 */
[----:B------:R-:W-:Y:S01]  /*61c0*/  FMUL.FTZ R152, R87, R86 ;  /* 0x0000005657987220 */ /* 0x000fe20000410000 */
[----:B------:R-:W-:Y:S01]  /*61d0*/  FMUL.FTZ R153, R15, R14 ;  /* 0x0000000e0f997220 */ /* 0x000fe20000410000 */
[C---:B------:R-:W-:Y:S01]  /*61e0*/  FMUL.FTZ R6, R0.reuse, R4 ;  /* 0x0000000400067220 */ /* 0x040fe20000410000 */
[-C--:B------:R-:W-:Y:S01]  /*61f0*/  FMUL.FTZ R8, R0, R7.reuse ;  /* 0x0000000700087220 */ /* 0x080fe20000410000 */
[-C--:B------:R-:W-:Y:S01]  /*6200*/  FMUL.FTZ R12, R150, R10.reuse ;  /* 0x0000000a960c7220 */ /* 0x080fe20000410000 */
[----:B------:R-:W-:Y:S01]  /*6210*/  FFMA.FTZ R9, R151, R10, R9 ;  /* 0x0000000a97097223 */ /* 0x000fe20000010009 */
[C---:B------:R-:W-:Y:S01]  /*6220*/  FFMA.FTZ R6, R145.reuse, R7, -R6 ;  /* 0x0000000791067223 */ /* 0x040fe20000010806 */
[----:B------:R-:W-:Y:S01]  /*6230*/  FFMA.FTZ R8, R145, R4, R8 ;  /* 0x0000000491087223 */ /* 0x000fe20000010008 */
[----:B------:R-:W-:Y:S01]  /*6240*/  FSEL R152, R152, RZ, !P6 ;  /* 0x000000ff98987208 */ /* 0x000fe20007000000 */
[----:B------:R-:W-:Y:S01]  /*6250*/  FFMA.FTZ R7, R151, R5, -R12 ;  /* 0x0000000597077223 */ /* 0x000fe2000001080c */
[----:B------:R-:W-:Y:S01]  /*6260*/  FSEL R153, R153, RZ, !P3 ;  /* 0x000000ff99997208 */ /* 0x000fe20005800000 */
[----:B------:R-:W-:Y:S01]  /*6270*/  FADD.FTZ R9, RZ, R9 ;  /* 0x00000009ff097221 */ /* 0x000fe20000010000 */
[----:B------:R-:W-:Y:S01]  /*6280*/  FMUL.FTZ R155, R89, R88 ;  /* 0x00000058599b7220 */ /* 0x000fe20000410000 */
[----:B------:R-:W-:Y:S01]  /*6290*/  FMUL.FTZ R5, R147, R8 ;  /* 0x0000000893057220 */ /* 0x000fe20000410000 */
[----:B------:R-:W-:Y:S01]  /*62a0*/  FADD.FTZ R4, R7, R152 ;  /* 0x0000009807047221 */ /* 0x000fe20000010000 */
[----:B------:R-:W-:Y:S01]  /*62b0*/  FMUL.FTZ R11, R153, R9 ;  /* 0x00000009990b7220 */ /* 0x000fe20000410000 */
[-C--:B------:R-:W-:Y:S01]  /*62c0*/  FMUL.FTZ R7, R147, R6.reuse ;  /* 0x0000000693077220 */ /* 0x080fe20000410000 */
[----:B------:R-:W-:Y:S01]  /*62d0*/  FFMA.FTZ R5, R148, R6, -R5 ;  /* 0x0000000694057223 */ /* 0x000fe20000010805 */
[----:B------:R-:W-:Y:S01]  /*62e0*/  ISETP.GE.U32.AND P2, PT, R168, R41, PT ;  /* 0x00000029a800720c */ /* 0x000fe20003f46070 */
[-C--:B------:R-:W-:Y:S01]  /*62f0*/  FMUL.FTZ R6, R153, R4.reuse ;  /* 0x0000000499067220 */ /* 0x080fe20000410000 */
[----:B------:R-:W-:Y:S01]  /*6300*/  FSEL R155, R155, RZ, !P3 ;  /* 0x000000ff9b9b7208 */ /* 0x000fe20005800000 */
[----:B------:R-:W-:Y:S01]  /*6310*/  FFMA.FTZ R4, R154, R4, -R11 ;  /* 0x000000049a047223 */ /* 0x000fe2000001080b */
[----:B0-----:R-:W-:Y:S01]  /*6320*/  FMUL.FTZ R157, R27, R26 ;  /* 0x0000001a1b9d7220 */ /* 0x001fe20000410000 */
        /* <DEDUP_REMOVED lines=9> */
[-C--:B------:R-:W-:Y:S01]  /*63c0*/  FMUL.FTZ R6, R150, R5.reuse ;  /* 0x0000000596067220 */ /* 0x080fe20000410000 */
[----:B------:R-:W-:Y:S01]  /*63d0*/  FFMA.FTZ R4, R151, R5, -R4 ;  /* 0x0000000597047223 */ /* 0x000fe20000010804 */
[-C--:B------:R-:W-:Y:S01]  /*63e0*/  FMUL.FTZ R5, R156, R9.reuse ;  /* 0x000000099c057220 */ /* 0x080fe20000410000 */
[----:B------:R-:W-:Y:S01]  /*63f0*/  FFMA.FTZ R10, R157, R9, R10 ;  /* 0x000000099d0a7223 */ /* 0x000fe2000001000a */
[----:B------:R-:W-:Y:S01]  /*6400*/  FFMA.FTZ R6, R151, R7, R6 ;  /* 0x0000000797067223 */ /* 0x000fe20000010006 */
[----:B------:R-:W-:Y:S01]  /*6410*/  FSEL R158, R158, RZ, !P2 ;  /* 0x000000ff9e9e7208 */ /* 0x000fe20005000000 */
[----:B------:R-:W-:Y:S01]  /*6420*/  FMUL.FTZ R7, R153, R4 ;  /* 0x0000000499077220 */ /* 0x000fe20000410000 */
[----:B------:R-:W-:Y:S01]  /*6430*/  FFMA.FTZ R9, R157, R8, -R5 ;  /* 0x000000089d097223 */ /* 0x000fe20000010805 */
[----:B------:R-:W-:Y:S01]  /*6440*/  FADD.FTZ R15, RZ, R10 ;  /* 0x0000000aff0f7221 */ /* 0x000fe20000010000 */
[-C--:B------:R-:W-:Y:S01]  /*6450*/  FMUL.FTZ R5, R153, R6.reuse ;  /* 0x0000000699057220 */ /* 0x080fe20000410000 */
[----:B------:R-:W-:Y:S01]  /*6460*/  FFMA.FTZ R7, R154, R6, R7 ;  /* 0x000000069a077223 */ /* 0x000fe20000010007 */
[----:B------:R-:W-:-:S02]  /*6470*/  FADD.FTZ R14, R9, R158 ;  /* 0x0000009e090e7221 */ /* 0x000fc40000010000 */
[----:B------:R-:W0:Y:S01]  /*6480*/  SHFL.UP PT, R11, R15, 0x1, RZ ;  /* 0x042000000f0b7989 */ /* 0x000e2200000e00ff */
[----:B------:R-:W-:Y:S01]  /*6490*/  FFMA.FTZ R5, R154, R4, -R5 ;  /* 0x000000049a057223 */ /* 0x000fe20000010805 */
[C---:B------:R-:W-:Y:S02]  /*64a0*/  FMUL.FTZ R12, R156.reuse, R7 ;  /* 0x000000079c0c7220 */ /* 0x040fe40000410000 */
[----:B------:R-:W1:Y:S01]  /*64b0*/  SHFL.UP PT, R9, R14, 0x1, RZ ;  /* 0x042000000e097989 */ /* 0x000e6200000e00ff */
[-C--:B------:R-:W-:Y:S01]  /*64c0*/  FMUL.FTZ R4, R156, R5.reuse ;  /* 0x000000059c047220 */ /* 0x080fe20000410000 */
[----:B------:R-:W-:-:S03]  /*64d0*/  FFMA.FTZ R12, R157, R5, -R12 ;  /* 0x000000059d0c7223 */ /* 0x000fc6000001080c */
[----:B------:R-:W-:Y:S02]  /*64e0*/  FFMA.FTZ R4, R157, R7, R4 ;  /* 0x000000079d047223 */ /* 0x000fe40000010004 */
        /* <DEDUP_REMOVED lines=8> */
[----:B---3--:R-:W-:Y:S01]  /*6570*/  FMUL.FTZ R9, R4, R5 ;  /* 0x0000000504097220 */ /* 0x008fe20000410000 */
[----:B------:R-:W-:-:S03]  /*6580*/  @P0 FADD.FTZ R15, R15, R6 ;  /* 0x000000060f0f0221 */ /* 0x000fc60000010000 */
[----:B------:R-:W0:Y:S01]  /*6590*/  SHFL.UP PT, R8, R14, 0x2, RZ ;  /* 0x044000000e087989 */ /* 0x000e2200000e00ff */
[-C--:B----4-:R-:W-:Y:S01]  /*65a0*/  FMUL.FTZ R6, R4, R7.reuse ;  /* 0x0000000704067220 */ /* 0x090fe20000410000 */
[C---:B------:R-:W-:Y:S02]  /*65b0*/  FFMA.FTZ R9, R12.reuse, R7, R9 ;  /* 0x000000070c097223 */ /* 0x040fe40000010009 */
[----:B------:R-:W1:Y:S01]  /*65c0*/  SHFL.UP PT, R7, R15, 0x2, RZ ;  /* 0x044000000f077989 */ /* 0x000e6200000e00ff */
[----:B------:R-:W-:Y:S02]  /*65d0*/  @P0 FFMA.FTZ R12, R12, R5, -R6 ;  /* 0x000000050c0c0223 */ /* 0x000fe40000010806 */
[----:B------:R-:W-:-:S03]  /*65e0*/  FSEL R9, R4, R9, !P0 ;  /* 0x0000000904097208 */ /* 0x000fc60004000000 */
[----:B------:R-:W3:Y:S04]  /*65f0*/  SHFL.UP PT, R4, R12, 0x2, RZ ;  /* 0x044000000c047989 */ /* 0x000ee800000e00ff */
[----:B------:R-:W4:Y:S01]  /*6600*/  SHFL.UP PT, R5, R9, 0x2, RZ ;  /* 0x0440000009057989 */ /* 0x000f2200000e00ff */
[----:B------:R-:W-:Y:S01]  /*6610*/  ISETP.GE.AND P0, PT, R34, 0x2, PT ;  /* 0x000000022200780c */ /* 0x000fe20003f06270 */
[C---:B0-----:R-:W-:Y:S01]  /*6620*/  FMUL.FTZ R13, R9.reuse, R8 ;  /* 0x00000008090d7220 */ /* 0x041fe20000410000 */
[----:B-1----:R-:W-:-:S03]  /*6630*/  FMUL.FTZ R11, R9, R7 ;  /* 0x00000007090b7220 */ /* 0x002fc60000410000 */
[C---:B------:R-:W-:Y:S01]  /*6640*/  FFMA.FTZ R6, R12.reuse, R7, R13 ;  /* 0x000000070c067223 */ /* 0x040fe2000001000d */
[----:B------:R-:W-:-:S07]  /*6650*/  FFMA.FTZ R7, R12, R8, -R11 ;  /* 0x000000080c077223 */ /* 0x000fce000001080b */
[----:B------:R-:W-:Y:S01]  /*6660*/  @P0 FADD.FTZ R15, R15, R6 ;  /* 0x000000060f0f0221 */ /* 0x000fe20000010000 */
[CC--:B---3--:R-:W-:Y:S01]  /*6670*/  FMUL.FTZ R11, R9.reuse, R4.reuse ;  /* 0x00000004090b7220 */ /* 0x0c8fe20000410000 */
[----:B------:R-:W-:Y:S01]  /*6680*/  @P0 FADD.FTZ R14, R14, R7 ;  /* 0x000000070e0e0221 */ /* 0x000fe20000010000 */
[CC--:B----4-:R-:W-:Y:S02]  /*6690*/  FMUL.FTZ R7, R9.reuse, R5.reuse ;  /* 0x0000000509077220 */ /* 0x0d0fe40000410000 */
[----:B------:R-:W0:Y:S01]  /*66a0*/  SHFL.UP PT, R13, R15, 0x4, RZ ;  /* 0x048000000f0d7989 */ /* 0x000e2200000e00ff */
[C---:B------:R-:W-:Y:S01]  /*66b0*/  FFMA.FTZ R6, R12.reuse, R5, R11 ;  /* 0x000000050c067223 */ /* 0x040fe2000001000b */
[----:B------:R-:W-:Y:S02]  /*66c0*/  @P0 FFMA.FTZ R12, R12, R4, -R7 ;  /* 0x000000040c0c0223 */ /* 0x000fe40000010807 */
[----:B------:R-:W1:Y:S02]  /*66d0*/  SHFL.UP PT, R11, R14, 0x4, RZ ;  /* 0x048000000e0b7989 */ /* 0x000e6400000e00ff */
[----:B------:R-:W-:-:S02]  /*66e0*/  FSEL R6, R9, R6, !P0 ;  /* 0x0000000609067208 */ /* 0x000fc40004000000 */
        /* <DEDUP_REMOVED lines=9> */
[-C--:B----4-:R-:W-:Y:S01]  /*6780*/  FMUL.FTZ R4, R6, R7.reuse ;  /* 0x0000000706047220 */ /* 0x090fe20000410000 */
[----:B------:R-:W-:Y:S02]  /*6790*/  @P0 FADD.FTZ R15, R15, R8 ;  /* 0x000000080f0f0221 */ /* 0x000fe40000010000 */
        /* <DEDUP_REMOVED lines=11> */
[----:B---3--:R-:W-:Y:S01]  /*6850*/  FMUL.FTZ R6, R9, R4 ;  /* 0x0000000409067220 */ /* 0x008fe20000410000 */
[----:B------:R-:W-:-:S06]  /*6860*/  FFMA.FTZ R7, R12, R7, -R10 ;  /* 0x000000070c077223 */ /* 0x000fcc000001080a */
[----:B------:R-:W-:Y:S01]  /*6870*/  @P0 FADD.FTZ R15, R15, R8 ;  /* 0x000000080f0f0221 */ /* 0x000fe20000010000 */
[-C--:B----4-:R-:W-:Y:S01]  /*6880*/  FFMA.FTZ R6, R12, R5.reuse, R6 ;  /* 0x000000050c067223 */ /* 0x090fe20000010006 */
[----:B------:R-:W-:Y:S01]  /*6890*/  FMUL.FTZ R5, R9, R5 ;  /* 0x0000000509057220 */ /* 0x000fe20000410000 */
[----:B------:R-:W-:Y:S02]  /*68a0*/  @P0 FADD.FTZ R14, R14, R7 ;  /* 0x000000070e0e0221 */ /* 0x000fe40000010000 */
[----:B------:R-:W0:Y:S01]  /*68b0*/  SHFL.UP PT, R27, R15, 0x10, RZ ;  /* 0x060000000f1b7989 */ /* 0x000e2200000e00ff */
[----:B------:R-:W-:-:S03]  /*68c0*/  @P0 FFMA.FTZ R12, R12, R4, -R5 ;  /* 0x000000040c0c0223 */ /* 0x000fc60000010805 */
[----:B------:R-:W1:Y:S01]  /*68d0*/  SHFL.UP PT, R5, R14, 0x10, RZ ;  /* 0x060000000e057989 */ /* 0x000e6200000e00ff */
[----:B------:R-:W-:Y:S02]  /*68e0*/  FSEL R6, R9, R6, !P0 ;  /* 0x0000000609067208 */ /* 0x000fe40004000000 */
[----:B------:R-:W-:Y:S01]  /*68f0*/  ISETP.NE.AND P0, PT, R32, RZ, PT ;  /* 0x000000ff2000720c */ /* 0x000fe20003f05270 */
[----:B------:R-:W3:Y:S04]  /*6900*/  SHFL.UP PT, R7, R12, 0x10, RZ ;  /* 0x060000000c077989 */ /* 0x000ee800000e00ff */
[----:B------:R-:W4:Y:S01]  /*6910*/  SHFL.UP PT, R13, R6, 0x10, RZ ;  /* 0x06000000060d7989 */ /* 0x000f2200000e00ff */
[----:B------:R-:W-:Y:S02]  /*6920*/  ISETP.EQ.OR P0, PT, R38, RZ, P0 ;  /* 0x000000ff2600720c */ /* 0x000fe40000702670 */
[----:B------:R-:W-:-:S02]  /*6930*/  MOV R9, RZ ;  /* 0x000000ff00097202 */ /* 0x000fc40000000f00 */
[----:B------:R-:W-:Y:S01]  /*6940*/  MOV R8, 0x3f800000 ;  /* 0x3f80000000087802 */ /* 0x000fe20000000f00 */
[----:B0-----:R-:W-:-:S04]  /*6950*/  FMUL.FTZ R11, R6, R27 ;  /* 0x0000001b060b7220 */ /* 0x001fc80000410000 */
[-C--:B-1----:R-:W-:Y:S01]  /*6960*/  FFMA.FTZ R159, R12, R5.reuse, -R11 ;  /* 0x000000050c9f7223 */ /* 0x082fe2000001080b */
[----:B------:R-:W-:Y:S01]  /*6970*/  FMUL.FTZ R161, R6, R5 ;  /* 0x0000000506a17220 */ /* 0x000fe20000410000 */
[----:B------:R-:W-:Y:S02]  /*6980*/  CS2R R10, SRZ ;  /* 0x00000000000a7805 */ /* 0x000fe4000001ff00 */
[----:B------:R-:W-:Y:S02]  /*6990*/  @!P0 LEA R5, R111, UR4, 0x4 ;  /* 0x000000046f058c11 */ /* 0x000fe4000f8e20ff */
[----:B------:R-:W-:Y:S01]  /*69a0*/  ISETP.GE.AND P2, PT, R34, 0x10, PT ;  /* 0x000000102200780c */ /* 0x000fe20003f46270 */
[----:B---3--:R-:W-:Y:S01]  /*69b0*/  FMUL.FTZ R160, R6, R7 ;  /* 0x0000000706a07220 */ /* 0x008fe20000410000 */
[C---:B------:R-:W-:Y:S01]  /*69c0*/  SHF.L.U32 R4, R34.reuse, 0x5, RZ ;  /* 0x0000000522047819 */ /* 0x040fe200000006ff */
[----:B------:R-:W0:Y:S01]  /*69d0*/  @!P0 LDS.128 R8, [R5+0x880] ;  /* 0x0008800005088984 */ /* 0x000e220000000c00 */
[----:B------:R-:W-:Y:S01]  /*69e0*/  ISETP.NE.AND P0, PT, R34, 0x1f, PT ;  /* 0x0000001f2200780c */ /* 0x000fe20003f05270 */
[-C--:B----4-:R-:W-:Y:S01]  /*69f0*/  FMUL.FTZ R26, R6, R13.reuse ;  /* 0x0000000d061a7220 */ /* 0x090fe20000410000 */
[----:B------:R-:W-:Y:S01]  /*6a00*/  FFMA.FTZ R13, R12, R13, R160 ;  /* 0x0000000d0c0d7223 */ /* 0x000fe200000100a0 */
[----:B------:R-:W-:Y:S01]  /*6a10*/  LEA.HI.SX32 R4, R4, R4, 0x1b ;  /* 0x0000000404047211 */ /* 0x000fe200078fdaff */
[----:B------:R-:W-:-:S03]  /*6a20*/  FFMA.FTZ R162, R12, R27, R161 ;  /* 0x0000001b0ca27223 */ /* 0x000fc600000100a1 */
[----:B------:R-:W-:Y:S02]  /*6a30*/  LEA R160, R4, UR4, 0x1 ;  /* 0x0000000404a07c11 */ /* 0x000fe4000f8e08ff */
[----:B------:R-:W-:Y:S01]  /*6a40*/  @P2 FFMA.FTZ R12, R12, R7, -R26 ;  /* 0x000000070c0c2223 */ /* 0x000fe2000001081a */
[----:B------:R-:W-:Y:S01]  /*6a50*/  @P2 FADD.FTZ R14, R14, R159 ;  /* 0x0000009f0e0e2221 */ /* 0x000fe20000010000 */
[----:B------:R-:W-:Y:S01]  /*6a60*/  @P2 FADD.FTZ R15, R15, R162 ;  /* 0x000000a20f0f2221 */ /* 0x000fe20000010000 */
[----:B------:R-:W-:Y:S01]  /*6a70*/  FSEL R13, R6, R13, !P2 ;  /* 0x0000000d060d7208 */ /* 0x000fe20005000000 */
[----:B------:R-:W1:Y:S04]  /*6a80*/  LDS.U16 R167, [R160+0x2] ;  /* 0x00000200a0a77984 */ /* 0x000e680000000400 */
[----:B------:R-:W-:Y:S04]  /*6a90*/  LDS.U16 R165, [R160] ;  /* 0x00000000a0a57984 */ /* 0x000fe80000000400 */
[----:B------:R-:W-:Y:S04]  /*6aa0*/  LDS.U16 R168, [R160+0x4] ;  /* 0x00000400a0a87984 */ /* 0x000fe80000000400 */
[----:B------:R-:W3:Y:S04]  /*6ab0*/  LDS.U16 R169, [R160+0x6] ;  /* 0x00000600a0a97984 */ /* 0x000ee80000000400 */
[----:B------:R-:W-:Y:S04]  /*6ac0*/  LDS.U16 R170, [R160+0x8] ;  /* 0x00000800a0aa7984 */ /* 0x000fe80000000400 */
[----:B------:R-:W4:Y:S04]  /*6ad0*/  LDS.U16 R178, [R160+0xa] ;  /* 0x00000a00a0b27984 */ /* 0x000f280000000400 */
[----:B------:R-:W-:Y:S04]  /*6ae0*/  LDS.U16 R179, [R160+0xc] ;  /* 0x00000c00a0b37984 */ /* 0x000fe80000000400 */
[----:B------:R-:W5:Y:S04]  /*6af0*/  LDS.U16 R183, [R160+0xe] ;  /* 0x00000e00a0b77984 */ /* 0x000f680000000400 */
        /* <DEDUP_REMOVED lines=24> */
[----:B------:R-:W-:Y:S01]  /*6c80*/  @!P0 STS.128 [UR4+0x840], R12 ;  /* 0x0008400cff008988 */ /* 0x000fe20008000c04 */
[----:B------:R-:W-:Y:S01]  /*6c90*/  BAR.SYNC.DEFER_BLOCKING 0x0 ;  /* 0x0000000000007b1d */ /* 0x000fe20000010000 */
[----:B------:R-:W-:-:S02]  /*6ca0*/  ISETP.NE.AND P2, PT, R34, RZ, PT ;  /* 0x000000ff2200720c */ /* 0x000fc40003f45270 */
[----:B------:R-:W-:-:S11]  /*6cb0*/  ISETP.NE.AND P3, PT, R63, RZ, PT ;  /* 0x000000ff3f00720c */ /* 0x000fd60003f65270 */
[----:B0-----:R-:W-:Y:S04]  /*6cc0*/  @!P2 STS.128 [UR4+0x860], R8 ;  /* 0x00086008ff00a988 */ /* 0x001fe80008000c04 */
[----:B------:R-:W-:Y:S01]  /*6cd0*/  LDS.128 R4, [UR4+0x840] ;  /* 0x00084004ff047984 */ /* 0x000fe20008000c00 */
[----:B------:R-:W-:Y:S06]  /*6ce0*/  BAR.SYNC.DEFER_BLOCKING 0x0 ;  /* 0x0000000000007b1d */ /* 0x000fec0000010000 */
[----:B------:R-:W0:Y:S04]  /*6cf0*/  SHFL.UP PT, R195, R13, 0x1, RZ ;  /* 0x042000000dc37989 */ /* 0x000e2800000e00ff */
[----:B------:R-:W-:Y:S04]  /*6d00*/  @P3 LDS.64 R26, [UR4+0x868] ;  /* 0x00086804ff1a3984 */ /* 0x000fe80008000a00 */
[----:B------:R-:W0:Y:S04]  /*6d10*/  SHFL.UP PT, R196, R12, 0x1, RZ ;  /* 0x042000000cc47989 */ /* 0x000e2800000e00ff */
[----:B------:R5:W0:Y:S01]  /*6d20*/  SHFL.UP PT, R194, R14, 0x1, RZ ;  /* 0x042000000ec27989 */ /* 0x000a2200000e00ff */
[----:B-1----:R-:W-:-:S03]  /*6d30*/  HADD2.F32 R167, -RZ, R167.H0_H0 ;  /* 0x200000a7ffa77230 */ /* 0x002fc60000004100 */
[----:B------:R1:W0:Y:S01]  /*6d40*/  SHFL.UP PT, R193, R15, 0x1, RZ ;  /* 0x042000000fc17989 */ /* 0x00022200000e00ff */
[----:B---3--:R-:W-:Y:S02]  /*6d50*/  HADD2.F32 R169, -RZ, R169.H0_H0 ;  /* 0x200000a9ffa97230 */ /* 0x008fe40000004100 */
[----:B----4-:R-:W-:Y:S02]  /*6d60*/  HADD2.F32 R178, -RZ, R178.H0_H0 ;  /* 0x200000b2ffb27230 */ /* 0x010fe40000004100 */
[CC--:B--2---:R-:W-:Y:S01]  /*6d70*/  FMUL.FTZ R198, R167.reuse, R25.reuse ;  /* 0x00000019a7c67220 */ /* 0x0c4fe20000410000 */
[----:B------:R-:W-:Y:S02]  /*6d80*/  HADD2.F32 R168, -RZ, R168.H0_H0 ;  /* 0x200000a8ffa87230 */ /* 0x000fe40000004100 */
[-C--:B------:R-:W-:Y:S01]  /*6d90*/  FMUL.FTZ R200, R167, R24.reuse ;  /* 0x00000018a7c87220 */ /* 0x080fe20000410000 */
[----:B------:R-:W-:Y:S02]  /*6da0*/  HADD2.F32 R170, -RZ, R170.H0_H0 ;  /* 0x200000aaffaa7230 */ /* 0x000fe40000004100 */
[C---:B-----5:R-:W-:Y:S01]  /*6db0*/  FMUL.FTZ R14, R169.reuse, R24 ;  /* 0x00000018a90e7220 */ /* 0x060fe20000410000 */
[-C--:B------:R-:W-:Y:S01]  /*6dc0*/  FMUL.FTZ R167, R169, R25.reuse ;  /* 0x00000019a9a77220 */ /* 0x080fe20000410000 */
[----:B-1----:R-:W-:Y:S01]  /*6dd0*/  FMUL.FTZ R15, R178, R25 ;  /* 0x00000019b20f7220 */ /* 0x002fe20000410000 */
[----:B------:R-:W-:-:S02]  /*6de0*/  HADD2.F32 R183, -RZ, R183.H0_H0 ;  /* 0x200000b7ffb77230 */ /* 0x000fc40000004100 */
[-C--:B------:R-:W-:Y:S01]  /*6df0*/  FMUL.FTZ R178, R178, R24.reuse ;  /* 0x00000018b2b27220 */ /* 0x080fe20000410000 */
[CC--:B------:R-:W-:Y:S01]  /*6e00*/  FFMA.FTZ R13, R168.reuse, R25.reuse, R14 ;  /* 0x00000019a80d7223 */ /* 0x0c0fe2000001000e */
[-C--:B------:R-:W-:Y:S01]  /*6e10*/  FFMA.FTZ R12, R168, R24.reuse, -R167 ;  /* 0x00000018a80c7223 */ /* 0x080fe200000108a7 */
[CC--:B------:R-:W-:Y:S01]  /*6e20*/  FFMA.FTZ R14, R170.reuse, R24.reuse, -R15 ;  /* 0x00000018aa0e7223 */ /* 0x0c0fe2000001080f */
[----:B------:R-:W-:Y:S02]  /*6e30*/  HADD2.F32 R179, -RZ, R179.H0_H0 ;  /* 0x200000b3ffb37230 */ /* 0x000fe40000004100 */
[-C--:B------:R-:W-:Y:S01]  /*6e40*/  FFMA.FTZ R15, R170, R25.reuse, R178 ;  /* 0x00000019aa0f7223 */ /* 0x080fe200000100b2 */
[C---:B------:R-:W-:Y:S01]  /*6e50*/  FMUL.FTZ R168, R183.reuse, R25 ;  /* 0x00000019b7a87220 */ /* 0x040fe20000410000 */
[-C--:B------:R-:W-:Y:S01]  /*6e60*/  FMUL.FTZ R170, R183, R24.reuse ;  /* 0x00000018b7aa7220 */ /* 0x080fe20000410000 */
[----:B0-----:R-:W-:Y:S02]  /*6e70*/  @!P2 MOV R195, R9 ;  /* 0x0000000900c3a202 */ /* 0x001fe40000000f00 */
[C---:B------:R-:W-:Y:S01]  /*6e80*/  FFMA.FTZ R167, R179.reuse, R24, -R168 ;  /* 0x00000018b3a77223 */ /* 0x040fe200000108a8 */
[----:B------:R-:W-:Y:S01]  /*6e90*/  FFMA.FTZ R168, R179, R25, R170 ;  /* 0x00000019b3a87223 */ /* 0x000fe200000100aa */
[----:B------:R-:W-:Y:S01]  /*6ea0*/  @!P2 MOV R196, R8 ;  /* 0x0000000800c4a202 */ /* 0x000fe20000000f00 */
[-C--:B------:R-:W-:Y:S01]  /*6eb0*/  @P3 FMUL.FTZ R179, R27, R195.reuse ;  /* 0x000000c31bb33220 */ /* 0x080fe20000410000 */
[----:B------:R-:W-:Y:S01]  /*6ec0*/  @P3 FMUL.FTZ R178, R26, R195 ;  /* 0x000000c31ab23220 */ /* 0x000fe20000410000 */
[----:B------:R-:W-:-:S02]  /*6ed0*/  @!P2 MOV R194, R10 ;  /* 0x0000000a00c2a202 */ /* 0x000fc40000000f00 */
[-C--:B------:R-:W-:Y:S01]  /*6ee0*/  @P3 FFMA.FTZ R179, R26, R196.reuse, -R179 ;  /* 0x000000c41ab33223 */ /* 0x080fe200000108b3 */
[----:B------:R-:W-:Y:S01]  /*6ef0*/  @!P2 MOV R193, R11 ;  /* 0x0000000b00c1a202 */ /* 0x000fe20000000f00 */
[----:B------:R-:W-:Y:S01]  /*6f00*/  @P3 FFMA.FTZ R178, R27, R196, R178 ;  /* 0x000000c41bb23223 */ /* 0x000fe200000100b2 */
[----:B------:R-:W-:Y:S02]  /*6f10*/  HADD2.F32 R185, -RZ, R185.H0_H0 ;  /* 0x200000b9ffb97230 */ /* 0x000fe40000004100 */
[----:B------:R-:W-:Y:S01]  /*6f20*/  @P3 FADD.FTZ R194, R194, R179 ;  /* 0x000000b3c2c23221 */ /* 0x000fe20000010000 */
[----:B------:R-:W-:Y:S01]  /*6f30*/  @P3 FADD.FTZ R193, R193, R178 ;  /* 0x000000b2c1c13221 */ /* 0x000fe20000010000 */
[----:B------:R-:W-:Y:S02]  /*6f40*/  HADD2.F32 R184, -RZ, R184.H0_H0 ;  /* 0x200000b8ffb87230 */ /* 0x000fe40000004100 */
[----:B------:R-:W-:Y:S01]  /*6f50*/  FMUL.FTZ R178, R143, R194 ;  /* 0x000000c28fb27220 */ /* 0x000fe20000410000 */
[----:B------:R-:W-:-:S02]  /*6f60*/  HADD2.F32 R187, -RZ, R187.H0_H0 ;  /* 0x200000bbffbb7230 */ /* 0x000fc40000004100 */
[C---:B------:R-:W-:Y:S01]  /*6f70*/  FMUL.FTZ R169, R185.reuse, R25 ;  /* 0x00000019b9a97220 */ /* 0x040fe20000410000 */
[-C--:B------:R-:W-:Y:S01]  /*6f80*/  FMUL.FTZ R170, R185, R24.reuse ;  /* 0x00000018b9aa7220 */ /* 0x080fe20000410000 */
[-C--:B------:R-:W-:Y:S01]  /*6f90*/  FMUL.FTZ R179, R143, R193.reuse ;  /* 0x000000c18fb37220 */ /* 0x080fe20000410000 */
[----:B------:R-:W-:Y:S02]  /*6fa0*/  HADD2.F32 R186, -RZ, R186.H0_H0 ;  /* 0x200000baffba7230 */ /* 0x000fe40000004100 */
[----:B------:R-:W-:Y:S01]  /*6fb0*/  FFMA.FTZ R178, R144, R193, R178 ;  /* 0x000000c190b27223 */ /* 0x000fe200000100b2 */
[C---:B------:R-:W-:Y:S01]  /*6fc0*/  FFMA.FTZ R169, R184.reuse, R24, -R169 ;  /* 0x00000018b8a97223 */ /* 0x040fe200000108a9 */
[-C--:B------:R-:W-:Y:S01]  /*6fd0*/  FFMA.FTZ R170, R184, R25.reuse, R170 ;  /* 0x00000019b8aa7223 */ /* 0x080fe200000100aa */
[C---:B------:R-:W-:Y:S01]  /*6fe0*/  FMUL.FTZ R27, R187.reuse, R25 ;  /* 0x00000019bb1b7220 */ /* 0x040fe20000410000 */
[----:B------:R-:W-:Y:S01]  /*6ff0*/  FFMA.FTZ R179, R144, R194, -R179 ;  /* 0x000000c290b37223 */ /* 0x000fe200000108b3 */
[----:B------:R-:W-:Y:S01]  /*7000*/  FMUL.FTZ R184, R187, R24 ;  /* 0x00000018bbb87220 */ /* 0x000fe20000410000 */
[----:B------:R-:W-:-:S02]  /*7010*/  HADD2.F32 R189, -RZ, R189.H0_H0 ;  /* 0x200000bdffbd7230 */ /* 0x000fc40000004100 */
[----:B------:R-:W-:Y:S01]  /*7020*/  FADD.FTZ R178, RZ, R178 ;  /* 0x000000b2ffb27221 */ /* 0x000fe20000010000 */
[-C--:B------:R-:W-:Y:S01]  /*7030*/  FFMA.FTZ R26, R186, R24.reuse, -R27 ;  /* 0x00000018ba1a7223 */ /* 0x080fe2000001081b */
[----:B------:R-:W-:Y:S01]  /*7040*/  FADD.FTZ R179, R142, R179 ;  /* 0x000000b38eb37221 */ /* 0x000fe20000010000 */
[----:B------:R-:W-:Y:S01]  /*7050*/  FFMA.FTZ R27, R186, R25, R184 ;  /* 0x00000019ba1b7223 */ /* 0x000fe200000100b8 */
[----:B------:R-:W-:Y:S02]  /*7060*/  HADD2.F32 R188, -RZ, R188.H0_H0 ;  /* 0x200000bcffbc7230 */ /* 0x000fe40000004100 */
[----:B------:R-:W-:Y:S01]  /*7070*/  FMUL.FTZ R184, R189, R24 ;  /* 0x00000018bdb87220 */ /* 0x000fe20000410000 */
[CC--:B------:R-:W-:Y:S01]  /*7080*/  FMUL.FTZ R142, R140.reuse, R178.reuse ;  /* 0x000000b28c8e7220 */ /* 0x0c0fe20000410000 */
[----:B------:R-:W-:Y:S01]  /*7090*/  FMUL.FTZ R183, R140, R179 ;  /* 0x000000b38cb77220 */ /* 0x000fe20000410000 */
[----:B------:R-:W-:Y:S02]  /*70a0*/  HADD2.F32 R191, -RZ, R191.H0_H0 ;  /* 0x200000bfffbf7230 */ /* 0x000fe40000004100 */
[----:B------:R-:W-:Y:S01]  /*70b0*/  FFMA.FTZ R144, R188, R25, R184 ;  /* 0x00000019bc907223 */ /* 0x000fe200000100b8 */
[C---:B------:R-:W-:Y:S01]  /*70c0*/  FFMA.FTZ R184, R141.reuse, R179, -R142 ;  /* 0x000000b38db87223 */ /* 0x040fe2000001088e */
[----:B------:R-:W-:Y:S01]  /*70d0*/  FFMA.FTZ R141, R141, R178, R183 ;  /* 0x000000b28d8d7223 */ /* 0x000fe200000100b7 */
[----:B------:R-:W-:-:S02]  /*70e0*/  HADD2.F32 R190, -RZ, R190.H0_H0 ;  /* 0x200000beffbe7230 */ /* 0x000fc40000004100 */
[-C--:B------:R-:W-:Y:S01]  /*70f0*/  FMUL.FTZ R185, R191, R25.reuse ;  /* 0x00000019bfb97220 */ /* 0x080fe20000410000 */
[----:B------:R-:W-:Y:S02]  /*7100*/  HADD2.F32 R192, -RZ, R192.H0_H0 ;  /* 0x200000c0ffc07230 */ /* 0x000fe40000004100 */
[----:B------:R-:W-:Y:S02]  /*7110*/  HADD2.F32 R183, -RZ, R180.H0_H0 ;  /* 0x200000b4ffb77230 */ /* 0x000fe40000004100 */
[----:B------:R-:W-:Y:S01]  /*7120*/  FADD.FTZ R180, RZ, R141 ;  /* 0x0000008dffb47221 */ /* 0x000fe20000010000 */
[----:B------:R-:W-:Y:S01]  /*7130*/  FADD.FTZ R139, R139, R184 ;  /* 0x000000b88b8b7221 */ /* 0x000fe20000010000 */
[-C--:B------:R-:W-:Y:S01]  /*7140*/  FMUL.FTZ R186, R191, R24.reuse ;  /* 0x00000018bfba7220 */ /* 0x080fe20000410000 */
[----:B------:R-:W-:Y:S01]  /*7150*/  FFMA.FTZ R140, R190, R24, -R185 ;  /* 0x00000018be8c7223 */ /* 0x000fe200000108b9 */
[----:B------:R-:W-:Y:S02]  /*7160*/  HADD2.F32 R181, -RZ, R181.H0_H0 ;  /* 0x200000b5ffb57230 */ /* 0x000fe40000004100 */
[----:B------:R-:W-:Y:S01]  /*7170*/  FMUL.FTZ R184, R192, R25 ;  /* 0x00000019c0b87220 */ /* 0x000fe20000410000 */
[C---:B------:R-:W-:Y:S01]  /*7180*/  FMUL.FTZ R185, R137.reuse, R180 ;  /* 0x000000b489b97220 */ /* 0x040fe20000410000 */
[----:B------:R-:W-:Y:S01]  /*7190*/  FMUL.FTZ R137, R137, R139 ;  /* 0x0000008b89897220 */ /* 0x000fe20000410000 */
[----:B------:R-:W-:Y:S01]  /*71a0*/  FFMA.FTZ R142, R190, R25, R186 ;  /* 0x00000019be8e7223 */ /* 0x000fe200000100ba */
[----:B------:R-:W-:-:S02]  /*71b0*/  HADD2.F32 R182, -RZ, R182.H0_H0 ;  /* 0x200000b6ffb67230 */ /* 0x000fc40000004100 */
[-C--:B------:R-:W-:Y:S01]  /*71c0*/  FFMA.FTZ R141, R181, R24.reuse, -R184 ;  /* 0x00000018b58d7223 */ /* 0x080fe200000108b8 */
[C---:B------:R-:W-:Y:S01]  /*71d0*/  FMUL.FTZ R187, R183.reuse, R25 ;  /* 0x00000019b7bb7220 */ /* 0x040fe20000410000 */
[----:B------:R-:W-:Y:S01]  /*71e0*/  FMUL.FTZ R186, R183, R24 ;  /* 0x00000018b7ba7220 */ /* 0x000fe20000410000 */
[C---:B------:R-:W-:Y:S01]  /*71f0*/  FFMA.FTZ R184, R138.reuse, R180, R137 ;  /* 0x000000b48ab87223 */ /* 0x040fe20000010089 */
[----:B------:R-:W-:Y:S01]  /*7200*/  FFMA.FTZ R185, R138, R139, -R185 ;  /* 0x0000008b8ab97223 */ /* 0x000fe200000108b9 */
[C---:B------:R-:W-:Y:S01]  /*7210*/  FFMA.FTZ R137, R182.reuse, R24, -R187 ;  /* 0x00000018b6897223 */ /* 0x040fe200000108bb */
[----:B------:R-:W-:Y:S01]  /*7220*/  FFMA.FTZ R138, R182, R25, R186 ;  /* 0x00000019b68a7223 */ /* 0x000fe200000100ba */
[----:B------:R-:W-:Y:S01]  /*7230*/  FADD.FTZ R182, RZ, R184 ;  /* 0x000000b8ffb67221 */ /* 0x000fe20000010000 */
[----:B------:R-:W-:Y:S02]  /*7240*/  HADD2.F32 R183, -RZ, R177.H0_H0 ;  /* 0x200000b1ffb77230 */ /* 0x000fe40000004100 */
[----:B------:R-:W-:Y:S01]  /*7250*/  FADD.FTZ R177, R136, R185 ;  /* 0x000000b988b17221 */ /* 0x000fe20000010000 */
[----:B------:R-:W-:Y:S01]  /*7260*/  FMUL.FTZ R185, R133, R182 ;  /* 0x000000b685b97220 */ /* 0x000fe20000410000 */
[----:B------:R-:W-:-:S02]  /*7270*/  HADD2.F32 R176, -RZ, R176.H0_H0 ;  /* 0x200000b0ffb07230 */ /* 0x000fc40000004100 */
[C---:B------:R-:W-:Y:S01]  /*7280*/  FMUL.FTZ R187, R183.reuse, R25 ;  /* 0x00000019b7bb7220 */ /* 0x040fe20000410000 */
[-C--:B------:R-:W-:Y:S01]  /*7290*/  FMUL.FTZ R136, R183, R24.reuse ;  /* 0x00000018b7887220 */ /* 0x080fe20000410000 */
[-C--:B------:R-:W-:Y:S01]  /*72a0*/  FMUL.FTZ R183, R133, R177.reuse ;  /* 0x000000b185b77220 */ /* 0x080fe20000410000 */
[----:B------:R-:W-:Y:S02]  /*72b0*/  HADD2.F32 R175, -RZ, R175.H0_H0 ;  /* 0x200000afffaf7230 */ /* 0x000fe40000004100 */
[----:B------:R-:W-:Y:S01]  /*72c0*/  FFMA.FTZ R184, R134, R177, -R185 ;  /* 0x000000b186b87223 */ /* 0x000fe200000108b9 */
[C---:B------:R-:W-:Y:S01]  /*72d0*/  FFMA.FTZ R133, R176.reuse, R24, -R187 ;  /* 0x00000018b0857223 */ /* 0x040fe200000108bb */
[----:B------:R-:W-:Y:S01]  /*72e0*/  FFMA.FTZ R136, R176, R25, R136 ;  /* 0x00000019b0887223 */ /* 0x000fe20000010088 */
[----:B------:R-:W-:Y:S01]  /*72f0*/  FFMA.FTZ R183, R134, R182, R183 ;  /* 0x000000b686b77223 */ /* 0x000fe200000100b7 */
[----:B------:R-:W-:Y:S01]  /*7300*/  FADD.FTZ R176, R135, R184 ;  /* 0x000000b887b07221 */ /* 0x000fe20000010000 */
[----:B------:R-:W-:-:S02]  /*7310*/  HADD2.F32 R174, -RZ, R174.H0_H0 ;  /* 0x200000aeffae7230 */ /* 0x000fc40000004100 */
[CC--:B------:R-:W-:Y:S01]  /*7320*/  FMUL.FTZ R135, R175.reuse, R25.reuse ;  /* 0x00000019af877220 */ /* 0x0c0fe20000410000 */
[-C--:B------:R-:W-:Y:S01]  /*7330*/  FMUL.FTZ R184, R175, R24.reuse ;  /* 0x00000018afb87220 */ /* 0x080fe20000410000 */
[----:B------:R-:W-:Y:S02]  /*7340*/  HADD2.F32 R175, -RZ, R173.H0_H0 ;  /* 0x200000adffaf7230 */ /* 0x000fe40000004100 */
[----:B------:R-:W-:Y:S01]  /*7350*/  FADD.FTZ R173, RZ, R183 ;  /* 0x000000b7ffad7221 */ /* 0x000fe20000010000 */
[C---:B------:R-:W-:Y:S01]  /*7360*/  FFMA.FTZ R134, R174.reuse, R24, -R135 ;  /* 0x00000018ae867223 */ /* 0x040fe20000010887 */
[----:B------:R-:W-:Y:S02]  /*7370*/  FFMA.FTZ R135, R174, R25, R184 ;  /* 0x00000019ae877223 */ /* 0x000fe400000100b8 */
[C---:B------:R-:W-:Y:S01]  /*7380*/  FMUL.FTZ R174, R130.reuse, R173 ;  /* 0x000000ad82ae7220 */ /* 0x040fe20000410000 */
[----:B------:R-:W-:Y:S01]  /*7390*/  FMUL.FTZ R130, R130, R176 ;  /* 0x000000b082827220 */ /* 0x000fe20000410000 */
[----:B------:R-:W-:-:S02]  /*73a0*/  HADD2.F32 R172, -RZ, R172.H0_H0 ;  /* 0x200000acffac7230 */ /* 0x000fc40000004100 */
[C---:B------:R-:W-:Y:S01]  /*73b0*/  FMUL.FTZ R185, R175.reuse, R25 ;  /* 0x00000019afb97220 */ /* 0x040fe20000410000 */
[----:B------:R-:W-:Y:S01]  /*73c0*/  FMUL.FTZ R184, R175, R24 ;  /* 0x00000018afb87220 */ /* 0x000fe20000410000 */
[C---:B------:R-:W-:Y:S01]  /*73d0*/  FFMA.FTZ R175, R131.reuse, R176, -R174 ;  /* 0x000000b083af7223 */ /* 0x040fe200000108ae */
[----:B------:R-:W-:Y:S01]  /*73e0*/  FFMA.FTZ R183, R131, R173, R130 ;  /* 0x000000ad83b77223 */ /* 0x000fe20000010082 */
[C---:B------:R-:W-:Y:S01]  /*73f0*/  FFMA.FTZ R130, R172.reuse, R24, -R185 ;  /* 0x00000018ac827223 */ /* 0x040fe200000108b9 */
[----:B------:R-:W-:Y:S01]  /*7400*/  FFMA.FTZ R131, R172, R25, R184 ;  /* 0x00000019ac837223 */ /* 0x000fe200000100b8 */
[----:B------:R-:W-:Y:S02]  /*7410*/  HADD2.F32 R174, -RZ, R171.H0_H0 ;  /* 0x200000abffae7230 */ /* 0x000fe40000004100 */
[----:B------:R-:W-:Y:S01]  /*7420*/  FADD.FTZ R172, R132, R175 ;  /* 0x000000af84ac7221 */ /* 0x000fe20000010000 */
[----:B------:R-:W-:-:S03]  /*7430*/  FADD.FTZ R171, RZ, R183 ;  /* 0x000000b7ffab7221 */ /* 0x000fc60000010000 */
[C---:B------:R-:W-:Y:S01]  /*7440*/  FMUL.FTZ R184, R127.reuse, R172 ;  /* 0x000000ac7fb87220 */ /* 0x040fe20000410000 */
[----:B------:R-:W-:Y:S01]  /*7450*/  FMUL.FTZ R175, R127, R171 ;  /* 0x000000ab7faf7220 */ /* 0x000fe20000410000 */
[C---:B------:R-:W-:Y:S01]  /*7460*/  FMUL.FTZ R183, R174.reuse, R25 ;  /* 0x00000019aeb77220 */ /* 0x040fe20000410000 */
[----:B------:R-:W-:Y:S01]  /*7470*/  FMUL.FTZ R132, R174, R24 ;  /* 0x00000018ae847220 */ /* 0x000fe20000410000 */
[C---:B------:R-:W-:Y:S01]  /*7480*/  FFMA.FTZ R184, R128.reuse, R171, R184 ;  /* 0x000000ab80b87223 */ /* 0x040fe200000100b8 */
[----:B------:R-:W-:Y:S01]  /*7490*/  FFMA.FTZ R174, R128, R172, -R175 ;  /* 0x000000ac80ae7223 */ /* 0x000fe200000108af */
[----:B------:R-:W-:Y:S02]  /*74a0*/  HADD2.F32 R163, -RZ, R163.H0_H0 ;  /* 0x200000a3ffa37230 */ /* 0x000fe40000004100 */
[----:B------:R-:W-:Y:S02]  /*74b0*/  HADD2.F32 R164, -RZ, R164.H0_H0 ;  /* 0x200000a4ffa47230 */ /* 0x000fe40000004100 */
[----:B------:R-:W-:Y:S01]  /*74c0*/  FADD.FTZ R175, RZ, R184 ;  /* 0x000000b8ffaf7221 */ /* 0x000fe20000010000 */
[----:B------:R-:W-:Y:S01]  /*74d0*/  FADD.FTZ R129, R129, R174 ;  /* 0x000000ae81817221 */ /* 0x000fe20000010000 */
[----:B------:R-:W-:-:S02]  /*74e0*/  HADD2.F32 R161, -RZ, R161.H0_H0 ;  /* 0x200000a1ffa17230 */ /* 0x000fc40000004100 */
[CC--:B------:R-:W-:Y:S01]  /*74f0*/  FMUL.FTZ R128, R163.reuse, R25.reuse ;  /* 0x00000019a3807220 */ /* 0x0c0fe20000410000 */
[CC--:B------:R-:W-:Y:S01]  /*7500*/  FFMA.FTZ R127, R164.reuse, R24.reuse, -R183 ;  /* 0x00000018a47f7223 */ /* 0x0c0fe200000108b7 */
[----:B------:R-:W-:Y:S01]  /*7510*/  FFMA.FTZ R132, R164, R25, R132 ;  /* 0x00000019a4847223 */ /* 0x000fe20000010084 */
[-C--:B------:R-:W-:Y:S01]  /*7520*/  FMUL.FTZ R184, R163, R24.reuse ;  /* 0x00000018a3b87220 */ /* 0x080fe20000410000 */
[C---:B------:R-:W-:Y:S01]  /*7530*/  FMUL.FTZ R164, R124.reuse, R175 ;  /* 0x000000af7ca47220 */ /* 0x040fe20000410000 */
[----:B------:R-:W-:Y:S01]  /*7540*/  FMUL.FTZ R174, R124, R129 ;  /* 0x000000817cae7220 */ /* 0x000fe20000410000 */
[C---:B------:R-:W-:Y:S01]  /*7550*/  FFMA.FTZ R124, R161.reuse, R24, -R128 ;  /* 0x00000018a17c7223 */ /* 0x040fe20000010880 */
[----:B------:R-:W-:Y:S01]  /*7560*/  FFMA.FTZ R128, R161, R25, R184 ;  /* 0x00000019a1807223 */ /* 0x000fe200000100b8 */
[C---:B------:R-:W-:Y:S01]  /*7570*/  FFMA.FTZ R161, R125.reuse, R129, -R164 ;  /* 0x000000817da17223 */ /* 0x040fe200000108a4 */
[----:B------:R-:W-:-:S03]  /*7580*/  FFMA.FTZ R174, R125, R175, R174 ;  /* 0x000000af7dae7223 */ /* 0x000fc600000100ae */
[----:B------:R-:W-:Y:S01]  /*7590*/  FADD.FTZ R126, R126, R161 ;  /* 0x000000a17e7e7221 */ /* 0x000fe20000010000 */
[----:B------:R-:W-:Y:S01]  /*75a0*/  FADD.FTZ R174, RZ, R174 ;  /* 0x000000aeffae7221 */ /* 0x000fe20000010000 */
[----:B------:R-:W-:Y:S02]  /*75b0*/  HADD2.F32 R162, -RZ, R162.H0_H0 ;  /* 0x200000a2ffa27230 */ /* 0x000fe40000004100 */
[C---:B------:R-:W-:Y:S01]  /*75c0*/  FMUL.FTZ R161, R121.reuse, R126 ;  /* 0x0000007e79a17220 */ /* 0x040fe20000410000 */
[----:B------:R-:W-:Y:S02]  /*75d0*/  HADD2.F32 R165, -RZ, R165.H0_H0 ;  /* 0x200000a5ffa57230 */ /* 0x000fe40000004100 */
[----:B------:R-:W-:Y:S01]  /*75e0*/  FMUL.FTZ R125, R121, R174 ;  /* 0x000000ae797d7220 */ /* 0x000fe20000410000 */
[----:B------:R-:W-:Y:S01]  /*75f0*/  FMUL.FTZ R192, R192, R24 ;  /* 0x00000018c0c07220 */ /* 0x000fe20000410000 */
[----:B------:R-:W-:Y:S01]  /*7600*/  FFMA.FTZ R161, R122, R174, R161 ;  /* 0x000000ae7aa17223 */ /* 0x000fe200000100a1 */
[----:B------:R-:W-:-:S02]  /*7610*/  HADD2.F32 R159, -RZ, R159.H0_H0 ;  /* 0x2000009fff9f7230 */ /* 0x000fc40000004100 */
[CC--:B------:R-:W-:Y:S01]  /*7620*/  FMUL.FTZ R164, R162.reuse, R25.reuse ;  /* 0x00000019a2a47220 */ /* 0x0c0fe20000410000 */
[----:B------:R-:W-:Y:S01]  /*7630*/  FMUL.FTZ R162, R162, R24 ;  /* 0x00000018a2a27220 */ /* 0x000fe20000410000 */
[----:B------:R-:W-:Y:S01]  /*7640*/  FFMA.FTZ R122, R122, R126, -R125 ;  /* 0x0000007e7a7a7223 */ /* 0x000fe2000001087d */
[-C--:B------:R-:W-:Y:S01]  /*7650*/  FFMA.FTZ R160, R165, R24.reuse, -R198 ;  /* 0x00000018a5a07223 */ /* 0x080fe200000108c6 */
[-C--:B------:R-:W-:Y:S01]  /*7660*/  FMUL.FTZ R143, R189, R25.reuse ;  /* 0x00000019bd8f7220 */ /* 0x080fe20000410000 */
[----:B------:R-:W-:Y:S01]  /*7670*/  FADD.FTZ R161, RZ, R161 ;  /* 0x000000a1ffa17221 */ /* 0x000fe20000010000 */
[-C--:B------:R-:W-:Y:S01]  /*7680*/  FFMA.FTZ R165, R165, R25.reuse, R200 ;  /* 0x00000019a5a57223 */ /* 0x080fe200000100c8 */
[----:B------:R-:W-:Y:S01]  /*7690*/  FFMA.FTZ R181, R181, R25, R192 ;  /* 0x00000019b5b57223 */ /* 0x000fe200000100c0 */
[----:B------:R-:W-:Y:S01]  /*76a0*/  ISETP.NE.AND P0, PT, R63, RZ, PT ;  /* 0x000000ff3f00720c */ /* 0x000fe20003f05270 */
[----:B------:R-:W-:Y:S01]  /*76b0*/  FMUL.FTZ R121, R5, R11 ;  /* 0x0000000b05797220 */ /* 0x000fe20000410000 */
[----:B------:R-:W-:Y:S01]  /*76c0*/  FFMA.FTZ R25, R159, R25, R162 ;  /* 0x000000199f197223 */ /* 0x000fe200000100a2 */
[----:B------:R-:W-:Y:S01]  /*76d0*/  FADD.FTZ R162, R123, R122 ;  /* 0x0000007a7ba27221 */ /* 0x000fe20000010000 */
[-C--:B------:R-:W-:Y:S01]  /*76e0*/  FFMA.FTZ R143, R188, R24.reuse, -R143 ;  /* 0x00000018bc8f7223 */ /* 0x080fe2000001088f */
[----:B------:R-:W-:Y:S01]  /*76f0*/  FMUL.FTZ R122, R118, R161 ;  /* 0x000000a1767a7220 */ /* 0x000fe20000410000 */
[----:B------:R-:W-:Y:S01]  /*7700*/  FFMA.FTZ R24, R159, R24, -R164 ;  /* 0x000000189f187223 */ /* 0x000fe200000108a4 */
[-C--:B------:R-:W-:Y:S01]  /*7710*/  FFMA.FTZ R125, R4, R10.reuse, -R121 ;  /* 0x0000000a047d7223 */ /* 0x080fe20000010879 */
[C---:B------:R-:W-:Y:S01]  /*7720*/  FMUL.FTZ R159, R5.reuse, R10 ;  /* 0x0000000a059f7220 */ /* 0x040fe20000410000 */
[CC--:B------:R-:W-:Y:S01]  /*7730*/  FMUL.FTZ R121, R5.reuse, R9.reuse ;  /* 0x0000000905797220 */ /* 0x0c0fe20000410000 */
[----:B------:R-:W-:Y:S01]  /*7740*/  FMUL.FTZ R10, R5, R8 ;  /* 0x00000008050a7220 */ /* 0x000fe20000410000 */
[-C--:B------:R-:W-:Y:S01]  /*7750*/  FMUL.FTZ R118, R118, R162.reuse ;  /* 0x000000a276767220 */ /* 0x080fe20000410000 */
[C---:B------:R-:W-:Y:S01]  /*7760*/  FFMA.FTZ R5, R119.reuse, R162, -R122 ;  /* 0x000000a277057223 */ /* 0x040fe2000001087a */
[C---:B------:R-:W-:Y:S01]  /*7770*/  FFMA.FTZ R8, R4.reuse, R8, -R121 ;  /* 0x0000000804087223 */ /* 0x040fe20000010879 */
[C---:B------:R-:W-:Y:S01]  /*7780*/  FFMA.FTZ R9, R4.reuse, R9, R10 ;  /* 0x0000000904097223 */ /* 0x040fe2000001000a */
[----:B------:R-:W-:Y:S01]  /*7790*/  FFMA.FTZ R4, R4, R11, R159 ;  /* 0x0000000b04047223 */ /* 0x000fe2000001009f */
[----:B------:R-:W-:Y:S01]  /*77a0*/  FFMA.FTZ R118, R119, R161, R118 ;  /* 0x000000a177767223 */ /* 0x000fe20000010076 */
[----:B------:R-:W-:Y:S01]  /*77b0*/  FADD.FTZ R121, R120, R5 ;  /* 0x0000000578797221 */ /* 0x000fe20000010000 */
[----:B------:R-:W-:Y:S01]  /*77c0*/  BSSY B0, `(.L_x_1475) ;  /* 0x0000017000007945 */ /* 0x000fe20003800000 */
[----:B------:R-:W-:Y:S01]  /*77d0*/  FMUL.FTZ R178, R178, R165 ;  /* 0x000000a5b2b27220 */ /* 0x000fe20000410000 */
[----:B------:R-:W-:Y:S01]  /*77e0*/  FADD.FTZ R10, R6, R125 ;  /* 0x0000007d060a7221 */ /* 0x000fe20000010000 */
[----:B------:R-:W-:Y:S01]  /*77f0*/  FADD.FTZ R118, RZ, R118 ;  /* 0x00000076ff767221 */ /* 0x000fe20000010000 */
[----:B------:R-:W-:Y:S01]  /*7800*/  FMUL.FTZ R119, R114, R121 ;  /* 0x0000007972777220 */ /* 0x000fe20000410000 */
[----:B------:R-:W-:Y:S01]  /*7810*/  FADD.FTZ R11, R7, R4 ;  /* 0x00000004070b7221 */ /* 0x000fe20000010000 */
[----:B------:R-:W-:Y:S06]  /*7820*/  @P0 BRA `(.L_x_1476) ;  /* 0x0000000000400947 */ /* 0x000fec0003800000 */
[----:B------:R-:W0:Y:S01]  /*7830*/  S2UR UR5, SR_CTAID.Y ;  /* 0x00000000000579c3 */ /* 0x000e220000002600 */
[----:B------:R-:W-:-:S07]  /*7840*/  IMAD R4, R38, UR21, R111 ;  /* 0x0000001526047c24 */ /* 0x000fce000f8e026f */
[----:B------:R-:W1:Y:S01]  /*7850*/  S2UR UR22, SR_CTAID.X ;  /* 0x00000000001679c3 */ /* 0x000e620000002500 */
[----:B0-----:R-:W-:Y:S02]  /*7860*/  MOV R28, UR5 ;  /* 0x00000005001c7c02 */ /* 0x001fe40008000f00 */
[----:B-1----:R-:W-:-:S05]  /*7870*/  MOV R33, UR22 ;  /* 0x0000001600217c02 */ /* 0x002fca0008000f00 */
[----:B------:R-:W-:-:S04]  /*7880*/  IMAD R5, R33, UR20, R28 ;  /* 0x0000001421057c24 */ /* 0x000fc8000f8e021c */
[----:B------:R-:W-:-:S04]  /*7890*/  IMAD R5, R5, R108, RZ ;  /* 0x0000006c05057224 */ /* 0x000fc800078e02ff */
[----:B------:R-:W-:-:S05]  /*78a0*/  IMAD R5, R5, UR21, RZ ;  /* 0x0000001505057c24 */ /* 0x000fca000f8e02ff */
[----:B------:R-:W-:Y:S02]  /*78b0*/  SHF.R.S32.HI R7, RZ, 0x1f, R5 ;  /* 0x0000001fff077819 */ /* 0x000fe40000011405 */
[----:B------:R-:W-:-:S04]  /*78c0*/  IADD3 R5, P0, R4, R5, RZ ;  /* 0x0000000504057210 */ /* 0x000fc80007f1e0ff */
[----:B------:R-:W-:Y:S02]  /*78d0*/  LEA.HI.X.SX32 R6, R4, R7, 0x1, P0 ;  /* 0x0000000704067211 */ /* 0x000fe400000f0eff */
[----:B------:R-:W-:Y:S02]  /*78e0*/  LEA R4, P0, R5, R18, 0x4 ;  /* 0x0000001205047211 */ /* 0x000fe400078020ff */
[----:B------:R-:W-:Y:S02]  /*78f0*/  LEA R7, R111, UR4, 0x4 ;  /* 0x000000046f077c11 */ /* 0x000fe4000f8e20ff */
[----:B------:R-:W-:-:S03]  /*7900*/  LEA.HI.X R5, R5, R19, R6, 0x4, P0 ;  /* 0x0000001305057211 */ /* 0x000fc600000f2406 */
[----:B------:R0:W-:Y:S04]  /*7910*/  STS.128 [R7+0x880], R8 ;  /* 0x0008800807007388 */ /* 0x0001e80000000c00 */
[----:B------:R0:W-:Y:S02]  /*7920*/  STG.E.128 desc[UR6][R4.64], R8 ;  /* 0x0000000804007986 */ /* 0x0001e4000c101d06 */
.L_x_1476:
[----:B------:R-:W-:Y:S05]  /*7930*/  BSYNC B0 ;  /* 0x0000000000007941 */ /* 0x000fea0003800000 */
.L_x_1475:
[-C--:B0-----:R-:W-:Y:S01]  /*7940*/  FMUL.FTZ R5, R114, R118.reuse ;  /* 0x0000007672057220 */ /* 0x081fe20000410000 */
[----:B------:R-:W-:Y:S01]  /*7950*/  FFMA.FTZ R119, R112, R118, R119 ;  /* 0x0000007670777223 */ /* 0x000fe20000010077 */
[----:B------:R-:W-:Y:S01]  /*7960*/  IADD3 R111, R111, 0x1, RZ ;  /* 0x000000016f6f7810 */ /* 0x000fe20007ffe0ff */
[----:B------:R-:W-:Y:S01]  /*7970*/  FMUL.FTZ R180, R180, R13 ;  /* 0x0000000db4b47220 */ /* 0x000fe20000410000 */
[----:B------:R-:W-:Y:S01]  /*7980*/  FFMA.FTZ R5, R112, R121, -R5 ;  /* 0x0000007970057223 */ /* 0x000fe20000010805 */
[----:B------:R-:W-:Y:S01]  /*7990*/  FADD.FTZ R8, RZ, R119 ;  /* 0x00000077ff087221 */ /* 0x000fe20000010000 */
[----:B------:R-:W-:Y:S01]  /*79a0*/  ISETP.GE.AND P0, PT, R111, UR21, PT ;  /* 0x000000156f007c0c */ /* 0x000fe2000bf06270 */
[----:B------:R-:W-:Y:S01]  /*79b0*/  FMUL.FTZ R182, R182, R15 ;  /* 0x0000000fb6b67220 */ /* 0x000fe20000410000 */
[----:B------:R-:W-:Y:S01]  /*79c0*/  FADD.FTZ R7, R110, R5 ;  /* 0x000000056e077221 */ /* 0x000fe20000010000 */
[----:B------:R-:W-:Y:S01]  /*79d0*/  FMUL.FTZ R5, R117, R8 ;  /* 0x0000000875057220 */ /* 0x000fe20000410000 */
[----:B------:R-:W-:Y:S01]  /*79e0*/  FMUL.FTZ R173, R173, R168 ;  /* 0x000000a8adad7220 */ /* 0x000fe20000410000 */
[----:B------:R-:W-:Y:S01]  /*79f0*/  FMUL.FTZ R171, R171, R170 ;  /* 0x000000aaabab7220 */ /* 0x000fe20000410000 */
[-C--:B------:R-:W-:Y:S01]  /*7a00*/  FMUL.FTZ R117, R117, R7.reuse ;  /* 0x0000000775757220 */ /* 0x080fe20000410000 */
[----:B------:R-:W-:Y:S01]  /*7a10*/  FFMA.FTZ R4, R116, R7, -R5 ;  /* 0x0000000774047223 */ /* 0x000fe20000010805 */
[----:B------:R-:W-:Y:S01]  /*7a20*/  FMUL.FTZ R6, R175, R27 ;  /* 0x0000001baf067220 */ /* 0x000fe20000410000 */
[----:B------:R-:W-:Y:S01]  /*7a30*/  FMUL.FTZ R144, R174, R144 ;  /* 0x00000090ae907220 */ /* 0x000fe20000410000 */
[----:B------:R-:W-:Y:S01]  /*7a40*/  FFMA.FTZ R117, R116, R8, R117 ;  /* 0x0000000874757223 */ /* 0x000fe20000010075 */
[----:B------:R-:W-:Y:S01]  /*7a50*/  FADD.FTZ R115, R115, R4 ;  /* 0x0000000473737221 */ /* 0x000fe20000010000 */
[----:B------:R-:W-:Y:S01]  /*7a60*/  FMUL.FTZ R138, R8, R138 ;  /* 0x0000008a088a7220 */ /* 0x000fe20000410000 */
[----:B------:R-:W-:Y:S01]  /*7a70*/  FFMA.FTZ R179, R179, R160, -R178 ;  /* 0x000000a0b3b37223 */ /* 0x000fe200000108b2 */
[----:B------:R-:W-:Y:S01]  /*7a80*/  FADD.FTZ R117, RZ, R117 ;  /* 0x00000075ff757221 */ /* 0x000fe20000010000 */
[C---:B------:R-:W-:Y:S01]  /*7a90*/  FMUL.FTZ R4, R0.reuse, R115 ;  /* 0x0000007300047220 */ /* 0x040fe20000410000 */
[----:B------:R-:W-:Y:S01]  /*7aa0*/  FFMA.FTZ R12, R139, R12, -R180 ;  /* 0x0000000c8b0c7223 */ /* 0x000fe200000108b4 */
[----:B------:R-:W-:Y:S01]  /*7ab0*/  FFMA.FTZ R177, R177, R14, -R182 ;  /* 0x0000000eb1b17223 */ /* 0x000fe200000108b6 */
[-C--:B------:R-:W-:Y:S01]  /*7ac0*/  FMUL.FTZ R0, R0, R117.reuse ;  /* 0x0000007500007220 */ /* 0x080fe20000410000 */
[----:B------:R-:W-:Y:S01]  /*7ad0*/  FFMA.FTZ R4, R145, R117, R4 ;  /* 0x0000007591047223 */ /* 0x000fe20000010004 */
[----:B------:R-:W-:Y:S01]  /*7ae0*/  FMUL.FTZ R136, R117, R136 ;  /* 0x0000008875887220 */ /* 0x000fe20000410000 */
[----:B------:R-:W-:Y:S01]  /*7af0*/  FFMA.FTZ R176, R176, R167, -R173 ;  /* 0x000000a7b0b07223 */ /* 0x000fe200000108ad */
[----:B------:R-:W-:Y:S01]  /*7b00*/  FFMA.FTZ R145, R145, R115, -R0 ;  /* 0x0000007391917223 */ /* 0x000fe20000010800 */
[----:B------:R-:W-:Y:S01]  /*7b10*/  FADD.FTZ R10, RZ, R4 ;  /* 0x00000004ff0a7221 */ /* 0x000fe20000010000 */
[----:B------:R-:W-:Y:S01]  /*7b20*/  FMUL.FTZ R4, R118, R181 ;  /* 0x000000b576047220 */ /* 0x000fe20000410000 */
[----:B------:R-:W-:Y:S01]  /*7b30*/  FFMA.FTZ R169, R172, R169, -R171 ;  /* 0x000000a9aca97223 */ /* 0x000fe200000108ab */
[----:B------:R-:W-:Y:S01]  /*7b40*/  FADD.FTZ R146, R146, R145 ;  /* 0x0000009192927221 */ /* 0x000fe20000010000 */
[----:B------:R-:W-:Y:S01]  /*7b50*/  FMUL.FTZ R5, R147, R10 ;  /* 0x0000000a93057220 */ /* 0x000fe20000410000 */
[----:B------:R-:W-:Y:S01]  /*7b60*/  FFMA.FTZ R141, R121, R141, -R4 ;  /* 0x0000008d798d7223 */ /* 0x000fe20000010804 */
[----:B------:R-:W-:Y:S01]  /*7b70*/  FMUL.FTZ R135, R10, R135 ;  /* 0x000000870a877220 */ /* 0x000fe20000410000 */
[-C--:B------:R-:W-:Y:S01]  /*7b80*/  FMUL.FTZ R147, R147, R146.reuse ;  /* 0x0000009293937220 */ /* 0x080fe20000410000 */
[C---:B------:R-:W-:Y:S01]  /*7b90*/  FFMA.FTZ R0, R148.reuse, R146, -R5 ;  /* 0x0000009294007223 */ /* 0x040fe20000010805 */
[----:B------:R-:W-:Y:S01]  /*7ba0*/  FMUL.FTZ R5, R161, R142 ;  /* 0x0000008ea1057220 */ /* 0x000fe20000410000 */
[----:B------:R-:W-:Y:S01]  /*7bb0*/  FFMA.FTZ R6, R129, R26, -R6 ;  /* 0x0000001a81067223 */ /* 0x000fe20000010806 */
[----:B------:R-:W-:Y:S01]  /*7bc0*/  FFMA.FTZ R147, R148, R10, R147 ;  /* 0x0000000a94937223 */ /* 0x000fe20000010093 */
[----:B------:R-:W-:Y:S01]  /*7bd0*/  FADD.FTZ R149, R149, R0 ;  /* 0x0000000095957221 */ /* 0x000fe20000010000 */
[----:B------:R-:W-:Y:S01]  /*7be0*/  FFMA.FTZ R140, R162, R140, -R5 ;  /* 0x0000008ca28c7223 */ /* 0x000fe20000010805 */
        /* <DEDUP_REMOVED lines=11> */
[----:B------:R-:W-:Y:S01]  /*7ca0*/  FFMA.FTZ R131, R149, R130, -R131 ;  /* 0x0000008295837223 */ /* 0x000fe20000010883 */
[----:B------:R-:W-:Y:S01]  /*7cb0*/  FFMA.FTZ R92, R179, 2, R92 ;  /* 0x40000000b35c7823 */ /* 0x000fe2000001005c */
[----:B------:R-:W-:Y:S01]  /*7cc0*/  FADD.FTZ R151, R152, R151 ;  /* 0x0000009798977221 */ /* 0x000fe20000010000 */
[C---:B------:R-:W-:Y:S01]  /*7cd0*/  FMUL.FTZ R5, R153.reuse, R4 ;  /* 0x0000000499057220 */ /* 0x040fe20000410000 */
[----:B------:R-:W-:Y:S01]  /*7ce0*/  FMUL.FTZ R132, R4, R132 ;  /* 0x0000008404847220 */ /* 0x000fe20000410000 */
[----:B------:R-:W-:Y:S01]  /*7cf0*/  FFMA.FTZ R93, R12, 2, R93 ;  /* 0x400000000c5d7823 */ /* 0x000fe2000001005d */
[-C--:B------:R-:W-:Y:S01]  /*7d00*/  FMUL.FTZ R153, R153, R151.reuse ;  /* 0x0000009799997220 */ /* 0x080fe20000410000 */
[C---:B------:R-:W-:Y:S01]  /*7d10*/  FFMA.FTZ R0, R154.reuse, R151, -R5 ;  /* 0x000000979a007223 */ /* 0x040fe20000010805 */
[----:B------:R-:W-:Y:S01]  /*7d20*/  FFMA.FTZ R132, R151, R127, -R132 ;  /* 0x0000007f97847223 */ /* 0x000fe20000010884 */
[----:B------:R-:W-:Y:S01]  /*7d30*/  FFMA.FTZ R94, R177, 2, R94 ;  /* 0x40000000b15e7823 */ /* 0x000fe2000001005e */
[----:B------:R-:W-:Y:S01]  /*7d40*/  FFMA.FTZ R153, R154, R4, R153 ;  /* 0x000000049a997223 */ /* 0x000fe20000010099 */
[----:B------:R-:W-:Y:S01]  /*7d50*/  FADD.FTZ R155, R155, R0 ;  /* 0x000000009b9b7221 */ /* 0x000fe20000010000 */
[----:B------:R-:W-:Y:S01]  /*7d60*/  FFMA.FTZ R95, R176, 2, R95 ;  /* 0x40000000b05f7823 */ /* 0x000fe2000001005f */
[----:B------:R-:W-:Y:S01]  /*7d70*/  FFMA.FTZ R96, R169, 2, R96 ;  /* 0x40000000a9607823 */ /* 0x000fe20000010060 */
[----:B------:R-:W-:Y:S01]  /*7d80*/  FADD.FTZ R153, RZ, R153 ;  /* 0x00000099ff997221 */ /* 0x000fe20000010000 */
[----:B------:R-:W-:Y:S01]  /*7d90*/  FMUL.FTZ R0, R156, R155 ;  /* 0x0000009b9c007220 */ /* 0x000fe20000410000 */
[----:B------:R-:W-:Y:S01]  /*7da0*/  FFMA.FTZ R97, R6, 2, R97 ;  /* 0x4000000006617823 */ /* 0x000fe20000010061 */
[----:B------:R-:W-:Y:S01]  /*7db0*/  FFMA.FTZ R98, R143, 2, R98 ;  /* 0x400000008f627823 */ /* 0x000fe20000010062 */
[-C--:B------:R-:W-:Y:S01]  /*7dc0*/  FMUL.FTZ R156, R156, R153.reuse ;  /* 0x000000999c9c7220 */ /* 0x080fe20000410000 */
[----:B------:R-:W-:Y:S01]  /*7dd0*/  FFMA.FTZ R0, R157, R153, R0 ;  /* 0x000000999d007223 */ /* 0x000fe20000010000 */
[----:B------:R-:W-:Y:S01]  /*7de0*/  FMUL.FTZ R5, R153, R128 ;  /* 0x0000008099057220 */ /* 0x000fe20000410000 */
[----:B------:R-:W-:Y:S01]  /*7df0*/  FFMA.FTZ R99, R140, 2, R99 ;  /* 0x400000008c637823 */ /* 0x000fe20000010063 */
[----:B------:R-:W-:Y:S01]  /*7e00*/  FFMA.FTZ R157, R157, R155, -R156 ;  /* 0x0000009b9d9d7223 */ /* 0x000fe2000001089c */
[----:B------:R-:W-:Y:S01]  /*7e10*/  FADD.FTZ R0, RZ, R0 ;  /* 0x00000000ff007221 */ /* 0x000fe20000010000 */
[----:B------:R-:W-:Y:S01]  /*7e20*/  FFMA.FTZ R5, R155, R124, -R5 ;  /* 0x0000007c9b057223 */ /* 0x000fe20000010805 */
[----:B------:R-:W-:Y:S01]  /*7e30*/  FFMA.FTZ R100, R141, 2, R100 ;  /* 0x400000008d647823 */ /* 0x000fe20000010064 */
[----:B------:R-:W-:Y:S01]  /*7e40*/  FADD.FTZ R158, R158, R157 ;  /* 0x0000009d9e9e7221 */ /* 0x000fe20000010000 */
[----:B------:R-:W-:Y:S01]  /*7e50*/  FMUL.FTZ R25, R25, R0 ;  /* 0x0000000019197220 */ /* 0x000fe20000410000 */
[----:B------:R-:W-:Y:S01]  /*7e60*/  FFMA.FTZ R101, R138, 2, R101 ;  /* 0x400000008a657823 */ /* 0x000fe20000010065 */
[----:B------:R-:W-:Y:S01]  /*7e70*/  FFMA.FTZ R102, R133, 2, R102 ;  /* 0x4000000085667823 */ /* 0x000fe20000010066 */
[----:B------:R-:W-:Y:S01]  /*7e80*/  FFMA.FTZ R103, R134, 2, R103 ;  /* 0x4000000086677823 */ /* 0x000fe20000010067 */
[----:B------:R-:W-:Y:S01]  /*7e90*/  FFMA.FTZ R24, R158, R24, -R25 ;  /* 0x000000189e187223 */ /* 0x000fe20000010819 */
[----:B------:R-:W-:Y:S01]  /*7ea0*/  FFMA.FTZ R104, R131, 2, R104 ;  /* 0x4000000083687823 */ /* 0x000fe20000010068 */
[----:B------:R-:W-:Y:S01]  /*7eb0*/  FFMA.FTZ R105, R132, 2, R105 ;  /* 0x4000000084697823 */ /* 0x000fe20000010069 */
[----:B------:R-:W-:Y:S01]  /*7ec0*/  FFMA.FTZ R106, R5, 2, R106 ;  /* 0x40000000056a7823 */ /* 0x000fe2000001006a */
[----:B------:R-:W-:Y:S01]  /*7ed0*/  FFMA.FTZ R107, R24, 2, R107 ;  /* 0x40000000186b7823 */ /* 0x000fe2000001006b */
[----:B------:R-:W-:Y:S06]  /*7ee0*/  @!P0 BRA `(.L_x_1477) ;  /* 0xffffffbc00e88947 */ /* 0x000fec000383ffff */
.L_x_1474:
[----:B------:R-:W-:Y:S01]  /*7ef0*/  ISETP.NE.AND P0, PT, R63, RZ, PT ;  /* 0x000000ff3f00720c */ /* 0x000fe20003f05270 */
[----:B------:R-:W-:Y:S01]  /*7f00*/  BAR.SYNC.DEFER_BLOCKING 0x0 ;  /* 0x0000000000007b1d */ /* 0x000fe20000010000 */
[----:B------:R-:W-:Y:S02]  /*7f10*/  F2FP.F16.F32.PACK_AB R92, R93, R92 ;  /* 0x0000005c5d5c723e */ /* 0x000fe400000000ff */
[----:B------:R-:W-:Y:S02]  /*7f20*/  F2FP.F16.F32.PACK_AB R94, R95, R94 ;  /* 0x0000005e5f5e723e */ /* 0x000fe400000000ff */
[----:B------:R-:W-:Y:S01]  /*7f30*/  F2FP.F16.F32.PACK_AB R96, R97, R96 ;  /* 0x000000606160723e */ /* 0x000fe200000000ff */
[----:B------:R-:W-:Y:S01]  /*7f40*/  BSSY B0, `(.L_x_1478) ;  /* 0x0000049000007945 */ /* 0x000fe20003800000 */
[----:B------:R-:W-:Y:S02]  /*7f50*/  PRMT R0, R92, 0x7632, R0 ;  /* 0x000076325c007816 */ /* 0x000fe40000000000 */
        /* <DEDUP_REMOVED lines=16> */
[----:B--2---:R-:W-:-:S03]  /*8060*/  PRMT R4, R102, 0x7632, R4 ;  /* 0x0000763266047816 */ /* 0x004fc60000000004 */
[----:B------:R-:W-:Y:S01]  /*8070*/  STS.U16 [R58+0x4], R94 ;  /* 0x0000045e3a007388 */ /* 0x000fe20000000400 */
[----:B0-----:R-:W-:-:S03]  /*8080*/  @!P0 IMAD R6, R38, -0x200, R5 ;  /* 0xfffffe0026068824 */ /* 0x001fc600078e0205 */
        /* <DEDUP_REMOVED lines=30> */
[----:B------:R-:W3:Y:S01]  /*8270*/  LDS R41, [UR4+0x420] ;  /* 0x00042004ff297984 */ /* 0x000ee20008000800 */
[----:B------:R-:W-:-:S02]  /*8280*/  ULDC.64 UR4, c[0x0][0x2b0] ;  /* 0x0000ac0000047ab9 */ /* 0x000fc40000000a00 */
[----:B0-----:R-:W-:Y:S02]  /*8290*/  IMAD R0, R166, UR4, RZ ;  /* 0x00000004a6007c24 */ /* 0x001fe4000f8e02ff */
[----:B-1----:R-:W-:-:S04]  /*82a0*/  IMAD.WIDE.U32 R4, R33, UR4, RZ ;  /* 0x0000000421047c25 */ /* 0x002fc8000f8e00ff */
[----:B--2---:R-:W-:-:S05]  /*82b0*/  IMAD R9, R33, UR5, R0 ;  /* 0x0000000521097c24 */ /* 0x004fca000f8e0200 */
[----:B------:R-:W-:Y:S02]  /*82c0*/  IADD3 R59, R5, R9, RZ ;  /* 0x00000009053b7210 */ /* 0x000fe40007ffe0ff */
[----:B---3--:R-:W-:-:S13]  /*82d0*/  ISETP.GE.AND P0, PT, R36, R41, PT ;  /* 0x000000292400720c */ /* 0x008fda0003f06270 */
        /* <DEDUP_REMOVED lines=15> */
.L_x_1479:
[----:B------:R-:W-:Y:S05]  /*83d0*/  BSYNC B0 ;  /* 0x0000000000007941 */ /* 0x000fea0003800000 */
.L_x_1478:
[----:B------:R-:W-:Y:S01]  /*83e0*/  ULDC.64 UR4, c[0x0][0x2b8] ;  /* 0x0000ae0000047ab9 */ /* 0x000fe20000000a00 */
[--C-:B------:R-:W-:Y:S01]  /*83f0*/  LOP3.LUT R6, R35, 0x40, R32.reuse, 0xfe, !PT ;  /* 0x0000004023067812 */ /* 0x100fe200078efe20 */
[----:B------:R-:W-:Y:S01]  /*8400*/  IMAD R7, R29, UR4, RZ ;  /* 0x000000041d077c24 */ /* 0x000fe2000f8e02ff */
[----:B------:R-:W-:Y:S02]  /*8410*/  MOV R5, R59 ;  /* 0x0000003b00057202 */ /* 0x000fe40000000f00 */
[-C--:B------:R-:W-:Y:S01]  /*8420*/  ISETP.GE.AND P4, PT, R6, R41.reuse, PT ;  /* 0x000000290600720c */ /* 0x080fe20003f86270 */
[C---:B------:R-:W-:Y:S01]  /*8430*/  IMAD R6, R28.reuse, UR5, R7 ;  /* 0x000000051c067c24 */ /* 0x040fe2000f8e0207 */
[----:B------:R-:W-:Y:S01]  /*8440*/  LOP3.LUT R0, R35, 0x20, R32, 0xfe, !PT ;  /* 0x0000002023007812 */ /* 0x000fe200078efe20 */
[----:B------:R-:W-:Y:S01]  /*8450*/  IMAD.WIDE.U32 R4, R28, UR4, R4 ;  /* 0x000000041c047c25 */ /* 0x000fe2000f8e0004 */
[----:B------:R-:W-:Y:S01]  /*8460*/  SHF.L.U32 R7, R38, 0x9, RZ ;  /* 0x0000000926077819 */ /* 0x000fe200000006ff */
[----:B------:R-:W-:Y:S01]  /*8470*/  ULDC.64 UR4, c[0x0][0x308] ;  /* 0x0000c20000047ab9 */ /* 0x000fe20000000a00 */
[----:B------:R-:W-:-:S02]  /*8480*/  ISETP.GE.AND P3, PT, R0, R41, PT ;  /* 0x000000290000720c */ /* 0x000fc40003f66270 */
[----:B0-----:R-:W-:Y:S02]  /*8490*/  SHF.R.S32.HI R9, RZ, 0x1f, R7 ;  /* 0x0000001fff097819 */ /* 0x001fe40000011407 */
[----:B------:R-:W-:Y:S02]  /*84a0*/  IADD3 R0, P1, R7, R4, RZ ;  /* 0x0000000407007210 */ /* 0x000fe40007f3e0ff */
[----:B------:R-:W-:Y:S01]  /*84b0*/  LEA R7, P0, R36, UR4, 0x1 ;  /* 0x0000000424077c11 */ /* 0x000fe2000f8008ff */
[----:B------:R-:W-:Y:S01]  /*84c0*/  ULDC UR4, c[0x0][0x224] ;  /* 0x0000890000047ab9 */ /* 0x000fe20000000800 */
[C-C-:B------:R-:W-:Y:S02]  /*84d0*/  LOP3.LUT R8, R35.reuse, 0x60, R32.reuse, 0xfe, !PT ;  /* 0x0000006023087812 */ /* 0x140fe400078efe20 */
[----:B------:R-:W-:Y:S02]  /*84e0*/  LOP3.LUT R10, R35, 0x80, R32, 0xfe, !PT ;  /* 0x00000080230a7812 */ /* 0x000fe400078efe20 */
[----:B------:R-:W-:-:S02]  /*84f0*/  IADD3.X R5, R9, R6, R5, P1, !PT ;  /* 0x0000000609057210 */ /* 0x000fc40000ffe405 */
[----:B------:R-:W-:Y:S02]  /*8500*/  LEA.HI.X R6, R36, UR5, R37, 0x1, P0 ;  /* 0x0000000524067c11 */ /* 0x000fe400080f0c25 */
[----:B------:R-:W-:Y:S02]  /*8510*/  LEA R4, P0, R0, R7, 0x1 ;  /* 0x0000000700047211 */ /* 0x000fe400078008ff */
[-C--:B------:R-:W-:Y:S02]  /*8520*/  ISETP.GE.AND P5, PT, R8, R41.reuse, PT ;  /* 0x000000290800720c */ /* 0x080fe40003fa6270 */
[----:B------:R-:W-:Y:S02]  /*8530*/  ISETP.GE.AND P6, PT, R10, R41, PT ;  /* 0x000000290a00720c */ /* 0x000fe40003fc6270 */
[----:B------:R-:W-:Y:S02]  /*8540*/  LOP3.LUT R8, R35, 0xa0, R32, 0xfe, !PT ;  /* 0x000000a023087812 */ /* 0x000fe400078efe20 */
[----:B------:R-:W-:-:S02]  /*8550*/  LEA.HI.X R5, R0, R6, R5, 0x1, P0 ;  /* 0x0000000600057211 */ /* 0x000fc400000f0c05 */
[-C--:B------:R-:W-:Y:S02]  /*8560*/  ISETP.GE.AND P0, PT, R8, R41.reuse, PT ;  /* 0x000000290800720c */ /* 0x080fe40003f06270 */
[C-C-:B------:R-:W-:Y:S01]  /*8570*/  LOP3.LUT R0, R35.reuse, 0x100, R32.reuse, 0xfe, !PT ;  /* 0x0000010023007812 */ /* 0x140fe200078efe20 */
[----:B------:R0:W-:Y:S01]  /*8580*/  @!P3 STG.E.U16 desc[UR6][R4.64+0x40], R43 ;  /* 0x0000402b0400b986 */ /* 0x0001e2000c101506 */
[C-C-:B------:R-:W-:Y:S02]  /*8590*/  LOP3.LUT R6, R35.reuse, 0x120, R32.reuse, 0xfe, !PT ;  /* 0x0000012023067812 */ /* 0x140fe400078efe20 */
[C-C-:B------:R-:W-:Y:S01]  /*85a0*/  LOP3.LUT R10, R35.reuse, 0xc0, R32.reuse, 0xfe, !PT ;  /* 0x000000c0230a7812 */ /* 0x140fe200078efe20 */
[----:B------:R0:W-:Y:S01]  /*85b0*/  @!P4 STG.E.U16 desc[UR6][R4.64+0x80], R13 ;  /* 0x0000800d0400c986 */ /* 0x0001e2000c101506 */
[-C--:B------:R-:W-:Y:S02]  /*85c0*/  ISETP.GE.AND P3, PT, R0, R41.reuse, PT ;  /* 0x000000290000720c */ /* 0x080fe40003f66270 */
[----:B------:R-:W-:Y:S01]  /*85d0*/  LOP3.LUT R0, R35, 0x140, R32, 0xfe, !PT ;  /* 0x0000014023007812 */ /* 0x000fe200078efe20 */
[----:B------:R0:W-:Y:S01]  /*85e0*/  @!P5 STG.E.U16 desc[UR6][R4.64+0xc0], R45 ;  /* 0x0000c02d0400d986 */ /* 0x0001e2000c101506 */
[----:B------:R-:W-:-:S02]  /*85f0*/  ISETP.GE.AND P4, PT, R6, R41, PT ;  /* 0x000000290600720c */ /* 0x000fc40003f86270 */
[-C--:B------:R-:W-:Y:S01]  /*8600*/  ISETP.GE.AND P1, PT, R10, R41.reuse, PT ;  /* 0x000000290a00720c */ /* 0x080fe20003f26270 */
        /* <DEDUP_REMOVED lines=17> */
[----:B------:R-:W-:Y:S01]  /*8720*/  IADD3 R38, R38, 0x1, RZ ;  /* 0x0000000126267810 */ /* 0x000fe20007ffe0ff */
[----:B------:R0:W-:Y:S01]  /*8730*/  @!P6 STG.E.U16 desc[UR6][R4.64+0x2c0], R53 ;  /* 0x0002c0350400e986 */ /* 0x0001e2000c101506 */
[----:B------:R-:W-:-:S03]  /*8740*/  ISETP.GE.AND P3, PT, R6, R41, PT ;  /* 0x000000290600720c */ /* 0x000fc60003f66270 */
[----:B------:R0:W-:Y:S01]  /*8750*/  @!P2 STG.E.U16 desc[UR6][R4.64+0x1c0], R49 ;  /* 0x0001c0310400a986 */ /* 0x0001e2000c101506 */
[----:B------:R-:W-:-:S03]  /*8760*/  ISETP.GE.AND P2, PT, R0, R41, PT ;  /* 0x000000290000720c */ /* 0x000fc60003f46270 */
[----:B------:R0:W-:Y:S01]  /*8770*/  @!P0 STG.E.U16 desc[UR6][R4.64+0x300], R25 ;  /* 0x0003001904008986 */ /* 0x0001e2000c101506 */
[----:B------:R-:W-:-:S03]  /*8780*/  ISETP.GE.AND P0, PT, R38, UR4, PT ;  /* 0x0000000426007c0c */ /* 0x000fc6000bf06270 */
[----:B------:R0:W-:Y:S01]  /*8790*/  @!P1 STG.E.U16 desc[UR6][R4.64+0x340], R55 ;  /* 0x0003403704009986 */ /* 0x0001e2000c101506 */
[----:B------:R-:W-:-:S03]  /*87a0*/  IADD3 R59, P1, R16, 0x400, RZ ;  /* 0x00000400103b7810 */ /* 0x000fc60007f3e0ff */
[----:B------:R0:W-:Y:S01]  /*87b0*/  @!P3 STG.E.U16 desc[UR6][R4.64+0x3c0], R57 ;  /* 0x0003c0390400b986 */ /* 0x0001e2000c101506 */
[----:B------:R-:W-:Y:S02]  /*87c0*/  IADD3 R39, P3, R39, 0x800, RZ ;  /* 0x0000080027277810 */ /* 0x000fe40007f7e0ff */
[----:B------:R-:W-:Y:S01]  /*87d0*/  IADD3.X R76, RZ, R17, RZ, P1, !PT ;  /* 0x00000011ff4c7210 */ /* 0x000fe20000ffe4ff */
[----:B------:R0:W-:Y:S01]  /*87e0*/  @!P2 STG.E.U16 desc[UR6][R4.64+0x380], R27 ;  /* 0x0003801b0400a986 */ /* 0x0001e2000c101506 */
[----:B------:R-:W-:Y:S02]  /*87f0*/  IADD3 R0, P2, R2, 0x400, RZ ;  /* 0x0000040002007810 */ /* 0x000fe40007f5e0ff */
[----:B------:R-:W-:Y:S02]  /*8800*/  IADD3.X R40, RZ, R40, RZ, P3, !PT ;  /* 0x00000028ff287210 */ /* 0x000fe40001ffe4ff */
[----:B------:R-:W-:Y:S01]  /*8810*/  IADD3.X R3, RZ, R3, RZ, P2, !PT ;  /* 0x00000003ff037210 */ /* 0x000fe200017fe4ff */
[----:B------:R-:W-:Y:S08]  /*8820*/  @!P0 BRA `(.L_x_1480) ;  /* 0xffffff7c00808947 */ /* 0x000ff0000383ffff */
[----:B------:R-:W-:Y:S05]  /*8830*/  EXIT ;  /* 0x000000000000794d */ /* 0x000fea0003800000 */
.L_x_1481:
        /* <DEDUP_REMOVED lines=12> */
.L_x_5194:


//--------------------- .text._Z25selective_scan_fwd_kernelI32Selective_Scan_fwd_kernel_traitsILi32ELi16ELi1ELb0ELb0ELb1ELb1EN3c104HalfENS1_7complexIfEEEEv13SSMParamsBase --------------------------
	.section	.text._Z25selective_scan_fwd_kernelI32Selective_Scan_fwd_kernel_traitsILi32ELi16ELi1ELb0ELb0ELb1ELb1EN3c104HalfENS1_7complexIfEEEEv13SSMParamsBase,"ax",@progbits
	.align	128
        .global         _Z25selective_scan_fwd_kernelI32Selective_Scan_fwd_kernel_traitsILi32ELi16ELi1ELb0ELb0ELb1ELb1EN3c104HalfENS1_7complexIfEEEEv13SSMParamsBase
        .type           _Z25selective_scan_fwd_kernelI32Selective_Scan_fwd_kernel_traitsILi32ELi16ELi1ELb0ELb0ELb1ELb1EN3c104HalfENS1_7complexIfEEEEv13SSMParamsBase,@function
        .size           _Z25selective_scan_fwd_kernelI32Selective_Scan_fwd_kernel_traitsILi32ELi16ELi1ELb0ELb0ELb1ELb1EN3c104HalfENS1_7complexIfEEEEv13SSMParamsBase,(.L_x_5195 - _Z25selective_scan_fwd_kernelI32Selective_Scan_fwd_kernel_traitsILi32ELi16ELi1ELb0ELb0ELb1ELb1EN3c104HalfENS1_7complexIfEEEEv13SSMParamsBase)
        .other          _Z25selective_scan_fwd_kernelI32Selective_Scan_fwd_kernel_traitsILi32ELi16ELi1ELb0ELb0ELb1ELb1EN3c104HalfENS1_7complexIfEEEEv13SSMParamsBase,@"STO_CUDA_ENTRY STV_DEFAULT"
_Z25selective_scan_fwd_kernelI32Selective_Scan_fwd_kernel_traitsILi32ELi16ELi1ELb0ELb0ELb1ELb1EN3c104HalfENS1_7complexIfEEEEv13SSMParamsBase:
.text._Z25selective_scan_fwd_kernelI32Selective_Scan_fwd_kernel_traitsILi32ELi16ELi1ELb0ELb0ELb1ELb1EN3c104HalfENS1_7complexIfEEEEv13SSMParamsBase:
        /* <DEDUP_REMOVED lines=99> */
.L_x_1522:
[----:B------:R-:W0:Y:S01]  /*0630*/  LDC R41, c[0x0][0x218] ;  /* 0x00008600ff297b82 */ /* 0x000e220000000800 */
[----:B-1----:R-:W-:Y:S02]  /*0640*/  PRMT R5, RZ, 0x7610, R5 ;  /* 0x00007610ff057816 */ /* 0x002fe40000000005 */
        /* <DEDUP_REMOVED lines=293> */
.L_x_1483:
[----:B------:R-:W-:Y:S05]  /*18a0*/  BSYNC B0 ;  /* 0x0000000000007941 */ /* 0x000fea0003800000 */
.L_x_1482:
        /* <DEDUP_REMOVED lines=36> */
.L_x_1485:
[----:B------:R-:W-:Y:S05]  /*1af0*/  BSYNC B0 ;  /* 0x0000000000007941 */ /* 0x000fea0003800000 */
.L_x_1484:
        /* <DEDUP_REMOVED lines=38> */
.L_x_1487:
[----:B------:R-:W-:Y:S05]  /*1d60*/  BSYNC B0 ;  /* 0x0000000000007941 */ /* 0x000fea0003800000 */
.L_x_1486:
        /* <DEDUP_REMOVED lines=36> */
.L_x_1489:
[----:B------:R-:W-:Y:S05]  /*1fb0*/  BSYNC B0 ;  /* 0x0000000000007941 */ /* 0x000fea0003800000 */
.L_x_1488:
        /* <DEDUP_REMOVED lines=38> */
.L_x_1491:
[----:B------:R-:W-:Y:S05]  /*2220*/  BSYNC B0 ;  /* 0x0000000000007941 */ /* 0x000fea0003800000 */
.L_x_1490:
        /* <DEDUP_REMOVED lines=36> */
.L_x_1493:
[----:B------:R-:W-:Y:S05]  /*2470*/  BSYNC B0 ;  /* 0x0000000000007941 */ /* 0x000fea0003800000 */
.L_x_1492:
        /* <DEDUP_REMOVED lines=38> */
.L_x_1495:
[----:B------:R-:W-:Y:S05]  /*26e0*/  BSYNC B0 ;  /* 0x0000000000007941 */ /* 0x000fea0003800000 */
.L_x_1494:
        /* <DEDUP_REMOVED lines=37> */
.L_x_1497:
[----:B------:R-:W-:Y:S05]  /*2940*/  BSYNC B0 ;  /* 0x0000000000007941 */ /* 0x000fea0003800000 */
.L_x_1496:
        /* <DEDUP_REMOVED lines=42> */
.L_x_1499:
[----:B------:R-:W-:Y:S05]  /*2bf0*/  BSYNC B0 ;  /* 0x0000000000007941 */ /* 0x000fea0003800000 */
.L_x_1498:
        /* <DEDUP_REMOVED lines=40> */
.L_x_1501:
[----:B------:R-:W-:Y:S05]  /*2e80*/  BSYNC B0 ;  /* 0x0000000000007941 */ /* 0x000fea0003800000 */
.L_x_1500:
        /* <DEDUP_REMOVED lines=46> */
.L_x_1503:
[----:B------:R-:W-:Y:S05]  /*3170*/  BSYNC B0 ;  /* 0x0000000000007941 */ /* 0x000fea0003800000 */
.L_x_1502:
        /* <DEDUP_REMOVED lines=33> */
.L_x_1505:
[----:B------:R-:W-:Y:S05]  /*3390*/  BSYNC B0 ;  /* 0x0000000000007941 */ /* 0x000fea0003800000 */
.L_x_1504:
        /* <DEDUP_REMOVED lines=33> */
.L_x_1507:
[----:B------:R-:W-:Y:S05]  /*35b0*/  BSYNC B0 ;  /* 0x0000000000007941 */ /* 0x000fea0003800000 */
.L_x_1506:
        /* <DEDUP_REMOVED lines=33> */
.L_x_1509:
[----:B------:R-:W-:Y:S05]  /*37d0*/  BSYNC B0 ;  /* 0x0000000000007941 */ /* 0x000fea0003800000 */
.L_x_1508:
        /* <DEDUP_REMOVED lines=33> */
.L_x_1511:
[----:B------:R-:W-:Y:S05]  /*39f0*/  BSYNC B0 ;  /* 0x0000000000007941 */ /* 0x000fea0003800000 */
.L_x_1510:
        /* <DEDUP_REMOVED lines=33> */
.L_x_1513:
[----:B------:R-:W-:Y:S05]  /*3c10*/  BSYNC B0 ;  /* 0x0000000000007941 */ /* 0x000fea0003800000 */
.L_x_1512:
        /* <DEDUP_REMOVED lines=39> */
.L_x_1517:
        /* <DEDUP_REMOVED lines=938> */
.L_x_1516:
[----:B------:R-:W-:Y:S05]  /*7930*/  BSYNC B0 ;  /* 0x0000000000007941 */ /* 0x000fea0003800000 */
.L_x_1515:
        /* <DEDUP_REMOVED lines=91> */
.L_x_1514:
[----:B------:R-:W-:Y:S01]  /*7ef0*/  BAR.SYNC.DEFER_BLOCKING 0x0 ;  /* 0x0000000000007b1d */ /* 0x000fe20000010000 */
[----:B------:R-:W-:Y:S02]  /*7f00*/  ISETP.NE.AND P0, PT, R63, RZ, PT ;  /* 0x000000ff3f00720c */ /* 0x000fe40003f05270 */
[----:B------:R-:W-:Y:S02]  /*7f10*/  F2FP.F16.F32.PACK_AB R0, R93, R92 ;  /* 0x0000005c5d00723e */ /* 0x000fe400000000ff */
[----:B------:R-:W-:Y:S01]  /*7f20*/  F2FP.F16.F32.PACK_AB R4, R95, R94 ;  /* 0x0000005e5f04723e */ /* 0x000fe200000000ff */
[----:B------:R-:W-:Y:S01]  /*7f30*/  ULDC.64 UR8, c[0x0][0x2b0] ;  /* 0x0000ac0000087ab9 */ /* 0x000fe20000000a00 */
[C---:B------:R-:W-:Y:S01]  /*7f40*/  PRMT R6, R0.reuse, 0x7610, R6 ;  /* 0x0000761000067816 */ /* 0x040fe20000000006 */
[----:B------:R-:W-:Y:S01]  /*7f50*/  BSSY B0, `(.L_x_1518) ;  /* 0x000004f000007945 */ /* 0x000fe20003800000 */
[----:B------:R-:W-:Y:S02]  /*7f60*/  PRMT R8, R0, 0x7632, R8 ;  /* 0x0000763200087816 */ /* 0x000fe40000000008 */
[----:B------:R-:W-:-:S02]  /*7f70*/  PRMT R9, R4, 0x7610, R9 ;  /* 0x0000761004097816 */ /* 0x000fc40000000009 */
[----:B------:R-:W-:Y:S01]  /*7f80*/  F2FP.F16.F32.PACK_AB R5, R97, R96 ;  /* 0x000000606105723e */ /* 0x000fe200000000ff */
[----:B------:R-:W0:Y:S01]  /*7f90*/  @!P0 LDC R7, c[0x0][0x218] ;  /* 0x00008600ff078b82 */ /* 0x000e220000000800 */
[----:B------:R-:W-:Y:S02]  /*7fa0*/  PRMT R10, R4, 0x7632, R10 ;  /* 0x00007632040a7816 */ /* 0x000fe4000000000a */
[----:B------:R-:W-:Y:S02]  /*7fb0*/  F2FP.F16.F32.PACK_AB R0, R99, R98 ;  /* 0x000000626300723e */ /* 0x000fe400000000ff */
[----:B------:R-:W-:Y:S02]  /*7fc0*/  F2FP.F16.F32.PACK_AB R4, R101, R100 ;  /* 0x000000646504723e */ /* 0x000fe400000000ff */
[C---:B------:R-:W-:Y:S02]  /*7fd0*/  PRMT R11, R5.reuse, 0x7610, R11 ;  /* 0x00007610050b7816 */ /* 0x040fe4000000000b */
[----:B------:R-:W-:Y:S01]  /*7fe0*/  PRMT R12, R5, 0x7632, R12 ;  /* 0x00007632050c7816 */ /* 0x000fe2000000000c */
[----:B------:R1:W-:Y:S01]  /*7ff0*/  STS.U16 [R58], R6 ;  /* 0x000000063a007388 */ /* 0x0003e20000000400 */
[----:B------:R-:W-:-:S02]  /*8000*/  PRMT R13, R4, 0x7610, R13 ;  /* 0x00007610040d7816 */ /* 0x000fc4000000000d */
[----:B------:R-:W-:Y:S01]  /*8010*/  F2FP.F16.F32.PACK_AB R5, R103, R102 ;  /* 0x000000666705723e */ /* 0x000fe200000000ff */
[----:B------:R2:W-:Y:S04]  /*8020*/  STS.U16 [R58+0x2], R8 ;  /* 0x000002083a007388 */ /* 0x0005e80000000400 */
[----:B------:R3:W-:Y:S01]  /*8030*/  STS.U16 [R58+0x4], R9 ;  /* 0x000004093a007388 */ /* 0x0007e20000000400 */
[----:B-1----:R-:W-:-:S03]  /*8040*/  PRMT R6, R0, 0x7610, R6 ;  /* 0x0000761000067816 */ /* 0x002fc60000000006 */
[----:B------:R1:W-:Y:S01]  /*8050*/  STS.U16 [R58+0x8], R11 ;  /* 0x0000080b3a007388 */ /* 0x0003e20000000400 */
[----:B--2---:R-:W-:Y:S02]  /*8060*/  PRMT R8, R0, 0x7632, R8 ;  /* 0x0000763200087816 */ /* 0x004fe40000000008 */
[----:B------:R-:W-:Y:S01]  /*8070*/  F2FP.F16.F32.PACK_AB R0, R105, R104 ;  /* 0x000000686900723e */ /* 0x000fe200000000ff */
[----:B------:R2:W-:Y:S01]  /*8080*/  STS.U16 [R58+0xa], R12 ;  /* 0x00000a0c3a007388 */ /* 0x0005e20000000400 */
[----:B---3--:R-:W-:Y:S02]  /*8090*/  PRMT R9, R4, 0x7632, R9 ;  /* 0x0000763204097816 */ /* 0x008fe40000000009 */
[----:B------:R-:W-:Y:S01]  /*80a0*/  F2FP.F16.F32.PACK_AB R4, R107, R106 ;  /* 0x0000006a6b04723e */ /* 0x000fe200000000ff */
[----:B------:R3:W-:Y:S01]  /*80b0*/  STS.U16 [R58+0xc], R6 ;  /* 0x00000c063a007388 */ /* 0x0007e20000000400 */
[----:B-1----:R-:W-:-:S03]  /*80c0*/  PRMT R11, R5, 0x7632, R11 ;  /* 0x00007632050b7816 */ /* 0x002fc6000000000b */
[----:B------:R0:W-:Y:S01]  /*80d0*/  STS.U16 [R58+0x6], R10 ;  /* 0x0000060a3a007388 */ /* 0x0001e20000000400 */
[----:B--2---:R-:W-:-:S03]  /*80e0*/  PRMT R12, R0, 0x7632, R12 ;  /* 0x00007632000c7816 */ /* 0x004fc6000000000c */
[----:B------:R-:W-:Y:S01]  /*80f0*/  STS.U16 [R58+0xe], R8 ;  /* 0x00000e083a007388 */ /* 0x000fe20000000400 */
[----:B---3--:R-:W-:-:S03]  /*8100*/  PRMT R6, R4, 0x7632, R6 ;  /* 0x0000763204067816 */ /* 0x008fc60000000006 */
[----:B------:R-:W-:Y:S01]  /*8110*/  STS.U16 [R58+0x10], R13 ;  /* 0x0000100d3a007388 */ /* 0x000fe20000000400 */
[----:B0-----:R-:W-:-:S03]  /*8120*/  @!P0 IMAD R10, R38, -0x200, R7 ;  /* 0xfffffe00260a8824 */ /* 0x001fc600078e0207 */
[----:B------:R0:W-:Y:S04]  /*8130*/  STS.U16 [R58+0x12], R9 ;  /* 0x000012093a007388 */ /* 0x0001e80000000400 */
[----:B------:R-:W-:Y:S04]  /*8140*/  STS.U16 [R58+0x14], R5 ;  /* 0x000014053a007388 */ /* 0x000fe80000000400 */
[----:B------:R-:W-:Y:S01]  /*8150*/  STS.U16 [R58+0x16], R11 ;  /* 0x0000160b3a007388 */ /* 0x000fe20000000400 */
[----:B0-----:R-:W-:-:S03]  /*8160*/  IMAD.WIDE.U32 R8, R33, UR8, RZ ;  /* 0x0000000821087c25 */ /* 0x001fc6000f8e00ff */
[----:B------:R0:W-:Y:S04]  /*8170*/  STS.U16 [R58+0x18], R0 ;  /* 0x000018003a007388 */ /* 0x0001e80000000400 */
[----:B------:R-:W-:Y:S04]  /*8180*/  STS.U16 [R58+0x1a], R12 ;  /* 0x00001a0c3a007388 */ /* 0x000fe80000000400 */
[----:B------:R1:W-:Y:S01]  /*8190*/  STS.U16 [R58+0x1c], R4 ;  /* 0x00001c043a007388 */ /* 0x0003e20000000400 */
[----:B0-----:R-:W-:-:S03]  /*81a0*/  IMAD R0, R166, UR8, RZ ;  /* 0x00000008a6007c24 */ /* 0x001fc6000f8e02ff */
[----:B------:R0:W-:Y:S01]  /*81b0*/  STS.U16 [R58+0x1e], R6 ;  /* 0x00001e063a007388 */ /* 0x0001e20000000400 */
[----:B------:R-:W-:-:S03]  /*81c0*/  NOP ;  /* 0x0000000000007918 */ /* 0x000fc60000000000 */
[----:B------:R-:W-:Y:S01]  /*81d0*/  LDS.U16 R15, [R42] ;  /* 0x000000002a0f7984 */ /* 0x000fe20000000400 */
[----:B-1----:R-:W-:Y:S01]  /*81e0*/  SHF.L.U32 R4, R38, 0x9, RZ ;  /* 0x0000000926047819 */ /* 0x002fe200000006ff */
[----:B------:R-:W-:Y:S01]  /*81f0*/  IMAD R11, R33, UR9, R0 ;  /* 0x00000009210b7c24 */ /* 0x000fe2000f8e0200 */
[----:B------:R-:W-:Y:S01]  /*8200*/  MOV R12, R8 ;  /* 0x00000008000c7202 */ /* 0x000fe20000000f00 */
[----:B------:R-:W-:Y:S01]  /*8210*/  LDS.U16 R19, [R43+0x40] ;  /* 0x000040002b137984 */ /* 0x000fe20000000400 */
[----:B------:R-:W-:Y:S02]  /*8220*/  SHF.R.S32.HI R5, RZ, 0x1f, R4 ;  /* 0x0000001fff057819 */ /* 0x000fe40000011404 */
[C---:B0-----:R-:W-:Y:S01]  /*8230*/  IADD3 R6, P2, R36.reuse, R4, RZ ;  /* 0x0000000424067210 */ /* 0x041fe20007f5e0ff */
[----:B------:R-:W-:Y:S01]  /*8240*/  LDS.U16 R21, [R44+0x80] ;  /* 0x000080002c157984 */ /* 0x000fe20000000400 */
[----:B------:R-:W-:Y:S02]  /*8250*/  IADD3 R13, R9, R11, RZ ;  /* 0x0000000b090d7210 */ /* 0x000fe40007ffe0ff */
[----:B------:R-:W-:Y:S01]  /*8260*/  IADD3.X R7, R37, R5, RZ, P2, !PT ;  /* 0x0000000525077210 */ /* 0x000fe200017fe4ff */
        /* <DEDUP_REMOVED lines=29> */
.L_x_1519:
[----:B------:R-:W-:Y:S05]  /*8440*/  BSYNC B0 ;  /* 0x0000000000007941 */ /* 0x000fea0003800000 */
.L_x_1518:
[----:B------:R-:W-:Y:S01]  /*8450*/  ULDC.64 UR10, c[0x0][0x2b8] ;  /* 0x0000ae00000a7ab9 */ /* 0x000fe20000000a00 */
[----:B------:R-:W-:Y:S01]  /*8460*/  ULDC.64 UR8, c[0x0][0x308] ;  /* 0x0000c20000087ab9 */ /* 0x000fe20000000a00 */
[----:B0-----:R-:W-:Y:S01]  /*8470*/  IMAD R11, R29, UR10, RZ ;  /* 0x0000000a1d0b7c24 */ /* 0x001fe2000f8e02ff */
[----:B------:R-:W-:Y:S01]  /*8480*/  LEA R67, P1, R36, UR8, 0x1 ;  /* 0x0000000824437c11 */ /* 0x000fe2000f8208ff */
[----:B------:R-:W-:Y:S01]  /*8490*/  IMAD.WIDE.U32 R8, R28, UR10, R12 ;  /* 0x0000000a1c087c25 */ /* 0x000fe2000f8e000c */
[----:B------:R-:W-:Y:S01]  /*84a0*/  LOP3.LUT R0, R35, 0x20, R32, 0xfe, !PT ;  /* 0x0000002023007812 */ /* 0x000fe200078efe20 */
[----:B------:R-:W0:Y:S01]  /*84b0*/  LDC R27, c[0x0][0x218] ;  /* 0x00008600ff1b7b82 */ /* 0x000e220000000800 */
[----:B------:R-:W-:Y:S01]  /*84c0*/  LEA.HI.X R10, R36, UR9, R37, 0x1, P1 ;  /* 0x00000009240a7c11 */ /* 0x000fe200088f0c25 */
[----:B------:R-:W-:Y:S01]  /*84d0*/  IMAD R11, R28, UR11, R11 ;  /* 0x0000000b1c0b7c24 */ /* 0x000fe2000f8e020b */
[----:B------:R-:W-:Y:S01]  /*84e0*/  IADD3 R8, P2, R4, R8, RZ ;  /* 0x0000000804087210 */ /* 0x000fe20007f5e0ff */
[----:B------:R-:W-:Y:S01]  /*84f0*/  ULDC.64 UR8, c[0x0][0x2a0] ;  /* 0x0000a80000087ab9 */ /* 0x000fe20000000a00 */
[----:B------:R-:W-:Y:S01]  /*8500*/  ISETP.GE.AND P1, PT, R0, R83, PT ;  /* 0x000000530000720c */ /* 0x000fe20003f26270 */
[----:B------:R-:W-:Y:S01]  /*8510*/  IMAD R22, R166, UR8, RZ ;  /* 0x00000008a6167c24 */ /* 0x000fe2000f8e02ff */
[----:B------:R-:W-:-:S02]  /*8520*/  IADD3.X R9, R5, R11, R9, P2, !PT ;  /* 0x0000000b05097210 */ /* 0x000fc400017fe409 */
[C---:B------:R-:W-:Y:S02]  /*8530*/  LEA R66, P2, R8.reuse, R67, 0x1 ;  /* 0x0000004308427211 */ /* 0x040fe400078408ff */
[C-C-:B------:R-:W-:Y:S02]  /*8540*/  LOP3.LUT R15, R35.reuse, 0x40, R32.reuse, 0xfe, !PT ;  /* 0x00000040230f7812 */ /* 0x140fe400078efe20 */
[----:B------:R-:W-:Y:S02]  /*8550*/  LEA.HI.X R67, R8, R10, R9, 0x1, P2 ;  /* 0x0000000a08437211 */ /* 0x000fe400010f0c09 */
[C-C-:B------:R-:W-:Y:S02]  /*8560*/  LOP3.LUT R8, R35.reuse, 0x60, R32.reuse, 0xfe, !PT ;  /* 0x0000006023087812 */ /* 0x140fe400078efe20 */
[----:B------:R-:W-:Y:S01]  /*8570*/  LOP3.LUT R9, R35, 0x80, R32, 0xfe, !PT ;  /* 0x0000008023097812 */ /* 0x000fe200078efe20 */
[----:B------:R1:W-:Y:S01]  /*8580*/  @!P1 STG.E.U16 desc[UR6][R66.64+0x40], R19 ;  /* 0x0000401342009986 */ /* 0x0003e2000c101506 */
[----:B------:R-:W-:-:S02]  /*8590*/  ISETP.GE.AND P5, PT, R15, R83, PT ;  /* 0x000000530f00720c */ /* 0x000fc40003fa6270 */
[-C--:B------:R-:W-:Y:S02]  /*85a0*/  ISETP.GE.AND P6, PT, R8, R83.reuse, PT ;  /* 0x000000530800720c */ /* 0x080fe40003fc6270 */
[-C--:B------:R-:W-:Y:S01]  /*85b0*/  ISETP.GE.AND P4, PT, R9, R83.reuse, PT ;  /* 0x000000530900720c */ /* 0x080fe20003f86270 */
[----:B0-----:R-:W-:Y:S01]  /*85c0*/  IMAD R27, R38, -0x200, R27 ;  /* 0xfffffe00261b7824 */ /* 0x001fe200078e021b */
[C-C-:B------:R-:W-:Y:S02]  /*85d0*/  LOP3.LUT R12, R35.reuse, 0xe0, R32.reuse, 0xfe, !PT ;  /* 0x000000e0230c7812 */ /* 0x140fe400078efe20 */
[C-C-:B------:R-:W-:Y:S02]  /*85e0*/  LOP3.LUT R10, R35.reuse, 0xa0, R32.reuse, 0xfe, !PT ;  /* 0x000000a0230a7812 */ /* 0x140fe400078efe20 */
[-C--:B------:R-:W-:Y:S02]  /*85f0*/  ISETP.GE.AND P1, PT, R12, R83.reuse, PT ;  /* 0x000000530c00720c */ /* 0x080fe40003f26270 */
[----:B------:R-:W-:Y:S01]  /*8600*/  LOP3.LUT R11, R35, 0xc0, R32, 0xfe, !PT ;  /* 0x000000c0230b7812 */ /* 0x000fe200078efe20 */
[----:B------:R-:W-:Y:S01]  /*8610*/  @!P5 STG.E.U16 desc[UR6][R66.64+0x80], R21 ;  /* 0x000080154200d986 */ /* 0x000fe2000c101506 */
[----:B------:R-:W-:-:S02]  /*8620*/  ISETP.GE.AND P3, PT, R10, R83, PT ;  /* 0x000000530a00720c */ /* 0x000fc40003f66270 */
[C-C-:B------:R-:W-:Y:S01]  /*8630*/  LOP3.LUT R13, R35.reuse, 0x100, R32.reuse, 0xfe, !PT ;  /* 0x00000100230d7812 */ /* 0x140fe200078efe20 */
[----:B------:R-:W-:Y:S01]  /*8640*/  @!P6 STG.E.U16 desc[UR6][R66.64+0xc0], R23 ;  /* 0x0000c0174200e986 */ /* 0x000fe2000c101506 */
[C-C-:B------:R-:W-:Y:S02]  /*8650*/  LOP3.LUT R14, R35.reuse, 0x120, R32.reuse, 0xfe, !PT ;  /* 0x00000120230e7812 */ /* 0x140fe400078efe20 */
[----:B------:R-:W-:Y:S01]  /*8660*/  LOP3.LUT R18, R35, 0x140, R32, 0xfe, !PT ;  /* 0x0000014023127812 */ /* 0x000fe200078efe20 */
[----:B------:R0:W-:Y:S01]  /*8670*/  @!P4 STG.E.U16 desc[UR6][R66.64+0x100], R25 ;  /* 0x000100194200c986 */ /* 0x0001e2000c101506 */
[-C--:B------:R-:W-:Y:S02]  /*8680*/  ISETP.GE.AND P2, PT, R11, R83.reuse, PT ;  /* 0x000000530b00720c */ /* 0x080fe40003f46270 */
[-C--:B------:R-:W-:Y:S01]  /*8690*/  ISETP.GE.AND P6, PT, R13, R83.reuse, PT ;  /* 0x000000530d00720c */ /* 0x080fe20003fc6270 */
[----:B------:R-:W-:Y:S01]  /*86a0*/  @!P1 STG.E.U16 desc[UR6][R66.64+0x1c0], R61 ;  /* 0x0001c03d42009986 */ /* 0x000fe2000c101506 */
[----:B------:R-:W-:-:S02]  /*86b0*/  ISETP.GE.AND P5, PT, R14, R83, PT ;  /* 0x000000530e00720c */ /* 0x000fc40003fa6270 */
[----:B------:R-:W-:Y:S01]  /*86c0*/  ISETP.GE.AND P4, PT, R18, R83, PT ;  /* 0x000000531200720c */ /* 0x000fe20003f86270 */
[----:B------:R2:W-:Y:S01]  /*86d0*/  @!P3 STG.E.U16 desc[UR6][R66.64+0x140], R41 ;  /* 0x000140294200b986 */ /* 0x0005e2000c101506 */
[----:B------:R-:W-:Y:S02]  /*86e0*/  ISETP.GE.AND P1, PT, R36, R27, PT ;  /* 0x0000001b2400720c */ /* 0x000fe40003f26270 */
[--C-:B-1----:R-:W-:Y:S01]  /*86f0*/  LOP3.LUT R19, R35, 0x160, R32.reuse, 0xfe, !PT ;  /* 0x0000016023137812 */ /* 0x102fe200078efe20 */
[----:B0-----:R-:W-:Y:S01]  /*8700*/  IMAD.WIDE.U32 R24, R33, UR8, RZ ;  /* 0x0000000821187c25 */ /* 0x001fe2000f8e00ff */
[C-C-:B------:R-:W-:Y:S01]  /*8710*/  LOP3.LUT R20, R35.reuse, 0x180, R32.reuse, 0xfe, !PT ;  /* 0x0000018023147812 */ /* 0x140fe200078efe20 */
[----:B------:R0:W-:Y:S01]  /*8720*/  @!P2 STG.E.U16 desc[UR6][R66.64+0x180], R59 ;  /* 0x0001803b4200a986 */ /* 0x0001e2000c101506 */
[C-C-:B------:R-:W-:Y:S02]  /*8730*/  LOP3.LUT R21, R35.reuse, 0x1a0, R32.reuse, 0xfe, !PT ;  /* 0x000001a023157812 */ /* 0x140fe400078efe20 */
[----:B------:R-:W-:Y:S01]  /*8740*/  LOP3.LUT R23, R35, 0x1c0, R32, 0xfe, !PT ;  /* 0x000001c023177812 */ /* 0x000fe200078efe20 */
[----:B------:R-:W-:Y:S01]  /*8750*/  @!P6 STG.E.U16 desc[UR6][R66.64+0x200], R65 ;  /* 0x000200414200e986 */ /* 0x000fe2000c101506 */
[-C--:B------:R-:W-:Y:S01]  /*8760*/  ISETP.GE.AND P2, PT, R19, R83.reuse, PT ;  /* 0x000000531300720c */ /* 0x080fe20003f46270 */
[----:B--2---:R-:W-:Y:S01]  /*8770*/  IMAD R41, R33, UR9, R22 ;  /* 0x0000000921297c24 */ /* 0x004fe2000f8e0216 */
[----:B------:R-:W-:Y:S01]  /*8780*/  LOP3.LUT R22, R35, 0x1e0, R32, 0xfe, !PT ;  /* 0x000001e023167812 */ /* 0x000fe200078efe20 */
[----:B------:R1:W-:Y:S01]  /*8790*/  @!P5 STG.E.U16 desc[UR6][R66.64+0x240], R69 ;  /* 0x000240454200d986 */ /* 0x0003e2000c101506 */
[-C--:B------:R-:W-:Y:S01]  /*87a0*/  ISETP.GE.AND P3, PT, R20, R83.reuse, PT ;  /* 0x000000531400720c */ /* 0x080fe20003f66270 */
[----:B------:R-:W-:Y:S01]  /*87b0*/  @!P1 IMAD.WIDE.U32 R60, R33, UR8, R4 ;  /* 0x00000008213c9c25 */ /* 0x000fe2000f8e0004 */
[-C--:B------:R-:W-:Y:S01]  /*87c0*/  ISETP.GE.AND P6, PT, R21, R83.reuse, PT ;  /* 0x000000531500720c */ /* 0x080fe20003fc6270 */
[----:B------:R-:W-:Y:S01]  /*87d0*/  @!P4 STG.E.U16 desc[UR6][R66.64+0x280], R71 ;  /* 0x000280474200c986 */ /* 0x000fe2000c101506 */
[-C--:B------:R-:W-:Y:S01]  /*87e0*/  ISETP.GE.AND P5, PT, R23, R83.reuse, PT ;  /* 0x000000531700720c */ /* 0x080fe20003fa6270 */
[----:B------:R-:W-:Y:S01]  /*87f0*/  ULDC.64 UR8, c[0x0][0x2a8] ;  /* 0x0000aa0000087ab9 */ /* 0x000fe20000000a00 */
[----:B------:R-:W-:Y:S01]  /*8800*/  ISETP.GE.AND P4, PT, R22, R83, PT ;  /* 0x000000531600720c */ /* 0x000fe20003f86270 */
[----:B0-----:R-:W-:Y:S01]  /*8810*/  IMAD R59, R29, UR8, RZ ;  /* 0x000000081d3b7c24 */ /* 0x001fe2000f8e02ff */
[----:B------:R-:W-:Y:S01]  /*8820*/  IADD3 R25, R25, R41, RZ ;  /* 0x0000002919197210 */ /* 0x000fe20007ffe0ff */
[----:B------:R-:W-:Y:S01]  /*8830*/  @!P2 STG.E.U16 desc[UR6][R66.64+0x2c0], R73 ;  /* 0x0002c0494200a986 */ /* 0x000fe2000c101506 */
[----:B------:R-:W-:Y:S01]  /*8840*/  @!P1 IADD3 R61, R41, R61, RZ ;  /* 0x0000003d293d9210 */ /* 0x000fe20007ffe0ff */
[----:B-1----:R-:W-:Y:S01]  /*8850*/  IMAD R69, R28, UR9, R59 ;  /* 0x000000091c457c24 */ /* 0x002fe2000f8e023b */
[----:B------:R-:W-:Y:S01]  /*8860*/  IADD3 R26, P2, R36, 0x20, RZ ;  /* 0x00000020241a7810 */ /* 0x000fe20007f5e0ff */
[----:B------:R-:W-:Y:S01]  /*8870*/  @!P3 STG.E.U16 desc[UR6][R66.64+0x300], R75 ;  /* 0x0003004b4200b986 */ /* 0x000fe2000c101506 */
[----:B------:R-:W-:-:S02]  /*8880*/  IMAD.WIDE.U32 R64, R28, UR8, R24 ;  /* 0x000000081c407c25 */ /* 0x000fc4000f8e0018 */
[----:B------:R-:W-:Y:S01]  /*8890*/  IADD3.X R41, RZ, R37, RZ, P2, !PT ;  /* 0x00000025ff297210 */ /* 0x000fe200017fe4ff */
[----:B------:R-:W-:Y:S01]  /*88a0*/  @!P6 STG.E.U16 desc[UR6][R66.64+0x340], R77 ;  /* 0x0003404d4200e986 */ /* 0x000fe2000c101506 */
[----:B------:R-:W-:Y:S01]  /*88b0*/  @!P1 IMAD.WIDE.U32 R60, R28, UR8, R60 ;  /* 0x000000081c3c9c25 */ /* 0x000fe2000f8e003c */
[C---:B------:R-:W-:Y:S01]  /*88c0*/  SHF.L.U32 R24, R26.reuse, 0x1, RZ ;  /* 0x000000011a187819 */ /* 0x040fe200000006ff */
[----:B------:R-:W-:Y:S01]  /*88d0*/  ULDC.64 UR8, c[0x0][0x318] ;  /* 0x0000c60000087ab9 */ /* 0x000fe20000000a00 */
[----:B------:R-:W-:Y:S01]  /*88e0*/  @!P5 STG.E.U16 desc[UR6][R66.64+0x380], R79 ;  /* 0x0003804f4200d986 */ /* 0x000fe2000c101506 */
[----:B------:R-:W-:Y:S02]  /*88f0*/  SHF.L.U64.HI R25, R26, 0x1, R41 ;  /* 0x000000011a197819 */ /* 0x000fe40000010229 */
[----:B------:R-:W-:Y:S01]  /*8900*/  IADD3 R59, P3, R4, R64, RZ ;  /* 0x00000040043b7210 */ /* 0x000fe20007f7e0ff */
[----:B------:R0:W-:Y:S01]  /*8910*/  @!P4 STG.E.U16 desc[UR6][R66.64+0x3c0], R81 ;  /* 0x0003c0514200c986 */ /* 0x0001e2000c101506 */
[----:B------:R-:W-:-:S02]  /*8920*/  @!P1 IADD3 R41, P2, R36, R60, RZ ;  /* 0x0000003c24299210 */ /* 0x000fc40007f5e0ff */
[----:B------:R-:W-:Y:S02]  /*8930*/  IADD3 R64, P5, R24, UR8, RZ ;  /* 0x0000000818407c10 */ /* 0x000fe4000ffbe0ff */
[----:B------:R-:W-:Y:S02]  /*8940*/  IADD3.X R65, R5, R69, R65, P3, !PT ;  /* 0x0000004505417210 */ /* 0x000fe40001ffe441 */
[----:B------:R-:W-:Y:S02]  /*8950*/  @!P1 IADD3.X R62, R37, R61, R69, P2, !PT ;  /* 0x0000003d253e9210 */ /* 0x000fe400017fe445 */
[----:B------:R-:W-:Y:S02]  /*8960*/  IADD3.X R26, R25, UR9, RZ, P5, !PT ;  /* 0x00000009191a7c10 */ /* 0x000fe4000affe4ff */
[----:B------:R-:W-:Y:S02]  /*8970*/  LEA R64, P3, R59, R64, 0x1 ;  /* 0x000000403b407211 */ /* 0x000fe400078608ff */
[----:B------:R-:W-:-:S02]  /*8980*/  @!P1 LEA R60, P2, R41, UR8, 0x1 ;  /* 0x00000008293c9c11 */ /* 0x000fc4000f8408ff */
[----:B------:R-:W-:Y:S02]  /*8990*/  LEA.HI.X R65, R59, R26, R65, 0x1, P3 ;  /* 0x0000001a3b417211 */ /* 0x000fe400018f0c41 */
[-C--:B------:R-:W-:Y:S02]  /*89a0*/  ISETP.GE.AND P4, PT, R0, R27.reuse, PT ;  /* 0x0000001b0000720c */ /* 0x080fe40003f86270 */
[----:B------:R-:W-:Y:S02]  /*89b0*/  @!P1 LEA.HI.X R61, R41, UR9, R62, 0x1, P2 ;  /* 0x00000009293d9c11 */ /* 0x000fe400090f0c3e */
[-C--:B------:R-:W-:Y:S02]  /*89c0*/  ISETP.GE.AND P3, PT, R15, R27.reuse, PT ;  /* 0x0000001b0f00720c */ /* 0x080fe40003f66270 */
[----:B------:R-:W-:Y:S02]  /*89d0*/  ISETP.GE.AND P2, PT, R8, R27, PT ;  /* 0x0000001b0800720c */ /* 0x000fe40003f46270 */
[----:B------:R-:W-:Y:S01]  /*89e0*/  PRMT R41, RZ, 0x7610, R41 ;  /* 0x00007610ff297816 */ /* 0x000fe20000000029 */
[----:B------:R-:W-:Y:S01]  /*89f0*/  BAR.SYNC.DEFER_BLOCKING 0x0 ;  /* 0x0000000000007b1d */ /* 0x000fe20000010000 */
[----:B------:R-:W-:-:S02]  /*8a00*/  PRMT R26, RZ, 0x7610, R26 ;  /* 0x00007610ff1a7816 */ /* 0x000fc4000000001a */
[----:B------:R-:W-:Y:S02]  /*8a10*/  PRMT R59, RZ, 0x7610, R59 ;  /* 0x00007610ff3b7816 */ /* 0x000fe4000000003b */
[----:B------:R-:W-:Y:S02]  /*8a20*/  PRMT R62, RZ, 0x7610, R62 ;  /* 0x00007610ff3e7816 */ /* 0x000fe4000000003e */
[-C--:B------:R-:W-:Y:S02]  /*8a30*/  ISETP.GE.AND P6, PT, R10, R27.reuse, PT ;  /* 0x0000001b0a00720c */ /* 0x080fe40003fc6270 */
[-C--:B------:R-:W-:Y:S02]  /*8a40*/  ISETP.GE.AND P5, PT, R11, R27.reuse, PT ;  /* 0x0000001b0b00720c */ /* 0x080fe40003fa6270 */
[----:B0-----:R-:W-:Y:S02]  /*8a50*/  PRMT R67, RZ, 0x7610, R67 ;  /* 0x00007610ff437816 */ /* 0x001fe40000000043 */
[----:B------:R-:W-:Y:S01]  /*8a60*/  PRMT R66, RZ, 0x7610, R66 ;  /* 0x00007610ff427816 */ /* 0x000fe20000000042 */
[----:B------:R0:W2:Y:S01]  /*8a70*/  @!P1 LDG.E.U16 R41, desc[UR6][R60.64] ;  /* 0x000000063c299981 */ /* 0x0000a2000c1e1500 */
[----:B------:R-:W-:-:S02]  /*8a80*/  ISETP.GE.AND P1, PT, R9, R27, PT ;  /* 0x0000001b0900720c */ /* 0x000fc40003f26270 */
[----:B------:R-:W-:Y:S01]  /*8a90*/  PRMT R69, RZ, 0x7610, R69 ;  /* 0x00007610ff457816 */ /* 0x000fe20000000045 */
[----:B------:R-:W3:Y:S01]  /*8aa0*/  @!P4 LDG.E.U16 R26, desc[UR6][R64.64] ;  /* 0x00000006401ac981 */ /* 0x000ee2000c1e1500 */
[-C--:B------:R-:W-:Y:S02]  /*8ab0*/  ISETP.GE.AND P4, PT, R12, R27.reuse, PT ;  /* 0x0000001b0c00720c */ /* 0x080fe40003f86270 */
[----:B------:R-:W-:Y:S01]  /*8ac0*/  PRMT R68, RZ, 0x7610, R68 ;  /* 0x00007610ff447816 */ /* 0x000fe20000000044 */
        /* <DEDUP_REMOVED lines=72> */
[----:B------:R-:W0:Y:S01]  /*8f50*/  MUFU.EX2 R73, R73 ;  /* 0x0000004900497308 */ /* 0x000e220000000800 */
[----:B------:R-:W-:Y:S01]  /*8f60*/  FMUL.FTZ R67, R66, -1.4426950216293334961 ;  /* 0xbfb8aa3b42437820 */ /* 0x000fe20000410000 */
[----:B------:R-:W-:Y:S01]  /*8f70*/  FMUL.FTZ R69, R68, -1.4426950216293334961 ;  /* 0xbfb8aa3b44457820 */ /* 0x000fe20000410000 */
[----:B------:R-:W-:Y:S01]  /*8f80*/  FMUL.FTZ R71, R70, -1.4426950216293334961 ;  /* 0xbfb8aa3b46477820 */ /* 0x000fe20000410000 */
[----:B------:R-:W-:Y:S01]  /*8f90*/  FMUL.FTZ R75, R74, -1.4426950216293334961 ;  /* 0xbfb8aa3b4a4b7820 */ /* 0x000fe20000410000 */
[----:B------:R-:W-:Y:S01]  /*8fa0*/  FMUL.FTZ R77, R76, -1.4426950216293334961 ;  /* 0xbfb8aa3b4c4d7820 */ /* 0x000fe20000410000 */
[----:B------:R-:W-:Y:S02]  /*8fb0*/  HADD2.F32 R84, -RZ, R65.H0_H0 ;  /* 0x20000041ff547230 */ /* 0x000fe40000004100 */
[----:B-1----:R-:W-:Y:S02]  /*8fc0*/  HADD2.F32 R60, -RZ, R60.H0_H0 ;  /* 0x2000003cff3c7230 */ /* 0x002fe40000004100 */
[----:B--2---:R-:W-:-:S02]  /*8fd0*/  HADD2.F32 R82, -RZ, R41.H0_H0 ;  /* 0x20000029ff527230 */ /* 0x004fc40000004100 */
[----:B---3--:R-:W-:Y:S02]  /*8fe0*/  HADD2.F32 R83, -RZ, R59.H0_H0 ;  /* 0x2000003bff537230 */ /* 0x008fe40000004100 */
[----:B----4-:R-:W-:Y:S02]  /*8ff0*/  HADD2.F32 R86, -RZ, R61.H0_H0 ;  /* 0x2000003dff567230 */ /* 0x010fe40000004100 */
[----:B-----5:R-:W-:Y:S01]  /*9000*/  HADD2.F32 R87, -RZ, R62.H0_H0 ;  /* 0x2000003eff577230 */ /* 0x020fe20000004100 */
[----:B------:R-:W1:Y:S01]  /*9010*/  MUFU.EX2 R67, R67 ;  /* 0x0000004300437308 */ /* 0x000e620000000800 */
[----:B------:R-:W-:Y:S02]  /*9020*/  HADD2.F32 R88, -RZ, R64.H0_H0 ;  /* 0x20000040ff587230 */ /* 0x000fe40000004100 */
[----:B------:R-:W-:Y:S01]  /*9030*/  FMUL.FTZ R79, R78, -1.4426950216293334961 ;  /* 0xbfb8aa3b4e4f7820 */ /* 0x000fe20000410000 */
[----:B------:R-:W-:Y:S01]  /*9040*/  FMUL.FTZ R81, R80, -1.4426950216293334961 ;  /* 0xbfb8aa3b50517820 */ /* 0x000fe20000410000 */
[----:B------:R-:W-:Y:S01]  /*9050*/  FMUL.FTZ R85, R84, -1.4426950216293334961 ;  /* 0xbfb8aa3b54557820 */ /* 0x000fe20000410000 */
[----:B------:R-:W-:Y:S01]  /*9060*/  FMUL.FTZ R65, R60, -1.4426950216293334961 ;  /* 0xbfb8aa3b3c417820 */ /* 0x000fe20000410000 */
[----:B------:R-:W-:Y:S01]  /*9070*/  FMUL.FTZ R41, R82, -1.4426950216293334961 ;  /* 0xbfb8aa3b52297820 */ /* 0x000fe20000410000 */
[----:B------:R-:W2:Y:S01]  /*9080*/  MUFU.EX2 R69, R69 ;  /* 0x0000004500457308 */ /* 0x000ea20000000800 */
[----:B------:R-:W-:Y:S01]  /*9090*/  FMUL.FTZ R59, R83, -1.4426950216293334961 ;  /* 0xbfb8aa3b533b7820 */ /* 0x000fe20000410000 */
[----:B0-----:R-:W-:-:S06]  /*90a0*/  HADD2.F32 R90, -RZ, R26.H0_H0 ;  /* 0x2000001aff5a7230 */ /* 0x001fcc0000004100 */
[----:B------:R-:W0:Y:S01]  /*90b0*/  MUFU.EX2 R71, R71 ;  /* 0x0000004700477308 */ /* 0x000e220000000800 */
[----:B------:R-:W-:Y:S01]  /*90c0*/  FMUL.FTZ R61, R86, -1.4426950216293334961 ;  /* 0xbfb8aa3b563d7820 */ /* 0x000fe20000410000 */
[----:B------:R-:W-:Y:S01]  /*90d0*/  FMUL.FTZ R62, R87, -1.4426950216293334961 ;  /* 0xbfb8aa3b573e7820 */ /* 0x000fe20000410000 */
[----:B------:R-:W-:-:S05]  /*90e0*/  FMUL.FTZ R91, R90, -1.4426950216293334961 ;  /* 0xbfb8aa3b5a5b7820 */ /* 0x000fca0000410000 */
[----:B------:R-:W3:Y:S01]  /*90f0*/  MUFU.EX2 R75, R75 ;  /* 0x0000004b004b7308 */ /* 0x000ee20000000800 */
[----:B------:R-:W-:Y:S01]  /*9100*/  FMUL.FTZ R26, R88, -1.4426950216293334961 ;  /* 0xbfb8aa3b581a7820 */ /* 0x000fe20000410000 */
[----:B------:R-:W-:-:S06]  /*9110*/  FADD.FTZ R73, R73, 1 ;  /* 0x3f80000049497421 */ /* 0x000fcc0000010000 */
[----:B------:R-:W4:Y:S08]  /*9120*/  MUFU.EX2 R77, R77 ;  /* 0x0000004d004d7308 */ /* 0x000f300000000800 */
[----:B------:R-:W5:Y:S08]  /*9130*/  MUFU.EX2 R79, R79 ;  /* 0x0000004f004f7308 */ /* 0x000f700000000800 */
        /* <DEDUP_REMOVED lines=8> */
[----:B------:R5:W5:Y:S01]  /*91c0*/  MUFU.EX2 R89, R26 ;  /* 0x0000001a00597308 */ /* 0x000b620000000800 */
[----:B-1----:R-:W-:Y:S01]  /*91d0*/  FADD.FTZ R67, R67, 1 ;  /* 0x3f80000043437421 */ /* 0x002fe20000010000 */
[----:B--2---:R-:W-:-:S06]  /*91e0*/  FADD.FTZ R69, R69, 1 ;  /* 0x3f80000045457421 */ /* 0x004fcc0000010000 */
[----:B------:R-:W1:Y:S01]  /*91f0*/  MUFU.RCP R73, R73 ;  /* 0x0000004900497308 */ /* 0x000e620000001000 */
[----:B0-----:R-:W-:Y:S01]  /*9200*/  FADD.FTZ R71, R71, 1 ;  /* 0x3f80000047477421 */ /* 0x001fe20000010000 */
[----:B---3--:R-:W-:Y:S01]  /*9210*/  FADD.FTZ R75, R75, 1 ;  /* 0x3f8000004b4b7421 */ /* 0x008fe20000010000 */
[----:B----4-:R-:W-:Y:S01]  /*9220*/  FADD.FTZ R77, R77, 1 ;  /* 0x3f8000004d4d7421 */ /* 0x010fe20000010000 */
[----:B-----5:R-:W-:Y:S01]  /*9230*/  FADD.FTZ R79, R79, 1 ;  /* 0x3f8000004f4f7421 */ /* 0x020fe20000010000 */
[----:B------:R-:W-:Y:S01]  /*9240*/  FADD.FTZ R81, R81, 1 ;  /* 0x3f80000051517421 */ /* 0x000fe20000010000 */
[----:B------:R-:W-:Y:S01]  /*9250*/  FADD.FTZ R85, R85, 1 ;  /* 0x3f80000055557421 */ /* 0x000fe20000010000 */
[----:B------:R-:W-:Y:S01]  /*9260*/  FADD.FTZ R64, R64, 1 ;  /* 0x3f80000040407421 */ /* 0x000fe20000010000 */
[----:B------:R-:W0:Y:S01]  /*9270*/  MUFU.RCP R67, R67 ;  /* 0x0000004300437308 */ /* 0x000e220000001000 */
[----:B------:R-:W-:Y:S01]  /*9280*/  FADD.FTZ R91, R91, 1 ;  /* 0x3f8000005b5b7421 */ /* 0x000fe20000010000 */
[----:B------:R-:W-:Y:S01]  /*9290*/  FADD.FTZ R65, R65, 1 ;  /* 0x3f80000041417421 */ /* 0x000fe20000010000 */
[----:B------:R-:W-:Y:S01]  /*92a0*/  FADD.FTZ R26, R41, 1 ;  /* 0x3f800000291a7421 */ /* 0x000fe20000010000 */
[----:B------:R-:W-:Y:S01]  /*92b0*/  FADD.FTZ R59, R59, 1 ;  /* 0x3f8000003b3b7421 */ /* 0x000fe20000010000 */
[----:B------:R-:W-:Y:S01]  /*92c0*/  FADD.FTZ R62, R61, 1 ;  /* 0x3f8000003d3e7421 */ /* 0x000fe20000010000 */
[----:B------:R-:W-:-:S02]  /*92d0*/  FADD.FTZ R89, R89, 1 ;  /* 0x3f80000059597421 */ /* 0x000fc40000010000 */
[----:B------:R-:W2:Y:S01]  /*92e0*/  MUFU.RCP R69, R69 ;  /* 0x0000004500457308 */ /* 0x000ea20000001000 */
[----:B-1----:R-:W-:-:S07]  /*92f0*/  FMUL.FTZ R72, R72, R73 ;  /* 0x0000004948487220 */ /* 0x002fce0000410000 */
[----:B------:R-:W1:Y:S08]  /*9300*/  MUFU.RCP R71, R71 ;  /* 0x0000004700477308 */ /* 0x000e700000001000 */
[----:B------:R-:W3:Y:S08]  /*9310*/  MUFU.RCP R75, R75 ;  /* 0x0000004b004b7308 */ /* 0x000ef00000001000 */
[----:B------:R-:W4:Y:S08]  /*9320*/  MUFU.RCP R77, R77 ;  /* 0x0000004d004d7308 */ /* 0x000f300000001000 */
        /* <DEDUP_REMOVED lines=8> */
[----:B------:R-:W5:Y:S08]  /*93b0*/  MUFU.RCP R73, R89 ;  /* 0x0000005900497308 */ /* 0x000f700000001000 */
[----:B------:R-:W5:Y:S01]  /*93c0*/  MUFU.RCP R91, R91 ;  /* 0x0000005b005b7308 */ /* 0x000f620000001000 */
[----:B0-----:R-:W-:Y:S01]  /*93d0*/  FMUL.FTZ R41, R66, R67 ;  /* 0x0000004342297220 */ /* 0x001fe20000410000 */
[----:B--2---:R-:W-:Y:S01]  /*93e0*/  FMUL.FTZ R68, R68, R69 ;  /* 0x0000004544447220 */ /* 0x004fe20000410000 */
[----:B-1----:R-:W-:Y:S01]  /*93f0*/  FMUL.FTZ R59, R70, R71 ;  /* 0x00000047463b7220 */ /* 0x002fe20000410000 */
[----:B---3--:R-:W-:Y:S01]  /*9400*/  FMUL.FTZ R61, R74, R75 ;  /* 0x0000004b4a3d7220 */ /* 0x008fe20000410000 */
[----:B------:R-:W-:Y:S01]  /*9410*/  BAR.SYNC.DEFER_BLOCKING 0x0 ;  /* 0x0000000000007b1d */ /* 0x000fe20000010000 */
[----:B----4-:R-:W-:Y:S01]  /*9420*/  FMUL.FTZ R76, R76, R77 ;  /* 0x0000004d4c4c7220 */ /* 0x010fe20000410000 */
[----:B------:R-:W-:Y:S01]  /*9430*/  FMUL.FTZ R41, R41, R92 ;  /* 0x0000005c29297220 */ /* 0x000fe20000410000 */
[----:B------:R-:W-:Y:S01]  /*9440*/  FMUL.FTZ R68, R68, R93 ;  /* 0x0000005d44447220 */ /* 0x000fe20000410000 */
[----:B------:R-:W-:Y:S01]  /*9450*/  FMUL.FTZ R59, R59, R94 ;  /* 0x0000005e3b3b7220 */ /* 0x000fe20000410000 */
[----:B------:R-:W-:Y:S01]  /*9460*/  FMUL.FTZ R72, R72, R95 ;  /* 0x0000005f48487220 */ /* 0x000fe20000410000 */
[----:B------:R-:W-:Y:S01]  /*9470*/  FMUL.FTZ R61, R61, R96 ;  /* 0x000000603d3d7220 */ /* 0x000fe20000410000 */
        /* <DEDUP_REMOVED lines=38> */
[----:B-1----:R-:W-:Y:S02]  /*96e0*/  PRMT R62, R26, 0x7632, R62 ;  /* 0x000076321a3e7816 */ /* 0x002fe4000000003e */
[----:B--2---:R-:W-:Y:S02]  /*96f0*/  PRMT R64, R69, 0x7632, R64 ;  /* 0x0000763245407816 */ /* 0x004fe40000000040 */
[----:B0-----:R-:W-:Y:S01]  /*9700*/  PRMT R66, R60, 0x7632, R66 ;  /* 0x000076323c427816 */ /* 0x001fe20000000042 */
        /* <DEDUP_REMOVED lines=34> */
[C---:B-1----:R-:W-:Y:S01]  /*9930*/  IMAD.WIDE.U32 R42, R33.reuse, UR4, RZ ;  /* 0x00000004212a7c25 */ /* 0x042fe2000f8e00ff */
[----:B------:R-:W-:Y:S03]  /*9940*/  BSSY B0, `(.L_x_1520) ;  /* 0x0000010000007945 */ /* 0x000fe60003800000 */
[----:B------:R-:W-:-:S05]  /*9950*/  IMAD R81, R33, UR5, R26 ;  /* 0x0000000521517c24 */ /* 0x000fca000f8e021a */
        /* <DEDUP_REMOVED lines=14> */
.L_x_1521:
[----:B------:R-:W-:Y:S05]  /*9a40*/  BSYNC B0 ;  /* 0x0000000000007941 */ /* 0x000fea0003800000 */
.L_x_1520:
[----:B------:R-:W-:Y:S01]  /*9a50*/  MOV R6, R42 ;  /* 0x0000002a00067202 */ /* 0x000fe20000000f00 */
[----:B------:R-:W-:Y:S01]  /*9a60*/  ULDC.64 UR4, c[0x0][0x2c8] ;  /* 0x0000b20000047ab9 */ /* 0x000fe20000000a00 */
[----:B------:R-:W-:Y:S01]  /*9a70*/  MOV R7, R79 ;  /* 0x0000004f00077202 */ /* 0x000fe20000000f00 */
[----:B0-----:R-:W-:Y:S01]  /*9a80*/  IMAD R27, R29, UR4, RZ ;  /* 0x000000041d1b7c24 */ /* 0x001fe2000f8e02ff */
[----:B------:R-:W-:Y:S01]  /*9a90*/  ULDC.64 UR8, c[0x0][0x320] ;  /* 0x0000c80000087ab9 */ /* 0x000fe20000000a00 */
[-C--:B------:R-:W-:Y:S01]  /*9aa0*/  ISETP.GE.AND P4, PT, R15, R77.reuse, PT ;  /* 0x0000004d0f00720c */ /* 0x080fe20003f86270 */
[----:B------:R-:W-:Y:S01]  /*9ab0*/  IMAD.WIDE.U32 R6, R28, UR4, R6 ;  /* 0x000000041c067c25 */ /* 0x000fe2000f8e0006 */
[-C--:B------:R-:W-:Y:S01]  /*9ac0*/  ISETP.GE.AND P5, PT, R8, R77.reuse, PT ;  /* 0x0000004d0800720c */ /* 0x080fe20003fa6270 */
[----:B------:R-:W-:Y:S01]  /*9ad0*/  ULDC UR4, c[0x0][0x224] ;  /* 0x0000890000047ab9 */ /* 0x000fe20000000800 */
[----:B------:R-:W-:Y:S01]  /*9ae0*/  ISETP.GE.AND P6, PT, R9, R77, PT ;  /* 0x0000004d0900720c */ /* 0x000fe20003fc6270 */
[----:B------:R-:W-:Y:S01]  /*9af0*/  IMAD R27, R28, UR5, R27 ;  /* 0x000000051c1b7c24 */ /* 0x000fe2000f8e021b */
[----:B------:R-:W-:-:S02]  /*9b00*/  IADD3 R6, P0, R4, R6, RZ ;  /* 0x0000000604067210 */ /* 0x000fc40007f1e0ff */
[----:B------:R-:W-:Y:S02]  /*9b10*/  IADD3 R4, P1, R24, UR8, RZ ;  /* 0x0000000818047c10 */ /* 0x000fe4000ff3e0ff */
[----:B------:R-:W-:Y:S02]  /*9b20*/  IADD3.X R5, R5, R27, R7, P0, !PT ;  /* 0x0000001b05057210 */ /* 0x000fe400007fe407 */
[----:B------:R-:W-:Y:S02]  /*9b30*/  IADD3.X R25, R25, UR9, RZ, P1, !PT ;  /* 0x0000000919197c10 */ /* 0x000fe40008ffe4ff */
[----:B------:R-:W-:Y:S02]  /*9b40*/  LEA R4, P0, R6, R4, 0x1 ;  /* 0x0000000406047211 */ /* 0x000fe400078008ff */
[----:B------:R-:W-:Y:S02]  /*9b50*/  ISETP.GE.AND P3, PT, R0, R77, PT ;  /* 0x0000004d0000720c */ /* 0x000fe40003f66270 */
[----:B------:R-:W-:-:S02]  /*9b60*/  LEA.HI.X R5, R6, R25, R5, 0x1, P0 ;  /* 0x0000001906057211 */ /* 0x000fc400000f0c05 */
[-C--:B------:R-:W-:Y:S02]  /*9b70*/  ISETP.GE.AND P0, PT, R10, R77.reuse, PT ;  /* 0x0000004d0a00720c */ /* 0x080fe40003f06270 */
[-C--:B------:R-:W-:Y:S01]  /*9b80*/  ISETP.GE.AND P1, PT, R11, R77.reuse, PT ;  /* 0x0000004d0b00720c */ /* 0x080fe20003f26270 */
[----:B------:R-:W-:Y:S01]  /*9b90*/  @!P4 STG.E.U16 desc[UR6][R4.64+0x40], R61 ;  /* 0x0000403d0400c986 */ /* 0x000fe2000c101506 */
[-C--:B------:R-:W-:Y:S02]  /*9ba0*/  ISETP.GE.AND P4, PT, R14, R77.reuse, PT ;  /* 0x0000004d0e00720c */ /* 0x080fe40003f86270 */
[-C--:B------:R-:W-:Y:S01]  /*9bb0*/  ISETP.GE.AND P2, PT, R12, R77.reuse, PT ;  /* 0x0000004d0c00720c */ /* 0x080fe20003f46270 */
[----:B------:R-:W-:Y:S01]  /*9bc0*/  @!P5 STG.E.U16 desc[UR6][R4.64+0x80], R45 ;  /* 0x0000802d0400d986 */ /* 0x000fe2000c101506 */
[-C--:B------:R-:W-:Y:S02]  /*9bd0*/  ISETP.GE.AND P5, PT, R18, R77.reuse, PT ;  /* 0x0000004d1200720c */ /* 0x080fe40003fa6270 */
[----:B------:R-:W-:Y:S01]  /*9be0*/  IADD3 R38, R38, 0x1, RZ ;  /* 0x0000000126267810 */ /* 0x000fe20007ffe0ff */
[----:B------:R-:W-:Y:S01]  /*9bf0*/  @!P6 STG.E.U16 desc[UR6][R4.64+0xc0], R65 ;  /* 0x0000c0410400e986 */ /* 0x000fe2000c101506 */
        /* <DEDUP_REMOVED lines=13> */
[----:B------:R-:W-:-:S03]  /*9cd0*/  ISETP.GE.AND P3, PT, R22, R77, PT ;  /* 0x0000004d1600720c */ /* 0x000fc60003f66270 */
[----:B------:R1:W-:Y:S01]  /*9ce0*/  @!P0 STG.E.U16 desc[UR6][R4.64+0x2c0], R73 ;  /* 0x0002c04904008986 */ /* 0x0003e2000c101506 */
[----:B------:R-:W-:-:S03]  /*9cf0*/  ISETP.GE.AND P0, PT, R38, UR4, PT ;  /* 0x0000000426007c0c */ /* 0x000fc6000bf06270 */
[----:B------:R1:W-:Y:S01]  /*9d00*/  @!P1 STG.E.U16 desc[UR6][R4.64+0x300], R55 ;  /* 0x0003003704009986 */ /* 0x0003e2000c101506 */
[----:B0-----:R-:W-:-:S03]  /*9d10*/  IADD3 R59, P1, R16, 0x400, RZ ;  /* 0x00000400103b7810 */ /* 0x001fc60007f3e0ff */
        /* <DEDUP_REMOVED lines=9> */
.L_x_1523:
        /* <DEDUP_REMOVED lines=13> */
.L_x_5195:


//--------------------- .text._Z25selective_scan_fwd_kernelI32Selective_Scan_fwd_kernel_traitsILi32ELi16ELi1ELb0ELb1ELb0ELb0EN3c104HalfENS1_7complexIfEEEEv13SSMParamsBase --------------------------
	.section	.text._Z25selective_scan_fwd_kernelI32Selective_Scan_fwd_kernel_traitsILi32ELi16ELi1ELb0ELb1ELb0ELb0EN3c104HalfENS1_7complexIfEEEEv13SSMParamsBase,"ax",@progbits
	.align	128
        .global         _Z25selective_scan_fwd_kernelI32Selective_Scan_fwd_kernel_traitsILi32ELi16ELi1ELb0ELb1ELb0ELb0EN3c104HalfENS1_7complexIfEEEEv13SSMParamsBase
        .type           _Z25selective_scan_fwd_kernelI32Selective_Scan_fwd_kernel_traitsILi32ELi16ELi1ELb0ELb1ELb0ELb0EN3c104HalfENS1_7complexIfEEEEv13SSMParamsBase,@function
        .size           _Z25selective_scan_fwd_kernelI32Selective_Scan_fwd_kernel_traitsILi32ELi16ELi1ELb0ELb1ELb0ELb0EN3c104HalfENS1_7complexIfEEEEv13SSMParamsBase,(.L_x_5196 - _Z25selective_scan_fwd_kernelI32Selective_Scan_fwd_kernel_traitsILi32ELi16ELi1ELb0ELb1ELb0ELb0EN3c104HalfENS1_7complexIfEEEEv13SSMParamsBase)
        .other          _Z25selective_scan_fwd_kernelI32Selective_Scan_fwd_kernel_traitsILi32ELi16ELi1ELb0ELb1ELb0ELb0EN3c104HalfENS1_7complexIfEEEEv13SSMParamsBase,@"STO_CUDA_ENTRY STV_DEFAULT"
_Z25selective_scan_fwd_kernelI32Selective_Scan_fwd_kernel_traitsILi32ELi16ELi1ELb0ELb1ELb0ELb0EN3c104HalfENS1_7complexIfEEEEv13SSMParamsBase:
.text._Z25selective_scan_fwd_kernelI32Selective_Scan_fwd_kernel_traitsILi32ELi16ELi1ELb0ELb1ELb0ELb0EN3c104HalfENS1_7complexIfEEEEv13SSMParamsBase:
[----:B------:R-:W-:Y:S08]  /*0000*/  LDC R1, c[0x0][0x28] ;  /* 0x00000a00ff017b82 */ /* 0x000ff00000000800 */
[----:B------:R-:W0:Y:S01]  /*0010*/  LDC R15, c[0x0][0x228] ;  /* 0x00008a00ff0f7b82 */ /* 0x000e220000000800 */
[----:B------:R-:W-:Y:S01]  /*0020*/  ULDC.64 UR6, c[0x0][0x300] ;  /* 0x0000c00000067ab9 */ /* 0x000fe20000000a00 */
[----:B------:R-:W-:Y:S01]  /*0030*/  ULDC.64 UR4, c[0x0][0x2e8] ;  /* 0x0000ba0000047ab9 */ /* 0x000fe20000000a00 */
[----:B------:R-:W-:Y:S01]  /*0040*/  ISETP.NE.U32.AND P1, PT, RZ, UR6, PT ;  /* 0x00000006ff007c0c */ /* 0x000fe2000bf25070 */
[----:B------:R-:W-:Y:S01]  /*0050*/  HFMA2.MMA R68, -RZ, RZ, 0, 0 ;  /* 0x00000000ff447435 */ /* 0x000fe200000001ff */
[----:B------:R-:W-:-:S02]  /*0060*/  ISETP.NE.U32.AND P0, PT, RZ, UR4, PT ;  /* 0x00000004ff007c0c */ /* 0x000fc4000bf05070 */
[----:B------:R-:W-:Y:S01]  /*0070*/  ISETP.NE.AND.EX P1, PT, RZ, UR7, PT, P1 ;  /* 0x00000007ff007c0c */ /* 0x000fe2000bf25310 */
[----:B------:R-:W1:Y:S01]  /*0080*/  S2UR UR8, SR_CTAID.Y ;  /* 0x00000000000879c3 */ /* 0x000e620000002600 */
[----:B------:R-:W-:Y:S02]  /*0090*/  ISETP.NE.AND.EX P0, PT, RZ, UR5, PT, P0 ;  /* 0x00000005ff007c0c */ /* 0x000fe4000bf05300 */
[----:B------:R-:W-:Y:S02]  /*00a0*/  MOV R67, RZ ;  /* 0x000000ff00437202 */ /* 0x000fe40000000f00 */
        /* <DEDUP_REMOVED lines=33> */
[----:B------:R-:W-:Y:S01]  /*02c0*/  IMAD R3, R166, UR4, RZ ;  /* 0x00000004a6037c24 */ /* 0x000fe2000f8e02ff */
[----:B------:R-:W-:Y:S01]  /*02d0*/  ISETP.GE.U32.AND P0, PT, R2, R9, PT ;  /* 0x000000090200720c */ /* 0x000fe20003f06070 */
[----:B------:R-:W-:Y:S01]  /*02e0*/  IMAD.WIDE.U32 R6, R66, UR4, RZ ;  /* 0x0000000442067c25 */ /* 0x000fe2000f8e00ff */
[----:B------:R-:W-:Y:S01]  /*02f0*/  ISETP.GE.AND P2, PT, R4, RZ, PT ;  /* 0x000000ff0400720c */ /* 0x000fe20003f46270 */
[----:B------:R-:W-:Y:S01]  /*0300*/  ULDC.64 UR8, c[0x0][0x298] ;  /* 0x0000a60000087ab9 */ /* 0x000fe20000000a00 */
[----:B------:R-:W-:Y:S01]  /*0310*/  @!P1 IADD3 R0, R0, 0x1, RZ ;  /* 0x0000000100009810 */ /* 0x000fe20007ffe0ff */
[----:B------:R-:W-:Y:S01]  /*0320*/  IMAD R13, R66, UR5, R3 ;  /* 0x00000005420d7c24 */ /* 0x000fe2000f8e0203 */
[----:B------:R-:W-:Y:S01]  /*0330*/  ISETP.NE.AND P1, PT, R15, RZ, PT ;  /* 0x000000ff0f00720c */ /* 0x000fe20003f25270 */
[----:B------:R-:W-:Y:S01]  /*0340*/  ULDC.64 UR4, c[0x0][0x288] ;  /* 0x0000a20000047ab9 */ /* 0x000fe20000000a00 */
[C---:B------:R-:W-:Y:S01]  /*0350*/  IMAD R5, R69.reuse, UR8, RZ ;  /* 0x0000000845057c24 */ /* 0x040fe2000f8e02ff */
[----:B------:R-:W1:Y:S01]  /*0360*/  S2R R63, SR_LANEID ;  /* 0x00000000003f7919 */ /* 0x000e620000000000 */
[----:B------:R-:W-:Y:S01]  /*0370*/  IMAD R3, R69, UR4, RZ ;  /* 0x0000000445037c24 */ /* 0x000fe2000f8e02ff */
[----:B------:R-:W-:Y:S01]  /*0380*/  IADD3 R7, R7, R13, RZ ;  /* 0x0000000d07077210 */ /* 0x000fe20007ffe0ff */
[----:B------:R-:W-:Y:S01]  /*0390*/  IMAD R11, R70, UR9, R5 ;  /* 0x00000009460b7c24 */ /* 0x000fe2000f8e0205 */
[----:B------:R-:W-:Y:S01]  /*03a0*/  @P0 IADD3 R0, R0, 0x1, RZ ;  /* 0x0000000100000810 */ /* 0x000fe20007ffe0ff */
[C---:B------:R-:W-:Y:S01]  /*03b0*/  IMAD R9, R70.reuse, UR5, R3 ;  /* 0x0000000546097c24 */ /* 0x040fe2000f8e0203 */
[----:B------:R-:W-:Y:S01]  /*03c0*/  MOV R60, RZ ;  /* 0x000000ff003c7202 */ /* 0x000fe20000000f00 */
[----:B------:R-:W-:Y:S01]  /*03d0*/  IMAD.WIDE.U32 R2, R70, UR4, RZ ;  /* 0x0000000446027c25 */ /* 0x000fe2000f8e00ff */
[----:B------:R-:W-:Y:S01]  /*03e0*/  @!P2 IADD3 R0, -R0, RZ, RZ ;  /* 0x000000ff0000a210 */ /* 0x000fe20007ffe1ff */
[----:B------:R-:W-:Y:S01]  /*03f0*/  ULDC.64 UR4, c[0x0][0x280] ;  /* 0x0000a00000047ab9 */ /* 0x000fe20000000a00 */
[----:B------:R-:W-:Y:S01]  /*0400*/  @!P1 LOP3.LUT R0, RZ, R15, RZ, 0x33, !PT ;  /* 0x0000000fff009212 */ /* 0x000fe200078e33ff */
[----:B------:R-:W-:Y:S01]  /*0410*/  IMAD.WIDE.U32 R4, R70, UR8, RZ ;  /* 0x0000000846047c25 */ /* 0x000fe2000f8e00ff */
[----:B------:R-:W2:Y:S01]  /*0420*/  LDC.64 R14, c[0x0][0x2d8] ;  /* 0x0000b600ff0e7b82 */ /* 0x000ea20000000a00 */
[----:B------:R-:W-:Y:S01]  /*0430*/  IADD3 R3, R3, R9, RZ ;  /* 0x0000000903037210 */ /* 0x000fe20007ffe0ff */
[----:B------:R-:W-:-:S02]  /*0440*/  ULDC.64 UR8, c[0x0][0x290] ;  /* 0x0000a40000087ab9 */ /* 0x000fc40000000a00 */
[----:B------:R-:W-:Y:S01]  /*0450*/  IADD3 R9, R5, R11, RZ ;  /* 0x0000000b05097210 */ /* 0x000fe20007ffe0ff */
[----:B------:R-:W-:Y:S01]  /*0460*/  IMAD R5, R166, UR4, RZ ;  /* 0x00000004a6057c24 */ /* 0x000fe2000f8e02ff */
[----:B------:R-:W-:Y:S02]  /*0470*/  MOV R8, R4 ;  /* 0x0000000400087202 */ /* 0x000fe40000000f00 */
[C---:B0-----:R-:W-:Y:S01]  /*0480*/  SHF.L.U32 R65, R71.reuse, 0x4, RZ ;  /* 0x0000000447417819 */ /* 0x041fe200000006ff */
[C---:B------:R-:W-:Y:S01]  /*0490*/  IMAD R10, R66.reuse, UR5, R5 ;  /* 0x00000005420a7c24 */ /* 0x040fe2000f8e0205 */
[----:B------:R-:W-:Y:S01]  /*04a0*/  LOP3.LUT R64, R71, 0x1f, RZ, 0xc0, !PT ;  /* 0x0000001f47407812 */ /* 0x000fe200078ec0ff */
[----:B------:R-:W-:Y:S01]  /*04b0*/  IMAD.WIDE.U32 R4, R66, UR4, R2 ;  /* 0x0000000442047c25 */ /* 0x000fe2000f8e0002 */
[----:B------:R-:W-:Y:S01]  /*04c0*/  LOP3.LUT R65, R65, 0xfffffe00, RZ, 0xc0, !PT ;  /* 0xfffffe0041417812 */ /* 0x000fe200078ec0ff */
[----:B------:R-:W-:Y:S01]  /*04d0*/  ULDC.64 UR4, c[0x0][0x258] ;  /* 0x0000960000047ab9 */ /* 0x000fe20000000a00 */
[----:B------:R-:W-:Y:S01]  /*04e0*/  SHF.R.S32.HI R2, RZ, 0x1f, R0 ;  /* 0x0000001fff027819 */ /* 0x000fe20000011400 */
[----:B------:R-:W-:Y:S01]  /*04f0*/  IMAD R3, R166, UR8, RZ ;  /* 0x00000008a6037c24 */ /* 0x000fe2000f8e02ff */
[----:B------:R-:W-:Y:S01]  /*0500*/  LOP3.LUT R62, R65, R64, RZ, 0xfc, !PT ;  /* 0x00000040413e7212 */ /* 0x000fe200078efcff */
[----:B------:R-:W-:-:S03]  /*0510*/  IMAD.WIDE.U32 R8, R66, UR8, R8 ;  /* 0x0000000842087c25 */ /* 0x000fc6000f8e0008 */
[----:B------:R-:W-:Y:S01]  /*0520*/  SHF.R.S32.HI R61, RZ, 0x1f, R62 ;  /* 0x0000001fff3d7819 */ /* 0x000fe2000001143e */
[----:B------:R-:W-:Y:S01]  /*0530*/  IMAD R11, R2, UR4, RZ ;  /* 0x00000004020b7c24 */ /* 0x000fe2000f8e02ff */
[----:B------:R-:W-:Y:S01]  /*0540*/  IADD3 R17, P0, R62, R4, RZ ;  /* 0x000000043e117210 */ /* 0x000fe20007f1e0ff */
[----:B------:R-:W-:Y:S01]  /*0550*/  IMAD R12, R66, UR9, R3 ;  /* 0x00000009420c7c24 */ /* 0x000fe2000f8e0203 */
[----:B------:R-:W-:Y:S01]  /*0560*/  IADD3 R78, P1, R62, R8, RZ ;  /* 0x000000083e4e7210 */ /* 0x000fe20007f3e0ff */
[C---:B------:R-:W-:Y:S01]  /*0570*/  IMAD.WIDE.U32 R2, R0.reuse, UR4, R6 ;  /* 0x0000000400027c25 */ /* 0x040fe2000f8e0006 */
[C---:B------:R-:W-:Y:S01]  /*0580*/  IADD3.X R4, R61.reuse, R5, R10, P0, !PT ;  /* 0x000000053d047210 */ /* 0x040fe200007fe40a */
[----:B------:R-:W-:Y:S01]  /*0590*/  ULDC.64 UR8, c[0x0][0x2f8] ;  /* 0x0000be0000087ab9 */ /* 0x000fe20000000a00 */
[----:B------:R-:W-:Y:S01]  /*05a0*/  IADD3.X R5, R61, R9, R12, P1, !PT ;  /* 0x000000093d057210 */ /* 0x000fe20000ffe40c */
[----:B------:R-:W-:Y:S01]  /*05b0*/  IMAD R11, R0, UR5, R11 ;  /* 0x00000005000b7c24 */ /* 0x000fe2000f8e020b */
[----:B------:R-:W-:Y:S01]  /*05c0*/  ULDC.64 UR4, c[0x0][0x2f0] ;  /* 0x0000bc0000047ab9 */ /* 0x000fe20000000a00 */
[----:B--2---:R-:W-:-:S02]  /*05d0*/  LEA R59, P0, R2, R14, 0x1 ;  /* 0x0000000e023b7211 */ /* 0x004fc400078008ff */
[----:B------:R-:W-:Y:S02]  /*05e0*/  LEA R16, P1, R17, UR4, 0x1 ;  /* 0x0000000411107c11 */ /* 0x000fe4000f8208ff */
[----:B------:R-:W-:Y:S02]  /*05f0*/  IADD3 R58, R3, R11, RZ ;  /* 0x0000000b033a7210 */ /* 0x000fe40007ffe0ff */
[----:B------:R-:W-:Y:S02]  /*0600*/  LEA R9, P2, R78, UR8, 0x1 ;  /* 0x000000084e097c11 */ /* 0x000fe4000f8408ff */
[----:B------:R-:W-:Y:S02]  /*0610*/  LEA.HI.X R58, R2, R15, R58, 0x1, P0 ;  /* 0x0000000f023a7211 */ /* 0x000fe400000f0c3a */
[----:B------:R-:W-:Y:S02]  /*0620*/  LEA.HI.X R17, R17, UR5, R4, 0x1, P1 ;  /* 0x0000000511117c11 */ /* 0x000fe400088f0c04 */
[----:B-1----:R-:W-:-:S07]  /*0630*/  LEA.HI.X R78, R78, UR9, R5, 0x1, P2 ;  /* 0x000000094e4e7c11 */ /* 0x002fce00090f0c05 */
.L_x_1562:
[----:B0-----:R-:W0:Y:S01]  /*0640*/  LDC R57, c[0x0][0x218] ;  /* 0x00008600ff397b82 */ /* 0x001e220000000800 */
[----:B------:R-:W-:Y:S02]  /*0650*/  PRMT R3, RZ, 0x7610, R3 ;  /* 0x00007610ff037816 */ /* 0x000fe40000000003 */
        /* <DEDUP_REMOVED lines=39> */
[C---:B------:R-:W-:Y:S02]  /*08d0*/  LOP3.LUT R48, R65.reuse, 0x160, R64, 0xfe, !PT ;  /* 0x0000016041307812 */ /* 0x040fe400078efe40 */
        /* <DEDUP_REMOVED lines=25> */
[----:B------:R-:W-:Y:S01]  /*0a70*/  ISETP.GE.AND P1, PT, R28, R57, PT ;  /* 0x000000391c00720c */ /* 0x000fe20003f26270 */
[----:B------:R-:W-:Y:S01]  /*0a80*/  UMOV UR4, 0x400 ;  /* 0x0000040000047882 */ /* 0x000fe20000000000 */
[----:B------:R-:W-:-:S02]  /*0a90*/  IADD3 R28, R63, 0x20, RZ ;  /* 0x000000203f1c7810 */ /* 0x000fc40007ffe0ff */
[-C--:B------:R-:W-:Y:S02]  /*0aa0*/  ISETP.GE.AND P0, PT, R30, R57.reuse, PT ;  /* 0x000000391e00720c */ /* 0x080fe40003f06270 */
[----:B------:R-:W-:Y:S02]  /*0ab0*/  ISETP.GE.AND P2, PT, R32, R57, PT ;  /* 0x000000392000720c */ /* 0x000fe40003f46270 */
[C---:B------:R-:W-:Y:S02]  /*0ac0*/  IADD3 R30, R63.reuse, 0x40, RZ ;  /* 0x000000403f1e7810 */ /* 0x040fe40007ffe0ff */
[-C--:B------:R-:W-:Y:S02]  /*0ad0*/  LEA.HI.SX32 R28, R28, R63.reuse, 0x1b ;  /* 0x0000003f1c1c7211 */ /* 0x080fe400078fdaff */
[----:B------:R-:W-:Y:S02]  /*0ae0*/  LEA.HI.SX32 R56, R63, R63, 0x1b ;  /* 0x0000003f3f387211 */ /* 0x000fe400078fdaff */
[----:B------:R-:W-:-:S02]  /*0af0*/  ISETP.GE.AND P4, PT, R34, R57, PT ;  /* 0x000000392200720c */ /* 0x000fc40003f86270 */
[C---:B------:R-:W-:Y:S02]  /*0b00*/  IADD3 R32, R63.reuse, 0x60, RZ ;  /* 0x000000603f207810 */ /* 0x040fe40007ffe0ff */
[----:B------:R-:W-:Y:S01]  /*0b10*/  ISETP.GE.AND P6, PT, R36, R57, PT ;  /* 0x000000392400720c */ /* 0x000fe20003fc6270 */
[----:B0-----:R-:W-:Y:S01]  /*0b20*/  ULEA UR4, UR5, UR4, 0x18 ;  /* 0x0000000405047291 */ /* 0x001fe2000f8ec03f */
[C---:B------:R-:W-:Y:S02]  /*0b30*/  IADD3 R34, R63.reuse, 0x80, RZ ;  /* 0x000000803f227810 */ /* 0x040fe40007ffe0ff */
[----:B------:R-:W-:Y:S02]  /*0b40*/  IADD3 R36, R63, 0xa0, RZ ;  /* 0x000000a03f247810 */ /* 0x000fe40007ffe0ff */
[----:B------:R-:W-:Y:S02]  /*0b50*/  LEA.HI.SX32 R30, R30, R63, 0x1b ;  /* 0x0000003f1e1e7211 */ /* 0x000fe400078fdaff */
[----:B------:R-:W-:-:S02]  /*0b60*/  LEA R55, R28, UR4, 0x1 ;  /* 0x000000041c377c11 */ /* 0x000fc4000f8e08ff */
[----:B------:R-:W-:Y:S02]  /*0b70*/  LEA R56, R56, UR4, 0x1 ;  /* 0x0000000438387c11 */ /* 0x000fe4000f8e08ff */
[-C--:B------:R-:W-:Y:S02]  /*0b80*/  LEA.HI.SX32 R32, R32, R63.reuse, 0x1b ;  /* 0x0000003f20207211 */ /* 0x080fe400078fdaff */
[----:B------:R-:W-:Y:S02]  /*0b90*/  IADD3 R28, R63, 0xc0, RZ ;  /* 0x000000c03f1c7810 */ /* 0x000fe40007ffe0ff */
[-C--:B------:R-:W-:Y:S02]  /*0ba0*/  LEA.HI.SX32 R34, R34, R63.reuse, 0x1b ;  /* 0x0000003f22227211 */ /* 0x080fe400078fdaff */
[----:B------:R-:W-:Y:S02]  /*0bb0*/  LEA.HI.SX32 R36, R36, R63, 0x1b ;  /* 0x0000003f24247211 */ /* 0x000fe400078fdaff */
[----:B------:R-:W-:-:S02]  /*0bc0*/  LEA R54, R30, UR4, 0x1 ;  /* 0x000000041e367c11 */ /* 0x000fc4000f8e08ff */
[----:B------:R-:W-:Y:S02]  /*0bd0*/  LEA R53, R32, UR4, 0x1 ;  /* 0x0000000420357c11 */ /* 0x000fe4000f8e08ff */
[----:B------:R-:W-:Y:S02]  /*0be0*/  LEA.HI.SX32 R28, R28, R63, 0x1b ;  /* 0x0000003f1c1c7211 */ /* 0x000fe400078fdaff */
[----:B------:R-:W-:Y:S02]  /*0bf0*/  LEA R52, R34, UR4, 0x1 ;  /* 0x0000000422347c11 */ /* 0x000fe4000f8e08ff */
[----:B------:R-:W-:Y:S02]  /*0c00*/  LEA R51, R36, UR4, 0x1 ;  /* 0x0000000424337c11 */ /* 0x000fe4000f8e08ff */
[C---:B------:R-:W-:Y:S02]  /*0c10*/  IADD3 R30, R63.reuse, 0xe0, RZ ;  /* 0x000000e03f1e7810 */ /* 0x040fe40007ffe0ff */
[----:B------:R-:W-:-:S02]  /*0c20*/  IADD3 R32, R63, 0x100, RZ ;  /* 0x000001003f207810 */ /* 0x000fc40007ffe0ff */
[C---:B------:R-:W-:Y:S02]  /*0c30*/  IADD3 R34, R63.reuse, 0x120, RZ ;  /* 0x000001203f227810 */ /* 0x040fe40007ffe0ff */
[----:B------:R-:W-:Y:S02]  /*0c40*/  LEA R49, R28, UR4, 0x1 ;  /* 0x000000041c317c11 */ /* 0x000fe4000f8e08ff */
[----:B------:R-:W-:Y:S02]  /*0c50*/  IADD3 R36, R63, 0x140, RZ ;  /* 0x000001403f247810 */ /* 0x000fe40007ffe0ff */
[-C--:B------:R-:W-:Y:S02]  /*0c60*/  LEA.HI.SX32 R30, R30, R63.reuse, 0x1b ;  /* 0x0000003f1e1e7211 */ /* 0x080fe400078fdaff */
[-C--:B------:R-:W-:Y:S02]  /*0c70*/  LEA.HI.SX32 R32, R32, R63.reuse, 0x1b ;  /* 0x0000003f20207211 */ /* 0x080fe400078fdaff */
[----:B------:R-:W-:-:S02]  /*0c80*/  LEA.HI.SX32 R34, R34, R63, 0x1b ;  /* 0x0000003f22227211 */ /* 0x000fc400078fdaff */
[----:B------:R-:W-:Y:S02]  /*0c90*/  LEA.HI.SX32 R36, R36, R63, 0x1b ;  /* 0x0000003f24247211 */ /* 0x000fe400078fdaff */
[----:B------:R-:W-:Y:S02]  /*0ca0*/  IADD3 R28, R63, 0x1c0, RZ ;  /* 0x000001c03f1c7810 */ /* 0x000fe40007ffe0ff */
[----:B------:R-:W-:Y:S02]  /*0cb0*/  LEA R47, R30, UR4, 0x1 ;  /* 0x000000041e2f7c11 */ /* 0x000fe4000f8e08ff */
[----:B------:R-:W-:Y:S02]  /*0cc0*/  LEA R45, R32, UR4, 0x1 ;  /* 0x00000004202d7c11 */ /* 0x000fe4000f8e08ff */
[----:B------:R-:W-:Y:S02]  /*0cd0*/  LEA R43, R34, UR4, 0x1 ;  /* 0x00000004222b7c11 */ /* 0x000fe4000f8e08ff */
[----:B------:R-:W-:-:S02]  /*0ce0*/  LEA R41, R36, UR4, 0x1 ;  /* 0x0000000424297c11 */ /* 0x000fc4000f8e08ff */
[----:B------:R-:W-:-:S04]  /*0cf0*/  LEA.HI.SX32 R28, R28, R63, 0x1b ;  /* 0x0000003f1c1c7211 */ /* 0x000fc800078fdaff */
[----:B------:R-:W-:Y:S02]  /*0d00*/  LEA R33, R28, UR4, 0x1 ;  /* 0x000000041c217c11 */ /* 0x000fe4000f8e08ff */
[-C--:B------:R-:W-:Y:S02]  /*0d10*/  ISETP.GE.AND P5, PT, R38, R57.reuse, PT ;  /* 0x000000392600720c */ /* 0x080fe40003fa6270 */
[----:B------:R-:W-:Y:S02]  /*0d20*/  ISETP.GE.AND P3, PT, R40, R57, PT ;  /* 0x000000392800720c */ /* 0x000fe40003f66270 */
        /* <DEDUP_REMOVED lines=9> */
[----:B------:R-:W-:Y:S01]  /*0dc0*/  PRMT R40, RZ, 0x7610, R40 ;  /* 0x00007610ff287816 */ /* 0x000fe20000000028 */
[----:B--2---:R-:W-:Y:S04]  /*0dd0*/  STS.U16 [R56], R3 ;  /* 0x0000000338007388 */ /* 0x004fe80000000400 */
[----:B---3--:R0:W-:Y:S04]  /*0de0*/  STS.U16 [R55+0x40], R0 ;  /* 0x0000400037007388 */ /* 0x0081e80000000400 */
[----:B------:R-:W-:Y:S04]  /*0df0*/  STS.U16 [R54+0x80], R5 ;  /* 0x0000800536007388 */ /* 0x000fe80000000400 */
[----:B----4-:R1:W-:Y:S01]  /*0e00*/  STS.U16 [R53+0xc0], R2 ;  /* 0x0000c00235007388 */ /* 0x0103e20000000400 */
[----:B0-----:R-:W-:-:S03]  /*0e10*/  IADD3 R0, R63, 0x160, RZ ;  /* 0x000001603f007810 */ /* 0x001fc60007ffe0ff */
[----:B------:R-:W-:Y:S01]  /*0e20*/  STS.U16 [R52+0x100], R7 ;  /* 0x0001000734007388 */ /* 0x000fe20000000400 */
[----:B------:R-:W-:-:S03]  /*0e30*/  LEA.HI.SX32 R0, R0, R63, 0x1b ;  /* 0x0000003f00007211 */ /* 0x000fc600078fdaff */
[----:B------:R0:W-:Y:S01]  /*0e40*/  STS.U16 [R51+0x140], R4 ;  /* 0x0001400433007388 */ /* 0x0001e20000000400 */
[C---:B-1----:R-:W-:Y:S02]  /*0e50*/  IADD3 R2, R63.reuse, 0x180, RZ ;  /* 0x000001803f027810 */ /* 0x042fe40007ffe0ff */
[----:B------:R-:W-:Y:S01]  /*0e60*/  LEA R39, R0, UR4, 0x1 ;  /* 0x0000000400277c11 */ /* 0x000fe2000f8e08ff */
[----:B------:R1:W-:Y:S01]  /*0e70*/  STS.U16 [R49+0x180], R6 ;  /* 0x0001800631007388 */ /* 0x0003e20000000400 */
[-C--:B------:R-:W-:Y:S02]  /*0e80*/  LEA.HI.SX32 R2, R2, R63.reuse, 0x1b ;  /* 0x0000003f02027211 */ /* 0x080fe400078fdaff */
[C---:B0-----:R-:W-:Y:S02]  /*0e90*/  IADD3 R4, R63.reuse, 0x1a0, RZ ;  /* 0x000001a03f047810 */ /* 0x041fe40007ffe0ff */
[----:B------:R-:W-:Y:S02]  /*0ea0*/  SHF.L.U32 R0, R63, 0x4, RZ ;  /* 0x000000043f007819 */ /* 0x000fe400000006ff */
[----:B------:R-:W-:-:S02]  /*0eb0*/  LEA.HI.SX32 R4, R4, R63, 0x1b ;  /* 0x0000003f04047211 */ /* 0x000fc400078fdaff */
[----:B-1----:R-:W-:Y:S01]  /*0ec0*/  IADD3 R6, R63, 0x1e0, RZ ;  /* 0x000001e03f067810 */ /* 0x002fe20007ffe0ff */
[----:B------:R-:W-:Y:S01]  /*0ed0*/  STS.U16 [R47+0x1c0], R8 ;  /* 0x0001c0082f007388 */ /* 0x000fe20000000400 */
[----:B------:R-:W-:Y:S02]  /*0ee0*/  LEA R37, R2, UR4, 0x1 ;  /* 0x0000000402257c11 */ /* 0x000fe4000f8e08ff */
        /* <DEDUP_REMOVED lines=9> */
[----:B------:R-:W-:Y:S01]  /*0f80*/  STS.U16 [R37+0x300], R20 ;  /* 0x0003001425007388 */ /* 0x000fe20000000400 */
[----:B------:R-:W-:-:S03]  /*0f90*/  MOV R2, R9 ;  /* 0x0000000900027202 */ /* 0x000fc60000000f00 */
        /* <DEDUP_REMOVED lines=20> */
[----:B0-----:R-:W-:-:S02]  /*10e0*/  PRMT R22, RZ, 0x7610, R22 ;  /* 0x00007610ff167816 */ /* 0x001fc40000000016 */
[----:B------:R-:W-:Y:S01]  /*10f0*/  MOV R3, R78 ;  /* 0x0000004e00037202 */ /* 0x000fe20000000f00 */
[----:B------:R-:W-:Y:S01]  /*1100*/  BAR.SYNC.DEFER_BLOCKING 0x0 ;  /* 0x0000000000007b1d */ /* 0x000fe20000010000 */
[----:B------:R-:W-:Y:S02]  /*1110*/  PRMT R0, RZ, 0x7610, R0 ;  /* 0x00007610ff007816 */ /* 0x000fe40000000000 */
[----:B-1----:R-:W-:Y:S02]  /*1120*/  PRMT R24, RZ, 0x7610, R24 ;  /* 0x00007610ff187816 */ /* 0x002fe40000000018 */
[----:B--2---:R-:W-:Y:S01]  /*1130*/  PRMT R26, RZ, 0x7610, R26 ;  /* 0x00007610ff1a7816 */ /* 0x004fe2000000001a */
        /* <DEDUP_REMOVED lines=28> */
[----:B------:R-:W-:Y:S02]  /*1300*/  BSSY B0, `(.L_x_1524) ;  /* 0x000005a000007945 */ /* 0x000fe40003800000 */
        /* <DEDUP_REMOVED lines=15> */
[----:B------:R-:W-:Y:S04]  /*1400*/  STS.U16 [R33+0x380], R42 ;  /* 0x0003802a21007388 */ /* 0x000fe80000000400 */
[----:B------:R-:W-:Y:S01]  /*1410*/  STS.U16 [R31+0x3c0], R44 ;  /* 0x0003c02c1f007388 */ /* 0x000fe20000000400 */
[----:B------:R-:W-:-:S03]  /*1420*/  NOP ;  /* 0x0000000000007918 */ /* 0x000fc60000000000 */
[----:B------:R-:W1:Y:S04]  /*1430*/  LDS.U16 R0, [R29] ;  /* 0x000000001d007984 */ /* 0x000e680000000400 */
[----:B------:R-:W2:Y:S04]  /*1440*/  LDS.U16 R25, [R29+0x2] ;  /* 0x000002001d197984 */ /* 0x000ea80000000400 */
[----:B------:R-:W3:Y:S04]  /*1450*/  LDS.U16 R26, [R29+0x4] ;  /* 0x000004001d1a7984 */ /* 0x000ee80000000400 */
[----:B------:R-:W4:Y:S04]  /*1460*/  LDS.U16 R27, [R29+0x6] ;  /* 0x000006001d1b7984 */ /* 0x000f280000000400 */
[----:B------:R-:W0:Y:S04]  /*1470*/  LDS.U16 R28, [R29+0x8] ;  /* 0x000008001d1c7984 */ /* 0x000e280000000400 */
        /* <DEDUP_REMOVED lines=12> */
[----:B-----5:R-:W-:-:S05]  /*1540*/  FADD.FTZ R50, R0, R67 ;  /* 0x0000004300327221 */ /* 0x020fca0000010000 */
[----:B------:R-:W-:Y:S01]  /*1550*/  FSETP.GTU.FTZ.AND P4, PT, R50, 20, PT ;  /* 0x41a000003200780b */ /* 0x000fe20003f9c000 */
[----:B--2---:R-:W-:-:S03]  /*1560*/  HADD2.F32 R48, -RZ, R25.H0_H0 ;  /* 0x20000019ff307230 */ /* 0x004fc60000004100 */
[----:B------:R-:W-:Y:S01]  /*1570*/  ISETP.EQ.OR P4, PT, RZ, UR5, P4 ;  /* 0x00000005ff007c0c */ /* 0x000fe2000a782670 */
[----:B---3--:R-:W-:Y:S02]  /*1580*/  HADD2.F32 R26, -RZ, R26.H0_H0 ;  /* 0x2000001aff1a7230 */ /* 0x008fe40000004100 */
[--C-:B------:R-:W-:Y:S01]  /*1590*/  FADD.FTZ R48, R48, R67.reuse ;  /* 0x0000004330307221 */ /* 0x100fe20000010000 */
[----:B----4-:R-:W-:Y:S02]  /*15a0*/  HADD2.F32 R44, -RZ, R27.H0_H0 ;  /* 0x2000001bff2c7230 */ /* 0x010fe40000004100 */
[----:B0-----:R-:W-:Y:S02]  /*15b0*/  HADD2.F32 R28, -RZ, R28.H0_H0 ;  /* 0x2000001cff1c7230 */ /* 0x001fe40000004100 */
[----:B------:R-:W-:Y:S02]  /*15c0*/  HADD2.F32 R30, -RZ, R30.H0_H0 ;  /* 0x2000001eff1e7230 */ /* 0x000fe40000004100 */
[--C-:B------:R-:W-:Y:S01]  /*15d0*/  FADD.FTZ R46, R26, R67.reuse ;  /* 0x000000431a2e7221 */ /* 0x100fe20000010000 */
[--C-:B------:R-:W-:Y:S01]  /*15e0*/  FADD.FTZ R44, R44, R67.reuse ;  /* 0x000000432c2c7221 */ /* 0x100fe20000010000 */
[----:B------:R-:W-:Y:S01]  /*15f0*/  FADD.FTZ R42, R28, R67 ;  /* 0x000000431c2a7221 */ /* 0x000fe20000010000 */
[----:B------:R-:W-:-:S02]  /*1600*/  HADD2.F32 R32, -RZ, R32.H0_H0 ;  /* 0x20000020ff207230 */ /* 0x000fc40000004100 */
[--C-:B------:R-:W-:Y:S01]  /*1610*/  FADD.FTZ R40, R30, R67.reuse ;  /* 0x000000431e287221 */ /* 0x100fe20000010000 */
[----:B------:R-:W-:Y:S02]  /*1620*/  FSETP.GTU.FTZ.AND P5, PT, R48, 20, PT ;  /* 0x41a000003000780b */ /* 0x000fe40003fbc000 */
[----:B------:R-:W-:Y:S01]  /*1630*/  ISETP.GE.AND P6, PT, R36, 0x1, PT ;  /* 0x000000012400780c */ /* 0x000fe20003fc6270 */
[----:B------:R-:W-:Y:S01]  /*1640*/  FADD.FTZ R38, R32, R67 ;  /* 0x0000004320267221 */ /* 0x000fe20000010000 */
        /* <DEDUP_REMOVED lines=37> */
.L_x_1525:
[----:B------:R-:W-:Y:S05]  /*18a0*/  BSYNC B0 ;  /* 0x0000000000007941 */ /* 0x000fea0003800000 */
.L_x_1524:
        /* <DEDUP_REMOVED lines=36> */
.L_x_1527:
[----:B------:R-:W-:Y:S05]  /*1af0*/  BSYNC B0 ;  /* 0x0000000000007941 */ /* 0x000fea0003800000 */
.L_x_1526:
        /* <DEDUP_REMOVED lines=38> */
.L_x_1529:
[----:B------:R-:W-:Y:S05]  /*1d60*/  BSYNC B0 ;  /* 0x0000000000007941 */ /* 0x000fea0003800000 */
.L_x_1528:
        /* <DEDUP_REMOVED lines=36> */
.L_x_1531:
[----:B------:R-:W-:Y:S05]  /*1fb0*/  BSYNC B0 ;  /* 0x0000000000007941 */ /* 0x000fea0003800000 */
.L_x_1530:
        /* <DEDUP_REMOVED lines=38> */
.L_x_1533:
[----:B------:R-:W-:Y:S05]  /*2220*/  BSYNC B0 ;  /* 0x0000000000007941 */ /* 0x000fea0003800000 */
.L_x_1532:
        /* <DEDUP_REMOVED lines=36> */
.L_x_1535:
[----:B------:R-:W-:Y:S05]  /*2470*/  BSYNC B0 ;  /* 0x0000000000007941 */ /* 0x000fea0003800000 */
.L_x_1534:
        /* <DEDUP_REMOVED lines=38> */
.L_x_1537:
[----:B------:R-:W-:Y:S05]  /*26e0*/  BSYNC B0 ;  /* 0x0000000000007941 */ /* 0x000fea0003800000 */
.L_x_1536:
        /* <DEDUP_REMOVED lines=37> */
.L_x_1539:
[----:B------:R-:W-:Y:S05]  /*2940*/  BSYNC B0 ;  /* 0x0000000000007941 */ /* 0x000fea0003800000 */
.L_x_1538:
        /* <DEDUP_REMOVED lines=42> */
.L_x_1541:
[----:B------:R-:W-:Y:S05]  /*2bf0*/  BSYNC B0 ;  /* 0x0000000000007941 */ /* 0x000fea0003800000 */
.L_x_1540:
        /* <DEDUP_REMOVED lines=40> */
.L_x_1543:
[----:B------:R-:W-:Y:S05]  /*2e80*/  BSYNC B0 ;  /* 0x0000000000007941 */ /* 0x000fea0003800000 */
.L_x_1542:
        /* <DEDUP_REMOVED lines=46> */
.L_x_1545:
[----:B------:R-:W-:Y:S05]  /*3170*/  BSYNC B0 ;  /* 0x0000000000007941 */ /* 0x000fea0003800000 */
.L_x_1544:
        /* <DEDUP_REMOVED lines=33> */
.L_x_1547:
[----:B------:R-:W-:Y:S05]  /*3390*/  BSYNC B0 ;  /* 0x0000000000007941 */ /* 0x000fea0003800000 */
.L_x_1546:
        /* <DEDUP_REMOVED lines=33> */
.L_x_1549:
[----:B------:R-:W-:Y:S05]  /*35b0*/  BSYNC B0 ;  /* 0x0000000000007941 */ /* 0x000fea0003800000 */
.L_x_1548:
        /* <DEDUP_REMOVED lines=33> */
.L_x_1551:
[----:B------:R-:W-:Y:S05]  /*37d0*/  BSYNC B0 ;  /* 0x0000000000007941 */ /* 0x000fea0003800000 */
.L_x_1550:
        /* <DEDUP_REMOVED lines=33> */
.L_x_1553:
[----:B------:R-:W-:Y:S05]  /*39f0*/  BSYNC B0 ;  /* 0x0000000000007941 */ /* 0x000fea0003800000 */
.L_x_1552:
        /* <DEDUP_REMOVED lines=33> */
.L_x_1555:
[----:B------:R-:W-:Y:S05]  /*3c10*/  BSYNC B0 ;  /* 0x0000000000007941 */ /* 0x000fea0003800000 */
.L_x_1554:
        /* <DEDUP_REMOVED lines=19> */
[----:B------:R-:W-:Y:S01]  /*3d50*/  FMUL.FTZ R89, R21, R50 ;  /* 0x0000003215597220 */ /* 0x000fe20000410000 */
[----:B------:R-:W0:Y:S01]  /*3d60*/  LDC R102, c[0x0][0x224] ;  /* 0x00008900ff667b82 */ /* 0x000e220000000800 */
[----:B------:R-:W-:Y:S01]  /*3d70*/  ULDC.64 UR4, c[0x0][0x230] ;  /* 0x00008c0000047ab9 */ /* 0x000fe20000000a00 */
[----:B------:R-:W-:Y:S01]  /*3d80*/  IADD3 R22, R65, R62, RZ ;  /* 0x0000003e41167210 */ /* 0x000fe20007ffe0ff */
[----:B------:R-:W-:Y:S01]  /*3d90*/  IMAD R71, R69, UR4, RZ ;  /* 0x0000000445477c24 */ /* 0x000fe2000f8e02ff */
[----:B------:R-:W-:Y:S01]  /*3da0*/  SHF.L.U32 R109, R57, 0x1, RZ ;  /* 0x00000001396d7819 */ /* 0x000fe200000006ff */
[----:B------:R-:W-:-:S04]  /*3db0*/  IMAD.WIDE.U32 R18, R70, UR4, RZ ;  /* 0x0000000446127c25 */ /* 0x000fc8000f8e00ff */
[----:B------:R-:W-:Y:S01]  /*3dc0*/  FMUL.FTZ R104, R105, R0 ;  /* 0x0000000069687220 */ /* 0x000fe20000410000 */
[----:B------:R-:W-:Y:S01]  /*3dd0*/  HFMA2.MMA R111, -RZ, RZ, 0, 0 ;  /* 0x00000000ff6f7435 */ /* 0x000fe200000001ff */
[----:B------:R-:W1:Y:S01]  /*3de0*/  LDC.64 R20, c[0x0][0x310] ;  /* 0x0000c400ff147b82 */ /* 0x000e620000000a00 */
        /* <DEDUP_REMOVED lines=15> */
[----:B------:R-:W-:Y:S01]  /*3ee0*/  ISETP.GE.AND P1, PT, R22, R109, PT ;  /* 0x0000006d1600720c */ /* 0x000fe20003f26270 */
[----:B------:R-:W-:Y:S01]  /*3ef0*/  ULDC UR21, c[0x0][0x21c] ;  /* 0x0000870000157ab9 */ /* 0x000fe20000000800 */
[----:B------:R-:W-:Y:S01]  /*3f00*/  SHF.R.S32.HI R23, RZ, 0x1f, R22 ;  /* 0x0000001fff177819 */ /* 0x000fe20000011416 */
[----:B------:R-:W-:Y:S01]  /*3f10*/  ULDC UR20, c[0x0][0x214] ;  /* 0x0000850000147ab9 */ /* 0x000fe20000000800 */
[----:B------:R-:W-:Y:S01]  /*3f20*/  IADD3 R113, R19, R71, RZ ;  /* 0x0000004713717210 */ /* 0x000fe20007ffe0ff */
[----:B------:R-:W-:Y:S01]  /*3f30*/  ULDC.64 UR8, c[0x0][0x238] ;  /* 0x00008e0000087ab9 */ /* 0x000fe20000000a00 */
[----:B------:R-:W-:Y:S01]  /*3f40*/  ULDC.64 UR10, c[0x0][0x2d0] ;  /* 0x0000b400000a7ab9 */ /* 0x000fe20000000a00 */
[----:B------:R-:W-:Y:S01]  /*3f50*/  ULDC.64 UR12, c[0x0][0x250] ;  /* 0x00009400000c7ab9 */ /* 0x000fe20000000a00 */
[----:B------:R-:W-:Y:S01]  /*3f60*/  ULDC.64 UR14, c[0x0][0x268] ;  /* 0x00009a00000e7ab9 */ /* 0x000fe20000000a00 */
[----:B------:R-:W-:Y:S01]  /*3f70*/  ULDC.64 UR16, c[0x0][0x270] ;  /* 0x00009c0000107ab9 */ /* 0x000fe20000000a00 */
[----:B------:R-:W-:-:S05]  /*3f80*/  ULDC.64 UR18, c[0x0][0x2e0] ;  /* 0x0000b80000127ab9 */ /* 0x000fca0000000a00 */
.L_x_1559:
[----:B------:R-:W-:Y:S02]  /*3f90*/  SHF.R.S32.HI R10, RZ, 0x1f, R111 ;  /* 0x0000001fff0a7819 */ /* 0x000fe4000001146f */
[----:B------:R-:W-:Y:S02]  /*3fa0*/  MOV R112, R18 ;  /* 0x0000001200707202 */ /* 0x000fe40000000f00 */
[----:B------:R-:W-:Y:S01]  /*3fb0*/  IADD3 R12, R22, 0x40, RZ ;  /* 0x00000040160c7810 */ /* 0x000fe20007ffe0ff */
[----:B------:R-:W-:Y:S02]  /*3fc0*/  IMAD R6, R10, UR8, RZ ;  /* 0x000000080a067c24 */ /* 0x000fe4000f8e02ff */
[----:B------:R-:W-:Y:S01]  /*3fd0*/  IMAD.WIDE.U32 R4, R111, UR8, R112 ;  /* 0x000000086f047c25 */ /* 0x000fe2000f8e0070 */
[----:B------:R-:W-:-:S03]  /*3fe0*/  ISETP.GE.AND P0, PT, R12, R109, PT ;  /* 0x0000006d0c00720c */ /* 0x000fc60003f06270 */
[C---:B------:R-:W-:Y:S01]  /*3ff0*/  IMAD R7, R111.reuse, UR9, R6 ;  /* 0x000000096f077c24 */ /* 0x040fe2000f8e0206 */
[----:B------:R-:W-:Y:S01]  /*4000*/  LEA R8, P3, R4, UR10, 0x3 ;  /* 0x0000000a04087c11 */ /* 0x000fe2000f8618ff */
[----:B------:R-:W-:Y:S01]  /*4010*/  IMAD.WIDE.U32 R12, R111, UR12, R22 ;  /* 0x0000000c6f0c7c25 */ /* 0x000fe2000f8e0016 */
[----:B------:R-:W-:Y:S02]  /*4020*/  IADD3 R6, R22, 0x20, RZ ;  /* 0x0000002016067810 */ /* 0x000fe40007ffe0ff */
[----:B------:R-:W-:Y:S02]  /*4030*/  IADD3 R5, R5, R7, RZ ;  /* 0x0000000705057210 */ /* 0x000fe40007ffe0ff */
[----:B------:R-:W-:Y:S02]  /*4040*/  ISETP.GE.AND P2, PT, R6, R109, PT ;  /* 0x0000006d0600720c */ /* 0x000fe40003f46270 */
[----:B------:R-:W-:Y:S01]  /*4050*/  LEA.HI.X R9, R4, UR11, R5, 0x3, P3 ;  /* 0x0000000b04097c11 */ /* 0x000fe200098f1c05 */
[----:B------:R-:W-:Y:S01]  /*4060*/  IMAD R4, R10, UR12, RZ ;  /* 0x0000000c0a047c24 */ /* 0x000fe2000f8e02ff */
[----:B------:R-:W-:-:S03]  /*4070*/  IADD3 R6, R22, 0x60, RZ ;  /* 0x0000006016067810 */ /* 0x000fc60007ffe0ff */
[----:B------:R-:W-:Y:S01]  /*4080*/  IMAD R7, R111, UR13, R4 ;  /* 0x0000000d6f077c24 */ /* 0x000fe2000f8e0204 */
[----:B------:R-:W-:Y:S01]  /*4090*/  IADD3 R14, R22, 0x80, RZ ;  /* 0x00000080160e7810 */ /* 0x000fe20007ffe0ff */
[----:B------:R2:W3:Y:S01]  /*40a0*/  LDG.E.64 R4, desc[UR6][R8.64] ;  /* 0x0000000608047981 */ /* 0x0004e2000c1e1b00 */
[----:B------:R-:W-:Y:S02]  /*40b0*/  ISETP.GE.AND P4, PT, R6, R109, PT ;  /* 0x0000006d0600720c */ /* 0x000fe40003f86270 */
[----:B------:R-:W-:Y:S02]  /*40c0*/  LEA R6, P3, R12, R59, 0x1 ;  /* 0x0000003b0c067211 */ /* 0x000fe400078608ff */
[----:B------:R-:W-:Y:S02]  /*40d0*/  IADD3 R7, R13, R7, RZ ;  /* 0x000000070d077210 */ /* 0x000fe40007ffe0ff */
[----:B------:R-:W-:Y:S02]  /*40e0*/  ISETP.GE.AND P6, PT, R14, R109, PT ;  /* 0x0000006d0e00720c */ /* 0x000fe40003fc6270 */
[----:B------:R-:W-:-:S02]  /*40f0*/  PRMT R14, RZ, 0x7610, R14 ;  /* 0x00007610ff0e7816 */ /* 0x000fc4000000000e */
[----:B------:R-:W-:Y:S02]  /*4100*/  LEA.HI.X R7, R12, R58, R7, 0x1, P3 ;  /* 0x0000003a0c077211 */ /* 0x000fe400018f0c07 */
[C---:B--2---:R-:W-:Y:S02]  /*4110*/  IADD3 R8, R22.reuse, 0xe0, RZ ;  /* 0x000000e016087810 */ /* 0x044fe40007ffe0ff */
[----:B------:R-:W-:Y:S01]  /*4120*/  IADD3 R24, R22, 0xa0, RZ ;  /* 0x000000a016187810 */ /* 0x000fe20007ffe0ff */
[----:B------:R-:W2:Y:S01]  /*4130*/  @!P2 LDG.E.U16 R14, desc[UR6][R6.64+0x40] ;  /* 0x00004006060ea981 */ /* 0x000ea2000c1e1500 */
[-C--:B------:R-:W-:Y:S02]  /*4140*/  ISETP.GE.AND P2, PT, R8, R109.reuse, PT ;  /* 0x0000006d0800720c */ /* 0x080fe40003f46270 */
[----:B------:R-:W-:Y:S02]  /*4150*/  PRMT R8, RZ, 0x7610, R8 ;  /* 0x00007610ff087816 */ /* 0x000fe40000000008 */
[----:B------:R-:W-:-:S02]  /*4160*/  ISETP.GE.AND P5, PT, R24, R109, PT ;  /* 0x0000006d1800720c */ /* 0x000fc40003fa6270 */
[C---:B------:R-:W-:Y:S02]  /*4170*/  IADD3 R26, R22.reuse, 0xc0, RZ ;  /* 0x000000c0161a7810 */ /* 0x040fe40007ffe0ff */
[----:B------:R-:W-:Y:S01]  /*4180*/  IADD3 R24, R22, 0x120, RZ ;  /* 0x0000012016187810 */ /* 0x000fe20007ffe0ff */
[----:B------:R-:W4:Y:S01]  /*4190*/  @!P4 LDG.E.U16 R8, desc[UR6][R6.64+0xc0] ;  /* 0x0000c0060608c981 */ /* 0x000f22000c1e1500 */
[----:B------:R-:W-:Y:S02]  /*41a0*/  PRMT R15, RZ, 0x7610, R15 ;  /* 0x00007610ff0f7816 */ /* 0x000fe4000000000f */
[-C--:B------:R-:W-:Y:S02]  /*41b0*/  ISETP.GE.AND P3, PT, R26, R109.reuse, PT ;  /* 0x0000006d1a00720c */ /* 0x080fe40003f66270 */
[----:B------:R-:W-:Y:S02]  /*41c0*/  IADD3 R12, R22, 0x100, RZ ;  /* 0x00000100160c7810 */ /* 0x000fe40007ffe0ff */
[----:B------:R-:W-:Y:S01]  /*41d0*/  ISETP.GE.AND P4, PT, R24, R109, PT ;  /* 0x0000006d1800720c */ /* 0x000fe20003f86270 */
[----:B------:R-:W5:Y:S01]  /*41e0*/  @!P0 LDG.E.U16 R15, desc[UR6][R6.64+0x80] ;  /* 0x00008006060f8981 */ /* 0x000f62000c1e1500 */
[----:B------:R-:W-:-:S02]  /*41f0*/  PRMT R24, RZ, 0x7610, R24 ;  /* 0x00007610ff187816 */ /* 0x000fc40000000018 */
[----:B------:R-:W-:Y:S02]  /*4200*/  PRMT R25, RZ, 0x7610, R25 ;  /* 0x00007610ff197816 */ /* 0x000fe40000000019 */
[----:B------:R-:W-:Y:S02]  /*4210*/  ISETP.GE.AND P0, PT, R12, R109, PT ;  /* 0x0000006d0c00720c */ /* 0x000fe40003f06270 */
[C---:B------:R-:W-:Y:S01]  /*4220*/  IADD3 R26, R22.reuse, 0x160, RZ ;  /* 0x00000160161a7810 */ /* 0x040fe20007ffe0ff */
[----:B------:R-:W4:Y:S01]  /*4230*/  @!P5 LDG.E.U16 R24, desc[UR6][R6.64+0x140] ;  /* 0x000140060618d981 */ /* 0x000f22000c1e1500 */
[----:B------:R-:W-:Y:S02]  /*4240*/  IADD3 R12, R22, 0x140, RZ ;  /* 0x00000140160c7810 */ /* 0x000fe40007ffe0ff */
[----:B------:R-:W-:Y:S01]  /*4250*/  PRMT R112, RZ, 0x7610, R112 ;  /* 0x00007610ff707816 */ /* 0x000fe20000000070 */
[----:B------:R-:W4:Y:S01]  /*4260*/  @!P6 LDG.E.U16 R25, desc[UR6][R6.64+0x100] ;  /* 0x000100060619e981 */ /* 0x000f22000c1e1500 */
[----:B------:R-:W-:-:S02]  /*4270*/  PRMT R110, RZ, 0x7610, R110 ;  /* 0x00007610ff6e7816 */ /* 0x000fc4000000006e */
[-C--:B------:R-:W-:Y:S02]  /*4280*/  ISETP.GE.AND P5, PT, R26, R109.reuse, PT ;  /* 0x0000006d1a00720c */ /* 0x080fe40003fa6270 */
[-C--:B------:R-:W-:Y:S01]  /*4290*/  ISETP.GE.AND P6, PT, R12, R109.reuse, PT ;  /* 0x0000006d0c00720c */ /* 0x080fe20003fc6270 */
[----:B------:R-:W4:Y:S01]  /*42a0*/  @!P2 LDG.E.U16 R112, desc[UR6][R6.64+0x1c0] ;  /* 0x0001c0060670a981 */ /* 0x000f22000c1e1500 */
[C---:B------:R-:W-:Y:S02]  /*42b0*/  IADD3 R26, R22.reuse, 0x1a0, RZ ;  /* 0x000001a0161a7810 */ /* 0x040fe40007ffe0ff */
[----:B------:R-:W-:Y:S01]  /*42c0*/  IADD3 R12, R22, 0x180, RZ ;  /* 0x00000180160c7810 */ /* 0x000fe20007ffe0ff */
[----:B------:R-:W4:Y:S01]  /*42d0*/  @!P3 LDG.E.U16 R110, desc[UR6][R6.64+0x180] ;  /* 0x00018006066eb981 */ /* 0x000f22000c1e1500 */
[-C--:B------:R-:W-:Y:S02]  /*42e0*/  ISETP.GE.AND P2, PT, R26, R109.reuse, PT ;  /* 0x0000006d1a00720c */ /* 0x080fe40003f46270 */
[----:B------:R-:W-:-:S02]  /*42f0*/  ISETP.GE.AND P3, PT, R12, R109, PT ;  /* 0x0000006d0c00720c */ /* 0x000fc40003f66270 */
[----:B------:R-:W-:Y:S02]  /*4300*/  PRMT R114, RZ, 0x7610, R114 ;  /* 0x00007610ff727816 */ /* 0x000fe40000000072 */
[----:B------:R-:W-:Y:S02]  /*4310*/  IADD3 R12, R22, 0x1c0, RZ ;  /* 0x000001c0160c7810 */ /* 0x000fe40007ffe0ff */
[----:B------:R-:W-:Y:S02]  /*4320*/  PRMT R126, RZ, 0x7610, R126 ;  /* 0x00007610ff7e7816 */ /* 0x000fe4000000007e */
[----:B------:R-:W-:Y:S01]  /*4330*/  PRMT R124, RZ, 0x7610, R124 ;  /* 0x00007610ff7c7816 */ /* 0x000fe2000000007c */
[----:B------:R-:W4:Y:S01]  /*4340*/  @!P0 LDG.E.U16 R114, desc[UR6][R6.64+0x200] ;  /* 0x0002000606728981 */ /* 0x000f22000c1e1500 */
[----:B------:R-:W-:Y:S02]  /*4350*/  PRMT R118, RZ, 0x7610, R118 ;  /* 0x00007610ff767816 */ /* 0x000fe40000000076 */
[----:B------:R-:W-:Y:S01]  /*4360*/  ISETP.GE.AND P0, PT, R12, R109, PT ;  /* 0x0000006d0c00720c */ /* 0x000fe20003f06270 */
[----:B------:R-:W4:Y:S01]  /*4370*/  @!P2 LDG.E.U16 R126, desc[UR6][R6.64+0x340] ;  /* 0x00034006067ea981 */ /* 0x000f22000c1e1500 */
[----:B------:R-:W-:-:S02]  /*4380*/  IADD3 R12, R22, 0x1e0, RZ ;  /* 0x000001e0160c7810 */ /* 0x000fc40007ffe0ff */
[C---:B------:R-:W-:Y:S01]  /*4390*/  IADD3 R26, R22.reuse, 0x200, RZ ;  /* 0x00000200161a7810 */ /* 0x040fe20007ffe0ff */
[----:B------:R-:W4:Y:S01]  /*43a0*/  @!P3 LDG.E.U16 R124, desc[UR6][R6.64+0x300] ;  /* 0x00030006067cb981 */ /* 0x000f22000c1e1500 */
[----:B------:R-:W-:Y:S02]  /*43b0*/  IADD3 R108, R22, 0x220, RZ ;  /* 0x00000220166c7810 */ /* 0x000fe40007ffe0ff */
[-C--:B------:R-:W-:Y:S01]  /*43c0*/  ISETP.GE.AND P2, PT, R12, R109.reuse, PT ;  /* 0x0000006d0c00720c */ /* 0x080fe20003f46270 */
[----:B------:R-:W4:Y:S01]  /*43d0*/  @!P4 LDG.E.U16 R118, desc[UR6][R6.64+0x240] ;  /* 0x000240060676c981 */ /* 0x000f22000c1e1500 */
[-C--:B------:R-:W-:Y:S02]  /*43e0*/  ISETP.GE.AND P3, PT, R26, R109.reuse, PT ;  /* 0x0000006d1a00720c */ /* 0x080fe40003f66270 */
[----:B------:R-:W-:Y:S02]  /*43f0*/  ISETP.GE.AND P4, PT, R108, R109, PT ;  /* 0x0000006d6c00720c */ /* 0x000fe40003f86270 */
[----:B------:R-:W-:-:S02]  /*4400*/  PRMT R128, RZ, 0x7610, R128 ;  /* 0x00007610ff807816 */ /* 0x000fc40000000080 */
[----:B------:R-:W-:Y:S02]  /*4410*/  PRMT R13, RZ, 0x7610, R13 ;  /* 0x00007610ff0d7816 */ /* 0x000fe4000000000d */
[----:B------:R-:W-:Y:S02]  /*4420*/  IADD3 R12, R22, 0x260, RZ ;  /* 0x00000260160c7810 */ /* 0x000fe40007ffe0ff */
[----:B------:R-:W-:Y:S01]  /*4430*/  PRMT R130, RZ, 0x7610, R130 ;  /* 0x00007610ff827816 */ /* 0x000fe20000000082 */
[----:B------:R-:W4:Y:S01]  /*4440*/  @!P0 LDG.E.U16 R128, desc[UR6][R6.64+0x380] ;  /* 0x0003800606808981 */ /* 0x000f22000c1e1500 */
[----:B------:R-:W-:Y:S02]  /*4450*/  PRMT R27, RZ, 0x7610, R27 ;  /* 0x00007610ff1b7816 */ /* 0x000fe4000000001b */
[----:B------:R-:W-:Y:S01]  /*4460*/  PRMT R71, RZ, 0x7610, R71 ;  /* 0x00007610ff477816 */ /* 0x000fe20000000047 */
[----:B------:R-:W2:Y:S01]  /*4470*/  @!P1 LDG.E.U16 R13, desc[UR6][R6.64] ;  /* 0x00000006060d9981 */ /* 0x000ea2000c1e1500 */
[----:B------:R-:W-:-:S02]  /*4480*/  ISETP.GE.AND P0, PT, R12, R109, PT ;  /* 0x0000006d0c00720c */ /* 0x000fc40003f06270 */
[C---:B------:R-:W-:Y:S01]  /*4490*/  IADD3 R12, R22.reuse, 0x280, RZ ;  /* 0x00000280160c7810 */ /* 0x040fe20007ffe0ff */
[----:B------:R-:W4:Y:S01]  /*44a0*/  @!P2 LDG.E.U16 R130, desc[UR6][R6.64+0x3c0] ;  /* 0x0003c0060682a981 */ /* 0x000f22000c1e1500 */
[----:B------:R-:W-:Y:S02]  /*44b0*/  PRMT R122, RZ, 0x7610, R122 ;  /* 0x00007610ff7a7816 */ /* 0x000fe4000000007a */
[C---:B------:R-:W-:Y:S01]  /*44c0*/  IADD3 R26, R22.reuse, 0x2a0, RZ ;  /* 0x000002a0161a7810 */ /* 0x040fe20007ffe0ff */
[----:B------:R-:W4:Y:S01]  /*44d0*/  @!P3 LDG.E.U16 R27, desc[UR6][R6.64+0x400] ;  /* 0x00040006061bb981 */ /* 0x000f22000c1e1500 */
[C---:B------:R-:W-:Y:S02]  /*44e0*/  IADD3 R108, R22.reuse, 0x2c0, RZ ;  /* 0x000002c0166c7810 */ /* 0x040fe40007ffe0ff */
[----:B------:R-:W-:Y:S01]  /*44f0*/  PRMT R120, RZ, 0x7610, R120 ;  /* 0x00007610ff787816 */ /* 0x000fe20000000078 */
[----:B------:R-:W4:Y:S01]  /*4500*/  @!P4 LDG.E.U16 R71, desc[UR6][R6.64+0x440] ;  /* 0x000440060647c981 */ /* 0x000f22000c1e1500 */
[----:B------:R-:W-:-:S02]  /*4510*/  IADD3 R116, R22, 0x240, RZ ;  /* 0x0000024016747810 */ /* 0x000fc40007ffe0ff */
[-C--:B------:R-:W-:Y:S01]  /*4520*/  ISETP.GE.AND P2, PT, R12, R109.reuse, PT ;  /* 0x0000006d0c00720c */ /* 0x080fe20003f46270 */
[----:B------:R-:W4:Y:S01]  /*4530*/  @!P5 LDG.E.U16 R122, desc[UR6][R6.64+0x2c0] ;  /* 0x0002c006067ad981 */ /* 0x000f22000c1e1500 */
[-C--:B------:R-:W-:Y:S02]  /*4540*/  ISETP.GE.AND P3, PT, R26, R109.reuse, PT ;  /* 0x0000006d1a00720c */ /* 0x080fe40003f66270 */
[-C--:B------:R-:W-:Y:S01]  /*4550*/  ISETP.GE.AND P4, PT, R108, R109.reuse, PT ;  /* 0x0000006d6c00720c */ /* 0x080fe20003f86270 */
[----:B------:R-:W4:Y:S01]  /*4560*/  @!P6 LDG.E.U16 R120, desc[UR6][R6.64+0x280] ;  /* 0x000280060678e981 */ /* 0x000f22000c1e1500 */
[----:B------:R-:W-:Y:S02]  /*4570*/  PRMT R121, RZ, 0x7610, R121 ;  /* 0x00007610ff797816 */ /* 0x000fe40000000079 */
[----:B------:R-:W-:Y:S02]  /*4580*/  ISETP.GE.AND P5, PT, R116, R109, PT ;  /* 0x0000006d7400720c */ /* 0x000fe40003fa6270 */
[----:B------:R-:W-:-:S02]  /*4590*/  IADD3 R12, R22, 0x2e0, RZ ;  /* 0x000002e0160c7810 */ /* 0x000fc40007ffe0ff */
[----:B------:R-:W-:Y:S01]  /*45a0*/  PRMT R123, RZ, 0x7610, R123 ;  /* 0x00007610ff7b7816 */ /* 0x000fe2000000007b */
[----:B------:R-:W4:Y:S01]  /*45b0*/  @!P0 LDG.E.U16 R121, desc[UR6][R6.64+0x4c0] ;  /* 0x0004c00606798981 */ /* 0x000f22000c1e1500 */
[----:B------:R-:W-:Y:S02]  /*45c0*/  PRMT R125, RZ, 0x7610, R125 ;  /* 0x00007610ff7d7816 */ /* 0x000fe4000000007d */
[----:B------:R-:W-:Y:S02]  /*45d0*/  PRMT R127, RZ, 0x7610, R127 ;  /* 0x00007610ff7f7816 */ /* 0x000fe4000000007f */
[----:B------:R-:W-:Y:S01]  /*45e0*/  ISETP.GE.AND P0, PT, R12, R109, PT ;  /* 0x0000006d0c00720c */ /* 0x000fe20003f06270 */
[----:B------:R-:W4:Y:S01]  /*45f0*/  @!P2 LDG.E.U16 R123, desc[UR6][R6.64+0x500] ;  /* 0x00050006067ba981 */ /* 0x000f22000c1e1500 */
[C---:B------:R-:W-:Y:S02]  /*4600*/  IADD3 R12, R22.reuse, 0x300, RZ ;  /* 0x00000300160c7810 */ /* 0x040fe40007ffe0ff */
[----:B------:R-:W-:Y:S01]  /*4610*/  PRMT R119, RZ, 0x7610, R119 ;  /* 0x00007610ff777816 */ /* 0x000fe20000000077 */
[----:B------:R-:W4:Y:S01]  /*4620*/  @!P3 LDG.E.U16 R125, desc[UR6][R6.64+0x540] ;  /* 0x00054006067db981 */ /* 0x000f22000c1e1500 */
[----:B------:R-:W-:-:S02]  /*4630*/  IADD3 R26, R22, 0x320, RZ ;  /* 0x00000320161a7810 */ /* 0x000fc40007ffe0ff */
[----:B------:R-:W-:Y:S01]  /*4640*/  IADD3 R108, R22, 0x340, RZ ;  /* 0x00000340166c7810 */ /* 0x000fe20007ffe0ff */
[----:B------:R-:W4:Y:S01]  /*4650*/  @!P4 LDG.E.U16 R127, desc[UR6][R6.64+0x580] ;  /* 0x00058006067fc981 */ /* 0x000f22000c1e1500 */
[-C--:B------:R-:W-:Y:S02]  /*4660*/  ISETP.GE.AND P2, PT, R12, R109.reuse, PT ;  /* 0x0000006d0c00720c */ /* 0x080fe40003f46270 */
[-C--:B------:R-:W-:Y:S01]  /*4670*/  ISETP.GE.AND P3, PT, R26, R109.reuse, PT ;  /* 0x0000006d1a00720c */ /* 0x080fe20003f66270 */
[----:B------:R-:W4:Y:S01]  /*4680*/  @!P5 LDG.E.U16 R119, desc[UR6][R6.64+0x480] ;  /* 0x000480060677d981 */ /* 0x000f22000c1e1500 */
[----:B------:R-:W-:Y:S02]  /*4690*/  ISETP.GE.AND P4, PT, R108, R109, PT ;  /* 0x0000006d6c00720c */ /* 0x000fe40003f86270 */
[----:B------:R-:W-:Y:S02]  /*46a0*/  PRMT R129, RZ, 0x7610, R129 ;  /* 0x00007610ff817816 */ /* 0x000fe40000000081 */
[----:B------:R-:W-:-:S02]  /*46b0*/  IADD3 R12, R22, 0x380, RZ ;  /* 0x00000380160c7810 */ /* 0x000fc40007ffe0ff */
[----:B------:R-:W-:Y:S02]  /*46c0*/  PRMT R133, RZ, 0x7610, R133 ;  /* 0x00007610ff857816 */ /* 0x000fe40000000085 */
[----:B------:R-:W-:Y:S01]  /*46d0*/  IADD3 R116, R22, 0x360, RZ ;  /* 0x0000036016747810 */ /* 0x000fe20007ffe0ff */
[----:B------:R-:W4:Y:S01]  /*46e0*/  @!P0 LDG.E.U16 R129, desc[UR6][R6.64+0x5c0] ;  /* 0x0005c00606818981 */ /* 0x000f22000c1e1500 */
[----:B------:R-:W-:Y:S02]  /*46f0*/  PRMT R134, RZ, 0x7610, R134 ;  /* 0x00007610ff867816 */ /* 0x000fe40000000086 */
[----:B------:R-:W-:Y:S01]  /*4700*/  PRMT R136, RZ, 0x7610, R136 ;  /* 0x00007610ff887816 */ /* 0x000fe20000000088 */
[----:B------:R-:W4:Y:S01]  /*4710*/  @!P2 LDG.E.U16 R133, desc[UR6][R6.64+0x600] ;  /* 0x000600060685a981 */ /* 0x000f22000c1e1500 */
[----:B------:R-:W-:Y:S02]  /*4720*/  ISETP.GE.AND P0, PT, R12, R109, PT ;  /* 0x0000006d0c00720c */ /* 0x000fe40003f06270 */
[C---:B------:R-:W-:Y:S01]  /*4730*/  IADD3 R12, R22.reuse, 0x3a0, RZ ;  /* 0x000003a0160c7810 */ /* 0x040fe20007ffe0ff */
[----:B------:R-:W4:Y:S01]  /*4740*/  @!P3 LDG.E.U16 R134, desc[UR6][R6.64+0x640] ;  /* 0x000640060686b981 */ /* 0x000f22000c1e1500 */
[----:B------:R-:W-:-:S02]  /*4750*/  IADD3 R26, R22, 0x3c0, RZ ;  /* 0x000003c0161a7810 */ /* 0x000fc40007ffe0ff */
[-C--:B------:R-:W-:Y:S01]  /*4760*/  ISETP.GE.AND P5, PT, R116, R109.reuse, PT ;  /* 0x0000006d7400720c */ /* 0x080fe20003fa6270 */
[----:B------:R-:W4:Y:S01]  /*4770*/  @!P4 LDG.E.U16 R136, desc[UR6][R6.64+0x680] ;  /* 0x000680060688c981 */ /* 0x000f22000c1e1500 */
[----:B------:R-:W-:Y:S02]  /*4780*/  IADD3 R108, R22, 0x3e0, RZ ;  /* 0x000003e0166c7810 */ /* 0x000fe40007ffe0ff */
        /* <DEDUP_REMOVED lines=12> */
[----:B------:R0:W4:Y:S01]  /*4850*/  @!P4 LDG.E.U16 R141, desc[UR6][R6.64+0x7c0] ;  /* 0x0007c006068dc981 */ /* 0x000122000c1e1500 */
[----:B------:R-:W1:Y:S01]  /*4860*/  S2UR UR5, SR_CgaCtaId ;  /* 0x00000000000579c3 */ /* 0x000e620000008800 */
[----:B------:R-:W-:-:S02]  /*4870*/  UMOV UR4, 0x400 ;  /* 0x0000040000047882 */ /* 0x000fc40000000000 */
[----:B-1----:R-:W-:Y:S01]  /*4880*/  ULEA UR4, UR5, UR4, 0x18 ;  /* 0x0000000405047291 */ /* 0x002fe2000f8ec03f */
[----:B---3--:R-:W-:-:S04]  /*4890*/  FMUL.FTZ R9, R5, R50 ;  /* 0x0000003205097220 */ /* 0x008fc80000410000 */
[----:B------:R-:W-:Y:S01]  /*48a0*/  FMUL.RZ R11, R9, 0.15915493667125701904 ;  /* 0x3e22f983090b7820 */ /* 0x000fe2000040c000 */
[----:B------:R-:W-:Y:S01]  /*48b0*/  FMUL.FTZ R9, R4, 1.4426950216293334961 ;  /* 0x3fb8aa3b04097820 */ /* 0x000fe20000410000 */
[----:B------:R-:W-:-:S04]  /*48c0*/  FMUL.FTZ R4, R5, R48 ;  /* 0x0000003005047220 */ /* 0x000fc80000410000 */
[----:B------:R-:W-:Y:S01]  /*48d0*/  FMUL.RZ R131, R4, 0.15915493667125701904 ;  /* 0x3e22f98304837820 */ /* 0x000fe2000040c000 */
[----:B------:R-:W-:-:S04]  /*48e0*/  FMUL.FTZ R4, R5, R46 ;  /* 0x0000002e05047220 */ /* 0x000fc80000410000 */
[----:B0-----:R-:W-:Y:S01]  /*48f0*/  FMUL.RZ R6, R4, 0.15915493667125701904 ;  /* 0x3e22f98304067820 */ /* 0x001fe2000040c000 */
[----:B------:R-:W-:Y:S01]  /*4900*/  FMUL.FTZ R4, R5, R44 ;  /* 0x0000002c05047220 */ /* 0x000fe20000410000 */
[----:B------:R-:W-:Y:S08]  /*4910*/  MUFU.SIN R26, R131 ;  /* 0x00000083001a7308 */ /* 0x000ff00000000400 */
[----:B------:R0:W-:Y:S02]  /*4920*/  MUFU.COS R116, R131 ;  /* 0x0000008300747308 */ /* 0x0001e40000000000 */
[----:B0-----:R-:W-:Y:S01]  /*4930*/  FMUL.RZ R131, R4, 0.15915493667125701904 ;  /* 0x3e22f98304837820 */ /* 0x001fe2000040c000 */
[----:B------:R-:W-:-:S04]  /*4940*/  IADD3 R4, R63, 0x200, RZ ;  /* 0x000002003f047810 */ /* 0x000fc80007ffe0ff */
[----:B------:R-:W-:-:S04]  /*4950*/  LEA.HI.SX32 R4, R4, R63, 0x1b ;  /* 0x0000003f04047211 */ /* 0x000fc800078fdaff */
[----:B------:R-:W-:Y:S01]  /*4960*/  LEA R4, R4, UR4, 0x1 ;  /* 0x0000000404047c11 */ /* 0x000fe2000f8e08ff */
[----:B------:R-:W-:Y:S08]  /*4970*/  MUFU.SIN R108, R11 ;  /* 0x0000000b006c7308 */ /* 0x000ff00000000400 */
[----:B------:R-:W-:Y:S08]  /*4980*/  MUFU.COS R152, R11 ;  /* 0x0000000b00987308 */ /* 0x000ff00000000000 */
[----:B------:R-:W-:Y:S08]  /*4990*/  MUFU.SIN R7, R6 ;  /* 0x0000000600077308 */ /* 0x000ff00000000400 */
[----:B------:R-:W-:Y:S01]  /*49a0*/  MUFU.COS R11, R6 ;  /* 0x00000006000b7308 */ /* 0x000fe20000000000 */
[----:B--2---:R-:W-:Y:S04]  /*49b0*/  STS.U16 [R56], R13 ;  /* 0x0000000d38007388 */ /* 0x004fe80000000400 */
[----:B------:R-:W-:Y:S04]  /*49c0*/  STS.U16 [R55+0x40], R14 ;  /* 0x0000400e37007388 */ /* 0x000fe80000000400 */
[----:B-----5:R-:W-:Y:S04]  /*49d0*/  STS.U16 [R54+0x80], R15 ;  /* 0x0000800f36007388 */ /* 0x020fe80000000400 */
[----:B----4-:R0:W-:Y:S04]  /*49e0*/  STS.U16 [R53+0xc0], R8 ;  /* 0x0000c00835007388 */ /* 0x0101e80000000400 */
[----:B------:R-:W-:Y:S04]  /*49f0*/  STS.U16 [R52+0x100], R25 ;  /* 0x0001001934007388 */ /* 0x000fe80000000400 */
[----:B------:R1:W-:Y:S01]  /*4a00*/  STS.U16 [R51+0x140], R24 ;  /* 0x0001401833007388 */ /* 0x0003e20000000400 */
[----:B0-----:R-:W-:-:S03]  /*4a10*/  IADD3 R8, R63, 0x220, RZ ;  /* 0x000002203f087810 */ /* 0x001fc60007ffe0ff */
[----:B------:R0:W-:Y:S04]  /*4a20*/  STS.U16 [R49+0x180], R110 ;  /* 0x0001806e31007388 */ /* 0x0001e80000000400 */
[----:B------:R2:W-:Y:S01]  /*4a30*/  STS.U16 [R47+0x1c0], R112 ;  /* 0x0001c0702f007388 */ /* 0x0005e20000000400 */
[----:B-1----:R-:W-:-:S03]  /*4a40*/  IADD3 R24, R63, 0x240, RZ ;  /* 0x000002403f187810 */ /* 0x002fc60007ffe0ff */
[----:B------:R1:W-:Y:S01]  /*4a50*/  STS.U16 [R45+0x200], R114 ;  /* 0x000200722d007388 */ /* 0x0003e20000000400 */
[----:B------:R-:W-:-:S03]  /*4a60*/  LEA.HI.SX32 R8, R8, R63, 0x1b ;  /* 0x0000003f08087211 */ /* 0x000fc600078fdaff */
[----:B------:R3:W-:Y:S01]  /*4a70*/  STS.U16 [R43+0x240], R118 ;  /* 0x000240762b007388 */ /* 0x0007e20000000400 */
[----:B------:R-:W-:-:S03]  /*4a80*/  LEA.HI.SX32 R24, R24, R63, 0x1b ;  /* 0x0000003f18187211 */ /* 0x000fc600078fdaff */
[----:B------:R4:W-:Y:S04]  /*4a90*/  STS.U16 [R41+0x280], R120 ;  /* 0x0002807829007388 */ /* 0x0009e80000000400 */
[----:B------:R5:W-:Y:S01]  /*4aa0*/  STS.U16 [R39+0x2c0], R122 ;  /* 0x0002c07a27007388 */ /* 0x000be20000000400 */
[----:B0-----:R-:W-:-:S03]  /*4ab0*/  LEA R110, R8, UR4, 0x1 ;  /* 0x00000004086e7c11 */ /* 0x001fc6000f8e08ff */
[----:B------:R-:W-:Y:S01]  /*4ac0*/  STS.U16 [R37+0x300], R124 ;  /* 0x0003007c25007388 */ /* 0x000fe20000000400 */
[----:B------:R-:W-:-:S03]  /*4ad0*/  FMUL.FTZ R15, R5, R42 ;  /* 0x0000002a050f7220 */ /* 0x000fc60000410000 */
[----:B------:R-:W-:Y:S01]  /*4ae0*/  STS.U16 [R35+0x340], R126 ;  /* 0x0003407e23007388 */ /* 0x000fe20000000400 */
[----:B--2---:R-:W-:-:S03]  /*4af0*/  LEA R112, R24, UR4, 0x1 ;  /* 0x0000000418707c11 */ /* 0x004fc6000f8e08ff */
[----:B------:R-:W-:Y:S01]  /*4b00*/  STS.U16 [R33+0x380], R128 ;  /* 0x0003808021007388 */ /* 0x000fe20000000400 */
[----:B-1----:R-:W-:-:S03]  /*4b10*/  IADD3 R114, R63, 0x260, RZ ;  /* 0x000002603f727810 */ /* 0x002fc60007ffe0ff */
[----:B------:R-:W-:Y:S01]  /*4b20*/  STS.U16 [R31+0x3c0], R130 ;  /* 0x0003c0821f007388 */ /* 0x000fe20000000400 */
[----:B---3--:R-:W-:-:S03]  /*4b30*/  IADD3 R118, R63, 0x280, RZ ;  /* 0x000002803f767810 */ /* 0x008fc60007ffe0ff */
[----:B------:R0:W-:Y:S01]  /*4b40*/  STS.U16 [R4+0x400], R27 ;  /* 0x0004001b04007388 */ /* 0x0001e20000000400 */
[----:B------:R-:W-:Y:S01]  /*4b50*/  FMUL.RZ R15, R15, 0.15915493667125701904 ;  /* 0x3e22f9830f0f7820 */ /* 0x000fe2000040c000 */
[C---:B----4-:R-:W-:Y:S02]  /*4b60*/  IADD3 R120, R63.reuse, 0x2a0, RZ ;  /* 0x000002a03f787810 */ /* 0x050fe40007ffe0ff */
[----:B------:R1:W-:Y:S01]  /*4b70*/  STS.U16 [R110+0x440], R71 ;  /* 0x000440476e007388 */ /* 0x0003e20000000400 */
[----:B-----5:R-:W-:Y:S01]  /*4b80*/  IADD3 R122, R63, 0x2c0, RZ ;  /* 0x000002c03f7a7810 */ /* 0x020fe20007ffe0ff */
[----:B0-----:R-:W-:Y:S02]  /*4b90*/  FMUL.FTZ R4, R5, R40 ;  /* 0x0000002805047220 */ /* 0x001fe40000410000 */
[----:B------:R0:W-:Y:S01]  /*4ba0*/  STS.U16 [R112+0x480], R119 ;  /* 0x0004807770007388 */ /* 0x0001e20000000400 */
[----:B------:R-:W-:Y:S01]  /*4bb0*/  LEA.HI.SX32 R114, R114, R63, 0x1b ;  /* 0x0000003f72727211 */ /* 0x000fe200078fdaff */
[----:B-1----:R-:W-:Y:S01]  /*4bc0*/  FMUL.RZ R71, R4, 0.15915493667125701904 ;  /* 0x3e22f98304477820 */ /* 0x002fe2000040c000 */
[----:B------:R-:W-:-:S02]  /*4bd0*/  IADD3 R4, R63, 0x2e0, RZ ;  /* 0x000002e03f047810 */ /* 0x000fc40007ffe0ff */
[-C--:B------:R-:W-:Y:S01]  /*4be0*/  LEA.HI.SX32 R118, R118, R63.reuse, 0x1b ;  /* 0x0000003f76767211 */ /* 0x080fe200078fdaff */
[----:B------:R-:W-:Y:S01]  /*4bf0*/  MUFU.SIN R6, R131 ;  /* 0x0000008300067308 */ /* 0x000fe20000000400 */
[-C--:B------:R-:W-:Y:S02]  /*4c00*/  LEA.HI.SX32 R120, R120, R63.reuse, 0x1b ;  /* 0x0000003f78787211 */ /* 0x080fe400078fdaff */
[C---:B0-----:R-:W-:Y:S02]  /*4c10*/  IADD3 R112, R63.reuse, 0x320, RZ ;  /* 0x000003203f707810 */ /* 0x041fe40007ffe0ff */
[----:B------:R-:W-:Y:S02]  /*4c20*/  IADD3 R110, R63, 0x300, RZ ;  /* 0x000003003f6e7810 */ /* 0x000fe40007ffe0ff */
[----:B------:R-:W-:Y:S01]  /*4c30*/  LEA.HI.SX32 R122, R122, R63, 0x1b ;  /* 0x0000003f7a7a7211 */ /* 0x000fe200078fdaff */
[----:B------:R-:W-:Y:S01]  /*4c40*/  MUFU.COS R14, R131 ;  /* 0x00000083000e7308 */ /* 0x000fe20000000000 */
[----:B------:R-:W-:-:S02]  /*4c50*/  LEA R114, R114, UR4, 0x1 ;  /* 0x0000000472727c11 */ /* 0x000fc4000f8e08ff */
[----:B------:R-:W-:Y:S02]  /*4c60*/  IADD3 R124, R63, 0x340, RZ ;  /* 0x000003403f7c7810 */ /* 0x000fe40007ffe0ff */
[----:B------:R-:W-:-:S03]  /*4c70*/  LEA.HI.SX32 R4, R4, R63, 0x1b ;  /* 0x0000003f04047211 */ /* 0x000fc600078fdaff */
[----:B------:R-:W-:Y:S01]  /*4c80*/  MUFU.SIN R8, R15 ;  /* 0x0000000f00087308 */ /* 0x000fe20000000400 */
[----:B------:R-:W-:Y:S02]  /*4c90*/  LEA R118, R118, UR4, 0x1 ;  /* 0x0000000476767c11 */ /* 0x000fe4000f8e08ff */
[----:B------:R-:W-:Y:S02]  /*4ca0*/  LEA.HI.SX32 R112, R112, R63, 0x1b ;  /* 0x0000003f70707211 */ /* 0x000fe400078fdaff */
[----:B------:R-:W-:-:S03]  /*4cb0*/  LEA R120, R120, UR4, 0x1 ;  /* 0x0000000478787c11 */ /* 0x000fc6000f8e08ff */
[----:B------:R-:W-:Y:S01]  /*4cc0*/  MUFU.COS R24, R15 ;  /* 0x0000000f00187308 */ /* 0x000fe20000000000 */
[----:B------:R-:W-:Y:S02]  /*4cd0*/  LEA.HI.SX32 R110, R110, R63, 0x1b ;  /* 0x0000003f6e6e7211 */ /* 0x000fe400078fdaff */
[----:B------:R-:W-:-:S05]  /*4ce0*/  LEA R122, R122, UR4, 0x1 ;  /* 0x000000047a7a7c11 */ /* 0x000fca000f8e08ff */
[----:B------:R-:W-:Y:S01]  /*4cf0*/  MUFU.SIN R15, R71 ;  /* 0x00000047000f7308 */ /* 0x000fe20000000400 */
[----:B------:R-:W-:Y:S01]  /*4d00*/  LEA.HI.SX32 R124, R124, R63, 0x1b ;  /* 0x0000003f7c7c7211 */ /* 0x000fe200078fdaff */
[----:B------:R0:W-:Y:S01]  /*4d10*/  STS.U16 [R114+0x4c0], R121 ;  /* 0x0004c07972007388 */ /* 0x0001e20000000400 */
[----:B------:R-:W-:-:S05]  /*4d20*/  LEA R4, R4, UR4, 0x1 ;  /* 0x0000000404047c11 */ /* 0x000fca000f8e08ff */
[----:B------:R1:W-:Y:S01]  /*4d30*/  MUFU.COS R131, R71 ;  /* 0x0000004700837308 */ /* 0x0003e20000000000 */
[C---:B------:R-:W-:Y:S01]  /*4d40*/  IADD3 R126, R63.reuse, 0x360, RZ ;  /* 0x000003603f7e7810 */ /* 0x040fe20007ffe0ff */
[----:B------:R2:W-:Y:S01]  /*4d50*/  STS.U16 [R118+0x500], R123 ;  /* 0x0005007b76007388 */ /* 0x0005e20000000400 */
[----:B------:R-:W-:Y:S01]  /*4d60*/  LEA R119, R112, UR4, 0x1 ;  /* 0x0000000470777c11 */ /* 0x000fe2000f8e08ff */
[----:B-1----:R-:W1:Y:S01]  /*4d70*/  S2R R71, SR_TID.X ;  /* 0x0000000000477919 */ /* 0x002e620000002100 */
[----:B------:R-:W-:Y:S02]  /*4d80*/  LEA R110, R110, UR4, 0x1 ;  /* 0x000000046e6e7c11 */ /* 0x000fe4000f8e08ff */
[C---:B------:R-:W-:Y:S01]  /*4d90*/  IADD3 R112, R63.reuse, 0x380, RZ ;  /* 0x000003803f707810 */ /* 0x040fe20007ffe0ff */
[----:B------:R3:W-:Y:S01]  /*4da0*/  STS.U16 [R120+0x540], R125 ;  /* 0x0005407d78007388 */ /* 0x0007e20000000400 */
[C---:B0-----:R-:W-:Y:S02]  /*4db0*/  IADD3 R114, R63.reuse, 0x3a0, RZ ;  /* 0x000003a03f727810 */ /* 0x041fe40007ffe0ff */
[----:B------:R-:W-:Y:S01]  /*4dc0*/  LEA R121, R124, UR4, 0x1 ;  /* 0x000000047c797c11 */ /* 0x000fe2000f8e08ff */
[----:B------:R0:W-:Y:S01]  /*4dd0*/  STS.U16 [R122+0x580], R127 ;  /* 0x0005807f7a007388 */ /* 0x0001e20000000400 */
[----:B--2---:R-:W-:-:S02]  /*4de0*/  IADD3 R118, R63, 0x3c0, RZ ;  /* 0x000003c03f767810 */ /* 0x004fc40007ffe0ff */
[-C--:B------:R-:W-:Y:S01]  /*4df0*/  LEA.HI.SX32 R126, R126, R63.reuse, 0x1b ;  /* 0x0000003f7e7e7211 */ /* 0x080fe200078fdaff */
[----:B------:R2:W-:Y:S01]  /*4e00*/  STS.U16 [R4+0x5c0], R129 ;  /* 0x0005c08104007388 */ /* 0x0005e20000000400 */
[-C--:B------:R-:W-:Y:S02]  /*4e10*/  LEA.HI.SX32 R112, R112, R63.reuse, 0x1b ;  /* 0x0000003f70707211 */ /* 0x080fe400078fdaff */
[C---:B---3--:R-:W-:Y:S01]  /*4e20*/  IADD3 R120, R63.reuse, 0x3e0, RZ ;  /* 0x000003e03f787810 */ /* 0x048fe20007ffe0ff */
[----:B------:R-:W-:Y:S01]  /*4e30*/  STS.U16 [R110+0x600], R133 ;  /* 0x000600856e007388 */ /* 0x000fe20000000400 */
[-C--:B------:R-:W-:Y:S02]  /*4e40*/  LEA.HI.SX32 R114, R114, R63.reuse, 0x1b ;  /* 0x0000003f72727211 */ /* 0x080fe400078fdaff */
[----:B0-----:R-:W-:Y:S01]  /*4e50*/  SHF.L.U32 R122, R63, 0x5, RZ ;  /* 0x000000053f7a7819 */ /* 0x001fe200000006ff */
[----:B------:R0:W-:Y:S01]  /*4e60*/  STS.U16 [R119+0x640], R134 ;  /* 0x0006408677007388 */ /* 0x0001e20000000400 */
[----:B--2---:R-:W-:Y:S01]  /*4e70*/  FMUL.FTZ R4, R9, R38 ;  /* 0x0000002609047220 */ /* 0x004fe20000410000 */
[----:B------:R-:W-:-:S02]  /*4e80*/  LEA.HI.SX32 R118, R118, R63, 0x1b ;  /* 0x0000003f76767211 */ /* 0x000fc400078fdaff */
[----:B------:R2:W-:Y:S01]  /*4e90*/  STS.U16 [R121+0x680], R136 ;  /* 0x0006808879007388 */ /* 0x0005e20000000400 */
[----:B------:R-:W-:Y:S01]  /*4ea0*/  LEA R126, R126, UR4, 0x1 ;  /* 0x000000047e7e7c11 */ /* 0x000fe2000f8e08ff */
[----:B------:R-:W-:Y:S01]  /*4eb0*/  FMUL.FTZ R27, R5, R38 ;  /* 0x00000026051b7220 */ /* 0x000fe20000410000 */
[----:B------:R-:W-:Y:S02]  /*4ec0*/  LEA.HI.SX32 R120, R120, R63, 0x1b ;  /* 0x0000003f78787211 */ /* 0x000fe400078fdaff */
[----:B------:R-:W-:Y:S02]  /*4ed0*/  LEA R114, R114, UR4, 0x1 ;  /* 0x0000000472727c11 */ /* 0x000fe4000f8e08ff */
[----:B0-----:R-:W-:Y:S01]  /*4ee0*/  LEA R119, R112, UR4, 0x1 ;  /* 0x0000000470777c11 */ /* 0x001fe2000f8e08ff */
[----:B--2---:R0:W-:Y:S01]  /*4ef0*/  MUFU.EX2 R136, R4 ;  /* 0x0000000400887308 */ /* 0x0041e20000000800 */
[----:B------:R-:W-:Y:S01]  /*4f00*/  LEA R121, R118, UR4, 0x1 ;  /* 0x0000000476797c11 */ /* 0x000fe2000f8e08ff */
[----:B------:R-:W-:Y:S01]  /*4f10*/  FMUL.RZ R123, R27, 0.15915493667125701904 ;  /* 0x3e22f9831b7b7820 */ /* 0x000fe2000040c000 */
[----:B------:R-:W-:Y:S01]  /*4f20*/  LEA R120, R120, UR4, 0x1 ;  /* 0x0000000478787c11 */ /* 0x000fe2000f8e08ff */
[----:B------:R-:W-:Y:S01]  /*4f30*/  STS.U16 [R126+0x6c0], R137 ;  /* 0x0006c0897e007388 */ /* 0x000fe20000000400 */
[----:B------:R-:W-:Y:S01]  /*4f40*/  FMUL.FTZ R110, R5, R36 ;  /* 0x00000024056e7220 */ /* 0x000fe20000410000 */
[----:B0-----:R-:W-:-:S02]  /*4f50*/  LEA.HI.SX32 R4, R122, R122, 0x1b ;  /* 0x0000007a7a047211 */ /* 0x001fc400078fdaff */
[----:B------:R-:W-:Y:S02]  /*4f60*/  STS.U16 [R119+0x700], R138 ;  /* 0x0007008a77007388 */ /* 0x000fe40000000400 */
[----:B------:R-:W-:Y:S02]  /*4f70*/  LEA R4, R4, UR4, 0x1 ;  /* 0x0000000404047c11 */ /* 0x000fe4000f8e08ff */
[----:B------:R-:W-:Y:S01]  /*4f80*/  STS.U16 [R114+0x740], R139 ;  /* 0x0007408b72007388 */ /* 0x000fe20000000400 */
[----:B------:R-:W-:Y:S03]  /*4f90*/  MUFU.SIN R27, R123 ;  /* 0x0000007b001b7308 */ /* 0x000fe60000000400 */
[----:B------:R1:W-:Y:S01]  /*4fa0*/  STS.U16 [R121+0x780], R140 ;  /* 0x0007808c79007388 */ /* 0x0003e20000000400 */
[----:B------:R-:W-:-:S03]  /*4fb0*/  FMUL.FTZ R118, R5, R34 ;  /* 0x0000002205767220 */ /* 0x000fc60000410000 */
[----:B------:R0:W-:Y:S01]  /*4fc0*/  STS.U16 [R120+0x7c0], R141 ;  /* 0x0007c08d78007388 */ /* 0x0001e20000000400 */
[----:B------:R2:W-:Y:S01]  /*4fd0*/  MUFU.COS R135, R123 ;  /* 0x0000007b00877308 */ /* 0x0005e20000000000 */
[----:B------:R-:W-:Y:S02]  /*4fe0*/  NOP ;  /* 0x0000000000007918 */ /* 0x000fe40000000000 */
[----:B------:R-:W-:Y:S01]  /*4ff0*/  LDS.U16 R112, [R4+0x2] ;  /* 0x0000020004707984 */ /* 0x000fe20000000400 */
[----:B--2---:R-:W-:-:S03]  /*5000*/  FMUL.RZ R123, R110, 0.15915493667125701904 ;  /* 0x3e22f9836e7b7820 */ /* 0x004fc6000040c000 */
[----:B------:R-:W2:Y:S01]  /*5010*/  LDS.U16 R110, [R4] ;  /* 0x00000000046e7984 */ /* 0x000ea20000000400 */
[----:B------:R-:W-:Y:S01]  /*5020*/  FMUL.RZ R122, R118, 0.15915493667125701904 ;  /* 0x3e22f983767a7820 */ /* 0x000fe2000040c000 */
[----:B------:R-:W-:Y:S01]  /*5030*/  FMUL.FTZ R118, R5, R32 ;  /* 0x0000002005767220 */ /* 0x000fe20000410000 */
[----:B-1----:R-:W-:Y:S01]  /*5040*/  SHF.L.U32 R140, R71, 0x4, RZ ;  /* 0x00000004478c7819 */ /* 0x002fe200000006ff */
[----:B------:R-:W-:Y:S01]  /*5050*/  MUFU.SIN R142, R123 ;  /* 0x0000007b008e7308 */ /* 0x000fe20000000400 */
[----:B------:R-:W-:Y:S02]  /*5060*/  LDS.U16 R119, [R4+0x6] ;  /* 0x0000060004777984 */ /* 0x000fe40000000400 */
[----:B0-----:R-:W-:Y:S01]  /*5070*/  IADD3 R120, R140, 0x2, RZ ;  /* 0x000000028c787810 */ /* 0x001fe20007ffe0ff */
[C---:B------:R-:W-:Y:S01]  /*5080*/  FMUL.FTZ R117, R9.reuse, R50 ;  /* 0x0000003209757220 */ /* 0x040fe20000410000 */
[----:B------:R-:W-:Y:S03]  /*5090*/  LDS.U16 R121, [R4+0xa] ;  /* 0x00000a0004797984 */ /* 0x000fe60000000400 */
[----:B------:R0:W-:Y:S01]  /*50a0*/  MUFU.COS R146, R123 ;  /* 0x0000007b00927308 */ /* 0x0001e20000000000 */
[----:B------:R-:W-:Y:S01]  /*50b0*/  ISETP.GE.U32.AND P4, PT, R120, R57, PT ;  /* 0x000000397800720c */ /* 0x000fe20003f86070 */
[C---:B------:R-:W-:Y:S01]  /*50c0*/  FMUL.FTZ R115, R9.reuse, R48 ;  /* 0x0000003009737220 */ /* 0x040fe20000410000 */
[----:B------:R-:W-:Y:S01]  /*50d0*/  LDS.U16 R124, [R4+0xe] ;  /* 0x00000e00047c7984 */ /* 0x000fe20000000400 */
[C---:B------:R-:W-:Y:S01]  /*50e0*/  FMUL.FTZ R12, R9.reuse, R46 ;  /* 0x0000002e090c7220 */ /* 0x040fe20000410000 */
[----:B------:R-:W-:-:S02]  /*50f0*/  FMUL.FTZ R13, R9, R44 ;  /* 0x0000002c090d7220 */ /* 0x000fc40000410000 */
[----:B------:R-:W-:Y:S01]  /*5100*/  LDS.U16 R127, [R4+0x10] ;  /* 0x00001000047f7984 */ /* 0x000fe20000000400 */
[----:B0-----:R-:W-:-:S03]  /*5110*/  FMUL.RZ R123, R118, 0.15915493667125701904 ;  /* 0x3e22f983767b7820 */ /* 0x001fc6000040c000 */
[----:B------:R-:W0:Y:S01]  /*5120*/  LDS.U16 R118, [R4+0x4] ;  /* 0x0000040004767984 */ /* 0x000e220000000400 */
[----:B------:R-:W-:-:S03]  /*5130*/  IADD3 R120, R140, 0x4, RZ ;  /* 0x000000048c787810 */ /* 0x000fc60007ffe0ff */
[----:B------:R-:W-:Y:S01]  /*5140*/  LDS.U16 R128, [R4+0x12] ;  /* 0x0000120004807984 */ /* 0x000fe20000000400 */
[----:B------:R-:W-:-:S03]  /*5150*/  ISETP.GE.U32.AND P6, PT, R120, R57, PT ;  /* 0x000000397800720c */ /* 0x000fc60003fc6070 */
[----:B------:R-:W1:Y:S01]  /*5160*/  LDS.U16 R120, [R4+0x8] ;  /* 0x0000080004787984 */ /* 0x000e620000000400 */
[----:B------:R-:W3:Y:S01]  /*5170*/  MUFU.EX2 R117, R117 ;  /* 0x0000007500757308 */ /* 0x000ee20000000800 */
[----:B------:R-:W-:Y:S02]  /*5180*/  IADD3 R114, R140, 0x1, RZ ;  /* 0x000000018c727810 */ /* 0x000fe40007ffe0ff */
[----:B------:R-:W-:Y:S05]  /*5190*/  LDS.U16 R133, [R4+0x16] ;  /* 0x0000160004857984 */ /* 0x000fea0000000400 */
[----:B------:R-:W4:Y:S01]  /*51a0*/  MUFU.EX2 R115, R115 ;  /* 0x0000007300737308 */ /* 0x000f220000000800 */
[-C--:B------:R-:W-:Y:S01]  /*51b0*/  ISETP.GE.U32.AND P3, PT, R114, R57.reuse, PT ;  /* 0x000000397200720c */ /* 0x080fe20003f66070 */
[----:B--2---:R-:W-:Y:S01]  /*51c0*/  HADD2.F32 R110, -RZ, R110.H0_H0 ;  /* 0x2000006eff6e7230 */ /* 0x004fe20000004100 */
[C---:B------:R-:W-:Y:S01]  /*51d0*/  IADD3 R114, R140.reuse, 0x3, RZ ;  /* 0x000000038c727810 */ /* 0x040fe20007ffe0ff */
[----:B------:R-:W-:Y:S01]  /*51e0*/  HADD2.F32 R112, -RZ, R112.H0_H0 ;  /* 0x20000070ff707230 */ /* 0x000fe20000004100 */
[----:B------:R-:W-:-:S02]  /*51f0*/  ISETP.GE.U32.AND P2, PT, R140, R57, PT ;  /* 0x000000398c00720c */ /* 0x000fc40003f46070 */
[----:B------:R-:W-:Y:S01]  /*5200*/  ISETP.GE.U32.AND P5, PT, R114, R57, PT ;  /* 0x000000397200720c */ /* 0x000fe20003fa6070 */
[----:B------:R-:W-:Y:S01]  /*5210*/  MUFU.SIN R148, R122 ;  /* 0x0000007a00947308 */ /* 0x000fe20000000400 */
[C---:B---3--:R-:W-:Y:S01]  /*5220*/  FMUL.FTZ R114, R117.reuse, R152 ;  /* 0x0000009875727220 */ /* 0x048fe20000410000 */
[----:B------:R-:W-:Y:S01]  /*5230*/  FMUL.FTZ R108, R117, R108 ;  /* 0x0000006c756c7220 */ /* 0x000fe20000410000 */
[C---:B------:R-:W-:Y:S01]  /*5240*/  FMUL.FTZ R110, R89.reuse, R110 ;  /* 0x0000006e596e7220 */ /* 0x040fe20000410000 */
[----:B------:R-:W-:-:S04]  /*5250*/  FMUL.FTZ R117, R89, R112 ;  /* 0x0000007059757220 */ /* 0x000fc80000410000 */
[----:B------:R2:W-:Y:S01]  /*5260*/  MUFU.COS R149, R122 ;  /* 0x0000007a00957308 */ /* 0x0005e20000000000 */
[----:B------:R-:W-:Y:S02]  /*5270*/  FSEL R112, R110, RZ, !P2 ;  /* 0x000000ff6e707208 */ /* 0x000fe40005000000 */
[----:B------:R-:W-:Y:S02]  /*5280*/  FSEL R110, R117, RZ, !P2 ;  /* 0x000000ff756e7208 */ /* 0x000fe40005000000 */
[----:B--2---:R-:W-:-:S03]  /*5290*/  IADD3 R122, R140, 0x5, RZ ;  /* 0x000000058c7a7810 */ /* 0x004fc60007ffe0ff */
[----:B------:R-:W2:Y:S01]  /*52a0*/  MUFU.EX2 R12, R12 ;  /* 0x0000000c000c7308 */ /* 0x000ea20000000800 */
[----:B------:R-:W-:Y:S01]  /*52b0*/  ISETP.GE.U32.AND P0, PT, R122, R57, PT ;  /* 0x000000397a00720c */ /* 0x000fe20003f06070 */
[----:B------:R-:W-:Y:S01]  /*52c0*/  FMUL.FTZ R122, R5, R30 ;  /* 0x0000001e057a7220 */ /* 0x000fe20000410000 */
[----:B----4-:R-:W-:Y:S01]  /*52d0*/  FMUL.FTZ R117, R115, R116 ;  /* 0x0000007473757220 */ /* 0x010fe20000410000 */
[----:B0-----:R-:W-:-:S04]  /*52e0*/  HADD2.F32 R118, -RZ, R118.H0_H0 ;  /* 0x20000076ff767230 */ /* 0x001fc80000004100 */
[----:B------:R-:W-:Y:S01]  /*52f0*/  MUFU.SIN R139, R123 ;  /* 0x0000007b008b7308 */ /* 0x000fe20000000400 */
[----:B------:R-:W-:Y:S02]  /*5300*/  HADD2.F32 R116, -RZ, R119.H0_H0 ;  /* 0x20000077ff747230 */ /* 0x000fe40000004100 */
[----:B------:R-:W-:Y:S01]  /*5310*/  FMUL.RZ R126, R122, 0.15915493667125701904 ;  /* 0x3e22f9837a7e7820 */ /* 0x000fe2000040c000 */
[----:B------:R-:W-:Y:S01]  /*5320*/  IADD3 R122, R140, 0x6, RZ ;  /* 0x000000068c7a7810 */ /* 0x000fe20007ffe0ff */
[----:B------:R-:W-:-:S03]  /*5330*/  FMUL.FTZ R118, R91, R118 ;  /* 0x000000765b767220 */ /* 0x000fc60000410000 */
[----:B------:R0:W-:Y:S01]  /*5340*/  MUFU.COS R141, R123 ;  /* 0x0000007b008d7308 */ /* 0x0001e20000000000 */
[----:B------:R-:W-:Y:S01]  /*5350*/  FSEL R108, R108, RZ, !P2 ;  /* 0x000000ff6c6c7208 */ /* 0x000fe20005000000 */
[----:B------:R-:W-:Y:S01]  /*5360*/  FMUL.FTZ R115, R115, R26 ;  /* 0x0000001a73737220 */ /* 0x000fe20000410000 */
[----:B------:R-:W-:Y:S01]  /*5370*/  FSEL R114, R114, 1, !P2 ;  /* 0x3f80000072727808 */ /* 0x000fe20005000000 */
[----:B------:R-:W-:Y:S01]  /*5380*/  FMUL.FTZ R119, R91, R116 ;  /* 0x000000745b777220 */ /* 0x000fe20000410000 */
[----:B0-----:R-:W0:Y:S01]  /*5390*/  LDS.U16 R123, [R4+0xc] ;  /* 0x00000c00047b7984 */ /* 0x001e220000000400 */
[----:B------:R-:W-:Y:S02]  /*53a0*/  ISETP.GE.U32.AND P2, PT, R122, R57, PT ;  /* 0x000000397a00720c */ /* 0x000fe40003f46070 */
[----:B------:R-:W3:Y:S01]  /*53b0*/  MUFU.EX2 R13, R13 ;  /* 0x0000000d000d7308 */ /* 0x000ee20000000800 */
[----:B------:R-:W-:Y:S02]  /*53c0*/  IADD3 R122, R140, 0x7, RZ ;  /* 0x000000078c7a7810 */ /* 0x000fe40007ffe0ff */
[----:B------:R-:W-:Y:S01]  /*53d0*/  FSEL R116, R118, RZ, !P3 ;  /* 0x000000ff76747208 */ /* 0x000fe20005800000 */
[----:B-1----:R-:W-:Y:S01]  /*53e0*/  HADD2.F32 R120, -RZ, R120.H0_H0 ;  /* 0x20000078ff787230 */ /* 0x002fe20000004100 */
[----:B------:R-:W-:-:S02]  /*53f0*/  FSEL R115, R115, RZ, !P3 ;  /* 0x000000ff73737208 */ /* 0x000fc40005800000 */
[----:B------:R-:W-:Y:S02]  /*5400*/  FSEL R118, R119, RZ, !P3 ;  /* 0x000000ff77767208 */ /* 0x000fe40005800000 */
[----:B------:R-:W-:Y:S01]  /*5410*/  FSEL R117, R117, 1, !P3 ;  /* 0x3f80000075757808 */ /* 0x000fe20005800000 */
[----:B--2---:R-:W-:Y:S01]  /*5420*/  FMUL.FTZ R11, R12, R11 ;  /* 0x0000000b0c0b7220 */ /* 0x004fe20000410000 */
[----:B------:R-:W-:Y:S01]  /*5430*/  ISETP.GE.U32.AND P3, PT, R122, R57, PT ;  /* 0x000000397a00720c */ /* 0x000fe20003f66070 */
[----:B------:R-:W-:Y:S02]  /*5440*/  HADD2.F32 R122, -RZ, R121.H0_H0 ;  /* 0x20000079ff7a7230 */ /* 0x000fe40000004100 */
[----:B------:R-:W-:Y:S01]  /*5450*/  FMUL.FTZ R12, R12, R7 ;  /* 0x000000070c0c7220 */ /* 0x000fe20000410000 */
[C---:B------:R-:W-:Y:S02]  /*5460*/  FMUL.FTZ R119, R93.reuse, R120 ;  /* 0x000000785d777220 */ /* 0x040fe40000410000 */
[----:B------:R-:W-:-:S02]  /*5470*/  FMUL.FTZ R120, R93, R122 ;  /* 0x0000007a5d787220 */ /* 0x000fc40000410000 */
[----:B------:R-:W-:Y:S02]  /*5480*/  FSEL R122, R12, RZ, !P4 ;  /* 0x000000ff0c7a7208 */ /* 0x000fe40006000000 */
[----:B------:R-:W1:Y:S01]  /*5490*/  LDS.U16 R12, [R4+0x14] ;  /* 0x00001400040c7984 */ /* 0x000e620000000400 */
[----:B------:R-:W-:Y:S01]  /*54a0*/  MUFU.SIN R145, R126 ;  /* 0x0000007e00917308 */ /* 0x000fe20000000400 */
[C---:B---3--:R-:W-:Y:S01]  /*54b0*/  FMUL.FTZ R14, R13.reuse, R14 ;  /* 0x0000000e0d0e7220 */ /* 0x048fe20000410000 */
[----:B------:R-:W-:Y:S01]  /*54c0*/  FMUL.FTZ R6, R13, R6 ;  /* 0x000000060d067220 */ /* 0x000fe20000410000 */
[----:B------:R-:W-:Y:S01]  /*54d0*/  FMUL.FTZ R25, R9, R42 ;  /* 0x0000002a09197220 */ /* 0x000fe20000410000 */
[----:B------:R-:W-:-:S04]  /*54e0*/  HADD2.F32 R13, -RZ, R124.H0_H0 ;  /* 0x2000007cff0d7230 */ /* 0x000fc80000004100 */
[----:B------:R2:W-:Y:S01]  /*54f0*/  MUFU.COS R151, R126 ;  /* 0x0000007e00977308 */ /* 0x0005e20000000000 */
[----:B------:R-:W-:Y:S02]  /*5500*/  FSEL R119, R119, RZ, !P4 ;  /* 0x000000ff77777208 */ /* 0x000fe40006000000 */
[----:B------:R-:W-:Y:S02]  /*5510*/  FSEL R120, R120, RZ, !P4 ;  /* 0x000000ff78787208 */ /* 0x000fe40006000000 */
[----:B------:R-:W-:Y:S02]  /*5520*/  FSEL R121, R11, 1, !P4 ;  /* 0x3f8000000b797808 */ /* 0x000fe40006000000 */
[----:B--2---:R-:W-:Y:S01]  /*5530*/  IADD3 R126, R140, 0x8, RZ ;  /* 0x000000088c7e7810 */ /* 0x004fe20007ffe0ff */
[----:B------:R-:W-:Y:S01]  /*5540*/  FMUL.FTZ R124, R94, R13 ;  /* 0x0000000d5e7c7220 */ /* 0x000fe20000410000 */
[----:B------:R-:W2:Y:S01]  /*5550*/  MUFU.EX2 R25, R25 ;  /* 0x0000001900197308 */ /* 0x000ea20000000800 */
[----:B------:R-:W3:Y:S01]  /*5560*/  LDS.U16 R13, [R4+0x1a] ;  /* 0x00001a00040d7984 */ /* 0x000ee20000000400 */
[----:B------:R-:W-:-:S02]  /*5570*/  ISETP.GE.U32.AND P4, PT, R126, R57, PT ;  /* 0x000000397e00720c */ /* 0x000fc40003f86070 */
[----:B------:R-:W-:Y:S02]  /*5580*/  FSEL R126, R6, RZ, !P5 ;  /* 0x000000ff067e7208 */ /* 0x000fe40006800000 */
[----:B------:R-:W4:Y:S01]  /*5590*/  LDS.U16 R6, [R4+0x18] ;  /* 0x0000180004067984 */ /* 0x000f220000000400 */
[----:B------:R-:W-:Y:S01]  /*55a0*/  FMUL.FTZ R125, R5, R28 ;  /* 0x0000001c057d7220 */ /* 0x000fe20000410000 */
[----:B------:R-:W-:Y:S01]  /*55b0*/  FMUL.FTZ R132, R9, R40 ;  /* 0x0000002809847220 */ /* 0x000fe20000410000 */
[----:B0-----:R-:W-:Y:S02]  /*55c0*/  HADD2.F32 R123, -RZ, R123.H0_H0 ;  /* 0x2000007bff7b7230 */ /* 0x001fe40000004100 */
[----:B------:R-:W-:Y:S01]  /*55d0*/  FMUL.RZ R125, R125, 0.15915493667125701904 ;  /* 0x3e22f9837d7d7820 */ /* 0x000fe2000040c000 */
[----:B------:R-:W-:Y:S02]  /*55e0*/  IADD3 R130, R140, 0x9, RZ ;  /* 0x000000098c827810 */ /* 0x000fe40007ffe0ff */
[----:B------:R-:W0:Y:S01]  /*55f0*/  MUFU.EX2 R132, R132 ;  /* 0x0000008400847308 */ /* 0x000e220000000800 */
[----:B------:R-:W-:Y:S01]  /*5600*/  FMUL.FTZ R123, R94, R123 ;  /* 0x0000007b5e7b7220 */ /* 0x000fe20000410000 */
[----:B--2---:R-:W-:-:S06]  /*5610*/  FMUL.FTZ R8, R25, R8 ;  /* 0x0000000819087220 */ /* 0x004fcc0000410000 */
[----:B------:R-:W-:Y:S01]  /*5620*/  MUFU.SIN R7, R125 ;  /* 0x0000007d00077308 */ /* 0x000fe20000000400 */
[----:B------:R-:W-:Y:S01]  /*5630*/  FSEL R123, R123, RZ, !P5 ;  /* 0x000000ff7b7b7208 */ /* 0x000fe20006800000 */
[----:B------:R-:W-:Y:S01]  /*5640*/  FMUL.FTZ R24, R25, R24 ;  /* 0x0000001819187220 */ /* 0x000fe20000410000 */
[----:B------:R-:W-:-:S05]  /*5650*/  FSEL R124, R124, RZ, !P5 ;  /* 0x000000ff7c7c7208 */ /* 0x000fca0006800000 */
[----:B------:R2:W-:Y:S01]  /*5660*/  MUFU.COS R11, R125 ;  /* 0x0000007d000b7308 */ /* 0x0005e20000000000 */
[----:B------:R-:W-:Y:S02]  /*5670*/  HADD2.F32 R128, -RZ, R128.H0_H0 ;  /* 0x20000080ff807230 */ /* 0x000fe40000004100 */
[----:B------:R-:W-:Y:S01]  /*5680*/  FMUL.FTZ R134, R5, R0 ;  /* 0x0000000005867220 */ /* 0x000fe20000410000 */
[----:B--2---:R-:W-:Y:S01]  /*5690*/  FSEL R125, R14, 1, !P5 ;  /* 0x3f8000000e7d7808 */ /* 0x004fe20006800000 */
[----:B------:R-:W-:Y:S01]  /*56a0*/  HADD2.F32 R14, -RZ, R127.H0_H0 ;  /* 0x2000007fff0e7230 */ /* 0x000fe20000004100 */
[----:B------:R-:W-:Y:S02]  /*56b0*/  ISETP.GE.U32.AND P5, PT, R130, R57, PT ;  /* 0x000000398200720c */ /* 0x000fe40003fa6070 */
[----:B------:R-:W-:Y:S02]  /*56c0*/  FSEL R130, R8, RZ, !P6 ;  /* 0x000000ff08827208 */ /* 0x000fe40007000000 */
[----:B------:R-:W-:Y:S01]  /*56d0*/  FMUL.FTZ R25, R95, R14 ;  /* 0x0000000e5f197220 */ /* 0x000fe20000410000 */
[----:B------:R-:W-:Y:S01]  /*56e0*/  LDS.U16 R8, [R4+0x1c] ;  /* 0x00001c0004087984 */ /* 0x000fe20000000400 */
[----:B------:R-:W-:-:S03]  /*56f0*/  FMUL.FTZ R129, R9, R28 ;  /* 0x0000001c09817220 */ /* 0x000fc60000410000 */
[----:B------:R-:W2:Y:S01]  /*5700*/  LDS.U16 R14, [R4+0x1e] ;  /* 0x00001e00040e7984 */ /* 0x000ea20000000400 */
[----:B------:R-:W-:Y:S01]  /*5710*/  FMUL.FTZ R127, R95, R128 ;  /* 0x000000805f7f7220 */ /* 0x000fe20000410000 */
[----:B------:R-:W-:Y:S01]  /*5720*/  FMUL.RZ R158, R134, 0.15915493667125701904 ;  /* 0x3e22f983869e7820 */ /* 0x000fe2000040c000 */
[----:B------:R-:W-:Y:S01]  /*5730*/  FSEL R128, R25, RZ, !P6 ;  /* 0x000000ff19807208 */ /* 0x000fe20007000000 */
[----:B-1----:R-:W-:Y:S01]  /*5740*/  HADD2.F32 R25, -RZ, R12.H0_H0 ;  /* 0x2000000cff197230 */ /* 0x002fe20000004100 */
[----:B------:R-:W-:Y:S01]  /*5750*/  IADD3 R134, R140, 0xa, RZ ;  /* 0x0000000a8c867810 */ /* 0x000fe20007ffe0ff */
[----:B------:R-:W-:Y:S01]  /*5760*/  HADD2.F32 R133, -RZ, R133.H0_H0 ;  /* 0x20000085ff857230 */ /* 0x000fe20000004100 */
[----:B------:R1:W-:Y:S01]  /*5770*/  MUFU.EX2 R154, R129 ;  /* 0x00000081009a7308 */ /* 0x0003e20000000800 */
[----:B------:R-:W-:Y:S01]  /*5780*/  FSEL R127, R127, RZ, !P6 ;  /* 0x000000ff7f7f7208 */ /* 0x000fe20007000000 */
[C---:B0-----:R-:W-:Y:S01]  /*5790*/  FMUL.FTZ R131, R132.reuse, R131 ;  /* 0x0000008384837220 */ /* 0x041fe20000410000 */
[----:B------:R-:W-:Y:S01]  /*57a0*/  FMUL.FTZ R132, R132, R15 ;  /* 0x0000000f84847220 */ /* 0x000fe20000410000 */
[----:B------:R-:W-:Y:S01]  /*57b0*/  FMUL.FTZ R25, R96, R25 ;  /* 0x0000001960197220 */ /* 0x000fe20000410000 */
[----:B------:R-:W0:Y:S01]  /*57c0*/  LDS.U16 R15, [R4+0x22] ;  /* 0x00002200040f7984 */ /* 0x000e220000000400 */
[----:B-1----:R-:W-:Y:S01]  /*57d0*/  FSEL R129, R24, 1, !P6 ;  /* 0x3f80000018817808 */ /* 0x002fe20007000000 */
[----:B------:R-:W-:Y:S01]  /*57e0*/  FMUL.FTZ R138, R136, R135 ;  /* 0x00000087888a7220 */ /* 0x000fe20000410000 */
[----:B------:R-:W-:Y:S01]  /*57f0*/  ISETP.GE.U32.AND P6, PT, R134, R57, PT ;  /* 0x000000398600720c */ /* 0x000fe20003fc6070 */
[----:B------:R-:W-:Y:S01]  /*5800*/  FMUL.FTZ R134, R96, R133 ;  /* 0x0000008560867220 */ /* 0x000fe20000410000 */
[----:B------:R-:W-:Y:S01]  /*5810*/  IADD3 R24, R140, 0xb, RZ ;  /* 0x0000000b8c187810 */ /* 0x000fe20007ffe0ff */
[----:B------:R-:W-:Y:S01]  /*5820*/  FMUL.FTZ R27, R136, R27 ;  /* 0x0000001b881b7220 */ /* 0x000fe20000410000 */
[----:B------:R-:W-:Y:S01]  /*5830*/  FSEL R132, R132, RZ, !P0 ;  /* 0x000000ff84847208 */ /* 0x000fe20004000000 */
[----:B------:R-:W-:Y:S01]  /*5840*/  FMUL.FTZ R143, R9, R36 ;  /* 0x00000024098f7220 */ /* 0x000fe20000410000 */
[----:B------:R-:W-:Y:S01]  /*5850*/  FSEL R133, R25, RZ, !P0 ;  /* 0x000000ff19857208 */ /* 0x000fe20004000000 */
[----:B------:R-:W-:Y:S01]  /*5860*/  LDS.U16 R12, [R4+0x20] ;  /* 0x00002000040c7984 */ /* 0x000fe20000000400 */
[----:B------:R-:W-:-:S02]  /*5870*/  FSEL R134, R134, RZ, !P0 ;  /* 0x000000ff86867208 */ /* 0x000fc40004000000 */
[----:B------:R-:W-:Y:S01]  /*5880*/  FSEL R131, R131, 1, !P0 ;  /* 0x3f80000083837808 */ /* 0x000fe20004000000 */
[----:B---3--:R-:W-:Y:S01]  /*5890*/  HADD2.F32 R136, -RZ, R13.H0_H0 ;  /* 0x2000000dff887230 */ /* 0x008fe20000004100 */
[----:B------:R-:W-:Y:S01]  /*58a0*/  ISETP.GE.U32.AND P0, PT, R24, R57, PT ;  /* 0x000000391800720c */ /* 0x000fe20003f06070 */
[----:B----4-:R-:W-:Y:S01]  /*58b0*/  HADD2.F32 R24, -RZ, R6.H0_H0 ;  /* 0x20000006ff187230 */ /* 0x010fe20000004100 */
[----:B------:R-:W-:Y:S04]  /*58c0*/  LDS.U16 R13, [R4+0x26] ;  /* 0x00002600040d7984 */ /* 0x000fe80000000400 */
[----:B------:R-:W1:Y:S01]  /*58d0*/  LDS.U16 R6, [R4+0x24] ;  /* 0x0000240004067984 */ /* 0x000e620000000400 */
[----:B------:R-:W3:Y:S01]  /*58e0*/  MUFU.EX2 R143, R143 ;  /* 0x0000008f008f7308 */ /* 0x000ee20000000800 */
[----:B------:R-:W-:Y:S01]  /*58f0*/  FMUL.FTZ R135, R5, R72 ;  /* 0x0000004805877220 */ /* 0x000fe20000410000 */
[C---:B------:R-:W-:Y:S01]  /*5900*/  FMUL.FTZ R25, R9.reuse, R0 ;  /* 0x0000000009197220 */ /* 0x040fe20000410000 */
[----:B------:R-:W-:-:S02]  /*5910*/  FMUL.FTZ R144, R9, R32 ;  /* 0x0000002009907220 */ /* 0x000fc40000410000 */
[----:B------:R-:W-:Y:S01]  /*5920*/  FMUL.RZ R159, R135, 0.15915493667125701904 ;  /* 0x3e22f983879f7820 */ /* 0x000fe2000040c000 */
[----:B------:R-:W-:Y:S01]  /*5930*/  FSEL R135, R27, RZ, !P2 ;  /* 0x000000ff1b877208 */ /* 0x000fe20005000000 */
[----:B--2---:R-:W-:Y:S01]  /*5940*/  HADD2.F32 R27, -RZ, R14.H0_H0 ;  /* 0x2000000eff1b7230 */ /* 0x004fe20000004100 */
[----:B------:R2:W-:Y:S01]  /*5950*/  MUFU.EX2 R153, R25 ;  /* 0x0000001900997308 */ /* 0x0005e20000000800 */
[----:B------:R-:W-:-:S03]  /*5960*/  FMUL.FTZ R150, R9, R34 ;  /* 0x0000002209967220 */ /* 0x000fc60000410000 */
[----:B------:R-:W-:Y:S01]  /*5970*/  FMUL.FTZ R27, R98, R27 ;  /* 0x0000001b621b7220 */ /* 0x000fe20000410000 */
[----:B--2---:R-:W-:-:S03]  /*5980*/  HADD2.F32 R25, -RZ, R8.H0_H0 ;  /* 0x20000008ff197230 */ /* 0x004fc60000004100 */
[----:B------:R-:W2:Y:S01]  /*5990*/  MUFU.EX2 R144, R144 ;  /* 0x0000009000907308 */ /* 0x000ea20000000800 */
[C---:B---3--:R-:W-:Y:S01]  /*59a0*/  FMUL.FTZ R147, R143.reuse, R146 ;  /* 0x000000928f937220 */ /* 0x048fe20000410000 */
[----:B------:R-:W-:Y:S01]  /*59b0*/  FMUL.FTZ R142, R143, R142 ;  /* 0x0000008e8f8e7220 */ /* 0x000fe20000410000 */
[----:B------:R-:W-:Y:S01]  /*59c0*/  FMUL.FTZ R25, R98, R25 ;  /* 0x0000001962197220 */ /* 0x000fe20000410000 */
[----:B------:R-:W-:-:S03]  /*59d0*/  IADD3 R8, R140, 0xd, RZ ;  /* 0x0000000d8c087810 */ /* 0x000fc60007ffe0ff */
[----:B------:R-:W-:Y:S01]  /*59e0*/  FSEL R142, R142, RZ, !P3 ;  /* 0x000000ff8e8e7208 */ /* 0x000fe20005800000 */
[----:B------:R-:W3:Y:S01]  /*59f0*/  MUFU.EX2 R150, R150 ;  /* 0x0000009600967308 */ /* 0x000ee20000000800 */
[----:B------:R-:W-:Y:S02]  /*5a00*/  FSEL R143, R25, RZ, !P3 ;  /* 0x000000ff198f7208 */ /* 0x000fe40005800000 */
[----:B------:R-:W-:Y:S02]  /*5a10*/  FSEL R146, R27, RZ, !P3 ;  /* 0x000000ff1b927208 */ /* 0x000fe40005800000 */
[----:B------:R-:W-:Y:S02]  /*5a20*/  FSEL R147, R147, 1, !P3 ;  /* 0x3f80000093937808 */ /* 0x000fe40005800000 */
[----:B------:R-:W-:Y:S01]  /*5a30*/  ISETP.GE.U32.AND P3, PT, R8, R57, PT ;  /* 0x000000390800720c */ /* 0x000fe20003f66070 */
[----:B0-----:R-:W-:Y:S02]  /*5a40*/  HADD2.F32 R8, -RZ, R15.H0_H0 ;  /* 0x2000000fff087230 */ /* 0x001fe40000004100 */
[----:B------:R-:W-:Y:S01]  /*5a50*/  FMUL.FTZ R15, R5, R74 ;  /* 0x0000004a050f7220 */ /* 0x000fe20000410000 */
[----:B------:R-:W-:Y:S01]  /*5a60*/  FMUL.FTZ R24, R97, R24 ;  /* 0x0000001861187220 */ /* 0x000fe20000410000 */
[C---:B------:R-:W-:Y:S01]  /*5a70*/  FMUL.FTZ R14, R9.reuse, R72 ;  /* 0x00000048090e7220 */ /* 0x040fe20000410000 */
[----:B------:R-:W-:Y:S01]  /*5a80*/  FMUL.FTZ R26, R9, R30 ;  /* 0x0000001e091a7220 */ /* 0x000fe20000410000 */
[----:B------:R-:W-:Y:S01]  /*5a90*/  FMUL.RZ R161, R15, 0.15915493667125701904 ;  /* 0x3e22f9830fa17820 */ /* 0x000fe2000040c000 */
[----:B------:R-:W-:Y:S01]  /*5aa0*/  FMUL.FTZ R137, R97, R136 ;  /* 0x0000008861897220 */ /* 0x000fe20000410000 */
[----:B-1----:R-:W-:Y:S01]  /*5ab0*/  HADD2.F32 R15, -RZ, R6.H0_H0 ;  /* 0x20000006ff0f7230 */ /* 0x002fe20000004100 */
[----:B------:R-:W-:Y:S01]  /*5ac0*/  FSEL R136, R24, RZ, !P2 ;  /* 0x000000ff18887208 */ /* 0x000fe20005000000 */
[----:B------:R-:W-:Y:S01]  /*5ad0*/  HADD2.F32 R13, -RZ, R13.H0_H0 ;  /* 0x2000000dff0d7230 */ /* 0x000fe20000004100 */
[----:B------:R-:W-:Y:S01]  /*5ae0*/  MUFU.SIN R155, R159 ;  /* 0x0000009f009b7308 */ /* 0x000fe20000000400 */
[----:B--2---:R-:W-:Y:S01]  /*5af0*/  FMUL.FTZ R139, R144, R139 ;  /* 0x0000008b908b7220 */ /* 0x004fe20000410000 */
[----:B------:R-:W-:Y:S01]  /*5b00*/  IADD3 R152, R140, 0xc, RZ ;  /* 0x0000000c8c987810 */ /* 0x000fe20007ffe0ff */
[C---:B------:R-:W-:Y:S01]  /*5b10*/  FMUL.FTZ R15, R100.reuse, R15 ;  /* 0x0000000f640f7220 */ /* 0x040fe20000410000 */
[----:B------:R-:W-:Y:S01]  /*5b20*/  FMUL.FTZ R13, R100, R13 ;  /* 0x0000000d640d7220 */ /* 0x000fe20000410000 */
[----:B------:R-:W-:-:S03]  /*5b30*/  FMUL.FTZ R144, R144, R141 ;  /* 0x0000008d90907220 */ /* 0x000fc60000410000 */
[----:B------:R0:W-:Y:S01]  /*5b40*/  MUFU.COS R157, R159 ;  /* 0x0000009f009d7308 */ /* 0x0001e20000000000 */
[----:B------:R-:W-:Y:S01]  /*5b50*/  FMUL.FTZ R25, R9, R74 ;  /* 0x0000004a09197220 */ /* 0x000fe20000410000 */
[----:B------:R-:W-:Y:S01]  /*5b60*/  FMUL.FTZ R8, R99, R8 ;  /* 0x0000000863087220 */ /* 0x000fe20000410000 */
[----:B------:R-:W-:-:S05]  /*5b70*/  IADD3 R6, R140, 0xf, RZ ;  /* 0x0000000f8c067810 */ /* 0x000fca0007ffe0ff */
[----:B------:R-:W1:Y:S01]  /*5b80*/  MUFU.EX2 R24, R14 ;  /* 0x0000000e00187308 */ /* 0x000e620000000800 */
[----:B------:R-:W-:Y:S01]  /*5b90*/  FSEL R137, R137, RZ, !P2 ;  /* 0x000000ff89897208 */ /* 0x000fe20005000000 */
[----:B0-----:R-:W-:Y:S01]  /*5ba0*/  FMUL.FTZ R159, R112, R115 ;  /* 0x00000073709f7220 */ /* 0x001fe20000410000 */
[----:B------:R-:W-:-:S05]  /*5bb0*/  FSEL R138, R138, 1, !P2 ;  /* 0x3f8000008a8a7808 */ /* 0x000fca0005000000 */
[----:B------:R-:W0:Y:S01]  /*5bc0*/  MUFU.EX2 R26, R26 ;  /* 0x0000001a001a7308 */ /* 0x000e220000000800 */
[----:B------:R-:W-:Y:S01]  /*5bd0*/  ISETP.GE.U32.AND P2, PT, R152, R57, PT ;  /* 0x000000399800720c */ /* 0x000fe20003f46070 */
[----:B---3--:R-:W-:Y:S01]  /*5be0*/  FMUL.FTZ R152, R150, R149 ;  /* 0x0000009596987220 */ /* 0x008fe20000410000 */
[----:B------:R-:W-:Y:S01]  /*5bf0*/  IADD3 R160, R140, 0xe, RZ ;  /* 0x0000000e8ca07810 */ /* 0x000fe20007ffe0ff */
[----:B------:R-:W-:Y:S01]  /*5c00*/  FMUL.FTZ R148, R150, R148 ;  /* 0x0000009496947220 */ /* 0x000fe20000410000 */
[----:B------:R-:W-:Y:S01]  /*5c10*/  FSEL R141, R139, RZ, !P5 ;  /* 0x000000ff8b8d7208 */ /* 0x000fe20006800000 */
[----:B------:R-:W-:Y:S01]  /*5c20*/  FMUL.FTZ R27, R110, R115 ;  /* 0x000000736e1b7220 */ /* 0x000fe20000410000 */
[----:B------:R-:W-:Y:S01]  /*5c30*/  FSEL R139, R15, RZ, !P5 ;  /* 0x000000ff0f8b7208 */ /* 0x000fe20006800000 */
[----:B------:R-:W-:Y:S01]  /*5c40*/  MUFU.SIN R156, R158 ;  /* 0x0000009e009c7308 */ /* 0x000fe20000000400 */
[----:B------:R-:W-:Y:S02]  /*5c50*/  FSEL R140, R13, RZ, !P5 ;  /* 0x000000ff0d8c7208 */ /* 0x000fe40006800000 */
[----:B------:R-:W-:Y:S01]  /*5c60*/  FSEL R144, R144, 1, !P5 ;  /* 0x3f80000090907808 */ /* 0x000fe20006800000 */
[----:B------:R-:W-:Y:S01]  /*5c70*/  FFMA.FTZ R159, R110, R117, R159 ;  /* 0x000000756e9f7223 */ /* 0x000fe2000001009f */
[----:B------:R-:W-:-:S02]  /*5c80*/  FSEL R150, R8, RZ, !P4 ;  /* 0x000000ff08967208 */ /* 0x000fc40006000000 */
[----:B------:R-:W-:Y:S01]  /*5c90*/  ISETP.GE.U32.AND P5, PT, R6, R57, PT ;  /* 0x000000390600720c */ /* 0x000fe20003fa6070 */
[----:B------:R-:W2:Y:S01]  /*5ca0*/  MUFU.COS R158, R158 ;  /* 0x0000009e009e7308 */ /* 0x000ea20000000000 */
[----:B------:R-:W-:Y:S01]  /*5cb0*/  FFMA.FTZ R27, R112, R117, -R27 ;  /* 0x00000075701b7223 */ /* 0x000fe2000001081b */
[----:B------:R-:W-:Y:S02]  /*5cc0*/  HADD2.F32 R12, -RZ, R12.H0_H0 ;  /* 0x2000000cff0c7230 */ /* 0x000fe40000004100 */
[----:B------:R-:W-:-:S04]  /*5cd0*/  FADD.FTZ R159, R118, R159 ;  /* 0x0000009f769f7221 */ /* 0x000fc80000010000 */
[----:B------:R-:W-:Y:S01]  /*5ce0*/  MUFU.EX2 R25, R25 ;  /* 0x0000001900197308 */ /* 0x000fe20000000800 */
[C---:B------:R-:W-:Y:S01]  /*5cf0*/  FMUL.FTZ R13, R154.reuse, R11 ;  /* 0x0000000b9a0d7220 */ /* 0x040fe20000410000 */
[----:B------:R-:W-:-:S06]  /*5d00*/  FMUL.FTZ R15, R154, R7 ;  /* 0x000000079a0f7220 */ /* 0x000fcc0000410000 */
[----:B------:R-:W3:Y:S01]  /*5d10*/  MUFU.SIN R8, R161 ;  /* 0x000000a100087308 */ /* 0x000ee20000000400 */
[----:B------:R-:W-:-:S07]  /*5d20*/  FADD.FTZ R27, R116, R27 ;  /* 0x0000001b741b7221 */ /* 0x000fce0000010000 */
[----:B------:R-:W4:Y:S01]  /*5d30*/  MUFU.COS R6, R161 ;  /* 0x000000a100067308 */ /* 0x000f220000000000 */
[C---:B-1----:R-:W-:Y:S01]  /*5d40*/  FMUL.FTZ R7, R24.reuse, R157 ;  /* 0x0000009d18077220 */ /* 0x042fe20000410000 */
[----:B------:R-:W-:Y:S01]  /*5d50*/  FMUL.FTZ R11, R24, R155 ;  /* 0x0000009b180b7220 */ /* 0x000fe20000410000 */
[----:B------:R-:W-:Y:S01]  /*5d60*/  FMUL.FTZ R24, R122, R159 ;  /* 0x0000009f7a187220 */ /* 0x000fe20000410000 */
[----:B------:R-:W-:Y:S01]  /*5d70*/  FMUL.FTZ R12, R99, R12 ;  /* 0x0000000c630c7220 */ /* 0x000fe20000410000 */
[C---:B0-----:R-:W-:Y:S01]  /*5d80*/  FMUL.FTZ R151, R26.reuse, R151 ;  /* 0x000000971a977220 */ /* 0x041fe20000410000 */
[----:B------:R-:W-:Y:S01]  /*5d90*/  FMUL.FTZ R145, R26, R145 ;  /* 0x000000911a917220 */ /* 0x000fe20000410000 */
[-C--:B------:R-:W-:Y:S01]  /*5da0*/  FMUL.FTZ R26, R122, R27.reuse ;  /* 0x0000001b7a1a7220 */ /* 0x080fe20000410000 */
[----:B------:R-:W-:Y:S01]  /*5db0*/  FFMA.FTZ R24, R121, R27, -R24 ;  /* 0x0000001b79187223 */ /* 0x000fe20000010818 */
[----:B------:R-:W-:Y:S01]  /*5dc0*/  FSEL R149, R12, RZ, !P4 ;  /* 0x000000ff0c957208 */ /* 0x000fe20006000000 */
[C---:B--2---:R-:W-:Y:S01]  /*5dd0*/  FMUL.FTZ R12, R153.reuse, R158 ;  /* 0x0000009e990c7220 */ /* 0x044fe20000410000 */
[----:B------:R-:W-:Y:S01]  /*5de0*/  FMUL.FTZ R14, R153, R156 ;  /* 0x0000009c990e7220 */ /* 0x000fe20000410000 */
[----:B------:R-:W-:Y:S01]  /*5df0*/  FFMA.FTZ R159, R121, R159, R26 ;  /* 0x0000009f799f7223 */ /* 0x000fe2000001001a */
[----:B------:R-:W-:Y:S01]  /*5e00*/  FADD.FTZ R153, R119, R24 ;  /* 0x0000001877997221 */ /* 0x000fe20000010000 */
[C---:B---3--:R-:W-:Y:S01]  /*5e10*/  FMUL.FTZ R8, R25.reuse, R8 ;  /* 0x0000000819087220 */ /* 0x048fe20000410000 */
[-C--:B------:R-:W-:Y:S01]  /*5e20*/  FMUL.FTZ R27, R114, R115.reuse ;  /* 0x00000073721b7220 */ /* 0x080fe20000410000 */
[----:B----4-:R-:W-:Y:S01]  /*5e30*/  FMUL.FTZ R6, R25, R6 ;  /* 0x0000000619067220 */ /* 0x010fe20000410000 */
[----:B------:R-:W-:Y:S01]  /*5e40*/  FMUL.FTZ R25, R108, R115 ;  /* 0x000000736c197220 */ /* 0x000fe20000410000 */
[----:B------:R-:W-:Y:S01]  /*5e50*/  FADD.FTZ R159, R120, R159 ;  /* 0x0000009f789f7221 */ /* 0x000fe20000010000 */
[----:B------:R-:W-:Y:S01]  /*5e60*/  FMUL.FTZ R156, R126, R153 ;  /* 0x000000997e9c7220 */ /* 0x000fe20000410000 */
[-C--:B------:R-:W-:Y:S01]  /*5e70*/  FFMA.FTZ R27, R108, R117.reuse, R27 ;  /* 0x000000756c1b7223 */ /* 0x080fe2000001001b */
[----:B------:R-:W-:Y:S01]  /*5e80*/  FFMA.FTZ R25, R114, R117, -R25 ;  /* 0x0000007572197223 */ /* 0x000fe20000010819 */
[-C--:B------:R-:W-:Y:S01]  /*5e90*/  FMUL.FTZ R154, R126, R159.reuse ;  /* 0x0000009f7e9a7220 */ /* 0x080fe20000410000 */
[C---:B------:R-:W-:Y:S01]  /*5ea0*/  FFMA.FTZ R159, R125.reuse, R159, R156 ;  /* 0x0000009f7d9f7223 */ /* 0x040fe2000001009c */
[C---:B------:R-:W-:Y:S01]  /*5eb0*/  FMUL.FTZ R24, R122.reuse, R27 ;  /* 0x0000001b7a187220 */ /* 0x040fe20000410000 */
[----:B------:R-:W-:Y:S01]  /*5ec0*/  FMUL.FTZ R26, R122, R25 ;  /* 0x000000197a1a7220 */ /* 0x000fe20000410000 */
[----:B------:R-:W-:Y:S01]  /*5ed0*/  FFMA.FTZ R154, R125, R153, -R154 ;  /* 0x000000997d9a7223 */ /* 0x000fe2000001089a */
[----:B------:R-:W-:Y:S01]  /*5ee0*/  FADD.FTZ R159, R124, R159 ;  /* 0x0000009f7c9f7221 */ /* 0x000fe20000010000 */
[C---:B------:R-:W-:Y:S01]  /*5ef0*/  FFMA.FTZ R24, R121.reuse, R25, -R24 ;  /* 0x0000001979187223 */ /* 0x040fe20000010818 */
[----:B------:R-:W-:Y:S01]  /*5f00*/  FFMA.FTZ R26, R121, R27, R26 ;  /* 0x0000001b791a7223 */ /* 0x000fe2000001001a */
[----:B------:R-:W-:Y:S01]  /*5f10*/  FADD.FTZ R27, R123, R154 ;  /* 0x0000009a7b1b7221 */ /* 0x000fe20000010000 */
[----:B------:R-:W-:Y:S01]  /*5f20*/  FMUL.FTZ R156, R130, R159 ;  /* 0x0000009f829c7220 */ /* 0x000fe20000410000 */
[----:B------:R-:W-:-:S02]  /*5f30*/  FMUL.FTZ R25, R126, R24 ;  /* 0x000000187e197220 */ /* 0x000fc40000410000 */
[-C--:B------:R-:W-:Y:S01]  /*5f40*/  FMUL.FTZ R158, R130, R27.reuse ;  /* 0x0000001b829e7220 */ /* 0x080fe20000410000 */
[----:B------:R-:W-:Y:S01]  /*5f50*/  FFMA.FTZ R27, R129, R27, -R156 ;  /* 0x0000001b811b7223 */ /* 0x000fe2000001089c */
[-C--:B------:R-:W-:Y:S01]  /*5f60*/  FMUL.FTZ R154, R126, R26.reuse ;  /* 0x0000001a7e9a7220 */ /* 0x080fe20000410000 */
[----:B------:R-:W-:Y:S01]  /*5f70*/  FFMA.FTZ R25, R125, R26, R25 ;  /* 0x0000001a7d197223 */ /* 0x000fe20000010019 */
[----:B------:R-:W-:Y:S01]  /*5f80*/  FFMA.FTZ R158, R129, R159, R158 ;  /* 0x0000009f819e7223 */ /* 0x000fe2000001009e */
[----:B------:R-:W-:Y:S01]  /*5f90*/  FADD.FTZ R27, R128, R27 ;  /* 0x0000001b801b7221 */ /* 0x000fe20000010000 */
[----:B------:R-:W-:Y:S01]  /*5fa0*/  FFMA.FTZ R154, R125, R24, -R154 ;  /* 0x000000187d9a7223 */ /* 0x000fe2000001089a */
[----:B------:R-:W-:Y:S01]  /*5fb0*/  FMUL.FTZ R5, R5, R76 ;  /* 0x0000004c05057220 */ /* 0x000fe20000410000 */
[----:B------:R-:W-:Y:S01]  /*5fc0*/  FMUL.FTZ R24, R130, R25 ;  /* 0x0000001982187220 */ /* 0x000fe20000410000 */
[----:B------:R-:W-:Y:S01]  /*5fd0*/  FADD.FTZ R158, R127, R158 ;  /* 0x0000009e7f9e7221 */ /* 0x000fe20000010000 */
[C---:B------:R-:W-:Y:S01]  /*5fe0*/  FMUL.FTZ R156, R132.reuse, R27 ;  /* 0x0000001b849c7220 */ /* 0x040fe20000410000 */
[----:B------:R-:W-:Y:S01]  /*5ff0*/  FMUL.RZ R159, R5, 0.15915493667125701904 ;  /* 0x3e22f983059f7820 */ /* 0x000fe2000040c000 */
[----:B------:R-:W-:Y:S01]  /*6000*/  FFMA.FTZ R24, R129, R154, -R24 ;  /* 0x0000009a81187223 */ /* 0x000fe20000010818 */
[----:B------:R-:W-:Y:S01]  /*6010*/  FMUL.FTZ R26, R132, R158 ;  /* 0x0000009e841a7220 */ /* 0x000fe20000410000 */
[----:B------:R-:W-:Y:S01]  /*6020*/  FMUL.FTZ R154, R130, R154 ;  /* 0x0000009a829a7220 */ /* 0x000fe20000410000 */
[----:B------:R-:W-:-:S02]  /*6030*/  FFMA.FTZ R5, R131, R158, R156 ;  /* 0x0000009e83057223 */ /* 0x000fc4000001009c */
[----:B------:R-:W-:Y:S01]  /*6040*/  FFMA.FTZ R26, R131, R27, -R26 ;  /* 0x0000001b831a7223 */ /* 0x000fe2000001081a */
[----:B------:R-:W-:Y:S01]  /*6050*/  FFMA.FTZ R25, R129, R25, R154 ;  /* 0x0000001981197223 */ /* 0x000fe2000001009a */
[----:B------:R-:W-:Y:S01]  /*6060*/  FADD.FTZ R153, R134, R5 ;  /* 0x0000000586997221 */ /* 0x000fe20000010000 */
[----:B------:R-:W-:Y:S01]  /*6070*/  FMUL.FTZ R9, R9, R76 ;  /* 0x0000004c09097220 */ /* 0x000fe20000410000 */
[----:B------:R-:W-:Y:S01]  /*6080*/  FADD.FTZ R27, R133, R26 ;  /* 0x0000001a851b7221 */ /* 0x000fe20000010000 */
[C---:B------:R-:W-:Y:S01]  /*6090*/  FMUL.FTZ R26, R132.reuse, R25 ;  /* 0x00000019841a7220 */ /* 0x040fe20000410000 */
[C---:B------:R-:W-:Y:S01]  /*60a0*/  FMUL.FTZ R155, R135.reuse, R153 ;  /* 0x00000099879b7220 */ /* 0x040fe20000410000 */
[----:B------:R-:W-:Y:S01]  /*60b0*/  MUFU.COS R154, R159 ;  /* 0x0000009f009a7308 */ /* 0x000fe20000000000 */
[-C--:B------:R-:W-:Y:S01]  /*60c0*/  FMUL.FTZ R158, R135, R27.reuse ;  /* 0x0000001b879e7220 */ /* 0x080fe20000410000 */
[-C--:B------:R-:W-:Y:S01]  /*60d0*/  FMUL.FTZ R156, R132, R24.reuse ;  /* 0x00000018849c7220 */ /* 0x080fe20000410000 */
[C---:B------:R-:W-:Y:S01]  /*60e0*/  FFMA.FTZ R155, R138.reuse, R27, -R155 ;  /* 0x0000001b8a9b7223 */ /* 0x040fe2000001089b */
[----:B------:R-:W-:Y:S01]  /*60f0*/  FFMA.FTZ R5, R131, R24, -R26 ;  /* 0x0000001883057223 */ /* 0x000fe2000001081a */
[----:B------:R-:W-:-:S03]  /*6100*/  FFMA.FTZ R158, R138, R153, R158 ;  /* 0x000000998a9e7223 */ /* 0x000fc6000001009e */
[----:B------:R-:W0:Y:S01]  /*6110*/  MUFU.EX2 R9, R9 ;  /* 0x0000000900097308 */ /* 0x000e220000000800 */
[----:B------:R-:W-:Y:S01]  /*6120*/  FADD.FTZ R155, R136, R155 ;  /* 0x0000009b889b7221 */ /* 0x000fe20000010000 */
[----:B------:R-:W-:Y:S01]  /*6130*/  FFMA.FTZ R156, R131, R25, R156 ;  /* 0x00000019839c7223 */ /* 0x000fe2000001009c */
[----:B------:R-:W-:Y:S01]  /*6140*/  FSEL R148, R148, RZ, !P4 ;  /* 0x000000ff94947208 */ /* 0x000fe20006000000 */
[----:B------:R-:W1:Y:S04]  /*6150*/  LDS.U16 R25, [R4+0x2a] ;  /* 0x00002a0004197984 */ /* 0x000e680000000400 */
[----:B------:R-:W2:Y:S01]  /*6160*/  MUFU.SIN R26, R159 ;  /* 0x0000009f001a7308 */ /* 0x000ea20000000400 */
[----:B------:R-:W-:Y:S01]  /*6170*/  FADD.FTZ R158, R137, R158 ;  /* 0x0000009e899e7221 */ /* 0x000fe20000010000 */
[----:B------:R-:W-:Y:S01]  /*6180*/  FMUL.FTZ R157, R142, R155 ;  /* 0x0000009b8e9d7220 */ /* 0x000fe20000410000 */
[----:B------:R-:W-:Y:S01]  /*6190*/  FSEL R152, R152, 1, !P4 ;  /* 0x3f80000098987808 */ /* 0x000fe20006000000 */
[----:B------:R-:W3:Y:S01]  /*61a0*/  LDS.U16 R24, [R4+0x28] ;  /* 0x0000280004187984 */ /* 0x000ee20000000400 */
[----:B------:R-:W-:Y:S01]  /*61b0*/  FMUL.FTZ R153, R135, R5 ;  /* 0x0000000587997220 */ /* 0x000fe20000410000 */
[----:B------:R-:W-:Y:S01]  /*61c0*/  ISETP.GE.U32.AND P4, PT, R160, R57, PT ;  /* 0x00000039a000720c */ /* 0x000fe20003f86070 */
[----:B------:R-:W-:Y:S01]  /*61d0*/  FFMA.FTZ R157, R147, R158, R157 ;  /* 0x0000009e939d7223 */ /* 0x000fe2000001009d */
[----:B------:R-:W-:Y:S01]  /*61e0*/  FMUL.FTZ R27, R135, R156 ;  /* 0x0000009c871b7220 */ /* 0x000fe20000410000 */
[----:B------:R-:W-:Y:S01]  /*61f0*/  FMUL.FTZ R160, R142, R158 ;  /* 0x0000009e8ea07220 */ /* 0x000fe20000410000 */
[----:B------:R-:W-:Y:S01]  /*6200*/  FFMA.FTZ R153, R138, R156, R153 ;  /* 0x0000009c8a997223 */ /* 0x000fe20000010099 */
[----:B------:R-:W-:Y:S01]  /*6210*/  FADD.FTZ R157, R146, R157 ;  /* 0x0000009d929d7221 */ /* 0x000fe20000010000 */
[----:B------:R-:W-:Y:S01]  /*6220*/  FFMA.FTZ R27, R138, R5, -R27 ;  /* 0x000000058a1b7223 */ /* 0x000fe2000001081b */
[----:B------:R-:W-:Y:S01]  /*6230*/  FFMA.FTZ R160, R147, R155, -R160 ;  /* 0x0000009b93a07223 */ /* 0x000fe200000108a0 */
[C---:B0-----:R-:W-:Y:S01]  /*6240*/  FMUL.FTZ R5, R9.reuse, R154 ;  /* 0x0000009a09057220 */ /* 0x041fe20000410000 */
[----:B------:R-:W-:Y:S01]  /*6250*/  FMUL.FTZ R154, R142, R153 ;  /* 0x000000998e9a7220 */ /* 0x000fe20000410000 */
[----:B--2---:R-:W-:Y:S01]  /*6260*/  FMUL.FTZ R9, R9, R26 ;  /* 0x0000001a09097220 */ /* 0x004fe20000410000 */
[----:B------:R-:W-:Y:S01]  /*6270*/  FMUL.FTZ R26, R148, R157 ;  /* 0x0000009d941a7220 */ /* 0x000fe20000410000 */
[----:B------:R-:W-:Y:S01]  /*6280*/  FADD.FTZ R159, R143, R160 ;  /* 0x000000a08f9f7221 */ /* 0x000fe20000010000 */
[-C--:B------:R-:W-:Y:S01]  /*6290*/  FFMA.FTZ R155, R147, R27.reuse, -R154 ;  /* 0x0000001b939b7223 */ /* 0x080fe2000001089a */
[----:B------:R-:W-:-:S02]  /*62a0*/  FMUL.FTZ R154, R142, R27 ;  /* 0x0000001b8e9a7220 */ /* 0x000fc40000410000 */
[----:B------:R-:W0:Y:S01]  /*62b0*/  LDS.U16 R27, [R4+0x2e] ;  /* 0x00002e00041b7984 */ /* 0x000e220000000400 */
[-C--:B------:R-:W-:Y:S01]  /*62c0*/  FFMA.FTZ R156, R152, R159.reuse, -R26 ;  /* 0x0000009f989c7223 */ /* 0x080fe2000001081a */
[----:B------:R-:W-:Y:S02]  /*62d0*/  FMUL.FTZ R161, R148, R159 ;  /* 0x0000009f94a17220 */ /* 0x000fe40000410000 */
[----:B------:R-:W2:Y:S01]  /*62e0*/  LDS.U16 R26, [R4+0x2c] ;  /* 0x00002c00041a7984 */ /* 0x000ea20000000400 */
[----:B------:R-:W-:Y:S01]  /*62f0*/  FFMA.FTZ R153, R147, R153, R154 ;  /* 0x0000009993997223 */ /* 0x000fe2000001009a */
[----:B------:R-:W-:Y:S01]  /*6300*/  FFMA.FTZ R161, R152, R157, R161 ;  /* 0x0000009d98a17223 */ /* 0x000fe200000100a1 */
[C---:B------:R-:W-:Y:S02]  /*6310*/  FMUL.FTZ R157, R148.reuse, R155 ;  /* 0x0000009b949d7220 */ /* 0x040fe40000410000 */
[-C--:B------:R-:W-:Y:S01]  /*6320*/  FMUL.FTZ R154, R148, R153.reuse ;  /* 0x00000099949a7220 */ /* 0x080fe20000410000 */
[----:B------:R-:W-:Y:S01]  /*6330*/  FADD.FTZ R161, R150, R161 ;  /* 0x000000a196a17221 */ /* 0x000fe20000010000 */
[C---:B------:R-:W-:Y:S01]  /*6340*/  FFMA.FTZ R157, R152.reuse, R153, R157 ;  /* 0x00000099989d7223 */ /* 0x040fe2000001009d */
[----:B------:R-:W-:Y:S01]  /*6350*/  FADD.FTZ R156, R149, R156 ;  /* 0x0000009c959c7221 */ /* 0x000fe20000010000 */
[----:B------:R-:W-:Y:S01]  /*6360*/  FFMA.FTZ R155, R152, R155, -R154 ;  /* 0x0000009b989b7223 */ /* 0x000fe2000001089a */
[C---:B------:R-:W-:Y:S01]  /*6370*/  FMUL.FTZ R159, R141.reuse, R161 ;  /* 0x000000a18d9f7220 */ /* 0x040fe20000410000 */
[C---:B------:R-:W-:Y:S01]  /*6380*/  FMUL.FTZ R154, R141.reuse, R157 ;  /* 0x0000009d8d9a7220 */ /* 0x040fe20000410000 */
[----:B------:R-:W-:-:S02]  /*6390*/  FMUL.FTZ R158, R141, R156 ;  /* 0x0000009c8d9e7220 */ /* 0x000fc40000410000 */
[C---:B------:R-:W-:Y:S01]  /*63a0*/  FFMA.FTZ R156, R144.reuse, R156, -R159 ;  /* 0x0000009c909c7223 */ /* 0x040fe2000001089f */
[C---:B------:R-:W-:Y:S01]  /*63b0*/  FFMA.FTZ R162, R144.reuse, R155, -R154 ;  /* 0x0000009b90a27223 */ /* 0x040fe2000001089a */
[----:B-1----:R-:W-:Y:S02]  /*63c0*/  HADD2.F32 R154, -RZ, R25.H0_H0 ;  /* 0x20000019ff9a7230 */ /* 0x002fe40000004100 */
[----:B------:R-:W-:Y:S01]  /*63d0*/  FFMA.FTZ R159, R144, R161, R158 ;  /* 0x000000a1909f7223 */ /* 0x000fe2000001009e */
[----:B------:R-:W-:Y:S01]  /*63e0*/  FSEL R145, R145, RZ, !P6 ;  /* 0x000000ff91917208 */ /* 0x000fe20007000000 */
[----:B------:R-:W1:Y:S01]  /*63f0*/  LDS.U16 R161, [R4+0x32] ;  /* 0x0000320004a17984 */ /* 0x000e620000000400 */
[----:B------:R-:W-:Y:S01]  /*6400*/  FADD.FTZ R156, R139, R156 ;  /* 0x0000009c8b9c7221 */ /* 0x000fe20000010000 */
[----:B---3--:R-:W-:Y:S02]  /*6410*/  HADD2.F32 R24, -RZ, R24.H0_H0 ;  /* 0x20000018ff187230 */ /* 0x008fe40000004100 */
[----:B------:R-:W3:Y:S01]  /*6420*/  LDS.U16 R25, [R4+0x30] ;  /* 0x0000300004197984 */ /* 0x000ee20000000400 */
[----:B------:R-:W-:Y:S01]  /*6430*/  FMUL.FTZ R155, R141, R155 ;  /* 0x0000009b8d9b7220 */ /* 0x000fe20000410000 */
[----:B------:R-:W-:Y:S01]  /*6440*/  FMUL.FTZ R153, R101, R154 ;  /* 0x0000009a65997220 */ /* 0x000fe20000410000 */
[----:B------:R-:W-:Y:S01]  /*6450*/  FADD.FTZ R154, R140, R159 ;  /* 0x0000009f8c9a7221 */ /* 0x000fe20000010000 */
[----:B------:R-:W-:Y:S01]  /*6460*/  FSEL R151, R151, 1, !P6 ;  /* 0x3f80000097977808 */ /* 0x000fe20007000000 */
[----:B------:R-:W-:Y:S01]  /*6470*/  FMUL.FTZ R158, R145, R156 ;  /* 0x0000009c919e7220 */ /* 0x000fe20000410000 */
[----:B------:R-:W-:Y:S01]  /*6480*/  FFMA.FTZ R164, R144, R157, R155 ;  /* 0x0000009d90a47223 */ /* 0x000fe2000001009b */
[----:B------:R-:W-:Y:S01]  /*6490*/  FMUL.FTZ R24, R101, R24 ;  /* 0x0000001865187220 */ /* 0x000fe20000410000 */
[-C--:B------:R-:W-:Y:S01]  /*64a0*/  FMUL.FTZ R155, R145, R154.reuse ;  /* 0x0000009a919b7220 */ /* 0x080fe20000410000 */
[----:B------:R-:W-:Y:S01]  /*64b0*/  FSEL R153, R153, RZ, !P6 ;  /* 0x000000ff99997208 */ /* 0x000fe20007000000 */
[----:B------:R-:W-:-:S02]  /*64c0*/  FFMA.FTZ R158, R151, R154, R158 ;  /* 0x0000009a979e7223 */ /* 0x000fc4000001009e */
[----:B------:R-:W-:Y:S01]  /*64d0*/  FFMA.FTZ R157, R151, R156, -R155 ;  /* 0x0000009c979d7223 */ /* 0x000fe2000001089b */
[----:B------:R-:W-:Y:S01]  /*64e0*/  FSEL R154, R24, RZ, !P6 ;  /* 0x000000ff189a7208 */ /* 0x000fe20007000000 */
[----:B------:R-:W-:Y:S01]  /*64f0*/  FADD.FTZ R158, R153, R158 ;  /* 0x0000009e999e7221 */ /* 0x000fe20000010000 */
[----:B------:R-:W-:Y:S01]  /*6500*/  FSEL R155, R15, RZ, !P0 ;  /* 0x000000ff0f9b7208 */ /* 0x000fe20004000000 */
[----:B0-----:R-:W-:Y:S01]  /*6510*/  HADD2.F32 R24, -RZ, R27.H0_H0 ;  /* 0x2000001bff187230 */ /* 0x001fe20000004100 */
[----:B------:R-:W0:Y:S01]  /*6520*/  LDS.U16 R15, [R4+0x36] ;  /* 0x00003600040f7984 */ /* 0x000e220000000400 */
[----:B------:R-:W-:Y:S01]  /*6530*/  FSEL R156, R13, 1, !P0 ;  /* 0x3f8000000d9c7808 */ /* 0x000fe20004000000 */
[----:B------:R-:W-:Y:S01]  /*6540*/  FADD.FTZ R157, R154, R157 ;  /* 0x0000009d9a9d7221 */ /* 0x000fe20000010000 */
[C---:B------:R-:W-:Y:S01]  /*6550*/  FMUL.FTZ R27, R155.reuse, R158 ;  /* 0x0000009e9b1b7220 */ /* 0x040fe20000410000 */
[----:B--2---:R-:W-:Y:S01]  /*6560*/  HADD2.F32 R26, -RZ, R26.H0_H0 ;  /* 0x2000001aff1a7230 */ /* 0x004fe20000004100 */
[----:B------:R-:W2:Y:S01]  /*6570*/  LDS.U16 R13, [R4+0x34] ;  /* 0x00003400040d7984 */ /* 0x000ea20000000400 */
[-C--:B------:R-:W-:Y:S01]  /*6580*/  FMUL.FTZ R159, R155, R157.reuse ;  /* 0x0000009d9b9f7220 */ /* 0x080fe20000410000 */
[----:B------:R-:W-:Y:S01]  /*6590*/  FFMA.FTZ R27, R156, R157, -R27 ;  /* 0x0000009d9c1b7223 */ /* 0x000fe2000001081b */
[----:B------:R-:W-:Y:S01]  /*65a0*/  FSEL R157, R14, RZ, !P2 ;  /* 0x000000ff0e9d7208 */ /* 0x000fe20005000000 */
[----:B------:R-:W-:Y:S01]  /*65b0*/  FMUL.FTZ R26, R103, R26 ;  /* 0x0000001a671a7220 */ /* 0x000fe20000410000 */
[----:B------:R-:W-:Y:S01]  /*65c0*/  FMUL.FTZ R14, R145, R164 ;  /* 0x000000a4910e7220 */ /* 0x000fe20000410000 */
[----:B------:R-:W-:Y:S01]  /*65d0*/  FMUL.FTZ R24, R103, R24 ;  /* 0x0000001867187220 */ /* 0x000fe20000410000 */
[----:B------:R-:W-:-:S02]  /*65e0*/  FFMA.FTZ R168, R156, R158, R159 ;  /* 0x0000009e9ca87223 */ /* 0x000fc4000001009f */
[----:B------:R-:W-:Y:S01]  /*65f0*/  FSEL R160, R26, RZ, !P0 ;  /* 0x000000ff1aa07208 */ /* 0x000fe20004000000 */
[----:B------:R-:W-:Y:S01]  /*6600*/  FFMA.FTZ R26, R151, R162, -R14 ;  /* 0x000000a2971a7223 */ /* 0x000fe2000001080e */
[----:B------:R-:W-:Y:S01]  /*6610*/  FSEL R159, R24, RZ, !P0 ;  /* 0x000000ff189f7208 */ /* 0x000fe20004000000 */
[----:B------:R-:W4:Y:S01]  /*6620*/  LDS.U16 R14, [R4+0x3a] ;  /* 0x00003a00040e7984 */ /* 0x000f220000000400 */
[----:B------:R-:W-:-:S03]  /*6630*/  FSEL R158, R12, 1, !P2 ;  /* 0x3f8000000c9e7808 */ /* 0x000fc60005000000 */
[----:B------:R-:W5:Y:S01]  /*6640*/  LDS.U16 R12, [R4+0x38] ;  /* 0x00003800040c7984 */ /* 0x000f620000000400 */
[----:B------:R-:W-:Y:S01]  /*6650*/  FADD.FTZ R168, R159, R168 ;  /* 0x000000a89fa87221 */ /* 0x000fe20000010000 */
[----:B------:R-:W-:Y:S01]  /*6660*/  FADD.FTZ R24, R160, R27 ;  /* 0x0000001ba0187221 */ /* 0x000fe20000010000 */
[----:B------:R-:W-:Y:S02]  /*6670*/  FMUL.FTZ R162, R145, R162 ;  /* 0x000000a291a27220 */ /* 0x000fe40000410000 */
[C---:B------:R-:W-:Y:S01]  /*6680*/  FMUL.FTZ R163, R157.reuse, R168 ;  /* 0x000000a89da37220 */ /* 0x040fe20000410000 */
[----:B-1----:R-:W-:Y:S02]  /*6690*/  HADD2.F32 R161, -RZ, R161.H0_H0 ;  /* 0x200000a1ffa17230 */ /* 0x002fe40000004100 */
[----:B---3--:R-:W-:Y:S02]  /*66a0*/  HADD2.F32 R25, -RZ, R25.H0_H0 ;  /* 0x20000019ff197230 */ /* 0x008fe40000004100 */
[-C--:B------:R-:W-:Y:S01]  /*66b0*/  FMUL.FTZ R165, R157, R24.reuse ;  /* 0x000000189da57220 */ /* 0x080fe20000410000 */
[----:B------:R-:W-:Y:S01]  /*66c0*/  FFMA.FTZ R167, R158, R24, -R163 ;  /* 0x000000189ea77223 */ /* 0x000fe200000108a3 */
[----:B------:R-:W-:Y:S01]  /*66d0*/  FFMA.FTZ R27, R151, R164, R162 ;  /* 0x000000a4971b7223 */ /* 0x000fe200000100a2 */
[----:B------:R-:W1:Y:S01]  /*66e0*/  LDS.U16 R24, [R4+0x3c] ;  /* 0x00003c0004187984 */ /* 0x000e620000000400 */
[C---:B------:R-:W-:Y:S01]  /*66f0*/  FMUL.FTZ R161, R104.reuse, R161 ;  /* 0x000000a168a17220 */ /* 0x040fe20000410000 */
[----:B------:R-:W-:-:S02]  /*6700*/  FMUL.FTZ R162, R104, R25 ;  /* 0x0000001968a27220 */ /* 0x000fc40000410000 */
[----:B------:R2:W3:Y:S01]  /*6710*/  LDS.U16 R25, [R4+0x3e] ;  /* 0x00003e0004197984 */ /* 0x0004e20000000400 */
[----:B------:R-:W-:Y:S01]  /*6720*/  FFMA.FTZ R168, R158, R168, R165 ;  /* 0x000000a89ea87223 */ /* 0x000fe200000100a5 */
[----:B------:R-:W-:Y:S01]  /*6730*/  FMUL.FTZ R165, R155, R27 ;  /* 0x0000001b9ba57220 */ /* 0x000fe20000410000 */
[----:B------:R-:W-:Y:S02]  /*6740*/  FSEL R161, R161, RZ, !P2 ;  /* 0x000000ffa1a17208 */ /* 0x000fe40005000000 */
[----:B------:R-:W-:Y:S02]  /*6750*/  FSEL R162, R162, RZ, !P2 ;  /* 0x000000ffa2a27208 */ /* 0x000fe40005000000 */
[----:B------:R-:W-:Y:S01]  /*6760*/  FSEL R163, R11, RZ, !P3 ;  /* 0x000000ff0ba37208 */ /* 0x000fe20005800000 */
[-C--:B------:R-:W-:Y:S01]  /*6770*/  FMUL.FTZ R11, R155, R26.reuse ;  /* 0x0000001a9b0b7220 */ /* 0x080fe20000410000 */
[----:B------:R-:W-:Y:S01]  /*6780*/  FSEL R164, R7, 1, !P3 ;  /* 0x3f80000007a47808 */ /* 0x000fe20005800000 */
[----:B------:R-:W-:Y:S01]  /*6790*/  FFMA.FTZ R7, R156, R26, -R165 ;  /* 0x0000001a9c077223 */ /* 0x000fe200000108a5 */
[----:B------:R-:W-:Y:S01]  /*67a0*/  FADD.FTZ R168, R161, R168 ;  /* 0x000000a8a1a87221 */ /* 0x000fe20000010000 */
[----:B0-----:R-:W-:-:S02]  /*67b0*/  HADD2.F32 R26, -RZ, R15.H0_H0 ;  /* 0x2000000fff1a7230 */ /* 0x001fc40000004100 */
[----:B------:R-:W-:Y:S01]  /*67c0*/  FADD.FTZ R167, R162, R167 ;  /* 0x000000a7a2a77221 */ /* 0x000fe20000010000 */
[----:B--2---:R-:W-:Y:S02]  /*67d0*/  HADD2.F32 R4, -RZ, R13.H0_H0 ;  /* 0x2000000dff047230 */ /* 0x004fe40000004100 */
[C---:B------:R-:W-:Y:S01]  /*67e0*/  FMUL.FTZ R15, R163.reuse, R168 ;  /* 0x000000a8a30f7220 */ /* 0x040fe20000410000 */
[----:B------:R-:W-:Y:S01]  /*67f0*/  FFMA.FTZ R27, R156, R27, R11 ;  /* 0x0000001b9c1b7223 */ /* 0x000fe2000001000b */
[-C--:B------:R-:W-:Y:S01]  /*6800*/  FMUL.FTZ R165, R163, R167.reuse ;  /* 0x000000a7a3a57220 */ /* 0x080fe20000410000 */
[C---:B------:R-:W-:Y:S01]  /*6810*/  FMUL.FTZ R26, R105.reuse, R26 ;  /* 0x0000001a691a7220 */ /* 0x040fe20000410000 */
[----:B------:R-:W-:Y:S01]  /*6820*/  FMUL.FTZ R4, R105, R4 ;  /* 0x0000000469047220 */ /* 0x000fe20000410000 */
[C---:B------:R-:W-:Y:S01]  /*6830*/  FFMA.FTZ R170, R164.reuse, R167, -R15 ;  /* 0x000000a7a4aa7223 */ /* 0x040fe2000001080f */
[----:B------:R-:W-:Y:S01]  /*6840*/  FFMA.FTZ R15, R164, R168, R165 ;  /* 0x000000a8a40f7223 */ /* 0x000fe200000100a5 */
[----:B------:R-:W-:Y:S01]  /*6850*/  FMUL.FTZ R11, R157, R27 ;  /* 0x0000001b9d0b7220 */ /* 0x000fe20000410000 */
[----:B------:R-:W-:-:S02]  /*6860*/  FSEL R168, R26, RZ, !P3 ;  /* 0x000000ff1aa87208 */ /* 0x000fc40005800000 */
[----:B------:R-:W-:Y:S01]  /*6870*/  FSEL R167, R6, 1, !P4 ;  /* 0x3f80000006a77808 */ /* 0x000fe20006000000 */
[-C--:B------:R-:W-:Y:S01]  /*6880*/  FFMA.FTZ R6, R158, R7.reuse, -R11 ;  /* 0x000000079e067223 */ /* 0x080fe2000001080b */
[----:B------:R-:W-:Y:S01]  /*6890*/  FSEL R169, R4, RZ, !P3 ;  /* 0x000000ff04a97208 */ /* 0x000fe20005800000 */
[----:B----4-:R-:W-:Y:S01]  /*68a0*/  HADD2.F32 R11, -RZ, R14.H0_H0 ;  /* 0x2000000eff0b7230 */ /* 0x010fe20000004100 */
[----:B------:R-:W-:Y:S01]  /*68b0*/  FSEL R165, R8, RZ, !P4 ;  /* 0x000000ff08a57208 */ /* 0x000fe20006000000 */
[----:B------:R-:W-:Y:S01]  /*68c0*/  FADD.FTZ R4, R168, R15 ;  /* 0x0000000fa8047221 */ /* 0x000fe20000010000 */
[----:B------:R-:W-:Y:S01]  /*68d0*/  FMUL.FTZ R13, R157, R7 ;  /* 0x000000079d0d7220 */ /* 0x000fe20000410000 */
[----:B------:R-:W-:Y:S01]  /*68e0*/  FADD.FTZ R170, R169, R170 ;  /* 0x000000aaa9aa7221 */ /* 0x000fe20000010000 */
[----:B-----5:R-:W-:Y:S02]  /*68f0*/  HADD2.F32 R7, -RZ, R12.H0_H0 ;  /* 0x2000000cff077230 */ /* 0x020fe40000004100 */
[----:B------:R-:W-:Y:S01]  /*6900*/  FMUL.FTZ R11, R106, R11 ;  /* 0x0000000b6a0b7220 */ /* 0x000fe20000410000 */
[C---:B------:R-:W-:Y:S01]  /*6910*/  FMUL.FTZ R8, R165.reuse, R4 ;  /* 0x00000004a5087220 */ /* 0x040fe20000410000 */
[----:B------:R-:W-:Y:S01]  /*6920*/  FFMA.FTZ R13, R158, R27, R13 ;  /* 0x0000001b9e0d7223 */ /* 0x000fe2000001000d */
[-C--:B------:R-:W-:Y:S01]  /*6930*/  FMUL.FTZ R27, R165, R170.reuse ;  /* 0x000000aaa51b7220 */ /* 0x080fe20000410000 */
[----:B------:R-:W-:Y:S01]  /*6940*/  FMUL.FTZ R7, R106, R7 ;  /* 0x000000076a077220 */ /* 0x000fe20000410000 */
[----:B------:R-:W-:Y:S01]  /*6950*/  FFMA.FTZ R15, R167, R170, -R8 ;  /* 0x000000aaa70f7223 */ /* 0x000fe20000010808 */
[----:B------:R-:W-:Y:S01]  /*6960*/  FSEL R170, R11, RZ, !P4 ;  /* 0x000000ff0baa7208 */ /* 0x000fe20006000000 */
[----:B------:R-:W-:Y:S01]  /*6970*/  FFMA.FTZ R27, R167, R4, R27 ;  /* 0x00000004a71b7223 */ /* 0x000fe2000001001b */
[----:B------:R-:W-:Y:S01]  /*6980*/  FSEL R171, R9, RZ, !P5 ;  /* 0x000000ff09ab7208 */ /* 0x000fe20006800000 */
[----:B-1----:R-:W-:Y:S01]  /*6990*/  HADD2.F32 R24, -RZ, R24.H0_H0 ;  /* 0x20000018ff187230 */ /* 0x002fe20000004100 */
[----:B------:R-:W-:Y:S01]  /*69a0*/  FSEL R172, R7, RZ, !P4 ;  /* 0x000000ff07ac7208 */ /* 0x000fe20006000000 */
[----:B------:R-:W-:Y:S01]  /*69b0*/  FADD.FTZ R12, R170, R27 ;  /* 0x0000001baa0c7221 */ /* 0x000fe20000010000 */
[----:B---3--:R-:W-:Y:S01]  /*69c0*/  HADD2.F32 R4, -RZ, R25.H0_H0 ;  /* 0x20000019ff047230 */ /* 0x008fe20000004100 */
[----:B------:R-:W-:Y:S01]  /*69d0*/  FSEL R173, R5, 1, !P5 ;  /* 0x3f80000005ad7808 */ /* 0x000fe20006800000 */
[----:B------:R-:W-:Y:S01]  /*69e0*/  FMUL.FTZ R24, R107, R24 ;  /* 0x000000186b187220 */ /* 0x000fe20000410000 */
[----:B------:R-:W-:Y:S01]  /*69f0*/  FADD.FTZ R8, R172, R15 ;  /* 0x0000000fac087221 */ /* 0x000fe20000010000 */
[----:B------:R-:W-:Y:S01]  /*6a00*/  FMUL.FTZ R14, R171, R12 ;  /* 0x0000000cab0e7220 */ /* 0x000fe20000410000 */
[----:B------:R-:W-:Y:S01]  /*6a10*/  FMUL.FTZ R4, R107, R4 ;  /* 0x000000046b047220 */ /* 0x000fe20000410000 */
[-C--:B------:R-:W-:Y:S01]  /*6a20*/  FMUL.FTZ R5, R163, R13.reuse ;  /* 0x0000000da3057220 */ /* 0x080fe20000410000 */
[----:B------:R-:W-:Y:S01]  /*6a30*/  FSEL R174, R24, RZ, !P5 ;  /* 0x000000ff18ae7208 */ /* 0x000fe20006800000 */
[-C--:B------:R-:W-:Y:S01]  /*6a40*/  FFMA.FTZ R7, R173, R8.reuse, -R14 ;  /* 0x00000008ad077223 */ /* 0x080fe2000001080e */
[----:B------:R-:W-:Y:S01]  /*6a50*/  FMUL.FTZ R14, R171, R8 ;  /* 0x00000008ab0e7220 */ /* 0x000fe20000410000 */
[-C--:B------:R-:W-:Y:S01]  /*6a60*/  FMUL.FTZ R8, R163, R6.reuse ;  /* 0x00000006a3087220 */ /* 0x080fe20000410000 */
[----:B------:R-:W-:Y:S01]  /*6a70*/  FSEL R175, R4, RZ, !P5 ;  /* 0x000000ff04af7208 */ /* 0x000fe20006800000 */
[C---:B------:R-:W-:Y:S01]  /*6a80*/  FFMA.FTZ R4, R164.reuse, R6, -R5 ;  /* 0x00000006a4047223 */ /* 0x040fe20000010805 */
[----:B------:R-:W-:Y:S01]  /*6a90*/  FFMA.FTZ R14, R173, R12, R14 ;  /* 0x0000000cad0e7223 */ /* 0x000fe2000001000e */
[----:B------:R-:W-:Y:S01]  /*6aa0*/  FFMA.FTZ R8, R164, R13, R8 ;  /* 0x0000000da4087223 */ /* 0x000fe20000010008 */
[----:B------:R-:W-:Y:S01]  /*6ab0*/  FADD.FTZ R6, R174, R7 ;  /* 0x00000007ae067221 */ /* 0x000fe20000010000 */
[----:B------:R-:W-:Y:S01]  /*6ac0*/  FMUL.FTZ R12, R165, R4 ;  /* 0x00000004a50c7220 */ /* 0x000fe20000410000 */
[----:B------:R-:W-:Y:S01]  /*6ad0*/  FADD.FTZ R7, R175, R14 ;  /* 0x0000000eaf077221 */ /* 0x000fe20000010000 */
[----:B------:R-:W-:-:S02]  /*6ae0*/  FMUL.FTZ R5, R165, R8 ;  /* 0x00000008a5057220 */ /* 0x000fc40000410000 */
[----:B------:R-:W0:Y:S01]  /*6af0*/  SHFL.UP PT, R9, R6, 0x1, RZ ;  /* 0x0420000006097989 */ /* 0x000e2200000e00ff */
[C---:B------:R-:W-:Y:S01]  /*6b00*/  FFMA.FTZ R12, R167.reuse, R8, R12 ;  /* 0x00000008a70c7223 */ /* 0x040fe2000001000c */
[----:B------:R-:W-:Y:S02]  /*6b10*/  FFMA.FTZ R4, R167, R4, -R5 ;  /* 0x00000004a7047223 */ /* 0x000fe40000010805 */
[----:B------:R-:W1:Y:S01]  /*6b20*/  SHFL.UP PT, R13, R7, 0x1, RZ ;  /* 0x04200000070d7989 */ /* 0x000e6200000e00ff */
[C---:B------:R-:W-:Y:S01]  /*6b30*/  FMUL.FTZ R8, R171.reuse, R12 ;  /* 0x0000000cab087220 */ /* 0x040fe20000410000 */
[----:B------:R-:W-:-:S03]  /*6b40*/  FMUL.FTZ R5, R171, R4 ;  /* 0x00000004ab057220 */ /* 0x000fc60000410000 */
[C---:B------:R-:W-:Y:S01]  /*6b50*/  FFMA.FTZ R4, R173.reuse, R4, -R8 ;  /* 0x00000004ad047223 */ /* 0x040fe20000010808 */
[----:B------:R-:W-:-:S04]  /*6b60*/  FFMA.FTZ R5, R173, R12, R5 ;  /* 0x0000000cad057223 */ /* 0x000fc80000010005 */
        /* <DEDUP_REMOVED lines=8> */
[----:B------:R-:W-:-:S04]  /*6bf0*/  @P0 FADD.FTZ R6, R6, R9 ;  /* 0x0000000906060221 */ /* 0x000fc80000010000 */
[----:B------:R-:W0:Y:S01]  /*6c00*/  SHFL.UP PT, R25, R7, 0x2, RZ ;  /* 0x0440000007197989 */ /* 0x000e2200000e00ff */
[----:B--2---:R-:W-:Y:S01]  /*6c10*/  FMUL.FTZ R13, R5, R11 ;  /* 0x0000000b050d7220 */ /* 0x004fe20000410000 */
[----:B------:R-:W-:Y:S02]  /*6c20*/  IMAD R27, R69, UR14, RZ ;  /* 0x0000000e451b7c24 */ /* 0x000fe4000f8e02ff */
[----:B------:R-:W1:Y:S01]  /*6c30*/  SHFL.UP PT, R15, R6, 0x2, RZ ;  /* 0x04400000060f7989 */ /* 0x000e6200000e00ff */
[-C--:B---3--:R-:W-:Y:S01]  /*6c40*/  FMUL.FTZ R14, R5, R12.reuse ;  /* 0x0000000c050e7220 */ /* 0x088fe20000410000 */
[----:B------:R-:W-:Y:S01]  /*6c50*/  FFMA.FTZ R12, R4, R12, R13 ;  /* 0x0000000c040c7223 */ /* 0x000fe2000001000d */
[----:B------:R-:W-:-:S04]  /*6c60*/  IMAD.WIDE.U32 R8, R70, UR14, RZ ;  /* 0x0000000e46087c25 */ /* 0x000fc8000f8e00ff */
[----:B------:R-:W-:Y:S01]  /*6c70*/  @P0 FFMA.FTZ R4, R4, R11, -R14 ;  /* 0x0000000b04040223 */ /* 0x000fe2000001080e */
[----:B------:R-:W-:Y:S01]  /*6c80*/  IMAD R27, R70, UR15, R27 ;  /* 0x0000000f461b7c24 */ /* 0x000fe2000f8e021b */
[----:B------:R-:W-:-:S03]  /*6c90*/  FSEL R12, R5, R12, !P0 ;  /* 0x0000000c050c7208 */ /* 0x000fc60004000000 */
[----:B------:R-:W2:Y:S01]  /*6ca0*/  SHFL.UP PT, R5, R4, 0x2, RZ ;  /* 0x0440000004057989 */ /* 0x000ea200000e00ff */
[----:B------:R-:W-:Y:S01]  /*6cb0*/  IMAD R10, R10, UR16, RZ ;  /* 0x000000100a0a7c24 */ /* 0x000fe2000f8e02ff */
[----:B------:R-:W-:Y:S02]  /*6cc0*/  IADD3 R9, R9, R27, RZ ;  /* 0x0000001b09097210 */ /* 0x000fe40007ffe0ff */
[----:B------:R-:W3:Y:S01]  /*6cd0*/  SHFL.UP PT, R11, R12, 0x2, RZ ;  /* 0x044000000c0b7989 */ /* 0x000ee200000e00ff */
[----:B------:R-:W-:Y:S01]  /*6ce0*/  IMAD R13, R111, UR17, R10 ;  /* 0x000000116f0d7c24 */ /* 0x000fe2000f8e020a */
[----:B------:R-:W-:Y:S01]  /*6cf0*/  ISETP.GE.AND P0, PT, R63, 0x2, PT ;  /* 0x000000023f00780c */ /* 0x000fe20003f06270 */
[----:B------:R-:W-:-:S05]  /*6d00*/  IMAD.WIDE.U32 R8, R111, UR16, R8 ;  /* 0x000000106f087c25 */ /* 0x000fca000f8e0008 */
[----:B------:R-:W-:Y:S01]  /*6d10*/  IADD3 R13, R9, R13, RZ ;  /* 0x0000000d090d7210 */ /* 0x000fe20007ffe0ff */
[C---:B0-----:R-:W-:Y:S01]  /*6d20*/  FMUL.FTZ R9, R12.reuse, R25 ;  /* 0x000000190c097220 */ /* 0x041fe20000410000 */
[----:B-1----:R-:W-:-:S03]  /*6d30*/  FMUL.FTZ R10, R12, R15 ;  /* 0x0000000f0c0a7220 */ /* 0x002fc60000410000 */
[C---:B------:R-:W-:Y:S01]  /*6d40*/  FFMA.FTZ R9, R4.reuse, R15, -R9 ;  /* 0x0000000f04097223 */ /* 0x040fe20000010809 */
[----:B------:R-:W-:-:S03]  /*6d50*/  FFMA.FTZ R10, R4, R25, R10 ;  /* 0x00000019040a7223 */ /* 0x000fc6000001000a */
[----:B------:R-:W-:Y:S01]  /*6d60*/  @P0 FADD.FTZ R6, R6, R9 ;  /* 0x0000000906060221 */ /* 0x000fe20000010000 */
[----:B------:R-:W-:Y:S01]  /*6d70*/  LEA R24, P2, R8, UR18, 0x3 ;  /* 0x0000001208187c11 */ /* 0x000fe2000f8418ff */
[----:B------:R-:W-:Y:S01]  /*6d80*/  @P0 FADD.FTZ R7, R7, R10 ;  /* 0x0000000a07070221 */ /* 0x000fe20000010000 */
[----:B--2---:R-:W-:Y:S02]  /*6d90*/  FMUL.FTZ R9, R12, R5 ;  /* 0x000000050c097220 */ /* 0x004fe40000410000 */
[----:B------:R-:W0:Y:S01]  /*6da0*/  SHFL.UP PT, R10, R6, 0x4, RZ ;  /* 0x04800000060a7989 */ /* 0x000e2200000e00ff */
[----:B------:R-:W-:Y:S01]  /*6db0*/  LEA.HI.X R25, R8, UR19, R13, 0x3, P2 ;  /* 0x0000001308197c11 */ /* 0x000fe200090f1c0d */
[-C--:B---3--:R-:W-:Y:S01]  /*6dc0*/  FMUL.FTZ R8, R12, R11.reuse ;  /* 0x0000000b0c087220 */ /* 0x088fe20000410000 */
[C---:B------:R-:W-:Y:S01]  /*6dd0*/  FFMA.FTZ R9, R4.reuse, R11, R9 ;  /* 0x0000000b04097223 */ /* 0x040fe20000010009 */
[----:B------:R-:W1:Y:S02]  /*6de0*/  SHFL.UP PT, R13, R7, 0x4, RZ ;  /* 0x04800000070d7989 */ /* 0x000e6400000e00ff */
[----:B------:R-:W-:-:S02]  /*6df0*/  @P0 FFMA.FTZ R4, R4, R5, -R8 ;  /* 0x0000000504040223 */ /* 0x000fc40000010808 */
[----:B------:R-:W-:Y:S01]  /*6e00*/  FSEL R9, R12, R9, !P0 ;  /* 0x000000090c097208 */ /* 0x000fe20004000000 */
[----:B------:R-:W2:Y:S04]  /*6e10*/  LDG.E.64 R24, desc[UR6][R24.64] ;  /* 0x0000000618187981 */ /* 0x000ea8000c1e1b00 */
        /* <DEDUP_REMOVED lines=8> */
[----:B------:R-:W-:Y:S01]  /*6ea0*/  @P0 FADD.FTZ R6, R6, R11 ;  /* 0x0000000b06060221 */ /* 0x000fe20000010000 */
[----:B---3--:R-:W-:-:S03]  /*6eb0*/  FMUL.FTZ R11, R9, R5 ;  /* 0x00000005090b7220 */ /* 0x008fc60000410000 */
[----:B------:R-:W0:Y:S01]  /*6ec0*/  SHFL.UP PT, R15, R7, 0x8, RZ ;  /* 0x05000000070f7989 */ /* 0x000e2200000e00ff */
[CC--:B----4-:R-:W-:Y:S01]  /*6ed0*/  FMUL.FTZ R10, R9.reuse, R8.reuse ;  /* 0x00000008090a7220 */ /* 0x0d0fe20000410000 */
[C---:B------:R-:W-:Y:S02]  /*6ee0*/  FFMA.FTZ R8, R4.reuse, R8, R11 ;  /* 0x0000000804087223 */ /* 0x040fe4000001000b */
[----:B------:R-:W1:Y:S01]  /*6ef0*/  SHFL.UP PT, R13, R6, 0x8, RZ ;  /* 0x05000000060d7989 */ /* 0x000e6200000e00ff */
[----:B------:R-:W-:Y:S02]  /*6f00*/  @P0 FFMA.FTZ R4, R4, R5, -R10 ;  /* 0x0000000504040223 */ /* 0x000fe4000001080a */
[----:B------:R-:W-:-:S03]  /*6f10*/  FSEL R8, R9, R8, !P0 ;  /* 0x0000000809087208 */ /* 0x000fc60004000000 */
[----:B------:R-:W3:Y:S04]  /*6f20*/  SHFL.UP PT, R9, R4, 0x8, RZ ;  /* 0x0500000004097989 */ /* 0x000ee800000e00ff */
[----:B------:R-:W4:Y:S01]  /*6f30*/  SHFL.UP PT, R5, R8, 0x8, RZ ;  /* 0x0500000008057989 */ /* 0x000f2200000e00ff */
[----:B------:R-:W-:Y:S01]  /*6f40*/  ISETP.GE.AND P2, PT, R63, 0x8, PT ;  /* 0x000000083f00780c */ /* 0x000fe20003f46270 */
[----:B0-----:R-:W-:-:S04]  /*6f50*/  FMUL.FTZ R11, R8, R15 ;  /* 0x0000000f080b7220 */ /* 0x001fc80000410000 */
[-C--:B-1----:R-:W-:Y:S01]  /*6f60*/  FFMA.FTZ R11, R4, R13.reuse, -R11 ;  /* 0x0000000d040b7223 */ /* 0x082fe2000001080b */
[----:B------:R-:W-:-:S07]  /*6f70*/  FMUL.FTZ R10, R8, R13 ;  /* 0x0000000d080a7220 */ /* 0x000fce0000410000 */
[----:B------:R-:W-:Y:S01]  /*6f80*/  @P2 FADD.FTZ R6, R6, R11 ;  /* 0x0000000b06062221 */ /* 0x000fe20000010000 */
[----:B------:R-:W-:Y:S01]  /*6f90*/  FFMA.FTZ R10, R4, R15, R10 ;  /* 0x0000000f040a7223 */ /* 0x000fe2000001000a */
[----:B---3--:R-:W-:-:S03]  /*6fa0*/  FMUL.FTZ R11, R8, R9 ;  /* 0x00000009080b7220 */ /* 0x008fc60000410000 */
[----:B------:R-:W-:Y:S01]  /*6fb0*/  @P2 FADD.FTZ R7, R7, R10 ;  /* 0x0000000a07072221 */ /* 0x000fe20000010000 */
[-C--:B----4-:R-:W-:Y:S01]  /*6fc0*/  FFMA.FTZ R27, R4, R5.reuse, R11 ;  /* 0x00000005041b7223 */ /* 0x090fe2000001000b */
[----:B------:R-:W-:-:S03]  /*6fd0*/  FMUL.FTZ R11, R8, R5 ;  /* 0x00000005080b7220 */ /* 0x000fc60000410000 */
[----:B------:R-:W0:Y:S01]  /*6fe0*/  SHFL.UP PT, R26, R7, 0x10, RZ ;  /* 0x06000000071a7989 */ /* 0x000e2200000e00ff */
[----:B------:R-:W-:Y:S01]  /*6ff0*/  @P2 FFMA.FTZ R4, R4, R9, -R11 ;  /* 0x0000000904042223 */ /* 0x000fe2000001080b */
[----:B------:R-:W-:Y:S02]  /*7000*/  ISETP.NE.AND P0, PT, R64, RZ, PT ;  /* 0x000000ff4000720c */ /* 0x000fe40003f05270 */
[----:B------:R-:W1:Y:S01]  /*7010*/  SHFL.UP PT, R10, R6, 0x10, RZ ;  /* 0x06000000060a7989 */ /* 0x000e6200000e00ff */
[----:B------:R-:W-:Y:S02]  /*7020*/  FSEL R27, R8, R27, !P2 ;  /* 0x0000001b081b7208 */ /* 0x000fe40005000000 */
[----:B------:R-:W-:Y:S01]  /*7030*/  ISETP.EQ.OR P0, PT, R60, RZ, P0 ;  /* 0x000000ff3c00720c */ /* 0x000fe20000702670 */
[----:B------:R-:W3:Y:S04]  /*7040*/  SHFL.UP PT, R8, R4, 0x10, RZ ;  /* 0x0600000004087989 */ /* 0x000ee800000e00ff */
[----:B------:R-:W4:Y:S01]  /*7050*/  SHFL.UP PT, R9, R27, 0x10, RZ ;  /* 0x060000001b097989 */ /* 0x000f2200000e00ff */
[----:B------:R-:W-:-:S02]  /*7060*/  MOV R13, RZ ;  /* 0x000000ff000d7202 */ /* 0x000fc40000000f00 */
[----:B------:R-:W-:Y:S02]  /*7070*/  CS2R R14, SRZ ;  /* 0x00000000000e7805 */ /* 0x000fe4000001ff00 */
[----:B------:R-:W-:-:S03]  /*7080*/  MOV R12, 0x3f800000 ;  /* 0x3f800000000c7802 */ /* 0x000fc60000000f00 */
[----:B------:R-:W-:Y:S01]  /*7090*/  @!P0 LEA R5, R111, UR4, 0x4 ;  /* 0x000000046f058c11 */ /* 0x000fe2000f8e20ff */
[----:B0-----:R-:W-:-:S04]  /*70a0*/  FMUL.FTZ R11, R27, R26 ;  /* 0x0000001a1b0b7220 */ /* 0x001fc80000410000 */
[----:B------:R0:W5:Y:S01]  /*70b0*/  @!P0 LDS.128 R12, [R5+0x880] ;  /* 0x00088000050c8984 */ /* 0x0001620000000c00 */
[----:B------:R-:W-:Y:S01]  /*70c0*/  ISETP.GE.AND P0, PT, R63, 0x10, PT ;  /* 0x000000103f00780c */ /* 0x000fe20003f06270 */
[CC--:B-1----:R-:W-:Y:S01]  /*70d0*/  FFMA.FTZ R177, R4.reuse, R10.reuse, -R11 ;  /* 0x0000000a04b17223 */ /* 0x0c2fe2000001080b */
[----:B------:R-:W-:Y:S01]  /*70e0*/  FMUL.FTZ R179, R27, R10 ;  /* 0x0000000a1bb37220 */ /* 0x000fe20000410000 */
[----:B------:R-:W-:Y:S01]  /*70f0*/  ISETP.NE.AND P2, PT, R63, 0x1f, PT ;  /* 0x0000001f3f00780c */ /* 0x000fe20003f45270 */
[C---:B---3--:R-:W-:Y:S02]  /*7100*/  FMUL.FTZ R10, R27.reuse, R8 ;  /* 0x000000081b0a7220 */ /* 0x048fe40000410000 */
[C---:B------:R-:W-:Y:S02]  /*7110*/  FFMA.FTZ R26, R4.reuse, R26, R179 ;  /* 0x0000001a041a7223 */ /* 0x040fe400000100b3 */
[-C--:B----4-:R-:W-:Y:S01]  /*7120*/  FFMA.FTZ R10, R4, R9.reuse, R10 ;  /* 0x00000009040a7223 */ /* 0x090fe2000001000a */
[----:B------:R-:W-:-:S04]  /*7130*/  FMUL.FTZ R11, R27, R9 ;  /* 0x000000091b0b7220 */ /* 0x000fc80000410000 */
[----:B------:R-:W-:Y:S01]  /*7140*/  @P0 FADD.FTZ R6, R6, R177 ;  /* 0x000000b106060221 */ /* 0x000fe20000010000 */
[----:B------:R-:W-:Y:S01]  /*7150*/  @P0 FADD.FTZ R7, R7, R26 ;  /* 0x0000001a07070221 */ /* 0x000fe20000010000 */
[----:B------:R-:W-:Y:S01]  /*7160*/  @P0 FFMA.FTZ R4, R4, R8, -R11 ;  /* 0x0000000804040223 */ /* 0x000fe2000001080b */
[----:B0-----:R-:W-:-:S05]  /*7170*/  FSEL R5, R27, R10, !P0 ;  /* 0x0000000a1b057208 */ /* 0x001fca0004000000 */
[----:B------:R-:W-:Y:S01]  /*7180*/  @!P2 STS.128 [UR4+0x840], R4 ;  /* 0x00084004ff00a988 */ /* 0x000fe20008000c04 */
[----:B------:R-:W-:Y:S01]  /*7190*/  BAR.SYNC.DEFER_BLOCKING 0x0 ;  /* 0x0000000000007b1d */ /* 0x000fe20000010000 */
[----:B------:R-:W-:Y:S02]  /*71a0*/  ISETP.NE.AND P3, PT, R63, RZ, PT ;  /* 0x000000ff3f00720c */ /* 0x000fe40003f65270 */
[----:B------:R-:W-:-:S11]  /*71b0*/  ISETP.NE.AND P4, PT, R71, RZ, PT ;  /* 0x000000ff4700720c */ /* 0x000fd60003f85270 */
[----:B-----5:R-:W-:Y:S04]  /*71c0*/  @!P3 STS.128 [UR4+0x860], R12 ;  /* 0x0008600cff00b988 */ /* 0x020fe80008000c04 */
[----:B------:R-:W-:Y:S01]  /*71d0*/  LDS.128 R8, [UR4+0x840] ;  /* 0x00084004ff087984 */ /* 0x000fe20008000c00 */
[----:B------:R-:W-:Y:S06]  /*71e0*/  BAR.SYNC.DEFER_BLOCKING 0x0 ;  /* 0x0000000000007b1d */ /* 0x000fec0000010000 */
[----:B------:R-:W0:Y:S04]  /*71f0*/  SHFL.UP PT, R176, R5, 0x1, RZ ;  /* 0x0420000005b07989 */ /* 0x000e2800000e00ff */
[----:B------:R-:W-:Y:S04]  /*7200*/  @P4 LDS.64 R26, [UR4+0x868] ;  /* 0x00086804ff1a4984 */ /* 0x000fe80008000a00 */
[----:B------:R-:W1:Y:S04]  /*7210*/  SHFL.UP PT, R178, R4, 0x1, RZ ;  /* 0x0420000004b27989 */ /* 0x000e6800000e00ff */
[----:B------:R-:W3:Y:S04]  /*7220*/  SHFL.UP PT, R177, R7, 0x1, RZ ;  /* 0x0420000007b17989 */ /* 0x000ee800000e00ff */
[----:B------:R-:W4:Y:S01]  /*7230*/  SHFL.UP PT, R179, R6, 0x1, RZ ;  /* 0x0420000006b37989 */ /* 0x000f2200000e00ff */
[----:B0-----:R-:W-:-:S02]  /*7240*/  @!P3 MOV R176, R13 ;  /* 0x0000000d00b0b202 */ /* 0x001fc40000000f00 */
[----:B-1----:R-:W-:Y:S02]  /*7250*/  @!P3 MOV R178, R12 ;  /* 0x0000000c00b2b202 */ /* 0x002fe40000000f00 */
[----:B---3--:R-:W-:Y:S02]  /*7260*/  @!P3 MOV R177, R15 ;  /* 0x0000000f00b1b202 */ /* 0x008fe40000000f00 */
[----:B----4-:R-:W-:Y:S01]  /*7270*/  @!P3 MOV R179, R14 ;  /* 0x0000000e00b3b202 */ /* 0x010fe20000000f00 */
[-C--:B------:R-:W-:Y:S01]  /*7280*/  @P4 FMUL.FTZ R180, R26, R176.reuse ;  /* 0x000000b01ab44220 */ /* 0x080fe20000410000 */
        /* <DEDUP_REMOVED lines=53> */
[CC--:B------:R-:W-:Y:S01]  /*75e0*/  FMUL.FTZ R5, R148.reuse, R146.reuse ;  /* 0x0000009294057220 */ /* 0x0c0fe20000410000 */
[-C--:B------:R-:W-:Y:S01]  /*75f0*/  FMUL.FTZ R7, R148, R143.reuse ;  /* 0x0000008f94077220 */ /* 0x080fe20000410000 */
[----:B------:R-:W-:Y:S02]  /*7600*/  ISETP.NE.AND P0, PT, R71, RZ, PT ;  /* 0x000000ff4700720c */ /* 0x000fe40003f05270 */
[C---:B------:R-:W-:Y:S01]  /*7610*/  FFMA.FTZ R4, R152.reuse, R143, -R5 ;  /* 0x0000008f98047223 */ /* 0x040fe20000010805 */
[----:B------:R-:W-:Y:S01]  /*7620*/  FFMA.FTZ R5, R152, R146, R7 ;  /* 0x0000009298057223 */ /* 0x000fe20000010007 */
[----:B------:R-:W-:-:S03]  /*7630*/  FMUL.FTZ R7, R9, R15 ;  /* 0x0000000f09077220 */ /* 0x000fc60000410000 */
[----:B------:R-:W-:Y:S01]  /*7640*/  FADD.FTZ R150, R150, R5 ;  /* 0x0000000596967221 */ /* 0x000fe20000010000 */
[CC--:B------:R-:W-:Y:S01]  /*7650*/  FFMA.FTZ R7, R8.reuse, R14.reuse, -R7 ;  /* 0x0000000e08077223 */ /* 0x0c0fe20000010807 */
[CC--:B------:R-:W-:Y:S01]  /*7660*/  FMUL.FTZ R5, R9.reuse, R13.reuse ;  /* 0x0000000d09057220 */ /* 0x0c0fe20000410000 */
[C---:B------:R-:W-:Y:S01]  /*7670*/  FMUL.FTZ R14, R9.reuse, R14 ;  /* 0x0000000e090e7220 */ /* 0x040fe20000410000 */
[-C--:B------:R-:W-:Y:S01]  /*7680*/  FMUL.FTZ R9, R9, R12.reuse ;  /* 0x0000000c09097220 */ /* 0x080fe20000410000 */
[----:B------:R-:W-:Y:S01]  /*7690*/  FADD.FTZ R26, R149, R4 ;  /* 0x00000004951a7221 */ /* 0x000fe20000010000 */
[C---:B------:R-:W-:Y:S01]  /*76a0*/  FFMA.FTZ R12, R8.reuse, R12, -R5 ;  /* 0x0000000c080c7223 */ /* 0x040fe20000010805 */
[C---:B------:R-:W-:Y:S01]  /*76b0*/  FMUL.FTZ R5, R141.reuse, R150 ;  /* 0x000000968d057220 */ /* 0x040fe20000410000 */
[C---:B------:R-:W-:Y:S01]  /*76c0*/  FFMA.FTZ R13, R8.reuse, R13, R9 ;  /* 0x0000000d080d7223 */ /* 0x040fe20000010009 */
[-C--:B------:R-:W-:Y:S01]  /*76d0*/  FMUL.FTZ R141, R141, R26.reuse ;  /* 0x0000001a8d8d7220 */ /* 0x080fe20000410000 */
[----:B------:R-:W-:Y:S01]  /*76e0*/  FFMA.FTZ R8, R8, R15, R14 ;  /* 0x0000000f08087223 */ /* 0x000fe2000001000e */
[----:B------:R-:W-:Y:S01]  /*76f0*/  BSSY B0, `(.L_x_1557) ;  /* 0x0000017000007945 */ /* 0x000fe20003800000 */
[----:B------:R-:W-:Y:S01]  /*7700*/  FADD.FTZ R14, R10, R7 ;  /* 0x000000070a0e7221 */ /* 0x000fe20000010000 */
[C---:B------:R-:W-:Y:S01]  /*7710*/  FFMA.FTZ R6, R144.reuse, R26, -R5 ;  /* 0x0000001a90067223 */ /* 0x040fe20000010805 */
[----:B------:R-:W-:Y:S01]  /*7720*/  FFMA.FTZ R141, R144, R150, R141 ;  /* 0x00000096908d7223 */ /* 0x000fe2000001008d */
[----:B--2---:R-:W-:Y:S01]  /*7730*/  FMUL.FTZ R7, R25, R110 ;  /* 0x0000006e19077220 */ /* 0x004fe20000410000 */
        /* <DEDUP_REMOVED lines=18> */
.L_x_1558:
[----:B------:R-:W-:Y:S05]  /*7860*/  BSYNC B0 ;  /* 0x0000000000007941 */ /* 0x000fea0003800000 */
.L_x_1557:
[----:B0-----:R-:W-:Y:S01]  /*7870*/  FFMA.FTZ R4, R24, R27, -R7 ;  /* 0x0000001b18047223 */ /* 0x001fe20000010807 */
[----:B------:R-:W-:Y:S01]  /*7880*/  FADD.FTZ R139, R139, R6 ;  /* 0x000000068b8b7221 */ /* 0x000fe20000010000 */
[----:B------:R-:W-:Y:S01]  /*7890*/  FADD.FTZ R140, R140, R141 ;  /* 0x0000008d8c8c7221 */ /* 0x000fe20000010000 */
[----:B------:R-:W-:Y:S01]  /*78a0*/  FMUL.FTZ R5, R25, R115 ;  /* 0x0000007319057220 */ /* 0x000fe20000410000 */
[----:B------:R-:W-:Y:S01]  /*78b0*/  FFMA.FTZ R73, R4, 2, R73 ;  /* 0x4000000004497823 */ /* 0x000fe20000010049 */
[C---:B------:R-:W-:Y:S01]  /*78c0*/  FMUL.FTZ R6, R145.reuse, R139 ;  /* 0x0000008b91067220 */ /* 0x040fe20000410000 */
[-C--:B------:R-:W-:Y:S01]  /*78d0*/  FMUL.FTZ R4, R145, R140.reuse ;  /* 0x0000008c91047220 */ /* 0x080fe20000410000 */
[C---:B------:R-:W-:Y:S01]  /*78e0*/  FFMA.FTZ R5, R24.reuse, R117, -R5 ;  /* 0x0000007518057223 */ /* 0x040fe20000010805 */
[----:B------:R-:W-:Y:S01]  /*78f0*/  FMUL.FTZ R7, R25, R121 ;  /* 0x0000007919077220 */ /* 0x000fe20000410000 */
[C---:B------:R-:W-:Y:S01]  /*7900*/  FFMA.FTZ R6, R151.reuse, R140, R6 ;  /* 0x0000008c97067223 */ /* 0x040fe20000010006 */
[----:B------:R-:W-:Y:S01]  /*7910*/  FFMA.FTZ R151, R151, R139, -R4 ;  /* 0x0000008b97977223 */ /* 0x000fe20000010804 */
[----:B------:R-:W-:Y:S01]  /*7920*/  FFMA.FTZ R78, R5, 2, R78 ;  /* 0x40000000054e7823 */ /* 0x000fe2000001004e */
[----:B------:R-:W-:Y:S01]  /*7930*/  FFMA.FTZ R4, R24, R119, -R7 ;  /* 0x0000007718047223 */ /* 0x000fe20000010807 */
[----:B------:R-:W-:Y:S01]  /*7940*/  FADD.FTZ R8, R153, R6 ;  /* 0x0000000699087221 */ /* 0x000fe20000010000 */
[----:B------:R-:W-:Y:S01]  /*7950*/  FADD.FTZ R154, R154, R151 ;  /* 0x000000979a9a7221 */ /* 0x000fe20000010000 */
[----:B------:R-:W-:Y:S01]  /*7960*/  FMUL.FTZ R9, R25, R130 ;  /* 0x0000008219097220 */ /* 0x000fe20000410000 */
[----:B------:R-:W-:Y:S01]  /*7970*/  FFMA.FTZ R75, R4, 2, R75 ;  /* 0x40000000044b7823 */ /* 0x000fe2000001004b */
[C---:B------:R-:W-:Y:S01]  /*7980*/  FMUL.FTZ R5, R155.reuse, R8 ;  /* 0x000000089b057220 */ /* 0x040fe20000410000 */
[-C--:B------:R-:W-:Y:S01]  /*7990*/  FMUL.FTZ R155, R155, R154.reuse ;  /* 0x0000009a9b9b7220 */ /* 0x080fe20000410000 */
[----:B------:R-:W-:Y:S01]  /*79a0*/  FFMA.FTZ R4, R24, R129, -R9 ;  /* 0x0000008118047223 */ /* 0x000fe20000010809 */
[----:B------:R-:W-:Y:S01]  /*79b0*/  FMUL.FTZ R7, R25, R125 ;  /* 0x0000007d19077220 */ /* 0x000fe20000410000 */
[C---:B------:R-:W-:Y:S01]  /*79c0*/  FFMA.FTZ R5, R156.reuse, R154, -R5 ;  /* 0x0000009a9c057223 */ /* 0x040fe20000010805 */
[----:B------:R-:W-:Y:S01]  /*79d0*/  FFMA.FTZ R156, R156, R8, R155 ;  /* 0x000000089c9c7223 */ /* 0x000fe2000001009b */
[----:B------:R-:W-:Y:S01]  /*79e0*/  FFMA.FTZ R77, R4, 2, R77 ;  /* 0x40000000044d7823 */ /* 0x000fe2000001004d */
[----:B------:R-:W-:Y:S01]  /*79f0*/  FFMA.FTZ R7, R24, R123, -R7 ;  /* 0x0000007b18077223 */ /* 0x000fe20000010807 */
[----:B------:R-:W-:Y:S01]  /*7a00*/  FADD.FTZ R160, R160, R5 ;  /* 0x00000005a0a07221 */ /* 0x000fe20000010000 */
[----:B------:R-:W-:Y:S01]  /*7a10*/  FADD.FTZ R156, R159, R156 ;  /* 0x0000009c9f9c7221 */ /* 0x000fe20000010000 */
[----:B------:R-:W-:Y:S01]  /*7a20*/  FMUL.FTZ R9, R25, R138 ;  /* 0x0000008a19097220 */ /* 0x000fe20000410000 */
[----:B------:R-:W-:Y:S01]  /*7a30*/  FFMA.FTZ R80, R7, 2, R80 ;  /* 0x4000000007507823 */ /* 0x000fe20000010050 */
[C---:B------:R-:W-:Y:S01]  /*7a40*/  FMUL.FTZ R5, R157.reuse, R160 ;  /* 0x000000a09d057220 */ /* 0x040fe20000410000 */
[----:B------:R-:W-:Y:S01]  /*7a50*/  FMUL.FTZ R157, R157, R156 ;  /* 0x0000009c9d9d7220 */ /* 0x000fe20000410000 */
[C---:B------:R-:W-:Y:S01]  /*7a60*/  FMUL.FTZ R7, R25.reuse, R134 ;  /* 0x0000008619077220 */ /* 0x040fe20000410000 */
[----:B------:R-:W-:Y:S01]  /*7a70*/  FFMA.FTZ R6, R24, R127, -R9 ;  /* 0x0000007f18067223 */ /* 0x000fe20000010809 */
[C---:B------:R-:W-:Y:S01]  /*7a80*/  FFMA.FTZ R4, R158.reuse, R156, R5 ;  /* 0x0000009c9e047223 */ /* 0x040fe20000010005 */
[----:B------:R-:W-:Y:S01]  /*7a90*/  FFMA.FTZ R157, R158, R160, -R157 ;  /* 0x000000a09e9d7223 */ /* 0x000fe2000001089d */
[----:B------:R-:W-:Y:S01]  /*7aa0*/  FFMA.FTZ R7, R24, R132, -R7 ;  /* 0x0000008418077223 */ /* 0x000fe20000010807 */
[----:B------:R-:W-:Y:S01]  /*7ab0*/  FMUL.FTZ R9, R25, R150 ;  /* 0x0000009619097220 */ /* 0x000fe20000410000 */
[----:B------:R-:W-:Y:S01]  /*7ac0*/  FADD.FTZ R10, R161, R4 ;  /* 0x00000004a10a7221 */ /* 0x000fe20000010000 */
[----:B------:R-:W-:Y:S01]  /*7ad0*/  FADD.FTZ R162, R162, R157 ;  /* 0x0000009da2a27221 */ /* 0x000fe20000010000 */
[----:B------:R-:W-:Y:S01]  /*7ae0*/  FFMA.FTZ R82, R7, 2, R82 ;  /* 0x4000000007527823 */ /* 0x000fe20000010052 */
[----:B------:R-:W-:Y:S01]  /*7af0*/  FMUL.FTZ R7, R25, R146 ;  /* 0x0000009219077220 */ /* 0x000fe20000410000 */
[C---:B------:R-:W-:Y:S01]  /*7b00*/  FMUL.FTZ R5, R163.reuse, R10 ;  /* 0x0000000aa3057220 */ /* 0x040fe20000410000 */
[----:B------:R-:W-:Y:S01]  /*7b10*/  FMUL.FTZ R163, R163, R162 ;  /* 0x000000a2a3a37220 */ /* 0x000fe20000410000 */
[----:B------:R-:W-:Y:S01]  /*7b20*/  FFMA.FTZ R79, R6, 2, R79 ;  /* 0x40000000064f7823 */ /* 0x000fe2000001004f */
[----:B------:R-:W-:Y:S01]  /*7b30*/  FFMA.FTZ R6, R24, R26, -R9 ;  /* 0x0000001a18067223 */ /* 0x000fe20000010809 */
[C---:B------:R-:W-:Y:S01]  /*7b40*/  FFMA.FTZ R4, R164.reuse, R162, -R5 ;  /* 0x000000a2a4047223 */ /* 0x040fe20000010805 */
[----:B------:R-:W-:Y:S01]  /*7b50*/  FFMA.FTZ R163, R164, R10, R163 ;  /* 0x0000000aa4a37223 */ /* 0x000fe200000100a3 */
[----:B------:R-:W-:Y:S01]  /*7b60*/  FFMA.FTZ R7, R24, R143, -R7 ;  /* 0x0000008f18077223 */ /* 0x000fe20000010807 */
[----:B------:R-:W-:Y:S01]  /*7b70*/  FMUL.FTZ R5, R25, R140 ;  /* 0x0000008c19057220 */ /* 0x000fe20000410000 */
[----:B------:R-:W-:Y:S01]  /*7b80*/  FADD.FTZ R169, R169, R4 ;  /* 0x00000004a9a97221 */ /* 0x000fe20000010000 */
[----:B------:R-:W-:Y:S01]  /*7b90*/  FADD.FTZ R168, R168, R163 ;  /* 0x000000a3a8a87221 */ /* 0x000fe20000010000 */
[----:B------:R-:W-:Y:S01]  /*7ba0*/  FFMA.FTZ R81, R6, 2, R81 ;  /* 0x4000000006517823 */ /* 0x000fe20000010051 */
[----:B------:R-:W-:Y:S01]  /*7bb0*/  FFMA.FTZ R84, R7, 2, R84 ;  /* 0x4000000007547823 */ /* 0x000fe20000010054 */
[C---:B------:R-:W-:Y:S01]  /*7bc0*/  FMUL.FTZ R6, R165.reuse, R169 ;  /* 0x000000a9a5067220 */ /* 0x040fe20000410000 */
[----:B------:R-:W-:Y:S01]  /*7bd0*/  FMUL.FTZ R4, R165, R168 ;  /* 0x000000a8a5047220 */ /* 0x000fe20000410000 */
[C---:B------:R-:W-:Y:S01]  /*7be0*/  FFMA.FTZ R7, R24.reuse, R139, -R5 ;  /* 0x0000008b18077223 */ /* 0x040fe20000010805 */
[----:B------:R-:W-:Y:S01]  /*7bf0*/  FMUL.FTZ R9, R25, R8 ;  /* 0x0000000819097220 */ /* 0x000fe20000410000 */
[C---:B------:R-:W-:Y:S01]  /*7c00*/  FFMA.FTZ R5, R167.reuse, R168, R6 ;  /* 0x000000a8a7057223 */ /* 0x040fe20000010006 */
[-C--:B------:R-:W-:Y:S01]  /*7c10*/  FFMA.FTZ R167, R167, R169.reuse, -R4 ;  /* 0x000000a9a7a77223 */ /* 0x080fe20000010804 */
[----:B------:R-:W-:Y:S01]  /*7c20*/  IADD3 R111, R111, 0x1, RZ ;  /* 0x000000016f6f7810 */ /* 0x000fe20007ffe0ff */
[----:B------:R-:W-:Y:S01]  /*7c30*/  FFMA.FTZ R4, R24, R154, -R9 ;  /* 0x0000009a18047223 */ /* 0x000fe20000010809 */
[----:B------:R-:W-:Y:S01]  /*7c40*/  FADD.FTZ R170, R170, R5 ;  /* 0x00000005aaaa7221 */ /* 0x000fe20000010000 */
[----:B------:R-:W-:Y:S01]  /*7c50*/  FADD.FTZ R172, R172, R167 ;  /* 0x000000a7acac7221 */ /* 0x000fe20000010000 */
[----:B------:R-:W-:Y:S01]  /*7c60*/  FMUL.FTZ R5, R25, R156 ;  /* 0x0000009c19057220 */ /* 0x000fe20000410000 */
[----:B------:R-:W-:Y:S01]  /*7c70*/  FFMA.FTZ R83, R4, 2, R83 ;  /* 0x4000000004537823 */ /* 0x000fe20000010053 */
[C---:B------:R-:W-:Y:S01]  /*7c80*/  FMUL.FTZ R4, R171.reuse, R170 ;  /* 0x000000aaab047220 */ /* 0x040fe20000410000 */
[----:B------:R-:W-:Y:S01]  /*7c90*/  FMUL.FTZ R6, R171, R172 ;  /* 0x000000acab067220 */ /* 0x000fe20000410000 */
[----:B------:R-:W-:Y:S01]  /*7ca0*/  FFMA.FTZ R86, R7, 2, R86 ;  /* 0x4000000007567823 */ /* 0x000fe20000010056 */
[----:B------:R-:W-:Y:S01]  /*7cb0*/  FFMA.FTZ R7, R24, R160, -R5 ;  /* 0x000000a018077223 */ /* 0x000fe20000010805 */
[----:B------:R-:W-:Y:S01]  /*7cc0*/  ISETP.GE.AND P0, PT, R111, UR21, PT ;  /* 0x000000156f007c0c */ /* 0x000fe2000bf06270 */
[C---:B------:R-:W-:Y:S01]  /*7cd0*/  FFMA.FTZ R6, R173.reuse, R170, R6 ;  /* 0x000000aaad067223 */ /* 0x040fe20000010006 */
[----:B------:R-:W-:Y:S01]  /*7ce0*/  FFMA.FTZ R5, R173, R172, -R4 ;  /* 0x000000acad057223 */ /* 0x000fe20000010804 */
[----:B------:R-:W-:Y:S01]  /*7cf0*/  FFMA.FTZ R88, R7, 2, R88 ;  /* 0x4000000007587823 */ /* 0x000fe20000010058 */
[----:B------:R-:W-:Y:S01]  /*7d00*/  FMUL.FTZ R9, R25, R10 ;  /* 0x0000000a19097220 */ /* 0x000fe20000410000 */
[----:B------:R-:W-:Y:S01]  /*7d10*/  FADD.FTZ R6, R175, R6 ;  /* 0x00000006af067221 */ /* 0x000fe20000010000 */
[----:B------:R-:W-:Y:S01]  /*7d20*/  FADD.FTZ R174, R174, R5 ;  /* 0x00000005aeae7221 */ /* 0x000fe20000010000 */
[C---:B------:R-:W-:Y:S01]  /*7d30*/  FMUL.FTZ R5, R25.reuse, R168 ;  /* 0x000000a819057220 */ /* 0x040fe20000410000 */
[C---:B------:R-:W-:Y:S01]  /*7d40*/  FMUL.FTZ R7, R25.reuse, R170 ;  /* 0x000000aa19077220 */ /* 0x040fe20000410000 */
[----:B------:R-:W-:Y:S01]  /*7d50*/  FMUL.FTZ R25, R25, R6 ;  /* 0x0000000619197220 */ /* 0x000fe20000410000 */
        /* <DEDUP_REMOVED lines=8> */
[----:B------:R-:W-:Y:S06]  /*7de0*/  @!P0 BRA `(.L_x_1559) ;  /* 0xffffffc000688947 */ /* 0x000fec000383ffff */
.L_x_1556:
[----:B------:R-:W-:Y:S01]  /*7df0*/  ISETP.NE.AND P0, PT, R71, RZ, PT ;  /* 0x000000ff4700720c */ /* 0x000fe20003f05270 */
[----:B------:R-:W-:Y:S01]  /*7e00*/  BAR.SYNC.DEFER_BLOCKING 0x0 ;  /* 0x0000000000007b1d */ /* 0x000fe20000010000 */
[----:B------:R-:W-:Y:S02]  /*7e10*/  F2FP.F16.F32.PACK_AB R73, R78, R73 ;  /* 0x000000494e49723e */ /* 0x000fe400000000ff */
[----:B------:R-:W-:Y:S02]  /*7e20*/  F2FP.F16.F32.PACK_AB R75, R80, R75 ;  /* 0x0000004b504b723e */ /* 0x000fe400000000ff */
[----:B------:R-:W-:Y:S01]  /*7e30*/  F2FP.F16.F32.PACK_AB R77, R82, R77 ;  /* 0x0000004d524d723e */ /* 0x000fe200000000ff */
[----:B------:R-:W-:Y:S01]  /*7e40*/  BSSY B0, `(.L_x_1560) ;  /* 0x0000049000007945 */ /* 0x000fe20003800000 */
[----:B------:R-:W-:Y:S02]  /*7e50*/  PRMT R0, R73, 0x7632, R0 ;  /* 0x0000763249007816 */ /* 0x000fe40000000000 */
        /* <DEDUP_REMOVED lines=15> */
[----:B--2---:R-:W-:-:S03]  /*7f50*/  PRMT R4, R83, 0x7632, R4 ;  /* 0x0000763253047816 */ /* 0x004fc60000000004 */
[----:B------:R0:W-:Y:S01]  /*7f60*/  STS.U16 [R29+0xe], R0 ;  /* 0x00000e001d007388 */ /* 0x0001e20000000400 */
[----:B---3--:R-:W-:-:S03]  /*7f70*/  PRMT R6, R85, 0x7632, R6 ;  /* 0x0000763255067816 */ /* 0x008fc60000000006 */
[----:B------:R-:W-:Y:S04]  /*7f80*/  STS.U16 [R29+0x4], R75 ;  /* 0x0000044b1d007388 */ /* 0x000fe80000000400 */
[----:B------:R-:W-:Y:S01]  /*7f90*/  STS.U16 [R29+0x8], R77 ;  /* 0x0000084d1d007388 */ /* 0x000fe20000000400 */
[----:B0-----:R-:W-:-:S03]  /*7fa0*/  @!P0 IMAD R0, R60, -0x200, R5 ;  /* 0xfffffe003c008824 */ /* 0x001fc600078e0205 */
[----:B------:R-:W-:Y:S04]  /*7fb0*/  STS.U16 [R29+0xc], R79 ;  /* 0x00000c4f1d007388 */ /* 0x000fe80000000400 */
[----:B------:R-:W-:Y:S04]  /*7fc0*/  STS.U16 [R29+0x10], R81 ;  /* 0x000010511d007388 */ /* 0x000fe80000000400 */
[----:B------:R0:W-:Y:S04]  /*7fd0*/  STS.U16 [R29+0x12], R7 ;  /* 0x000012071d007388 */ /* 0x0001e80000000400 */
[----:B------:R-:W-:Y:S04]  /*7fe0*/  STS.U16 [R29+0x14], R83 ;  /* 0x000014531d007388 */ /* 0x000fe80000000400 */
        /* <DEDUP_REMOVED lines=46> */
.L_x_1561:
[----:B------:R-:W-:Y:S05]  /*82d0*/  BSYNC B0 ;  /* 0x0000000000007941 */ /* 0x000fea0003800000 */
.L_x_1560:
        /* <DEDUP_REMOVED lines=70> */
.L_x_1563:
        /* <DEDUP_REMOVED lines=12> */
.L_x_5196:


//--------------------- .text._Z25selective_scan_fwd_kernelI32Selective_Scan_fwd_kernel_traitsILi32ELi16ELi1ELb0ELb1ELb0ELb1EN3c104HalfENS1_7complexIfEEEEv13SSMParamsBase --------------------------
	.section	.text._Z25selective_scan_fwd_kernelI32Selective_Scan_fwd_kernel_traitsILi32ELi16ELi1ELb0ELb1ELb0ELb1EN3c104HalfENS1_7complexIfEEEEv13SSMParamsBase,"ax",@progbits
	.align	128
        .global         _Z25selective_scan_fwd_kernelI32Selective_Scan_fwd_kernel_traitsILi32ELi16ELi1ELb0ELb1ELb0ELb1EN3c104HalfENS1_7complexIfEEEEv13SSMParamsBase
        .type           _Z25selective_scan_fwd_kernelI32Selective_Scan_fwd_kernel_traitsILi32ELi16ELi1ELb0ELb1ELb0ELb1EN3c104HalfENS1_7complexIfEEEEv13SSMParamsBase,@function
        .size           _Z25selective_scan_fwd_kernelI32Selective_Scan_fwd_kernel_traitsILi32ELi16ELi1ELb0ELb1ELb0ELb1EN3c104HalfENS1_7complexIfEEEEv13SSMParamsBase,(.L_x_5197 - _Z25selective_scan_fwd_kernelI32Selective_Scan_fwd_kernel_traitsILi32ELi16ELi1ELb0ELb1ELb0ELb1EN3c104HalfENS1_7complexIfEEEEv13SSMParamsBase)
        .other          _Z25selective_scan_fwd_kernelI32Selective_Scan_fwd_kernel_traitsILi32ELi16ELi1ELb0ELb1ELb0ELb1EN3c104HalfENS1_7complexIfEEEEv13SSMParamsBase,@"STO_CUDA_ENTRY STV_DEFAULT"
_Z25selective_scan_fwd_kernelI32Selective_Scan_fwd_kernel_traitsILi32ELi16ELi1ELb0ELb1ELb0ELb1EN3c104HalfENS1_7complexIfEEEEv13SSMParamsBase:
.text._Z25selective_scan_fwd_kernelI32Selective_Scan_fwd_kernel_traitsILi32ELi16ELi1ELb0ELb1ELb0ELb1EN3c104HalfENS1_7complexIfEEEEv13SSMParamsBase:
        /* <DEDUP_REMOVED lines=100> */
.L_x_1604:
        /* <DEDUP_REMOVED lines=294> */
.L_x_1565:
[----:B------:R-:W-:Y:S05]  /*18a0*/  BSYNC B0 ;  /* 0x0000000000007941 */ /* 0x000fea0003800000 */
.L_x_1564:
        /* <DEDUP_REMOVED lines=36> */
.L_x_1567:
[----:B------:R-:W-:Y:S05]  /*1af0*/  BSYNC B0 ;  /* 0x0000000000007941 */ /* 0x000fea0003800000 */
.L_x_1566:
        /* <DEDUP_REMOVED lines=38> */
.L_x_1569:
[----:B------:R-:W-:Y:S05]  /*1d60*/  BSYNC B0 ;  /* 0x0000000000007941 */ /* 0x000fea0003800000 */
.L_x_1568:
        /* <DEDUP_REMOVED lines=36> */
.L_x_1571:
[----:B------:R-:W-:Y:S05]  /*1fb0*/  BSYNC B0 ;  /* 0x0000000000007941 */ /* 0x000fea0003800000 */
.L_x_1570:
        /* <DEDUP_REMOVED lines=38> */
.L_x_1573:
[----:B------:R-:W-:Y:S05]  /*2220*/  BSYNC B0 ;  /* 0x0000000000007941 */ /* 0x000fea0003800000 */
.L_x_1572:
        /* <DEDUP_REMOVED lines=36> */
.L_x_1575:
[----:B------:R-:W-:Y:S05]  /*2470*/  BSYNC B0 ;  /* 0x0000000000007941 */ /* 0x000fea0003800000 */
.L_x_1574:
        /* <DEDUP_REMOVED lines=38> */
.L_x_1577:
[----:B------:R-:W-:Y:S05]  /*26e0*/  BSYNC B0 ;  /* 0x0000000000007941 */ /* 0x000fea0003800000 */
.L_x_1576:
        /* <DEDUP_REMOVED lines=37> */
.L_x_1579:
[----:B------:R-:W-:Y:S05]  /*2940*/  BSYNC B0 ;  /* 0x0000000000007941 */ /* 0x000fea0003800000 */
.L_x_1578:
        /* <DEDUP_REMOVED lines=42> */
.L_x_1581:
[----:B------:R-:W-:Y:S05]  /*2bf0*/  BSYNC B0 ;  /* 0x0000000000007941 */ /* 0x000fea0003800000 */
.L_x_1580:
        /* <DEDUP_REMOVED lines=40> */
.L_x_1583:
[----:B------:R-:W-:Y:S05]  /*2e80*/  BSYNC B0 ;  /* 0x0000000000007941 */ /* 0x000fea0003800000 */
.L_x_1582:
        /* <DEDUP_REMOVED lines=46> */
.L_x_1585:
[----:B------:R-:W-:Y:S05]  /*3170*/  BSYNC B0 ;  /* 0x0000000000007941 */ /* 0x000fea0003800000 */
.L_x_1584:
        /* <DEDUP_REMOVED lines=33> */
.L_x_1587:
[----:B------:R-:W-:Y:S05]  /*3390*/  BSYNC B0 ;  /* 0x0000000000007941 */ /* 0x000fea0003800000 */
.L_x_1586:
        /* <DEDUP_REMOVED lines=33> */
.L_x_1589:
[----:B------:R-:W-:Y:S05]  /*35b0*/  BSYNC B0 ;  /* 0x0000000000007941 */ /* 0x000fea0003800000 */
.L_x_1588:
        /* <DEDUP_REMOVED lines=33> */
.L_x_1591:
[----:B------:R-:W-:Y:S05]  /*37d0*/  BSYNC B0 ;  /* 0x0000000000007941 */ /* 0x000fea0003800000 */
.L_x_1590:
        /* <DEDUP_REMOVED lines=33> */
.L_x_1593:
[----:B------:R-:W-:Y:S05]  /*39f0*/  BSYNC B0 ;  /* 0x0000000000007941 */ /* 0x000fea0003800000 */
.L_x_1592:
        /* <DEDUP_REMOVED lines=33> */
.L_x_1595:
[----:B------:R-:W-:Y:S05]  /*3c10*/  BSYNC B0 ;  /* 0x0000000000007941 */ /* 0x000fea0003800000 */
.L_x_1594:
        /* <DEDUP_REMOVED lines=55> */
.L_x_1599:
        /* <DEDUP_REMOVED lines=909> */
.L_x_1598:
[----:B------:R-:W-:Y:S05]  /*7860*/  BSYNC B0 ;  /* 0x0000000000007941 */ /* 0x000fea0003800000 */
.L_x_1597:
[----:B------:R-:W-:Y:S01]  /*7870*/  FADD.FTZ R139, R139, R6 ;  /* 0x000000068b8b7221 */ /* 0x000fe20000010000 */
[----:B------:R-:W-:Y:S01]  /*7880*/  FADD.FTZ R140, R140, R141 ;  /* 0x0000008d8c8c7221 */ /* 0x000fe20000010000 */
[----:B0-----:R-:W-:Y:S01]  /*7890*/  FMUL.FTZ R5, R25, R115 ;  /* 0x0000007319057220 */ /* 0x001fe20000410000 */
[C---:B------:R-:W-:Y:S01]  /*78a0*/  FFMA.FTZ R7, R24.reuse, R27, -R7 ;  /* 0x0000001b18077223 */ /* 0x040fe20000010807 */
        /* <DEDUP_REMOVED lines=14> */
[----:B------:R-:W-:Y:S01]  /*7990*/  FFMA.FTZ R4, R24, R123, -R7 ;  /* 0x0000007b18047223 */ /* 0x000fe20000010807 */
[C---:B------:R-:W-:Y:S01]  /*79a0*/  FMUL.FTZ R9, R25.reuse, R134 ;  /* 0x0000008619097220 */ /* 0x040fe20000410000 */
[C---:B------:R-:W-:Y:S01]  /*79b0*/  FFMA.FTZ R5, R156.reuse, R154, -R5 ;  /* 0x0000009a9c057223 */ /* 0x040fe20000010805 */
[----:B------:R-:W-:Y:S01]  /*79c0*/  FFMA.FTZ R156, R156, R10, R155 ;  /* 0x0000000a9c9c7223 */ /* 0x000fe2000001009b */
[----:B------:R-:W-:Y:S01]  /*79d0*/  FFMA.FTZ R85, R4, 2, R85 ;  /* 0x4000000004557823 */ /* 0x000fe20000010055 */
[----:B------:R-:W-:Y:S01]  /*79e0*/  FMUL.FTZ R7, R25, R130 ;  /* 0x0000008219077220 */ /* 0x000fe20000410000 */
[----:B------:R-:W-:Y:S01]  /*79f0*/  FADD.FTZ R160, R160, R5 ;  /* 0x00000005a0a07221 */ /* 0x000fe20000010000 */
[----:B------:R-:W-:Y:S01]  /*7a00*/  FADD.FTZ R156, R159, R156 ;  /* 0x0000009c9f9c7221 */ /* 0x000fe20000010000 */
[C---:B------:R-:W-:Y:S01]  /*7a10*/  FFMA.FTZ R6, R24.reuse, R132, -R9 ;  /* 0x0000008418067223 */ /* 0x040fe20000010809 */
[----:B------:R-:W-:Y:S01]  /*7a20*/  FMUL.FTZ R9, R25, R146 ;  /* 0x0000009219097220 */ /* 0x000fe20000410000 */
[C---:B------:R-:W-:Y:S01]  /*7a30*/  FMUL.FTZ R5, R157.reuse, R160 ;  /* 0x000000a09d057220 */ /* 0x040fe20000410000 */
[-C--:B------:R-:W-:Y:S01]  /*7a40*/  FMUL.FTZ R157, R157, R156.reuse ;  /* 0x0000009c9d9d7220 */ /* 0x080fe20000410000 */
[----:B------:R-:W-:Y:S01]  /*7a50*/  FFMA.FTZ R7, R24, R129, -R7 ;  /* 0x0000008118077223 */ /* 0x000fe20000010807 */
[----:B------:R-:W-:Y:S01]  /*7a60*/  FFMA.FTZ R83, R6, 2, R83 ;  /* 0x4000000006537823 */ /* 0x000fe20000010053 */
[C---:B------:R-:W-:Y:S01]  /*7a70*/  FFMA.FTZ R4, R158.reuse, R156, R5 ;  /* 0x0000009c9e047223 */ /* 0x040fe20000010005 */
[----:B------:R-:W-:Y:S01]  /*7a80*/  FFMA.FTZ R157, R158, R160, -R157 ;  /* 0x000000a09e9d7223 */ /* 0x000fe2000001089d */
[----:B------:R-:W-:Y:S01]  /*7a90*/  FFMA.FTZ R6, R24, R143, -R9 ;  /* 0x0000008f18067223 */ /* 0x000fe20000010809 */
[----:B------:R-:W-:Y:S01]  /*7aa0*/  FFMA.FTZ R86, R7, 2, R86 ;  /* 0x4000000007567823 */ /* 0x000fe20000010056 */
[----:B------:R-:W-:Y:S01]  /*7ab0*/  FADD.FTZ R12, R161, R4 ;  /* 0x00000004a10c7221 */ /* 0x000fe20000010000 */
[----:B------:R-:W-:Y:S01]  /*7ac0*/  FADD.FTZ R162, R162, R157 ;  /* 0x0000009da2a27221 */ /* 0x000fe20000010000 */
[----:B------:R-:W-:Y:S01]  /*7ad0*/  FMUL.FTZ R7, R25, R138 ;  /* 0x0000008a19077220 */ /* 0x000fe20000410000 */
[----:B------:R-:W-:Y:S01]  /*7ae0*/  FFMA.FTZ R81, R6, 2, R81 ;  /* 0x4000000006517823 */ /* 0x000fe20000010051 */
[C---:B------:R-:W-:Y:S01]  /*7af0*/  FMUL.FTZ R5, R163.reuse, R12 ;  /* 0x0000000ca3057220 */ /* 0x040fe20000410000 */
[-C--:B------:R-:W-:Y:S01]  /*7b00*/  FMUL.FTZ R163, R163, R162.reuse ;  /* 0x000000a2a3a37220 */ /* 0x080fe20000410000 */
[----:B------:R-:W-:Y:S01]  /*7b10*/  FFMA.FTZ R7, R24, R127, -R7 ;  /* 0x0000007f18077223 */ /* 0x000fe20000010807 */
[----:B------:R-:W-:Y:S01]  /*7b20*/  FFMA.FTZ R87, R8, 2, R87 ;  /* 0x4000000008577823 */ /* 0x000fe20000010057 */
[C---:B------:R-:W-:Y:S01]  /*7b30*/  FFMA.FTZ R4, R164.reuse, R162, -R5 ;  /* 0x000000a2a4047223 */ /* 0x040fe20000010805 */
[----:B------:R-:W-:Y:S01]  /*7b40*/  FFMA.FTZ R163, R164, R12, R163 ;  /* 0x0000000ca4a37223 */ /* 0x000fe200000100a3 */
[----:B------:R-:W-:Y:S01]  /*7b50*/  FMUL.FTZ R5, R25, R140 ;  /* 0x0000008c19057220 */ /* 0x000fe20000410000 */
[----:B------:R-:W-:Y:S01]  /*7b60*/  FFMA.FTZ R84, R7, 2, R84 ;  /* 0x4000000007547823 */ /* 0x000fe20000010054 */
[----:B------:R-:W-:Y:S01]  /*7b70*/  FADD.FTZ R169, R169, R4 ;  /* 0x00000004a9a97221 */ /* 0x000fe20000010000 */
[----:B------:R-:W-:Y:S01]  /*7b80*/  FADD.FTZ R168, R168, R163 ;  /* 0x000000a3a8a87221 */ /* 0x000fe20000010000 */
[C---:B------:R-:W-:Y:S01]  /*7b90*/  FFMA.FTZ R8, R24.reuse, R139, -R5 ;  /* 0x0000008b18087223 */ /* 0x040fe20000010805 */
[----:B------:R-:W-:Y:S01]  /*7ba0*/  FMUL.FTZ R7, R25, R150 ;  /* 0x0000009619077220 */ /* 0x000fe20000410000 */
[CC--:B------:R-:W-:Y:S01]  /*7bb0*/  FMUL.FTZ R6, R165.reuse, R169.reuse ;  /* 0x000000a9a5067220 */ /* 0x0c0fe20000410000 */
[----:B------:R-:W-:Y:S01]  /*7bc0*/  FMUL.FTZ R4, R165, R168 ;  /* 0x000000a8a5047220 */ /* 0x000fe20000410000 */
[----:B------:R-:W-:Y:S01]  /*7bd0*/  IADD3 R111, R111, 0x1, RZ ;  /* 0x000000016f6f7810 */ /* 0x000fe20007ffe0ff */
[----:B------:R-:W-:Y:S01]  /*7be0*/  FFMA.FTZ R7, R24, R26, -R7 ;  /* 0x0000001a18077223 */ /* 0x000fe20000010807 */
[C---:B------:R-:W-:Y:S01]  /*7bf0*/  FFMA.FTZ R5, R167.reuse, R168, R6 ;  /* 0x000000a8a7057223 */ /* 0x040fe20000010006 */
[----:B------:R-:W-:Y:S01]  /*7c00*/  FFMA.FTZ R167, R167, R169, -R4 ;  /* 0x000000a9a7a77223 */ /* 0x000fe20000010804 */
[----:B------:R-:W-:Y:S01]  /*7c10*/  FFMA.FTZ R79, R8, 2, R79 ;  /* 0x40000000084f7823 */ /* 0x000fe2000001004f */
[----:B------:R-:W-:Y:S01]  /*7c20*/  FFMA.FTZ R82, R7, 2, R82 ;  /* 0x4000000007527823 */ /* 0x000fe20000010052 */
[----:B------:R-:W-:Y:S01]  /*7c30*/  FADD.FTZ R9, R170, R5 ;  /* 0x00000005aa097221 */ /* 0x000fe20000010000 */
[----:B------:R-:W-:Y:S01]  /*7c40*/  FADD.FTZ R172, R172, R167 ;  /* 0x000000a7acac7221 */ /* 0x000fe20000010000 */
[C---:B------:R-:W-:Y:S01]  /*7c50*/  FMUL.FTZ R5, R25.reuse, R156 ;  /* 0x0000009c19057220 */ /* 0x040fe20000410000 */
[----:B------:R-:W-:Y:S01]  /*7c60*/  FMUL.FTZ R7, R25, R10 ;  /* 0x0000000a19077220 */ /* 0x000fe20000410000 */
[CC--:B------:R-:W-:Y:S01]  /*7c70*/  FMUL.FTZ R4, R171.reuse, R9.reuse ;  /* 0x00000009ab047220 */ /* 0x0c0fe20000410000 */
[----:B------:R-:W-:Y:S01]  /*7c80*/  FMUL.FTZ R6, R171, R172 ;  /* 0x000000acab067220 */ /* 0x000fe20000410000 */
[C---:B------:R-:W-:Y:S01]  /*7c90*/  FFMA.FTZ R8, R24.reuse, R160, -R5 ;  /* 0x000000a018087223 */ /* 0x040fe20000010805 */
[----:B------:R-:W-:Y:S01]  /*7ca0*/  ISETP.GE.AND P0, PT, R111, UR21, PT ;  /* 0x000000156f007c0c */ /* 0x000fe2000bf06270 */
[----:B------:R-:W-:Y:S01]  /*7cb0*/  FFMA.FTZ R7, R24, R154, -R7 ;  /* 0x0000009a18077223 */ /* 0x000fe20000010807 */
[CC--:B------:R-:W-:Y:S01]  /*7cc0*/  FFMA.FTZ R6, R173.reuse, R9.reuse, R6 ;  /* 0x00000009ad067223 */ /* 0x0c0fe20000010006 */
[----:B------:R-:W-:Y:S01]  /*7cd0*/  FFMA.FTZ R5, R173, R172, -R4 ;  /* 0x000000acad057223 */ /* 0x000fe20000010804 */
[----:B------:R-:W-:Y:S01]  /*7ce0*/  FMUL.FTZ R9, R25, R9 ;  /* 0x0000000919097220 */ /* 0x000fe20000410000 */
[----:B------:R-:W-:Y:S01]  /*7cf0*/  FFMA.FTZ R80, R7, 2, R80 ;  /* 0x4000000007507823 */ /* 0x000fe20000010050 */
        /* <DEDUP_REMOVED lines=14> */
[----:B------:R-:W-:Y:S06]  /*7de0*/  @!P0 BRA `(.L_x_1599) ;  /* 0xffffffc000688947 */ /* 0x000fec000383ffff */
.L_x_1596:
        /* <DEDUP_REMOVED lines=33> */
[----:B---3--:R-:W-:Y:S01]  /*8000*/  PRMT R12, R0, 0x7632, R12 ;  /* 0x00007632000c7816 */ /* 0x008fe2000000000c */
[----:B0-----:R-:W-:Y:S02]  /*8010*/  @!P0 IMAD R0, R60, -0x200, R7 ;  /* 0xfffffe003c008824 */ /* 0x001fe400078e0207 */
[----:B------:R-:W-:Y:S01]  /*8020*/  STS.U16 [R29+0x10], R13 ;  /* 0x0000100d1d007388 */ /* 0x000fe20000000400 */
[----:B-1----:R-:W-:-:S03]  /*8030*/  PRMT R6, R4, 0x7632, R6 ;  /* 0x0000763204067816 */ /* 0x002fc60000000006 */
[----:B------:R0:W-:Y:S04]  /*8040*/  STS.U16 [R29+0x12], R9 ;  /* 0x000012091d007388 */ /* 0x0001e80000000400 */
[----:B------:R1:W-:Y:S04]  /*8050*/  STS.U16 [R29+0x14], R5 ;  /* 0x000014051d007388 */ /* 0x0003e80000000400 */
[----:B------:R-:W-:Y:S01]  /*8060*/  STS.U16 [R29+0x16], R10 ;  /* 0x0000160a1d007388 */ /* 0x000fe20000000400 */
[----:B0-----:R-:W-:-:S03]  /*8070*/  IMAD.WIDE.U32 R8, R66, UR8, RZ ;  /* 0x0000000842087c25 */ /* 0x001fc6000f8e00ff */
[----:B------:R0:W-:Y:S01]  /*8080*/  STS.U16 [R29+0x18], R11 ;  /* 0x0000180b1d007388 */ /* 0x0001e20000000400 */
[----:B-1----:R-:W-:-:S03]  /*8090*/  IMAD R5, R166, UR8, RZ ;  /* 0x00000008a6057c24 */ /* 0x002fc6000f8e02ff */
[----:B------:R-:W-:Y:S04]  /*80a0*/  STS.U16 [R29+0x1a], R12 ;  /* 0x00001a0c1d007388 */ /* 0x000fe80000000400 */
[----:B------:R1:W-:Y:S01]  /*80b0*/  STS.U16 [R29+0x1c], R4 ;  /* 0x00001c041d007388 */ /* 0x0003e20000000400 */
[----:B0-----:R-:W-:-:S03]  /*80c0*/  IMAD R11, R66, UR9, R5 ;  /* 0x00000009420b7c24 */ /* 0x001fc6000f8e0205 */
[----:B------:R0:W-:Y:S01]  /*80d0*/  STS.U16 [R29+0x1e], R6 ;  /* 0x00001e061d007388 */ /* 0x0001e20000000400 */
[----:B------:R-:W-:-:S03]  /*80e0*/  NOP ;  /* 0x0000000000007918 */ /* 0x000fc60000000000 */
[----:B------:R-:W-:Y:S01]  /*80f0*/  LDS.U16 R15, [R56] ;  /* 0x00000000380f7984 */ /* 0x000fe20000000400 */
[----:B-1----:R-:W-:Y:S02]  /*8100*/  SHF.L.U32 R4, R60, 0x9, RZ ;  /* 0x000000093c047819 */ /* 0x002fe400000006ff */
[----:B------:R-:W-:Y:S01]  /*8110*/  IADD3 R13, R9, R11, RZ ;  /* 0x0000000b090d7210 */ /* 0x000fe20007ffe0ff */
[----:B------:R-:W-:Y:S01]  /*8120*/  LDS.U16 R19, [R55+0x40] ;  /* 0x0000400037137984 */ /* 0x000fe20000000400 */
[----:B------:R-:W-:Y:S02]  /*8130*/  SHF.R.S32.HI R5, RZ, 0x1f, R4 ;  /* 0x0000001fff057819 */ /* 0x000fe40000011404 */
[C---:B0-----:R-:W-:Y:S01]  /*8140*/  IADD3 R6, P2, R62.reuse, R4, RZ ;  /* 0x000000043e067210 */ /* 0x041fe20007f5e0ff */
[----:B------:R-:W-:Y:S01]  /*8150*/  LDS.U16 R21, [R54+0x80] ;  /* 0x0000800036157984 */ /* 0x000fe20000000400 */
[----:B------:R-:W-:Y:S02]  /*8160*/  MOV R12, R8 ;  /* 0x00000008000c7202 */ /* 0x000fe40000000f00 */
        /* <DEDUP_REMOVED lines=30> */
.L_x_1601:
[----:B------:R-:W-:Y:S05]  /*8350*/  BSYNC B0 ;  /* 0x0000000000007941 */ /* 0x000fea0003800000 */
.L_x_1600:
        /* <DEDUP_REMOVED lines=11> */
[----:B------:R-:W-:-:S02]  /*8410*/  ISETP.GE.AND P1, PT, R0, R111, PT ;  /* 0x0000006f0000720c */ /* 0x000fc40003f26270 */
[----:B------:R-:W-:Y:S02]  /*8420*/  IADD3.X R9, R5, R11, R9, P2, !PT ;  /* 0x0000000b05097210 */ /* 0x000fe400017fe409 */
[C---:B------:R-:W-:Y:S02]  /*8430*/  LEA R96, P2, R8.reuse, R97, 0x1 ;  /* 0x0000006108607211 */ /* 0x040fe400078408ff */
[C-C-:B------:R-:W-:Y:S02]  /*8440*/  LOP3.LUT R15, R65.reuse, 0x40, R64.reuse, 0xfe, !PT ;  /* 0x00000040410f7812 */ /* 0x140fe400078efe40 */
[----:B------:R-:W-:Y:S02]  /*8450*/  LEA.HI.X R97, R8, R10, R9, 0x1, P2 ;  /* 0x0000000a08617211 */ /* 0x000fe400010f0c09 */
[C-C-:B------:R-:W-:Y:S02]  /*8460*/  LOP3.LUT R8, R65.reuse, 0x60, R64.reuse, 0xfe, !PT ;  /* 0x0000006041087812 */ /* 0x140fe400078efe40 */
[----:B------:R-:W-:Y:S01]  /*8470*/  LOP3.LUT R9, R65, 0x80, R64, 0xfe, !PT ;  /* 0x0000008041097812 */ /* 0x000fe200078efe40 */
[----:B------:R-:W-:Y:S01]  /*8480*/  @!P1 STG.E.U16 desc[UR6][R96.64+0x40], R19 ;  /* 0x0000401360009986 */ /* 0x000fe2000c101506 */
        /* <DEDUP_REMOVED lines=11> */
[----:B------:R0:W-:Y:S01]  /*8540*/  @!P6 STG.E.U16 desc[UR6][R96.64+0xc0], R23 ;  /* 0x0000c0176000e986 */ /* 0x0001e2000c101506 */
        /* <DEDUP_REMOVED lines=8> */
[----:B0-----:R-:W-:Y:S01]  /*85d0*/  IMAD R23, R166, UR8, RZ ;  /* 0x00000008a6177c24 */ /* 0x001fe2000f8e02ff */
[----:B------:R-:W-:Y:S01]  /*85e0*/  ISETP.GE.AND P1, PT, R62, R27, PT ;  /* 0x0000001b3e00720c */ /* 0x000fe20003f26270 */
[----:B------:R0:W-:Y:S01]  /*85f0*/  @!P3 STG.E.U16 desc[UR6][R96.64+0x140], R57 ;  /* 0x000140396000b986 */ /* 0x0001e2000c101506 */
[C-C-:B------:R-:W-:Y:S01]  /*8600*/  LOP3.LUT R19, R65.reuse, 0x160, R64.reuse, 0xfe, !PT ;  /* 0x0000016041137812 */ /* 0x140fe200078efe40 */
[----:B-1----:R-:W-:Y:S01]  /*8610*/  IMAD.WIDE.U32 R24, R66, UR8, RZ ;  /* 0x0000000842187c25 */ /* 0x002fe2000f8e00ff */
[C-C-:B------:R-:W-:Y:S01]  /*8620*/  LOP3.LUT R20, R65.reuse, 0x180, R64.reuse, 0xfe, !PT ;  /* 0x0000018041147812 */ /* 0x140fe200078efe40 */
[----:B------:R-:W-:Y:S01]  /*8630*/  @!P2 STG.E.U16 desc[UR6][R96.64+0x180], R89 ;  /* 0x000180596000a986 */ /* 0x000fe2000c101506 */
[C-C-:B------:R-:W-:Y:S02]  /*8640*/  LOP3.LUT R21, R65.reuse, 0x1a0, R64.reuse, 0xfe, !PT ;  /* 0x000001a041157812 */ /* 0x140fe400078efe40 */
[----:B------:R-:W-:Y:S01]  /*8650*/  LOP3.LUT R22, R65, 0x1e0, R64, 0xfe, !PT ;  /* 0x000001e041167812 */ /* 0x000fe200078efe40 */
[----:B------:R1:W-:Y:S01]  /*8660*/  @!P6 STG.E.U16 desc[UR6][R96.64+0x200], R93 ;  /* 0x0002005d6000e986 */ /* 0x0003e2000c101506 */
[----:B------:R-:W-:-:S02]  /*8670*/  ISETP.GE.AND P2, PT, R19, R111, PT ;  /* 0x0000006f1300720c */ /* 0x000fc40003f46270 */
[-C--:B------:R-:W-:Y:S01]  /*8680*/  ISETP.GE.AND P3, PT, R20, R111.reuse, PT ;  /* 0x0000006f1400720c */ /* 0x080fe20003f66270 */
[----:B0-----:R-:W-:Y:S01]  /*8690*/  IMAD R57, R66, UR9, R23 ;  /* 0x0000000942397c24 */ /* 0x001fe2000f8e0217 */
[----:B------:R-:W-:Y:S01]  /*86a0*/  LOP3.LUT R23, R65, 0x1c0, R64, 0xfe, !PT ;  /* 0x000001c041177812 */ /* 0x000fe200078efe40 */
[----:B------:R0:W-:Y:S01]  /*86b0*/  @!P5 STG.E.U16 desc[UR6][R96.64+0x240], R95 ;  /* 0x0002405f6000d986 */ /* 0x0001e2000c101506 */
[-C--:B------:R-:W-:Y:S02]  /*86c0*/  ISETP.GE.AND P6, PT, R21, R111.reuse, PT ;  /* 0x0000006f1500720c */ /* 0x080fe40003fc6270 */
[-C--:B------:R-:W-:Y:S01]  /*86d0*/  ISETP.GE.AND P5, PT, R23, R111.reuse, PT ;  /* 0x0000006f1700720c */ /* 0x080fe20003fa6270 */
[----:B------:R-:W-:Y:S01]  /*86e0*/  @!P4 STG.E.U16 desc[UR6][R96.64+0x280], R99 ;  /* 0x000280636000c986 */ /* 0x000fe2000c101506 */
[----:B------:R-:W-:Y:S01]  /*86f0*/  ISETP.GE.AND P4, PT, R22, R111, PT ;  /* 0x0000006f1600720c */ /* 0x000fe20003f86270 */
[----:B-1----:R-:W-:Y:S01]  /*8700*/  @!P1 IMAD.WIDE.U32 R92, R66, UR8, R4 ;  /* 0x00000008425c9c25 */ /* 0x002fe2000f8e0004 */
[----:B------:R-:W-:Y:S01]  /*8710*/  IADD3 R25, R25, R57, RZ ;  /* 0x0000003919197210 */ /* 0x000fe20007ffe0ff */
[----:B------:R-:W-:Y:S01]  /*8720*/  @!P2 STG.E.U16 desc[UR6][R96.64+0x2c0], R101 ;  /* 0x0002c0656000a986 */ /* 0x000fe2000c101506 */
[----:B------:R-:W-:Y:S01]  /*8730*/  ULDC.64 UR8, c[0x0][0x2a8] ;  /* 0x0000aa0000087ab9 */ /* 0x000fe20000000a00 */
[----:B------:R-:W-:Y:S01]  /*8740*/  IADD3 R26, P2, R62, 0x20, RZ ;  /* 0x000000203e1a7810 */ /* 0x000fe20007f5e0ff */
[----:B------:R-:W-:Y:S01]  /*8750*/  IMAD R89, R69, UR8, RZ ;  /* 0x0000000845597c24 */ /* 0x000fe2000f8e02ff */
[----:B------:R-:W-:Y:S01]  /*8760*/  @!P1 IADD3 R93, R57, R93, RZ ;  /* 0x0000005d395d9210 */ /* 0x000fe20007ffe0ff */
[----:B------:R-:W-:Y:S01]  /*8770*/  @!P3 STG.E.U16 desc[UR6][R96.64+0x300], R103 ;  /* 0x000300676000b986 */ /* 0x000fe2000c101506 */
[----:B0-----:R-:W-:Y:S01]  /*8780*/  IMAD.WIDE.U32 R94, R70, UR8, R24 ;  /* 0x00000008465e7c25 */ /* 0x001fe2000f8e0018 */
[----:B------:R-:W-:-:S02]  /*8790*/  IADD3.X R57, RZ, R61, RZ, P2, !PT ;  /* 0x0000003dff397210 */ /* 0x000fc400017fe4ff */
[----:B------:R-:W-:Y:S01]  /*87a0*/  @!P6 STG.E.U16 desc[UR6][R96.64+0x340], R105 ;  /* 0x000340696000e986 */ /* 0x000fe2000c101506 */
[----:B------:R-:W-:Y:S01]  /*87b0*/  @!P1 IMAD.WIDE.U32 R92, R70, UR8, R92 ;  /* 0x00000008465c9c25 */ /* 0x000fe2000f8e005c */
[----:B------:R-:W-:Y:S02]  /*87c0*/  SHF.L.U32 R24, R26, 0x1, RZ ;  /* 0x000000011a187819 */ /* 0x000fe400000006ff */
[----:B------:R-:W-:Y:S01]  /*87d0*/  @!P5 STG.E.U16 desc[UR6][R96.64+0x380], R107 ;  /* 0x0003806b6000d986 */ /* 0x000fe2000c101506 */
[----:B------:R-:W-:Y:S01]  /*87e0*/  IMAD R91, R70, UR9, R89 ;  /* 0x00000009465b7c24 */ /* 0x000fe2000f8e0259 */
[----:B------:R-:W-:Y:S01]  /*87f0*/  ULDC.64 UR8, c[0x0][0x318] ;  /* 0x0000c60000087ab9 */ /* 0x000fe20000000a00 */
[----:B------:R-:W-:Y:S01]  /*8800*/  IADD3 R89, P3, R4, R94, RZ ;  /* 0x0000005e04597210 */ /* 0x000fe20007f7e0ff */
[----:B------:R-:W-:Y:S01]  /*8810*/  @!P4 STG.E.U16 desc[UR6][R96.64+0x3c0], R109 ;  /* 0x0003c06d6000c986 */ /* 0x000fe2000c101506 */
[----:B------:R-:W-:Y:S02]  /*8820*/  SHF.L.U64.HI R25, R26, 0x1, R57 ;  /* 0x000000011a197819 */ /* 0x000fe40000010239 */
        /* <DEDUP_REMOVED lines=19> */
[----:B------:R-:W-:Y:S02]  /*8960*/  PRMT R91, RZ, 0x7610, R91 ;  /* 0x00007610ff5b7816 */ /* 0x000fe4000000005b */
[----:B------:R-:W-:Y:S01]  /*8970*/  PRMT R30, RZ, 0x7610, R30 ;  /* 0x00007610ff1e7816 */ /* 0x000fe2000000001e */
[----:B------:R-:W2:Y:S01]  /*8980*/  @!P1 LDG.E.U16 R57, desc[UR6][R92.64] ;  /* 0x000000065c399981 */ /* 0x000ea2000c1e1500 */
        /* <DEDUP_REMOVED lines=9> */
[----:B------:R-:W-:Y:S01]  /*8a20*/  PRMT R36, RZ, 0x7610, R36 ;  /* 0x00007610ff247816 */ /* 0x000fe20000000024 */
        /* <DEDUP_REMOVED lines=66> */
[----:B------:R-:W-:Y:S01]  /*8e50*/  FMUL.FTZ R44, R42, -1.4426950216293334961 ;  /* 0xbfb8aa3b2a2c7820 */ /* 0x000fe20000410000 */
[----:B------:R-:W-:Y:S02]  /*8e60*/  HADD2.F32 R100, -RZ, R40.H0_H0 ;  /* 0x20000028ff647230 */ /* 0x000fe40000004100 */
[----:B------:R-:W-:-:S03]  /*8e70*/  FMUL.FTZ R48, R46, -1.4426950216293334961 ;  /* 0xbfb8aa3b2e307820 */ /* 0x000fc60000410000 */
[----:B------:R-:W0:Y:S01]  /*8e80*/  MUFU.EX2 R44, R44 ;  /* 0x0000002c002c7308 */ /* 0x000e220000000800 */
[----:B------:R-:W-:Y:S01]  /*8e90*/  FMUL.FTZ R93, R92, -1.4426950216293334961 ;  /* 0xbfb8aa3b5c5d7820 */ /* 0x000fe20000410000 */
[----:B------:R-:W-:Y:S01]  /*8ea0*/  FMUL.FTZ R97, R96, -1.4426950216293334961 ;  /* 0xbfb8aa3b60617820 */ /* 0x000fe20000410000 */
[----:B-1----:R-:W-:Y:S02]  /*8eb0*/  HADD2.F32 R98, -RZ, R30.H0_H0 ;  /* 0x2000001eff627230 */ /* 0x002fe40000004100 */
[----:B------:R-:W-:Y:S01]  /*8ec0*/  FMUL.FTZ R101, R100, -1.4426950216293334961 ;  /* 0xbfb8aa3b64657820 */ /* 0x000fe20000410000 */
[----:B--2---:R-:W-:Y:S02]  /*8ed0*/  HADD2.F32 R102, -RZ, R36.H0_H0 ;  /* 0x20000024ff667230 */ /* 0x004fe40000004100 */
[----:B------:R-:W-:Y:S01]  /*8ee0*/  FMUL.FTZ R57, R50, -1.4426950216293334961 ;  /* 0xbfb8aa3b32397820 */ /* 0x000fe20000410000 */
[----:B------:R-:W-:Y:S01]  /*8ef0*/  FMUL.FTZ R74, R72, -1.4426950216293334961 ;  /* 0xbfb8aa3b484a7820 */ /* 0x000fe20000410000 */
[----:B------:R-:W-:Y:S01]  /*8f00*/  FMUL.FTZ R91, R89, -1.4426950216293334961 ;  /* 0xbfb8aa3b595b7820 */ /* 0x000fe20000410000 */
[----:B------:R-:W1:Y:S01]  /*8f10*/  MUFU.EX2 R48, R48 ;  /* 0x0000003000307308 */ /* 0x000e620000000800 */
[----:B---3--:R-:W-:-:S02]  /*8f20*/  HADD2.F32 R28, -RZ, R28.H0_H0 ;  /* 0x2000001cff1c7230 */ /* 0x008fc40000004100 */
[----:B----4-:R-:W-:Y:S02]  /*8f30*/  HADD2.F32 R32, -RZ, R32.H0_H0 ;  /* 0x20000020ff207230 */ /* 0x010fe40000004100 */
[----:B-----5:R-:W-:Y:S02]  /*8f40*/  HADD2.F32 R34, -RZ, R34.H0_H0 ;  /* 0x20000022ff227230 */ /* 0x020fe40000004100 */
[----:B------:R-:W-:Y:S01]  /*8f50*/  HADD2.F32 R38, -RZ, R38.H0_H0 ;  /* 0x20000026ff267230 */ /* 0x000fe20000004100 */
[----:B------:R-:W2:Y:S01]  /*8f60*/  MUFU.EX2 R93, R93 ;  /* 0x0000005d005d7308 */ /* 0x000ea20000000800 */
[----:B------:R-:W-:Y:S01]  /*8f70*/  FMUL.FTZ R95, R94, -1.4426950216293334961 ;  /* 0xbfb8aa3b5e5f7820 */ /* 0x000fe20000410000 */
[----:B------:R-:W-:Y:S01]  /*8f80*/  FMUL.FTZ R99, R98, -1.4426950216293334961 ;  /* 0xbfb8aa3b62637820 */ /* 0x000fe20000410000 */
[----:B------:R-:W-:Y:S01]  /*8f90*/  FMUL.FTZ R103, R102, -1.4426950216293334961 ;  /* 0xbfb8aa3b66677820 */ /* 0x000fe20000410000 */
[----:B------:R-:W-:Y:S01]  /*8fa0*/  FMUL.FTZ R30, R28, -1.4426950216293334961 ;  /* 0xbfb8aa3b1c1e7820 */ /* 0x000fe20000410000 */
[----:B------:R-:W-:Y:S01]  /*8fb0*/  FMUL.FTZ R40, R32, -1.4426950216293334961 ;  /* 0xbfb8aa3b20287820 */ /* 0x000fe20000410000 */
[----:B------:R-:W-:-:S02]  /*8fc0*/  FMUL.FTZ R36, R34, -1.4426950216293334961 ;  /* 0xbfb8aa3b22247820 */ /* 0x000fc40000410000 */
[----:B------:R-:W3:Y:S01]  /*8fd0*/  MUFU.EX2 R97, R97 ;  /* 0x0000006100617308 */ /* 0x000ee20000000800 */
[----:B0-----:R-:W-:-:S07]  /*8fe0*/  HADD2.F32 R104, -RZ, R26.H0_H0 ;  /* 0x2000001aff687230 */ /* 0x001fce0000004100 */
[----:B------:R-:W0:Y:S01]  /*8ff0*/  MUFU.EX2 R101, R101 ;  /* 0x0000006500657308 */ /* 0x000e220000000800 */
[----:B------:R-:W-:Y:S01]  /*9000*/  FMUL.FTZ R26, R38, -1.4426950216293334961 ;  /* 0xbfb8aa3b261a7820 */ /* 0x000fe20000410000 */
[----:B------:R-:W-:-:S06]  /*9010*/  FMUL.FTZ R105, R104, -1.4426950216293334961 ;  /* 0xbfb8aa3b68697820 */ /* 0x000fcc0000410000 */
[----:B------:R-:W4:Y:S01]  /*9020*/  MUFU.EX2 R57, R57 ;  /* 0x0000003900397308 */ /* 0x000f220000000800 */
[----:B------:R-:W-:-:S07]  /*9030*/  FADD.FTZ R44, R44, 1 ;  /* 0x3f8000002c2c7421 */ /* 0x000fce0000010000 */
[----:B------:R-:W5:Y:S08]  /*9040*/  MUFU.EX2 R74, R74 ;  /* 0x0000004a004a7308 */ /* 0x000f700000000800 */
[----:B------:R-:W5:Y:S08]  /*9050*/  MUFU.EX2 R91, R91 ;  /* 0x0000005b005b7308 */ /* 0x000f700000000800 */
[----:B------:R-:W5:Y:S08]  /*9060*/  MUFU.EX2 R95, R95 ;  /* 0x0000005f005f7308 */ /* 0x000f700000000800 */
[----:B------:R-:W5:Y:S08]  /*9070*/  MUFU.EX2 R99, R99 ;  /* 0x0000006300637308 */ /* 0x000f700000000800 */
[----:B------:R-:W5:Y:S08]  /*9080*/  MUFU.EX2 R103, R103 ;  /* 0x0000006700677308 */ /* 0x000f700000000800 */
[----:B------:R-:W5:Y:S01]  /*9090*/  MUFU.EX2 R105, R105 ;  /* 0x0000006900697308 */ /* 0x000f620000000800 */
[----:B-1----:R-:W-:-:S07]  /*90a0*/  FADD.FTZ R48, R48, 1 ;  /* 0x3f80000030307421 */ /* 0x002fce0000010000 */
[----:B------:R-:W1:Y:S08]  /*90b0*/  MUFU.EX2 R30, R30 ;  /* 0x0000001e001e7308 */ /* 0x000e700000000800 */
[----:B------:R-:W1:Y:S08]  /*90c0*/  MUFU.EX2 R40, R40 ;  /* 0x0000002800287308 */ /* 0x000e700000000800 */
[----:B------:R-:W1:Y:S08]  /*90d0*/  MUFU.EX2 R36, R36 ;  /* 0x0000002400247308 */ /* 0x000e700000000800 */
[----:B------:R-:W1:Y:S01]  /*90e0*/  MUFU.EX2 R26, R26 ;  /* 0x0000001a001a7308 */ /* 0x000e620000000800 */
[----:B--2---:R-:W-:-:S07]  /*90f0*/  FADD.FTZ R93, R93, 1 ;  /* 0x3f8000005d5d7421 */ /* 0x004fce0000010000 */
[----:B------:R-:W2:Y:S01]  /*9100*/  MUFU.RCP R107, R44 ;  /* 0x0000002c006b7308 */ /* 0x000ea20000001000 */
[----:B---3--:R-:W-:Y:S01]  /*9110*/  FADD.FTZ R97, R97, 1 ;  /* 0x3f80000061617421 */ /* 0x008fe20000010000 */
[----:B0-----:R-:W-:Y:S01]  /*9120*/  FADD.FTZ R101, R101, 1 ;  /* 0x3f80000065657421 */ /* 0x001fe20000010000 */
[----:B----4-:R-:W-:Y:S01]  /*9130*/  FADD.FTZ R57, R57, 1 ;  /* 0x3f80000039397421 */ /* 0x010fe20000010000 */
[----:B-----5:R-:W-:Y:S01]  /*9140*/  FADD.FTZ R74, R74, 1 ;  /* 0x3f8000004a4a7421 */ /* 0x020fe20000010000 */
[----:B------:R-:W-:-:S03]  /*9150*/  FADD.FTZ R91, R91, 1 ;  /* 0x3f8000005b5b7421 */ /* 0x000fc60000010000 */
[----:B------:R-:W0:Y:S01]  /*9160*/  MUFU.RCP R109, R48 ;  /* 0x00000030006d7308 */ /* 0x000e220000001000 */
[----:B------:R-:W-:Y:S01]  /*9170*/  FADD.FTZ R95, R95, 1 ;  /* 0x3f8000005f5f7421 */ /* 0x000fe20000010000 */
[----:B------:R-:W-:Y:S01]  /*9180*/  FADD.FTZ R99, R99, 1 ;  /* 0x3f80000063637421 */ /* 0x000fe20000010000 */
[----:B------:R-:W-:Y:S01]  /*9190*/  FADD.FTZ R103, R103, 1 ;  /* 0x3f80000067677421 */ /* 0x000fe20000010000 */
[----:B------:R-:W-:Y:S01]  /*91a0*/  FADD.FTZ R105, R105, 1 ;  /* 0x3f80000069697421 */ /* 0x000fe20000010000 */
[----:B-1----:R-:W-:Y:S01]  /*91b0*/  FADD.FTZ R30, R30, 1 ;  /* 0x3f8000001e1e7421 */ /* 0x002fe20000010000 */
[----:B------:R-:W-:Y:S02]  /*91c0*/  FADD.FTZ R40, R40, 1 ;  /* 0x3f80000028287421 */ /* 0x000fe40000010000 */
[----:B------:R2:W1:Y:S01]  /*91d0*/  MUFU.RCP R111, R57 ;  /* 0x00000039006f7308 */ /* 0x0004620000001000 */
[----:B------:R-:W-:Y:S01]  /*91e0*/  FADD.FTZ R36, R36, 1 ;  /* 0x3f80000024247421 */ /* 0x000fe20000010000 */
[----:B------:R-:W-:-:S06]  /*91f0*/  FADD.FTZ R26, R26, 1 ;  /* 0x3f8000001a1a7421 */ /* 0x000fcc0000010000 */
[----:B------:R-:W3:Y:S01]  /*9200*/  MUFU.RCP R113, R74 ;  /* 0x0000004a00717308 */ /* 0x000ee20000001000 */
[----:B--2---:R-:W-:-:S07]  /*9210*/  FMUL.FTZ R57, R42, R107 ;  /* 0x0000006b2a397220 */ /* 0x004fce0000410000 */
[----:B------:R-:W2:Y:S08]  /*9220*/  MUFU.RCP R106, R91 ;  /* 0x0000005b006a7308 */ /* 0x000eb00000001000 */
[----:B------:R-:W4:Y:S08]  /*9230*/  MUFU.RCP R93, R93 ;  /* 0x0000005d005d7308 */ /* 0x000f300000001000 */
[----:B------:R-:W5:Y:S08]  /*9240*/  MUFU.RCP R97, R97 ;  /* 0x0000006100617308 */ /* 0x000f700000001000 */
[----:B------:R-:W5:Y:S01]  /*9250*/  MUFU.RCP R101, R101 ;  /* 0x0000006500657308 */ /* 0x000f620000001000 */
[----:B0-----:R-:W-:-:S07]  /*9260*/  FMUL.FTZ R46, R46, R109 ;  /* 0x0000006d2e2e7220 */ /* 0x001fce0000410000 */
[----:B------:R-:W0:Y:S08]  /*9270*/  MUFU.RCP R95, R95 ;  /* 0x0000005f005f7308 */ /* 0x000e300000001000 */
[----:B------:R-:W0:Y:S08]  /*9280*/  MUFU.RCP R115, R30 ;  /* 0x0000001e00737308 */ /* 0x000e300000001000 */
[----:B------:R-:W0:Y:S08]  /*9290*/  MUFU.RCP R99, R99 ;  /* 0x0000006300637308 */ /* 0x000e300000001000 */
[----:B------:R-:W0:Y:S08]  /*92a0*/  MUFU.RCP R117, R40 ;  /* 0x0000002800757308 */ /* 0x000e300000001000 */
[----:B------:R-:W0:Y:S08]  /*92b0*/  MUFU.RCP R119, R36 ;  /* 0x0000002400777308 */ /* 0x000e300000001000 */
[----:B------:R-:W0:Y:S08]  /*92c0*/  MUFU.RCP R103, R103 ;  /* 0x0000006700677308 */ /* 0x000e300000001000 */
[----:B------:R-:W0:Y:S08]  /*92d0*/  MUFU.RCP R107, R26 ;  /* 0x0000001a006b7308 */ /* 0x000e300000001000 */
[----:B------:R-:W0:Y:S01]  /*92e0*/  MUFU.RCP R105, R105 ;  /* 0x0000006900697308 */ /* 0x000e220000001000 */
[----:B------:R-:W-:Y:S01]  /*92f0*/  FMUL.FTZ R46, R46, R87 ;  /* 0x000000572e2e7220 */ /* 0x000fe20000410000 */
[----:B-1----:R-:W-:Y:S01]  /*9300*/  FMUL.FTZ R87, R50, R111 ;  /* 0x0000006f32577220 */ /* 0x002fe20000410000 */
[----:B---3--:R-:W-:Y:S01]  /*9310*/  FMUL.FTZ R72, R72, R113 ;  /* 0x0000007148487220 */ /* 0x008fe20000410000 */
[----:B--2---:R-:W-:Y:S01]  /*9320*/  FMUL.FTZ R89, R89, R106 ;  /* 0x0000006a59597220 */ /* 0x004fe20000410000 */
[----:B----4-:R-:W-:Y:S01]  /*9330*/  FMUL.FTZ R92, R92, R93 ;  /* 0x0000005d5c5c7220 */ /* 0x010fe20000410000 */
        /* <DEDUP_REMOVED lines=37> */
[----:B------:R0:W-:Y:S01]  /*9590*/  STS.U16 [R29+0x2], R26 ;  /* 0x0000021a1d007388 */ /* 0x0001e20000000400 */
[----:B------:R-:W-:Y:S02]  /*95a0*/  PRMT R32, R91, 0x7632, R32 ;  /* 0x000076325b207816 */ /* 0x000fe40000000020 */
[----:B------:R-:W-:Y:S01]  /*95b0*/  PRMT R34, R77, 0x7632, R34 ;  /* 0x000076324d227816 */ /* 0x000fe20000000022 */
[----:B------:R1:W-:Y:S04]  /*95c0*/  STS.U16 [R29+0x6], R28 ;  /* 0x0000061c1d007388 */ /* 0x0003e80000000400 */
[----:B------:R2:W-:Y:S01]  /*95d0*/  STS.U16 [R29+0xa], R30 ;  /* 0x00000a1e1d007388 */ /* 0x0005e20000000400 */
[----:B0-----:R-:W-:-:S02]  /*95e0*/  PRMT R26, R85, 0x7632, R26 ;  /* 0x00007632551a7816 */ /* 0x001fc4000000001a */
[----:B-1----:R-:W-:Y:S02]  /*95f0*/  PRMT R28, R81, 0x7632, R28 ;  /* 0x00007632511c7816 */ /* 0x002fe4000000001c */
[----:B--2---:R-:W-:Y:S01]  /*9600*/  PRMT R30, R83, 0x7632, R30 ;  /* 0x00007632531e7816 */ /* 0x004fe2000000001e */
[----:B------:R-:W-:Y:S04]  /*9610*/  STS.U16 [R29], R46 ;  /* 0x0000002e1d007388 */ /* 0x000fe80000000400 */
        /* <DEDUP_REMOVED lines=33> */
[----:B------:R-:W-:Y:S02]  /*9830*/  IMAD R79, R166, UR4, RZ ;  /* 0x00000004a64f7c24 */ /* 0x000fe4000f8e02ff */
[C---:B0-----:R-:W-:Y:S01]  /*9840*/  IMAD.WIDE.U32 R28, R66.reuse, UR4, RZ ;  /* 0x00000004421c7c25 */ /* 0x041fe2000f8e00ff */
        /* <DEDUP_REMOVED lines=16> */
.L_x_1603:
[----:B------:R-:W-:Y:S05]  /*9950*/  BSYNC B0 ;  /* 0x0000000000007941 */ /* 0x000fea0003800000 */
.L_x_1602:
        /* <DEDUP_REMOVED lines=24> */
[-C--:B------:R-:W-:Y:S02]  /*9ae0*/  ISETP.GE.AND P5, PT, R18, R77.reuse, PT ;  /* 0x0000004d1200720c */ /* 0x080fe40003fa6270 */
[----:B------:R-:W-:Y:S01]  /*9af0*/  IADD3 R60, R60, 0x1, RZ ;  /* 0x000000013c3c7810 */ /* 0x000fe20007ffe0ff */
        /* <DEDUP_REMOVED lines=28> */
.L_x_1605:
        /* <DEDUP_REMOVED lines=12> */
.L_x_5197:


//--------------------- .text._Z25selective_scan_fwd_kernelI32Selective_Scan_fwd_kernel_traitsILi32ELi16ELi1ELb0ELb1ELb1ELb0EN3c104HalfENS1_7complexIfEEEEv13SSMParamsBase --------------------------
	.section	.text._Z25selective_scan_fwd_kernelI32Selective_Scan_fwd_kernel_traitsILi32ELi16ELi1ELb0ELb1ELb1ELb0EN3c104HalfENS1_7complexIfEEEEv13SSMParamsBase,"ax",@progbits
	.align	128
        .global         _Z25selective_scan_fwd_kernelI32Selective_Scan_fwd_kernel_traitsILi32ELi16ELi1ELb0ELb1ELb1ELb0EN3c104HalfENS1_7complexIfEEEEv13SSMParamsBase
        .type           _Z25selective_scan_fwd_kernelI32Selective_Scan_fwd_kernel_traitsILi32ELi16ELi1ELb0ELb1ELb1ELb0EN3c104HalfENS1_7complexIfEEEEv13SSMParamsBase,@function
        .size           _Z25selective_scan_fwd_kernelI32Selective_Scan_fwd_kernel_traitsILi32ELi16ELi1ELb0ELb1ELb1ELb0EN3c104HalfENS1_7complexIfEEEEv13SSMParamsBase,(.L_x_5198 - _Z25selective_scan_fwd_kernelI32Selective_Scan_fwd_kernel_traitsILi32ELi16ELi1ELb0ELb1ELb1ELb0EN3c104HalfENS1_7complexIfEEEEv13SSMParamsBase)
        .other          _Z25selective_scan_fwd_kernelI32Selective_Scan_fwd_kernel_traitsILi32ELi16ELi1ELb0ELb1ELb1ELb0EN3c104HalfENS1_7complexIfEEEEv13SSMParamsBase,@"STO_CUDA_ENTRY STV_DEFAULT"
_Z25selective_scan_fwd_kernelI32Selective_Scan_fwd_kernel_traitsILi32ELi16ELi1ELb0ELb1ELb1ELb0EN3c104HalfENS1_7complexIfEEEEv13SSMParamsBase:
.text._Z25selective_scan_fwd_kernelI32Selective_Scan_fwd_kernel_traitsILi32ELi16ELi1ELb0ELb1ELb1ELb0EN3c104HalfENS1_7complexIfEEEEv13SSMParamsBase:
        /* <DEDUP_REMOVED lines=23> */
[----:B------:R-:W3:Y:S01]  /*0170*/  S2UR UR4, SR_CTAID.X ;  /* 0x00000000000479c3 */ /* 0x000ee20000002500 */
[----:B-1----:R-:W-:-:S02]  /*0180*/  IABS R2, R56 ;  /* 0x0000003800027213 */ /* 0x002fc40000000000 */
[----:B0-----:R-:W-:-:S04]  /*0190*/  IADD3 R6, R0, 0xffffffe, RZ ;  /* 0x0ffffffe00067810 */ /* 0x001fc80007ffe0ff */
[----:B------:R0:W1:Y:S02]  /*01a0*/  F2I.FTZ.U32.TRUNC.NTZ R7, R6 ;  /* 0x0000000600077305 */ /* 0x000064000021f000 */
[----:B0-----:R-:W-:Y:S01]  /*01b0*/  HFMA2.MMA R6, -RZ, RZ, 0, 0 ;  /* 0x00000000ff067435 */ /* 0x001fe200000001ff */
[----:B---3--:R-:W-:Y:S01]  /*01c0*/  MOV R51, UR4 ;  /* 0x0000000400337c02 */ /* 0x008fe20008000f00 */
[----:B------:R-:W-:Y:S01]  /*01d0*/  ULDC.64 UR4, c[0x0][0x240] ;  /* 0x0000900000047ab9 */ /* 0x000fe20000000a00 */
[----:B-1----:R-:W-:Y:S02]  /*01e0*/  IADD3 R8, RZ, -R7, RZ ;  /* 0x80000007ff087210 */ /* 0x002fe40007ffe0ff */
[----:B------:R-:W-:-:S03]  /*01f0*/  SHF.R.S32.HI R209, RZ, 0x1f, R51 ;  /* 0x0000001fffd17819 */ /* 0x000fc60000011433 */
[----:B------:R-:W-:-:S04]  /*0200*/  IMAD R3, R8, R9, RZ ;  /* 0x0000000908037224 */ /* 0x000fc800078e02ff */
[----:B------:R-:W-:-:S06]  /*0210*/  IMAD.HI.U32 R7, R7, R3, R6 ;  /* 0x0000000307077227 */ /* 0x000fcc00078e0006 */
[----:B------:R-:W-:-:S05]  /*0220*/  IMAD.HI.U32 R7, R7, R2, RZ ;  /* 0x0000000207077227 */ /* 0x000fca00078e00ff */
[----:B------:R-:W-:-:S05]  /*0230*/  IADD3 R0, -R7, RZ, RZ ;  /* 0x000000ff07007210 */ /* 0x000fca0007ffe1ff */
[C---:B------:R-:W-:Y:S02]  /*0240*/  IMAD R0, R9.reuse, R0, R2 ;  /* 0x0000000009007224 */ /* 0x040fe400078e0202 */
[----:B------:R-:W0:Y:S03]  /*0250*/  LDC R2, c[0x0][0x224] ;  /* 0x00008900ff027b82 */ /* 0x000e260000000800 */
[----:B------:R-:W-:-:S13]  /*0260*/  ISETP.GT.U32.AND P1, PT, R9, R0, PT ;  /* 0x000000000900720c */ /* 0x000fda0003f24070 */
[-C--:B------:R-:W-:Y:S02]  /*0270*/  @!P1 IADD3 R0, R0, -R9.reuse, RZ ;  /* 0x8000000900009210 */ /* 0x080fe40007ffe0ff */
[----:B------:R-:W-:Y:S02]  /*0280*/  @!P1 IADD3 R7, R7, 0x1, RZ ;  /* 0x0000000107079810 */ /* 0x000fe40007ffe0ff */
[----:B------:R-:W-:Y:S02]  /*0290*/  ISETP.GE.U32.AND P0, PT, R0, R9, PT ;  /* 0x000000090000720c */ /* 0x000fe40003f06070 */
[----:B------:R-:W-:Y:S02]  /*02a0*/  LOP3.LUT R0, R56, R11, RZ, 0x3c, !PT ;  /* 0x0000000b38007212 */ /* 0x000fe400078e3cff */
[----:B------:R-:W-:Y:S02]  /*02b0*/  ISETP.NE.AND P1, PT, R11, RZ, PT ;  /* 0x000000ff0b00720c */ /* 0x000fe40003f25270 */
[----:B------:R-:W-:Y:S01]  /*02c0*/  ISETP.GE.AND P2, PT, R0, RZ, PT ;  /* 0x000000ff0000720c */ /* 0x000fe20003f46270 */
[----:B------:R-:W-:-:S06]  /*02d0*/  IMAD R0, R209, UR4, RZ ;  /* 0x00000004d1007c24 */ /* 0x000fcc000f8e02ff */
[----:B------:R-:W-:Y:S02]  /*02e0*/  @P0 IADD3 R7, R7, 0x1, RZ ;  /* 0x0000000107070810 */ /* 0x000fe40007ffe0ff */
[----:B0-----:R-:W-:Y:S02]  /*02f0*/  ISETP.GE.AND P0, PT, R2, 0x1, PT ;  /* 0x000000010200780c */ /* 0x001fe40003f06270 */
[----:B------:R-:W-:-:S04]  /*0300*/  MOV R13, R7 ;  /* 0x00000007000d7202 */ /* 0x000fc80000000f00 */
[----:B------:R-:W-:Y:S02]  /*0310*/  @!P2 IADD3 R13, -R13, RZ, RZ ;  /* 0x000000ff0d0da210 */ /* 0x000fe40007ffe1ff */
[----:B------:R-:W-:-:S05]  /*0320*/  @!P1 LOP3.LUT R13, RZ, R11, RZ, 0x33, !PT ;  /* 0x0000000bff0d9212 */ /* 0x000fca00078e33ff */
[----:B--2---:R-:W-:Y:S05]  /*0330*/  @!P0 EXIT ;  /* 0x000000000000894d */ /* 0x004fea0003800000 */
[----:B------:R-:W0:Y:S01]  /*0340*/  S2R R60, SR_TID.X ;  /* 0x00000000003c7919 */ /* 0x000e220000002100 */
[----:B------:R-:W-:Y:S01]  /*0350*/  ULDC.64 UR10, c[0x0][0x260] ;  /* 0x00009800000a7ab9 */ /* 0x000fe20000000a00 */
[C---:B------:R-:W-:Y:S01]  /*0360*/  IMAD.WIDE.U32 R6, R51.reuse, UR4, RZ ;  /* 0x0000000433067c25 */ /* 0x040fe2000f8e00ff */
[----:B------:R-:W-:Y:S01]  /*0370*/  ULDC.64 UR8, c[0x0][0x298] ;  /* 0x0000a60000087ab9 */ /* 0x000fe20000000a00 */
[----:B------:R-:W1:Y:S01]  /*0380*/  LDC.64 R18, c[0x0][0x2d8] ;  /* 0x0000b600ff127b82 */ /* 0x000e620000000a00 */
[----:B------:R-:W2:Y:S01]  /*0390*/  S2R R47, SR_LANEID ;  /* 0x00000000002f7919 */ /* 0x000ea20000000000 */
[----:B------:R-:W-:Y:S01]  /*03a0*/  IMAD R11, R51, UR5, R0 ;  /* 0x00000005330b7c24 */ /* 0x000fe2000f8e0200 */
[----:B------:R-:W-:Y:S01]  /*03b0*/  ULDC.64 UR4, c[0x0][0x288] ;  /* 0x0000a20000047ab9 */ /* 0x000fe20000000a00 */
[----:B------:R-:W-:Y:S01]  /*03c0*/  IMAD R0, R209, UR10, RZ ;  /* 0x0000000ad1007c24 */ /* 0x000fe2000f8e02ff */
[----:B------:R-:W-:Y:S01]  /*03d0*/  MOV R43, RZ ;  /* 0x000000ff002b7202 */ /* 0x000fe20000000f00 */
[----:B------:R-:W-:Y:S01]  /*03e0*/  IMAD R3, R55, UR4, RZ ;  /* 0x0000000437037c24 */ /* 0x000fe2000f8e02ff */
[----:B------:R-:W-:Y:S01]  /*03f0*/  IADD3 R7, R7, R11, RZ ;  /* 0x0000000b07077210 */ /* 0x000fe20007ffe0ff */
[----:B------:R-:W-:Y:S01]  /*0400*/  IMAD R17, R51, UR11, R0 ;  /* 0x0000000b33117c24 */ /* 0x000fe2000f8e0200 */
[----:B------:R-:W-:Y:S01]  /*0410*/  SHF.R.S32.HI R0, RZ, 0x1f, R13 ;  /* 0x0000001fff007819 */ /* 0x000fe2000001140d */
[C---:B------:R-:W-:Y:S01]  /*0420*/  IMAD R11, R56.reuse, UR5, R3 ;  /* 0x00000005380b7c24 */ /* 0x040fe2000f8e0203 */
[----:B------:R-:W3:Y:S01]  /*0430*/  LDC.64 R20, c[0x0][0x2e0] ;  /* 0x0000b800ff147b82 */ /* 0x000ee20000000a00 */
[----:B------:R-:W-:Y:S01]  /*0440*/  IMAD.WIDE.U32 R2, R56, UR4, RZ ;  /* 0x0000000438027c25 */ /* 0x000fe2000f8e00ff */
[----:B------:R-:W-:-:S03]  /*0450*/  ULDC.64 UR4, c[0x0][0x258] ;  /* 0x0000960000047ab9 */ /* 0x000fc60000000a00 */
[----:B------:R-:W-:Y:S01]  /*0460*/  IMAD R5, R55, UR8, RZ ;  /* 0x0000000837057c24 */ /* 0x000fe2000f8e02ff */
[----:B------:R-:W-:Y:S01]  /*0470*/  IADD3 R11, R3, R11, RZ ;  /* 0x0000000b030b7210 */ /* 0x000fe20007ffe0ff */
[----:B------:R-:W-:Y:S01]  /*0480*/  IMAD R12, R0, UR4, RZ ;  /* 0x00000004000c7c24 */ /* 0x000fe2000f8e02ff */
[----:B------:R-:W-:Y:S01]  /*0490*/  MOV R10, R2 ;  /* 0x00000002000a7202 */ /* 0x000fe20000000f00 */
[C---:B------:R-:W-:Y:S02]  /*04a0*/  IMAD R15, R56.reuse, UR9, R5 ;  /* 0x00000009380f7c24 */ /* 0x040fe4000f8e0205 */
[----:B------:R-:W-:Y:S01]  /*04b0*/  IMAD.WIDE.U32 R4, R56, UR8, RZ ;  /* 0x0000000838047c25 */ /* 0x000fe2000f8e00ff */
[----:B------:R-:W-:-:S03]  /*04c0*/  ULDC.64 UR8, c[0x0][0x290] ;  /* 0x0000a40000087ab9 */ /* 0x000fc60000000a00 */
[----:B------:R-:W-:Y:S01]  /*04d0*/  IMAD.WIDE.U32 R2, R13, UR4, R6 ;  /* 0x000000040d027c25 */ /* 0x000fe2000f8e0006 */
[----:B------:R-:W-:Y:S02]  /*04e0*/  IADD3 R5, R5, R15, RZ ;  /* 0x0000000f05057210 */ /* 0x000fe40007ffe0ff */
[C---:B0-----:R-:W-:Y:S01]  /*04f0*/  SHF.L.U32 R49, R60.reuse, 0x4, RZ ;  /* 0x000000043c317819 */ /* 0x041fe200000006ff */
[----:B------:R-:W-:Y:S01]  /*0500*/  IMAD R37, R13, UR5, R12 ;  /* 0x000000050d257c24 */ /* 0x000fe2000f8e020c */
[----:B------:R-:W-:Y:S01]  /*0510*/  ULDC.64 UR4, c[0x0][0x280] ;  /* 0x0000a00000047ab9 */ /* 0x000fe20000000a00 */
[----:B------:R-:W-:Y:S01]  /*0520*/  IMAD.WIDE.U32 R8, R51, UR10, RZ ;  /* 0x0000000a33087c25 */ /* 0x000fe2000f8e00ff */
[----:B------:R-:W-:Y:S02]  /*0530*/  LOP3.LUT R52, R60, 0x1f, RZ, 0xc0, !PT ;  /* 0x0000001f3c347812 */ /* 0x000fe400078ec0ff */
[----:B------:R-:W-:Y:S01]  /*0540*/  LOP3.LUT R49, R49, 0xfffffe00, RZ, 0xc0, !PT ;  /* 0xfffffe0031317812 */ /* 0x000fe200078ec0ff */
[----:B------:R-:W-:Y:S01]  /*0550*/  IMAD R6, R209, UR4, RZ ;  /* 0x00000004d1067c24 */ /* 0x000fe2000f8e02ff */
[----:B------:R-:W-:Y:S01]  /*0560*/  IADD3 R9, R9, R17, RZ ;  /* 0x0000001109097210 */ /* 0x000fe20007ffe0ff */
[----:B------:R-:W-:Y:S01]  /*0570*/  IMAD R14, R209, UR8, RZ ;  /* 0x00000008d10e7c24 */ /* 0x000fe2000f8e02ff */
[----:B------:R-:W-:Y:S01]  /*0580*/  LOP3.LUT R50, R49, R52, RZ, 0xfc, !PT ;  /* 0x0000003431327212 */ /* 0x000fe200078efcff */
[----:B------:R-:W-:Y:S01]  /*0590*/  IMAD R12, R51, UR5, R6 ;  /* 0x00000005330c7c24 */ /* 0x000fe2000f8e0206 */
[----:B------:R-:W-:Y:S01]  /*05a0*/  IADD3 R37, R3, R37, RZ ;  /* 0x0000002503257210 */ /* 0x000fe20007ffe0ff */
[----:B------:R-:W-:Y:S01]  /*05b0*/  IMAD.WIDE.U32 R6, R51, UR4, R10 ;  /* 0x0000000433067c25 */ /* 0x000fe2000f8e000a */
[----:B------:R-:W-:Y:S01]  /*05c0*/  ULDC.64 UR4, c[0x0][0x278] ;  /* 0x00009e0000047ab9 */ /* 0x000fe20000000a00 */
[----:B------:R-:W-:-:S02]  /*05d0*/  SHF.R.S32.HI R45, RZ, 0x1f, R50 ;  /* 0x0000001fff2d7819 */ /* 0x000fc40000011432 */
[----:B------:R-:W-:Y:S01]  /*05e0*/  IMAD.WIDE.U32 R10, R51, UR8, R4 ;  /* 0x00000008330a7c25 */ /* 0x000fe2000f8e0004 */
[----:B------:R-:W-:-:S03]  /*05f0*/  IADD3 R6, P0, R50, R6, RZ ;  /* 0x0000000632067210 */ /* 0x000fc60007f1e0ff */
[----:B------:R-:W-:Y:S01]  /*0600*/  IMAD R0, R0, UR4, RZ ;  /* 0x0000000400007c24 */ /* 0x000fe2000f8e02ff */
[----:B------:R-:W-:Y:S01]  /*0610*/  IADD3 R17, P1, R50, R10, RZ ;  /* 0x0000000a32117210 */ /* 0x000fe20007f3e0ff */
[----:B------:R-:W-:Y:S01]  /*0620*/  IMAD R14, R51, UR9, R14 ;  /* 0x00000009330e7c24 */ /* 0x000fe2000f8e020e */
[----:B------:R-:W-:Y:S01]  /*0630*/  ULDC.64 UR8, c[0x0][0x2f8] ;  /* 0x0000be0000087ab9 */ /* 0x000fe20000000a00 */
[----:B------:R-:W-:Y:S01]  /*0640*/  IMAD.WIDE.U32 R4, R13, UR4, R8 ;  /* 0x000000040d047c25 */ /* 0x000fe2000f8e0008 */
[C---:B------:R-:W-:Y:S02]  /*0650*/  IADD3.X R7, R45.reuse, R7, R12, P0, !PT ;  /* 0x000000072d077210 */ /* 0x040fe400007fe40c */
[----:B------:R-:W-:Y:S01]  /*0660*/  IADD3.X R10, R45, R11, R14, P1, !PT ;  /* 0x0000000b2d0a7210 */ /* 0x000fe20000ffe40e */
[----:B------:R-:W-:Y:S01]  /*0670*/  IMAD R35, R13, UR5, R0 ;  /* 0x000000050d237c24 */ /* 0x000fe2000f8e0200 */
[----:B------:R-:W-:Y:S01]  /*0680*/  ULDC.64 UR4, c[0x0][0x2f0] ;  /* 0x0000bc0000047ab9 */ /* 0x000fe20000000a00 */
[----:B-1----:R-:W-:-:S02]  /*0690*/  LEA R41, P0, R2, R18, 0x1 ;  /* 0x0000001202297211 */ /* 0x002fc400078008ff */
[----:B---3--:R-:W-:Y:S02]  /*06a0*/  LEA R39, P1, R4, R20, 0x1 ;  /* 0x0000001404277211 */ /* 0x008fe400078208ff */
[----:B------:R-:W-:Y:S02]  /*06b0*/  IADD3 R35, R5, R35, RZ ;  /* 0x0000002305237210 */ /* 0x000fe40007ffe0ff */
[----:B------:R-:W-:Y:S02]  /*06c0*/  LEA R0, P2, R6, UR4, 0x1 ;  /* 0x0000000406007c11 */ /* 0x000fe4000f8408ff */
[----:B------:R-:W-:Y:S02]  /*06d0*/  LEA R23, P3, R17, UR8, 0x1 ;  /* 0x0000000811177c11 */ /* 0x000fe4000f8608ff */
[----:B------:R-:W-:Y:S02]  /*06e0*/  LEA.HI.X R37, R2, R19, R37, 0x1, P0 ;  /* 0x0000001302257211 */ /* 0x000fe400000f0c25 */
[----:B------:R-:W-:-:S02]  /*06f0*/  LEA.HI.X R35, R4, R21, R35, 0x1, P1 ;  /* 0x0000001504237211 */ /* 0x000fc400008f0c23 */
[----:B------:R-:W-:Y:S02]  /*0700*/  LEA.HI.X R3, R6, UR5, R7, 0x1, P2 ;  /* 0x0000000506037c11 */ /* 0x000fe400090f0c07 */
[----:B--2---:R-:W-:-:S07]  /*0710*/  LEA.HI.X R17, R17, UR9, R10, 0x1, P3 ;  /* 0x0000000911117c11 */ /* 0x004fce00098f0c0a */
.L_x_1644:
[----:B0-----:R-:W0:Y:S01]  /*0720*/  LDC R2, c[0x0][0x218] ;  /* 0x00008600ff027b82 */ /* 0x001e220000000800 */
[C-C-:B------:R-:W-:Y:S02]  /*0730*/  LOP3.LUT R24, R49.reuse, 0x20, R52.reuse, 0xfe, !PT ;  /* 0x0000002031187812 */ /* 0x140fe400078efe34 */
[C-C-:B------:R-:W-:Y:S02]  /*0740*/  LOP3.LUT R26, R49.reuse, 0x40, R52.reuse, 0xfe, !PT ;  /* 0x00000040311a7812 */ /* 0x140fe400078efe34 */
[----:B------:R-:W-:Y:S01]  /*0750*/  LOP3.LUT R28, R49, 0x60, R52, 0xfe, !PT ;  /* 0x00000060311c7812 */ /* 0x000fe200078efe34 */
[----:B0-----:R-:W-:Y:S01]  /*0760*/  IMAD R33, R43, -0x200, R2 ;  /* 0xfffffe002b217824 */ /* 0x001fe200078e0202 */
[----:B------:R-:W-:Y:S02]  /*0770*/  MOV R2, R0 ;  /* 0x0000000000027202 */ /* 0x000fe40000000f00 */
[----:B------:R-:W-:Y:S02]  /*0780*/  PRMT R0, RZ, 0x7610, R0 ;  /* 0x00007610ff007816 */ /* 0x000fe40000000000 */
[----:B------:R-:W-:Y:S01]  /*0790*/  ISETP.GE.AND P0, PT, R50, R33, PT ;  /* 0x000000213200720c */ /* 0x000fe20003f06270 */
[----:B------:R-:W-:Y:S01]  /*07a0*/  BAR.SYNC.DEFER_BLOCKING 0x0 ;  /* 0x0000000000007b1d */ /* 0x000fe20000010000 */
[----:B------:R-:W-:-:S02]  /*07b0*/  LOP3.LUT R30, R49, 0x80, R52, 0xfe, !PT ;  /* 0x00000080311e7812 */ /* 0x000fc400078efe34 */
[----:B------:R-:W-:Y:S02]  /*07c0*/  LOP3.LUT R32, R49, 0xa0, R52, 0xfe, !PT ;  /* 0x000000a031207812 */ /* 0x000fe400078efe34 */
[-C--:B------:R-:W-:Y:S02]  /*07d0*/  ISETP.GE.AND P1, PT, R26, R33.reuse, PT ;  /* 0x000000211a00720c */ /* 0x080fe40003f26270 */
[-C--:B------:R-:W-:Y:S02]  /*07e0*/  ISETP.GE.AND P2, PT, R28, R33.reuse, PT ;  /* 0x000000211c00720c */ /* 0x080fe40003f46270 */
[-C--:B------:R-:W-:Y:S02]  /*07f0*/  ISETP.GE.AND P3, PT, R30, R33.reuse, PT ;  /* 0x000000211e00720c */ /* 0x080fe40003f66270 */
[----:B------:R-:W-:Y:S02]  /*0800*/  ISETP.GE.AND P4, PT, R32, R33, PT ;  /* 0x000000212000720c */ /* 0x000fe40003f86270 */
[----:B------:R-:W-:-:S02]  /*0810*/  PRMT R4, RZ, 0x7610, R4 ;  /* 0x00007610ff047816 */ /* 0x000fc40000000004 */
[----:B------:R-:W-:Y:S01]  /*0820*/  PRMT R6, RZ, 0x7610, R6 ;  /* 0x00007610ff067816 */ /* 0x000fe20000000006 */
[----:B------:R-:W2:Y:S01]  /*0830*/  @!P0 LDG.E.U16 R0, desc[UR6][R2.64] ;  /* 0x0000000602008981 */ /* 0x000ea2000c1e1500 */
[----:B------:R-:W-:Y:S02]  /*0840*/  ISETP.GE.AND P0, PT, R24, R33, PT ;  /* 0x000000211800720c */ /* 0x000fe40003f06270 */
[----:B------:R-:W-:Y:S02]  /*0850*/  PRMT R8, RZ, 0x7610, R8 ;  /* 0x00007610ff087816 */ /* 0x000fe40000000008 */
[----:B------:R-:W3:Y:S01]  /*0860*/  @!P1 LDG.E.U16 R6, desc[UR6][R2.64+0x80] ;  /* 0x0000800602069981 */ /* 0x000ee2000c1e1500 */
[----:B------:R-:W-:Y:S02]  /*0870*/  PRMT R5, RZ, 0x7610, R5 ;  /* 0x00007610ff057816 */ /* 0x000fe40000000005 */
[C---:B------:R-:W-:Y:S02]  /*0880*/  LOP3.LUT R34, R49.reuse, 0xc0, R52, 0xfe, !PT ;  /* 0x000000c031227812 */ /* 0x040fe400078efe34 */
[----:B------:R-:W-:Y:S01]  /*0890*/  PRMT R10, RZ, 0x7610, R10 ;  /* 0x00007610ff0a7816 */ /* 0x000fe2000000000a */
[----:B------:R-:W4:Y:S01]  /*08a0*/  @!P2 LDG.E.U16 R8, desc[UR6][R2.64+0xc0] ;  /* 0x0000c0060208a981 */ /* 0x000f22000c1e1500 */
[----:B------:R-:W-:-:S02]  /*08b0*/  LOP3.LUT R36, R49, 0xe0, R52, 0xfe, !PT ;  /* 0x000000e031247812 */ /* 0x000fc400078efe34 */
[C-C-:B------:R-:W-:Y:S01]  /*08c0*/  LOP3.LUT R38, R49.reuse, 0x100, R52.reuse, 0xfe, !PT ;  /* 0x0000010031267812 */ /* 0x140fe200078efe34 */
[----:B------:R-:W3:Y:S01]  /*08d0*/  @!P0 LDG.E.U16 R4, desc[UR6][R2.64+0x40] ;  /* 0x0000400602048981 */ /* 0x000ee2000c1e1500 */
[C-C-:B------:R-:W-:Y:S02]  /*08e0*/  LOP3.LUT R40, R49.reuse, 0x120, R52.reuse, 0xfe, !PT ;  /* 0x0000012031287812 */ /* 0x140fe400078efe34 */
[-C--:B------:R-:W-:Y:S01]  /*08f0*/  ISETP.GE.AND P0, PT, R34, R33.reuse, PT ;  /* 0x000000212200720c */ /* 0x080fe20003f06270 */
[----:B------:R-:W4:Y:S01]  /*0900*/  @!P3 LDG.E.U16 R5, desc[UR6][R2.64+0x100] ;  /* 0x000100060205b981 */ /* 0x000f22000c1e1500 */
[----:B------:R-:W-:Y:S02]  /*0910*/  LOP3.LUT R42, R49, 0x140, R52, 0xfe, !PT ;  /* 0x00000140312a7812 */ /* 0x000fe400078efe34 */
[-C--:B------:R-:W-:Y:S01]  /*0920*/  ISETP.GE.AND P1, PT, R36, R33.reuse, PT ;  /* 0x000000212400720c */ /* 0x080fe20003f26270 */
[----:B------:R-:W4:Y:S01]  /*0930*/  @!P4 LDG.E.U16 R10, desc[UR6][R2.64+0x140] ;  /* 0x00014006020ac981 */ /* 0x000f22000c1e1500 */
[----:B------:R-:W-:-:S02]  /*0940*/  ISETP.GE.AND P2, PT, R38, R33, PT ;  /* 0x000000212600720c */ /* 0x000fc40003f46270 */
[-C--:B------:R-:W-:Y:S02]  /*0950*/  ISETP.GE.AND P3, PT, R40, R33.reuse, PT ;  /* 0x000000212800720c */ /* 0x080fe40003f66270 */
[----:B------:R-:W-:Y:S02]  /*0960*/  ISETP.GE.AND P4, PT, R42, R33, PT ;  /* 0x000000212a00720c */ /* 0x000fe40003f86270 */
[----:B------:R-:W-:Y:S02]  /*0970*/  PRMT R12, RZ, 0x7610, R12 ;  /* 0x00007610ff0c7816 */ /* 0x000fe4000000000c */
[----:B------:R-:W-:Y:S02]  /*0980*/  PRMT R14, RZ, 0x7610, R14 ;  /* 0x00007610ff0e7816 */ /* 0x000fe4000000000e */
[----:B------:R-:W-:Y:S02]  /*0990*/  PRMT R7, RZ, 0x7610, R7 ;  /* 0x00007610ff077816 */ /* 0x000fe40000000007 */
[----:B------:R-:W-:Y:S01]  /*09a0*/  PRMT R16, RZ, 0x7610, R16 ;  /* 0x00007610ff107816 */ /* 0x000fe20000000010 */
[----:B------:R-:W4:Y:S01]  /*09b0*/  @!P0 LDG.E.U16 R12, desc[UR6][R2.64+0x180] ;  /* 0x00018006020c8981 */ /* 0x000f22000c1e1500 */
[----:B------:R-:W-:-:S02]  /*09c0*/  LOP3.LUT R44, R49, 0x160, R52, 0xfe, !PT ;  /* 0x00000160312c7812 */ /* 0x000fc400078efe34 */
[----:B------:R-:W-:Y:S01]  /*09d0*/  PRMT R9, RZ, 0x7610, R9 ;  /* 0x00007610ff097816 */ /* 0x000fe20000000009 */
[----:B------:R-:W4:Y:S01]  /*09e0*/  @!P1 LDG.E.U16 R14, desc[UR6][R2.64+0x1c0] ;  /* 0x0001c006020e9981 */ /* 0x000f22000c1e1500 */
[C-C-:B------:R-:W-:Y:S02]  /*09f0*/  LOP3.LUT R46, R49.reuse, 0x180, R52.reuse, 0xfe, !PT ;  /* 0x00000180312e7812 */ /* 0x140fe400078efe34 */
[C-C-:B------:R-:W-:Y:S01]  /*0a00*/  LOP3.LUT R48, R49.reuse, 0x1a0, R52.reuse, 0xfe, !PT ;  /* 0x000001a031307812 */ /* 0x140fe200078efe34 */
[----:B------:R-:W4:Y:S01]  /*0a10*/  @!P2 LDG.E.U16 R7, desc[UR6][R2.64+0x200] ;  /* 0x000200060207a981 */ /* 0x000f22000c1e1500 */
        /* <DEDUP_REMOVED lines=22> */
[-C--:B------:R-:W-:Y:S02]  /*0b80*/  ISETP.GE.AND P1, PT, R24, R33.reuse, PT ;  /* 0x000000211800720c */ /* 0x080fe40003f26270 */
[-C--:B------:R-:W-:Y:S02]  /*0b90*/  ISETP.GE.AND P0, PT, R26, R33.reuse, PT ;  /* 0x000000211a00720c */ /* 0x080fe40003f06270 */
[C---:B------:R-:W-:Y:S02]  /*0ba0*/  IADD3 R24, R47.reuse, 0x20, RZ ;  /* 0x000000202f187810 */ /* 0x040fe40007ffe0ff */
[----:B------:R-:W-:Y:S02]  /*0bb0*/  ISETP.GE.AND P2, PT, R28, R33, PT ;  /* 0x000000211c00720c */ /* 0x000fe40003f46270 */
[----:B------:R-:W-:Y:S01]  /*0bc0*/  IADD3 R26, R47, 0x40, RZ ;  /* 0x000000402f1a7810 */ /* 0x000fe20007ffe0ff */
[----:B0-----:R-:W-:-:S06]  /*0bd0*/  ULEA UR4, UR5, UR4, 0x18 ;  /* 0x0000000405047291 */ /* 0x001fcc000f8ec03f */
[----:B------:R-:W-:Y:S02]  /*0be0*/  LEA R31, R31, UR4, 0x1 ;  /* 0x000000041f1f7c11 */ /* 0x000fe4000f8e08ff */
[-C--:B------:R-:W-:Y:S02]  /*0bf0*/  ISETP.GE.AND P4, PT, R30, R33.reuse, PT ;  /* 0x000000211e00720c */ /* 0x080fe40003f86270 */
[C---:B------:R-:W-:Y:S02]  /*0c00*/  IADD3 R28, R47.reuse, 0x60, RZ ;  /* 0x000000602f1c7810 */ /* 0x040fe40007ffe0ff */
[----:B------:R-:W-:Y:S02]  /*0c10*/  ISETP.GE.AND P6, PT, R32, R33, PT ;  /* 0x000000212000720c */ /* 0x000fe40003fc6270 */
[C---:B------:R-:W-:Y:S02]  /*0c20*/  IADD3 R30, R47.reuse, 0x80, RZ ;  /* 0x000000802f1e7810 */ /* 0x040fe40007ffe0ff */
[----:B------:R-:W-:-:S02]  /*0c30*/  IADD3 R32, R47, 0xa0, RZ ;  /* 0x000000a02f207810 */ /* 0x000fc40007ffe0ff */
[-C--:B------:R-:W-:Y:S02]  /*0c40*/  LEA.HI.SX32 R24, R24, R47.reuse, 0x1b ;  /* 0x0000002f18187211 */ /* 0x080fe400078fdaff */
[-C--:B------:R-:W-:Y:S02]  /*0c50*/  LEA.HI.SX32 R26, R26, R47.reuse, 0x1b ;  /* 0x0000002f1a1a7211 */ /* 0x080fe400078fdaff */
[-C--:B------:R-:W-:Y:S02]  /*0c60*/  LEA.HI.SX32 R28, R28, R47.reuse, 0x1b ;  /* 0x0000002f1c1c7211 */ /* 0x080fe400078fdaff */
[-C--:B------:R-:W-:Y:S02]  /*0c70*/  LEA.HI.SX32 R30, R30, R47.reuse, 0x1b ;  /* 0x0000002f1e1e7211 */ /* 0x080fe400078fdaff */
[----:B------:R-:W-:Y:S02]  /*0c80*/  LEA.HI.SX32 R32, R32, R47, 0x1b ;  /* 0x0000002f20207211 */ /* 0x000fe400078fdaff */
[----:B------:R-:W-:-:S02]  /*0c90*/  LEA R29, R24, UR4, 0x1 ;  /* 0x00000004181d7c11 */ /* 0x000fc4000f8e08ff */
[----:B------:R-:W-:Y:S02]  /*0ca0*/  LEA R59, R26, UR4, 0x1 ;  /* 0x000000041a3b7c11 */ /* 0x000fe4000f8e08ff */
[----:B------:R-:W-:Y:S02]  /*0cb0*/  LEA R57, R28, UR4, 0x1 ;  /* 0x000000041c397c11 */ /* 0x000fe4000f8e08ff */
[C---:B------:R-:W-:Y:S02]  /*0cc0*/  IADD3 R24, R47.reuse, 0xe0, RZ ;  /* 0x000000e02f187810 */ /* 0x040fe40007ffe0ff */
[----:B------:R-:W-:Y:S02]  /*0cd0*/  LEA R62, R30, UR4, 0x1 ;  /* 0x000000041e3e7c11 */ /* 0x000fe4000f8e08ff */
[----:B------:R-:W-:Y:S02]  /*0ce0*/  IADD3 R26, R47, 0x100, RZ ;  /* 0x000001002f1a7810 */ /* 0x000fe40007ffe0ff */
[----:B------:R-:W-:-:S02]  /*0cf0*/  LEA R61, R32, UR4, 0x1 ;  /* 0x00000004203d7c11 */ /* 0x000fc4000f8e08ff */
[C---:B------:R-:W-:Y:S02]  /*0d00*/  IADD3 R28, R47.reuse, 0x120, RZ ;  /* 0x000001202f1c7810 */ /* 0x040fe40007ffe0ff */
[----:B------:R-:W-:Y:S02]  /*0d10*/  IADD3 R30, R47, 0x140, RZ ;  /* 0x000001402f1e7810 */ /* 0x000fe40007ffe0ff */
[-C--:B------:R-:W-:Y:S02]  /*0d20*/  LEA.HI.SX32 R24, R24, R47.reuse, 0x1b ;  /* 0x0000002f18187211 */ /* 0x080fe400078fdaff */
[-C--:B------:R-:W-:Y:S02]  /*0d30*/  LEA.HI.SX32 R26, R26, R47.reuse, 0x1b ;  /* 0x0000002f1a1a7211 */ /* 0x080fe400078fdaff */
[-C--:B------:R-:W-:Y:S02]  /*0d40*/  LEA.HI.SX32 R28, R28, R47.reuse, 0x1b ;  /* 0x0000002f1c1c7211 */ /* 0x080fe400078fdaff */
[----:B------:R-:W-:-:S02]  /*0d50*/  LEA.HI.SX32 R30, R30, R47, 0x1b ;  /* 0x0000002f1e1e7211 */ /* 0x000fc400078fdaff */
[----:B------:R-:W-:Y:S02]  /*0d60*/  LEA R67, R24, UR4, 0x1 ;  /* 0x0000000418437c11 */ /* 0x000fe4000f8e08ff */
[----:B------:R-:W-:Y:S02]  /*0d70*/  LEA R66, R26, UR4, 0x1 ;  /* 0x000000041a427c11 */ /* 0x000fe4000f8e08ff */
[----:B------:R-:W-:Y:S02]  /*0d80*/  LEA R65, R28, UR4, 0x1 ;  /* 0x000000041c417c11 */ /* 0x000fe4000f8e08ff */
[----:B------:R-:W-:Y:S02]  /*0d90*/  LEA R70, R30, UR4, 0x1 ;  /* 0x000000041e467c11 */ /* 0x000fe4000f8e08ff */
[----:B------:R-:W-:Y:S02]  /*0da0*/  PRMT R24, RZ, 0x7610, R24 ;  /* 0x00007610ff187816 */ /* 0x000fe40000000018 */
[----:B------:R-:W-:-:S02]  /*0db0*/  ISETP.GE.AND P5, PT, R34, R33, PT ;  /* 0x000000212200720c */ /* 0x000fc40003fa6270 */
[----:B------:R-:W-:Y:S02]  /*0dc0*/  ISETP.GE.AND P3, PT, R36, R33, PT ;  /* 0x000000212400720c */ /* 0x000fe40003f66270 */
        /* <DEDUP_REMOVED lines=11> */
[----:B0-----:R-:W-:-:S04]  /*0e80*/  IADD3 R0, R47, 0xc0, RZ ;  /* 0x000000c02f007810 */ /* 0x001fc80007ffe0ff */
[-C--:B------:R-:W-:Y:S01]  /*0e90*/  LEA.HI.SX32 R0, R0, R47.reuse, 0x1b ;  /* 0x0000002f00007211 */ /* 0x080fe200078fdaff */
[----:B---3--:R0:W-:Y:S03]  /*0ea0*/  STS.U16 [R29+0x40], R4 ;  /* 0x000040041d007388 */ /* 0x0081e60000000400 */
[----:B------:R-:W-:Y:S02]  /*0eb0*/  LEA R63, R0, UR4, 0x1 ;  /* 0x00000004003f7c11 */ /* 0x000fe4000f8e08ff */
[C---:B------:R-:W-:Y:S01]  /*0ec0*/  IADD3 R0, R47.reuse, 0x160, RZ ;  /* 0x000001602f007810 */ /* 0x040fe20007ffe0ff */
[----:B------:R1:W-:Y:S03]  /*0ed0*/  STS.U16 [R59+0x80], R6 ;  /* 0x000080063b007388 */ /* 0x0003e60000000400 */
[----:B------:R-:W-:Y:S01]  /*0ee0*/  LEA.HI.SX32 R0, R0, R47, 0x1b ;  /* 0x0000002f00007211 */ /* 0x000fe200078fdaff */
[----:B----4-:R2:W-:Y:S01]  /*0ef0*/  STS.U16 [R57+0xc0], R8 ;  /* 0x0000c00839007388 */ /* 0x0105e20000000400 */
[----:B0-----:R-:W-:-:S03]  /*0f00*/  IADD3 R4, R47, 0x180, RZ ;  /* 0x000001802f047810 */ /* 0x001fc60007ffe0ff */
[----:B------:R-:W-:Y:S01]  /*0f10*/  STS.U16 [R62+0x100], R5 ;  /* 0x000100053e007388 */ /* 0x000fe20000000400 */
[----:B-1----:R-:W-:-:S03]  /*0f20*/  IADD3 R6, R47, 0x1a0, RZ ;  /* 0x000001a02f067810 */ /* 0x002fc60007ffe0ff */
[----:B------:R0:W-:Y:S01]  /*0f30*/  STS.U16 [R61+0x140], R10 ;  /* 0x0001400a3d007388 */ /* 0x0001e20000000400 */
[C---:B--2---:R-:W-:Y:S02]  /*0f40*/  IADD3 R8, R47.reuse, 0x1c0, RZ ;  /* 0x000001c02f087810 */ /* 0x044fe40007ffe0ff */
[-C--:B------:R-:W-:Y:S02]  /*0f50*/  LEA.HI.SX32 R4, R4, R47.reuse, 0x1b ;  /* 0x0000002f04047211 */ /* 0x080fe400078fdaff */
[----:B------:R-:W-:Y:S02]  /*0f60*/  LEA R69, R0, UR4, 0x1 ;  /* 0x0000000400457c11 */ /* 0x000fe4000f8e08ff */
[-C--:B------:R-:W-:Y:S02]  /*0f70*/  LEA.HI.SX32 R6, R6, R47.reuse, 0x1b ;  /* 0x0000002f06067211 */ /* 0x080fe400078fdaff */
[C---:B0-----:R-:W-:Y:S02]  /*0f80*/  IADD3 R10, R47.reuse, 0x1e0, RZ ;  /* 0x000001e02f0a7810 */ /* 0x041fe40007ffe0ff */
[----:B------:R-:W-:Y:S01]  /*0f90*/  SHF.L.U32 R0, R47, 0x4, RZ ;  /* 0x000000042f007819 */ /* 0x000fe200000006ff */
[----:B------:R-:W-:Y:S01]  /*0fa0*/  STS.U16 [R63+0x180], R12 ;  /* 0x0001800c3f007388 */ /* 0x000fe20000000400 */
[----:B------:R-:W-:-:S02]  /*0fb0*/  LEA.HI.SX32 R8, R8, R47, 0x1b ;  /* 0x0000002f08087211 */ /* 0x000fc400078fdaff */
[----:B------:R-:W-:Y:S01]  /*0fc0*/  LEA.HI.SX32 R10, R10, R47, 0x1b ;  /* 0x0000002f0a0a7211 */ /* 0x000fe200078fdaff */
[----:B------:R-:W-:Y:S01]  /*0fd0*/  STS.U16 [R67+0x1c0], R14 ;  /* 0x0001c00e43007388 */ /* 0x000fe20000000400 */
[----:B------:R-:W-:Y:S02]  /*0fe0*/  LEA R71, R4, UR4, 0x1 ;  /* 0x0000000404477c11 */ /* 0x000fe4000f8e08ff */
[----:B------:R-:W-:Y:S01]  /*0ff0*/  LEA R73, R6, UR4, 0x1 ;  /* 0x0000000406497c11 */ /* 0x000fe2000f8e08ff */
[----:B------:R-:W-:Y:S01]  /*1000*/  STS.U16 [R66+0x200], R7 ;  /* 0x0002000742007388 */ /* 0x000fe20000000400 */
[----:B------:R-:W-:Y:S02]  /*1010*/  LEA.HI.SX32 R27, R0, R0, 0x1b ;  /* 0x00000000001b7211 */ /* 0x000fe400078fdaff */
[----:B------:R-:W-:Y:S01]  /*1020*/  LEA R72, R8, UR4, 0x1 ;  /* 0x0000000408487c11 */ /* 0x000fe2000f8e08ff */
[----:B------:R-:W-:Y:S01]  /*1030*/  STS.U16 [R65+0x240], R16 ;  /* 0x0002401041007388 */ /* 0x000fe20000000400 */
[----:B------:R-:W-:-:S03]  /*1040*/  LEA R74, R10, UR4, 0x1 ;  /* 0x000000040a4a7c11 */ /* 0x000fc6000f8e08ff */
[----:B------:R-:W-:Y:S01]  /*1050*/  STS.U16 [R70+0x280], R9 ;  /* 0x0002800946007388 */ /* 0x000fe20000000400 */
[----:B------:R-:W-:-:S03]  /*1060*/  LEA R27, R27, UR4, 0x1 ;  /* 0x000000041b1b7c11 */ /* 0x000fc6000f8e08ff */
        /* <DEDUP_REMOVED lines=26> */
[----:B------:R-:W-:-:S03]  /*1210*/  PRMT R0, RZ, 0x7610, R0 ;  /* 0x00007610ff007816 */ /* 0x000fc60000000000 */
        /* <DEDUP_REMOVED lines=118> */
.L_x_1607:
[----:B------:R-:W-:Y:S05]  /*1980*/  BSYNC B0 ;  /* 0x0000000000007941 */ /* 0x000fea0003800000 */
.L_x_1606:
        /* <DEDUP_REMOVED lines=36> */
.L_x_1609:
[----:B------:R-:W-:Y:S05]  /*1bd0*/  BSYNC B0 ;  /* 0x0000000000007941 */ /* 0x000fea0003800000 */
.L_x_1608:
        /* <DEDUP_REMOVED lines=38> */
.L_x_1611:
[----:B------:R-:W-:Y:S05]  /*1e40*/  BSYNC B0 ;  /* 0x0000000000007941 */ /* 0x000fea0003800000 */
.L_x_1610:
        /* <DEDUP_REMOVED lines=36> */
.L_x_1613:
[----:B------:R-:W-:Y:S05]  /*2090*/  BSYNC B0 ;  /* 0x0000000000007941 */ /* 0x000fea0003800000 */
.L_x_1612:
        /* <DEDUP_REMOVED lines=38> */
.L_x_1615:
[----:B------:R-:W-:Y:S05]  /*2300*/  BSYNC B0 ;  /* 0x0000000000007941 */ /* 0x000fea0003800000 */
.L_x_1614:
        /* <DEDUP_REMOVED lines=36> */
.L_x_1617:
[----:B------:R-:W-:Y:S05]  /*2550*/  BSYNC B0 ;  /* 0x0000000000007941 */ /* 0x000fea0003800000 */
.L_x_1616:
        /* <DEDUP_REMOVED lines=38> */
.L_x_1619:
[----:B------:R-:W-:Y:S05]  /*27c0*/  BSYNC B0 ;  /* 0x0000000000007941 */ /* 0x000fea0003800000 */
.L_x_1618:
        /* <DEDUP_REMOVED lines=37> */
.L_x_1621:
[----:B------:R-:W-:Y:S05]  /*2a20*/  BSYNC B0 ;  /* 0x0000000000007941 */ /* 0x000fea0003800000 */
.L_x_1620:
        /* <DEDUP_REMOVED lines=42> */
.L_x_1623:
[----:B------:R-:W-:Y:S05]  /*2cd0*/  BSYNC B0 ;  /* 0x0000000000007941 */ /* 0x000fea0003800000 */
.L_x_1622:
[----:B------:R-:W-:Y:S01]  /*2ce0*/  HADD2.F32 R22, -RZ, R22.H0_H0 ;  /* 0x20000016ff167230 */ /* 0x000fe20000004100 */
[----:B------:R-:W-:Y:S01]  /*2cf0*/  BSSY B0, `(.L_x_1624) ;  /* 0x0000027000007945 */ /* 0x000fe20003800000 */
[----:B------:R-:W-:Y:S01]  /*2d00*/  HADD2.F32 R97, -RZ, R13.H0_H0 ;  /* 0x2000000dff617230 */ /* 0x000fe20000004100 */
[----:B------:R-:W-:Y:S01]  /*2d10*/  FSETP.GTU.FTZ.AND P3, PT, R64, 20, PT ;  /* 0x41a000004000780b */ /* 0x000fe20003f7c000 */
        /* <DEDUP_REMOVED lines=36> */
.L_x_1625:
[----:B------:R-:W-:Y:S05]  /*2f60*/  BSYNC B0 ;  /* 0x0000000000007941 */ /* 0x000fea0003800000 */
.L_x_1624:
        /* <DEDUP_REMOVED lines=46> */
.L_x_1627:
[----:B------:R-:W-:Y:S05]  /*3250*/  BSYNC B0 ;  /* 0x0000000000007941 */ /* 0x000fea0003800000 */
.L_x_1626:
        /* <DEDUP_REMOVED lines=33> */
.L_x_1629:
[----:B------:R-:W-:Y:S05]  /*3470*/  BSYNC B0 ;  /* 0x0000000000007941 */ /* 0x000fea0003800000 */
.L_x_1628:
        /* <DEDUP_REMOVED lines=33> */
.L_x_1631:
[----:B------:R-:W-:Y:S05]  /*3690*/  BSYNC B0 ;  /* 0x0000000000007941 */ /* 0x000fea0003800000 */
.L_x_1630:
        /* <DEDUP_REMOVED lines=33> */
.L_x_1633:
[----:B------:R-:W-:Y:S05]  /*38b0*/  BSYNC B0 ;  /* 0x0000000000007941 */ /* 0x000fea0003800000 */
.L_x_1632:
        /* <DEDUP_REMOVED lines=33> */
.L_x_1635:
[----:B------:R-:W-:Y:S05]  /*3ad0*/  BSYNC B0 ;  /* 0x0000000000007941 */ /* 0x000fea0003800000 */
.L_x_1634:
        /* <DEDUP_REMOVED lines=33> */
.L_x_1637:
[----:B------:R-:W-:Y:S05]  /*3cf0*/  BSYNC B0 ;  /* 0x0000000000007941 */ /* 0x000fea0003800000 */
.L_x_1636:
        /* <DEDUP_REMOVED lines=52> */
[----:B------:R-:W-:-:S05]  /*4040*/  ULDC.64 UR14, c[0x0][0x270] ;  /* 0x00009c00000e7ab9 */ /* 0x000fca0000000a00 */
.L_x_1641:
[----:B------:R-:W-:Y:S01]  /*4050*/  SHF.R.S32.HI R198, RZ, 0x1f, R109 ;  /* 0x0000001fffc67819 */ /* 0x000fe2000001146d */
[C---:B------:R-:W-:Y:S01]  /*4060*/  IMAD.WIDE.U32 R10, R109.reuse, UR12, R22 ;  /* 0x0000000c6d0a7c25 */ /* 0x040fe2000f8e0016 */
[----:B------:R-:W-:Y:S02]  /*4070*/  MOV R110, R18 ;  /* 0x00000012006e7202 */ /* 0x000fe40000000f00 */
[----:B------:R-:W-:Y:S01]  /*4080*/  IADD3 R192, R22, 0x80, RZ ;  /* 0x0000008016c07810 */ /* 0x000fe20007ffe0ff */
[----:B------:R-:W-:Y:S01]  /*4090*/  IMAD R6, R198, UR12, RZ ;  /* 0x0000000cc6067c24 */ /* 0x000fe2000f8e02ff */
[----:B------:R-:W-:Y:S01]  /*40a0*/  LEA R8, P2, R10, R41, 0x1 ;  /* 0x000000290a087211 */ /* 0x000fe200078408ff */
[----:B------:R-:W-:Y:S01]  /*40b0*/  IMAD R4, R198, UR8, RZ ;  /* 0x00000008c6047c24 */ /* 0x000fe2000f8e02ff */
[----:B------:R-:W-:Y:S01]  /*40c0*/  IADD3 R190, R22, 0x60, RZ ;  /* 0x0000006016be7810 */ /* 0x000fe20007ffe0ff */
[C---:B------:R-:W-:Y:S01]  /*40d0*/  IMAD R5, R109.reuse, UR13, R6 ;  /* 0x0000000d6d057c24 */ /* 0x040fe2000f8e0206 */
[----:B------:R-:W-:Y:S01]  /*40e0*/  PRMT R13, RZ, 0x7610, R13 ;  /* 0x00007610ff0d7816 */ /* 0x000fe2000000000d */
[----:B------:R-:W-:Y:S01]  /*40f0*/  IMAD.WIDE.U32 R6, R109, UR8, R110 ;  /* 0x000000086d067c25 */ /* 0x000fe2000f8e006e */
[----:B------:R-:W-:-:S02]  /*4100*/  PRMT R114, RZ, 0x7610, R114 ;  /* 0x00007610ff727816 */ /* 0x000fc40000000072 */
[----:B------:R-:W-:Y:S01]  /*4110*/  IADD3 R5, R11, R5, RZ ;  /* 0x000000050b057210 */ /* 0x000fe20007ffe0ff */
[----:B------:R-:W-:Y:S01]  /*4120*/  IMAD R9, R109, UR9, R4 ;  /* 0x000000096d097c24 */ /* 0x000fe2000f8e0204 */
[----:B------:R-:W-:Y:S02]  /*4130*/  LEA R4, P0, R6, UR10, 0x3 ;  /* 0x0000000a06047c11 */ /* 0x000fe4000f8018ff */
[----:B------:R-:W-:Y:S02]  /*4140*/  PRMT R110, RZ, 0x7610, R110 ;  /* 0x00007610ff6e7816 */ /* 0x000fe4000000006e */
[----:B------:R-:W-:Y:S02]  /*4150*/  IADD3 R7, R7, R9, RZ ;  /* 0x0000000907077210 */ /* 0x000fe40007ffe0ff */
[----:B------:R-:W-:Y:S02]  /*4160*/  LEA.HI.X R9, R10, R37, R5, 0x1, P2 ;  /* 0x000000250a097211 */ /* 0x000fe400010f0c05 */
[----:B------:R-:W-:-:S02]  /*4170*/  LEA.HI.X R5, R6, UR11, R7, 0x3, P0 ;  /* 0x0000000b06057c11 */ /* 0x000fc400080f1c07 */
[----:B------:R-:W-:Y:S02]  /*4180*/  IADD3 R6, R22, 0x20, RZ ;  /* 0x0000002016067810 */ /* 0x000fe40007ffe0ff */
[-C--:B------:R-:W-:Y:S02]  /*4190*/  ISETP.GE.AND P0, PT, R192, R107.reuse, PT ;  /* 0x0000006bc000720c */ /* 0x080fe40003f06270 */
[-C--:B------:R-:W-:Y:S01]  /*41a0*/  ISETP.GE.AND P2, PT, R190, R107.reuse, PT ;  /* 0x0000006bbe00720c */ /* 0x080fe20003f46270 */
[----:B------:R-:W2:Y:S01]  /*41b0*/  LDG.E.64 R4, desc[UR6][R4.64] ;  /* 0x0000000604047981 */ /* 0x000ea2000c1e1b00 */
[----:B------:R-:W-:Y:S02]  /*41c0*/  ISETP.GE.AND P3, PT, R6, R107, PT ;  /* 0x0000006b0600720c */ /* 0x000fe40003f66270 */
[C---:B------:R-:W-:Y:S02]  /*41d0*/  IADD3 R174, R22.reuse, 0x120, RZ ;  /* 0x0000012016ae7810 */ /* 0x040fe40007ffe0ff */
[----:B------:R-:W-:-:S02]  /*41e0*/  IADD3 R176, R22, 0x100, RZ ;  /* 0x0000010016b07810 */ /* 0x000fc40007ffe0ff */
[----:B------:R-:W-:Y:S02]  /*41f0*/  IADD3 R134, R22, 0xe0, RZ ;  /* 0x000000e016867810 */ /* 0x000fe40007ffe0ff */
[----:B------:R-:W-:Y:S01]  /*4200*/  PRMT R140, RZ, 0x7610, R140 ;  /* 0x00007610ff8c7816 */ /* 0x000fe2000000008c */
[----:B------:R-:W3:Y:S01]  /*4210*/  @!P0 LDG.E.U16 R13, desc[UR6][R8.64+0x100] ;  /* 0x00010006080d8981 */ /* 0x000ee2000c1e1500 */
[-C--:B------:R-:W-:Y:S02]  /*4220*/  ISETP.GE.AND P0, PT, R174, R107.reuse, PT ;  /* 0x0000006bae00720c */ /* 0x080fe40003f06270 */
[----:B------:R-:W-:Y:S01]  /*4230*/  PRMT R15, RZ, 0x7610, R15 ;  /* 0x00007610ff0f7816 */ /* 0x000fe2000000000f */
[----:B------:R-:W4:Y:S01]  /*4240*/  @!P2 LDG.E.U16 R114, desc[UR6][R8.64+0xc0] ;  /* 0x0000c0060872a981 */ /* 0x000f22000c1e1500 */
[-C--:B------:R-:W-:Y:S02]  /*4250*/  ISETP.GE.AND P2, PT, R176, R107.reuse, PT ;  /* 0x0000006bb000720c */ /* 0x080fe40003f46270 */
[----:B------:R-:W-:Y:S01]  /*4260*/  PRMT R132, RZ, 0x7610, R132 ;  /* 0x00007610ff847816 */ /* 0x000fe20000000084 */
[----:B------:R-:W5:Y:S01]  /*4270*/  @!P3 LDG.E.U16 R110, desc[UR6][R8.64+0x40] ;  /* 0x00004006086eb981 */ /* 0x000f62000c1e1500 */
[----:B------:R-:W-:-:S02]  /*4280*/  ISETP.GE.AND P3, PT, R134, R107, PT ;  /* 0x0000006b8600720c */ /* 0x000fc40003f66270 */
[C---:B------:R-:W-:Y:S02]  /*4290*/  IADD3 R158, R22.reuse, 0x1c0, RZ ;  /* 0x000001c0169e7810 */ /* 0x040fe40007ffe0ff */
[C---:B------:R-:W-:Y:S01]  /*42a0*/  IADD3 R170, R22.reuse, 0x40, RZ ;  /* 0x0000004016aa7810 */ /* 0x040fe20007ffe0ff */
[----:B------:R-:W3:Y:S01]  /*42b0*/  @!P0 LDG.E.U16 R140, desc[UR6][R8.64+0x240] ;  /* 0x00024006088c8981 */ /* 0x000ee2000c1e1500 */
[C---:B------:R-:W-:Y:S02]  /*42c0*/  IADD3 R162, R22.reuse, 0x1a0, RZ ;  /* 0x000001a016a27810 */ /* 0x040fe40007ffe0ff */
[C---:B------:R-:W-:Y:S01]  /*42d0*/  IADD3 R166, R22.reuse, 0x180, RZ ;  /* 0x0000018016a67810 */ /* 0x040fe20007ffe0ff */
[----:B------:R-:W3:Y:S01]  /*42e0*/  @!P2 LDG.E.U16 R15, desc[UR6][R8.64+0x200] ;  /* 0x00020006080fa981 */ /* 0x000ee2000c1e1500 */
[C---:B------:R-:W-:Y:S02]  /*42f0*/  IADD3 R194, R22.reuse, 0xa0, RZ ;  /* 0x000000a016c27810 */ /* 0x040fe40007ffe0ff */
[----:B------:R-:W-:Y:S01]  /*4300*/  IADD3 R196, R22, 0xc0, RZ ;  /* 0x000000c016c47810 */ /* 0x000fe20007ffe0ff */
[----:B------:R-:W3:Y:S01]  /*4310*/  @!P3 LDG.E.U16 R132, desc[UR6][R8.64+0x1c0] ;  /* 0x0001c0060884b981 */ /* 0x000ee2000c1e1500 */
[----:B------:R-:W-:-:S02]  /*4320*/  ISETP.GE.AND P0, PT, R158, R107, PT ;  /* 0x0000006b9e00720c */ /* 0x000fc40003f06270 */
        /* <DEDUP_REMOVED lines=12> */
[----:B------:R-:W3:Y:S01]  /*43f0*/  @!P0 LDG.E.U16 R113, desc[UR6][R8.64+0x380] ;  /* 0x0003800608718981 */ /* 0x000ee2000c1e1500 */
[----:B------:R-:W-:-:S02]  /*4400*/  PRMT R118, RZ, 0x7610, R118 ;  /* 0x00007610ff767816 */ /* 0x000fc40000000076 */
        /* <DEDUP_REMOVED lines=9> */
[-C--:B------:R-:W-:Y:S01]  /*44a0*/  ISETP.GE.AND P2, PT, R120, R107.reuse, PT ;  /* 0x0000006b7800720c */ /* 0x080fe20003f46270 */
[----:B------:R-:W3:Y:S01]  /*44b0*/  @!P5 LDG.E.U16 R116, desc[UR6][R8.64+0x140] ;  /* 0x000140060874d981 */ /* 0x000ee2000c1e1500 */
[-C--:B------:R-:W-:Y:S02]  /*44c0*/  ISETP.GE.AND P3, PT, R152, R107.reuse, PT ;  /* 0x0000006b9800720c */ /* 0x080fe40003f66270 */
[-C--:B------:R-:W-:Y:S01]  /*44d0*/  ISETP.GE.AND P5, PT, R126, R107.reuse, PT ;  /* 0x0000006b7e00720c */ /* 0x080fe20003fa6270 */
[----:B------:R-:W3:Y:S01]  /*44e0*/  @!P4 LDG.E.U16 R118, desc[UR6][R8.64+0x180] ;  /* 0x000180060876c981 */ /* 0x000ee2000c1e1500 */
[----:B------:R-:W-:Y:S02]  /*44f0*/  ISETP.GE.AND P4, PT, R156, R107, PT ;  /* 0x0000006b9c00720c */ /* 0x000fe40003f86270 */
[----:B------:R-:W-:Y:S02]  /*4500*/  PRMT R172, RZ, 0x7610, R172 ;  /* 0x00007610ffac7816 */ /* 0x000fe400000000ac */
[----:B------:R-:W-:-:S02]  /*4510*/  PRMT R117, RZ, 0x7610, R117 ;  /* 0x00007610ff757816 */ /* 0x000fc40000000075 */
[----:B------:R-:W-:Y:S02]  /*4520*/  PRMT R119, RZ, 0x7610, R119 ;  /* 0x00007610ff777816 */ /* 0x000fe40000000077 */
[----:B------:R-:W-:Y:S01]  /*4530*/  PRMT R25, RZ, 0x7610, R25 ;  /* 0x00007610ff197816 */ /* 0x000fe20000000019 */
[----:B------:R-:W3:Y:S01]  /*4540*/  @!P0 LDG.E.U16 R172, desc[UR6][R8.64+0x400] ;  /* 0x0004000608ac8981 */ /* 0x000ee2000c1e1500 */
[----:B------:R-:W-:Y:S02]  /*4550*/  PRMT R160, RZ, 0x7610, R160 ;  /* 0x00007610ffa07816 */ /* 0x000fe400000000a0 */
[C---:B------:R-:W-:Y:S01]  /*4560*/  IADD3 R148, R22.reuse, 0x2a0, RZ ;  /* 0x000002a016947810 */ /* 0x040fe20007ffe0ff */
[----:B------:R-:W3:Y:S01]  /*4570*/  @!P2 LDG.E.U16 R117, desc[UR6][R8.64+0x440] ;  /* 0x000440060875a981 */ /* 0x000ee2000c1e1500 */
[C---:B------:R-:W-:Y:S02]  /*4580*/  IADD3 R60, R22.reuse, 0x2c0, RZ ;  /* 0x000002c0163c7810 */ /* 0x040fe40007ffe0ff */
[C---:B------:R-:W-:Y:S01]  /*4590*/  IADD3 R128, R22.reuse, 0x2e0, RZ ;  /* 0x000002e016807810 */ /* 0x040fe20007ffe0ff */
[----:B------:R-:W3:Y:S01]  /*45a0*/  @!P3 LDG.E.U16 R119, desc[UR6][R8.64+0x480] ;  /* 0x000480060877b981 */ /* 0x000ee2000c1e1500 */
[----:B------:R-:W-:-:S02]  /*45b0*/  IADD3 R124, R22, 0x260, RZ ;  /* 0x00000260167c7810 */ /* 0x000fc40007ffe0ff */
        /* <DEDUP_REMOVED lines=11> */
[C---:B------:R-:W-:Y:S02]  /*4670*/  IADD3 R136, R22.reuse, 0x320, RZ ;  /* 0x0000032016887810 */ /* 0x040fe40007ffe0ff */
        /* <DEDUP_REMOVED lines=9> */
[-C--:B------:R-:W-:Y:S02]  /*4710*/  ISETP.GE.AND P2, PT, R144, R107.reuse, PT ;  /* 0x0000006b9000720c */ /* 0x080fe40003f46270 */
[----:B------:R-:W-:Y:S02]  /*4720*/  IADD3 R150, R22, 0x280, RZ ;  /* 0x0000028016967810 */ /* 0x000fe40007ffe0ff */
[-C--:B------:R-:W-:Y:S02]  /*4730*/  ISETP.GE.AND P3, PT, R146, R107.reuse, PT ;  /* 0x0000006b9200720c */ /* 0x080fe40003f66270 */
[----:B------:R-:W-:-:S02]  /*4740*/  ISETP.GE.AND P4, PT, R130, R107, PT ;  /* 0x0000006b8200720c */ /* 0x000fc40003f86270 */
[----:B------:R-:W-:Y:S02]  /*4750*/  ISETP.GE.AND P5, PT, R150, R107, PT ;  /* 0x0000006b9600720c */ /* 0x000fe40003fa6270 */
[----:B------:R-:W-:Y:S02]  /*4760*/  PRMT R127, RZ, 0x7610, R127 ;  /* 0x00007610ff7f7816 */ /* 0x000fe4000000007f */
[----:B------:R-:W-:Y:S02]  /*4770*/  PRMT R115, RZ, 0x7610, R115 ;  /* 0x00007610ff737816 */ /* 0x000fe40000000073 */
        /* <DEDUP_REMOVED lines=9> */
[----:B------:R-:W-:Y:S02]  /*4810*/  PRMT R180, RZ, 0x7610, R180 ;  /* 0x00007610ffb47816 */ /* 0x000fe400000000b4 */
[----:B------:R-:W-:Y:S01]  /*4820*/  IADD3 R12, R22, 0x3e0, RZ ;  /* 0x000003e0160c7810 */ /* 0x000fe20007ffe0ff */
[----:B------:R-:W3:Y:S01]  /*4830*/  @!P3 LDG.E.U16 R129, desc[UR6][R8.64+0x6c0] ;  /* 0x0006c0060881b981 */ /* 0x000ee2000c1e1500 */
[----:B------:R-:W-:-:S02]  /*4840*/  ISETP.GE.AND P0, PT, R142, R107, PT ;  /* 0x0000006b8e00720c */ /* 0x000fc40003f06270 */
[-C--:B------:R-:W-:Y:S01]  /*4850*/  ISETP.GE.AND P2, PT, R138, R107.reuse, PT ;  /* 0x0000006b8a00720c */ /* 0x080fe20003f46270 */
[----:B------:R-:W3:Y:S01]  /*4860*/  @!P4 LDG.E.U16 R125, desc[UR6][R8.64+0x600] ;  /* 0x00060006087dc981 */ /* 0x000ee2000c1e1500 */
[-C--:B------:R-:W-:Y:S02]  /*4870*/  ISETP.GE.AND P3, PT, R14, R107.reuse, PT ;  /* 0x0000006b0e00720c */ /* 0x080fe40003f66270 */
[----:B------:R-:W-:Y:S01]  /*4880*/  ISETP.GE.AND P4, PT, R12, R107, PT ;  /* 0x0000006b0c00720c */ /* 0x000fe20003f86270 */
[----:B------:R-:W3:Y:S01]  /*4890*/  @!P5 LDG.E.U16 R180, desc[UR6][R8.64+0x500] ;  /* 0x0005000608b4d981 */ /* 0x000ee2000c1e1500 */
[----:B------:R-:W-:Y:S02]  /*48a0*/  PRMT R186, RZ, 0x7610, R186 ;  /* 0x00007610ffba7816 */ /* 0x000fe400000000ba */
[----:B------:R-:W-:Y:S02]  /*48b0*/  PRMT R131, RZ, 0x7610, R131 ;  /* 0x00007610ff837816 */ /* 0x000fe40000000083 */
[----:B------:R-:W-:-:S02]  /*48c0*/  PRMT R188, RZ, 0x7610, R188 ;  /* 0x00007610ffbc7816 */ /* 0x000fc400000000bc */
[----:B------:R-:W-:Y:S01]  /*48d0*/  PRMT R137, RZ, 0x7610, R137 ;  /* 0x00007610ff897816 */ /* 0x000fe20000000089 */
[----:B------:R-:W3:Y:S04]  /*48e0*/  @!P0 LDG.E.U16 R186, desc[UR6][R8.64+0x700] ;  /* 0x0007000608ba8981 */ /* 0x000ee8000c1e1500 */
[----:B------:R-:W3:Y:S04]  /*48f0*/  @!P2 LDG.E.U16 R131, desc[UR6][R8.64+0x740] ;  /* 0x000740060883a981 */ /* 0x000ee8000c1e1500 */
[----:B------:R-:W3:Y:S04]  /*4900*/  @!P3 LDG.E.U16 R188, desc[UR6][R8.64+0x780] ;  /* 0x0007800608bcb981 */ /* 0x000ee8000c1e1500 */
[----:B------:R2:W3:Y:S01]  /*4910*/  @!P4 LDG.E.U16 R137, desc[UR6][R8.64+0x7c0] ;  /* 0x0007c0060889c981 */ /* 0x0004e2000c1e1500 */
[----:B------:R-:W0:Y:S01]  /*4920*/  S2UR UR5, SR_CgaCtaId ;  /* 0x00000000000579c3 */ /* 0x000e220000008800 */
[----:B------:R-:W-:Y:S01]  /*4930*/  IMAD R198, R198, UR14, RZ ;  /* 0x0000000ec6c67c24 */ /* 0x000fe2000f8e02ff */
[----:B------:R-:W-:Y:S01]  /*4940*/  SHF.L.U32 R133, R33, 0x1, RZ ;  /* 0x0000000121857819 */ /* 0x000fe200000006ff */
[----:B------:R-:W-:-:S04]  /*4950*/  IMAD.WIDE.U32 R10, R109, UR14, R22 ;  /* 0x0000000e6d0a7c25 */ /* 0x000fc8000f8e0016 */
[----:B------:R-:W-:Y:S01]  /*4960*/  IMAD R7, R109, UR15, R198 ;  /* 0x0000000f6d077c24 */ /* 0x000fe2000f8e02c6 */
[----:B------:R-:W-:Y:S02]  /*4970*/  ISETP.GE.AND P0, PT, R6, R133, PT ;  /* 0x000000850600720c */ /* 0x000fe40003f06270 */
[----:B------:R-:W-:Y:S02]  /*4980*/  LEA R6, P2, R10, R39, 0x1 ;  /* 0x000000270a067211 */ /* 0x000fe400078408ff */
[----:B------:R-:W-:Y:S01]  /*4990*/  IADD3 R7, R11, R7, RZ ;  /* 0x000000070b077210 */ /* 0x000fe20007ffe0ff */
[----:B------:R-:W-:-:S03]  /*49a0*/  UMOV UR4, 0x400 ;  /* 0x0000040000047882 */ /* 0x000fc60000000000 */
[----:B------:R-:W-:Y:S02]  /*49b0*/  LEA.HI.X R7, R10, R35, R7, 0x1, P2 ;  /* 0x000000230a077211 */ /* 0x000fe400010f0c07 */
[----:B------:R-:W-:Y:S01]  /*49c0*/  IADD3 R10, R47, 0x220, RZ ;  /* 0x000002202f0a7810 */ /* 0x000fe20007ffe0ff */
[----:B0-----:R-:W-:-:S03]  /*49d0*/  ULEA UR4, UR5, UR4, 0x18 ;  /* 0x0000000405047291 */ /* 0x001fc6000f8ec03f */
[----:B------:R-:W-:Y:S02]  /*49e0*/  LEA.HI.SX32 R10, R10, R47, 0x1b ;  /* 0x0000002f0a0a7211 */ /* 0x000fe400078fdaff */
[-C--:B------:R-:W-:Y:S02]  /*49f0*/  ISETP.GE.AND P3, PT, R194, R133.reuse, PT ;  /* 0x00000085c200720c */ /* 0x080fe40003f66270 */
[-C--:B------:R-:W-:Y:S02]  /*4a00*/  ISETP.GE.AND P4, PT, R192, R133.reuse, PT ;  /* 0x00000085c000720c */ /* 0x080fe40003f86270 */
[-C--:B------:R-:W-:Y:S02]  /*4a10*/  ISETP.GE.AND P2, PT, R22, R133.reuse, PT ;  /* 0x000000851600720c */ /* 0x080fe40003f46270 */
[-C--:B------:R-:W-:Y:S02]  /*4a20*/  ISETP.GE.AND P5, PT, R190, R133.reuse, PT ;  /* 0x00000085be00720c */ /* 0x080fe40003fa6270 */
[----:B------:R-:W-:Y:S01]  /*4a30*/  ISETP.GE.AND P6, PT, R170, R133, PT ;  /* 0x00000085aa00720c */ /* 0x000fe20003fc6270 */
[----:B--2---:R-:W-:-:S04]  /*4a40*/  FMUL.FTZ R8, R5, R48 ;  /* 0x0000003005087220 */ /* 0x004fc80000410000 */
[----:B------:R-:W-:Y:S01]  /*4a50*/  FMUL.RZ R9, R8, 0.15915493667125701904 ;  /* 0x3e22f98308097820 */ /* 0x000fe2000040c000 */
[----:B------:R-:W-:-:S04]  /*4a60*/  IADD3 R8, R47, 0x200, RZ ;  /* 0x000002002f087810 */ /* 0x000fc80007ffe0ff */
[-C--:B------:R-:W-:Y:S01]  /*4a70*/  LEA.HI.SX32 R8, R8, R47.reuse, 0x1b ;  /* 0x0000002f08087211 */ /* 0x080fe200078fdaff */
[----:B------:R-:W-:Y:S01]  /*4a80*/  MUFU.COS R135, R9 ;  /* 0x0000000900877308 */ /* 0x000fe20000000000 */
[----:B------:R-:W-:Y:S01]  /*4a90*/  FMUL.FTZ R11, R5, R46 ;  /* 0x0000002e050b7220 */ /* 0x000fe20000410000 */
[----:B----4-:R-:W-:Y:S04]  /*4aa0*/  STS.U16 [R31], R24 ;  /* 0x000000181f007388 */ /* 0x010fe80000000400 */
[----:B-----5:R-:W-:Y:S04]  /*4ab0*/  STS.U16 [R29+0x40], R110 ;  /* 0x0000406e1d007388 */ /* 0x020fe80000000400 */
[----:B---3--:R-:W-:Y:S04]  /*4ac0*/  STS.U16 [R59+0x80], R112 ;  /* 0x000080703b007388 */ /* 0x008fe80000000400 */
[----:B------:R-:W-:Y:S04]  /*4ad0*/  STS.U16 [R57+0xc0], R114 ;  /* 0x0000c07239007388 */ /* 0x000fe80000000400 */
[----:B------:R0:W-:Y:S04]  /*4ae0*/  STS.U16 [R62+0x100], R13 ;  /* 0x0001000d3e007388 */ /* 0x0001e80000000400 */
[----:B------:R-:W-:Y:S04]  /*4af0*/  STS.U16 [R61+0x140], R116 ;  /* 0x000140743d007388 */ /* 0x000fe80000000400 */
[----:B------:R-:W-:Y:S04]  /*4b00*/  STS.U16 [R63+0x180], R118 ;  /* 0x000180763f007388 */ /* 0x000fe80000000400 */
[----:B------:R-:W-:Y:S04]  /*4b10*/  STS.U16 [R67+0x1c0], R132 ;  /* 0x0001c08443007388 */ /* 0x000fe80000000400 */
[----:B------:R2:W-:Y:S01]  /*4b20*/  STS.U16 [R66+0x200], R15 ;  /* 0x0002000f42007388 */ /* 0x0005e20000000400 */
[C---:B0-----:R-:W-:Y:S01]  /*4b30*/  IADD3 R62, R47.reuse, 0x260, RZ ;  /* 0x000002602f3e7810 */ /* 0x041fe20007ffe0ff */
[----:B--2---:R-:W-:Y:S01]  /*4b40*/  FMUL.FTZ R15, R4, 1.4426950216293334961 ;  /* 0x3fb8aa3b040f7820 */ /* 0x004fe20000410000 */
[----:B------:R-:W-:Y:S01]  /*4b50*/  IADD3 R4, R47, 0x280, RZ ;  /* 0x000002802f047810 */ /* 0x000fe20007ffe0ff */
[----:B------:R-:W-:Y:S03]  /*4b60*/  STS.U16 [R65+0x240], R140 ;  /* 0x0002408c41007388 */ /* 0x000fe60000000400 */
[----:B------:R-:W-:Y:S01]  /*4b70*/  LEA.HI.SX32 R4, R4, R47, 0x1b ;  /* 0x0000002f04047211 */ /* 0x000fe200078fdaff */
[----:B------:R0:W-:Y:S01]  /*4b80*/  STS.U16 [R70+0x280], R25 ;  /* 0x0002801946007388 */ /* 0x0001e20000000400 */
[----:B------:R2:W-:Y:S02]  /*4b90*/  MUFU.SIN R57, R9 ;  /* 0x0000000900397308 */ /* 0x0005e40000000400 */
[----:B------:R-:W-:-:S02]  /*4ba0*/  LEA R13, R4, UR4, 0x1 ;  /* 0x00000004040d7c11 */ /* 0x000fc4000f8e08ff */
[C---:B------:R-:W-:Y:S02]  /*4bb0*/  IADD3 R4, R47.reuse, 0x2a0, RZ ;  /* 0x000002a02f047810 */ /* 0x040fe40007ffe0ff */
[----:B0-----:R-:W-:Y:S02]  /*4bc0*/  LEA.HI.SX32 R25, R62, R47, 0x1b ;  /* 0x0000002f3e197211 */ /* 0x001fe400078fdaff */
[----:B--2---:R-:W-:Y:S02]  /*4bd0*/  LEA R9, R8, UR4, 0x1 ;  /* 0x0000000408097c11 */ /* 0x004fe4000f8e08ff */
[C---:B------:R-:W-:Y:S02]  /*4be0*/  IADD3 R62, R47.reuse, 0x2e0, RZ ;  /* 0x000002e02f3e7810 */ /* 0x040fe40007ffe0ff */
[----:B------:R-:W-:Y:S02]  /*4bf0*/  LEA R8, R10, UR4, 0x1 ;  /* 0x000000040a087c11 */ /* 0x000fe4000f8e08ff */
[----:B------:R-:W-:-:S02]  /*4c00*/  IADD3 R10, R47, 0x2c0, RZ ;  /* 0x000002c02f0a7810 */ /* 0x000fc40007ffe0ff */
[-C--:B------:R-:W-:Y:S01]  /*4c10*/  LEA.HI.SX32 R4, R4, R47.reuse, 0x1b ;  /* 0x0000002f04047211 */ /* 0x080fe200078fdaff */
[----:B------:R-:W-:Y:S01]  /*4c20*/  FMUL.RZ R59, R11, 0.15915493667125701904 ;  /* 0x3e22f9830b3b7820 */ /* 0x000fe2000040c000 */
[-C--:B------:R-:W-:Y:S02]  /*4c30*/  LEA.HI.SX32 R62, R62, R47.reuse, 0x1b ;  /* 0x0000002f3e3e7211 */ /* 0x080fe400078fdaff */
[----:B------:R-:W-:Y:S02]  /*4c40*/  LEA.HI.SX32 R11, R10, R47, 0x1b ;  /* 0x0000002f0a0b7211 */ /* 0x000fe400078fdaff */
[----:B------:R-:W-:Y:S02]  /*4c50*/  IADD3 R66, R47, 0x300, RZ ;  /* 0x000003002f427810 */ /* 0x000fe40007ffe0ff */
[----:B------:R-:W-:Y:S02]  /*4c60*/  LEA R10, R4, UR4, 0x1 ;  /* 0x00000004040a7c11 */ /* 0x000fe4000f8e08ff */
[----:B------:R-:W-:-:S02]  /*4c70*/  LEA R4, R62, UR4, 0x1 ;  /* 0x000000043e047c11 */ /* 0x000fc4000f8e08ff */
[C---:B------:R-:W-:Y:S02]  /*4c80*/  IADD3 R62, R47.reuse, 0x320, RZ ;  /* 0x000003202f3e7810 */ /* 0x040fe40007ffe0ff */
[-C--:B------:R-:W-:Y:S02]  /*4c90*/  LEA.HI.SX32 R66, R66, R47.reuse, 0x1b ;  /* 0x0000002f42427211 */ /* 0x080fe400078fdaff */
[----:B------:R-:W-:Y:S02]  /*4ca0*/  LEA.HI.SX32 R62, R62, R47, 0x1b ;  /* 0x0000002f3e3e7211 */ /* 0x000fe400078fdaff */
[C---:B------:R-:W-:Y:S02]  /*4cb0*/  IADD3 R24, R47.reuse, 0x240, RZ ;  /* 0x000002402f187810 */ /* 0x040fe40007ffe0ff */
[----:B------:R-:W-:Y:S02]  /*4cc0*/  LEA R110, R66, UR4, 0x1 ;  /* 0x00000004426e7c11 */ /* 0x000fe4000f8e08ff */
[----:B------:R-:W-:-:S02]  /*4cd0*/  IADD3 R66, R47, 0x340, RZ ;  /* 0x000003402f427810 */ /* 0x000fc40007ffe0ff */
[C---:B------:R-:W-:Y:S02]  /*4ce0*/  IADD3 R70, R47.reuse, 0x360, RZ ;  /* 0x000003602f467810 */ /* 0x040fe40007ffe0ff */
[----:B------:R-:W-:Y:S02]  /*4cf0*/  LEA R112, R62, UR4, 0x1 ;  /* 0x000000043e707c11 */ /* 0x000fe4000f8e08ff */
[-C--:B------:R-:W-:Y:S02]  /*4d00*/  LEA.HI.SX32 R24, R24, R47.reuse, 0x1b ;  /* 0x0000002f18187211 */ /* 0x080fe400078fdaff */
[----:B------:R-:W-:Y:S01]  /*4d10*/  IADD3 R62, R47, 0x380, RZ ;  /* 0x000003802f3e7810 */ /* 0x000fe20007ffe0ff */
[----:B------:R-:W-:Y:S01]  /*4d20*/  STS.U16 [R69+0x2c0], R160 ;  /* 0x0002c0a045007388 */ /* 0x000fe20000000400 */
[-C--:B------:R-:W-:Y:S02]  /*4d30*/  LEA.HI.SX32 R66, R66, R47.reuse, 0x1b ;  /* 0x0000002f42427211 */ /* 0x080fe400078fdaff */
[----:B------:R-:W-:Y:S01]  /*4d40*/  LEA.HI.SX32 R70, R70, R47, 0x1b ;  /* 0x0000002f46467211 */ /* 0x000fe200078fdaff */
[----:B------:R-:W-:Y:S01]  /*4d50*/  STS.U16 [R71+0x300], R164 ;  /* 0x000300a447007388 */ /* 0x000fe20000000400 */
[----:B------:R-:W-:-:S02]  /*4d60*/  LEA R24, R24, UR4, 0x1 ;  /* 0x0000000418187c11 */ /* 0x000fc4000f8e08ff */
[----:B------:R-:W-:Y:S01]  /*4d70*/  LEA.HI.SX32 R62, R62, R47, 0x1b ;  /* 0x0000002f3e3e7211 */ /* 0x000fe200078fdaff */
[----:B------:R-:W-:Y:S01]  /*4d80*/  STS.U16 [R73+0x340], R168 ;  /* 0x000340a849007388 */ /* 0x000fe20000000400 */
[----:B------:R-:W-:-:S03]  /*4d90*/  LEA R25, R25, UR4, 0x1 ;  /* 0x0000000419197c11 */ /* 0x000fc6000f8e08ff */
[----:B------:R0:W-:Y:S01]  /*4da0*/  STS.U16 [R72+0x380], R113 ;  /* 0x0003807148007388 */ /* 0x0001e20000000400 */
[----:B------:R-:W-:-:S03]  /*4db0*/  LEA R114, R70, UR4, 0x1 ;  /* 0x0000000446727c11 */ /* 0x000fc6000f8e08ff */
[----:B------:R2:W-:Y:S01]  /*4dc0*/  STS.U16 [R74+0x3c0], R115 ;  /* 0x0003c0734a007388 */ /* 0x0005e20000000400 */
[----:B------:R-:W-:Y:S02]  /*4dd0*/  LEA R11, R11, UR4, 0x1 ;  /* 0x000000040b0b7c11 */ /* 0x000fe4000f8e08ff */
[C---:B------:R-:W-:Y:S01]  /*4de0*/  IADD3 R70, R47.reuse, 0x3c0, RZ ;  /* 0x000003c02f467810 */ /* 0x040fe20007ffe0ff */
[----:B------:R-:W-:Y:S01]  /*4df0*/  STS.U16 [R9+0x400], R172 ;  /* 0x000400ac09007388 */ /* 0x000fe20000000400 */
[----:B0-----:R-:W-:Y:S02]  /*4e00*/  LEA R113, R66, UR4, 0x1 ;  /* 0x0000000442717c11 */ /* 0x001fe4000f8e08ff */
[C---:B------:R-:W-:Y:S01]  /*4e10*/  IADD3 R66, R47.reuse, 0x3a0, RZ ;  /* 0x000003a02f427810 */ /* 0x040fe20007ffe0ff */
[----:B------:R0:W-:Y:S01]  /*4e20*/  STS.U16 [R8+0x440], R117 ;  /* 0x0004407508007388 */ /* 0x0001e20000000400 */
[----:B--2---:R-:W-:Y:S02]  /*4e30*/  LEA R115, R62, UR4, 0x1 ;  /* 0x000000043e737c11 */ /* 0x004fe4000f8e08ff */
[----:B------:R-:W-:Y:S01]  /*4e40*/  IADD3 R62, R47, 0x3e0, RZ ;  /* 0x000003e02f3e7810 */ /* 0x000fe20007ffe0ff */
[----:B------:R-:W-:Y:S01]  /*4e50*/  STS.U16 [R24+0x480], R119 ;  /* 0x0004807718007388 */ /* 0x000fe20000000400 */
[----:B------:R-:W-:-:S03]  /*4e60*/  LEA.HI.SX32 R66, R66, R47, 0x1b ;  /* 0x0000002f42427211 */ /* 0x000fc600078fdaff */
[----:B------:R-:W-:Y:S01]  /*4e70*/  STS.U16 [R25+0x4c0], R178 ;  /* 0x0004c0b219007388 */ /* 0x000fe20000000400 */
[----:B------:R-:W-:-:S03]  /*4e80*/  LEA.HI.SX32 R70, R70, R47, 0x1b ;  /* 0x0000002f46467211 */ /* 0x000fc600078fdaff */
[----:B------:R-:W-:Y:S01]  /*4e90*/  STS.U16 [R13+0x500], R180 ;  /* 0x000500b40d007388 */ /* 0x000fe20000000400 */
[----:B------:R-:W-:-:S03]  /*4ea0*/  LEA.HI.SX32 R62, R62, R47, 0x1b ;  /* 0x0000002f3e3e7211 */ /* 0x000fc600078fdaff */
[----:B------:R2:W-:Y:S01]  /*4eb0*/  STS.U16 [R10+0x540], R121 ;  /* 0x000540790a007388 */ /* 0x0005e20000000400 */
[----:B------:R-:W-:-:S03]  /*4ec0*/  LEA R116, R66, UR4, 0x1 ;  /* 0x0000000442747c11 */ /* 0x000fc6000f8e08ff */
[----:B------:R-:W-:Y:S01]  /*4ed0*/  STS.U16 [R11+0x580], R182 ;  /* 0x000580b60b007388 */ /* 0x000fe20000000400 */
[----:B0-----:R-:W-:-:S03]  /*4ee0*/  LEA R117, R70, UR4, 0x1 ;  /* 0x0000000446757c11 */ /* 0x001fc6000f8e08ff */
[----:B------:R0:W-:Y:S01]  /*4ef0*/  STS.U16 [R4+0x5c0], R123 ;  /* 0x0005c07b04007388 */ /* 0x0001e20000000400 */
[----:B------:R-:W-:-:S03]  /*4f00*/  LEA R118, R62, UR4, 0x1 ;  /* 0x000000043e767c11 */ /* 0x000fc6000f8e08ff */
[----:B------:R3:W-:Y:S01]  /*4f10*/  STS.U16 [R110+0x600], R125 ;  /* 0x0006007d6e007388 */ /* 0x0007e20000000400 */
[----:B------:R-:W-:-:S03]  /*4f20*/  PRMT R62, RZ, 0x7610, R62 ;  /* 0x00007610ff3e7816 */ /* 0x000fc6000000003e */
[----:B------:R4:W-:Y:S04]  /*4f30*/  STS.U16 [R112+0x640], R127 ;  /* 0x0006407f70007388 */ /* 0x0009e80000000400 */
[----:B------:R-:W-:Y:S04]  /*4f40*/  STS.U16 [R113+0x680], R184 ;  /* 0x000680b871007388 */ /* 0x000fe80000000400 */
[----:B------:R-:W-:Y:S04]  /*4f50*/  STS.U16 [R114+0x6c0], R129 ;  /* 0x0006c08172007388 */ /* 0x000fe80000000400 */
[----:B------:R-:W-:Y:S04]  /*4f60*/  STS.U16 [R115+0x700], R186 ;  /* 0x000700ba73007388 */ /* 0x000fe80000000400 */
[----:B------:R5:W-:Y:S01]  /*4f70*/  STS.U16 [R116+0x740], R131 ;  /* 0x0007408374007388 */ /* 0x000be20000000400 */
[----:B------:R-:W-:-:S03]  /*4f80*/  PRMT R66, RZ, 0x7610, R66 ;  /* 0x00007610ff427816 */ /* 0x000fc60000000042 */
[----:B------:R-:W-:Y:S04]  /*4f90*/  STS.U16 [R117+0x780], R188 ;  /* 0x000780bc75007388 */ /* 0x000fe80000000400 */
[----:B------:R-:W-:Y:S01]  /*4fa0*/  STS.U16 [R118+0x7c0], R137 ;  /* 0x0007c08976007388 */ /* 0x000fe20000000400 */
[----:B------:R-:W-:-:S03]  /*4fb0*/  NOP ;  /* 0x0000000000007918 */ /* 0x000fc60000000000 */
[----:B------:R-:W5:Y:S01]  /*4fc0*/  @!P0 LDG.E.U16 R62, desc[UR6][R6.64+0x40] ;  /* 0x00004006063e8981 */ /* 0x000f62000c1e1500 */
[-C--:B------:R-:W-:Y:S02]  /*4fd0*/  ISETP.GE.AND P0, PT, R134, R133.reuse, PT ;  /* 0x000000858600720c */ /* 0x080fe40003f06270 */
[----:B------:R-:W-:Y:S01]  /*4fe0*/  PRMT R65, RZ, 0x7610, R65 ;  /* 0x00007610ff417816 */ /* 0x000fe20000000041 */
[----:B------:R-:W5:Y:S01]  /*4ff0*/  @!P3 LDG.E.U16 R66, desc[UR6][R6.64+0x140] ;  /* 0x000140060642b981 */ /* 0x000f62000c1e1500 */
[----:B------:R-:W-:Y:S02]  /*5000*/  PRMT R140, RZ, 0x7610, R140 ;  /* 0x00007610ff8c7816 */ /* 0x000fe4000000008c */
[----:B------:R-:W-:Y:S02]  /*5010*/  ISETP.GE.AND P3, PT, R156, R133, PT ;  /* 0x000000859c00720c */ /* 0x000fe40003f66270 */
[----:B------:R-:W5:Y:S01]  /*5020*/  @!P4 LDG.E.U16 R65, desc[UR6][R6.64+0x100] ;  /* 0x000100060641c981 */ /* 0x000f62000c1e1500 */
[----:B------:R-:W-:-:S02]  /*5030*/  PRMT R70, RZ, 0x7610, R70 ;  /* 0x00007610ff467816 */ /* 0x000fc40000000046 */
[-C--:B------:R-:W-:Y:S01]  /*5040*/  ISETP.GE.AND P4, PT, R126, R133.reuse, PT ;  /* 0x000000857e00720c */ /* 0x080fe20003f86270 */
[----:B------:R-:W5:Y:S01]  /*5050*/  @!P2 LDG.E.U16 R140, desc[UR6][R6.64] ;  /* 0x00000006068ca981 */ /* 0x000f62000c1e1500 */
[----:B------:R-:W-:Y:S01]  /*5060*/  PRMT R134, RZ, 0x7610, R134 ;  /* 0x00007610ff867816 */ /* 0x000fe20000000086 */
[----:B------:R-:W-:Y:S01]  /*5070*/  FMUL.FTZ R29, R5, R44 ;  /* 0x0000002c051d7220 */ /* 0x000fe20000410000 */
[-C--:B------:R-:W-:Y:S01]  /*5080*/  ISETP.GE.AND P2, PT, R196, R133.reuse, PT ;  /* 0x00000085c400720c */ /* 0x080fe20003f46270 */
[----:B------:R-:W5:Y:S01]  /*5090*/  @!P0 LDG.E.U16 R70, desc[UR6][R6.64+0x1c0] ;  /* 0x0001c00606468981 */ /* 0x000f62000c1e1500 */
[----:B------:R-:W-:Y:S01]  /*50a0*/  PRMT R74, RZ, 0x7610, R74 ;  /* 0x00007610ff4a7816 */ /* 0x000fe2000000004a */
[----:B------:R-:W-:Y:S01]  /*50b0*/  MUFU.SIN R31, R59 ;  /* 0x0000003b001f7308 */ /* 0x000fe20000000400 */
[----:B------:R-:W-:Y:S01]  /*50c0*/  PRMT R132, RZ, 0x7610, R132 ;  /* 0x00007610ff847816 */ /* 0x000fe20000000084 */
[----:B------:R-:W5:Y:S01]  /*50d0*/  @!P5 LDG.E.U16 R134, desc[UR6][R6.64+0xc0] ;  /* 0x0000c0060686d981 */ /* 0x000f62000c1e1500 */
[----:B------:R-:W-:-:S02]  /*50e0*/  ISETP.GE.AND P0, PT, R162, R133, PT ;  /* 0x00000085a200720c */ /* 0x000fc40003f06270 */
[----:B--2---:R-:W-:Y:S01]  /*50f0*/  PRMT R121, RZ, 0x7610, R121 ;  /* 0x00007610ff797816 */ /* 0x004fe20000000079 */
[----:B------:R-:W2:Y:S02]  /*5100*/  @!P3 LDG.E.U16 R74, desc[UR6][R6.64+0x2c0] ;  /* 0x0002c006064ab981 */ /* 0x000ea4000c1e1500 */
[----:B------:R1:W-:Y:S01]  /*5110*/  MUFU.COS R145, R59 ;  /* 0x0000003b00917308 */ /* 0x0003e20000000000 */
[-C--:B------:R-:W-:Y:S01]  /*5120*/  ISETP.GE.AND P5, PT, R174, R133.reuse, PT ;  /* 0x00000085ae00720c */ /* 0x080fe20003fa6270 */
[----:B------:R-:W2:Y:S01]  /*5130*/  @!P6 LDG.E.U16 R132, desc[UR6][R6.64+0x80] ;  /* 0x000080060684e981 */ /* 0x000ea2000c1e1500 */
[----:B------:R-:W-:Y:S02]  /*5140*/  PRMT R126, RZ, 0x7610, R126 ;  /* 0x00007610ff7e7816 */ /* 0x000fe4000000007e */
[-C--:B------:R-:W-:Y:S01]  /*5150*/  ISETP.GE.AND P3, PT, R120, R133.reuse, PT ;  /* 0x000000857800720c */ /* 0x080fe20003f66270 */
[----:B------:R-:W2:Y:S01]  /*5160*/  @!P4 LDG.E.U16 R121, desc[UR6][R6.64+0x280] ;  /* 0x000280060679c981 */ /* 0x000ea2000c1e1500 */
[----:B-1----:R-:W-:Y:S01]  /*5170*/  FMUL.RZ R59, R29, 0.15915493667125701904 ;  /* 0x3e22f9831d3b7820 */ /* 0x002fe2000040c000 */
[----:B------:R-:W-:Y:S01]  /*5180*/  FMUL.FTZ R29, R5, R42 ;  /* 0x0000002a051d7220 */ /* 0x000fe20000410000 */
[----:B------:R-:W-:Y:S01]  /*5190*/  ISETP.GE.AND P6, PT, R176, R133, PT ;  /* 0x00000085b000720c */ /* 0x000fe20003fc6270 */
[----:B------:R-:W2:Y:S01]  /*51a0*/  @!P2 LDG.E.U16 R126, desc[UR6][R6.64+0x180] ;  /* 0x00018006067ea981 */ /* 0x000ea2000c1e1500 */
[----:B------:R-:W-:Y:S01]  /*51b0*/  MUFU.SIN R61, R59 ;  /* 0x0000003b003d7308 */ /* 0x000fe20000000400 */
[----:B------:R-:W-:-:S02]  /*51c0*/  PRMT R120, RZ, 0x7610, R120 ;  /* 0x00007610ff787816 */ /* 0x000fc40000000078 */
[----:B------:R-:W-:-:S05]  /*51d0*/  ISETP.GE.AND P4, PT, R154, R133, PT ;  /* 0x000000859a00720c */ /* 0x000fca0003f86270 */
[----:B------:R1:W-:Y:S01]  /*51e0*/  MUFU.COS R147, R59 ;  /* 0x0000003b00937308 */ /* 0x0003e20000000000 */
[----:B------:R-:W-:Y:S01]  /*51f0*/  PRMT R72, RZ, 0x7610, R72 ;  /* 0x00007610ff487816 */ /* 0x000fe20000000048 */
[----:B------:R-:W2:Y:S01]  /*5200*/  @!P0 LDG.E.U16 R120, desc[UR6][R6.64+0x340] ;  /* 0x0003400606788981 */ /* 0x000ea2000c1e1500 */
[-C--:B------:R-:W-:Y:S01]  /*5210*/  ISETP.GE.AND P2, PT, R166, R133.reuse, PT ;  /* 0x00000085a600720c */ /* 0x080fe20003f46270 */
[----:B-1----:R-:W-:Y:S01]  /*5220*/  FMUL.RZ R59, R29, 0.15915493667125701904 ;  /* 0x3e22f9831d3b7820 */ /* 0x002fe2000040c000 */
[----:B------:R-:W-:Y:S01]  /*5230*/  FMUL.FTZ R29, R5, R40 ;  /* 0x00000028051d7220 */ /* 0x000fe20000410000 */
[----:B------:R-:W-:Y:S01]  /*5240*/  PRMT R69, RZ, 0x7610, R69 ;  /* 0x00007610ff457816 */ /* 0x000fe20000000045 */
[----:B------:R-:W2:Y:S01]  /*5250*/  @!P5 LDG.E.U16 R72, desc[UR6][R6.64+0x240] ;  /* 0x000240060648d981 */ /* 0x000ea2000c1e1500 */
[----:B------:R-:W-:Y:S01]  /*5260*/  MUFU.SIN R157, R59 ;  /* 0x0000003b009d7308 */ /* 0x000fe20000000400 */
[-C--:B------:R-:W-:Y:S02]  /*5270*/  ISETP.GE.AND P0, PT, R124, R133.reuse, PT ;  /* 0x000000857c00720c */ /* 0x080fe40003f06270 */
[----:B------:R-:W-:Y:S01]  /*5280*/  PRMT R124, RZ, 0x7610, R124 ;  /* 0x00007610ff7c7816 */ /* 0x000fe2000000007c */
[----:B------:R-:W2:Y:S04]  /*5290*/  @!P6 LDG.E.U16 R69, desc[UR6][R6.64+0x200] ;  /* 0x000200060645e981 */ /* 0x000ea8000c1e1500 */
[----:B------:R1:W-:Y:S01]  /*52a0*/  MUFU.COS R159, R59 ;  /* 0x0000003b009f7308 */ /* 0x0003e20000000000 */
[----:B------:R-:W-:Y:S01]  /*52b0*/  ISETP.GE.AND P5, PT, R122, R133, PT ;  /* 0x000000857a00720c */ /* 0x000fe20003fa6270 */
[----:B------:R-:W2:Y:S01]  /*52c0*/  @!P4 LDG.E.U16 R124, desc[UR6][R6.64+0x400] ;  /* 0x00040006067cc981 */ /* 0x000ea2000c1e1500 */
[----:B-1----:R-:W-:Y:S01]  /*52d0*/  FMUL.RZ R59, R29, 0.15915493667125701904 ;  /* 0x3e22f9831d3b7820 */ /* 0x002fe2000040c000 */
[----:B------:R-:W-:-:S04]  /*52e0*/  FMUL.FTZ R29, R5, R38 ;  /* 0x00000026051d7220 */ /* 0x000fc80000410000 */
[----:B------:R-:W-:Y:S01]  /*52f0*/  MUFU.SIN R164, R59 ;  /* 0x0000003b00a47308 */ /* 0x000fe20000000400 */
[----:B------:R-:W-:Y:S02]  /*5300*/  PRMT R122, RZ, 0x7610, R122 ;  /* 0x00007610ff7a7816 */ /* 0x000fe4000000007a */
[-C--:B------:R-:W-:Y:S02]  /*5310*/  ISETP.GE.AND P6, PT, R158, R133.reuse, PT ;  /* 0x000000859e00720c */ /* 0x080fe40003fc6270 */
[----:B------:R-:W-:-:S03]  /*5320*/  ISETP.GE.AND P4, PT, R60, R133, PT ;  /* 0x000000853c00720c */ /* 0x000fc60003f86270 */
[----:B------:R1:W-:Y:S01]  /*5330*/  MUFU.COS R167, R59 ;  /* 0x0000003b00a77308 */ /* 0x0003e20000000000 */
[----:B------:R-:W5:Y:S01]  /*5340*/  S2R R60, SR_TID.X ;  /* 0x00000000003c7919 */ /* 0x000f620000002100 */
[----:B0-----:R-:W-:Y:S01]  /*5350*/  PRMT R123, RZ, 0x7610, R123 ;  /* 0x00007610ff7b7816 */ /* 0x001fe2000000007b */
[----:B------:R-:W2:Y:S01]  /*5360*/  @!P2 LDG.E.U16 R122, desc[UR6][R6.64+0x300] ;  /* 0x00030006067aa981 */ /* 0x000ea2000c1e1500 */
[----:B-1----:R-:W-:Y:S01]  /*5370*/  FMUL.RZ R59, R29, 0.15915493667125701904 ;  /* 0x3e22f9831d3b7820 */ /* 0x002fe2000040c000 */
[----:B------:R-:W-:Y:S01]  /*5380*/  FMUL.FTZ R29, R5, R36 ;  /* 0x00000024051d7220 */ /* 0x000fe20000410000 */
[----:B---3--:R-:W-:Y:S02]  /*5390*/  PRMT R125, RZ, 0x7610, R125 ;  /* 0x00007610ff7d7816 */ /* 0x008fe4000000007d */
[----:B------:R-:W3:Y:S01]  /*53a0*/  @!P6 LDG.E.U16 R123, desc[UR6][R6.64+0x380] ;  /* 0x00038006067be981 */ /* 0x000ee2000c1e1500 */
[----:B------:R-:W-:Y:S01]  /*53b0*/  MUFU.SIN R156, R59 ;  /* 0x0000003b009c7308 */ /* 0x000fe20000000400 */
[----:B------:R-:W-:-:S07]  /*53c0*/  ISETP.GE.AND P2, PT, R152, R133, PT ;  /* 0x000000859800720c */ /* 0x000fce0003f46270 */
[----:B------:R0:W-:Y:S01]  /*53d0*/  MUFU.COS R165, R59 ;  /* 0x0000003b00a57308 */ /* 0x0001e20000000000 */
[----:B----4-:R-:W-:Y:S01]  /*53e0*/  PRMT R127, RZ, 0x7610, R127 ;  /* 0x00007610ff7f7816 */ /* 0x010fe2000000007f */
[----:B------:R-:W4:Y:S01]  /*53f0*/  @!P3 LDG.E.U16 R125, desc[UR6][R6.64+0x440] ;  /* 0x00044006067db981 */ /* 0x000f22000c1e1500 */
[----:B0-----:R-:W-:Y:S01]  /*5400*/  FMUL.RZ R59, R29, 0.15915493667125701904 ;  /* 0x3e22f9831d3b7820 */ /* 0x001fe2000040c000 */
[----:B------:R-:W-:Y:S01]  /*5410*/  FMUL.FTZ R29, R5, R34 ;  /* 0x00000022051d7220 */ /* 0x000fe20000410000 */
[----:B------:R-:W-:Y:S02]  /*5420*/  ISETP.GE.AND P6, PT, R150, R133, PT ;  /* 0x000000859600720c */ /* 0x000fe40003fc6270 */
[----:B------:R-:W4:Y:S01]  /*5430*/  @!P2 LDG.E.U16 R127, desc[UR6][R6.64+0x480] ;  /* 0x00048006067fa981 */ /* 0x000f22000c1e1500 */
[----:B------:R-:W-:Y:S01]  /*5440*/  FMUL.RZ R67, R29, 0.15915493667125701904 ;  /* 0x3e22f9831d437820 */ /* 0x000fe2000040c000 */
[----:B------:R-:W-:-:S04]  /*5450*/  SHF.L.U32 R29, R47, 0x5, RZ ;  /* 0x000000052f1d7819 */ /* 0x000fc800000006ff */
[----:B-----5:R-:W-:Y:S02]  /*5460*/  LEA.HI.SX32 R131, R29, R29, 0x1b ;  /* 0x0000001d1d837211 */ /* 0x020fe400078fdaff */
[-C--:B------:R-:W-:Y:S02]  /*5470*/  ISETP.GE.AND P3, PT, R128, R133.reuse, PT ;  /* 0x000000858000720c */ /* 0x080fe40003f66270 */
[----:B------:R-:W-:Y:S02]  /*5480*/  PRMT R128, RZ, 0x7610, R128 ;  /* 0x00007610ff807816 */ /* 0x000fe40000000080 */
[----:B------:R-:W-:Y:S02]  /*5490*/  LEA R131, R131, UR4, 0x1 ;  /* 0x0000000483837c11 */ /* 0x000fe4000f8e08ff */
[----:B------:R-:W-:Y:S02]  /*54a0*/  PRMT R119, RZ, 0x7610, R119 ;  /* 0x00007610ff777816 */ /* 0x000fe40000000077 */
[----:B------:R-:W-:Y:S01]  /*54b0*/  ISETP.GE.AND P2, PT, R130, R133, PT ;  /* 0x000000858200720c */ /* 0x000fe20003f46270 */
[----:B------:R-:W-:Y:S01]  /*54c0*/  LDS.U16 R73, [R131] ;  /* 0x0000000083497984 */ /* 0x000fe20000000400 */
[----:B------:R-:W-:-:S03]  /*54d0*/  PRMT R130, RZ, 0x7610, R130 ;  /* 0x00007610ff827816 */ /* 0x000fc60000000082 */
[----:B------:R-:W0:Y:S04]  /*54e0*/  LDS.U16 R137, [R131+0x2] ;  /* 0x0000020083897984 */ /* 0x000e280000000400 */
[----:B------:R-:W5:Y:S01]  /*54f0*/  @!P0 LDG.E.U16 R128, desc[UR6][R6.64+0x4c0] ;  /* 0x0004c00606808981 */ /* 0x000f62000c1e1500 */
[-C--:B------:R-:W-:Y:S02]  /*5500*/  ISETP.GE.AND P0, PT, R136, R133.reuse, PT ;  /* 0x000000858800720c */ /* 0x080fe40003f06270 */
[----:B------:R-:W-:Y:S01]  /*5510*/  PRMT R136, RZ, 0x7610, R136 ;  /* 0x00007610ff887816 */ /* 0x000fe20000000088 */
[----:B------:R-:W4:Y:S01]  /*5520*/  @!P5 LDG.E.U16 R119, desc[UR6][R6.64+0x3c0] ;  /* 0x0003c0060677d981 */ /* 0x000f22000c1e1500 */
[-C--:B------:R-:W-:Y:S01]  /*5530*/  ISETP.GE.AND P5, PT, R148, R133.reuse, PT ;  /* 0x000000859400720c */ /* 0x080fe20003fa6270 */
[----:B------:R-:W-:Y:S01]  /*5540*/  FMUL.FTZ R29, R5, R32 ;  /* 0x00000020051d7220 */ /* 0x000fe20000410000 */
[----:B------:R-:W-:Y:S01]  /*5550*/  PRMT R141, RZ, 0x7610, R141 ;  /* 0x00007610ff8d7816 */ /* 0x000fe2000000008d */
[----:B------:R-:W5:Y:S01]  /*5560*/  @!P6 LDG.E.U16 R130, desc[UR6][R6.64+0x500] ;  /* 0x000500060682e981 */ /* 0x000f62000c1e1500 */
[-C--:B------:R-:W-:Y:S01]  /*5570*/  ISETP.GE.AND P6, PT, R144, R133.reuse, PT ;  /* 0x000000859000720c */ /* 0x080fe20003fc6270 */
[----:B------:R-:W-:Y:S01]  /*5580*/  FMUL.FTZ R170, R15, R48 ;  /* 0x000000300faa7220 */ /* 0x000fe20000410000 */
[----:B------:R-:W-:Y:S01]  /*5590*/  PRMT R143, RZ, 0x7610, R143 ;  /* 0x00007610ff8f7816 */ /* 0x000fe2000000008f */
[----:B------:R-:W5:Y:S01]  /*55a0*/  @!P4 LDG.E.U16 R136, desc[UR6][R6.64+0x580] ;  /* 0x000580060688c981 */ /* 0x000f62000c1e1500 */
[-C--:B------:R-:W-:Y:S01]  /*55b0*/  ISETP.GE.AND P4, PT, R142, R133.reuse, PT ;  /* 0x000000858e00720c */ /* 0x080fe20003f86270 */
[----:B------:R-:W-:Y:S01]  /*55c0*/  FMUL.RZ R142, R29, 0.15915493667125701904 ;  /* 0x3e22f9831d8e7820 */ /* 0x000fe2000040c000 */
[----:B------:R-:W-:Y:S01]  /*55d0*/  PRMT R129, RZ, 0x7610, R129 ;  /* 0x00007610ff817816 */ /* 0x000fe20000000081 */
[----:B------:R-:W5:Y:S01]  /*55e0*/  @!P2 LDG.E.U16 R141, desc[UR6][R6.64+0x600] ;  /* 0x00060006068da981 */ /* 0x000f62000c1e1500 */
[----:B------:R-:W-:Y:S01]  /*55f0*/  ISETP.GE.AND P2, PT, R14, R133, PT ;  /* 0x000000850e00720c */ /* 0x000fe20003f46270 */
[----:B------:R-:W-:Y:S01]  /*5600*/  MUFU.SIN R63, R59 ;  /* 0x0000003b003f7308 */ /* 0x000fe20000000400 */
[----:B------:R-:W-:Y:S01]  /*5610*/  SHF.L.U32 R14, R60, 0x4, RZ ;  /* 0x000000043c0e7819 */ /* 0x000fe200000006ff */
[----:B------:R-:W5:Y:S01]  /*5620*/  @!P0 LDG.E.U16 R143, desc[UR6][R6.64+0x640] ;  /* 0x00064006068f8981 */ /* 0x000f62000c1e1500 */
[----:B------:R-:W-:-:S02]  /*5630*/  PRMT R148, RZ, 0x7610, R148 ;  /* 0x00007610ff947816 */ /* 0x000fc40000000094 */
[-C--:B------:R-:W-:Y:S01]  /*5640*/  ISETP.GE.AND P0, PT, R12, R133.reuse, PT ;  /* 0x000000850c00720c */ /* 0x080fe20003f06270 */
[----:B------:R-:W5:Y:S02]  /*5650*/  @!P5 LDG.E.U16 R129, desc[UR6][R6.64+0x540] ;  /* 0x000540060681d981 */ /* 0x000f64000c1e1500 */
[----:B------:R-:W-:Y:S01]  /*5660*/  MUFU.COS R71, R59 ;  /* 0x0000003b00477308 */ /* 0x000fe20000000000 */
[----:B------:R-:W-:Y:S01]  /*5670*/  PRMT R139, RZ, 0x7610, R139 ;  /* 0x00007610ff8b7816 */ /* 0x000fe2000000008b */
[----:B------:R-:W5:Y:S01]  /*5680*/  @!P6 LDG.E.U16 R148, desc[UR6][R6.64+0x680] ;  /* 0x000680060694e981 */ /* 0x000f62000c1e1500 */
[----:B------:R-:W-:Y:S02]  /*5690*/  IADD3 R12, R14, 0x1, RZ ;  /* 0x000000010e0c7810 */ /* 0x000fe40007ffe0ff */
[----:B------:R-:W-:Y:S01]  /*56a0*/  PRMT R150, RZ, 0x7610, R150 ;  /* 0x00007610ff967816 */ /* 0x000fe20000000096 */
[----:B------:R-:W-:Y:S02]  /*56b0*/  LDS.U16 R144, [R131+0x6] ;  /* 0x0000060083907984 */ /* 0x000fe40000000400 */
[----:B------:R-:W-:Y:S01]  /*56c0*/  MUFU.SIN R59, R67 ;  /* 0x00000043003b7308 */ /* 0x000fe20000000400 */
[----:B------:R-:W-:Y:S01]  /*56d0*/  ISETP.GE.AND P5, PT, R146, R133, PT ;  /* 0x000000859200720c */ /* 0x000fe20003fa6270 */
[----:B------:R-:W5:Y:S01]  /*56e0*/  @!P3 LDG.E.U16 R139, desc[UR6][R6.64+0x5c0] ;  /* 0x0005c006068bb981 */ /* 0x000f62000c1e1500 */
[----:B------:R-:W-:-:S02]  /*56f0*/  PRMT R154, RZ, 0x7610, R154 ;  /* 0x00007610ff9a7816 */ /* 0x000fc4000000009a */
[----:B------:R-:W-:Y:S01]  /*5700*/  PRMT R151, RZ, 0x7610, R151 ;  /* 0x00007610ff977816 */ /* 0x000fe20000000097 */
[C---:B------:R-:W-:Y:S01]  /*5710*/  FMUL.FTZ R168, R15.reuse, R46 ;  /* 0x0000002e0fa87220 */ /* 0x040fe20000410000 */
[----:B------:R-:W-:Y:S01]  /*5720*/  FMUL.FTZ R158, R15, R30 ;  /* 0x0000001e0f9e7220 */ /* 0x000fe20000410000 */
[----:B------:R-:W-:Y:S01]  /*5730*/  MUFU.COS R173, R67 ;  /* 0x0000004300ad7308 */ /* 0x000fe20000000000 */
[----:B------:R-:W-:Y:S01]  /*5740*/  ISETP.GE.U32.AND P6, PT, R12, R33, PT ;  /* 0x000000210c00720c */ /* 0x000fe20003fc6070 */
[----:B------:R-:W-:Y:S01]  /*5750*/  LDS.U16 R149, [R131+0x8] ;  /* 0x0000080083957984 */ /* 0x000fe20000000400 */
[----:B------:R-:W-:-:S03]  /*5760*/  PRMT R155, RZ, 0x7610, R155 ;  /* 0x00007610ff9b7816 */ /* 0x000fc6000000009b */
[----:B------:R-:W-:Y:S02]  /*5770*/  LDS.U16 R152, [R131+0xa] ;  /* 0x00000a0083987984 */ /* 0x000fe40000000400 */
[----:B------:R-:W1:Y:S01]  /*5780*/  MUFU.EX2 R170, R170 ;  /* 0x000000aa00aa7308 */ /* 0x000e620000000800 */
[----:B------:R-:W-:Y:S01]  /*5790*/  IADD3 R12, R14, 0x3, RZ ;  /* 0x000000030e0c7810 */ /* 0x000fe20007ffe0ff */
[----:B------:R-:W-:Y:S01]  /*57a0*/  FMUL.FTZ R29, R5, R30 ;  /* 0x0000001e051d7220 */ /* 0x000fe20000410000 */
[----:B------:R-:W-:Y:S01]  /*57b0*/  PRMT R163, RZ, 0x7610, R163 ;  /* 0x00007610ffa37816 */ /* 0x000fe200000000a3 */
[----:B------:R-:W5:Y:S04]  /*57c0*/  @!P4 LDG.E.U16 R150, desc[UR6][R6.64+0x700] ;  /* 0x000700060696c981 */ /* 0x000f68000c1e1500 */
[----:B------:R-:W-:Y:S01]  /*57d0*/  MUFU.SIN R67, R142 ;  /* 0x0000008e00437308 */ /* 0x000fe20000000400 */
[C---:B------:R-:W-:Y:S01]  /*57e0*/  FMUL.FTZ R160, R15.reuse, R44 ;  /* 0x0000002c0fa07220 */ /* 0x040fe20000410000 */
[----:B------:R-:W-:Y:S01]  /*57f0*/  LDS.U16 R171, [R131+0x14] ;  /* 0x0000140083ab7984 */ /* 0x000fe20000000400 */
[C---:B------:R-:W-:Y:S01]  /*5800*/  FMUL.FTZ R172, R15.reuse, R42 ;  /* 0x0000002a0fac7220 */ /* 0x040fe20000410000 */
[----:B------:R-:W-:-:S02]  /*5810*/  FMUL.FTZ R166, R15, R38 ;  /* 0x000000260fa67220 */ /* 0x000fc40000410000 */
[----:B------:R-:W-:Y:S02]  /*5820*/  LDS.U16 R175, [R131+0x16] ;  /* 0x0000160083af7984 */ /* 0x000fe40000000400 */
[----:B------:R0:W-:Y:S01]  /*5830*/  MUFU.COS R177, R142 ;  /* 0x0000008e00b17308 */ /* 0x0001e20000000000 */
[----:B------:R-:W-:Y:S01]  /*5840*/  ISETP.GE.AND P3, PT, R138, R133, PT ;  /* 0x000000858a00720c */ /* 0x000fe20003f66270 */
[----:B------:R-:W-:Y:S01]  /*5850*/  FMUL.RZ R161, R29, 0.15915493667125701904 ;  /* 0x3e22f9831da17820 */ /* 0x000fe2000040c000 */
[----:B------:R-:W5:Y:S04]  /*5860*/  @!P2 LDG.E.U16 R154, desc[UR6][R6.64+0x780] ;  /* 0x00078006069aa981 */ /* 0x000f68000c1e1500 */
[----:B------:R-:W5:Y:S04]  /*5870*/  @!P5 LDG.E.U16 R151, desc[UR6][R6.64+0x6c0] ;  /* 0x0006c0060697d981 */ /* 0x000f68000c1e1500 */
[----:B0-----:R-:W0:Y:S01]  /*5880*/  LDS.U16 R142, [R131+0x4] ;  /* 0x00000400838e7984 */ /* 0x001e220000000400 */
[----:B------:R-:W-:-:S02]  /*5890*/  ISETP.GE.U32.AND P4, PT, R12, R33, PT ;  /* 0x000000210c00720c */ /* 0x000fc40003f86070 */
[C---:B------:R-:W-:Y:S01]  /*58a0*/  IADD3 R12, R14.reuse, 0x5, RZ ;  /* 0x000000050e0c7810 */ /* 0x040fe20007ffe0ff */
[----:B------:R-:W0:Y:S01]  /*58b0*/  MUFU.EX2 R168, R168 ;  /* 0x000000a800a87308 */ /* 0x000e220000000800 */
[----:B------:R-:W-:Y:S01]  /*58c0*/  IADD3 R138, R14, 0x2, RZ ;  /* 0x000000020e8a7810 */ /* 0x000fe20007ffe0ff */
[----:B-1----:R-:W-:Y:S01]  /*58d0*/  FMUL.FTZ R133, R170, R57 ;  /* 0x00000039aa857220 */ /* 0x002fe20000410000 */
[-C--:B------:R-:W-:Y:S01]  /*58e0*/  ISETP.GE.U32.AND P2, PT, R12, R33.reuse, PT ;  /* 0x000000210c00720c */ /* 0x080fe20003f46070 */
[----:B------:R-:W5:Y:S01]  /*58f0*/  @!P3 LDG.E.U16 R155, desc[UR6][R6.64+0x740] ;  /* 0x00074006069bb981 */ /* 0x000f62000c1e1500 */
[----:B------:R-:W-:Y:S02]  /*5900*/  ISETP.GE.U32.AND P5, PT, R138, R33, PT ;  /* 0x000000218a00720c */ /* 0x000fe40003fa6070 */
[----:B------:R-:W-:Y:S01]  /*5910*/  IADD3 R138, R14, 0x4, RZ ;  /* 0x000000040e8a7810 */ /* 0x000fe20007ffe0ff */
[----:B------:R-:W-:Y:S01]  /*5920*/  MUFU.SIN R29, R161 ;  /* 0x000000a1001d7308 */ /* 0x000fe20000000400 */
[----:B------:R-:W-:Y:S01]  /*5930*/  FMUL.FTZ R153, R170, R135 ;  /* 0x00000087aa997220 */ /* 0x000fe20000410000 */
[----:B------:R-:W-:Y:S01]  /*5940*/  FMUL.FTZ R135, R5, R28 ;  /* 0x0000001c05877220 */ /* 0x000fe20000410000 */
[----:B------:R-:W-:Y:S01]  /*5950*/  ISETP.GE.U32.AND P3, PT, R138, R33, PT ;  /* 0x000000218a00720c */ /* 0x000fe20003f66070 */
[----:B------:R-:W-:Y:S01]  /*5960*/  HADD2.F32 R146, -RZ, R137.H0_H0 ;  /* 0x20000089ff927230 */ /* 0x000fe20000004100 */
[----:B------:R1:W5:Y:S03]  /*5970*/  @!P0 LDG.E.U16 R163, desc[UR6][R6.64+0x7c0] ;  /* 0x0007c00606a38981 */ /* 0x000366000c1e1500 */
[----:B------:R1:W-:Y:S01]  /*5980*/  MUFU.COS R12, R161 ;  /* 0x000000a1000c7308 */ /* 0x0003e20000000000 */
[----:B------:R-:W-:-:S02]  /*5990*/  HADD2.F32 R138, -RZ, R73.H0_H0 ;  /* 0x20000049ff8a7230 */ /* 0x000fc40000004100 */
[C---:B------:R-:W-:Y:S01]  /*59a0*/  FMUL.FTZ R162, R15.reuse, R36 ;  /* 0x000000240fa27220 */ /* 0x040fe20000410000 */
[----:B------:R-:W-:Y:S01]  /*59b0*/  FMUL.FTZ R169, R15, R40 ;  /* 0x000000280fa97220 */ /* 0x000fe20000410000 */
[----:B------:R-:W-:Y:S01]  /*59c0*/  FMUL.FTZ R181, R5, R0 ;  /* 0x0000000005b57220 */ /* 0x000fe20000410000 */
[----:B------:R-:W-:Y:S02]  /*59d0*/  LDS.U16 R182, [R131+0x20] ;  /* 0x0000200083b67984 */ /* 0x000fe40000000400 */
[----:B------:R0:W-:Y:S02]  /*59e0*/  MUFU.EX2 R57, R158 ;  /* 0x0000009e00397308 */ /* 0x0001e40000000800 */
[----:B-1----:R-:W-:Y:S04]  /*59f0*/  LDS.U16 R161, [R131+0xe] ;  /* 0x00000e0083a17984 */ /* 0x002fe80000000400 */
[----:B------:R-:W-:Y:S04]  /*5a00*/  LDS.U16 R184, [R131+0x26] ;  /* 0x0000260083b87984 */ /* 0x000fe80000000400 */
[----:B0-----:R-:W0:Y:S01]  /*5a10*/  LDS.U16 R158, [R131+0xc] ;  /* 0x00000c00839e7984 */ /* 0x001e220000000400 */
[----:B------:R-:W-:Y:S01]  /*5a20*/  FMUL.RZ R170, R135, 0.15915493667125701904 ;  /* 0x3e22f98387aa7820 */ /* 0x000fe2000040c000 */
[C---:B------:R-:W-:Y:S01]  /*5a30*/  FMUL.FTZ R135, R91.reuse, R138 ;  /* 0x0000008a5b877220 */ /* 0x040fe20000410000 */
[----:B------:R-:W-:Y:S01]  /*5a40*/  FMUL.FTZ R137, R91, R146 ;  /* 0x000000925b897220 */ /* 0x000fe20000410000 */
[C---:B------:R-:W-:Y:S01]  /*5a50*/  ISETP.GE.U32.AND P0, PT, R14.reuse, R33, PT ;  /* 0x000000210e00720c */ /* 0x040fe20003f06070 */
[----:B------:R-:W-:Y:S01]  /*5a60*/  LDS.U16 R183, [R131+0x22] ;  /* 0x0000220083b77984 */ /* 0x000fe20000000400 */
[----:B------:R-:W-:-:S02]  /*5a70*/  IADD3 R146, R14, 0x6, RZ ;  /* 0x000000060e927810 */ /* 0x000fc40007ffe0ff */
[----:B------:R-:W-:Y:S02]  /*5a80*/  FSEL R133, R133, RZ, !P0 ;  /* 0x000000ff85857208 */ /* 0x000fe40004000000 */
[----:B------:R-:W-:Y:S02]  /*5a90*/  FSEL R135, R135, RZ, !P0 ;  /* 0x000000ff87877208 */ /* 0x000fe40004000000 */
[----:B------:R-:W-:Y:S02]  /*5aa0*/  FSEL R137, R137, RZ, !P0 ;  /* 0x000000ff89897208 */ /* 0x000fe40004000000 */
[----:B------:R-:W-:Y:S01]  /*5ab0*/  FSEL R138, R153, 1, !P0 ;  /* 0x3f800000998a7808 */ /* 0x000fe20004000000 */
[----:B------:R-:W1:Y:S01]  /*5ac0*/  MUFU.EX2 R160, R160 ;  /* 0x000000a000a07308 */ /* 0x000e620000000800 */
[----:B------:R-:W-:Y:S01]  /*5ad0*/  ISETP.GE.U32.AND P0, PT, R146, R33, PT ;  /* 0x000000219200720c */ /* 0x000fe20003f06070 */
[C---:B------:R-:W-:Y:S01]  /*5ae0*/  FMUL.FTZ R146, R168.reuse, R145 ;  /* 0x00000091a8927220 */ /* 0x040fe20000410000 */
[----:B------:R-:W-:Y:S01]  /*5af0*/  FMUL.FTZ R168, R168, R31 ;  /* 0x0000001fa8a87220 */ /* 0x000fe20000410000 */
[----:B------:R-:W-:-:S04]  /*5b00*/  HADD2.F32 R31, -RZ, R142.H0_H0 ;  /* 0x2000008eff1f7230 */ /* 0x000fc80000004100 */
[----:B------:R-:W0:Y:S01]  /*5b10*/  MUFU.EX2 R172, R172 ;  /* 0x000000ac00ac7308 */ /* 0x000e220000000800 */
[----:B------:R-:W-:Y:S02]  /*5b20*/  FSEL R142, R168, RZ, !P6 ;  /* 0x000000ffa88e7208 */ /* 0x000fe40007000000 */
[----:B------:R-:W0:Y:S01]  /*5b30*/  LDS.U16 R168, [R131+0x10] ;  /* 0x0000100083a87984 */ /* 0x000e220000000400 */
[----:B------:R-:W-:-:S04]  /*5b40*/  HADD2.F32 R145, -RZ, R144.H0_H0 ;  /* 0x20000090ff917230 */ /* 0x000fc80000004100 */
[----:B------:R-:W-:Y:S08]  /*5b50*/  MUFU.SIN R73, R170 ;  /* 0x000000aa00497308 */ /* 0x000ff00000000400 */
[----:B------:R1:W-:Y:S01]  /*5b60*/  MUFU.COS R6, R170 ;  /* 0x000000aa00067308 */ /* 0x0003e20000000000 */
[----:B------:R-:W-:Y:S01]  /*5b70*/  FMUL.FTZ R153, R5, R26 ;  /* 0x0000001a05997220 */ /* 0x000fe20000410000 */
[C---:B------:R-:W-:Y:S01]  /*5b80*/  FMUL.FTZ R31, R92.reuse, R31 ;  /* 0x0000001f5c1f7220 */ /* 0x040fe20000410000 */
[----:B-1----:R-:W1:Y:S01]  /*5b90*/  LDS.U16 R170, [R131+0x12] ;  /* 0x0000120083aa7984 */ /* 0x002e620000000400 */
[----:B------:R-:W-:Y:S01]  /*5ba0*/  FMUL.FTZ R145, R92, R145 ;  /* 0x000000915c917220 */ /* 0x000fe20000410000 */
[----:B------:R-:W-:Y:S01]  /*5bb0*/  IADD3 R180, R14, 0x7, RZ ;  /* 0x000000070eb47810 */ /* 0x000fe20007ffe0ff */
[----:B------:R-:W-:Y:S01]  /*5bc0*/  FMUL.FTZ R61, R160, R61 ;  /* 0x0000003da03d7220 */ /* 0x000fe20000410000 */
[----:B------:R-:W-:Y:S01]  /*5bd0*/  FMUL.RZ R179, R153, 0.15915493667125701904 ;  /* 0x3e22f98399b37820 */ /* 0x000fe2000040c000 */
[----:B------:R-:W-:Y:S01]  /*5be0*/  FSEL R144, R31, RZ, !P6 ;  /* 0x000000ff1f907208 */ /* 0x000fe20007000000 */
[----:B------:R-:W1:Y:S01]  /*5bf0*/  MUFU.EX2 R166, R166 ;  /* 0x000000a600a67308 */ /* 0x000e620000000800 */
[----:B------:R-:W-:-:S02]  /*5c00*/  FSEL R145, R145, RZ, !P6 ;  /* 0x000000ff91917208 */ /* 0x000fc40007000000 */
[----:B------:R-:W-:Y:S01]  /*5c10*/  FSEL R146, R146, 1, !P6 ;  /* 0x3f80000092927808 */ /* 0x000fe20007000000 */
[----:B------:R-:W-:Y:S01]  /*5c20*/  HADD2.F32 R176, -RZ, R149.H0_H0 ;  /* 0x20000095ffb07230 */ /* 0x000fe20000004100 */
[----:B------:R-:W-:Y:S01]  /*5c30*/  ISETP.GE.U32.AND P6, PT, R180, R33, PT ;  /* 0x00000021b400720c */ /* 0x000fe20003fc6070 */
[----:B------:R-:W-:Y:S02]  /*5c40*/  HADD2.F32 R152, -RZ, R152.H0_H0 ;  /* 0x20000098ff987230 */ /* 0x000fe40000004100 */
[C---:B0-----:R-:W-:Y:S01]  /*5c50*/  FMUL.FTZ R180, R172.reuse, R159 ;  /* 0x0000009facb47220 */ /* 0x041fe20000410000 */
[----:B------:R-:W-:Y:S01]  /*5c60*/  FSEL R149, R61, RZ, !P5 ;  /* 0x000000ff3d957208 */ /* 0x000fe20006800000 */
[----:B------:R-:W-:Y:S01]  /*5c70*/  FMUL.FTZ R159, R172, R157 ;  /* 0x0000009dac9f7220 */ /* 0x000fe20000410000 */
[----:B------:R-:W-:Y:S01]  /*5c80*/  MUFU.SIN R31, R179 ;  /* 0x000000b3001f7308 */ /* 0x000fe20000000400 */
[----:B------:R-:W-:Y:S02]  /*5c90*/  HADD2.F32 R157, -RZ, R158.H0_H0 ;  /* 0x2000009eff9d7230 */ /* 0x000fe40000004100 */
[----:B------:R-:W-:-:S02]  /*5ca0*/  HADD2.F32 R161, -RZ, R161.H0_H0 ;  /* 0x200000a1ffa17230 */ /* 0x000fc40000004100 */
[C---:B------:R-:W-:Y:S01]  /*5cb0*/  FMUL.FTZ R153, R93.reuse, R176 ;  /* 0x000000b05d997220 */ /* 0x040fe20000410000 */
[----:B------:R-:W-:Y:S02]  /*5cc0*/  FMUL.FTZ R152, R93, R152 ;  /* 0x000000985d987220 */ /* 0x000fe40000410000 */
[----:B------:R0:W-:Y:S01]  /*5cd0*/  MUFU.COS R61, R179 ;  /* 0x000000b3003d7308 */ /* 0x0001e20000000000 */
[----:B------:R-:W-:Y:S01]  /*5ce0*/  FMUL.FTZ R147, R160, R147 ;  /* 0x00000093a0937220 */ /* 0x000fe20000410000 */
[----:B------:R-:W-:Y:S01]  /*5cf0*/  IADD3 R160, R14, 0x8, RZ ;  /* 0x000000080ea07810 */ /* 0x000fe20007ffe0ff */
[C---:B------:R-:W-:Y:S01]  /*5d00*/  FMUL.FTZ R157, R94.reuse, R157 ;  /* 0x0000009d5e9d7220 */ /* 0x040fe20000410000 */
[----:B------:R-:W-:Y:S01]  /*5d10*/  FMUL.FTZ R161, R94, R161 ;  /* 0x000000a15ea17220 */ /* 0x000fe20000410000 */
[----:B------:R-:W2:Y:S04]  /*5d20*/  LDS.U16 R176, [R131+0x18] ;  /* 0x0000180083b07984 */ /* 0x000ea80000000400 */
[----:B0-----:R-:W0:Y:S01]  /*5d30*/  LDS.U16 R179, [R131+0x1a] ;  /* 0x00001a0083b37984 */ /* 0x001e220000000400 */
[----:B------:R-:W1:Y:S01]  /*5d40*/  MUFU.EX2 R162, R162 ;  /* 0x000000a200a27308 */ /* 0x000e620000000800 */
[----:B------:R-:W-:-:S02]  /*5d50*/  IADD3 R172, R14, 0x9, RZ ;  /* 0x000000090eac7810 */ /* 0x000fc40007ffe0ff */
[----:B------:R-:W-:Y:S02]  /*5d60*/  FSEL R153, R153, RZ, !P5 ;  /* 0x000000ff99997208 */ /* 0x000fe40006800000 */
[----:B------:R-:W-:Y:S02]  /*5d70*/  FSEL R152, R152, RZ, !P5 ;  /* 0x000000ff98987208 */ /* 0x000fe40006800000 */
[----:B------:R-:W-:Y:S02]  /*5d80*/  FSEL R147, R147, 1, !P5 ;  /* 0x3f80000093937808 */ /* 0x000fe40006800000 */
[----:B------:R-:W-:Y:S01]  /*5d90*/  ISETP.GE.U32.AND P5, PT, R160, R33, PT ;  /* 0x00000021a000720c */ /* 0x000fe20003fa6070 */
[----:B------:R-:W0:Y:S01]  /*5da0*/  MUFU.EX2 R169, R169 ;  /* 0x000000a900a97308 */ /* 0x000e220000000800 */
[----:B------:R-:W-:Y:S02]  /*5db0*/  FSEL R159, R159, RZ, !P4 ;  /* 0x000000ff9f9f7208 */ /* 0x000fe40006000000 */
[----:B------:R-:W-:-:S02]  /*5dc0*/  FSEL R160, R157, RZ, !P4 ;  /* 0x000000ff9da07208 */ /* 0x000fc40006000000 */
[----:B------:R-:W-:Y:S02]  /*5dd0*/  FSEL R161, R161, RZ, !P4 ;  /* 0x000000ffa1a17208 */ /* 0x000fe40006000000 */
[----:B------:R-:W-:Y:S02]  /*5de0*/  FSEL R158, R180, 1, !P4 ;  /* 0x3f800000b49e7808 */ /* 0x000fe40006000000 */
[----:B------:R-:W-:Y:S01]  /*5df0*/  ISETP.GE.U32.AND P4, PT, R172, R33, PT ;  /* 0x00000021ac00720c */ /* 0x000fe20003f86070 */
[----:B------:R-:W-:Y:S01]  /*5e00*/  FMUL.RZ R172, R181, 0.15915493667125701904 ;  /* 0x3e22f983b5ac7820 */ /* 0x000fe2000040c000 */
[----:B------:R-:W-:Y:S01]  /*5e10*/  LDS.U16 R180, [R131+0x1c] ;  /* 0x00001c0083b47984 */ /* 0x000fe20000000400 */
[----:B------:R-:W-:Y:S01]  /*5e20*/  FMUL.FTZ R157, R5, R58 ;  /* 0x0000003a059d7220 */ /* 0x000fe20000410000 */
[----:B------:R-:W-:Y:S02]  /*5e30*/  HADD2.F32 R171, -RZ, R171.H0_H0 ;  /* 0x200000abffab7230 */ /* 0x000fe40000004100 */
[----:B-1----:R-:W-:Y:S01]  /*5e40*/  FMUL.FTZ R165, R166, R165 ;  /* 0x000000a5a6a57220 */ /* 0x002fe20000410000 */
[----:B------:R-:W1:Y:S01]  /*5e50*/  LDS.U16 R181, [R131+0x1e] ;  /* 0x00001e0083b57984 */ /* 0x000e620000000400 */
[----:B------:R-:W-:Y:S01]  /*5e60*/  FMUL.RZ R198, R157, 0.15915493667125701904 ;  /* 0x3e22f9839dc67820 */ /* 0x000fe2000040c000 */
[----:B------:R-:W-:-:S02]  /*5e70*/  FMUL.FTZ R157, R96, R171 ;  /* 0x000000ab609d7220 */ /* 0x000fc40000410000 */
[----:B------:R-:W-:Y:S01]  /*5e80*/  FSEL R171, R165, 1, !P2 ;  /* 0x3f800000a5ab7808 */ /* 0x000fe20005000000 */
[----:B------:R-:W-:Y:S02]  /*5e90*/  FMUL.FTZ R165, R162, R63 ;  /* 0x0000003fa2a57220 */ /* 0x000fe40000410000 */
[----:B------:R-:W3:Y:S01]  /*5ea0*/  LDS.U16 R63, [R131+0x24] ;  /* 0x00002400833f7984 */ /* 0x000ee20000000400 */
[----:B------:R-:W-:Y:S02]  /*5eb0*/  HADD2.F32 R168, -RZ, R168.H0_H0 ;  /* 0x200000a8ffa87230 */ /* 0x000fe40000004100 */
[----:B------:R-:W-:Y:S02]  /*5ec0*/  HADD2.F32 R170, -RZ, R170.H0_H0 ;  /* 0x200000aaffaa7230 */ /* 0x000fe40000004100 */
[C---:B0-----:R-:W-:Y:S01]  /*5ed0*/  FMUL.FTZ R167, R169.reuse, R167 ;  /* 0x000000a7a9a77220 */ /* 0x041fe20000410000 */
[----:B------:R-:W-:Y:S01]  /*5ee0*/  FMUL.FTZ R169, R169, R164 ;  /* 0x000000a4a9a97220 */ /* 0x000fe20000410000 */
[----:B------:R-:W-:Y:S01]  /*5ef0*/  FMUL.FTZ R168, R95, R168 ;  /* 0x000000a85fa87220 */ /* 0x000fe20000410000 */
[----:B------:R-:W-:-:S02]  /*5f00*/  HADD2.F32 R175, -RZ, R175.H0_H0 ;  /* 0x200000afffaf7230 */ /* 0x000fc40000004100 */
[----:B------:R-:W-:Y:S01]  /*5f10*/  FMUL.FTZ R170, R95, R170 ;  /* 0x000000aa5faa7220 */ /* 0x000fe20000410000 */
[----:B------:R-:W-:Y:S01]  /*5f20*/  FMUL.FTZ R174, R15, R34 ;  /* 0x000000220fae7220 */ /* 0x000fe20000410000 */
[----:B------:R-:W-:Y:S01]  /*5f30*/  IADD3 R164, R14, 0xa, RZ ;  /* 0x0000000a0ea47810 */ /* 0x000fe20007ffe0ff */
[----:B------:R-:W-:Y:S01]  /*5f40*/  FMUL.FTZ R156, R166, R156 ;  /* 0x0000009ca69c7220 */ /* 0x000fe20000410000 */
[----:B------:R-:W-:Y:S01]  /*5f50*/  FSEL R169, R169, RZ, !P3 ;  /* 0x000000ffa9a97208 */ /* 0x000fe20005800000 */
[----:B------:R-:W-:Y:S01]  /*5f60*/  FMUL.FTZ R175, R96, R175 ;  /* 0x000000af60af7220 */ /* 0x000fe20000410000 */
[----:B------:R-:W-:Y:S02]  /*5f70*/  FSEL R168, R168, RZ, !P3 ;  /* 0x000000ffa8a87208 */ /* 0x000fe40005800000 */
[----:B------:R-:W-:Y:S02]  /*5f80*/  FSEL R170, R170, RZ, !P3 ;  /* 0x000000ffaaaa7208 */ /* 0x000fe40005800000 */
[----:B------:R-:W-:Y:S01]  /*5f90*/  FSEL R167, R167, 1, !P3 ;  /* 0x3f800000a7a77808 */ /* 0x000fe20005800000 */
[----:B------:R-:W0:Y:S01]  /*5fa0*/  MUFU.EX2 R174, R174 ;  /* 0x000000ae00ae7308 */ /* 0x000e220000000800 */
[----:B------:R-:W-:Y:S01]  /*5fb0*/  ISETP.GE.U32.AND P3, PT, R164, R33, PT ;  /* 0x00000021a400720c */ /* 0x000fe20003f66070 */
[----:B------:R-:W-:Y:S01]  /*5fc0*/  FMUL.FTZ R178, R15, R32 ;  /* 0x000000200fb27220 */ /* 0x000fe20000410000 */
[----:B------:R-:W-:-:S02]  /*5fd0*/  IADD3 R164, R14, 0xb, RZ ;  /* 0x0000000b0ea47810 */ /* 0x000fc40007ffe0ff */
[----:B------:R-:W-:-:S03]  /*5fe0*/  FSEL R157, R157, RZ, !P2 ;  /* 0x000000ff9d9d7208 */ /* 0x000fc60005000000 */
[----:B------:R-:W-:Y:S08]  /*5ff0*/  MUFU.SIN R185, R172 ;  /* 0x000000ac00b97308 */ /* 0x000ff00000000400 */
[----:B------:R1:W-:Y:S01]  /*6000*/  MUFU.COS R187, R172 ;  /* 0x000000ac00bb7308 */ /* 0x0003e20000000000 */
[----:B--2---:R-:W-:Y:S01]  /*6010*/  HADD2.F32 R176, -RZ, R176.H0_H0 ;  /* 0x200000b0ffb07230 */ /* 0x004fe20000004100 */
[----:B-1----:R-:W-:-:S02]  /*6020*/  FSEL R172, R156, RZ, !P2 ;  /* 0x000000ff9cac7208 */ /* 0x002fc40005000000 */
[----:B------:R-:W-:Y:S02]  /*6030*/  FSEL R156, R175, RZ, !P2 ;  /* 0x000000ffaf9c7208 */ /* 0x000fe40005000000 */
[----:B------:R-:W-:Y:S01]  /*6040*/  ISETP.GE.U32.AND P2, PT, R164, R33, PT ;  /* 0x00000021a400720c */ /* 0x000fe20003f46070 */
[----:B------:R-:W-:Y:S01]  /*6050*/  HADD2.F32 R164, -RZ, R179.H0_H0 ;  /* 0x200000b3ffa47230 */ /* 0x000fe20000004100 */
[----:B------:R-:W1:Y:S01]  /*6060*/  MUFU.EX2 R178, R178 ;  /* 0x000000b200b27308 */ /* 0x000e620000000800 */
[----:B------:R-:W-:-:S03]  /*6070*/  FMUL.FTZ R71, R162, R71 ;  /* 0x00000047a2477220 */ /* 0x000fc60000410000 */
[----:B------:R-:W-:Y:S01]  /*6080*/  FMUL.FTZ R166, R97, R164 ;  /* 0x000000a461a67220 */ /* 0x000fe20000410000 */
[----:B------:R-:W-:Y:S01]  /*6090*/  FSEL R162, R165, RZ, !P0 ;  /* 0x000000ffa5a27208 */ /* 0x000fe20004000000 */
[----:B------:R-:W-:Y:S01]  /*60a0*/  FMUL.FTZ R176, R97, R176 ;  /* 0x000000b061b07220 */ /* 0x000fe20000410000 */
[----:B------:R-:W-:Y:S02]  /*60b0*/  HADD2.F32 R181, -RZ, R181.H0_H0 ;  /* 0x200000b5ffb57230 */ /* 0x000fe40000004100 */
[----:B------:R-:W-:Y:S01]  /*60c0*/  FSEL R165, R166, RZ, !P0 ;  /* 0x000000ffa6a57208 */ /* 0x000fe20004000000 */
[----:B0-----:R-:W-:Y:S01]  /*60d0*/  FMUL.FTZ R59, R174, R59 ;  /* 0x0000003bae3b7220 */ /* 0x001fe20000410000 */
[----:B------:R-:W-:Y:S01]  /*60e0*/  FSEL R166, R71, 1, !P0 ;  /* 0x3f80000047a67808 */ /* 0x000fe20004000000 */
[----:B------:R-:W-:Y:S01]  /*60f0*/  HADD2.F32 R71, -RZ, R180.H0_H0 ;  /* 0x200000b4ff477230 */ /* 0x000fe20000004100 */
[----:B------:R-:W-:Y:S01]  /*6100*/  FSEL R164, R176, RZ, !P0 ;  /* 0x000000ffb0a47208 */ /* 0x000fe20004000000 */
[----:B------:R-:W-:-:S02]  /*6110*/  HADD2.F32 R182, -RZ, R182.H0_H0 ;  /* 0x200000b6ffb67230 */ /* 0x000fc40000004100 */
[C---:B------:R-:W-:Y:S01]  /*6120*/  FMUL.FTZ R7, R15.reuse, R28 ;  /* 0x0000001c0f077220 */ /* 0x040fe20000410000 */
[----:B------:R-:W-:Y:S01]  /*6130*/  FMUL.FTZ R176, R174, R173 ;  /* 0x000000adaeb07220 */ /* 0x000fe20000410000 */
[----:B------:R-:W-:Y:S01]  /*6140*/  FMUL.FTZ R188, R15, R0 ;  /* 0x000000000fbc7220 */ /* 0x000fe20000410000 */
[C---:B------:R-:W-:Y:S01]  /*6150*/  FMUL.FTZ R71, R98.reuse, R71 ;  /* 0x0000004762477220 */ /* 0x040fe20000410000 */
[----:B------:R-:W-:Y:S01]  /*6160*/  FMUL.FTZ R175, R98, R181 ;  /* 0x000000b562af7220 */ /* 0x000fe20000410000 */
[----:B------:R-:W-:Y:S01]  /*6170*/  FSEL R173, R59, RZ, !P6 ;  /* 0x000000ff3bad7208 */ /* 0x000fe20007000000 */
[C---:B-1----:R-:W-:Y:S01]  /*6180*/  FMUL.FTZ R59, R178.reuse, R177 ;  /* 0x000000b1b23b7220 */ /* 0x042fe20000410000 */
[----:B------:R-:W-:Y:S01]  /*6190*/  FMUL.FTZ R67, R178, R67 ;  /* 0x00000043b2437220 */ /* 0x000fe20000410000 */
[C---:B------:R-:W-:Y:S01]  /*61a0*/  IADD3 R180, R14.reuse, 0xd, RZ ;  /* 0x0000000d0eb47810 */ /* 0x040fe20007ffe0ff */
[----:B------:R-:W-:Y:S01]  /*61b0*/  FMUL.FTZ R178, R99, R182 ;  /* 0x000000b663b27220 */ /* 0x000fe20000410000 */
[----:B------:R-:W-:Y:S01]  /*61c0*/  FMUL.FTZ R186, R15, R26 ;  /* 0x0000001a0fba7220 */ /* 0x000fe20000410000 */
[----:B---3--:R-:W-:Y:S01]  /*61d0*/  HADD2.F32 R182, -RZ, R63.H0_H0 ;  /* 0x2000003fffb67230 */ /* 0x008fe20000004100 */
[----:B------:R-:W0:Y:S01]  /*61e0*/  MUFU.EX2 R7, R7 ;  /* 0x0000000700077308 */ /* 0x000e220000000800 */
[----:B------:R-:W-:Y:S01]  /*61f0*/  HADD2.F32 R184, -RZ, R184.H0_H0 ;  /* 0x200000b8ffb87230 */ /* 0x000fe20000004100 */
[----:B------:R-:W-:-:S02]  /*6200*/  IADD3 R190, R14, 0xc, RZ ;  /* 0x0000000c0ebe7810 */ /* 0x000fc40007ffe0ff */
[----:B------:R-:W-:Y:S02]  /*6210*/  FSEL R174, R71, RZ, !P6 ;  /* 0x000000ff47ae7208 */ /* 0x000fe40007000000 */
[----:B------:R-:W-:Y:S02]  /*6220*/  FSEL R175, R175, RZ, !P6 ;  /* 0x000000ffafaf7208 */ /* 0x000fe40007000000 */
[----:B------:R-:W-:Y:S01]  /*6230*/  FSEL R176, R176, 1, !P6 ;  /* 0x3f800000b0b07808 */ /* 0x000fe20007000000 */
[----:B------:R-:W1:Y:S01]  /*6240*/  MUFU.EX2 R188, R188 ;  /* 0x000000bc00bc7308 */ /* 0x000e620000000800 */
[-C--:B------:R-:W-:Y:S01]  /*6250*/  ISETP.GE.U32.AND P6, PT, R180, R33.reuse, PT ;  /* 0x00000021b400720c */ /* 0x080fe20003fc6070 */
[----:B------:R-:W-:Y:S02]  /*6260*/  HADD2.F32 R180, -RZ, R183.H0_H0 ;  /* 0x200000b7ffb47230 */ /* 0x000fe40000004100 */
[----:B------:R-:W-:Y:S01]  /*6270*/  FMUL.FTZ R183, R101, R182 ;  /* 0x000000b665b77220 */ /* 0x000fe20000410000 */
[----:B------:R-:W-:Y:S01]  /*6280*/  ISETP.GE.U32.AND P0, PT, R190, R33, PT ;  /* 0x00000021be00720c */ /* 0x000fe20003f06070 */
[----:B------:R-:W-:Y:S01]  /*6290*/  FMUL.FTZ R181, R15, R64 ;  /* 0x000000400fb57220 */ /* 0x000fe20000410000 */
[C---:B------:R-:W-:Y:S01]  /*62a0*/  FMUL.FTZ R12, R57.reuse, R12 ;  /* 0x0000000c390c7220 */ /* 0x040fe20000410000 */
[----:B------:R-:W-:Y:S01]  /*62b0*/  FMUL.FTZ R29, R57, R29 ;  /* 0x0000001d391d7220 */ /* 0x000fe20000410000 */
[----:B------:R-:W2:Y:S01]  /*62c0*/  MUFU.EX2 R186, R186 ;  /* 0x000000ba00ba7308 */ /* 0x000ea20000000800 */
[----:B------:R-:W-:Y:S01]  /*62d0*/  FMUL.FTZ R182, R101, R184 ;  /* 0x000000b865b67220 */ /* 0x000fe20000410000 */
[----:B------:R-:W-:-:S02]  /*62e0*/  IADD3 R190, R14, 0xe, RZ ;  /* 0x0000000e0ebe7810 */ /* 0x000fc40007ffe0ff */
[----:B------:R-:W-:Y:S02]  /*62f0*/  IADD3 R14, R14, 0xf, RZ ;  /* 0x0000000f0e0e7810 */ /* 0x000fe40007ffe0ff */
[----:B------:R-:W-:Y:S02]  /*6300*/  FSEL R184, R29, RZ, !P4 ;  /* 0x000000ff1db87208 */ /* 0x000fe40006000000 */
[----:B------:R3:W-:Y:S01]  /*6310*/  MUFU.EX2 R200, R181 ;  /* 0x000000b500c87308 */ /* 0x0007e20000000800 */
[----:B------:R-:W-:Y:S02]  /*6320*/  FSEL R183, R183, RZ, !P4 ;  /* 0x000000ffb7b77208 */ /* 0x000fe40006000000 */
[----:B------:R-:W-:Y:S01]  /*6330*/  FSEL R182, R182, RZ, !P4 ;  /* 0x000000ffb6b67208 */ /* 0x000fe20006000000 */
[----:B------:R-:W-:Y:S01]  /*6340*/  FMUL.FTZ R179, R15, R58 ;  /* 0x0000003a0fb37220 */ /* 0x000fe20000410000 */
[----:B---3--:R-:W-:Y:S02]  /*6350*/  FSEL R181, R12, 1, !P4 ;  /* 0x3f8000000cb57808 */ /* 0x008fe40006000000 */
[----:B------:R-:W-:Y:S01]  /*6360*/  ISETP.GE.U32.AND P4, PT, R14, R33, PT ;  /* 0x000000210e00720c */ /* 0x000fe20003f86070 */
[-C--:B------:R-:W-:Y:S01]  /*6370*/  FMUL.FTZ R14, R135, R142.reuse ;  /* 0x0000008e870e7220 */ /* 0x080fe20000410000 */
[C---:B------:R-:W-:Y:S01]  /*6380*/  FMUL.FTZ R12, R137.reuse, R142 ;  /* 0x0000008e890c7220 */ /* 0x040fe20000410000 */
[----:B------:R3:W-:Y:S02]  /*6390*/  MUFU.EX2 R197, R179 ;  /* 0x000000b300c57308 */ /* 0x0007e40000000800 */
[----:B------:R-:W-:Y:S01]  /*63a0*/  FFMA.FTZ R14, R137, R146, R14 ;  /* 0x00000092890e7223 */ /* 0x000fe2000001000e */
[C---:B0-----:R-:W-:Y:S01]  /*63b0*/  FMUL.FTZ R6, R7.reuse, R6 ;  /* 0x0000000607067220 */ /* 0x041fe20000410000 */
[----:B------:R-:W-:Y:S01]  /*63c0*/  FMUL.FTZ R73, R7, R73 ;  /* 0x0000004907497220 */ /* 0x000fe20000410000 */
[C---:B-1----:R-:W-:Y:S01]  /*63d0*/  FMUL.FTZ R195, R188.reuse, R187 ;  /* 0x000000bbbcc37220 */ /* 0x042fe20000410000 */
[----:B------:R-:W-:Y:S01]  /*63e0*/  FMUL.FTZ R191, R188, R185 ;  /* 0x000000b9bcbf7220 */ /* 0x000fe20000410000 */
[----:B------:R-:W-:Y:S01]  /*63f0*/  FFMA.FTZ R7, R135, R146, -R12 ;  /* 0x0000009287077223 */ /* 0x000fe2000001080c */
[----:B---3--:R-:W-:Y:S01]  /*6400*/  FMUL.FTZ R179, R99, R180 ;  /* 0x000000b463b37220 */ /* 0x008fe20000410000 */
[----:B------:R-:W-:Y:S01]  /*6410*/  FADD.FTZ R188, R145, R14 ;  /* 0x0000000e91bc7221 */ /* 0x000fe20000010000 */
[----:B------:R-:W-:Y:S01]  /*6420*/  FSEL R177, R67, RZ, !P5 ;  /* 0x000000ff43b17208 */ /* 0x000fe20006800000 */
[----:B--2---:R-:W-:Y:S01]  /*6430*/  FMUL.FTZ R61, R186, R61 ;  /* 0x0000003dba3d7220 */ /* 0x004fe20000410000 */
[----:B------:R-:W-:Y:S01]  /*6440*/  FSEL R178, R178, RZ, !P5 ;  /* 0x000000ffb2b27208 */ /* 0x000fe20006800000 */
[----:B------:R-:W-:Y:S01]  /*6450*/  FMUL.FTZ R31, R186, R31 ;  /* 0x0000001fba1f7220 */ /* 0x000fe20000410000 */
[----:B------:R-:W-:Y:S01]  /*6460*/  FSEL R179, R179, RZ, !P5 ;  /* 0x000000ffb3b37208 */ /* 0x000fe20006800000 */
[----:B------:R-:W-:Y:S01]  /*6470*/  FADD.FTZ R186, R144, R7 ;  /* 0x0000000790ba7221 */ /* 0x000fe20000010000 */
[----:B------:R-:W-:-:S02]  /*6480*/  FSEL R180, R59, 1, !P5 ;  /* 0x3f8000003bb47808 */ /* 0x000fc40006800000 */
[----:B------:R-:W-:Y:S01]  /*6490*/  ISETP.GE.U32.AND P5, PT, R190, R33, PT ;  /* 0x00000021be00720c */ /* 0x000fe20003fa6070 */
[----:B------:R-:W-:Y:S01]  /*64a0*/  FMUL.FTZ R190, R149, R188 ;  /* 0x000000bc95be7220 */ /* 0x000fe20000410000 */
[CC--:B------:R-:W-:Y:S01]  /*64b0*/  FMUL.FTZ R12, R138.reuse, R142.reuse ;  /* 0x0000008e8a0c7220 */ /* 0x0c0fe20000410000 */
[----:B------:R-:W-:Y:S01]  /*64c0*/  FMUL.FTZ R7, R133, R142 ;  /* 0x0000008e85077220 */ /* 0x000fe20000410000 */
[-C--:B------:R-:W-:Y:S01]  /*64d0*/  FMUL.FTZ R29, R149, R186.reuse ;  /* 0x000000ba951d7220 */ /* 0x080fe20000410000 */
[----:B------:R-:W-:Y:S01]  /*64e0*/  FFMA.FTZ R190, R147, R186, -R190 ;  /* 0x000000ba93be7223 */ /* 0x000fe200000108be */
[-C--:B------:R-:W-:Y:S01]  /*64f0*/  FFMA.FTZ R14, R133, R146.reuse, R12 ;  /* 0x00000092850e7223 */ /* 0x080fe2000001000c */
[----:B------:R-:W-:Y:S01]  /*6500*/  FFMA.FTZ R12, R138, R146, -R7 ;  /* 0x000000928a0c7223 */ /* 0x000fe20000010807 */
[----:B------:R-:W-:Y:S01]  /*6510*/  FFMA.FTZ R29, R147, R188, R29 ;  /* 0x000000bc931d7223 */ /* 0x000fe2000001001d */
[----:B------:R-:W-:Y:S02]  /*6520*/  FADD.FTZ R190, R153, R190 ;  /* 0x000000be99be7221 */ /* 0x000fe40000010000 */
[----:B------:R-:W-:Y:S01]  /*6530*/  FMUL.FTZ R7, R149, R12 ;  /* 0x0000000c95077220 */ /* 0x000fe20000410000 */
[----:B------:R-:W-:Y:S01]  /*6540*/  FADD.FTZ R29, R152, R29 ;  /* 0x0000001d981d7221 */ /* 0x000fe20000010000 */
[----:B------:R-:W-:Y:S01]  /*6550*/  FMUL.FTZ R63, R159, R190 ;  /* 0x000000be9f3f7220 */ /* 0x000fe20000410000 */
[-C--:B------:R-:W-:Y:S01]  /*6560*/  FMUL.FTZ R186, R149, R14.reuse ;  /* 0x0000000e95ba7220 */ /* 0x080fe20000410000 */
[----:B------:R-:W-:Y:S01]  /*6570*/  FFMA.FTZ R7, R147, R14, R7 ;  /* 0x0000000e93077223 */ /* 0x000fe20000010007 */
[-C--:B------:R-:W-:Y:S01]  /*6580*/  FMUL.FTZ R59, R159, R29.reuse ;  /* 0x0000001d9f3b7220 */ /* 0x080fe20000410000 */
[C---:B------:R-:W-:Y:S01]  /*6590*/  FFMA.FTZ R14, R158.reuse, R29, R63 ;  /* 0x0000001d9e0e7223 */ /* 0x040fe2000001003f */
[----:B------:R-:W-:Y:S01]  /*65a0*/  FMUL.FTZ R71, R5, R64 ;  /* 0x0000004005477220 */ /* 0x000fe20000410000 */
[----:B------:R-:W-:Y:S01]  /*65b0*/  FFMA.FTZ R186, R147, R12, -R186 ;  /* 0x0000000c93ba7223 */ /* 0x000fe200000108ba */
[-C--:B------:R-:W-:Y:S01]  /*65c0*/  FMUL.FTZ R57, R159, R7.reuse ;  /* 0x000000079f397220 */ /* 0x080fe20000410000 */
[C---:B------:R-:W-:Y:S01]  /*65d0*/  FFMA.FTZ R59, R158.reuse, R190, -R59 ;  /* 0x000000be9e3b7223 */ /* 0x040fe2000001083b */
[----:B------:R-:W-:Y:S01]  /*65e0*/  FADD.FTZ R188, R161, R14 ;  /* 0x0000000ea1bc7221 */ /* 0x000fe20000010000 */
[----:B------:R-:W-:Y:S01]  /*65f0*/  FMUL.RZ R203, R71, 0.15915493667125701904 ;  /* 0x3e22f98347cb7820 */ /* 0x000fe2000040c000 */
[-C--:B------:R-:W-:Y:S01]  /*6600*/  FMUL.FTZ R12, R159, R186.reuse ;  /* 0x000000ba9f0c7220 */ /* 0x080fe20000410000 */
[----:B------:R-:W-:Y:S01]  /*6610*/  FFMA.FTZ R186, R158, R186, -R57 ;  /* 0x000000ba9eba7223 */ /* 0x000fe20000010839 */
[----:B------:R-:W-:Y:S01]  /*6620*/  FADD.FTZ R14, R160, R59 ;  /* 0x0000003ba00e7221 */ /* 0x000fe20000010000 */
[C---:B------:R-:W-:Y:S01]  /*6630*/  FMUL.FTZ R29, R169.reuse, R188 ;  /* 0x000000bca91d7220 */ /* 0x040fe20000410000 */
[----:B------:R-:W-:Y:S01]  /*6640*/  FFMA.FTZ R12, R158, R7, R12 ;  /* 0x000000079e0c7223 */ /* 0x000fe2000001000c */
[----:B------:R-:W-:Y:S01]  /*6650*/  MUFU.SIN R71, R203 ;  /* 0x000000cb00477308 */ /* 0x000fe20000000400 */
[C---:B------:R-:W-:Y:S01]  /*6660*/  FMUL.FTZ R7, R169.reuse, R186 ;  /* 0x000000baa9077220 */ /* 0x040fe20000410000 */
[-C--:B------:R-:W-:Y:S01]  /*6670*/  FMUL.FTZ R57, R169, R14.reuse ;  /* 0x0000000ea9397220 */ /* 0x080fe20000410000 */
[----:B------:R-:W-:Y:S01]  /*6680*/  FFMA.FTZ R29, R167, R14, -R29 ;  /* 0x0000000ea71d7223 */ /* 0x000fe2000001081d */
[-C--:B------:R-:W-:Y:S01]  /*6690*/  FMUL.FTZ R190, R169, R12.reuse ;  /* 0x0000000ca9be7220 */ /* 0x080fe20000410000 */
[----:B------:R-:W-:-:S03]  /*66a0*/  FFMA.FTZ R7, R167, R12, R7 ;  /* 0x0000000ca7077223 */ /* 0x000fc60000010007 */
[----:B------:R-:W0:Y:S01]  /*66b0*/  MUFU.COS R203, R203 ;  /* 0x000000cb00cb7308 */ /* 0x000e220000000000 */
[C---:B------:R-:W-:Y:S01]  /*66c0*/  FFMA.FTZ R57, R167.reuse, R188, R57 ;  /* 0x000000bca7397223 */ /* 0x040fe20000010039 */
[----:B------:R-:W-:Y:S01]  /*66d0*/  FADD.FTZ R29, R168, R29 ;  /* 0x0000001da81d7221 */ /* 0x000fe20000010000 */
[----:B------:R-:W-:Y:S01]  /*66e0*/  FFMA.FTZ R190, R167, R186, -R190 ;  /* 0x000000baa7be7223 */ /* 0x000fe200000108be */
[----:B------:R-:W-:Y:S01]  /*66f0*/  FMUL.FTZ R12, R172, R7 ;  /* 0x00000007ac0c7220 */ /* 0x000fe20000410000 */
[----:B------:R-:W-:Y:S01]  /*6700*/  FADD.FTZ R57, R170, R57 ;  /* 0x00000039aa397221 */ /* 0x000fe20000010000 */
[C---:B------:R-:W-:Y:S02]  /*6710*/  FMUL.FTZ R14, R172.reuse, R29 ;  /* 0x0000001dac0e7220 */ /* 0x040fe40000410000 */
[C---:B------:R-:W-:Y:S01]  /*6720*/  FFMA.FTZ R59, R171.reuse, R190, -R12 ;  /* 0x000000beab3b7223 */ /* 0x040fe2000001080c */
[-C--:B------:R-:W-:Y:S01]  /*6730*/  FMUL.FTZ R12, R172, R57.reuse ;  /* 0x00000039ac0c7220 */ /* 0x080fe20000410000 */
[----:B------:R-:W-:Y:S01]  /*6740*/  FFMA.FTZ R57, R171, R57, R14 ;  /* 0x00000039ab397223 */ /* 0x000fe2000001000e */
[----:B------:R-:W-:-:S02]  /*6750*/  FMUL.FTZ R5, R5, R68 ;  /* 0x0000004405057220 */ /* 0x000fc40000410000 */
[----:B------:R-:W-:Y:S01]  /*6760*/  FFMA.FTZ R12, R171, R29, -R12 ;  /* 0x0000001dab0c7223 */ /* 0x000fe2000001080c */
[----:B------:R-:W-:Y:S01]  /*6770*/  FADD.FTZ R57, R156, R57 ;  /* 0x000000399c397221 */ /* 0x000fe20000010000 */
[C---:B0-----:R-:W-:Y:S01]  /*6780*/  FMUL.FTZ R203, R200.reuse, R203 ;  /* 0x000000cbc8cb7220 */ /* 0x041fe20000410000 */
[----:B------:R-:W-:Y:S01]  /*6790*/  FMUL.FTZ R200, R200, R71 ;  /* 0x00000047c8c87220 */ /* 0x000fe20000410000 */
[----:B------:R-:W-:Y:S01]  /*67a0*/  FMUL.RZ R71, R5, 0.15915493667125701904 ;  /* 0x3e22f98305477820 */ /* 0x000fe2000040c000 */
[----:B------:R-:W-:Y:S01]  /*67b0*/  FMUL.FTZ R190, R172, R190 ;  /* 0x000000beacbe7220 */ /* 0x000fe20000410000 */
[----:B------:R-:W-:Y:S01]  /*67c0*/  FADD.FTZ R5, R157, R12 ;  /* 0x0000000c9d057221 */ /* 0x000fe20000010000 */
[C---:B------:R-:W-:Y:S01]  /*67d0*/  FMUL.FTZ R186, R162.reuse, R57 ;  /* 0x00000039a2ba7220 */ /* 0x040fe20000410000 */
[C---:B------:R-:W-:Y:S01]  /*67e0*/  FMUL.FTZ R12, R162.reuse, R59 ;  /* 0x0000003ba20c7220 */ /* 0x040fe20000410000 */
[----:B------:R-:W-:Y:S01]  /*67f0*/  FFMA.FTZ R7, R171, R7, R190 ;  /* 0x00000007ab077223 */ /* 0x000fe200000100be */
[-C--:B------:R-:W-:Y:S01]  /*6800*/  FMUL.FTZ R188, R162, R5.reuse ;  /* 0x00000005a2bc7220 */ /* 0x080fe20000410000 */
[----:B------:R-:W-:Y:S01]  /*6810*/  FFMA.FTZ R5, R166, R5, -R186 ;  /* 0x00000005a6057223 */ /* 0x000fe200000108ba */
[----:B------:R-:W-:Y:S01]  /*6820*/  FMUL.FTZ R15, R15, R68 ;  /* 0x000000440f0f7220 */ /* 0x000fe20000410000 */
[-C--:B------:R-:W-:Y:S01]  /*6830*/  FMUL.FTZ R29, R162, R7.reuse ;  /* 0x00000007a21d7220 */ /* 0x080fe20000410000 */
[C---:B------:R-:W-:Y:S01]  /*6840*/  FFMA.FTZ R14, R166.reuse, R7, R12 ;  /* 0x00000007a60e7223 */ /* 0x040fe2000001000c */
[----:B------:R-:W-:Y:S01]  /*6850*/  FFMA.FTZ R188, R166, R57, R188 ;  /* 0x00000039a6bc7223 */ /* 0x000fe200000100bc */
[----:B------:R-:W0:Y:S01]  /*6860*/  LDS.U16 R7, [R131+0x2a] ;  /* 0x00002a0083077984 */ /* 0x000e220000000400 */
[----:B------:R-:W-:-:S03]  /*6870*/  FADD.FTZ R57, R164, R5 ;  /* 0x00000005a4397221 */ /* 0x000fc60000010000 */
[----:B------:R-:W1:Y:S01]  /*6880*/  LDS.U16 R5, [R131+0x28] ;  /* 0x0000280083057984 */ /* 0x000e620000000400 */
[----:B------:R-:W-:Y:S01]  /*6890*/  MUFU.EX2 R15, R15 ;  /* 0x0000000f000f7308 */ /* 0x000fe20000000800 */
[----:B------:R-:W-:Y:S01]  /*68a0*/  FADD.FTZ R188, R165, R188 ;  /* 0x000000bca5bc7221 */ /* 0x000fe20000010000 */
[----:B------:R-:W-:-:S06]  /*68b0*/  FFMA.FTZ R29, R166, R59, -R29 ;  /* 0x0000003ba61d7223 */ /* 0x000fcc000001081d */
[----:B------:R-:W2:Y:S01]  /*68c0*/  MUFU.SIN R12, R71 ;  /* 0x00000047000c7308 */ /* 0x000ea20000000400 */
[C---:B------:R-:W-:Y:S01]  /*68d0*/  FMUL.FTZ R186, R173.reuse, R188 ;  /* 0x000000bcadba7220 */ /* 0x040fe20000410000 */
[----:B------:R-:W-:-:S06]  /*68e0*/  FMUL.FTZ R67, R173, R57 ;  /* 0x00000039ad437220 */ /* 0x000fcc0000410000 */
[----:B------:R-:W3:Y:S01]  /*68f0*/  MUFU.COS R208, R71 ;  /* 0x0000004700d07308 */ /* 0x000ee20000000000 */
[C---:B------:R-:W-:Y:S01]  /*6900*/  FMUL.FTZ R63, R173.reuse, R29 ;  /* 0x0000001dad3f7220 */ /* 0x040fe20000410000 */
[----:B------:R-:W-:Y:S01]  /*6910*/  FMUL.FTZ R59, R173, R14 ;  /* 0x0000000ead3b7220 */ /* 0x000fe20000410000 */
[C---:B------:R-:W-:Y:S01]  /*6920*/  FFMA.FTZ R57, R176.reuse, R57, -R186 ;  /* 0x00000039b0397223 */ /* 0x040fe200000108ba */
[C---:B------:R-:W-:Y:S01]  /*6930*/  FFMA.FTZ R188, R176.reuse, R188, R67 ;  /* 0x000000bcb0bc7223 */ /* 0x040fe20000010043 */
[----:B------:R-:W-:-:S03]  /*6940*/  FFMA.FTZ R63, R176, R14, R63 ;  /* 0x0000000eb03f7223 */ /* 0x000fc6000001003f */
[----:B------:R-:W-:Y:S01]  /*6950*/  MUFU.SIN R192, R198 ;  /* 0x000000c600c07308 */ /* 0x000fe20000000400 */
[----:B------:R-:W-:Y:S01]  /*6960*/  FFMA.FTZ R59, R176, R29, -R59 ;  /* 0x0000001db03b7223 */ /* 0x000fe2000001083b */
[----:B------:R-:W-:Y:S01]  /*6970*/  FADD.FTZ R57, R174, R57 ;  /* 0x00000039ae397221 */ /* 0x000fe20000010000 */
[----:B------:R-:W4:Y:S05]  /*6980*/  LDS.U16 R14, [R131+0x2e] ;  /* 0x00002e00830e7984 */ /* 0x000f2a0000000400 */
[----:B------:R-:W5:Y:S01]  /*6990*/  MUFU.COS R198, R198 ;  /* 0x000000c600c67308 */ /* 0x000f620000000000 */
[----:B------:R-:W-:Y:S01]  /*69a0*/  FADD.FTZ R188, R175, R188 ;  /* 0x000000bcafbc7221 */ /* 0x000fe20000010000 */
[----:B--2---:R-:W-:Y:S01]  /*69b0*/  FMUL.FTZ R205, R15, R12 ;  /* 0x0000000c0fcd7220 */ /* 0x004fe20000410000 */
[C---:B------:R-:W-:Y:S01]  /*69c0*/  FMUL.FTZ R29, R177.reuse, R59 ;  /* 0x0000003bb11d7220 */ /* 0x040fe20000410000 */
[----:B------:R-:W2:Y:S01]  /*69d0*/  LDS.U16 R12, [R131+0x2c] ;  /* 0x00002c00830c7984 */ /* 0x000ea20000000400 */
[----:B------:R-:W-:Y:S01]  /*69e0*/  FMUL.FTZ R67, R177, R57 ;  /* 0x00000039b1437220 */ /* 0x000fe20000410000 */
[----:B---3--:R-:W-:Y:S01]  /*69f0*/  FMUL.FTZ R208, R15, R208 ;  /* 0x000000d00fd07220 */ /* 0x008fe20000410000 */
[CC--:B------:R-:W-:Y:S01]  /*6a00*/  FMUL.FTZ R15, R177.reuse, R188.reuse ;  /* 0x000000bcb10f7220 */ /* 0x0c0fe20000410000 */
[CC--:B------:R-:W-:Y:S01]  /*6a10*/  FFMA.FTZ R29, R180.reuse, R63.reuse, R29 ;  /* 0x0000003fb41d7223 */ /* 0x0c0fe2000001001d */
[----:B------:R-:W-:Y:S01]  /*6a20*/  FMUL.FTZ R186, R177, R63 ;  /* 0x0000003fb1ba7220 */ /* 0x000fe20000410000 */
[C---:B------:R-:W-:Y:S01]  /*6a30*/  FFMA.FTZ R188, R180.reuse, R188, R67 ;  /* 0x000000bcb4bc7223 */ /* 0x040fe20000010043 */
[----:B------:R-:W-:Y:S01]  /*6a40*/  FFMA.FTZ R15, R180, R57, -R15 ;  /* 0x00000039b40f7223 */ /* 0x000fe2000001080f */
[----:B------:R-:W-:Y:S01]  /*6a50*/  FMUL.FTZ R190, R184, R29 ;  /* 0x0000001db8be7220 */ /* 0x000fe20000410000 */
[----:B------:R-:W-:Y:S01]  /*6a60*/  FFMA.FTZ R186, R180, R59, -R186 ;  /* 0x0000003bb4ba7223 */ /* 0x000fe200000108ba */
[----:B------:R-:W-:Y:S01]  /*6a70*/  FADD.FTZ R188, R179, R188 ;  /* 0x000000bcb3bc7221 */ /* 0x000fe20000010000 */
[----:B------:R-:W-:Y:S01]  /*6a80*/  FADD.FTZ R15, R178, R15 ;  /* 0x0000000fb20f7221 */ /* 0x000fe20000010000 */
[C---:B-----5:R-:W-:Y:S01]  /*6a90*/  FMUL.FTZ R198, R197.reuse, R198 ;  /* 0x000000c6c5c67220 */ /* 0x060fe20000410000 */
[----:B------:R-:W-:Y:S01]  /*6aa0*/  FMUL.FTZ R197, R197, R192 ;  /* 0x000000c0c5c57220 */ /* 0x000fe20000410000 */
[C---:B------:R-:W-:Y:S01]  /*6ab0*/  FMUL.FTZ R192, R184.reuse, R186 ;  /* 0x000000bab8c07220 */ /* 0x040fe20000410000 */
[----:B------:R-:W-:Y:S01]  /*6ac0*/  FMUL.FTZ R194, R184, R188 ;  /* 0x000000bcb8c27220 */ /* 0x000fe20000410000 */
[C---:B------:R-:W-:Y:S01]  /*6ad0*/  FFMA.FTZ R57, R181.reuse, R186, -R190 ;  /* 0x000000bab5397223 */ /* 0x040fe200000108be */
[----:B------:R-:W-:Y:S01]  /*6ae0*/  FSEL R186, R6, 1, !P3 ;  /* 0x3f80000006ba7808 */ /* 0x000fe20005800000 */
[-C--:B------:R-:W-:Y:S01]  /*6af0*/  FMUL.FTZ R59, R184, R15.reuse ;  /* 0x0000000fb83b7220 */ /* 0x080fe20000410000 */
[----:B------:R-:W3:Y:S01]  /*6b00*/  LDS.U16 R6, [R131+0x32] ;  /* 0x0000320083067984 */ /* 0x000ee20000000400 */
[----:B------:R-:W-:Y:S01]  /*6b10*/  FFMA.FTZ R194, R181, R15, -R194 ;  /* 0x0000000fb5c27223 */ /* 0x000fe200000108c2 */
[----:B0-----:R-:W-:-:S02]  /*6b20*/  HADD2.F32 R15, -RZ, R7.H0_H0 ;  /* 0x20000007ff0f7230 */ /* 0x001fc40000004100 */
[----:B------:R-:W-:Y:S01]  /*6b30*/  FFMA.FTZ R59, R181, R188, R59 ;  /* 0x000000bcb53b7223 */ /* 0x000fe2000001003b */
[----:B-1----:R-:W-:Y:S02]  /*6b40*/  HADD2.F32 R7, -RZ, R5.H0_H0 ;  /* 0x20000005ff077230 */ /* 0x002fe40000004100 */
[----:B------:R-:W0:Y:S01]  /*6b50*/  LDS.U16 R5, [R131+0x30] ;  /* 0x0000300083057984 */ /* 0x000e220000000400 */
[----:B------:R-:W-:Y:S01]  /*6b60*/  FSEL R185, R73, RZ, !P3 ;  /* 0x000000ff49b97208 */ /* 0x000fe20005800000 */
[----:B------:R-:W-:Y:S01]  /*6b70*/  FADD.FTZ R59, R182, R59 ;  /* 0x0000003bb63b7221 */ /* 0x000fe20000010000 */
[----:B------:R-:W-:Y:S01]  /*6b80*/  FADD.FTZ R194, R183, R194 ;  /* 0x000000c2b7c27221 */ /* 0x000fe20000010000 */
[----:B------:R-:W-:Y:S01]  /*6b90*/  FFMA.FTZ R192, R181, R29, R192 ;  /* 0x0000001db5c07223 */ /* 0x000fe200000100c0 */
[C---:B------:R-:W-:Y:S01]  /*6ba0*/  FMUL.FTZ R7, R102.reuse, R7 ;  /* 0x0000000766077220 */ /* 0x040fe20000410000 */
[C---:B------:R-:W-:Y:S01]  /*6bb0*/  FMUL.FTZ R29, R185.reuse, R59 ;  /* 0x0000003bb91d7220 */ /* 0x040fe20000410000 */
[----:B------:R-:W-:Y:S01]  /*6bc0*/  FMUL.FTZ R188, R185, R194 ;  /* 0x000000c2b9bc7220 */ /* 0x000fe20000410000 */
[----:B------:R-:W-:-:S02]  /*6bd0*/  FMUL.FTZ R15, R102, R15 ;  /* 0x0000000f660f7220 */ /* 0x000fc40000410000 */
[C---:B------:R-:W-:Y:S01]  /*6be0*/  FFMA.FTZ R63, R186.reuse, R194, -R29 ;  /* 0x000000c2ba3f7223 */ /* 0x040fe2000001081d */
[----:B------:R-:W-:Y:S01]  /*6bf0*/  FFMA.FTZ R194, R186, R59, R188 ;  /* 0x0000003bbac27223 */ /* 0x000fe200000100bc */
[----:B------:R-:W-:Y:S01]  /*6c00*/  FSEL R188, R7, RZ, !P3 ;  /* 0x000000ff07bc7208 */ /* 0x000fe20005800000 */
[----:B------:R-:W-:Y:S01]  /*6c10*/  FMUL.FTZ R29, R185, R192 ;  /* 0x000000c0b91d7220 */ /* 0x000fe20000410000 */
[----:B------:R-:W-:Y:S01]  /*6c20*/  FSEL R189, R15, RZ, !P3 ;  /* 0x000000ff0fbd7208 */ /* 0x000fe20005800000 */
[----:B----4-:R-:W-:Y:S01]  /*6c30*/  HADD2.F32 R14, -RZ, R14.H0_H0 ;  /* 0x2000000eff0e7230 */ /* 0x010fe20000004100 */
[----:B------:R-:W-:Y:S01]  /*6c40*/  FSEL R187, R31, RZ, !P2 ;  /* 0x000000ff1fbb7208 */ /* 0x000fe20005000000 */
[----:B------:R-:W1:Y:S01]  /*6c50*/  LDS.U16 R7, [R131+0x34] ;  /* 0x0000340083077984 */ /* 0x000e620000000400 */
[----:B------:R-:W-:Y:S01]  /*6c60*/  FADD.FTZ R63, R188, R63 ;  /* 0x0000003fbc3f7221 */ /* 0x000fe20000010000 */
[CC--:B------:R-:W-:Y:S01]  /*6c70*/  FFMA.FTZ R29, R186.reuse, R57.reuse, -R29 ;  /* 0x00000039ba1d7223 */ /* 0x0c0fe2000001081d */
[----:B------:R-:W-:Y:S01]  /*6c80*/  FADD.FTZ R194, R189, R194 ;  /* 0x000000c2bdc27221 */ /* 0x000fe20000010000 */
[----:B--2---:R-:W-:Y:S01]  /*6c90*/  HADD2.F32 R12, -RZ, R12.H0_H0 ;  /* 0x2000000cff0c7230 */ /* 0x004fe20000004100 */
[----:B------:R-:W-:Y:S01]  /*6ca0*/  FSEL R190, R61, 1, !P2 ;  /* 0x3f8000003dbe7808 */ /* 0x000fe20005000000 */
[----:B------:R-:W-:Y:S01]  /*6cb0*/  FMUL.FTZ R57, R185, R57 ;  /* 0x00000039b9397220 */ /* 0x000fe20000410000 */
[----:B------:R-:W2:Y:S01]  /*6cc0*/  LDS.U16 R15, [R131+0x36] ;  /* 0x00003600830f7984 */ /* 0x000ea20000000400 */
[-C--:B------:R-:W-:Y:S01]  /*6cd0*/  FMUL.FTZ R59, R187, R63.reuse ;  /* 0x0000003fbb3b7220 */ /* 0x080fe20000410000 */
[----:B------:R-:W-:Y:S01]  /*6ce0*/  FMUL.FTZ R14, R103, R14 ;  /* 0x0000000e670e7220 */ /* 0x000fe20000410000 */
[----:B------:R-:W-:Y:S01]  /*6cf0*/  FMUL.FTZ R31, R187, R194 ;  /* 0x000000c2bb1f7220 */ /* 0x000fe20000410000 */
[----:B------:R-:W-:Y:S01]  /*6d00*/  FFMA.FTZ R57, R186, R192, R57 ;  /* 0x000000c0ba397223 */ /* 0x000fe20000010039 */
[----:B------:R-:W-:Y:S01]  /*6d10*/  FMUL.FTZ R12, R103, R12 ;  /* 0x0000000c670c7220 */ /* 0x000fe20000410000 */
[----:B------:R-:W-:Y:S01]  /*6d20*/  FFMA.FTZ R59, R190, R194, R59 ;  /* 0x000000c2be3b7223 */ /* 0x000fe2000001003b */
[----:B------:R-:W-:Y:S01]  /*6d30*/  FSEL R194, R14, RZ, !P2 ;  /* 0x000000ff0ec27208 */ /* 0x000fe20005000000 */
[----:B------:R-:W-:Y:S01]  /*6d40*/  FFMA.FTZ R192, R190, R63, -R31 ;  /* 0x0000003fbec07223 */ /* 0x000fe2000001081f */
[----:B------:R-:W-:Y:S01]  /*6d50*/  FMUL.FTZ R31, R187, R57 ;  /* 0x00000039bb1f7220 */ /* 0x000fe20000410000 */
[----:B------:R-:W-:Y:S01]  /*6d60*/  FSEL R193, R12, RZ, !P2 ;  /* 0x000000ff0cc17208 */ /* 0x000fe20005000000 */
[----:B------:R-:W-:Y:S01]  /*6d70*/  LDS.U16 R14, [R131+0x3a] ;  /* 0x00003a00830e7984 */ /* 0x000fe20000000400 */
[----:B------:R-:W-:Y:S01]  /*6d80*/  FSEL R191, R191, RZ, !P0 ;  /* 0x000000ffbfbf7208 */ /* 0x000fe20004000000 */
[----:B------:R-:W-:-:S02]  /*6d90*/  FADD.FTZ R196, R194, R59 ;  /* 0x0000003bc2c47221 */ /* 0x000fc40000010000 */
[----:B------:R-:W4:Y:S01]  /*6da0*/  LDS.U16 R12, [R131+0x38] ;  /* 0x00003800830c7984 */ /* 0x000f220000000400 */
[CC--:B------:R-:W-:Y:S01]  /*6db0*/  FFMA.FTZ R202, R190.reuse, R29.reuse, -R31 ;  /* 0x0000001dbeca7223 */ /* 0x0c0fe2000001081f */
[----:B------:R-:W-:Y:S01]  /*6dc0*/  FMUL.FTZ R31, R187, R29 ;  /* 0x0000001dbb1f7220 */ /* 0x000fe20000410000 */
[----:B---3--:R-:W-:Y:S01]  /*6dd0*/  HADD2.F32 R29, -RZ, R6.H0_H0 ;  /* 0x20000006ff1d7230 */ /* 0x008fe20000004100 */
[----:B------:R-:W-:Y:S01]  /*6de0*/  FSEL R195, R195, 1, !P0 ;  /* 0x3f800000c3c37808 */ /* 0x000fe20004000000 */
[----:B------:R-:W-:Y:S01]  /*6df0*/  FADD.FTZ R192, R193, R192 ;  /* 0x000000c0c1c07221 */ /* 0x000fe20000010000 */
[C---:B------:R-:W-:Y:S01]  /*6e00*/  FMUL.FTZ R6, R191.reuse, R196 ;  /* 0x000000c4bf067220 */ /* 0x040fe20000410000 */
[----:B------:R-:W-:Y:S01]  /*6e10*/  FFMA.FTZ R206, R190, R57, R31 ;  /* 0x00000039bece7223 */ /* 0x000fe2000001001f */
[----:B0-----:R-:W-:Y:S02]  /*6e20*/  HADD2.F32 R5, -RZ, R5.H0_H0 ;  /* 0x20000005ff057230 */ /* 0x001fe40000004100 */
[-C--:B------:R-:W-:Y:S01]  /*6e30*/  FMUL.FTZ R59, R191, R192.reuse ;  /* 0x000000c0bf3b7220 */ /* 0x080fe20000410000 */
[----:B------:R-:W-:-:S02]  /*6e40*/  FFMA.FTZ R31, R195, R192, -R6 ;  /* 0x000000c0c31f7223 */ /* 0x000fc40000010806 */
[----:B------:R-:W0:Y:S01]  /*6e50*/  LDS.U16 R6, [R131+0x3e] ;  /* 0x00003e0083067984 */ /* 0x000e220000000400 */
[----:B------:R-:W-:Y:S01]  /*6e60*/  FFMA.FTZ R59, R195, R196, R59 ;  /* 0x000000c4c33b7223 */ /* 0x000fe2000001003b */
[C---:B------:R-:W-:Y:S02]  /*6e70*/  FMUL.FTZ R196, R104.reuse, R5 ;  /* 0x0000000568c47220 */ /* 0x040fe40000410000 */
[----:B------:R-:W3:Y:S01]  /*6e80*/  LDS.U16 R5, [R131+0x3c] ;  /* 0x00003c0083057984 */ /* 0x000ee20000000400 */
[----:B------:R-:W-:Y:S01]  /*6e90*/  FMUL.FTZ R29, R104, R29 ;  /* 0x0000001d681d7220 */ /* 0x000fe20000410000 */
[C---:B------:R-:W-:Y:S01]  /*6ea0*/  FMUL.FTZ R204, R191.reuse, R206 ;  /* 0x000000cebfcc7220 */ /* 0x040fe20000410000 */
[----:B------:R-:W-:-:S03]  /*6eb0*/  FMUL.FTZ R210, R191, R202 ;  /* 0x000000cabfd27220 */ /* 0x000fc60000410000 */
[----:B------:R-:W-:Y:S01]  /*6ec0*/  FSEL R192, R29, RZ, !P0 ;  /* 0x000000ff1dc07208 */ /* 0x000fe20004000000 */
[----:B------:R-:W-:Y:S01]  /*6ed0*/  FFMA.FTZ R29, R195, R202, -R204 ;  /* 0x000000cac31d7223 */ /* 0x000fe200000108cc */
[----:B-1----:R-:W-:Y:S01]  /*6ee0*/  HADD2.F32 R202, -RZ, R7.H0_H0 ;  /* 0x20000007ffca7230 */ /* 0x002fe20000004100 */
[----:B------:R-:W-:Y:S01]  /*6ef0*/  FSEL R196, R196, RZ, !P0 ;  /* 0x000000ffc4c47208 */ /* 0x000fe20004000000 */
[----:B--2---:R-:W-:Y:S01]  /*6f00*/  HADD2.F32 R204, -RZ, R15.H0_H0 ;  /* 0x2000000fffcc7230 */ /* 0x004fe20000004100 */
[----:B------:R-:W-:Y:S01]  /*6f10*/  FSEL R197, R197, RZ, !P6 ;  /* 0x000000ffc5c57208 */ /* 0x000fe20007000000 */
[----:B------:R-:W-:Y:S01]  /*6f20*/  FADD.FTZ R59, R192, R59 ;  /* 0x0000003bc03b7221 */ /* 0x000fe20000010000 */
[----:B------:R-:W-:Y:S01]  /*6f30*/  FFMA.FTZ R210, R195, R206, R210 ;  /* 0x000000cec3d27223 */ /* 0x000fe200000100d2 */
[----:B------:R-:W-:Y:S01]  /*6f40*/  FMUL.FTZ R202, R105, R202 ;  /* 0x000000ca69ca7220 */ /* 0x000fe20000410000 */
[----:B------:R-:W-:Y:S01]  /*6f50*/  FSEL R198, R198, 1, !P6 ;  /* 0x3f800000c6c67808 */ /* 0x000fe20007000000 */
[----:B------:R-:W-:Y:S01]  /*6f60*/  FADD.FTZ R31, R196, R31 ;  /* 0x0000001fc41f7221 */ /* 0x000fe20000010000 */
[----:B------:R-:W-:Y:S01]  /*6f70*/  FMUL.FTZ R15, R197, R59 ;  /* 0x0000003bc50f7220 */ /* 0x000fe20000410000 */
[----:B------:R-:W-:Y:S01]  /*6f80*/  FMUL.FTZ R199, R105, R204 ;  /* 0x000000cc69c77220 */ /* 0x000fe20000410000 */
[C---:B------:R-:W-:Y:S01]  /*6f90*/  FMUL.FTZ R7, R197.reuse, R210 ;  /* 0x000000d2c5077220 */ /* 0x040fe20000410000 */
[-C--:B------:R-:W-:Y:S01]  /*6fa0*/  FMUL.FTZ R212, R197, R31.reuse ;  /* 0x0000001fc5d47220 */ /* 0x080fe20000410000 */
[----:B------:R-:W-:Y:S01]  /*6fb0*/  FSEL R202, R202, RZ, !P6 ;  /* 0x000000ffcaca7208 */ /* 0x000fe20007000000 */
[C---:B------:R-:W-:Y:S01]  /*6fc0*/  FFMA.FTZ R15, R198.reuse, R31, -R15 ;  /* 0x0000001fc60f7223 */ /* 0x040fe2000001080f */
[----:B------:R-:W-:Y:S01]  /*6fd0*/  FFMA.FTZ R31, R198, R29, -R7 ;  /* 0x0000001dc61f7223 */ /* 0x000fe20000010807 */
[----:B------:R-:W-:Y:S01]  /*6fe0*/  FSEL R199, R199, RZ, !P6 ;  /* 0x000000ffc7c77208 */ /* 0x000fe20007000000 */
[----:B----4-:R-:W-:-:S02]  /*6ff0*/  HADD2.F32 R7, -RZ, R12.H0_H0 ;  /* 0x2000000cff077230 */ /* 0x010fc40000004100 */
[----:B------:R-:W-:Y:S01]  /*7000*/  FFMA.FTZ R212, R198, R59, R212 ;  /* 0x0000003bc6d47223 */ /* 0x000fe200000100d4 */
[----:B------:R-:W-:Y:S01]  /*7010*/  FADD.FTZ R12, R202, R15 ;  /* 0x0000000fca0c7221 */ /* 0x000fe20000010000 */
[----:B------:R-:W-:Y:S01]  /*7020*/  HADD2.F32 R15, -RZ, R14.H0_H0 ;  /* 0x2000000eff0f7230 */ /* 0x000fe20000004100 */
[----:B------:R-:W-:Y:S01]  /*7030*/  FSEL R200, R200, RZ, !P5 ;  /* 0x000000ffc8c87208 */ /* 0x000fe20006800000 */
[----:B------:R-:W-:Y:S01]  /*7040*/  FADD.FTZ R212, R199, R212 ;  /* 0x000000d4c7d47221 */ /* 0x000fe20000010000 */
[C---:B------:R-:W-:Y:S01]  /*7050*/  FMUL.FTZ R7, R106.reuse, R7 ;  /* 0x000000076a077220 */ /* 0x040fe20000410000 */
[----:B------:R-:W-:Y:S01]  /*7060*/  FSEL R203, R203, 1, !P5 ;  /* 0x3f800000cbcb7808 */ /* 0x000fe20006800000 */
[----:B------:R-:W-:Y:S01]  /*7070*/  FMUL.FTZ R15, R106, R15 ;  /* 0x0000000f6a0f7220 */ /* 0x000fe20000410000 */
[C---:B------:R-:W-:Y:S01]  /*7080*/  FMUL.FTZ R14, R200.reuse, R212 ;  /* 0x000000d4c80e7220 */ /* 0x040fe20000410000 */
[----:B------:R-:W-:Y:S01]  /*7090*/  FMUL.FTZ R57, R200, R12 ;  /* 0x0000000cc8397220 */ /* 0x000fe20000410000 */
[----:B------:R-:W-:Y:S01]  /*70a0*/  FSEL R201, R7, RZ, !P5 ;  /* 0x000000ff07c97208 */ /* 0x000fe20006800000 */
[----:B0-----:R-:W-:-:S02]  /*70b0*/  HADD2.F32 R7, -RZ, R6.H0_H0 ;  /* 0x20000006ff077230 */ /* 0x001fc40000004100 */
[----:B------:R-:W-:Y:S01]  /*70c0*/  FFMA.FTZ R14, R203, R12, -R14 ;  /* 0x0000000ccb0e7223 */ /* 0x000fe2000001080e */
[----:B------:R-:W-:Y:S01]  /*70d0*/  FSEL R204, R15, RZ, !P5 ;  /* 0x000000ff0fcc7208 */ /* 0x000fe20006800000 */
[----:B------:R-:W-:Y:S01]  /*70e0*/  FFMA.FTZ R57, R203, R212, R57 ;  /* 0x000000d4cb397223 */ /* 0x000fe20000010039 */
[----:B---3--:R-:W-:Y:S01]  /*70f0*/  HADD2.F32 R5, -RZ, R5.H0_H0 ;  /* 0x20000005ff057230 */ /* 0x008fe20000004100 */
[----:B------:R-:W-:Y:S01]  /*7100*/  FSEL R205, R205, RZ, !P4 ;  /* 0x000000ffcdcd7208 */ /* 0x000fe20006000000 */
[----:B------:R-:W-:Y:S01]  /*7110*/  FMUL.FTZ R7, R108, R7 ;  /* 0x000000076c077220 */ /* 0x000fe20000410000 */
[----:B------:R-:W-:Y:S01]  /*7120*/  FADD.FTZ R14, R201, R14 ;  /* 0x0000000ec90e7221 */ /* 0x000fe20000010000 */
[----:B------:R-:W-:Y:S01]  /*7130*/  FADD.FTZ R57, R204, R57 ;  /* 0x00000039cc397221 */ /* 0x000fe20000010000 */
[----:B------:R-:W-:Y:S01]  /*7140*/  FSEL R208, R208, 1, !P4 ;  /* 0x3f800000d0d07808 */ /* 0x000fe20006000000 */
[----:B------:R-:W-:Y:S01]  /*7150*/  FMUL.FTZ R5, R108, R5 ;  /* 0x000000056c057220 */ /* 0x000fe20000410000 */
[-C--:B------:R-:W-:Y:S01]  /*7160*/  FMUL.FTZ R15, R205, R14.reuse ;  /* 0x0000000ecd0f7220 */ /* 0x080fe20000410000 */
[----:B------:R-:W-:Y:S01]  /*7170*/  FSEL R207, R7, RZ, !P4 ;  /* 0x000000ff07cf7208 */ /* 0x000fe20006000000 */
[----:B------:R-:W-:Y:S01]  /*7180*/  FMUL.FTZ R7, R205, R57 ;  /* 0x00000039cd077220 */ /* 0x000fe20000410000 */
[----:B------:R-:W-:Y:S01]  /*7190*/  FMUL.FTZ R29, R197, R29 ;  /* 0x0000001dc51d7220 */ /* 0x000fe20000410000 */
[C---:B------:R-:W-:Y:S01]  /*71a0*/  FFMA.FTZ R12, R208.reuse, R57, R15 ;  /* 0x00000039d00c7223 */ /* 0x040fe2000001000f */
[----:B------:R-:W-:Y:S01]  /*71b0*/  FSEL R206, R5, RZ, !P4 ;  /* 0x000000ff05ce7208 */ /* 0x000fe20006000000 */
[----:B------:R-:W-:Y:S01]  /*71c0*/  FFMA.FTZ R7, R208, R14, -R7 ;  /* 0x0000000ed0077223 */ /* 0x000fe20000010807 */
[----:B------:R-:W-:Y:S01]  /*71d0*/  FFMA.FTZ R29, R198, R210, R29 ;  /* 0x000000d2c61d7223 */ /* 0x000fe2000001001d */
[----:B------:R-:W-:Y:S01]  /*71e0*/  FMUL.FTZ R6, R200, R31 ;  /* 0x0000001fc8067220 */ /* 0x000fe20000410000 */
[----:B------:R-:W-:Y:S01]  /*71f0*/  FADD.FTZ R15, R207, R12 ;  /* 0x0000000ccf0f7221 */ /* 0x000fe20000010000 */
[----:B------:R-:W-:-:S02]  /*7200*/  FADD.FTZ R14, R206, R7 ;  /* 0x00000007ce0e7221 */ /* 0x000fc40000010000 */
[CC--:B------:R-:W-:Y:S01]  /*7210*/  FFMA.FTZ R5, R203.reuse, R29.reuse, R6 ;  /* 0x0000001dcb057223 */ /* 0x0c0fe20000010006 */
[----:B------:R-:W-:Y:S01]  /*7220*/  FMUL.FTZ R6, R200, R29 ;  /* 0x0000001dc8067220 */ /* 0x000fe20000410000 */
[----:B------:R-:W0:Y:S04]  /*7230*/  SHFL.UP PT, R57, R15, 0x1, RZ ;  /* 0x042000000f397989 */ /* 0x000e2800000e00ff */
[----:B------:R-:W1:Y:S01]  /*7240*/  SHFL.UP PT, R29, R14, 0x1, RZ ;  /* 0x042000000e1d7989 */ /* 0x000e6200000e00ff */
[----:B------:R-:W-:Y:S01]  /*7250*/  FFMA.FTZ R6, R203, R31, -R6 ;  /* 0x0000001fcb067223 */ /* 0x000fe20000010806 */
[----:B------:R-:W-:-:S03]  /*7260*/  FMUL.FTZ R7, R205, R5 ;  /* 0x00000005cd077220 */ /* 0x000fc60000410000 */
[-C--:B------:R-:W-:Y:S01]  /*7270*/  FMUL.FTZ R210, R205, R6.reuse ;  /* 0x00000006cdd27220 */ /* 0x080fe20000410000 */
[----:B------:R-:W-:-:S03]  /*7280*/  FFMA.FTZ R12, R208, R6, -R7 ;  /* 0x00000006d00c7223 */ /* 0x000fc60000010807 */
[----:B------:R-:W-:Y:S02]  /*7290*/  FFMA.FTZ R210, R208, R5, R210 ;  /* 0x00000005d0d27223 */ /* 0x000fe400000100d2 */
        /* <DEDUP_REMOVED lines=8> */
[----:B------:R-:W-:-:S04]  /*7320*/  @P0 FADD.FTZ R15, R15, R6 ;  /* 0x000000060f0f0221 */ /* 0x000fc80000010000 */
[----:B------:R-:W0:Y:S01]  /*7330*/  SHFL.UP PT, R61, R14, 0x2, RZ ;  /* 0x044000000e3d7989 */ /* 0x000e2200000e00ff */
[----:B--2---:R-:W-:-:S03]  /*7340*/  FMUL.FTZ R29, R210, R5 ;  /* 0x00000005d21d7220 */ /* 0x004fc60000410000 */
[----:B------:R-:W1:Y:S01]  /*7350*/  SHFL.UP PT, R63, R15, 0x2, RZ ;  /* 0x044000000f3f7989 */ /* 0x000e6200000e00ff */
[-C--:B---3--:R-:W-:Y:S01]  /*7360*/  FMUL.FTZ R6, R210, R7.reuse ;  /* 0x00000007d2067220 */ /* 0x088fe20000410000 */
[----:B------:R-:W-:-:S03]  /*7370*/  FFMA.FTZ R29, R12, R7, R29 ;  /* 0x000000070c1d7223 */ /* 0x000fc6000001001d */
[----:B------:R-:W-:Y:S02]  /*7380*/  @P0 FFMA.FTZ R12, R12, R5, -R6 ;  /* 0x000000050c0c0223 */ /* 0x000fe40000010806 */
[----:B------:R-:W-:-:S03]  /*7390*/  FSEL R210, R210, R29, !P0 ;  /* 0x0000001dd2d27208 */ /* 0x000fc60004000000 */
[----:B------:R-:W2:Y:S01]  /*73a0*/  SHFL.UP PT, R5, R12, 0x2, RZ ;  /* 0x044000000c057989 */ /* 0x000ea200000e00ff */
[C---:B------:R-:W-:Y:S02]  /*73b0*/  IADD3 R6, R47.reuse, 0x60, RZ ;  /* 0x000000602f067810 */ /* 0x040fe40007ffe0ff */
[C---:B------:R-:W-:Y:S01]  /*73c0*/  IADD3 R212, R47.reuse, 0x40, RZ ;  /* 0x000000402fd47810 */ /* 0x040fe20007ffe0ff */
[----:B------:R-:W3:Y:S01]  /*73d0*/  SHFL.UP PT, R7, R210, 0x2, RZ ;  /* 0x04400000d2077989 */ /* 0x000ee200000e00ff */
[----:B------:R-:W-:Y:S02]  /*73e0*/  ISETP.GE.AND P0, PT, R47, 0x2, PT ;  /* 0x000000022f00780c */ /* 0x000fe40003f06270 */
[-C--:B------:R-:W-:Y:S02]  /*73f0*/  LEA.HI.SX32 R6, R6, R47.reuse, 0x1b ;  /* 0x0000002f06067211 */ /* 0x080fe400078fdaff */
[----:B------:R-:W-:Y:S01]  /*7400*/  LEA.HI.SX32 R212, R212, R47, 0x1b ;  /* 0x0000002fd4d47211 */ /* 0x000fe200078fdaff */
[----:B0-----:R-:W-:Y:S01]  /*7410*/  FMUL.FTZ R67, R210, R61 ;  /* 0x0000003dd2437220 */ /* 0x001fe20000410000 */
[----:B------:R-:W-:Y:S01]  /*7420*/  LEA R57, R6, UR4, 0x1 ;  /* 0x0000000406397c11 */ /* 0x000fe2000f8e08ff */
[-C--:B-1----:R-:W-:Y:S01]  /*7430*/  FMUL.FTZ R6, R210, R63.reuse ;  /* 0x0000003fd2067220 */ /* 0x082fe20000410000 */
[----:B------:R-:W-:Y:S01]  /*7440*/  LEA R59, R212, UR4, 0x1 ;  /* 0x00000004d43b7c11 */ /* 0x000fe2000f8e08ff */
[----:B------:R-:W-:-:S02]  /*7450*/  FFMA.FTZ R212, R12, R63, R67 ;  /* 0x0000003f0cd47223 */ /* 0x000fc40000010043 */
[----:B------:R-:W-:-:S04]  /*7460*/  FFMA.FTZ R63, R12, R61, -R6 ;  /* 0x0000003d0c3f7223 */ /* 0x000fc80000010806 */
[----:B------:R-:W-:Y:S01]  /*7470*/  @P0 FADD.FTZ R14, R14, R63 ;  /* 0x0000003f0e0e0221 */ /* 0x000fe20000010000 */
[----:B------:R-:W-:Y:S01]  /*7480*/  @P0 FADD.FTZ R15, R15, R212 ;  /* 0x000000d40f0f0221 */ /* 0x000fe20000010000 */
[C---:B------:R-:W-:Y:S01]  /*7490*/  LEA.HI.SX32 R31, R47.reuse, R47, 0x1b ;  /* 0x0000002f2f1f7211 */ /* 0x040fe200078fdaff */
[----:B--2---:R-:W-:Y:S01]  /*74a0*/  FMUL.FTZ R61, R210, R5 ;  /* 0x00000005d23d7220 */ /* 0x004fe20000410000 */
[C---:B------:R-:W-:Y:S01]  /*74b0*/  IADD3 R6, R47.reuse, 0xa0, RZ ;  /* 0x000000a02f067810 */ /* 0x040fe20007ffe0ff */
[----:B------:R-:W-:Y:S01]  /*74c0*/  SHFL.UP PT, R71, R14, 0x4, RZ ;  /* 0x048000000e477989 */ /* 0x000fe200000e00ff */
[----:B------:R-:W-:Y:S01]  /*74d0*/  IADD3 R214, R47, 0x20, RZ ;  /* 0x000000202fd67810 */ /* 0x000fe20007ffe0ff */
[----:B---3--:R-:W-:Y:S01]  /*74e0*/  FFMA.FTZ R63, R12, R7, R61 ;  /* 0x000000070c3f7223 */ /* 0x008fe2000001003d */
[----:B------:R-:W-:Y:S01]  /*74f0*/  LEA R31, R31, UR4, 0x1 ;  /* 0x000000041f1f7c11 */ /* 0x000fe2000f8e08ff */
[----:B------:R-:W0:Y:S01]  /*7500*/  SHFL.UP PT, R73, R15, 0x4, RZ ;  /* 0x048000000f497989 */ /* 0x000e2200000e00ff */
[----:B------:R-:W-:Y:S01]  /*7510*/  LEA.HI.SX32 R6, R6, R47, 0x1b ;  /* 0x0000002f06067211 */ /* 0x000fe200078fdaff */
[----:B------:R-:W-:Y:S01]  /*7520*/  FMUL.FTZ R7, R210, R7 ;  /* 0x00000007d2077220 */ /* 0x000fe20000410000 */
[----:B------:R-:W-:Y:S01]  /*7530*/  LEA.HI.SX32 R214, R214, R47, 0x1b ;  /* 0x0000002fd6d67211 */ /* 0x000fe200078fdaff */
[----:B------:R1:W-:Y:S01]  /*7540*/  STS.U16 [R31+0x840], R140 ;  /* 0x0008408c1f007388 */ /* 0x0003e20000000400 */
[----:B------:R-:W-:Y:S01]  /*7550*/  LEA R61, R6, UR4, 0x1 ;  /* 0x00000004063d7c11 */ /* 0x000fe2000f8e08ff */
[----:B------:R-:W-:Y:S01]  /*7560*/  @P0 FFMA.FTZ R12, R12, R5, -R7 ;  /* 0x000000050c0c0223 */ /* 0x000fe20000010807 */
[----:B------:R-:W-:-:S02]  /*7570*/  IADD3 R6, R47, 0xc0, RZ ;  /* 0x000000c02f067810 */ /* 0x000fc40007ffe0ff */
[----:B------:R-:W-:Y:S02]  /*7580*/  LEA R29, R214, UR4, 0x1 ;  /* 0x00000004d61d7c11 */ /* 0x000fe4000f8e08ff */
[C---:B-1----:R-:W-:Y:S01]  /*7590*/  IADD3 R140, R47.reuse, 0x80, RZ ;  /* 0x000000802f8c7810 */ /* 0x042fe20007ffe0ff */
[----:B------:R-:W1:Y:S01]  /*75a0*/  SHFL.UP PT, R5, R12, 0x4, RZ ;  /* 0x048000000c057989 */ /* 0x000e6200000e00ff */
[----:B------:R-:W-:Y:S02]  /*75b0*/  FSEL R210, R210, R63, !P0 ;  /* 0x0000003fd2d27208 */ /* 0x000fe40004000000 */
[-C--:B------:R-:W-:Y:S02]  /*75c0*/  LEA.HI.SX32 R140, R140, R47.reuse, 0x1b ;  /* 0x0000002f8c8c7211 */ /* 0x080fe400078fdaff */
[----:B------:R-:W-:Y:S01]  /*75d0*/  LEA.HI.SX32 R63, R6, R47, 0x1b ;  /* 0x0000002f063f7211 */ /* 0x000fe200078fdaff */
[----:B------:R2:W-:Y:S01]  /*75e0*/  STS.U16 [R29+0x880], R62 ;  /* 0x0008803e1d007388 */ /* 0x0005e20000000400 */
[----:B------:R-:W-:-:S02]  /*75f0*/  IADD3 R6, R47, 0x120, RZ ;  /* 0x000001202f067810 */ /* 0x000fc40007ffe0ff */
[----:B------:R-:W-:Y:S01]  /*7600*/  ISETP.GE.AND P0, PT, R47, 0x4, PT ;  /* 0x000000042f00780c */ /* 0x000fe20003f06270 */
[----:B------:R-:W3:Y:S01]  /*7610*/  SHFL.UP PT, R7, R210, 0x4, RZ ;  /* 0x04800000d2077989 */ /* 0x000ee200000e00ff */
[----:B------:R-:W-:Y:S02]  /*7620*/  LEA.HI.SX32 R6, R6, R47, 0x1b ;  /* 0x0000002f06067211 */ /* 0x000fe400078fdaff */
[----:B--2---:R-:W-:Y:S01]  /*7630*/  LEA R62, R140, UR4, 0x1 ;  /* 0x000000048c3e7c11 */ /* 0x004fe2000f8e08ff */
[----:B------:R-:W-:Y:S04]  /*7640*/  STS.U16 [R59+0x8c0], R132 ;  /* 0x0008c0843b007388 */ /* 0x000fe80000000400 */
[----:B------:R-:W-:Y:S04]  /*7650*/  STS.U16 [R57+0x900], R134 ;  /* 0x0009008639007388 */ /* 0x000fe80000000400 */
[----:B------:R2:W-:Y:S01]  /*7660*/  STS.U16 [R62+0x940], R65 ;  /* 0x000940413e007388 */ /* 0x0005e20000000400 */
[----:B0-----:R-:W-:Y:S01]  /*7670*/  FMUL.FTZ R211, R210, R73 ;  /* 0x00000049d2d37220 */ /* 0x001fe20000410000 */
[----:B--2---:R-:W-:Y:S01]  /*7680*/  LEA R65, R6, UR4, 0x1 ;  /* 0x0000000406417c11 */ /* 0x004fe2000f8e08ff */
[----:B------:R-:W-:-:S02]  /*7690*/  FMUL.FTZ R6, R210, R71 ;  /* 0x00000047d2067220 */ /* 0x000fc40000410000 */
[C---:B------:R-:W-:Y:S02]  /*76a0*/  FFMA.FTZ R211, R12.reuse, R71, -R211 ;  /* 0x000000470cd37223 */ /* 0x040fe400000108d3 */
[----:B------:R-:W-:Y:S01]  /*76b0*/  FFMA.FTZ R6, R12, R73, R6 ;  /* 0x000000490c067223 */ /* 0x000fe20000010006 */
[----:B------:R-:W-:-:S03]  /*76c0*/  IADD3 R134, R47, 0xe0, RZ ;  /* 0x000000e02f867810 */ /* 0x000fc60007ffe0ff */
[----:B------:R-:W-:Y:S01]  /*76d0*/  @P0 FADD.FTZ R15, R15, R6 ;  /* 0x000000060f0f0221 */ /* 0x000fe20000010000 */
[----:B------:R-:W-:Y:S01]  /*76e0*/  @P0 FADD.FTZ R14, R14, R211 ;  /* 0x000000d30e0e0221 */ /* 0x000fe20000010000 */
[----:B------:R-:W-:Y:S01]  /*76f0*/  LEA.HI.SX32 R134, R134, R47, 0x1b ;  /* 0x0000002f86867211 */ /* 0x000fe200078fdaff */
[----:B-1----:R-:W-:Y:S02]  /*7700*/  FMUL.FTZ R71, R210, R5 ;  /* 0x00000005d2477220 */ /* 0x002fe40000410000 */
[----:B------:R-:W0:Y:S01]  /*7710*/  SHFL.UP PT, R213, R15, 0x8, RZ ;  /* 0x050000000fd57989 */ /* 0x000e2200000e00ff */
[----:B------:R-:W-:Y:S02]  /*7720*/  LEA R63, R63, UR4, 0x1 ;  /* 0x000000043f3f7c11 */ /* 0x000fe4000f8e08ff */
[C---:B------:R-:W-:Y:S01]  /*7730*/  IADD3 R132, R47.reuse, 0x100, RZ ;  /* 0x000001002f847810 */ /* 0x040fe20007ffe0ff */
[----:B------:R-:W1:Y:S01]  /*7740*/  SHFL.UP PT, R211, R14, 0x8, RZ ;  /* 0x050000000ed37989 */ /* 0x000e6200000e00ff */
[----:B------:R-:W-:Y:S01]  /*7750*/  LEA R67, R134, UR4, 0x1 ;  /* 0x0000000486437c11 */ /* 0x000fe2000f8e08ff */
[-C--:B---3--:R-:W-:Y:S01]  /*7760*/  FFMA.FTZ R71, R12, R7.reuse, R71 ;  /* 0x000000070c477223 */ /* 0x088fe20000010047 */
[----:B------:R-:W-:Y:S01]  /*7770*/  IADD3 R6, R47, 0x140, RZ ;  /* 0x000001402f067810 */ /* 0x000fe20007ffe0ff */
[----:B------:R2:W-:Y:S01]  /*7780*/  STS.U16 [R61+0x980], R66 ;  /* 0x000980423d007388 */ /* 0x0005e20000000400 */
[----:B------:R-:W-:Y:S01]  /*7790*/  FMUL.FTZ R7, R210, R7 ;  /* 0x00000007d2077220 */ /* 0x000fe20000410000 */
[----:B------:R-:W-:-:S02]  /*77a0*/  LEA.HI.SX32 R132, R132, R47, 0x1b ;  /* 0x0000002f84847211 */ /* 0x000fc400078fdaff */
[----:B------:R-:W-:Y:S01]  /*77b0*/  STS.U16 [R63+0x9c0], R126 ;  /* 0x0009c07e3f007388 */ /* 0x000fe20000000400 */
[----:B------:R-:W-:-:S03]  /*77c0*/  @P0 FFMA.FTZ R12, R12, R5, -R7 ;  /* 0x000000050c0c0223 */ /* 0x000fc60000010807 */
[----:B------:R3:W-:Y:S01]  /*77d0*/  STS.U16 [R67+0xa00], R70 ;  /* 0x000a004643007388 */ /* 0x0007e20000000400 */
[----:B------:R-:W-:Y:S02]  /*77e0*/  FSEL R210, R210, R71, !P0 ;  /* 0x00000047d2d27208 */ /* 0x000fe40004000000 */
[----:B--2---:R-:W-:Y:S01]  /*77f0*/  LEA R66, R132, UR4, 0x1 ;  /* 0x0000000484427c11 */ /* 0x004fe2000f8e08ff */
[----:B------:R-:W2:Y:S01]  /*7800*/  SHFL.UP PT, R5, R12, 0x8, RZ ;  /* 0x050000000c057989 */ /* 0x000ea200000e00ff */
[-C--:B---3--:R-:W-:Y:S02]  /*7810*/  LEA.HI.SX32 R70, R6, R47.reuse, 0x1b ;  /* 0x0000002f06467211 */ /* 0x088fe400078fdaff */
[C---:B------:R-:W-:Y:S01]  /*7820*/  IADD3 R6, R47.reuse, 0x180, RZ ;  /* 0x000001802f067810 */ /* 0x040fe20007ffe0ff */
[----:B------:R-:W-:Y:S03]  /*7830*/  STS.U16 [R66+0xa40], R69 ;  /* 0x000a404542007388 */ /* 0x000fe60000000400 */
[----:B------:R-:W-:Y:S01]  /*7840*/  LEA.HI.SX32 R6, R6, R47, 0x1b ;  /* 0x0000002f06067211 */ /* 0x000fe200078fdaff */
[----:B------:R-:W3:Y:S01]  /*7850*/  SHFL.UP PT, R7, R210, 0x8, RZ ;  /* 0x05000000d2077989 */ /* 0x000ee200000e00ff */
[----:B------:R-:W-:-:S02]  /*7860*/  IADD3 R126, R47, 0x160, RZ ;  /* 0x000001602f7e7810 */ /* 0x000fc40007ffe0ff */
[----:B------:R-:W-:Y:S01]  /*7870*/  LEA R71, R6, UR4, 0x1 ;  /* 0x0000000406477c11 */ /* 0x000fe2000f8e08ff */
[----:B------:R4:W-:Y:S01]  /*7880*/  STS.U16 [R65+0xa80], R72 ;  /* 0x000a804841007388 */ /* 0x0009e20000000400 */
[C---:B------:R-:W-:Y:S02]  /*7890*/  IADD3 R6, R47.reuse, 0x1c0, RZ ;  /* 0x000001c02f067810 */ /* 0x040fe40007ffe0ff */
[C---:B------:R-:W-:Y:S02]  /*78a0*/  ISETP.GE.AND P0, PT, R47.reuse, 0x8, PT ;  /* 0x000000082f00780c */ /* 0x040fe40003f06270 */
[----:B------:R-:W-:Y:S02]  /*78b0*/  LEA.HI.SX32 R126, R126, R47, 0x1b ;  /* 0x0000002f7e7e7211 */ /* 0x000fe400078fdaff */
[----:B------:R-:W-:Y:S02]  /*78c0*/  LEA R70, R70, UR4, 0x1 ;  /* 0x0000000446467c11 */ /* 0x000fe4000f8e08ff */
[----:B----4-:R-:W-:-:S04]  /*78d0*/  IADD3 R72, R47, 0x1a0, RZ ;  /* 0x000001a02f487810 */ /* 0x010fc80007ffe0ff */
[-C--:B------:R-:W-:Y:S02]  /*78e0*/  LEA.HI.SX32 R73, R72, R47.reuse, 0x1b ;  /* 0x0000002f48497211 */ /* 0x080fe400078fdaff */
[----:B------:R-:W-:Y:S01]  /*78f0*/  LEA.HI.SX32 R72, R6, R47, 0x1b ;  /* 0x0000002f06487211 */ /* 0x000fe200078fdaff */
[----:B0-----:R-:W-:Y:S01]  /*7900*/  FMUL.FTZ R6, R210, R213 ;  /* 0x000000d5d2067220 */ /* 0x001fe20000410000 */
[----:B------:R-:W-:Y:S01]  /*7910*/  LEA R69, R126, UR4, 0x1 ;  /* 0x000000047e457c11 */ /* 0x000fe2000f8e08ff */
[----:B------:R1:W-:Y:S01]  /*7920*/  STS.U16 [R70+0xac0], R121 ;  /* 0x000ac07946007388 */ /* 0x0003e20000000400 */
[----:B------:R-:W-:-:S03]  /*7930*/  LEA R73, R73, UR4, 0x1 ;  /* 0x0000000449497c11 */ /* 0x000fc6000f8e08ff */
[----:B------:R0:W-:Y:S01]  /*7940*/  STS.U16 [R69+0xb00], R74 ;  /* 0x000b004a45007388 */ /* 0x0001e20000000400 */
[-C--:B-1----:R-:W-:Y:S01]  /*7950*/  FMUL.FTZ R121, R210, R211.reuse ;  /* 0x000000d3d2797220 */ /* 0x082fe20000410000 */
[----:B------:R-:W-:-:S03]  /*7960*/  FFMA.FTZ R211, R12, R211, -R6 ;  /* 0x000000d30cd37223 */ /* 0x000fc60000010806 */
[----:B0-----:R-:W-:Y:S01]  /*7970*/  FFMA.FTZ R74, R12, R213, R121 ;  /* 0x000000d50c4a7223 */ /* 0x001fe20000010079 */
[----:B------:R-:W-:Y:S01]  /*7980*/  @P0 FADD.FTZ R14, R14, R211 ;  /* 0x000000d30e0e0221 */ /* 0x000fe20000010000 */
[----:B------:R-:W-:Y:S02]  /*7990*/  STS.U16 [R71+0xb40], R122 ;  /* 0x000b407a47007388 */ /* 0x000fe40000000400 */
[----:B------:R-:W-:Y:S02]  /*79a0*/  @P0 FADD.FTZ R15, R15, R74 ;  /* 0x0000004a0f0f0221 */ /* 0x000fe40000010000 */
[----:B------:R-:W-:Y:S01]  /*79b0*/  STS.U16 [R73+0xb80], R120 ;  /* 0x000b807849007388 */ /* 0x000fe20000000400 */
[----:B--2---:R-:W-:-:S03]  /*79c0*/  FMUL.FTZ R121, R210, R5 ;  /* 0x00000005d2797220 */ /* 0x004fc60000410000 */
[----:B------:R-:W0:Y:S01]  /*79d0*/  SHFL.UP PT, R120, R14, 0x10, RZ ;  /* 0x060000000e787989 */ /* 0x000e2200000e00ff */
[-C--:B---3--:R-:W-:Y:S01]  /*79e0*/  FMUL.FTZ R6, R210, R7.reuse ;  /* 0x00000007d2067220 */ /* 0x088fe20000410000 */
[----:B------:R-:W-:Y:S02]  /*79f0*/  IADD3 R126, R47, 0x1e0, RZ ;  /* 0x000001e02f7e7810 */ /* 0x000fe40007ffe0ff */
[----:B------:R-:W1:Y:S01]  /*7a00*/  SHFL.UP PT, R122, R15, 0x10, RZ ;  /* 0x060000000f7a7989 */ /* 0x000e6200000e00ff */
[C---:B------:R-:W-:Y:S01]  /*7a10*/  FFMA.FTZ R121, R12.reuse, R7, R121 ;  /* 0x000000070c797223 */ /* 0x040fe20000010079 */
[----:B------:R-:W-:Y:S01]  /*7a20*/  @P0 FFMA.FTZ R12, R12, R5, -R6 ;  /* 0x000000050c0c0223 */ /* 0x000fe20000010806 */
[----:B------:R-:W-:Y:S02]  /*7a30*/  LEA.HI.SX32 R126, R126, R47, 0x1b ;  /* 0x0000002f7e7e7211 */ /* 0x000fe400078fdaff */
[----:B------:R-:W-:Y:S02]  /*7a40*/  LEA R72, R72, UR4, 0x1 ;  /* 0x0000000448487c11 */ /* 0x000fe4000f8e08ff */
[----:B------:R-:W-:Y:S01]  /*7a50*/  FSEL R121, R210, R121, !P0 ;  /* 0x00000079d2797208 */ /* 0x000fe20004000000 */
[----:B------:R-:W2:Y:S01]  /*7a60*/  SHFL.UP PT, R5, R12, 0x10, RZ ;  /* 0x060000000c057989 */ /* 0x000ea200000e00ff */
[----:B------:R-:W-:-:S02]  /*7a70*/  LEA R74, R126, UR4, 0x1 ;  /* 0x000000047e4a7c11 */ /* 0x000fc4000f8e08ff */
[----:B------:R-:W-:Y:S01]  /*7a80*/  ISETP.NE.AND P0, PT, R52, RZ, PT ;  /* 0x000000ff3400720c */ /* 0x000fe20003f05270 */
[----:B------:R-:W-:Y:S03]  /*7a90*/  STS.U16 [R72+0xbc0], R123 ;  /* 0x000bc07b48007388 */ /* 0x000fe60000000400 */
[----:B------:R-:W-:Y:S01]  /*7aa0*/  ISETP.EQ.OR P0, PT, R43, RZ, P0 ;  /* 0x000000ff2b00720c */ /* 0x000fe20000702670 */
[----:B------:R-:W3:Y:S04]  /*7ab0*/  SHFL.UP PT, R6, R121, 0x10, RZ ;  /* 0x0600000079067989 */ /* 0x000ee800000e00ff */
[----:B------:R-:W-:Y:S04]  /*7ac0*/  STS.U16 [R74+0xc00], R119 ;  /* 0x000c00774a007388 */ /* 0x000fe80000000400 */
[----:B------:R0:W-:Y:S04]  /*7ad0*/  STS.U16 [R9+0xc40], R124 ;  /* 0x000c407c09007388 */ /* 0x0001e80000000400 */
[----:B------:R4:W-:Y:S04]  /*7ae0*/  STS.U16 [R8+0xc80], R125 ;  /* 0x000c807d08007388 */ /* 0x0009e80000000400 */
[----:B------:R-:W-:Y:S04]  /*7af0*/  STS.U16 [R24+0xcc0], R127 ;  /* 0x000cc07f18007388 */ /* 0x000fe80000000400 */
[----:B------:R-:W-:Y:S01]  /*7b00*/  STS.U16 [R25+0xd00], R128 ;  /* 0x000d008019007388 */ /* 0x000fe20000000400 */
[----:B0-----:R-:W-:-:S03]  /*7b10*/  FMUL.FTZ R9, R121, R120 ;  /* 0x0000007879097220 */ /* 0x001fc60000410000 */
[----:B------:R-:W-:Y:S04]  /*7b20*/  STS.U16 [R13+0xd40], R130 ;  /* 0x000d40820d007388 */ /* 0x000fe80000000400 */
[----:B------:R-:W-:Y:S01]  /*7b30*/  STS.U16 [R10+0xd80], R129 ;  /* 0x000d80810a007388 */ /* 0x000fe20000000400 */
[----:B-1----:R-:W-:-:S03]  /*7b40*/  FMUL.FTZ R7, R121, R122 ;  /* 0x0000007a79077220 */ /* 0x002fc60000410000 */
[----:B------:R0:W-:Y:S01]  /*7b50*/  STS.U16 [R11+0xdc0], R136 ;  /* 0x000dc0880b007388 */ /* 0x0001e20000000400 */
[----:B------:R-:W-:-:S03]  /*7b60*/  FFMA.FTZ R122, R12, R122, R9 ;  /* 0x0000007a0c7a7223 */ /* 0x000fc60000010009 */
[----:B------:R1:W-:Y:S01]  /*7b70*/  STS.U16 [R4+0xe00], R139 ;  /* 0x000e008b04007388 */ /* 0x0003e20000000400 */
[----:B------:R-:W-:-:S03]  /*7b80*/  MOV R9, RZ ;  /* 0x000000ff00097202 */ /* 0x000fc60000000f00 */
[----:B------:R-:W-:Y:S01]  /*7b90*/  STS.U16 [R110+0xe40], R141 ;  /* 0x000e408d6e007388 */ /* 0x000fe20000000400 */
[----:B----4-:R-:W-:Y:S02]  /*7ba0*/  MOV R8, 0x3f800000 ;  /* 0x3f80000000087802 */ /* 0x010fe40000000f00 */
[----:B0-----:R-:W-:Y:S01]  /*7bb0*/  CS2R R10, SRZ ;  /* 0x00000000000a7805 */ /* 0x001fe2000001ff00 */
[----:B------:R-:W-:Y:S01]  /*7bc0*/  STS.U16 [R112+0xe80], R143 ;  /* 0x000e808f70007388 */ /* 0x000fe20000000400 */
[----:B------:R-:W-:-:S03]  /*7bd0*/  ISETP.GE.AND P2, PT, R47, 0x10, PT ;  /* 0x000000102f00780c */ /* 0x000fc60003f46270 */
[----:B------:R-:W-:Y:S01]  /*7be0*/  STS.U16 [R113+0xec0], R148 ;  /* 0x000ec09471007388 */ /* 0x000fe20000000400 */
[----:B-1----:R-:W-:-:S03]  /*7bf0*/  @!P0 LEA R4, R109, UR4, 0x4 ;  /* 0x000000046d048c11 */ /* 0x002fc6000f8e20ff */
[----:B------:R-:W-:Y:S04]  /*7c00*/  STS.U16 [R114+0xf00], R151 ;  /* 0x000f009772007388 */ /* 0x000fe80000000400 */
[----:B------:R-:W-:Y:S04]  /*7c10*/  STS.U16 [R115+0xf40], R150 ;  /* 0x000f409673007388 */ /* 0x000fe80000000400 */
[----:B------:R-:W-:Y:S01]  /*7c20*/  STS.U16 [R116+0xf80], R155 ;  /* 0x000f809b74007388 */ /* 0x000fe20000000400 */
[----:B------:R-:W-:-:S03]  /*7c30*/  FFMA.FTZ R13, R12, R120, -R7 ;  /* 0x000000780c0d7223 */ /* 0x000fc60000010807 */
[----:B------:R-:W-:Y:S01]  /*7c40*/  STS.U16 [R117+0xfc0], R154 ;  /* 0x000fc09a75007388 */ /* 0x000fe20000000400 */
[----:B--2---:R-:W-:-:S03]  /*7c50*/  FMUL.FTZ R7, R121, R5 ;  /* 0x0000000579077220 */ /* 0x004fc60000410000 */
[----:B------:R-:W-:Y:S01]  /*7c60*/  STS.U16 [R118+0x1000], R163 ;  /* 0x001000a376007388 */ /* 0x000fe20000000400 */
[----:B------:R-:W-:-:S03]  /*7c70*/  NOP ;  /* 0x0000000000007918 */ /* 0x000fc60000000000 */
[----:B------:R-:W0:Y:S01]  /*7c80*/  @!P0 LDS.128 R8, [R4+0x10c0] ;  /* 0x0010c00004088984 */ /* 0x000e220000000c00 */
[----:B------:R-:W-:Y:S01]  /*7c90*/  ISETP.NE.AND P0, PT, R47, 0x1f, PT ;  /* 0x0000001f2f00780c */ /* 0x000fe20003f05270 */
[-C--:B---3--:R-:W-:Y:S01]  /*7ca0*/  FFMA.FTZ R24, R12, R6.reuse, R7 ;  /* 0x000000060c187223 */ /* 0x088fe20000010007 */
[----:B------:R-:W-:Y:S01]  /*7cb0*/  FMUL.FTZ R7, R121, R6 ;  /* 0x0000000679077220 */ /* 0x000fe20000410000 */
[----:B------:R-:W-:Y:S01]  /*7cc0*/  @P2 FADD.FTZ R14, R14, R13 ;  /* 0x0000000d0e0e2221 */ /* 0x000fe20000010000 */
[----:B------:R-:W-:Y:S01]  /*7cd0*/  @P2 FADD.FTZ R15, R15, R122 ;  /* 0x0000007a0f0f2221 */ /* 0x000fe20000010000 */
[----:B------:R-:W-:Y:S01]  /*7ce0*/  LDS.U16 R151, [R131+0x840] ;  /* 0x0008400083977984 */ /* 0x000fe20000000400 */
[----:B------:R-:W-:Y:S01]  /*7cf0*/  @P2 FFMA.FTZ R12, R12, R5, -R7 ;  /* 0x000000050c0c2223 */ /* 0x000fe20000010807 */
[----:B------:R-:W-:Y:S02]  /*7d00*/  FSEL R13, R121, R24, !P2 ;  /* 0x00000018790d7208 */ /* 0x000fe40005000000 */
        /* <DEDUP_REMOVED lines=40> */
[----:B------:R-:W1:Y:S04]  /*7f90*/  SHFL.UP PT, R212, R12, 0x1, RZ ;  /* 0x042000000cd47989 */ /* 0x000e6800000e00ff */
[----:B------:R-:W2:Y:S04]  /*7fa0*/  SHFL.UP PT, R163, R15, 0x1, RZ ;  /* 0x042000000fa37989 */ /* 0x000ea800000e00ff */
[----:B------:R-:W3:Y:S01]  /*7fb0*/  SHFL.UP PT, R210, R14, 0x1, RZ ;  /* 0x042000000ed27989 */ /* 0x000ee200000e00ff */
[----:B0-----:R-:W-:-:S02]  /*7fc0*/  @!P2 MOV R211, R9 ;  /* 0x0000000900d3a202 */ /* 0x001fc40000000f00 */
[----:B-1----:R-:W-:Y:S02]  /*7fd0*/  @!P2 MOV R212, R8 ;  /* 0x0000000800d4a202 */ /* 0x002fe40000000f00 */
[----:B--2---:R-:W-:Y:S01]  /*7fe0*/  @!P2 MOV R163, R11 ;  /* 0x0000000b00a3a202 */ /* 0x004fe20000000f00 */
[CC--:B------:R-:W-:Y:S01]  /*7ff0*/  @P3 FMUL.FTZ R214, R24.reuse, R211.reuse ;  /* 0x000000d318d63220 */ /* 0x0c0fe20000410000 */
[C---:B------:R-:W-:Y:S01]  /*8000*/  @P3 FMUL.FTZ R211, R25.reuse, R211 ;  /* 0x000000d319d33220 */ /* 0x040fe20000410000 */
[----:B---3--:R-:W-:Y:S02]  /*8010*/  @!P2 MOV R210, R10 ;  /* 0x0000000a00d2a202 */ /* 0x008fe40000000f00 */
        /* <DEDUP_REMOVED lines=29> */
[-C--:B------:R-:W-:Y:S01]  /*81f0*/  FMUL.FTZ R14, R169, R160.reuse ;  /* 0x000000a0a90e7220 */ /* 0x080fe20000410000 */
[----:B------:R-:W-:Y:S01]  /*8200*/  FMUL.FTZ R15, R5, R11 ;  /* 0x0000000b050f7220 */ /* 0x000fe20000410000 */
[----:B------:R-:W-:Y:S01]  /*8210*/  ISETP.NE.AND P0, PT, R60, RZ, PT ;  /* 0x000000ff3c00720c */ /* 0x000fe20003f05270 */
[C---:B------:R-:W-:Y:S01]  /*8220*/  FFMA.FTZ R13, R167.reuse, R160, -R12 ;  /* 0x000000a0a70d7223 */ /* 0x040fe2000001080c */
[----:B------:R-:W-:Y:S01]  /*8230*/  FFMA.FTZ R167, R167, R161, R14 ;  /* 0x000000a1a7a77223 */ /* 0x000fe2000001000e */
[-C--:B------:R-:W-:Y:S01]  /*8240*/  FFMA.FTZ R15, R4, R10.reuse, -R15 ;  /* 0x0000000a040f7223 */ /* 0x080fe2000001080f */
[C---:B------:R-:W-:Y:S01]  /*8250*/  FMUL.FTZ R10, R5.reuse, R10 ;  /* 0x0000000a050a7220 */ /* 0x040fe20000410000 */
[----:B------:R-:W-:Y:S01]  /*8260*/  FADD.FTZ R168, R168, R13 ;  /* 0x0000000da8a87221 */ /* 0x000fe20000010000 */
[C---:B------:R-:W-:Y:S01]  /*8270*/  FMUL.FTZ R13, R5.reuse, R9 ;  /* 0x00000009050d7220 */ /* 0x040fe20000410000 */
[----:B------:R-:W-:Y:S01]  /*8280*/  FADD.FTZ R167, R170, R167 ;  /* 0x000000a7aaa77221 */ /* 0x000fe20000010000 */
[----:B------:R-:W-:-:S02]  /*8290*/  FMUL.FTZ R5, R5, R8 ;  /* 0x0000000805057220 */ /* 0x000fc40000410000 */
[----:B------:R-:W-:Y:S01]  /*82a0*/  FFMA.FTZ R8, R4, R8, -R13 ;  /* 0x0000000804087223 */ /* 0x000fe2000001080d */
[----:B------:R-:W-:Y:S01]  /*82b0*/  FMUL.FTZ R12, R172, R167 ;  /* 0x000000a7ac0c7220 */ /* 0x000fe20000410000 */
[----:B------:R-:W-:Y:S01]  /*82c0*/  FFMA.FTZ R9, R4, R9, R5 ;  /* 0x0000000904097223 */ /* 0x000fe20000010005 */
[-C--:B------:R-:W-:Y:S01]  /*82d0*/  FMUL.FTZ R172, R172, R168.reuse ;  /* 0x000000a8acac7220 */ /* 0x080fe20000410000 */
[----:B------:R-:W-:Y:S01]  /*82e0*/  FFMA.FTZ R4, R4, R11, R10 ;  /* 0x0000000b04047223 */ /* 0x000fe2000001000a */
[----:B------:R-:W-:Y:S01]  /*82f0*/  BSSY B0, `(.L_x_1639) ;  /* 0x0000017000007945 */ /* 0x000fe20003800000 */
[C---:B------:R-:W-:Y:S01]  /*8300*/  FFMA.FTZ R12, R171.reuse, R168, -R12 ;  /* 0x000000a8ab0c7223 */ /* 0x040fe2000001080c */
[----:B------:R-:W-:Y:S01]  /*8310*/  FFMA.FTZ R171, R171, R167, R172 ;  /* 0x000000a7abab7223 */ /* 0x000fe200000100ac */
[----:B------:R-:W-:Y:S01]  /*8320*/  FADD.FTZ R10, R6, R15 ;  /* 0x0000000f060a7221 */ /* 0x000fe20000010000 */
[----:B------:R-:W-:Y:S02]  /*8330*/  HADD2.F32 R155, -RZ, R155.H0_H0 ;  /* 0x2000009bff9b7230 */ /* 0x000fe40000004100 */
        /* <DEDUP_REMOVED lines=18> */
.L_x_1640:
[----:B------:R-:W-:Y:S05]  /*8460*/  BSYNC B0 ;  /* 0x0000000000007941 */ /* 0x000fea0003800000 */
.L_x_1639:
[----:B------:R-:W-:Y:S01]  /*8470*/  FADD.FTZ R171, R156, R171 ;  /* 0x000000ab9cab7221 */ /* 0x000fe20000010000 */
[----:B------:R-:W-:Y:S01]  /*8480*/  FADD.FTZ R157, R157, R12 ;  /* 0x0000000c9d9d7221 */ /* 0x000fe20000010000 */
[----:B0-----:R-:W-:Y:S02]  /*8490*/  HADD2.F32 R4, -RZ, R151.H0_H0 ;  /* 0x20000097ff047230 */ /* 0x001fe40000004100 */
[----:B------:R-:W-:Y:S01]  /*84a0*/  FMUL.FTZ R155, R155, R137 ;  /* 0x000000899b9b7220 */ /* 0x000fe20000410000 */
[C---:B------:R-:W-:Y:S01]  /*84b0*/  FMUL.FTZ R5, R162.reuse, R171 ;  /* 0x000000aba2057220 */ /* 0x040fe20000410000 */
[----:B------:R-:W-:Y:S01]  /*84c0*/  FMUL.FTZ R7, R162, R157 ;  /* 0x0000009da2077220 */ /* 0x000fe20000410000 */
[----:B------:R-:W-:Y:S02]  /*84d0*/  HADD2.F32 R148, -RZ, R148.H0_H0 ;  /* 0x20000094ff947230 */ /* 0x000fe40000004100 */
[----:B------:R-:W-:Y:S01]  /*84e0*/  FFMA.FTZ R4, R4, R135, -R155 ;  /* 0x0000008704047223 */ /* 0x000fe2000001089b */
[C---:B------:R-:W-:Y:S01]  /*84f0*/  FFMA.FTZ R5, R166.reuse, R157, -R5 ;  /* 0x0000009da6057223 */ /* 0x040fe20000010805 */
[----:B------:R-:W-:Y:S01]  /*8500*/  FFMA.FTZ R166, R166, R171, R7 ;  /* 0x000000aba6a67223 */ /* 0x000fe20000010007 */
[----:B------:R-:W-:-:S02]  /*8510*/  HADD2.F32 R139, -RZ, R139.H0_H0 ;  /* 0x2000008bff8b7230 */ /* 0x000fc40000004100 */
[----:B------:R-:W-:Y:S01]  /*8520*/  FFMA.FTZ R75, R4, 2, R75 ;  /* 0x40000000044b7823 */ /* 0x000fe2000001004b */
[----:B------:R-:W-:Y:S01]  /*8530*/  FADD.FTZ R164, R164, R5 ;  /* 0x00000005a4a47221 */ /* 0x000fe20000010000 */
[----:B------:R-:W-:Y:S01]  /*8540*/  FADD.FTZ R166, R165, R166 ;  /* 0x000000a6a5a67221 */ /* 0x000fe20000010000 */
[----:B------:R-:W-:Y:S02]  /*8550*/  HADD2.F32 R4, -RZ, R141.H0_H0 ;  /* 0x2000008dff047230 */ /* 0x000fe40000004100 */
[----:B------:R-:W-:Y:S01]  /*8560*/  FMUL.FTZ R7, R148, R147 ;  /* 0x0000009394077220 */ /* 0x000fe20000410000 */
[----:B------:R-:W-:Y:S01]  /*8570*/  FMUL.FTZ R6, R139, R167 ;  /* 0x000000a78b067220 */ /* 0x000fe20000410000 */
[C---:B------:R-:W-:Y:S01]  /*8580*/  FMUL.FTZ R5, R173.reuse, R166 ;  /* 0x000000a6ad057220 */ /* 0x040fe20000410000 */
[----:B------:R-:W-:Y:S01]  /*8590*/  FMUL.FTZ R173, R173, R164 ;  /* 0x000000a4adad7220 */ /* 0x000fe20000410000 */
[----:B------:R-:W-:Y:S01]  /*85a0*/  FFMA.FTZ R4, R4, R153, -R7 ;  /* 0x0000009904047223 */ /* 0x000fe20000010807 */
[----:B------:R-:W-:-:S02]  /*85b0*/  HADD2.F32 R129, -RZ, R129.H0_H0 ;  /* 0x20000081ff817230 */ /* 0x000fc40000004100 */
[C---:B------:R-:W-:Y:S01]  /*85c0*/  FFMA.FTZ R5, R176.reuse, R164, -R5 ;  /* 0x000000a4b0057223 */ /* 0x040fe20000010805 */
[----:B------:R-:W-:Y:S01]  /*85d0*/  FFMA.FTZ R176, R176, R166, R173 ;  /* 0x000000a6b0b07223 */ /* 0x000fe200000100ad */
[----:B------:R-:W-:Y:S01]  /*85e0*/  FFMA.FTZ R77, R4, 2, R77 ;  /* 0x40000000044d7823 */ /* 0x000fe2000001004d */
[----:B------:R-:W-:Y:S02]  /*85f0*/  HADD2.F32 R127, -RZ, R127.H0_H0 ;  /* 0x2000007fff7f7230 */ /* 0x000fe40000004100 */
[----:B------:R-:W-:Y:S01]  /*8600*/  FADD.FTZ R174, R174, R5 ;  /* 0x00000005aeae7221 */ /* 0x000fe20000010000 */
[----:B------:R-:W-:Y:S01]  /*8610*/  FADD.FTZ R176, R175, R176 ;  /* 0x000000b0afb07221 */ /* 0x000fe20000010000 */
[----:B------:R-:W-:Y:S01]  /*8620*/  HADD2.F32 R154, -RZ, R154.H0_H0 ;  /* 0x2000009aff9a7230 */ /* 0x000fe20000004100 */
[----:B------:R-:W-:Y:S01]  /*8630*/  IADD3 R109, R109, 0x1, RZ ;  /* 0x000000016d6d7810 */ /* 0x000fe20007ffe0ff */
[C---:B------:R-:W-:Y:S01]  /*8640*/  FMUL.FTZ R5, R177.reuse, R174 ;  /* 0x000000aeb1057220 */ /* 0x040fe20000410000 */
[----:B------:R-:W-:Y:S01]  /*8650*/  FMUL.FTZ R177, R177, R176 ;  /* 0x000000b0b1b17220 */ /* 0x000fe20000410000 */
[----:B------:R-:W-:-:S02]  /*8660*/  HADD2.F32 R150, -RZ, R150.H0_H0 ;  /* 0x20000096ff967230 */ /* 0x000fc40000004100 */
[----:B------:R-:W-:Y:S01]  /*8670*/  FMUL.FTZ R9, R154, R145 ;  /* 0x000000919a097220 */ /* 0x000fe20000410000 */
[C---:B------:R-:W-:Y:S01]  /*8680*/  FFMA.FTZ R4, R180.reuse, R176, R5 ;  /* 0x000000b0b4047223 */ /* 0x040fe20000010005 */
[----:B------:R-:W-:Y:S01]  /*8690*/  FFMA.FTZ R177, R180, R174, -R177 ;  /* 0x000000aeb4b17223 */ /* 0x000fe200000108b1 */
[----:B------:R-:W-:Y:S02]  /*86a0*/  HADD2.F32 R5, -RZ, R134.H0_H0 ;  /* 0x20000086ff057230 */ /* 0x000fe40000004100 */
[----:B------:R-:W-:Y:S01]  /*86b0*/  FFMA.FTZ R9, R150, R144, -R9 ;  /* 0x0000009096097223 */ /* 0x000fe20000010809 */
[----:B------:R-:W-:Y:S01]  /*86c0*/  FADD.FTZ R179, R179, R4 ;  /* 0x00000004b3b37221 */ /* 0x000fe20000010000 */
[----:B------:R-:W-:Y:S01]  /*86d0*/  FADD.FTZ R177, R178, R177 ;  /* 0x000000b1b2b17221 */ /* 0x000fe20000010000 */
[----:B------:R-:W-:Y:S02]  /*86e0*/  HADD2.F32 R121, -RZ, R121.H0_H0 ;  /* 0x20000079ff797230 */ /* 0x000fe40000004100 */
[----:B------:R-:W-:Y:S01]  /*86f0*/  FFMA.FTZ R6, R5, R168, -R6 ;  /* 0x000000a805067223 */ /* 0x000fe20000010806 */
[C---:B------:R-:W-:Y:S01]  /*8700*/  FMUL.FTZ R4, R184.reuse, R179 ;  /* 0x000000b3b8047220 */ /* 0x040fe20000410000 */
[----:B------:R-:W-:Y:S01]  /*8710*/  FMUL.FTZ R184, R184, R177 ;  /* 0x000000b1b8b87220 */ /* 0x000fe20000410000 */
[----:B------:R-:W-:-:S02]  /*8720*/  HADD2.F32 R119, -RZ, R119.H0_H0 ;  /* 0x20000077ff777230 */ /* 0x000fc40000004100 */
[----:B------:R-:W-:Y:S01]  /*8730*/  FFMA.FTZ R79, R6, 2, R79 ;  /* 0x40000000064f7823 */ /* 0x000fe2000001004f */
[C---:B------:R-:W-:Y:S01]  /*8740*/  FFMA.FTZ R4, R181.reuse, R177, -R4 ;  /* 0x000000b1b5047223 */ /* 0x040fe20000010804 */
[----:B------:R-:W-:Y:S01]  /*8750*/  FFMA.FTZ R181, R181, R179, R184 ;  /* 0x000000b3b5b57223 */ /* 0x000fe200000100b8 */
[----:B------:R-:W-:Y:S01]  /*8760*/  FFMA.FTZ R76, R9, 2, R76 ;  /* 0x40000000094c7823 */ /* 0x000fe2000001004c */
[----:B------:R-:W-:Y:S02]  /*8770*/  HADD2.F32 R136, -RZ, R136.H0_H0 ;  /* 0x20000088ff887230 */ /* 0x000fe40000004100 */
[----:B------:R-:W-:Y:S01]  /*8780*/  FADD.FTZ R10, R183, R4 ;  /* 0x00000004b70a7221 */ /* 0x000fe20000010000 */
[----:B------:R-:W-:Y:S01]  /*8790*/  FADD.FTZ R8, R182, R181 ;  /* 0x000000b5b6087221 */ /* 0x000fe20000010000 */
[----:B------:R-:W-:Y:S01]  /*87a0*/  FMUL.FTZ R4, R129, R176 ;  /* 0x000000b081047220 */ /* 0x000fe20000410000 */
[----:B------:R-:W-:Y:S02]  /*87b0*/  HADD2.F32 R132, -RZ, R132.H0_H0 ;  /* 0x20000084ff847230 */ /* 0x000fe40000004100 */
[----:B------:R-:W-:Y:S01]  /*87c0*/  FMUL.FTZ R7, R136, R171 ;  /* 0x000000ab88077220 */ /* 0x000fe20000410000 */
[C---:B------:R-:W-:Y:S01]  /*87d0*/  FMUL.FTZ R5, R185.reuse, R8 ;  /* 0x00000008b9057220 */ /* 0x040fe20000410000 */
[----:B------:R-:W-:Y:S01]  /*87e0*/  FMUL.FTZ R185, R185, R10 ;  /* 0x0000000ab9b97220 */ /* 0x000fe20000410000 */
[----:B------:R-:W-:Y:S01]  /*87f0*/  FFMA.FTZ R127, R127, R174, -R4 ;  /* 0x000000ae7f7f7223 */ /* 0x000fe20000010804 */
        /* <DEDUP_REMOVED lines=9> */
[C---:B------:R-:W-:Y:S01]  /*8890*/  FMUL.FTZ R5, R187.reuse, R188 ;  /* 0x000000bcbb057220 */ /* 0x040fe20000410000 */
[----:B------:R-:W-:Y:S01]  /*88a0*/  FMUL.FTZ R187, R187, R186 ;  /* 0x000000babbbb7220 */ /* 0x000fe20000410000 */
[----:B------:R-:W-:Y:S02]  /*88b0*/  HADD2.F32 R126, -RZ, R126.H0_H0 ;  /* 0x2000007eff7e7230 */ /* 0x000fe40000004100 */
[----:B------:R-:W-:Y:S01]  /*88c0*/  FFMA.FTZ R128, R128, R164, -R7 ;  /* 0x000000a480807223 */ /* 0x000fe20000010807 */
[C---:B------:R-:W-:Y:S01]  /*88d0*/  FFMA.FTZ R5, R190.reuse, R186, R5 ;  /* 0x000000babe057223 */ /* 0x040fe20000010005 */
[----:B------:R-:W-:Y:S01]  /*88e0*/  FFMA.FTZ R190, R190, R188, -R187 ;  /* 0x000000bcbebe7223 */ /* 0x000fe200000108bb */
[----:B------:R-:W-:-:S02]  /*88f0*/  HADD2.F32 R124, -RZ, R124.H0_H0 ;  /* 0x2000007cff7c7230 */ /* 0x000fc40000004100 */
[----:B------:R-:W-:Y:S01]  /*8900*/  FMUL.FTZ R7, R126, R179 ;  /* 0x000000b37e077220 */ /* 0x000fe20000410000 */
[----:B------:R-:W-:Y:S01]  /*8910*/  FADD.FTZ R194, R194, R5 ;  /* 0x00000005c2c27221 */ /* 0x000fe20000010000 */
[----:B------:R-:W-:Y:S01]  /*8920*/  FADD.FTZ R190, R193, R190 ;  /* 0x000000bec1be7221 */ /* 0x000fe20000010000 */
[----:B------:R-:W-:Y:S01]  /*8930*/  HADD2.F32 R122, -RZ, R122.H0_H0 ;  /* 0x2000007aff7a7230 */ /* 0x000fe20000004100 */
[----:B------:R-:W-:Y:S01]  /*8940*/  ISETP.GE.AND P0, PT, R109, UR17, PT ;  /* 0x000000116d007c0c */ /* 0x000fe2000bf06270 */
[C---:B------:R-:W-:Y:S01]  /*8950*/  FMUL.FTZ R4, R191.reuse, R194 ;  /* 0x000000c2bf047220 */ /* 0x040fe20000410000 */
[-C--:B------:R-:W-:Y:S01]  /*8960*/  FMUL.FTZ R6, R191, R190.reuse ;  /* 0x000000bebf067220 */ /* 0x080fe20000410000 */
[----:B------:R-:W-:Y:S01]  /*8970*/  FFMA.FTZ R124, R124, R177, -R7 ;  /* 0x000000b17c7c7223 */ /* 0x000fe20000010807 */
[----:B------:R-:W-:Y:S02]  /*8980*/  HADD2.F32 R120, -RZ, R120.H0_H0 ;  /* 0x20000078ff787230 */ /* 0x000fe40000004100 */
[C---:B------:R-:W-:Y:S01]  /*8990*/  FFMA.FTZ R5, R195.reuse, R190, -R4 ;  /* 0x000000bec3057223 */ /* 0x040fe20000010804 */
[-C--:B------:R-:W-:Y:S01]  /*89a0*/  FFMA.FTZ R195, R195, R194.reuse, R6 ;  /* 0x000000c2c3c37223 */ /* 0x080fe20000010006 */
[----:B------:R-:W-:Y:S01]  /*89b0*/  FMUL.FTZ R4, R121, R194 ;  /* 0x000000c279047220 */ /* 0x000fe20000410000 */
[----:B------:R-:W-:-:S02]  /*89c0*/  HADD2.F32 R143, -RZ, R143.H0_H0 ;  /* 0x2000008fff8f7230 */ /* 0x000fc40000004100 */
[----:B------:R-:W-:Y:S01]  /*89d0*/  FADD.FTZ R196, R196, R5 ;  /* 0x00000005c4c47221 */ /* 0x000fe20000010000 */
[----:B------:R-:W-:Y:S01]  /*89e0*/  FADD.FTZ R192, R192, R195 ;  /* 0x000000c3c0c07221 */ /* 0x000fe20000010000 */
[----:B------:R-:W-:Y:S01]  /*89f0*/  FFMA.FTZ R119, R119, R190, -R4 ;  /* 0x000000be77777223 */ /* 0x000fe20000010804 */
[----:B------:R-:W-:Y:S02]  /*8a00*/  HADD2.F32 R125, -RZ, R125.H0_H0 ;  /* 0x2000007dff7d7230 */ /* 0x000fe40000004100 */
        /* <DEDUP_REMOVED lines=8> */
[----:B------:R-:W-:Y:S01]  /*8a90*/  FMUL.FTZ R143, R143, R161 ;  /* 0x000000a18f8f7220 */ /* 0x000fe20000410000 */
[----:B------:R-:W-:Y:S01]  /*8aa0*/  FADD.FTZ R9, R202, R5 ;  /* 0x00000005ca097221 */ /* 0x000fe20000010000 */
[----:B------:R-:W-:Y:S01]  /*8ab0*/  FADD.FTZ R199, R199, R198 ;  /* 0x000000c6c7c77221 */ /* 0x000fe20000010000 */
[----:B------:R-:W-:Y:S02]  /*8ac0*/  HADD2.F32 R114, -RZ, R114.H0_H0 ;  /* 0x20000072ff727230 */ /* 0x000fe40000004100 */
[----:B------:R-:W-:Y:S01]  /*8ad0*/  FMUL.FTZ R8, R125, R8 ;  /* 0x000000087d087220 */ /* 0x000fe20000410000 */
[C---:B------:R-:W-:Y:S01]  /*8ae0*/  FMUL.FTZ R4, R200.reuse, R9 ;  /* 0x00000009c8047220 */ /* 0x040fe20000410000 */
[-C--:B------:R-:W-:Y:S01]  /*8af0*/  FMUL.FTZ R200, R200, R199.reuse ;  /* 0x000000c7c8c87220 */ /* 0x080fe20000410000 */
[----:B------:R-:W-:Y:S02]  /*8b00*/  HADD2.F32 R115, -RZ, R115.H0_H0 ;  /* 0x20000073ff737230 */ /* 0x000fe40000004100 */
[----:B------:R-:W-:Y:S01]  /*8b10*/  FMUL.FTZ R118, R118, R192 ;  /* 0x000000c076767220 */ /* 0x000fe20000410000 */
[C---:B------:R-:W-:Y:S01]  /*8b20*/  FFMA.FTZ R5, R203.reuse, R199, R4 ;  /* 0x000000c7cb057223 */ /* 0x040fe20000010004 */
[----:B------:R-:W-:Y:S01]  /*8b30*/  FFMA.FTZ R200, R203, R9, -R200 ;  /* 0x00000009cbc87223 */ /* 0x000fe200000108c8 */
[----:B------:R-:W-:-:S02]  /*8b40*/  HADD2.F32 R140, -RZ, R140.H0_H0 ;  /* 0x2000008cff8c7230 */ /* 0x000fc40000004100 */
[----:B------:R-:W-:Y:S01]  /*8b50*/  FMUL.FTZ R116, R116, R199 ;  /* 0x000000c774747220 */ /* 0x000fe20000410000 */
[----:B------:R-:W-:Y:S01]  /*8b60*/  FADD.FTZ R204, R204, R5 ;  /* 0x00000005cccc7221 */ /* 0x000fe20000010000 */
[----:B------:R-:W-:Y:S01]  /*8b70*/  FADD.FTZ R200, R201, R200 ;  /* 0x000000c8c9c87221 */ /* 0x000fe20000010000 */
[----:B------:R-:W-:Y:S02]  /*8b80*/  HADD2.F32 R123, -RZ, R123.H0_H0 ;  /* 0x2000007bff7b7230 */ /* 0x000fe40000004100 */
[----:B------:R-:W-:Y:S01]  /*8b90*/  FFMA.FTZ R143, R140, R160, -R143 ;  /* 0x000000a08c8f7223 */ /* 0x000fe2000001088f */
[C---:B------:R-:W-:Y:S01]  /*8ba0*/  FMUL.FTZ R5, R205.reuse, R204 ;  /* 0x000000cccd057220 */ /* 0x040fe20000410000 */
[----:B------:R-:W-:Y:S01]  /*8bb0*/  FMUL.FTZ R205, R205, R200 ;  /* 0x000000c8cdcd7220 */ /* 0x000fe20000410000 */
[----:B------:R-:W-:Y:S02]  /*8bc0*/  HADD2.F32 R117, -RZ, R117.H0_H0 ;  /* 0x20000075ff757230 */ /* 0x000fe40000004100 */
[----:B------:R-:W-:Y:S01]  /*8bd0*/  FMUL.FTZ R7, R114, R204 ;  /* 0x000000cc72077220 */ /* 0x000fe20000410000 */
[C---:B------:R-:W-:Y:S01]  /*8be0*/  FFMA.FTZ R5, R208.reuse, R200, -R5 ;  /* 0x000000c8d0057223 */ /* 0x040fe20000010805 */
[----:B------:R-:W-:Y:S01]  /*8bf0*/  FFMA.FTZ R208, R208, R204, R205 ;  /* 0x000000ccd0d07223 */ /* 0x000fe200000100cd */
[----:B------:R-:W-:-:S02]  /*8c00*/  HADD2.F32 R113, -RZ, R113.H0_H0 ;  /* 0x20000071ff717230 */ /* 0x000fc40000004100 */
[----:B------:R-:W-:Y:S01]  /*8c10*/  FFMA.FTZ R123, R123, R10, -R8 ;  /* 0x0000000a7b7b7223 */ /* 0x000fe20000010808 */
[----:B------:R-:W-:Y:S02]  /*8c20*/  HADD2.F32 R112, -RZ, R112.H0_H0 ;  /* 0x20000070ff707230 */ /* 0x000fe40000004100 */
[----:B------:R-:W-:Y:S01]  /*8c30*/  FADD.FTZ R208, R207, R208 ;  /* 0x000000d0cfd07221 */ /* 0x000fe20000010000 */
[----:B------:R-:W-:Y:S02]  /*8c40*/  HADD2.F32 R110, -RZ, R110.H0_H0 ;  /* 0x2000006eff6e7230 */ /* 0x000fe40000004100 */
[----:B------:R-:W-:Y:S01]  /*8c50*/  FADD.FTZ R5, R206, R5 ;  /* 0x00000005ce057221 */ /* 0x000fe20000010000 */
[----:B------:R-:W-:Y:S01]  /*8c60*/  FFMA.FTZ R118, R117, R196, -R118 ;  /* 0x000000c475767223 */ /* 0x000fe20000010876 */
[----:B------:R-:W-:Y:S01]  /*8c70*/  FMUL.FTZ R115, R115, R208 ;  /* 0x000000d073737220 */ /* 0x000fe20000410000 */
[----:B------:R-:W-:Y:S01]  /*8c80*/  FFMA.FTZ R113, R113, R9, -R116 ;  /* 0x0000000971717223 */ /* 0x000fe20000010874 */
[----:B------:R-:W-:Y:S01]  /*8c90*/  FFMA.FTZ R112, R112, R200, -R7 ;  /* 0x000000c870707223 */ /* 0x000fe20000010807 */
[----:B------:R-:W-:Y:S01]  /*8ca0*/  FFMA.FTZ R78, R143, 2, R78 ;  /* 0x400000008f4e7823 */ /* 0x000fe2000001004e */
        /* <DEDUP_REMOVED lines=12> */
.L_x_1638:
        /* <DEDUP_REMOVED lines=58> */
[----:B------:R-:W-:Y:S02]  /*9110*/  IMAD R0, R209, UR4, RZ ;  /* 0x00000004d1007c24 */ /* 0x000fe4000f8e02ff */
[----:B0-----:R-:W-:-:S04]  /*9120*/  IMAD.WIDE.U32 R4, R51, UR4, RZ ;  /* 0x0000000433047c25 */ /* 0x001fc8000f8e00ff */
        /* <DEDUP_REMOVED lines=18> */
.L_x_1643:
[----:B------:R-:W-:Y:S05]  /*9250*/  BSYNC B0 ;  /* 0x0000000000007941 */ /* 0x000fea0003800000 */
.L_x_1642:
        /* <DEDUP_REMOVED lines=54> */
[-C--:B------:R-:W-:Y:S02]  /*95c0*/  ISETP.GE.AND P3, PT, R6, R23.reuse, PT ;  /* 0x000000170600720c */ /* 0x080fe40003f66270 */
[----:B------:R-:W-:Y:S01]  /*95d0*/  IADD3 R39, P4, R39, 0x800, RZ ;  /* 0x0000080027277810 */ /* 0x000fe20007f9e0ff */
[----:B------:R0:W-:Y:S01]  /*95e0*/  @!P2 STG.E.U16 desc[UR6][R4.64+0x1c0], R67 ;  /* 0x0001c0430400a986 */ /* 0x0001e2000c101506 */
[----:B------:R-:W-:Y:S02]  /*95f0*/  ISETP.GE.AND P2, PT, R0, R23, PT ;  /* 0x000000170000720c */ /* 0x000fe40003f46270 */
[----:B------:R-:W-:Y:S01]  /*9600*/  IADD3.X R35, RZ, R35, RZ, P4, !PT ;  /* 0x00000023ff237210 */ /* 0x000fe200027fe4ff */
        /* <DEDUP_REMOVED lines=13> */
.L_x_1645:
        /* <DEDUP_REMOVED lines=10> */
.L_x_5198:


//--------------------- .text._Z25selective_scan_fwd_kernelI32Selective_Scan_fwd_kernel_traitsILi32ELi16ELi1ELb0ELb1ELb1ELb1EN3c104HalfENS1_7complexIfEEEEv13SSMParamsBase --------------------------
	.section	.text._Z25selective_scan_fwd_kernelI32Selective_Scan_fwd_kernel_traitsILi32ELi16ELi1ELb0ELb1ELb1ELb1EN3c104HalfENS1_7complexIfEEEEv13SSMParamsBase,"ax",@progbits
	.align	128
        .global         _Z25selective_scan_fwd_kernelI32Selective_Scan_fwd_kernel_traitsILi32ELi16ELi1ELb0ELb1ELb1ELb1EN3c104HalfENS1_7complexIfEEEEv13SSMParamsBase
        .type           _Z25selective_scan_fwd_kernelI32Selective_Scan_fwd_kernel_traitsILi32ELi16ELi1ELb0ELb1ELb1ELb1EN3c104HalfENS1_7complexIfEEEEv13SSMParamsBase,@function
        .size           _Z25selective_scan_fwd_kernelI32Selective_Scan_fwd_kernel_traitsILi32ELi16ELi1ELb0ELb1ELb1ELb1EN3c104HalfENS1_7complexIfEEEEv13SSMParamsBase,(.L_x_5199 - _Z25selective_scan_fwd_kernelI32Selective_Scan_fwd_kernel_traitsILi32ELi16ELi1ELb0ELb1ELb1ELb1EN3c104HalfENS1_7complexIfEEEEv13SSMParamsBase)
        .other          _Z25selective_scan_fwd_kernelI32Selective_Scan_fwd_kernel_traitsILi32ELi16ELi1ELb0ELb1ELb1ELb1EN3c104HalfENS1_7complexIfEEEEv13SSMParamsBase,@"STO_CUDA_ENTRY STV_DEFAULT"
_Z25selective_scan_fwd_kernelI32Selective_Scan_fwd_kernel_traitsILi32ELi16ELi1ELb0ELb1ELb1ELb1EN3c104HalfENS1_7complexIfEEEEv13SSMParamsBase:
.text._Z25selective_scan_fwd_kernelI32Selective_Scan_fwd_kernel_traitsILi32ELi16ELi1ELb0ELb1ELb1ELb1EN3c104HalfENS1_7complexIfEEEEv13SSMParamsBase:
        /* <DEDUP_REMOVED lines=114> */
.L_x_1686:
        /* <DEDUP_REMOVED lines=15> */
[----:B-1----:R-:W-:-:S02]  /*0810*/  PRMT R4, RZ, 0x7610, R4 ;  /* 0x00007610ff047816 */ /* 0x002fc40000000004 */
        /* <DEDUP_REMOVED lines=130> */
[----:B------:R0:W-:Y:S01]  /*1040*/  STS.U16 [R65+0x240], R16 ;  /* 0x0002401041007388 */ /* 0x0001e20000000400 */
[----:B------:R-:W-:-:S03]  /*1050*/  LEA R74, R10, UR4, 0x1 ;  /* 0x000000040a4a7c11 */ /* 0x000fc6000f8e08ff */
[----:B------:R-:W-:Y:S01]  /*1060*/  STS.U16 [R70+0x280], R9 ;  /* 0x0002800946007388 */ /* 0x000fe20000000400 */
[----:B------:R-:W-:-:S03]  /*1070*/  LEA R27, R27, UR4, 0x1 ;  /* 0x000000041b1b7c11 */ /* 0x000fc6000f8e08ff */
[----:B------:R-:W-:Y:S04]  /*1080*/  STS.U16 [R69+0x2c0], R18 ;  /* 0x0002c01245007388 */ /* 0x000fe80000000400 */
[----:B------:R-:W-:Y:S01]  /*1090*/  STS.U16 [R71+0x300], R20 ;  /* 0x0003001447007388 */ /* 0x000fe20000000400 */
[----:B0-----:R-:W-:-:S03]  /*10a0*/  MOV R16, R15 ;  /* 0x0000000f00107202 */ /* 0x001fc60000000f00 */
        /* <DEDUP_REMOVED lines=22> */
[----:B------:R-:W-:-:S04]  /*1210*/  PRMT R0, RZ, 0x7610, R0 ;  /* 0x00007610ff007816 */ /* 0x000fc80000000000 */
        /* <DEDUP_REMOVED lines=118> */
.L_x_1647:
[----:B------:R-:W-:Y:S05]  /*1980*/  BSYNC B0 ;  /* 0x0000000000007941 */ /* 0x000fea0003800000 */
.L_x_1646:
        /* <DEDUP_REMOVED lines=36> */
.L_x_1649:
[----:B------:R-:W-:Y:S05]  /*1bd0*/  BSYNC B0 ;  /* 0x0000000000007941 */ /* 0x000fea0003800000 */
.L_x_1648:
        /* <DEDUP_REMOVED lines=38> */
.L_x_1651:
[----:B------:R-:W-:Y:S05]  /*1e40*/  BSYNC B0 ;  /* 0x0000000000007941 */ /* 0x000fea0003800000 */
.L_x_1650:
        /* <DEDUP_REMOVED lines=36> */
.L_x_1653:
[----:B------:R-:W-:Y:S05]  /*2090*/  BSYNC B0 ;  /* 0x0000000000007941 */ /* 0x000fea0003800000 */
.L_x_1652:
        /* <DEDUP_REMOVED lines=38> */
.L_x_1655:
[----:B------:R-:W-:Y:S05]  /*2300*/  BSYNC B0 ;  /* 0x0000000000007941 */ /* 0x000fea0003800000 */
.L_x_1654:
        /* <DEDUP_REMOVED lines=36> */
.L_x_1657:
[----:B------:R-:W-:Y:S05]  /*2550*/  BSYNC B0 ;  /* 0x0000000000007941 */ /* 0x000fea0003800000 */
.L_x_1656:
        /* <DEDUP_REMOVED lines=38> */
.L_x_1659:
[----:B------:R-:W-:Y:S05]  /*27c0*/  BSYNC B0 ;  /* 0x0000000000007941 */ /* 0x000fea0003800000 */
.L_x_1658:
        /* <DEDUP_REMOVED lines=37> */
.L_x_1661:
[----:B------:R-:W-:Y:S05]  /*2a20*/  BSYNC B0 ;  /* 0x0000000000007941 */ /* 0x000fea0003800000 */
.L_x_1660:
        /* <DEDUP_REMOVED lines=42> */
.L_x_1663:
[----:B------:R-:W-:Y:S05]  /*2cd0*/  BSYNC B0 ;  /* 0x0000000000007941 */ /* 0x000fea0003800000 */
.L_x_1662:
        /* <DEDUP_REMOVED lines=40> */
.L_x_1665:
[----:B------:R-:W-:Y:S05]  /*2f60*/  BSYNC B0 ;  /* 0x0000000000007941 */ /* 0x000fea0003800000 */
.L_x_1664:
        /* <DEDUP_REMOVED lines=46> */
.L_x_1667:
[----:B------:R-:W-:Y:S05]  /*3250*/  BSYNC B0 ;  /* 0x0000000000007941 */ /* 0x000fea0003800000 */
.L_x_1666:
        /* <DEDUP_REMOVED lines=33> */
.L_x_1669:
[----:B------:R-:W-:Y:S05]  /*3470*/  BSYNC B0 ;  /* 0x0000000000007941 */ /* 0x000fea0003800000 */
.L_x_1668:
        /* <DEDUP_REMOVED lines=33> */
.L_x_1671:
[----:B------:R-:W-:Y:S05]  /*3690*/  BSYNC B0 ;  /* 0x0000000000007941 */ /* 0x000fea0003800000 */
.L_x_1670:
        /* <DEDUP_REMOVED lines=33> */
.L_x_1673:
[----:B------:R-:W-:Y:S05]  /*38b0*/  BSYNC B0 ;  /* 0x0000000000007941 */ /* 0x000fea0003800000 */
.L_x_1672:
        /* <DEDUP_REMOVED lines=33> */
.L_x_1675:
[----:B------:R-:W-:Y:S05]  /*3ad0*/  BSYNC B0 ;  /* 0x0000000000007941 */ /* 0x000fea0003800000 */
.L_x_1674:
        /* <DEDUP_REMOVED lines=33> */
.L_x_1677:
[----:B------:R-:W-:Y:S05]  /*3cf0*/  BSYNC B0 ;  /* 0x0000000000007941 */ /* 0x000fea0003800000 */
.L_x_1676:
        /* <DEDUP_REMOVED lines=53> */
.L_x_1681:
        /* <DEDUP_REMOVED lines=1089> */
.L_x_1680:
[----:B------:R-:W-:Y:S05]  /*8460*/  BSYNC B0 ;  /* 0x0000000000007941 */ /* 0x000fea0003800000 */
.L_x_1679:
        /* <DEDUP_REMOVED lines=144> */
.L_x_1678:
        /* <DEDUP_REMOVED lines=9> */
[----:B------:R-:W-:Y:S02]  /*8e00*/  F2FP.F16.F32.PACK_AB R5, R80, R79 ;  /* 0x0000004f5005723e */ /* 0x000fe400000000ff */
[----:B------:R-:W-:Y:S02]  /*8e10*/  PRMT R9, R4, 0x7632, R9 ;  /* 0x0000763204097816 */ /* 0x000fe40000000009 */
[----:B------:R-:W-:Y:S02]  /*8e20*/  F2FP.F16.F32.PACK_AB R0, R82, R81 ;  /* 0x000000515200723e */ /* 0x000fe400000000ff */
[----:B------:R-:W-:Y:S02]  /*8e30*/  F2FP.F16.F32.PACK_AB R4, R84, R83 ;  /* 0x000000535404723e */ /* 0x000fe400000000ff */
[C---:B------:R-:W-:Y:S02]  /*8e40*/  PRMT R11, R5.reuse, 0x7632, R11 ;  /* 0x00007632050b7816 */ /* 0x040fe4000000000b */
[----:B------:R-:W-:Y:S01]  /*8e50*/  PRMT R12, R0, 0x7610, R12 ;  /* 0x00007610000c7816 */ /* 0x000fe2000000000c */
[----:B------:R0:W-:Y:S01]  /*8e60*/  STS.U16 [R27], R6 ;  /* 0x000000061b007388 */ /* 0x0001e20000000400 */
[----:B------:R-:W-:-:S02]  /*8e70*/  PRMT R10, R5, 0x7610, R10 ;  /* 0x00007610050a7816 */ /* 0x000fc4000000000a */
[----:B------:R-:W-:Y:S01]  /*8e80*/  PRMT R13, R4, 0x7610, R13 ;  /* 0x00007610040d7816 */ /* 0x000fe2000000000d */
[----:B------:R1:W-:Y:S01]  /*8e90*/  STS.U16 [R27+0x2], R7 ;  /* 0x000002071b007388 */ /* 0x0003e20000000400 */
[----:B------:R-:W-:-:S03]  /*8ea0*/  F2FP.F16.F32.PACK_AB R5, R86, R85 ;  /* 0x000000555605723e */ /* 0x000fc600000000ff */
[----:B------:R2:W-:Y:S01]  /*8eb0*/  STS.U16 [R27+0x4], R8 ;  /* 0x000004081b007388 */ /* 0x0005e20000000400 */
[----:B0-----:R-:W0:Y:S03]  /*8ec0*/  @!P0 LDC R6, c[0x0][0x218] ;  /* 0x00008600ff068b82 */ /* 0x001e260000000800 */
[----:B------:R3:W-:Y:S01]  /*8ed0*/  STS.U16 [R27+0x6], R9 ;  /* 0x000006091b007388 */ /* 0x0007e20000000400 */
[----:B-1----:R-:W-:Y:S02]  /*8ee0*/  PRMT R7, R0, 0x7632, R7 ;  /* 0x0000763200077816 */ /* 0x002fe40000000007 */
[----:B------:R-:W-:Y:S01]  /*8ef0*/  F2FP.F16.F32.PACK_AB R0, R88, R87 ;  /* 0x000000575800723e */ /* 0x000fe200000000ff */
[----:B------:R1:W-:Y:S01]  /*8f00*/  STS.U16 [R27+0xa], R11 ;  /* 0x00000a0b1b007388 */ /* 0x0003e20000000400 */
[----:B--2---:R-:W-:Y:S02]  /*8f10*/  PRMT R8, R4, 0x7632, R8 ;  /* 0x0000763204087816 */ /* 0x004fe40000000008 */
[----:B------:R-:W-:Y:S01]  /*8f20*/  F2FP.F16.F32.PACK_AB R4, R90, R89 ;  /* 0x000000595a04723e */ /* 0x000fe200000000ff */
[----:B------:R2:W-:Y:S01]  /*8f30*/  STS.U16 [R27+0xc], R12 ;  /* 0x00000c0c1b007388 */ /* 0x0005e20000000400 */
[----:B---3--:R-:W-:-:S03]  /*8f40*/  PRMT R9, R5, 0x7632, R9 ;  /* 0x0000763205097816 */ /* 0x008fc60000000009 */
[----:B------:R0:W-:Y:S01]  /*8f50*/  STS.U16 [R27+0x8], R10 ;  /* 0x0000080a1b007388 */ /* 0x0001e20000000400 */
[----:B-1----:R-:W-:-:S03]  /*8f60*/  PRMT R11, R0, 0x7632, R11 ;  /* 0x00007632000b7816 */ /* 0x002fc6000000000b */
[----:B------:R-:W-:Y:S01]  /*8f70*/  STS.U16 [R27+0xe], R7 ;  /* 0x00000e071b007388 */ /* 0x000fe20000000400 */
[----:B--2---:R-:W-:-:S03]  /*8f80*/  PRMT R12, R4, 0x7632, R12 ;  /* 0x00007632040c7816 */ /* 0x004fc6000000000c */
[----:B------:R-:W-:Y:S01]  /*8f90*/  STS.U16 [R27+0x10], R13 ;  /* 0x0000100d1b007388 */ /* 0x000fe20000000400 */
[----:B0-----:R-:W-:-:S03]  /*8fa0*/  @!P0 IMAD R10, R43, -0x200, R6 ;  /* 0xfffffe002b0a8824 */ /* 0x001fc600078e0206 */
[----:B------:R-:W-:Y:S04]  /*8fb0*/  STS.U16 [R27+0x12], R8 ;  /* 0x000012081b007388 */ /* 0x000fe80000000400 */
[----:B------:R-:W-:Y:S04]  /*8fc0*/  STS.U16 [R27+0x14], R5 ;  /* 0x000014051b007388 */ /* 0x000fe80000000400 */
[----:B------:R0:W-:Y:S04]  /*8fd0*/  STS.U16 [R27+0x16], R9 ;  /* 0x000016091b007388 */ /* 0x0001e80000000400 */
[----:B------:R1:W-:Y:S04]  /*8fe0*/  STS.U16 [R27+0x18], R0 ;  /* 0x000018001b007388 */ /* 0x0003e80000000400 */
[----:B------:R-:W-:Y:S01]  /*8ff0*/  STS.U16 [R27+0x1a], R11 ;  /* 0x00001a0b1b007388 */ /* 0x000fe20000000400 */
[----:B0-----:R-:W-:-:S03]  /*9000*/  IMAD.WIDE.U32 R8, R51, UR8, RZ ;  /* 0x0000000833087c25 */ /* 0x001fc6000f8e00ff */
[----:B------:R0:W-:Y:S01]  /*9010*/  STS.U16 [R27+0x1c], R4 ;  /* 0x00001c041b007388 */ /* 0x0001e20000000400 */
[----:B-1----:R-:W-:-:S03]  /*9020*/  IMAD R0, R209, UR8, RZ ;  /* 0x00000008d1007c24 */ /* 0x002fc6000f8e02ff */
[----:B------:R1:W-:Y:S01]  /*9030*/  STS.U16 [R27+0x1e], R12 ;  /* 0x00001e0c1b007388 */ /* 0x0003e20000000400 */
[----:B------:R-:W-:-:S03]  /*9040*/  NOP ;  /* 0x0000000000007918 */ /* 0x000fc60000000000 */
[----:B------:R-:W-:Y:S01]  /*9050*/  LDS.U16 R15, [R31] ;  /* 0x000000001f0f7984 */ /* 0x000fe20000000400 */
[----:B0-----:R-:W-:Y:S01]  /*9060*/  SHF.L.U32 R4, R43, 0x9, RZ ;  /* 0x000000092b047819 */ /* 0x001fe200000006ff */
[----:B------:R-:W-:Y:S01]  /*9070*/  IMAD R11, R51, UR9, R0 ;  /* 0x00000009330b7c24 */ /* 0x000fe2000f8e0200 */
[----:B-1----:R-:W-:Y:S01]  /*9080*/  MOV R12, R8 ;  /* 0x00000008000c7202 */ /* 0x002fe20000000f00 */
[----:B------:R-:W-:Y:S01]  /*9090*/  LDS.U16 R19, [R29+0x40] ;  /* 0x000040001d137984 */ /* 0x000fe20000000400 */
[----:B------:R-:W-:Y:S02]  /*90a0*/  SHF.R.S32.HI R5, RZ, 0x1f, R4 ;  /* 0x0000001fff057819 */ /* 0x000fe40000011404 */
[C---:B------:R-:W-:Y:S01]  /*90b0*/  IADD3 R6, P2, R50.reuse, R4, RZ ;  /* 0x0000000432067210 */ /* 0x040fe20007f5e0ff */
        /* <DEDUP_REMOVED lines=32> */
.L_x_1683:
[----:B------:R-:W-:Y:S05]  /*92c0*/  BSYNC B0 ;  /* 0x0000000000007941 */ /* 0x000fea0003800000 */
.L_x_1682:
        /* <DEDUP_REMOVED lines=26> */
[----:B------:R-:W-:Y:S02]  /*9470*/  LOP3.LUT R11, R49, 0xc0, R52, 0xfe, !PT ;  /* 0x000000c0310b7812 */ /* 0x000fe400078efe34 */
[-C--:B------:R-:W-:Y:S01]  /*9480*/  ISETP.GE.AND P1, PT, R12, R115.reuse, PT ;  /* 0x000000730c00720c */ /* 0x080fe20003f26270 */
[----:B------:R-:W-:Y:S01]  /*9490*/  @!P5 STG.E.U16 desc[UR6][R96.64+0x80], R21 ;  /* 0x000080156000d986 */ /* 0x000fe2000c101506 */
[----:B------:R-:W-:-:S02]  /*94a0*/  ISETP.GE.AND P3, PT, R10, R115, PT ;  /* 0x000000730a00720c */ /* 0x000fc40003f66270 */
[C-C-:B------:R-:W-:Y:S01]  /*94b0*/  LOP3.LUT R13, R49.reuse, 0x100, R52.reuse, 0xfe, !PT ;  /* 0x00000100310d7812 */ /* 0x140fe200078efe34 */
[----:B------:R-:W-:Y:S01]  /*94c0*/  @!P6 STG.E.U16 desc[UR6][R96.64+0xc0], R23 ;  /* 0x0000c0176000e986 */ /* 0x000fe2000c101506 */
[--C-:B------:R-:W-:Y:S02]  /*94d0*/  LOP3.LUT R14, R49, 0x120, R52.reuse, 0xfe, !PT ;  /* 0x00000120310e7812 */ /* 0x100fe400078efe34 */
[-C--:B------:R-:W-:Y:S01]  /*94e0*/  ISETP.GE.AND P2, PT, R11, R115.reuse, PT ;  /* 0x000000730b00720c */ /* 0x080fe20003f46270 */
[----:B------:R0:W-:Y:S01]  /*94f0*/  @!P4 STG.E.U16 desc[UR6][R96.64+0x100], R25 ;  /* 0x000100196000c986 */ /* 0x0001e2000c101506 */
[----:B------:R-:W-:Y:S02]  /*9500*/  LOP3.LUT R18, R49, 0x140, R52, 0xfe, !PT ;  /* 0x0000014031127812 */ /* 0x000fe400078efe34 */
[-C--:B------:R-:W-:Y:S01]  /*9510*/  ISETP.GE.AND P6, PT, R13, R115.reuse, PT ;  /* 0x000000730d00720c */ /* 0x080fe20003fc6270 */
[----:B------:R-:W-:Y:S01]  /*9520*/  @!P1 STG.E.U16 desc[UR6][R96.64+0x1c0], R95 ;  /* 0x0001c05f60009986 */ /* 0x000fe2000c101506 */
[----:B------:R-:W-:-:S02]  /*9530*/  ISETP.GE.AND P5, PT, R14, R115, PT ;  /* 0x000000730e00720c */ /* 0x000fc40003fa6270 */
[----:B------:R-:W-:Y:S01]  /*9540*/  ISETP.GE.AND P4, PT, R18, R115, PT ;  /* 0x000000731200720c */ /* 0x000fe20003f86270 */
[----:B------:R2:W-:Y:S01]  /*9550*/  @!P3 STG.E.U16 desc[UR6][R96.64+0x140], R91 ;  /* 0x0001405b6000b986 */ /* 0x0005e2000c101506 */
[C-C-:B-1----:R-:W-:Y:S02]  /*9560*/  LOP3.LUT R19, R49.reuse, 0x160, R52.reuse, 0xfe, !PT ;  /* 0x0000016031137812 */ /* 0x142fe400078efe34 */
[----:B------:R-:W-:Y:S01]  /*9570*/  ISETP.GE.AND P1, PT, R50, R33, PT ;  /* 0x000000213200720c */ /* 0x000fe20003f26270 */
[----:B------:R1:W-:Y:S01]  /*9580*/  @!P2 STG.E.U16 desc[UR6][R96.64+0x180], R93 ;  /* 0x0001805d6000a986 */ /* 0x0003e2000c101506 */
[--C-:B------:R-:W-:Y:S01]  /*9590*/  LOP3.LUT R20, R49, 0x180, R52.reuse, 0xfe, !PT ;  /* 0x0000018031147812 */ /* 0x100fe200078efe34 */
[----:B0-----:R-:W-:Y:S01]  /*95a0*/  IMAD.WIDE.U32 R24, R51, UR8, RZ ;  /* 0x0000000833187c25 */ /* 0x001fe2000f8e00ff */
[----:B------:R-:W-:Y:S01]  /*95b0*/  LOP3.LUT R21, R49, 0x1a0, R52, 0xfe, !PT ;  /* 0x000001a031157812 */ /* 0x000fe200078efe34 */
[----:B------:R0:W-:Y:S01]  /*95c0*/  @!P6 STG.E.U16 desc[UR6][R96.64+0x200], R99 ;  /* 0x000200636000e986 */ /* 0x0001e2000c101506 */
[----:B------:R-:W-:-:S02]  /*95d0*/  ISETP.GE.AND P2, PT, R19, R115, PT ;  /* 0x000000731300720c */ /* 0x000fc40003f46270 */
[----:B------:R-:W-:Y:S01]  /*95e0*/  LOP3.LUT R23, R49, 0x1e0, R52, 0xfe, !PT ;  /* 0x000001e031177812 */ /* 0x000fe200078efe34 */
[----:B--2---:R-:W-:Y:S01]  /*95f0*/  IMAD R91, R51, UR9, R22 ;  /* 0x00000009335b7c24 */ /* 0x004fe2000f8e0216 */
[----:B------:R-:W-:Y:S01]  /*9600*/  LOP3.LUT R22, R49, 0x1c0, R52, 0xfe, !PT ;  /* 0x000001c031167812 */ /* 0x000fe200078efe34 */
[----:B------:R-:W-:Y:S01]  /*9610*/  @!P5 STG.E.U16 desc[UR6][R96.64+0x240], R101 ;  /* 0x000240656000d986 */ /* 0x000fe2000c101506 */
[-C--:B------:R-:W-:Y:S01]  /*9620*/  ISETP.GE.AND P3, PT, R20, R115.reuse, PT ;  /* 0x000000731400720c */ /* 0x080fe20003f66270 */
[----:B-1----:R-:W-:Y:S01]  /*9630*/  @!P1 IMAD.WIDE.U32 R92, R51, UR8, R4 ;  /* 0x00000008335c9c25 */ /* 0x002fe2000f8e0004 */
[-C--:B------:R-:W-:Y:S01]  /*9640*/  ISETP.GE.AND P6, PT, R21, R115.reuse, PT ;  /* 0x000000731500720c */ /* 0x080fe20003fc6270 */
[----:B------:R-:W-:Y:S01]  /*9650*/  @!P4 STG.E.U16 desc[UR6][R96.64+0x280], R103 ;  /* 0x000280676000c986 */ /* 0x000fe2000c101506 */
[-C--:B------:R-:W-:Y:S01]  /*9660*/  ISETP.GE.AND P5, PT, R22, R115.reuse, PT ;  /* 0x000000731600720c */ /* 0x080fe20003fa6270 */
[----:B------:R-:W-:Y:S01]  /*9670*/  ULDC.64 UR8, c[0x0][0x2a8] ;  /* 0x0000aa0000087ab9 */ /* 0x000fe20000000a00 */
[----:B------:R-:W-:Y:S01]  /*9680*/  ISETP.GE.AND P4, PT, R23, R115, PT ;  /* 0x000000731700720c */ /* 0x000fe20003f86270 */
[----:B------:R-:W-:Y:S01]  /*9690*/  @!P2 STG.E.U16 desc[UR6][R96.64+0x2c0], R105 ;  /* 0x0002c0696000a986 */ /* 0x000fe2000c101506 */
[----:B------:R-:W-:Y:S01]  /*96a0*/  IADD3 R25, R25, R91, RZ ;  /* 0x0000005b19197210 */ /* 0x000fe20007ffe0ff */
[----:B------:R-:W-:Y:S01]  /*96b0*/  IMAD R95, R55, UR8, RZ ;  /* 0x00000008375f7c24 */ /* 0x000fe2000f8e02ff */
[----:B------:R-:W-:-:S02]  /*96c0*/  @!P1 IADD3 R93, R91, R93, RZ ;  /* 0x0000005d5b5d9210 */ /* 0x000fc40007ffe0ff */
[----:B------:R-:W-:Y:S01]  /*96d0*/  IADD3 R26, P2, R50, 0x20, RZ ;  /* 0x00000020321a7810 */ /* 0x000fe20007f5e0ff */
[----:B------:R-:W-:Y:S01]  /*96e0*/  @!P3 STG.E.U16 desc[UR6][R96.64+0x300], R107 ;  /* 0x0003006b6000b986 */ /* 0x000fe2000c101506 */
[C---:B0-----:R-:W-:Y:S02]  /*96f0*/  IMAD R99, R56.reuse, UR9, R95 ;  /* 0x0000000938637c24 */ /* 0x041fe4000f8e025f */
[----:B------:R-:W-:Y:S01]  /*9700*/  IADD3.X R91, RZ, R45, RZ, P2, !PT ;  /* 0x0000002dff5b7210 */ /* 0x000fe200017fe4ff */
[----:B------:R-:W-:Y:S01]  /*9710*/  @!P6 STG.E.U16 desc[UR6][R96.64+0x340], R109 ;  /* 0x0003406d6000e986 */ /* 0x000fe2000c101506 */
[----:B------:R-:W-:Y:S01]  /*9720*/  IMAD.WIDE.U32 R94, R56, UR8, R24 ;  /* 0x00000008385e7c25 */ /* 0x000fe2000f8e0018 */
[----:B------:R-:W-:Y:S02]  /*9730*/  SHF.L.U32 R24, R26, 0x1, RZ ;  /* 0x000000011a187819 */ /* 0x000fe400000006ff */
[----:B------:R-:W-:Y:S01]  /*9740*/  @!P5 STG.E.U16 desc[UR6][R96.64+0x380], R111 ;  /* 0x0003806f6000d986 */ /* 0x000fe2000c101506 */
[----:B------:R-:W-:Y:S01]  /*9750*/  @!P1 IMAD.WIDE.U32 R92, R56, UR8, R92 ;  /* 0x00000008385c9c25 */ /* 0x000fe2000f8e005c */
[----:B------:R-:W-:Y:S01]  /*9760*/  SHF.L.U64.HI R25, R26, 0x1, R91 ;  /* 0x000000011a197819 */ /* 0x000fe2000001025b */
[----:B------:R-:W-:Y:S01]  /*9770*/  ULDC.64 UR8, c[0x0][0x318] ;  /* 0x0000c60000087ab9 */ /* 0x000fe20000000a00 */
[----:B------:R0:W-:Y:S01]  /*9780*/  @!P4 STG.E.U16 desc[UR6][R96.64+0x3c0], R113 ;  /* 0x0003c0716000c986 */ /* 0x0001e2000c101506 */
[----:B------:R-:W-:-:S02]  /*9790*/  IADD3 R91, P3, R4, R94, RZ ;  /* 0x0000005e045b7210 */ /* 0x000fc40007f7e0ff */
[----:B------:R-:W-:Y:S02]  /*97a0*/  @!P1 IADD3 R26, P2, R50, R92, RZ ;  /* 0x0000005c321a9210 */ /* 0x000fe40007f5e0ff */
[----:B------:R-:W-:Y:S02]  /*97b0*/  IADD3 R94, P5, R24, UR8, RZ ;  /* 0x00000008185e7c10 */ /* 0x000fe4000ffbe0ff */
[----:B------:R-:W-:Y:S02]  /*97c0*/  IADD3.X R95, R5, R99, R95, P3, !PT ;  /* 0x00000063055f7210 */ /* 0x000fe40001ffe45f */
[----:B------:R-:W-:Y:S02]  /*97d0*/  @!P1 IADD3.X R93, R45, R93, R99, P2, !PT ;  /* 0x0000005d2d5d9210 */ /* 0x000fe400017fe463 */
[----:B------:R-:W-:Y:S02]  /*97e0*/  IADD3.X R28, R25, UR9, RZ, P5, !PT ;  /* 0x00000009191c7c10 */ /* 0x000fe4000affe4ff */
[----:B------:R-:W-:-:S02]  /*97f0*/  LEA R94, P3, R91, R94, 0x1 ;  /* 0x0000005e5b5e7211 */ /* 0x000fc400078608ff */
[----:B------:R-:W-:Y:S02]  /*9800*/  @!P1 LEA R92, P2, R26, UR8, 0x1 ;  /* 0x000000081a5c9c11 */ /* 0x000fe4000f8408ff */
[----:B------:R-:W-:Y:S02]  /*9810*/  LEA.HI.X R95, R91, R28, R95, 0x1, P3 ;  /* 0x0000001c5b5f7211 */ /* 0x000fe400018f0c5f */
[-C--:B------:R-:W-:Y:S02]  /*9820*/  ISETP.GE.AND P4, PT, R0, R33.reuse, PT ;  /* 0x000000210000720c */ /* 0x080fe40003f86270 */
[----:B------:R-:W-:Y:S02]  /*9830*/  @!P1 LEA.HI.X R93, R26, UR9, R93, 0x1, P2 ;  /* 0x000000091a5d9c11 */ /* 0x000fe400090f0c5d */
[-C--:B------:R-:W-:Y:S02]  /*9840*/  ISETP.GE.AND P3, PT, R15, R33.reuse, PT ;  /* 0x000000210f00720c */ /* 0x080fe40003f66270 */
[----:B------:R-:W-:-:S02]  /*9850*/  ISETP.GE.AND P2, PT, R8, R33, PT ;  /* 0x000000210800720c */ /* 0x000fc40003f46270 */
[----:B------:R-:W-:Y:S01]  /*9860*/  PRMT R26, RZ, 0x7610, R26 ;  /* 0x00007610ff1a7816 */ /* 0x000fe2000000001a */
[----:B------:R-:W-:Y:S01]  /*9870*/  BAR.SYNC.DEFER_BLOCKING 0x0 ;  /* 0x0000000000007b1d */ /* 0x000fe20000010000 */
[----:B------:R-:W-:Y:S02]  /*9880*/  PRMT R28, RZ, 0x7610, R28 ;  /* 0x00007610ff1c7816 */ /* 0x000fe4000000001c */
[----:B------:R-:W-:Y:S02]  /*9890*/  PRMT R30, RZ, 0x7610, R30 ;  /* 0x00007610ff1e7816 */ /* 0x000fe4000000001e */
[----:B------:R-:W-:Y:S02]  /*98a0*/  PRMT R32, RZ, 0x7610, R32 ;  /* 0x00007610ff207816 */ /* 0x000fe40000000020 */
[-C--:B------:R-:W-:Y:S02]  /*98b0*/  ISETP.GE.AND P6, PT, R10, R33.reuse, PT ;  /* 0x000000210a00720c */ /* 0x080fe40003fc6270 */
[----:B------:R-:W-:-:S02]  /*98c0*/  ISETP.GE.AND P5, PT, R11, R33, PT ;  /* 0x000000210b00720c */ /* 0x000fc40003fa6270 */
[----:B------:R-:W-:Y:S02]  /*98d0*/  PRMT R91, RZ, 0x7610, R91 ;  /* 0x00007610ff5b7816 */ /* 0x000fe4000000005b */
[----:B------:R-:W-:Y:S01]  /*98e0*/  PRMT R34, RZ, 0x7610, R34 ;  /* 0x00007610ff227816 */ /* 0x000fe20000000022 */
[----:B------:R1:W2:Y:S01]  /*98f0*/  @!P1 LDG.E.U16 R26, desc[UR6][R92.64] ;  /* 0x000000065c1a9981 */ /* 0x0002a2000c1e1500 */
[-C--:B------:R-:W-:Y:S02]  /*9900*/  ISETP.GE.AND P1, PT, R9, R33.reuse, PT ;  /* 0x000000210900720c */ /* 0x080fe40003f26270 */
        /* <DEDUP_REMOVED lines=8> */
[----:B-1----:R-:W-:Y:S01]  /*9990*/  PRMT R93, RZ, 0x7610, R93 ;  /* 0x00007610ff5d7816 */ /* 0x002fe2000000005d */
        /* <DEDUP_REMOVED lines=13> */
[----:B0-----:R-:W-:Y:S02]  /*9a70*/  PRMT R97, RZ, 0x7610, R97 ;  /* 0x00007610ff617816 */ /* 0x001fe40000000061 */
        /* <DEDUP_REMOVED lines=53> */
[----:B------:R-:W-:Y:S01]  /*9dd0*/  FMUL.FTZ R44, R42, -1.4426950216293334961 ;  /* 0xbfb8aa3b2a2c7820 */ /* 0x000fe20000410000 */
[----:B------:R-:W-:-:S04]  /*9de0*/  FMUL.FTZ R64, R58, -1.4426950216293334961 ;  /* 0xbfb8aa3b3a407820 */ /* 0x000fc80000410000 */
[----:B------:R-:W0:Y:S01]  /*9df0*/  MUFU.EX2 R93, R93 ;  /* 0x0000005d005d7308 */ /* 0x000e220000000800 */
[----:B-1----:R-:W-:Y:S02]  /*9e00*/  HADD2.F32 R28, -RZ, R28.H0_H0 ;  /* 0x2000001cff1c7230 */ /* 0x002fe40000004100 */
[----:B--2---:R-:W-:Y:S02]  /*9e10*/  HADD2.F32 R32, -RZ, R32.H0_H0 ;  /* 0x20000020ff207230 */ /* 0x004fe40000004100 */
[----:B---3--:R-:W-:Y:S02]  /*9e20*/  HADD2.F32 R34, -RZ, R34.H0_H0 ;  /* 0x20000022ff227230 */ /* 0x008fe40000004100 */
[----:B------:R-:W-:Y:S01]  /*9e30*/  FMUL.FTZ R95, R94, -1.4426950216293334961 ;  /* 0xbfb8aa3b5e5f7820 */ /* 0x000fe20000410000 */
[----:B------:R-:W-:Y:S01]  /*9e40*/  FMUL.FTZ R97, R96, -1.4426950216293334961 ;  /* 0xbfb8aa3b60617820 */ /* 0x000fe20000410000 */
[----:B----4-:R-:W-:Y:S02]  /*9e50*/  HADD2.F32 R100, -RZ, R30.H0_H0 ;  /* 0x2000001eff647230 */ /* 0x010fe40000004100 */
[----:B------:R-:W-:Y:S01]  /*9e60*/  FMUL.FTZ R48, R46, -1.4426950216293334961 ;  /* 0xbfb8aa3b2e307820 */ /* 0x000fe20000410000 */
[----:B------:R-:W-:-:S02]  /*9e70*/  HADD2.F32 R102, -RZ, R40.H0_H0 ;  /* 0x20000028ff667230 */ /* 0x000fc40000004100 */
[----:B------:R-:W-:Y:S01]  /*9e80*/  FMUL.FTZ R91, R68, -1.4426950216293334961 ;  /* 0xbfb8aa3b445b7820 */ /* 0x000fe20000410000 */
[----:B-----5:R-:W-:Y:S01]  /*9e90*/  HADD2.F32 R104, -RZ, R36.H0_H0 ;  /* 0x20000024ff687230 */ /* 0x020fe20000004100 */
[----:B------:R-:W1:Y:S01]  /*9ea0*/  MUFU.EX2 R44, R44 ;  /* 0x0000002c002c7308 */ /* 0x000e620000000800 */
[----:B------:R-:W-:Y:S01]  /*9eb0*/  FMUL.FTZ R30, R28, -1.4426950216293334961 ;  /* 0xbfb8aa3b1c1e7820 */ /* 0x000fe20000410000 */
[----:B------:R-:W-:Y:S01]  /*9ec0*/  FMUL.FTZ R40, R32, -1.4426950216293334961 ;  /* 0xbfb8aa3b20287820 */ /* 0x000fe20000410000 */
[----:B------:R-:W-:Y:S01]  /*9ed0*/  FMUL.FTZ R36, R34, -1.4426950216293334961 ;  /* 0xbfb8aa3b22247820 */ /* 0x000fe20000410000 */
[----:B------:R-:W-:Y:S02]  /*9ee0*/  HADD2.F32 R38, -RZ, R38.H0_H0 ;  /* 0x20000026ff267230 */ /* 0x000fe40000004100 */
[----:B------:R-:W-:Y:S02]  /*9ef0*/  FMUL.FTZ R99, R98, -1.4426950216293334961 ;  /* 0xbfb8aa3b62637820 */ /* 0x000fe40000410000 */
[----:B------:R-:W2:Y:S01]  /*9f00*/  MUFU.EX2 R64, R64 ;  /* 0x0000004000407308 */ /* 0x000ea20000000800 */
[----:B------:R-:W-:Y:S01]  /*9f10*/  FMUL.FTZ R101, R100, -1.4426950216293334961 ;  /* 0xbfb8aa3b64657820 */ /* 0x000fe20000410000 */
[----:B------:R-:W-:Y:S01]  /*9f20*/  FMUL.FTZ R103, R102, -1.4426950216293334961 ;  /* 0xbfb8aa3b66677820 */ /* 0x000fe20000410000 */
[----:B------:R-:W-:Y:S01]  /*9f30*/  FMUL.FTZ R105, R104, -1.4426950216293334961 ;  /* 0xbfb8aa3b68697820 */ /* 0x000fe20000410000 */
[----:B0-----:R-:W-:-:S04]  /*9f40*/  HADD2.F32 R106, -RZ, R26.H0_H0 ;  /* 0x2000001aff6a7230 */ /* 0x001fc80000004100 */
[----:B------:R-:W0:Y:S01]  /*9f50*/  MUFU.EX2 R95, R95 ;  /* 0x0000005f005f7308 */ /* 0x000e220000000800 */
[----:B------:R-:W-:Y:S01]  /*9f60*/  FMUL.FTZ R26, R38, -1.4426950216293334961 ;  /* 0xbfb8aa3b261a7820 */ /* 0x000fe20000410000 */
[----:B------:R-:W-:-:S06]  /*9f70*/  FMUL.FTZ R107, R106, -1.4426950216293334961 ;  /* 0xbfb8aa3b6a6b7820 */ /* 0x000fcc0000410000 */
[----:B------:R-:W3:Y:S01]  /*9f80*/  MUFU.EX2 R97, R97 ;  /* 0x0000006100617308 */ /* 0x000ee20000000800 */
[----:B------:R-:W-:-:S07]  /*9f90*/  FADD.FTZ R93, R93, 1 ;  /* 0x3f8000005d5d7421 */ /* 0x000fce0000010000 */
        /* <DEDUP_REMOVED lines=9> */
[----:B------:R-:W5:Y:S01]  /*a030*/  MUFU.EX2 R107, R107 ;  /* 0x0000006b006b7308 */ /* 0x000f620000000800 */
[----:B-1----:R-:W-:Y:S01]  /*a040*/  FADD.FTZ R44, R44, 1 ;  /* 0x3f8000002c2c7421 */ /* 0x002fe20000010000 */
[----:B--2---:R-:W-:-:S06]  /*a050*/  FADD.FTZ R64, R64, 1 ;  /* 0x3f80000040407421 */ /* 0x004fcc0000010000 */
[----:B------:R-:W1:Y:S01]  /*a060*/  MUFU.EX2 R26, R26 ;  /* 0x0000001a001a7308 */ /* 0x000e620000000800 */
[----:B0-----:R-:W-:-:S07]  /*a070*/  FADD.FTZ R95, R95, 1 ;  /* 0x3f8000005f5f7421 */ /* 0x001fce0000010000 */
[----:B------:R-:W0:Y:S01]  /*a080*/  MUFU.RCP R93, R93 ;  /* 0x0000005d005d7308 */ /* 0x000e220000001000 */
[----:B---3--:R-:W-:Y:S01]  /*a090*/  FADD.FTZ R97, R97, 1 ;  /* 0x3f80000061617421 */ /* 0x008fe20000010000 */
[----:B----4-:R-:W-:Y:S01]  /*a0a0*/  FADD.FTZ R48, R48, 1 ;  /* 0x3f80000030307421 */ /* 0x010fe20000010000 */
[----:B-----5:R-:W-:Y:S01]  /*a0b0*/  FADD.FTZ R91, R91, 1 ;  /* 0x3f8000005b5b7421 */ /* 0x020fe20000010000 */
[----:B------:R-:W-:Y:S01]  /*a0c0*/  FADD.FTZ R30, R30, 1 ;  /* 0x3f8000001e1e7421 */ /* 0x000fe20000010000 */
[----:B------:R-:W-:Y:S01]  /*a0d0*/  FADD.FTZ R40, R40, 1 ;  /* 0x3f80000028287421 */ /* 0x000fe20000010000 */
[----:B------:R-:W-:Y:S02]  /*a0e0*/  FADD.FTZ R36, R36, 1 ;  /* 0x3f80000024247421 */ /* 0x000fe40000010000 */
[----:B------:R-:W2:Y:S01]  /*a0f0*/  MUFU.RCP R109, R44 ;  /* 0x0000002c006d7308 */ /* 0x000ea20000001000 */
[----:B------:R-:W-:Y:S01]  /*a100*/  FADD.FTZ R99, R99, 1 ;  /* 0x3f80000063637421 */ /* 0x000fe20000010000 */
[----:B------:R-:W-:Y:S01]  /*a110*/  FADD.FTZ R101, R101, 1 ;  /* 0x3f80000065657421 */ /* 0x000fe20000010000 */
[----:B------:R-:W-:-:S05]  /*a120*/  FADD.FTZ R103, R103, 1 ;  /* 0x3f80000067677421 */ /* 0x000fca0000010000 */
[----:B------:R-:W3:Y:S01]  /*a130*/  MUFU.RCP R113, R64 ;  /* 0x0000004000717308 */ /* 0x000ee20000001000 */
[----:B------:R-:W-:Y:S01]  /*a140*/  FADD.FTZ R105, R105, 1 ;  /* 0x3f80000069697421 */ /* 0x000fe20000010000 */
[----:B------:R-:W-:Y:S01]  /*a150*/  FADD.FTZ R107, R107, 1 ;  /* 0x3f8000006b6b7421 */ /* 0x000fe20000010000 */
[----:B-1----:R-:W-:-:S05]  /*a160*/  FADD.FTZ R26, R26, 1 ;  /* 0x3f8000001a1a7421 */ /* 0x002fca0000010000 */
[----:B------:R-:W1:Y:S01]  /*a170*/  MUFU.RCP R111, R48 ;  /* 0x00000030006f7308 */ /* 0x000e620000001000 */
[----:B0-----:R-:W-:-:S07]  /*a180*/  FMUL.FTZ R92, R92, R93 ;  /* 0x0000005d5c5c7220 */ /* 0x001fce0000410000 */
[----:B------:R1:W0:Y:S08]  /*a190*/  MUFU.RCP R115, R91 ;  /* 0x0000005b00737308 */ /* 0x0002300000001000 */
[----:B------:R-:W4:Y:S08]  /*a1a0*/  MUFU.RCP R95, R95 ;  /* 0x0000005f005f7308 */ /* 0x000f300000001000 */
[----:B------:R-:W5:Y:S08]  /*a1b0*/  MUFU.RCP R97, R97 ;  /* 0x0000006100617308 */ /* 0x000f700000001000 */
[----:B------:R-:W5:Y:S08]  /*a1c0*/  MUFU.RCP R117, R30 ;  /* 0x0000001e00757308 */ /* 0x000f700000001000 */
[----:B------:R-:W5:Y:S08]  /*a1d0*/  MUFU.RCP R119, R40 ;  /* 0x0000002800777308 */ /* 0x000f700000001000 */
[----:B------:R-:W5:Y:S01]  /*a1e0*/  MUFU.RCP R121, R36 ;  /* 0x0000002400797308 */ /* 0x000f620000001000 */
[----:B--2---:R-:W-:Y:S01]  /*a1f0*/  FMUL.FTZ R42, R42, R109 ;  /* 0x0000006d2a2a7220 */ /* 0x004fe20000410000 */
[----:B---3--:R-:W-:-:S06]  /*a200*/  FMUL.FTZ R58, R58, R113 ;  /* 0x000000713a3a7220 */ /* 0x008fcc0000410000 */
[----:B------:R-:W2:Y:S08]  /*a210*/  MUFU.RCP R99, R99 ;  /* 0x0000006300637308 */ /* 0x000eb00000001000 */
[----:B------:R-:W3:Y:S08]  /*a220*/  MUFU.RCP R101, R101 ;  /* 0x0000006500657308 */ /* 0x000ef00000001000 */
[----:B------:R-:W3:Y:S08]  /*a230*/  MUFU.RCP R103, R103 ;  /* 0x0000006700677308 */ /* 0x000ef00000001000 */
[----:B------:R-:W3:Y:S08]  /*a240*/  MUFU.RCP R105, R105 ;  /* 0x0000006900697308 */ /* 0x000ef00000001000 */
[----:B------:R-:W3:Y:S08]  /*a250*/  MUFU.RCP R93, R26 ;  /* 0x0000001a005d7308 */ /* 0x000ef00000001000 */
[----:B------:R-:W3:Y:S01]  /*a260*/  MUFU.RCP R107, R107 ;  /* 0x0000006b006b7308 */ /* 0x000ee20000001000 */
[----:B------:R-:W-:Y:S01]  /*a270*/  FMUL.FTZ R42, R42, R75 ;  /* 0x0000004b2a2a7220 */ /* 0x000fe20000410000 */
[----:B------:R-:W-:Y:S01]  /*a280*/  FMUL.FTZ R58, R58, R77 ;  /* 0x0000004d3a3a7220 */ /* 0x000fe20000410000 */
[----:B-1----:R-:W-:Y:S01]  /*a290*/  FMUL.FTZ R91, R46, R111 ;  /* 0x0000006f2e5b7220 */ /* 0x002fe20000410000 */
[----:B0-----:R-:W-:Y:S01]  /*a2a0*/  FMUL.FTZ R75, R68, R115 ;  /* 0x00000073444b7220 */ /* 0x001fe20000410000 */
        /* <DEDUP_REMOVED lines=13> */
[----:B--2---:R-:W-:Y:S01]  /*a380*/  FMUL.FTZ R79, R98, R99 ;  /* 0x00000063624f7220 */ /* 0x004fe20000410000 */
[----:B---3--:R-:W-:Y:S01]  /*a390*/  FMUL.FTZ R81, R100, R101 ;  /* 0x0000006564517220 */ /* 0x008fe20000410000 */
        /* <DEDUP_REMOVED lines=22> */
[----:B------:R0:W-:Y:S01]  /*a500*/  STS.U16 [R27], R42 ;  /* 0x0000002a1b007388 */ /* 0x0001e20000000400 */
[----:B------:R-:W-:-:S03]  /*a510*/  PRMT R40, R28, 0x7632, R40 ;  /* 0x000076321c287816 */ /* 0x000fc60000000028 */
        /* <DEDUP_REMOVED lines=41> */
[C---:B-1----:R-:W-:Y:S01]  /*a7b0*/  IMAD.WIDE.U32 R26, R51.reuse, UR4, RZ ;  /* 0x00000004331a7c25 */ /* 0x042fe2000f8e00ff */
[----:B------:R-:W-:Y:S03]  /*a7c0*/  BSSY B0, `(.L_x_1684) ;  /* 0x0000010000007945 */ /* 0x000fe60003800000 */
[----:B--2---:R-:W-:-:S05]  /*a7d0*/  IMAD R29, R51, UR5, R28 ;  /* 0x00000005331d7c24 */ /* 0x004fca000f8e021c */
[----:B------:R-:W-:Y:S02]  /*a7e0*/  IADD3 R89, R27, R29, RZ ;  /* 0x0000001d1b597210 */ /* 0x000fe40007ffe0ff */
[----:B---3--:R-:W-:-:S13]  /*a7f0*/  ISETP.GE.AND P0, PT, R50, R87, PT ;  /* 0x000000573200720c */ /* 0x008fda0003f06270 */
        /* <DEDUP_REMOVED lines=12> */
.L_x_1685:
[----:B------:R-:W-:Y:S05]  /*a8c0*/  BSYNC B0 ;  /* 0x0000000000007941 */ /* 0x000fea0003800000 */
.L_x_1684:
[----:B------:R-:W-:Y:S01]  /*a8d0*/  MOV R6, R26 ;  /* 0x0000001a00067202 */ /* 0x000fe20000000f00 */
[----:B------:R-:W-:Y:S01]  /*a8e0*/  ULDC.64 UR4, c[0x0][0x2c8] ;  /* 0x0000b20000047ab9 */ /* 0x000fe20000000a00 */
[----:B------:R-:W-:Y:S01]  /*a8f0*/  MOV R7, R89 ;  /* 0x0000005900077202 */ /* 0x000fe20000000f00 */
[----:B------:R-:W-:Y:S01]  /*a900*/  IMAD R27, R55, UR4, RZ ;  /* 0x00000004371b7c24 */ /* 0x000fe2000f8e02ff */
        /* <DEDUP_REMOVED lines=45> */
[----:B------:R-:W-:Y:S01]  /*abe0*/  IADD3.X R17, RZ, R17, RZ, P1, !PT ;  /* 0x00000011ff117210 */ /* 0x000fe20000ffe4ff */
[----:B------:R1:W-:Y:S01]  /*abf0*/  @!P3 STG.E.U16 desc[UR6][R4.64+0x380], R85 ;  /* 0x000380550400b986 */ /* 0x0003e2000c101506 */
[----:B------:R-:W-:Y:S02]  /*ac00*/  IADD3 R41, P3, R41, 0x800, RZ ;  /* 0x0000080029297810 */ /* 0x000fe40007f7e0ff */
[----:B------:R-:W-:-:S02]  /*ac10*/  IADD3.X R3, RZ, R3, RZ, P2, !PT ;  /* 0x00000003ff037210 */ /* 0x000fc400017fe4ff */
[----:B------:R-:W-:Y:S01]  /*ac20*/  IADD3.X R37, RZ, R37, RZ, P3, !PT ;  /* 0x00000025ff257210 */ /* 0x000fe20001ffe4ff */
[----:B------:R-:W-:Y:S08]  /*ac30*/  @!P0 BRA `(.L_x_1686) ;  /* 0xffffff5800b88947 */ /* 0x000ff0000383ffff */
[----:B------:R-:W-:Y:S05]  /*ac40*/  EXIT ;  /* 0x000000000000794d */ /* 0x000fea0003800000 */
.L_x_1687:
        /* <DEDUP_REMOVED lines=11> */
.L_x_5199:


//--------------------- .text._Z25selective_scan_fwd_kernelI32Selective_Scan_fwd_kernel_traitsILi32ELi16ELi1ELb1ELb0ELb0ELb0EN3c104HalfENS1_7complexIfEEEEv13SSMParamsBase --------------------------
	.section	.text._Z25selective_scan_fwd_kernelI32Selective_Scan_fwd_kernel_traitsILi32ELi16ELi1ELb1ELb0ELb0ELb0EN3c104HalfENS1_7complexIfEEEEv13SSMParamsBase,"ax",@progbits
	.align	128
        .global         _Z25selective_scan_fwd_kernelI32Selective_Scan_fwd_kernel_traitsILi32ELi16ELi1ELb1ELb0ELb0ELb0EN3c104HalfENS1_7complexIfEEEEv13SSMParamsBase
        .type           _Z25selective_scan_fwd_kernelI32Selective_Scan_fwd_kernel_traitsILi32ELi16ELi1ELb1ELb0ELb0ELb0EN3c104HalfENS1_7complexIfEEEEv13SSMParamsBase,@function
        .size           _Z25selective_scan_fwd_kernelI32Selective_Scan_fwd_kernel_traitsILi32ELi16ELi1ELb1ELb0ELb0ELb0EN3c104HalfENS1_7complexIfEEEEv13SSMParamsBase,(.L_x_5200 - _Z25selective_scan_fwd_kernelI32Selective_Scan_fwd_kernel_traitsILi32ELi16ELi1ELb1ELb0ELb0ELb0EN3c104HalfENS1_7complexIfEEEEv13SSMParamsBase)
        .other          _Z25selective_scan_fwd_kernelI32Selective_Scan_fwd_kernel_traitsILi32ELi16ELi1ELb1ELb0ELb0ELb0EN3c104HalfENS1_7complexIfEEEEv13SSMParamsBase,@"STO_CUDA_ENTRY STV_DEFAULT"
_Z25selective_scan_fwd_kernelI32Selective_Scan_fwd_kernel_traitsILi32ELi16ELi1ELb1ELb0ELb0ELb0EN3c104HalfENS1_7complexIfEEEEv13SSMParamsBase:
.text._Z25selective_scan_fwd_kernelI32Selective_Scan_fwd_kernel_traitsILi32ELi16ELi1ELb1ELb0ELb0ELb0EN3c104HalfENS1_7complexIfEEEEv13SSMParamsBase:
[----:B------:R-:W-:Y:S08]  /*0000*/  LDC R1, c[0x0][0x28] ;  /* 0x00000a00ff017b82 */ /* 0x000ff00000000800 */
[----:B------:R-:W0:Y:S01]  /*0010*/  LDC.64 R4, c[0x0][0x300] ;  /* 0x0000c000ff047b82 */ /* 0x000e220000000a00 */
[----:B------:R-:W-:Y:S01]  /*0020*/  CS2R R28, SRZ ;  /* 0x00000000001c7805 */ /* 0x000fe2000001ff00 */
[----:B------:R-:W-:Y:S01]  /*0030*/  ULDC.64 UR14, c[0x0][0x208] ;  /* 0x00008200000e7ab9 */ /* 0x000fe20000000a00 */
[----:B------:R-:W-:Y:S01]  /*0040*/  ULDC.64 UR8, c[0x0][0x280] ;  /* 0x0000a00000087ab9 */ /* 0x000fe20000000a00 */
[----:B------:R-:W-:-:S04]  /*0050*/  ULDC.64 UR12, c[0x0][0x290] ;  /* 0x0000a400000c7ab9 */ /* 0x000fc80000000a00 */
[----:B------:R-:W1:Y:S08]  /*0060*/  S2UR UR4, SR_CTAID.Y ;  /* 0x00000000000479c3 */ /* 0x000e700000002600 */
[----:B------:R-:W2:Y:S01]  /*0070*/  LDC.64 R2, c[0x0][0x2e8] ;  /* 0x0000ba00ff027b82 */ /* 0x000ea20000000a00 */
[----:B0-----:R-:W-:-:S07]  /*0080*/  ISETP.NE.U32.AND P1, PT, R4, RZ, PT ;  /* 0x000000ff0400720c */ /* 0x001fce0003f25070 */
[----:B------:R-:W0:Y:S01]  /*0090*/  LDC R0, c[0x0][0x224] ;  /* 0x00008900ff007b82 */ /* 0x000e220000000800 */
[----:B------:R-:W-:Y:S02]  /*00a0*/  ISETP.NE.AND.EX P1, PT, R5, RZ, PT, P1 ;  /* 0x000000ff0500720c */ /* 0x000fe40003f25310 */
[----:B-1----:R-:W-:-:S05]  /*00b0*/  MOV R26, UR4 ;  /* 0x00000004001a7c02 */ /* 0x002fca0008000f00 */
[----:B------:R-:W1:Y:S01]  /*00c0*/  LDC.64 R34, c[0x0][0x288] ;  /* 0x0000a200ff227b82 */ /* 0x000e620000000a00 */
[----:B------:R-:W-:Y:S02]  /*00d0*/  SHF.R.S32.HI R27, RZ, 0x1f, R26 ;  /* 0x0000001fff1b7819 */ /* 0x000fe4000001141a */
[----:B--2---:R-:W-:-:S05]  /*00e0*/  ISETP.NE.U32.AND P0, PT, R2, RZ, PT ;  /* 0x000000ff0200720c */ /* 0x004fca0003f05070 */
[----:B------:R-:W2:Y:S01]  /*00f0*/  LDC.64 R36, c[0x0][0x298] ;  /* 0x0000a600ff247b82 */ /* 0x000ea20000000a00 */
[C---:B------:R-:W-:Y:S02]  /*0100*/  @P1 LEA R4, P3, R26.reuse, R4, 0x2 ;  /* 0x000000041a041211 */ /* 0x040fe400078610ff */
[----:B------:R-:W-:Y:S02]  /*0110*/  ISETP.NE.AND.EX P0, PT, R3, RZ, PT, P0 ;  /* 0x000000ff0300720c */ /* 0x000fe40003f05300 */
[----:B------:R-:W-:-:S05]  /*0120*/  @P1 LEA.HI.X R5, R26, R5, R27, 0x2, P3 ;  /* 0x000000051a051211 */ /* 0x000fca00018f141b */
[----:B------:R3:W5:Y:S06]  /*0130*/  @P1 LDG.E R29, desc[UR14][R4.64] ;  /* 0x0000000e041d1981 */ /* 0x00076c000c1e1900 */
[----:B------:R-:W-:-:S04]  /*0140*/  @P0 LEA R2, P2, R26, R2, 0x2 ;  /* 0x000000021a020211 */ /* 0x000fc800078410ff */
[----:B------:R-:W-:-:S05]  /*0150*/  @P0 LEA.HI.X R3, R26, R3, R27, 0x2, P2 ;  /* 0x000000031a030211 */ /* 0x000fca00010f141b */
[----:B------:R3:W5:Y:S01]  /*0160*/  @P0 LDG.E R28, desc[UR14][R2.64] ;  /* 0x0000000e021c0981 */ /* 0x000762000c1e1900 */
[----:B0-----:R-:W-:Y:S01]  /*0170*/  ISETP.GE.AND P0, PT, R0, 0x1, PT ;  /* 0x000000010000780c */ /* 0x001fe20003f06270 */
[----:B------:R-:W0:-:S12]  /*0180*/  S2UR UR16, SR_CTAID.X ;  /* 0x00000000001079c3 */ /* 0x000e180000002500 */
[----:B01-3--:R-:W-:Y:S05]  /*0190*/  @!P0 EXIT ;  /* 0x000000000000894d */ /* 0x00bfea0003800000 */
[----:B------:R-:W0:Y:S01]  /*01a0*/  S2R R30, SR_TID.X ;  /* 0x00000000001e7919 */ /* 0x000e220000002100 */
[----:B------:R-:W-:Y:S01]  /*01b0*/  USHF.R.S32.HI UR17, URZ, 0x1f, UR16 ;  /* 0x0000001f3f117899 */ /* 0x000fe20008011410 */
[----:B------:R-:W1:Y:S01]  /*01c0*/  LDC.64 R32, c[0x0][0x2f0] ;  /* 0x0000bc00ff207b82 */ /* 0x000e620000000a00 */
[----:B------:R-:W-:Y:S01]  /*01d0*/  UIMAD.WIDE.U32 UR4, UR16, UR8, URZ ;  /* 0x00000008100472a5 */ /* 0x000fe2000f8e003f */
[----:B------:R-:W3:Y:S01]  /*01e0*/  S2R R115, SR_LANEID ;  /* 0x0000000000737919 */ /* 0x000ee20000000000 */
[----:B------:R-:W-:Y:S01]  /*01f0*/  UIMAD UR6, UR17, UR8, URZ ;  /* 0x00000008110672a4 */ /* 0x000fe2000f8e023f */
[C---:B--2---:R-:W-:Y:S01]  /*0200*/  IMAD R2, R27.reuse, R36, RZ ;  /* 0x000000241b027224 */ /* 0x044fe200078e02ff */
[----:B------:R-:W-:Y:S01]  /*0210*/  UIMAD UR10, UR17, UR12, URZ ;  /* 0x0000000c110a72a4 */ /* 0x000fe2000f8e023f */
[----:B------:R-:W-:Y:S01]  /*0220*/  IMAD R0, R27, R34, RZ ;  /* 0x000000221b007224 */ /* 0x000fe200078e02ff */
[----:B------:R-:W-:Y:S01]  /*0230*/  UIMAD UR9, UR16, UR9, UR6 ;  /* 0x00000009100972a4 */ /* 0x000fe2000f8e0206 */
[----:B------:R-:W2:Y:S01]  /*0240*/  S2UR UR8, SR_CgaCtaId ;  /* 0x00000000000879c3 */ /* 0x000ea20000008800 */
[----:B------:R-:W-:Y:S01]  /*0250*/  UIMAD.WIDE.U32 UR6, UR16, UR12, URZ ;  /* 0x0000000c100672a5 */ /* 0x000fe2000f8e003f */
[C---:B------:R-:W-:Y:S01]  /*0260*/  IMAD R37, R26.reuse, R37, R2 ;  /* 0x000000251a257224 */ /* 0x040fe200078e0202 */
[----:B------:R-:W-:Y:S01]  /*0270*/  UIADD3 UR5, UR5, UR9, URZ ;  /* 0x0000000905057290 */ /* 0x000fe2000fffe03f */
[----:B------:R-:W-:Y:S01]  /*0280*/  IMAD R35, R26, R35, R0 ;  /* 0x000000231a237224 */ /* 0x000fe200078e0200 */
[----:B------:R-:W-:-:S03]  /*0290*/  UIMAD UR10, UR16, UR13, UR10 ;  /* 0x0000000d100a72a4 */ /* 0x000fc6000f8e020a */
[----:B------:R-:W4:Y:S01]  /*02a0*/  LDC.64 R6, c[0x0][0x2f8] ;  /* 0x0000be00ff067b82 */ /* 0x000f220000000a00 */
[----:B------:R-:W-:Y:S01]  /*02b0*/  UIADD3 UR7, UR7, UR10, URZ ;  /* 0x0000000a07077290 */ /* 0x000fe2000fffe03f */
[----:B------:R-:W-:Y:S01]  /*02c0*/  IMAD.WIDE.U32 R2, R26, R34, UR4 ;  /* 0x000000041a027e25 */ /* 0x000fe2000f8e0022 */
[----:B------:R-:W-:-:S04]  /*02d0*/  UMOV UR4, 0x400 ;  /* 0x0000040000047882 */ /* 0x000fc80000000000 */
[----:B------:R-:W-:Y:S01]  /*02e0*/  IMAD.WIDE.U32 R4, R26, R36, UR6 ;  /* 0x000000061a047e25 */ /* 0x000fe2000f8e0024 */
[----:B------:R-:W-:Y:S02]  /*02f0*/  IADD3 R35, R3, R35, RZ ;  /* 0x0000002303237210 */ /* 0x000fe40007ffe0ff */
[----:B-1----:R-:W-:Y:S02]  /*0300*/  LEA R32, P0, R2, R32, 0x1 ;  /* 0x0000002002207211 */ /* 0x002fe400078008ff */
[----:B------:R-:W-:Y:S02]  /*0310*/  IADD3 R37, R5, R37, RZ ;  /* 0x0000002505257210 */ /* 0x000fe40007ffe0ff */
[----:B0-----:R-:W-:Y:S01]  /*0320*/  SHF.L.U32 R0, R30, 0x1, RZ ;  /* 0x000000011e007819 */ /* 0x001fe200000006ff */
[----:B--2---:R-:W-:Y:S01]  /*0330*/  ULEA UR8, UR8, UR4, 0x18 ;  /* 0x0000000408087291 */ /* 0x004fe2000f8ec03f */
[----:B------:R-:W-:Y:S02]  /*0340*/  LEA.HI.X R35, R2, R33, R35, 0x1, P0 ;  /* 0x0000002102237211 */ /* 0x000fe400000f0c23 */
[----:B------:R-:W-:Y:S01]  /*0350*/  LOP3.LUT R33, R0, 0xffffffc0, RZ, 0xc0, !PT ;  /* 0xffffffc000217812 */ /* 0x000fe200078ec0ff */
[----:B------:R-:W-:Y:S01]  /*0360*/  UMOV UR4, URZ ;  /* 0x0000003f00047c82 */ /* 0x000fe20008000000 */
[----:B------:R-:W-:-:S02]  /*0370*/  LOP3.LUT R116, R30, 0x1f, RZ, 0xc0, !PT ;  /* 0x0000001f1e747812 */ /* 0x000fc400078ec0ff */
[----:B---3--:R-:W-:Y:S02]  /*0380*/  LEA R31, R115, UR8, 0x4 ;  /* 0x00000008731f7c11 */ /* 0x008fe4000f8e20ff */
[C---:B----4-:R-:W-:Y:S02]  /*0390*/  LEA R34, P1, R4.reuse, R6, 0x1 ;  /* 0x0000000604227211 */ /* 0x050fe400078208ff */
[----:B------:R-:W-:Y:S02]  /*03a0*/  LOP3.LUT R33, R33, 0x1f, R30, 0xf8, !PT ;  /* 0x0000001f21217812 */ /* 0x000fe400078ef81e */
[----:B------:R-:W-:-:S09]  /*03b0*/  LEA.HI.X R37, R4, R7, R37, 0x1, P1 ;  /* 0x0000000704257211 */ /* 0x000fd200008f0c25 */
.L_x_1722:
[----:B------:R-:W-:Y:S01]  /*03c0*/  BAR.SYNC.DEFER_BLOCKING 0x0 ;  /* 0x0000000000007b1d */ /* 0x000fe20000010000 */
[----:B0-----:R-:W-:Y:S02]  /*03d0*/  MOV R2, R32 ;  /* 0x0000002000027202 */ /* 0x001fe40000000f00 */
[----:B------:R-:W-:Y:S02]  /*03e0*/  MOV R3, R35 ;  /* 0x0000002300037202 */ /* 0x000fe40000000f00 */
[----:B------:R-:W-:-:S03]  /*03f0*/  LEA R22, R115, UR8, 0x5 ;  /* 0x0000000873167c11 */ /* 0x000fc6000f8e28ff */
[----:B------:R-:W0:Y:S01]  /*0400*/  LDC R0, c[0x0][0x21c] ;  /* 0x00008700ff007b82 */ /* 0x000e220000000800 */
[----:B------:R-:W-:-:S05]  /*0410*/  IMAD.WIDE R2, R33, 0x10, R2 ;  /* 0x0000001021027825 */ /* 0x000fca00078e0202 */
[----:B------:R-:W2:Y:S04]  /*0420*/  LDG.E.128 R4, desc[UR14][R2.64] ;  /* 0x0000000e02047981 */ /* 0x000ea8000c1e1d00 */
[----:B------:R-:W3:Y:S01]  /*0430*/  LDG.E.128 R16, desc[UR14][R2.64+0x200] ;  /* 0x0002000e02107981 */ /* 0x000ee2000c1e1d00 */
[----:B------:R-:W-:-:S05]  /*0440*/  MOV R36, R34 ;  /* 0x0000002200247202 */ /* 0x000fca0000000f00 */
[----:B------:R-:W-:Y:S01]  /*0450*/  IMAD.WIDE R20, R33, 0x10, R36 ;  /* 0x0000001021147825 */ /* 0x000fe200078e0224 */
        /* <DEDUP_REMOVED lines=70> */
.L_x_1689:
[----:B------:R-:W-:Y:S05]  /*08c0*/  BSYNC B0 ;  /* 0x0000000000007941 */ /* 0x000fea0003800000 */
.L_x_1688:
        /* <DEDUP_REMOVED lines=36> */
.L_x_1691:
[----:B------:R-:W-:Y:S05]  /*0b10*/  BSYNC B0 ;  /* 0x0000000000007941 */ /* 0x000fea0003800000 */
.L_x_1690:
        /* <DEDUP_REMOVED lines=38> */
.L_x_1693:
[----:B------:R-:W-:Y:S05]  /*0d80*/  BSYNC B0 ;  /* 0x0000000000007941 */ /* 0x000fea0003800000 */
.L_x_1692:
        /* <DEDUP_REMOVED lines=36> */
.L_x_1695:
[----:B------:R-:W-:Y:S05]  /*0fd0*/  BSYNC B0 ;  /* 0x0000000000007941 */ /* 0x000fea0003800000 */
.L_x_1694:
        /* <DEDUP_REMOVED lines=42> */
.L_x_1697:
[----:B------:R-:W-:Y:S05]  /*1280*/  BSYNC B0 ;  /* 0x0000000000007941 */ /* 0x000fea0003800000 */
.L_x_1696:
        /* <DEDUP_REMOVED lines=40> */
.L_x_1699:
[----:B------:R-:W-:Y:S05]  /*1510*/  BSYNC B0 ;  /* 0x0000000000007941 */ /* 0x000fea0003800000 */
.L_x_1698:
        /* <DEDUP_REMOVED lines=42> */
.L_x_1701:
[----:B------:R-:W-:Y:S05]  /*17c0*/  BSYNC B0 ;  /* 0x0000000000007941 */ /* 0x000fea0003800000 */
.L_x_1700:
        /* <DEDUP_REMOVED lines=40> */
.L_x_1703:
[----:B------:R-:W-:Y:S05]  /*1a50*/  BSYNC B0 ;  /* 0x0000000000007941 */ /* 0x000fea0003800000 */
.L_x_1702:
        /* <DEDUP_REMOVED lines=42> */
.L_x_1705:
[----:B------:R-:W-:Y:S05]  /*1d00*/  BSYNC B0 ;  /* 0x0000000000007941 */ /* 0x000fea0003800000 */
.L_x_1704:
        /* <DEDUP_REMOVED lines=40> */
.L_x_1707:
[----:B------:R-:W-:Y:S05]  /*1f90*/  BSYNC B0 ;  /* 0x0000000000007941 */ /* 0x000fea0003800000 */
.L_x_1706:
        /* <DEDUP_REMOVED lines=46> */
.L_x_1709:
[----:B------:R-:W-:Y:S05]  /*2280*/  BSYNC B0 ;  /* 0x0000000000007941 */ /* 0x000fea0003800000 */
.L_x_1708:
        /* <DEDUP_REMOVED lines=33> */
.L_x_1711:
[----:B------:R-:W-:Y:S05]  /*24a0*/  BSYNC B0 ;  /* 0x0000000000007941 */ /* 0x000fea0003800000 */
.L_x_1710:
        /* <DEDUP_REMOVED lines=33> */
.L_x_1713:
[----:B------:R-:W-:Y:S05]  /*26c0*/  BSYNC B0 ;  /* 0x0000000000007941 */ /* 0x000fea0003800000 */
.L_x_1712:
        /* <DEDUP_REMOVED lines=33> */
.L_x_1715:
[----:B------:R-:W-:Y:S05]  /*28e0*/  BSYNC B0 ;  /* 0x0000000000007941 */ /* 0x000fea0003800000 */
.L_x_1714:
        /* <DEDUP_REMOVED lines=33> */
.L_x_1717:
[----:B------:R-:W-:Y:S05]  /*2b00*/  BSYNC B0 ;  /* 0x0000000000007941 */ /* 0x000fea0003800000 */
.L_x_1716:
        /* <DEDUP_REMOVED lines=33> */
.L_x_1719:
[----:B------:R-:W-:Y:S05]  /*2d20*/  BSYNC B0 ;  /* 0x0000000000007941 */ /* 0x000fea0003800000 */
.L_x_1718:
        /* <DEDUP_REMOVED lines=19> */
[----:B------:R-:W0:Y:S01]  /*2e60*/  S2R R26, SR_CTAID.Y ;  /* 0x00000000001a7919 */ /* 0x000e220000002600 */
[----:B------:R-:W1:Y:S01]  /*2e70*/  S2UR UR16, SR_CTAID.X ;  /* 0x00000000001079c3 */ /* 0x000e620000002500 */
[----:B------:R-:W-:Y:S01]  /*2e80*/  ULDC.64 UR6, c[0x0][0x230] ;  /* 0x00008c0000067ab9 */ /* 0x000fe20000000a00 */
[----:B------:R-:W-:Y:S01]  /*2e90*/  ULDC.64 UR10, c[0x0][0x268] ;  /* 0x00009a00000a7ab9 */ /* 0x000fe20000000a00 */
[----:B------:R-:W-:Y:S01]  /*2ea0*/  ULDC.64 UR12, c[0x0][0x248] ;  /* 0x00009200000c7ab9 */ /* 0x000fe20000000a00 */
[----:B------:R-:W-:Y:S02]  /*2eb0*/  IMAD R15, R27, UR6, RZ ;  /* 0x000000061b0f7c24 */ /* 0x000fe4000f8e02ff */
[----:B------:R-:W-:Y:S01]  /*2ec0*/  FMUL.FTZ R92, R11, R66 ;  /* 0x000000420b5c7220 */ /* 0x000fe20000410000 */
[C---:B------:R-:W-:Y:S01]  /*2ed0*/  IMAD R21, R27.reuse, UR10, RZ ;  /* 0x0000000a1b157c24 */ /* 0x040fe2000f8e02ff */
[----:B------:R-:W-:Y:S01]  /*2ee0*/  UMOV UR5, URZ ;  /* 0x0000003f00057c82 */ /* 0x000fe20008000000 */
[----:B------:R-:W1:Y:S01]  /*2ef0*/  LDC R3, c[0x0][0x214] ;  /* 0x00008500ff037b82 */ /* 0x000e620000000800 */
[----:B------:R-:W-:-:S07]  /*2f00*/  IMAD R85, R27, UR12, RZ ;  /* 0x0000000c1b557c24 */ /* 0x000fce000f8e02ff */
[----:B------:R-:W2:Y:S08]  /*2f10*/  LDC R5, c[0x0][0x224] ;  /* 0x00008900ff057b82 */ /* 0x000eb00000000800 */
[----:B------:R-:W3:Y:S01]  /*2f20*/  LDC.64 R12, c[0x0][0x310] ;  /* 0x0000c400ff0c7b82 */ /* 0x000ee20000000a00 */
[----:B0-----:R-:W-:-:S07]  /*2f30*/  IMAD R23, R26, UR7, R15 ;  /* 0x000000071a177c24 */ /* 0x001fce000f8e020f */
[----:B------:R-:W0:Y:S01]  /*2f40*/  LDC.64 R8, c[0x0][0x2d0] ;  /* 0x0000b400ff087b82 */ /* 0x000e220000000a00 */
[----:B-1----:R-:W-:Y:S02]  /*2f50*/  IMAD R2, R3, UR16, R26 ;  /* 0x0000001003027c24 */ /* 0x002fe4000f8e021a */
[C---:B------:R-:W-:Y:S02]  /*2f60*/  IMAD R25, R26.reuse, UR11, R21 ;  /* 0x0000000b1a197c24 */ /* 0x040fe4000f8e0215 */
[----:B------:R-:W-:Y:S01]  /*2f70*/  IMAD.WIDE.U32 R88, R26, UR6, RZ ;  /* 0x000000061a587c25 */ /* 0x000fe2000f8e00ff */
[----:B------:R-:W-:Y:S02]  /*2f80*/  UMOV UR6, UR8 ;  /* 0x0000000800067c82 */ /* 0x000fe40008000000 */
[----:B------:R-:W1:Y:S01]  /*2f90*/  LDC.64 R6, c[0x0][0x2d8] ;  /* 0x0000b600ff067b82 */ /* 0x000e620000000a00 */
[----:B--2---:R-:W-:Y:S02]  /*2fa0*/  IMAD R3, R2, R5, RZ ;  /* 0x0000000502037224 */ /* 0x004fe400078e02ff */
[----:B------:R-:W-:-:S04]  /*2fb0*/  IMAD.WIDE.U32 R14, R26, UR10, RZ ;  /* 0x0000000a1a0e7c25 */ /* 0x000fc8000f8e00ff */
[----:B------:R-:W-:Y:S01]  /*2fc0*/  IMAD R3, R3, R0, RZ ;  /* 0x0000000003037224 */ /* 0x000fe200078e02ff */
[----:B------:R-:W2:Y:S01]  /*2fd0*/  LDC.64 R4, c[0x0][0x2e0] ;  /* 0x0000b800ff047b82 */ /* 0x000ea20000000a00 */
[----:B------:R-:W-:Y:S01]  /*2fe0*/  IMAD.WIDE.U32 R20, R26, UR12, RZ ;  /* 0x0000000c1a147c25 */ /* 0x000fe2000f8e00ff */
[----:B------:R-:W-:-:S03]  /*2ff0*/  IADD3 R90, R15, R25, RZ ;  /* 0x000000190f5a7210 */ /* 0x000fc60007ffe0ff */
[----:B---3--:R-:W-:-:S03]  /*3000*/  IMAD.WIDE R12, R3, 0x10, R12 ;  /* 0x00000010030c7825 */ /* 0x008fc600078e020c */
[----:B------:R-:W3:Y:S01]  /*3010*/  LDC.64 R16, c[0x0][0x270] ;  /* 0x00009c00ff107b82 */ /* 0x000ee20000000a00 */
[----:B------:R-:W-:Y:S01]  /*3020*/  IMAD R3, R0, UR4, RZ ;  /* 0x0000000400037c24 */ /* 0x000fe2000f8e02ff */
[----:B------:R-:W-:Y:S01]  /*3030*/  IADD3 R0, R89, R23, RZ ;  /* 0x0000001759007210 */ /* 0x000fe20007ffe0ff */
[----:B------:R-:W-:Y:S01]  /*3040*/  IMAD R93, R26, UR13, R85 ;  /* 0x0000000d1a5d7c24 */ /* 0x000fe2000f8e0255 */
[----:B0-----:R-:W-:Y:S01]  /*3050*/  LEA R85, P0, R88, R8, 0x3 ;  /* 0x0000000858557211 */ /* 0x001fe200078018ff */
[----:B------:R-:W-:-:S03]  /*3060*/  IMAD.WIDE R12, R3, 0x10, R12 ;  /* 0x00000010030c7825 */ /* 0x000fc600078e020c */
[----:B------:R-:W0:Y:S01]  /*3070*/  LDC.64 R2, c[0x0][0x250] ;  /* 0x00009400ff027b82 */ /* 0x000e220000000a00 */
[----:B-1----:R-:W-:Y:S02]  /*3080*/  LEA R91, P2, R20, R6, 0x3 ;  /* 0x00000006145b7211 */ /* 0x002fe400078418ff */
[----:B------:R-:W-:Y:S02]  /*3090*/  IADD3 R84, R21, R93, RZ ;  /* 0x0000005d15547210 */ /* 0x000fe40007ffe0ff */
[----:B------:R-:W-:Y:S02]  /*30a0*/  LEA.HI.X R88, R88, R9, R0, 0x3, P0 ;  /* 0x0000000958587211 */ /* 0x000fe400000f1c00 */
[----:B------:R-:W-:Y:S01]  /*30b0*/  LEA.HI.X R84, R20, R7, R84, 0x3, P2 ;  /* 0x0000000714547211 */ /* 0x000fe200010f1c54 */
[----:B------:R-:W1:Y:S01]  /*30c0*/  LDC.64 R18, c[0x0][0x238] ;  /* 0x00008e00ff127b82 */ /* 0x000e620000000a00 */
[----:B--2---:R-:W-:Y:S02]  /*30d0*/  LEA R87, P1, R14, R4, 0x3 ;  /* 0x000000040e577211 */ /* 0x004fe400078218ff */
[----:B------:R-:W-:-:S02]  /*30e0*/  MOV R86, R12 ;  /* 0x0000000c00567202 */ /* 0x000fc40000000f00 */
[----:B------:R-:W-:Y:S02]  /*30f0*/  LEA.HI.X R90, R14, R5, R90, 0x3, P1 ;  /* 0x000000050e5a7211 */ /* 0x000fe400008f1c5a */
[----:B------:R-:W-:Y:S01]  /*3100*/  MOV R89, R13 ;  /* 0x0000000d00597202 */ /* 0x000fe20000000f00 */
[----:B------:R-:W2:Y:S01]  /*3110*/  LDC R126, c[0x0][0x21c] ;  /* 0x00008700ff7e7b82 */ /* 0x000ea20000000800 */
[----:B---3--:R-:W-:Y:S02]  /*3120*/  SHF.L.U64.HI R17, R16, 0x3, R17 ;  /* 0x0000000310117819 */ /* 0x008fe40000010211 */
[----:B0-----:R-:W-:Y:S02]  /*3130*/  SHF.L.U64.HI R3, R2, 0x3, R3 ;  /* 0x0000000302037819 */ /* 0x001fe40000010203 */
[----:B-1----:R-:W-:-:S07]  /*3140*/  SHF.L.U64.HI R19, R18, 0x3, R19 ;  /* 0x0000000312137819 */ /* 0x002fce0000010213 */
.L_x_1721:
[----:B------:R-:W-:Y:S02]  /*3150*/  MOV R4, R85 ;  /* 0x0000005500047202 */ /* 0x000fe40000000f00 */
[----:B------:R-:W-:-:S06]  /*3160*/  MOV R5, R88 ;  /* 0x0000005800057202 */ /* 0x000fcc0000000f00 */
[----:B------:R-:W3:Y:S01]  /*3170*/  LDG.E.64 R4, desc[UR14][R4.64] ;  /* 0x0000000e04047981 */ /* 0x000ee2000c1e1b00 */
[----:B------:R-:W-:Y:S01]  /*3180*/  ISETP.GE.AND P0, PT, R115, 0x1, PT ;  /* 0x000000017300780c */ /* 0x000fe20003f06270 */
[----:B---3--:R-:W-:Y:S01]  /*3190*/  FMUL.FTZ R13, R4, 1.4426950216293334961 ;  /* 0x3fb8aa3b040d7820 */ /* 0x008fe20000410000 */
[C---:B------:R-:W-:Y:S01]  /*31a0*/  FMUL.FTZ R6, R5.reuse, R38 ;  /* 0x0000002605067220 */ /* 0x040fe20000410000 */
[----:B------:R-:W-:Y:S02]  /*31b0*/  FMUL.FTZ R0, R5, R36 ;  /* 0x0000002405007220 */ /* 0x000fe40000410000 */
[----:B------:R-:W-:Y:S01]  /*31c0*/  FMUL.FTZ R4, R13, R38 ;  /* 0x000000260d047220 */ /* 0x000fe20000410000 */
[----:B------:R-:W-:Y:S01]  /*31d0*/  FMUL.RZ R8, R6, 0.15915493667125701904 ;  /* 0x3e22f98306087820 */ /* 0x000fe2000040c000 */
[----:B------:R-:W-:Y:S01]  /*31e0*/  FMUL.RZ R7, R0, 0.15915493667125701904 ;  /* 0x3e22f98300077820 */ /* 0x000fe2000040c000 */
[----:B------:R-:W-:Y:S01]  /*31f0*/  FMUL.FTZ R6, R5, R40 ;  /* 0x0000002805067220 */ /* 0x000fe20000410000 */
[----:B------:R0:W-:Y:S01]  /*3200*/  MUFU.EX2 R110, R4 ;  /* 0x00000004006e7308 */ /* 0x0001e20000000800 */
[C---:B------:R-:W-:Y:S01]  /*3210*/  FMUL.FTZ R0, R13.reuse, R36 ;  /* 0x000000240d007220 */ /* 0x040fe20000410000 */
[C---:B------:R-:W-:Y:S01]  /*3220*/  FMUL.FTZ R15, R13.reuse, R50 ;  /* 0x000000320d0f7220 */ /* 0x040fe20000410000 */
[----:B------:R-:W-:Y:S01]  /*3230*/  FMUL.RZ R9, R6, 0.15915493667125701904 ;  /* 0x3e22f98306097820 */ /* 0x000fe2000040c000 */
[C---:B------:R-:W-:Y:S01]  /*3240*/  FMUL.FTZ R6, R13.reuse, R40 ;  /* 0x000000280d067220 */ /* 0x040fe20000410000 */
[C---:B------:R-:W-:Y:S01]  /*3250*/  FMUL.FTZ R11, R13.reuse, R52 ;  /* 0x000000340d0b7220 */ /* 0x040fe20000410000 */
[----:B------:R-:W-:-:S02]  /*3260*/  FMUL.FTZ R123, R13, R64 ;  /* 0x000000400d7b7220 */ /* 0x000fc40000410000 */
[----:B------:R-:W-:Y:S01]  /*3270*/  MUFU.SIN R107, R7 ;  /* 0x00000007006b7308 */ /* 0x000fe20000000400 */
[----:B0-----:R-:W-:-:S07]  /*3280*/  FMUL.FTZ R4, R5, R44 ;  /* 0x0000002c05047220 */ /* 0x001fce0000410000 */
[----:B------:R0:W-:Y:S08]  /*3290*/  MUFU.COS R105, R7 ;  /* 0x0000000700697308 */ /* 0x0001f00000000000 */
[----:B------:R-:W-:Y:S01]  /*32a0*/  MUFU.SIN R21, R8 ;  /* 0x0000000800157308 */ /* 0x000fe20000000400 */
[----:B0-----:R-:W-:-:S04]  /*32b0*/  FMUL.FTZ R7, R5, R42 ;  /* 0x0000002a05077220 */ /* 0x001fc80000410000 */
[----:B------:R-:W-:Y:S01]  /*32c0*/  FMUL.RZ R10, R7, 0.15915493667125701904 ;  /* 0x3e22f983070a7820 */ /* 0x000fe2000040c000 */
[C---:B------:R-:W-:Y:S02]  /*32d0*/  FMUL.FTZ R7, R13.reuse, R42 ;  /* 0x0000002a0d077220 */ /* 0x040fe40000410000 */
[----:B------:R0:W-:Y:S08]  /*32e0*/  MUFU.COS R23, R8 ;  /* 0x0000000800177308 */ /* 0x0001f00000000000 */
[----:B------:R1:W-:Y:S01]  /*32f0*/  MUFU.EX2 R112, R6 ;  /* 0x0000000600707308 */ /* 0x0003e20000000800 */
[----:B0-----:R-:W-:Y:S01]  /*3300*/  FMUL.RZ R8, R4, 0.15915493667125701904 ;  /* 0x3e22f98304087820 */ /* 0x001fe2000040c000 */
[----:B------:R-:W-:-:S06]  /*3310*/  FMUL.FTZ R4, R13, R44 ;  /* 0x0000002c0d047220 */ /* 0x000fcc0000410000 */
[----:B------:R0:W-:Y:S01]  /*3320*/  MUFU.EX2 R114, R4 ;  /* 0x0000000400727308 */ /* 0x0001e20000000800 */
[----:B-1----:R-:W-:-:S07]  /*3330*/  FMUL.FTZ R6, R5, R46 ;  /* 0x0000002e05067220 */ /* 0x002fce0000410000 */
[----:B------:R-:W-:Y:S01]  /*3340*/  MUFU.SIN R25, R9 ;  /* 0x0000000900197308 */ /* 0x000fe20000000400 */
[----:B0-----:R-:W-:-:S07]  /*3350*/  FMUL.FTZ R4, R5, R50 ;  /* 0x0000003205047220 */ /* 0x001fce0000410000 */
[----:B------:R0:W-:Y:S08]  /*3360*/  MUFU.COS R93, R9 ;  /* 0x00000009005d7308 */ /* 0x0001f00000000000 */
[----:B------:R1:W-:Y:S01]  /*3370*/  MUFU.EX2 R113, R7 ;  /* 0x0000000700717308 */ /* 0x0003e20000000800 */
[----:B0-----:R-:W-:Y:S01]  /*3380*/  FMUL.RZ R9, R6, 0.15915493667125701904 ;  /* 0x3e22f98306097820 */ /* 0x001fe2000040c000 */
[----:B------:R-:W-:-:S06]  /*3390*/  FMUL.FTZ R6, R13, R46 ;  /* 0x0000002e0d067220 */ /* 0x000fcc0000410000 */
[----:B------:R-:W-:Y:S01]  /*33a0*/  MUFU.SIN R95, R8 ;  /* 0x00000008005f7308 */ /* 0x000fe20000000400 */
[----:B-1----:R-:W-:-:S07]  /*33b0*/  FMUL.FTZ R7, R5, R48 ;  /* 0x0000003005077220 */ /* 0x002fce0000410000 */
[----:B------:R0:W1:Y:S08]  /*33c0*/  MUFU.COS R111, R8 ;  /* 0x00000008006f7308 */ /* 0x0000700000000000 */
[----:B------:R-:W-:Y:S01]  /*33d0*/  MUFU.SIN R20, R10 ;  /* 0x0000000a00147308 */ /* 0x000fe20000000400 */
[----:B0-----:R-:W-:Y:S01]  /*33e0*/  FMUL.RZ R8, R4, 0.15915493667125701904 ;  /* 0x3e22f98304087820 */ /* 0x001fe2000040c000 */
[----:B------:R-:W-:-:S06]  /*33f0*/  FMUL.FTZ R4, R5, R52 ;  /* 0x0000003405047220 */ /* 0x000fcc0000410000 */
[----:B------:R0:W3:Y:S01]  /*3400*/  MUFU.COS R22, R10 ;  /* 0x0000000a00167308 */ /* 0x0000e20000000000 */
[C---:B-1----:R-:W-:Y:S01]  /*3410*/  FMUL.FTZ R111, R114.reuse, R111 ;  /* 0x0000006f726f7220 */ /* 0x042fe20000410000 */
[----:B------:R-:W-:-:S06]  /*3420*/  FMUL.FTZ R114, R114, R95 ;  /* 0x0000005f72727220 */ /* 0x000fcc0000410000 */
[----:B------:R1:W-:Y:S01]  /*3430*/  MUFU.EX2 R98, R6 ;  /* 0x0000000600627308 */ /* 0x0003e20000000800 */
[----:B0-----:R-:W-:Y:S01]  /*3440*/  FMUL.RZ R10, R7, 0.15915493667125701904 ;  /* 0x3e22f983070a7820 */ /* 0x001fe2000040c000 */
[----:B------:R-:W-:-:S06]  /*3450*/  FMUL.FTZ R7, R13, R48 ;  /* 0x000000300d077220 */ /* 0x000fcc0000410000 */
[----:B------:R0:W-:Y:S01]  /*3460*/  MUFU.EX2 R24, R7 ;  /* 0x0000000700187308 */ /* 0x0001e20000000800 */
[----:B-1----:R-:W-:Y:S01]  /*3470*/  FMUL.RZ R6, R4, 0.15915493667125701904 ;  /* 0x3e22f98304067820 */ /* 0x002fe2000040c000 */
[----:B------:R-:W-:Y:S01]  /*3480*/  FMUL.FTZ R4, R5, R54 ;  /* 0x0000003605047220 */ /* 0x000fe20000410000 */
[C---:B---3--:R-:W-:Y:S01]  /*3490*/  FMUL.FTZ R109, R113.reuse, R22 ;  /* 0x00000016716d7220 */ /* 0x048fe20000410000 */
[----:B------:R-:W-:-:S04]  /*34a0*/  FMUL.FTZ R113, R113, R20 ;  /* 0x0000001471717220 */ /* 0x000fc80000410000 */
[----:B------:R-:W1:Y:S01]  /*34b0*/  MUFU.EX2 R0, R0 ;  /* 0x0000000000007308 */ /* 0x000e620000000800 */
[----:B0-----:R-:W-:Y:S01]  /*34c0*/  FMUL.RZ R7, R4, 0.15915493667125701904 ;  /* 0x3e22f98304077820 */ /* 0x001fe2000040c000 */
[----:B------:R-:W-:-:S04]  /*34d0*/  FMUL.FTZ R4, R5, R56 ;  /* 0x0000003805047220 */ /* 0x000fc80000410000 */
[----:B------:R-:W-:Y:S01]  /*34e0*/  FMUL.RZ R96, R4, 0.15915493667125701904 ;  /* 0x3e22f98304607820 */ /* 0x000fe2000040c000 */
[C---:B------:R-:W-:Y:S01]  /*34f0*/  FMUL.FTZ R4, R5.reuse, R58 ;  /* 0x0000003a05047220 */ /* 0x040fe20000410000 */
[----:B------:R-:W-:Y:S03]  /*3500*/  MUFU.SIN R102, R8 ;  /* 0x0000000800667308 */ /* 0x000fe60000000400 */
[----:B------:R-:W-:Y:S01]  /*3510*/  FMUL.RZ R106, R4, 0.15915493667125701904 ;  /* 0x3e22f983046a7820 */ /* 0x000fe2000040c000 */
[----:B------:R-:W-:-:S04]  /*3520*/  FMUL.FTZ R4, R5, R60 ;  /* 0x0000003c05047220 */ /* 0x000fc80000410000 */
[----:B------:R-:W-:Y:S01]  /*3530*/  MUFU.COS R14, R8 ;  /* 0x00000008000e7308 */ /* 0x000fe20000000000 */
[C---:B-1----:R-:W-:Y:S01]  /*3540*/  FMUL.FTZ R105, R0.reuse, R105 ;  /* 0x0000006900697220 */ /* 0x042fe20000410000 */
[----:B------:R-:W-:Y:S01]  /*3550*/  FMUL.FTZ R107, R0, R107 ;  /* 0x0000006b006b7220 */ /* 0x000fe20000410000 */
[----:B------:R-:W-:Y:S01]  /*3560*/  FMUL.RZ R108, R4, 0.15915493667125701904 ;  /* 0x3e22f983046c7820 */ /* 0x000fe2000040c000 */
[----:B------:R-:W-:-:S04]  /*3570*/  FMUL.FTZ R4, R13, R60 ;  /* 0x0000003c0d047220 */ /* 0x000fc80000410000 */
[----:B------:R-:W0:Y:S08]  /*3580*/  MUFU.EX2 R15, R15 ;  /* 0x0000000f000f7308 */ /* 0x000e300000000800 */
[----:B------:R-:W-:Y:S08]  /*3590*/  MUFU.SIN R117, R106 ;  /* 0x0000006a00757308 */ /* 0x000ff00000000400 */
[----:B------:R1:W-:Y:S01]  /*35a0*/  MUFU.COS R104, R106 ;  /* 0x0000006a00687308 */ /* 0x0003e20000000000 */
[C---:B0-----:R-:W-:Y:S01]  /*35b0*/  FMUL.FTZ R95, R15.reuse, R14 ;  /* 0x0000000e0f5f7220 */ /* 0x041fe20000410000 */
[----:B------:R-:W-:-:S06]  /*35c0*/  FMUL.FTZ R102, R15, R102 ;  /* 0x000000660f667220 */ /* 0x000fcc0000410000 */
[----:B------:R-:W-:Y:S01]  /*35d0*/  MUFU.SIN R100, R6 ;  /* 0x0000000600647308 */ /* 0x000fe20000000400 */
[C---:B-1----:R-:W-:Y:S01]  /*35e0*/  FMUL.FTZ R106, R110.reuse, R23 ;  /* 0x000000176e6a7220 */ /* 0x042fe20000410000 */
[----:B------:R-:W-:Y:S01]  /*35f0*/  FMUL.FTZ R110, R110, R21 ;  /* 0x000000156e6e7220 */ /* 0x000fe20000410000 */
[----:B------:R-:W-:-:S03]  /*3600*/  FMUL.FTZ R21, R13, R66 ;  /* 0x000000420d157220 */ /* 0x000fc60000410000 */
[-C--:B------:R-:W-:Y:S01]  /*3610*/  FMUL.FTZ R20, RZ, R110.reuse ;  /* 0x0000006eff147220 */ /* 0x080fe20000410000 */
[C---:B------:R-:W-:Y:S01]  /*3620*/  FMUL.FTZ R0, R55.reuse, R110 ;  /* 0x0000006e37007220 */ /* 0x040fe20000410000 */
[----:B------:R0:W-:Y:S02]  /*3630*/  MUFU.COS R12, R6 ;  /* 0x00000006000c7308 */ /* 0x0001e40000000000 */
[-C--:B------:R-:W-:Y:S01]  /*3640*/  FFMA.FTZ R22, R55, R106.reuse, -R20 ;  /* 0x0000006a37167223 */ /* 0x080fe20000010814 */
[----:B------:R-:W-:-:S04]  /*3650*/  FFMA.FTZ R0, RZ, R106, R0 ;  /* 0x0000006aff007223 */ /* 0x000fc80000010000 */
[----:B------:R-:W-:Y:S01]  /*3660*/  FADD.FTZ R23, RZ, R0 ;  /* 0x00000000ff177221 */ /* 0x000fe20000010000 */
[----:B------:R-:W-:Y:S01]  /*3670*/  MUFU.SIN R103, R96 ;  /* 0x0000006000677308 */ /* 0x000fe20000000400 */
[----:B0-----:R-:W-:-:S07]  /*3680*/  FMUL.FTZ R6, R5, R62 ;  /* 0x0000003e05067220 */ /* 0x001fce0000410000 */
[----:B------:R0:W-:Y:S08]  /*3690*/  MUFU.COS R101, R96 ;  /* 0x0000006000657308 */ /* 0x0001f00000000000 */
[----:B------:R-:W-:Y:S01]  /*36a0*/  MUFU.SIN R125, R9 ;  /* 0x00000009007d7308 */ /* 0x000fe20000000400 */
[----:B0-----:R-:W-:Y:S01]  /*36b0*/  FMUL.RZ R96, R6, 0.15915493667125701904 ;  /* 0x3e22f98306607820 */ /* 0x001fe2000040c000 */
[----:B------:R-:W-:-:S06]  /*36c0*/  FMUL.FTZ R6, R13, R62 ;  /* 0x0000003e0d067220 */ /* 0x000fcc0000410000 */
[----:B------:R0:W1:Y:S08]  /*36d0*/  MUFU.COS R97, R9 ;  /* 0x0000000900617308 */ /* 0x0000700000000000 */
[----:B------:R-:W3:Y:S01]  /*36e0*/  MUFU.SIN R99, R10 ;  /* 0x0000000a00637308 */ /* 0x000ee20000000400 */
[----:B0-----:R-:W-:-:S07]  /*36f0*/  FMUL.FTZ R9, R13, R54 ;  /* 0x000000360d097220 */ /* 0x001fce0000410000 */
[----:B------:R0:W-:Y:S01]  /*3700*/  MUFU.COS R127, R10 ;  /* 0x0000000a007f7308 */ /* 0x0001e20000000000 */
[C---:B-1----:R-:W-:Y:S01]  /*3710*/  FMUL.FTZ R97, R98.reuse, R97 ;  /* 0x0000006162617220 */ /* 0x042fe20000410000 */
[----:B------:R-:W-:-:S06]  /*3720*/  FMUL.FTZ R98, R98, R125 ;  /* 0x0000007d62627220 */ /* 0x000fcc0000410000 */
[----:B------:R-:W-:Y:S01]  /*3730*/  MUFU.SIN R94, R7 ;  /* 0x00000007005e7308 */ /* 0x000fe20000000400 */
[----:B0-----:R-:W-:Y:S01]  /*3740*/  FMUL.FTZ R10, R13, R56 ;  /* 0x000000380d0a7220 */ /* 0x001fe20000410000 */
[----:B---3--:R-:W-:-:S06]  /*3750*/  FMUL.FTZ R99, R24, R99 ;  /* 0x0000006318637220 */ /* 0x008fcc0000410000 */
[----:B------:R0:W-:Y:S08]  /*3760*/  MUFU.COS R8, R7 ;  /* 0x0000000700087308 */ /* 0x0001f00000000000 */
[----:B------:R-:W-:Y:S01]  /*3770*/  MUFU.SIN R119, R108 ;  /* 0x0000006c00777308 */ /* 0x000fe20000000400 */
[----:B0-----:R-:W-:Y:S01]  /*3780*/  FMUL.FTZ R7, R13, R58 ;  /* 0x0000003a0d077220 */ /* 0x001fe20000410000 */
[C---:B------:R-:W-:Y:S01]  /*3790*/  FMUL.FTZ R13, R5.reuse, R64 ;  /* 0x00000040050d7220 */ /* 0x040fe20000410000 */
[----:B------:R-:W-:-:S05]  /*37a0*/  FMUL.FTZ R5, R5, R66 ;  /* 0x0000004205057220 */ /* 0x000fca0000410000 */
[----:B------:R0:W-:Y:S08]  /*37b0*/  MUFU.COS R118, R108 ;  /* 0x0000006c00767308 */ /* 0x0001f00000000000 */
[----:B------:R-:W1:Y:S01]  /*37c0*/  MUFU.EX2 R9, R9 ;  /* 0x0000000900097308 */ /* 0x000e620000000800 */
[C---:B0-----:R-:W-:Y:S01]  /*37d0*/  FMUL.FTZ R108, R112.reuse, R93 ;  /* 0x0000005d706c7220 */ /* 0x041fe20000410000 */
[----:B------:R-:W-:Y:S01]  /*37e0*/  FMUL.FTZ R112, R112, R25 ;  /* 0x0000001970707220 */ /* 0x000fe20000410000 */
[----:B------:R-:W-:Y:S01]  /*37f0*/  FMUL.RZ R25, R13, 0.15915493667125701904 ;  /* 0x3e22f9830d197820 */ /* 0x000fe2000040c000 */
[----:B------:R-:W-:-:S02]  /*3800*/  FADD.FTZ R13, R57, R22 ;  /* 0x00000016390d7221 */ /* 0x000fc40000010000 */
[C---:B------:R-:W-:Y:S02]  /*3810*/  FMUL.FTZ R0, R112.reuse, R23 ;  /* 0x0000001770007220 */ /* 0x040fe40000410000 */
[-C--:B------:R-:W-:Y:S01]  /*3820*/  FMUL.FTZ R15, R112, R13.reuse ;  /* 0x0000000d700f7220 */ /* 0x080fe20000410000 */
[----:B------:R-:W0:Y:S01]  /*3830*/  MUFU.EX2 R10, R10 ;  /* 0x0000000a000a7308 */ /* 0x000e220000000800 */
[C---:B------:R-:W-:Y:S01]  /*3840*/  FFMA.FTZ R14, R108.reuse, R13, -R0 ;  /* 0x0000000d6c0e7223 */ /* 0x040fe20000010800 */
[----:B------:R-:W-:Y:S01]  /*3850*/  FMUL.RZ R13, R5, 0.15915493667125701904 ;  /* 0x3e22f983050d7820 */ /* 0x000fe2000040c000 */
[----:B------:R-:W-:Y:S02]  /*3860*/  FFMA.FTZ R15, R108, R23, R15 ;  /* 0x000000176c0f7223 */ /* 0x000fe4000001000f */
[----:B------:R-:W-:Y:S02]  /*3870*/  FADD.FTZ R14, R59, R14 ;  /* 0x0000000e3b0e7221 */ /* 0x000fe40000010000 */
[----:B------:R-:W-:Y:S01]  /*3880*/  FADD.FTZ R22, RZ, R15 ;  /* 0x0000000fff167221 */ /* 0x000fe20000010000 */
[----:B------:R-:W-:Y:S01]  /*3890*/  MUFU.SIN R121, R96 ;  /* 0x0000006000797308 */ /* 0x000fe20000000400 */
[----:B------:R-:W-:Y:S01]  /*38a0*/  FMUL.FTZ R5, R113, R14 ;  /* 0x0000000e71057220 */ /* 0x000fe20000410000 */
[C---:B-1----:R-:W-:Y:S01]  /*38b0*/  FMUL.FTZ R93, R9.reuse, R8 ;  /* 0x00000008095d7220 */ /* 0x042fe20000410000 */
[----:B------:R-:W-:-:S02]  /*38c0*/  FMUL.FTZ R94, R9, R94 ;  /* 0x0000005e095e7220 */ /* 0x000fc40000410000 */
[----:B------:R-:W-:-:S03]  /*38d0*/  FFMA.FTZ R5, R109, R22, R5 ;  /* 0x000000166d057223 */ /* 0x000fc60000010005 */
[----:B------:R1:W-:Y:S01]  /*38e0*/  MUFU.COS R120, R96 ;  /* 0x0000006000787308 */ /* 0x0003e20000000000 */
[----:B------:R-:W-:Y:S01]  /*38f0*/  FADD.FTZ R5, RZ, R5 ;  /* 0x00000005ff057221 */ /* 0x000fe20000010000 */
[C---:B0-----:R-:W-:Y:S01]  /*3900*/  FMUL.FTZ R101, R10.reuse, R101 ;  /* 0x000000650a657220 */ /* 0x041fe20000410000 */
[----:B------:R-:W-:Y:S02]  /*3910*/  FMUL.FTZ R103, R10, R103 ;  /* 0x000000670a677220 */ /* 0x000fe40000410000 */
[----:B------:R-:W-:-:S03]  /*3920*/  FMUL.FTZ R8, R114, R5 ;  /* 0x0000000572087220 */ /* 0x000fc60000410000 */
[----:B------:R-:W0:Y:S01]  /*3930*/  MUFU.EX2 R11, R11 ;  /* 0x0000000b000b7308 */ /* 0x000e220000000800 */
[----:B-1----:R-:W-:Y:S01]  /*3940*/  FMUL.FTZ R96, R24, R127 ;  /* 0x0000007f18607220 */ /* 0x002fe20000410000 */
[----:B------:R-:W-:-:S04]  /*3950*/  FMUL.FTZ R24, R113, R22 ;  /* 0x0000001671187220 */ /* 0x000fc80000410000 */
[----:B------:R-:W-:Y:S02]  /*3960*/  FFMA.FTZ R24, R109, R14, -R24 ;  /* 0x0000000e6d187223 */ /* 0x000fe40000010818 */
[----:B------:R-:W1:Y:S02]  /*3970*/  MUFU.EX2 R6, R6 ;  /* 0x0000000600067308 */ /* 0x000e640000000800 */
[----:B------:R-:W-:-:S04]  /*3980*/  FADD.FTZ R24, R61, R24 ;  /* 0x000000183d187221 */ /* 0x000fc80000010000 */
[-C--:B------:R-:W-:Y:S01]  /*3990*/  FMUL.FTZ R10, R114, R24.reuse ;  /* 0x00000018720a7220 */ /* 0x080fe20000410000 */
[----:B------:R-:W-:Y:S01]  /*39a0*/  FFMA.FTZ R8, R111, R24, -R8 ;  /* 0x000000186f087223 */ /* 0x000fe20000010808 */
[----:B------:R-:W3:Y:S01]  /*39b0*/  MUFU.EX2 R4, R4 ;  /* 0x0000000400047308 */ /* 0x000ee20000000800 */
[----:B0-----:R-:W-:Y:S01]  /*39c0*/  FMUL.FTZ R0, R11, R12 ;  /* 0x0000000c0b007220 */ /* 0x001fe20000410000 */
[----:B------:R-:W-:Y:S01]  /*39d0*/  FFMA.FTZ R10, R111, R5, R10 ;  /* 0x000000056f0a7223 */ /* 0x000fe2000001000a */
[----:B------:R-:W-:Y:S01]  /*39e0*/  FADD.FTZ R8, R63, R8 ;  /* 0x000000083f087221 */ /* 0x000fe20000010000 */
[----:B------:R-:W-:Y:S02]  /*39f0*/  FMUL.FTZ R100, R11, R100 ;  /* 0x000000640b647220 */ /* 0x000fe40000410000 */
[----:B------:R-:W-:Y:S02]  /*3a00*/  FADD.FTZ R10, RZ, R10 ;  /* 0x0000000aff0a7221 */ /* 0x000fe40000010000 */
[----:B------:R-:W0:Y:S01]  /*3a10*/  MUFU.EX2 R7, R7 ;  /* 0x0000000700077308 */ /* 0x000e220000000800 */
[C---:B-1----:R-:W-:Y:S01]  /*3a20*/  FMUL.FTZ R120, R6.reuse, R120 ;  /* 0x0000007806787220 */ /* 0x042fe20000410000 */
[----:B------:R-:W-:Y:S01]  /*3a30*/  FMUL.FTZ R121, R6, R121 ;  /* 0x0000007906797220 */ /* 0x000fe20000410000 */
[C---:B------:R-:W-:Y:S01]  /*3a40*/  FMUL.FTZ R6, R98.reuse, R8 ;  /* 0x0000000862067220 */ /* 0x040fe20000410000 */
[----:B------:R-:W-:-:S03]  /*3a50*/  FMUL.FTZ R5, R98, R10 ;  /* 0x0000000a62057220 */ /* 0x000fc60000410000 */
[----:B------:R-:W-:Y:S01]  /*3a60*/  FFMA.FTZ R10, R97, R10, R6 ;  /* 0x0000000a610a7223 */ /* 0x000fe20000010006 */
[----:B------:R-:W-:Y:S01]  /*3a70*/  MUFU.EX2 R125, R21 ;  /* 0x00000015007d7308 */ /* 0x000fe20000000800 */
[C---:B---3--:R-:W-:Y:S01]  /*3a80*/  FMUL.FTZ R118, R4.reuse, R118 ;  /* 0x0000007604767220 */ /* 0x048fe20000410000 */
[----:B------:R-:W-:Y:S01]  /*3a90*/  FMUL.FTZ R119, R4, R119 ;  /* 0x0000007704777220 */ /* 0x000fe20000410000 */
[----:B------:R-:W-:Y:S01]  /*3aa0*/  FMUL.FTZ R4, R107, R110 ;  /* 0x0000006e6b047220 */ /* 0x000fe20000410000 */
[----:B------:R-:W-:Y:S01]  /*3ab0*/  FFMA.FTZ R8, R97, R8, -R5 ;  /* 0x0000000861087223 */ /* 0x000fe20000010805 */
[C---:B------:R-:W-:Y:S01]  /*3ac0*/  FMUL.FTZ R6, R105.reuse, R110 ;  /* 0x0000006e69067220 */ /* 0x040fe20000410000 */
[----:B------:R-:W-:Y:S01]  /*3ad0*/  FADD.FTZ R10, RZ, R10 ;  /* 0x0000000aff0a7221 */ /* 0x000fe20000010000 */
[----:B------:R-:W-:Y:S01]  /*3ae0*/  FFMA.FTZ R5, R105, R106, -R4 ;  /* 0x0000006a69057223 */ /* 0x000fe20000010804 */
[----:B------:R-:W1:Y:S01]  /*3af0*/  MUFU.COS R124, R13 ;  /* 0x0000000d007c7308 */ /* 0x000e620000000000 */
[----:B------:R-:W-:Y:S01]  /*3b00*/  FADD.FTZ R8, R65, R8 ;  /* 0x0000000841087221 */ /* 0x000fe20000010000 */
[C---:B0-----:R-:W-:Y:S01]  /*3b10*/  FMUL.FTZ R104, R7.reuse, R104 ;  /* 0x0000006807687220 */ /* 0x041fe20000410000 */
[----:B------:R-:W-:Y:S01]  /*3b20*/  FMUL.FTZ R117, R7, R117 ;  /* 0x0000007507757220 */ /* 0x000fe20000410000 */
[----:B------:R-:W-:Y:S01]  /*3b30*/  FFMA.FTZ R7, R107, R106, R6 ;  /* 0x0000006a6b077223 */ /* 0x000fe20000010006 */
[----:B------:R-:W-:Y:S01]  /*3b40*/  FMUL.FTZ R9, R112, R5 ;  /* 0x0000000570097220 */ /* 0x000fe20000410000 */
[----:B------:R-:W-:-:S02]  /*3b50*/  FMUL.FTZ R11, R99, R10 ;  /* 0x0000000a630b7220 */ /* 0x000fc40000410000 */
[----:B------:R0:W3:Y:S01]  /*3b60*/  MUFU.SIN R12, R13 ;  /* 0x0000000d000c7308 */ /* 0x0000e20000000400 */
[-C--:B------:R-:W-:Y:S01]  /*3b70*/  FMUL.FTZ R4, R112, R7.reuse ;  /* 0x0000000770047220 */ /* 0x080fe20000410000 */
[----:B------:R-:W-:-:S03]  /*3b80*/  FFMA.FTZ R6, R108, R7, R9 ;  /* 0x000000076c067223 */ /* 0x000fc60000010009 */
[----:B------:R-:W-:-:S03]  /*3b90*/  FFMA.FTZ R4, R108, R5, -R4 ;  /* 0x000000056c047223 */ /* 0x000fc60000010804 */
[----:B------:R-:W-:Y:S01]  /*3ba0*/  MUFU.EX2 R123, R123 ;  /* 0x0000007b007b7308 */ /* 0x000fe20000000800 */
[----:B0-----:R-:W-:Y:S01]  /*3bb0*/  FMUL.FTZ R13, R99, R8 ;  /* 0x00000008630d7220 */ /* 0x001fe20000410000 */
[----:B-1----:R-:W-:Y:S01]  /*3bc0*/  FMUL.FTZ R124, R125, R124 ;  /* 0x0000007c7d7c7220 */ /* 0x002fe20000410000 */
[----:B------:R-:W-:Y:S02]  /*3bd0*/  FMUL.FTZ R5, R113, R4 ;  /* 0x0000000471057220 */ /* 0x000fe40000410000 */
[C---:B------:R-:W-:Y:S02]  /*3be0*/  FFMA.FTZ R13, R96.reuse, R10, R13 ;  /* 0x0000000a600d7223 */ /* 0x040fe4000001000d */
[----:B------:R-:W-:Y:S01]  /*3bf0*/  FFMA.FTZ R5, R109, R6, R5 ;  /* 0x000000066d057223 */ /* 0x000fe20000010005 */
[----:B------:R-:W0:Y:S01]  /*3c00*/  MUFU.COS R122, R25 ;  /* 0x00000019007a7308 */ /* 0x000e220000000000 */
[----:B---3--:R-:W-:Y:S01]  /*3c10*/  FMUL.FTZ R125, R125, R12 ;  /* 0x0000000c7d7d7220 */ /* 0x008fe20000410000 */
[----:B------:R-:W-:Y:S01]  /*3c20*/  FFMA.FTZ R12, R96, R8, -R11 ;  /* 0x00000008600c7223 */ /* 0x000fe2000001080b */
[----:B------:R-:W-:Y:S01]  /*3c30*/  FMUL.FTZ R8, R113, R6 ;  /* 0x0000000671087220 */ /* 0x000fe20000410000 */
[----:B------:R-:W-:-:S02]  /*3c40*/  FADD.FTZ R13, RZ, R13 ;  /* 0x0000000dff0d7221 */ /* 0x000fc40000010000 */
[----:B------:R-:W-:Y:S01]  /*3c50*/  FADD.FTZ R12, R67, R12 ;  /* 0x0000000c430c7221 */ /* 0x000fe20000010000 */
[----:B------:R-:W-:Y:S01]  /*3c60*/  FFMA.FTZ R8, R109, R4, -R8 ;  /* 0x000000046d087223 */ /* 0x000fe20000010808 */
[C---:B------:R-:W-:Y:S01]  /*3c70*/  FMUL.FTZ R7, R102.reuse, R13 ;  /* 0x0000000d66077220 */ /* 0x040fe20000410000 */
[----:B------:R-:W1:Y:S01]  /*3c80*/  MUFU.SIN R20, R25 ;  /* 0x0000001900147308 */ /* 0x000e620000000400 */
[----:B------:R-:W-:Y:S01]  /*3c90*/  FMUL.FTZ R10, R102, R12 ;  /* 0x0000000c660a7220 */ /* 0x000fe20000410000 */
[C---:B------:R-:W-:Y:S01]  /*3ca0*/  FMUL.FTZ R4, R114.reuse, R8 ;  /* 0x0000000872047220 */ /* 0x040fe20000410000 */
[C---:B------:R-:W-:Y:S01]  /*3cb0*/  FFMA.FTZ R12, R95.reuse, R12, -R7 ;  /* 0x0000000c5f0c7223 */ /* 0x040fe20000010807 */
[----:B------:R-:W-:Y:S01]  /*3cc0*/  FMUL.FTZ R7, R114, R5 ;  /* 0x0000000572077220 */ /* 0x000fe20000410000 */
[----:B------:R-:W-:Y:S01]  /*3cd0*/  FFMA.FTZ R10, R95, R13, R10 ;  /* 0x0000000d5f0a7223 */ /* 0x000fe2000001000a */
[----:B------:R-:W-:Y:S01]  /*3ce0*/  FFMA.FTZ R4, R111, R5, R4 ;  /* 0x000000056f047223 */ /* 0x000fe20000010004 */
[----:B------:R-:W-:Y:S01]  /*3cf0*/  FADD.FTZ R9, R69, R12 ;  /* 0x0000000c45097221 */ /* 0x000fe20000010000 */
[----:B------:R-:W-:Y:S01]  /*3d00*/  FFMA.FTZ R7, R111, R8, -R7 ;  /* 0x000000086f077223 */ /* 0x000fe20000010807 */
[----:B------:R-:W-:Y:S01]  /*3d10*/  FADD.FTZ R11, RZ, R10 ;  /* 0x0000000aff0b7221 */ /* 0x000fe20000010000 */
[-C--:B------:R-:W-:Y:S01]  /*3d20*/  FMUL.FTZ R6, R98, R4.reuse ;  /* 0x0000000462067220 */ /* 0x080fe20000410000 */
[----:B------:R-:W-:Y:S01]  /*3d30*/  FMUL.FTZ R10, R100, R9 ;  /* 0x00000009640a7220 */ /* 0x000fe20000410000 */
[----:B------:R-:W-:Y:S01]  /*3d40*/  FMUL.FTZ R5, R98, R7 ;  /* 0x0000000762057220 */ /* 0x000fe20000410000 */
[----:B------:R-:W-:Y:S01]  /*3d50*/  FMUL.FTZ R13, R100, R11 ;  /* 0x0000000b640d7220 */ /* 0x000fe20000410000 */
[C---:B------:R-:W-:Y:S01]  /*3d60*/  FFMA.FTZ R6, R97.reuse, R7, -R6 ;  /* 0x0000000761067223 */ /* 0x040fe20000010806 */
[C---:B------:R-:W-:Y:S01]  /*3d70*/  FFMA.FTZ R10, R0.reuse, R11, R10 ;  /* 0x0000000b000a7223 */ /* 0x040fe2000001000a */
[----:B------:R-:W-:Y:S01]  /*3d80*/  FFMA.FTZ R5, R97, R4, R5 ;  /* 0x0000000461057223 */ /* 0x000fe20000010005 */
[----:B------:R-:W-:Y:S01]  /*3d90*/  FFMA.FTZ R8, R0, R9, -R13 ;  /* 0x0000000900087223 */ /* 0x000fe2000001080d */
[C---:B------:R-:W-:Y:S01]  /*3da0*/  FMUL.FTZ R9, R99.reuse, R6 ;  /* 0x0000000663097220 */ /* 0x040fe20000410000 */
        /* <DEDUP_REMOVED lines=9> */
[-C--:B------:R-:W-:Y:S01]  /*3e40*/  FMUL.FTZ R6, R102, R7.reuse ;  /* 0x0000000766067220 */ /* 0x080fe20000410000 */
[----:B------:R-:W-:Y:S01]  /*3e50*/  FFMA.FTZ R12, R93, R10, R12 ;  /* 0x0000000a5d0c7223 */ /* 0x000fe2000001000c */
[----:B------:R-:W-:Y:S01]  /*3e60*/  FFMA.FTZ R7, R95, R7, -R4 ;  /* 0x000000075f077223 */ /* 0x000fe20000010804 */
[----:B------:R-:W-:Y:S01]  /*3e70*/  FADD.FTZ R8, R73, R8 ;  /* 0x0000000849087221 */ /* 0x000fe20000010000 */
[----:B------:R-:W-:Y:S01]  /*3e80*/  FFMA.FTZ R9, R95, R9, R6 ;  /* 0x000000095f097223 */ /* 0x000fe20000010006 */
[----:B------:R-:W-:Y:S01]  /*3e90*/  FADD.FTZ R12, RZ, R12 ;  /* 0x0000000cff0c7221 */ /* 0x000fe20000010000 */
        /* <DEDUP_REMOVED lines=8> */
[C---:B------:R-:W-:Y:S01]  /*3f20*/  FMUL.FTZ R6, R94.reuse, R5 ;  /* 0x000000055e067220 */ /* 0x040fe20000410000 */
[----:B------:R-:W-:Y:S01]  /*3f30*/  FADD.FTZ R11, RZ, R11 ;  /* 0x0000000bff0b7221 */ /* 0x000fe20000010000 */
[----:B0-----:R-:W-:Y:S01]  /*3f40*/  FMUL.FTZ R122, R123, R122 ;  /* 0x0000007a7b7a7220 */ /* 0x001fe20000410000 */
[----:B------:R-:W-:Y:S01]  /*3f50*/  FADD.FTZ R7, R75, R8 ;  /* 0x000000084b077221 */ /* 0x000fe20000010000 */
[-C--:B------:R-:W-:Y:S01]  /*3f60*/  FMUL.FTZ R8, R94, R4.reuse ;  /* 0x000000045e087220 */ /* 0x080fe20000410000 */
[----:B------:R-:W-:Y:S01]  /*3f70*/  FFMA.FTZ R6, R93, R4, -R6 ;  /* 0x000000045d067223 */ /* 0x000fe20000010806 */
[C---:B------:R-:W-:Y:S01]  /*3f80*/  FMUL.FTZ R10, R117.reuse, R11 ;  /* 0x0000000b750a7220 */ /* 0x040fe20000410000 */
[----:B------:R-:W-:Y:S01]  /*3f90*/  FMUL.FTZ R9, R117, R7 ;  /* 0x0000000775097220 */ /* 0x000fe20000410000 */
[----:B------:R-:W-:Y:S01]  /*3fa0*/  FFMA.FTZ R8, R93, R5, R8 ;  /* 0x000000055d087223 */ /* 0x000fe20000010008 */
[C---:B------:R-:W-:Y:S01]  /*3fb0*/  FMUL.FTZ R4, R103.reuse, R6 ;  /* 0x0000000667047220 */ /* 0x040fe20000410000 */
[C---:B------:R-:W-:Y:S01]  /*3fc0*/  FFMA.FTZ R10, R104.reuse, R7, -R10 ;  /* 0x00000007680a7223 */ /* 0x040fe2000001080a */
[C---:B------:R-:W-:Y:S01]  /*3fd0*/  FFMA.FTZ R9, R104.reuse, R11, R9 ;  /* 0x0000000b68097223 */ /* 0x040fe20000010009 */
[-C--:B------:R-:W-:Y:S01]  /*3fe0*/  FMUL.FTZ R5, R103, R8.reuse ;  /* 0x0000000867057220 */ /* 0x080fe20000410000 */
        /* <DEDUP_REMOVED lines=17> */
[C---:B------:R-:W-:Y:S01]  /*4100*/  FMUL.FTZ R9, R121.reuse, R13 ;  /* 0x0000000d79097220 */ /* 0x040fe20000410000 */
[CC--:B------:R-:W-:Y:S01]  /*4110*/  FMUL.FTZ R11, R121.reuse, R10.reuse ;  /* 0x0000000a790b7220 */ /* 0x0c0fe20000410000 */
[----:B------:R-:W-:Y:S01]  /*4120*/  FFMA.FTZ R4, R118, R7, -R4 ;  /* 0x0000000776047223 */ /* 0x000fe20000010804 */
[C---:B------:R-:W-:Y:S01]  /*4130*/  FMUL.FTZ R7, R121.reuse, R5 ;  /* 0x0000000579077220 */ /* 0x040fe20000410000 */
[C---:B------:R-:W-:Y:S01]  /*4140*/  FFMA.FTZ R10, R120.reuse, R10, -R9 ;  /* 0x0000000a780a7223 */ /* 0x040fe20000010809 */
[C---:B------:R-:W-:Y:S01]  /*4150*/  FFMA.FTZ R11, R120.reuse, R13, R11 ;  /* 0x0000000d780b7223 */ /* 0x040fe2000001000b */
[----:B------:R-:W-:Y:S01]  /*4160*/  FMUL.FTZ R6, R121, R4 ;  /* 0x0000000479067220 */ /* 0x000fe20000410000 */
[----:B-1----:R-:W-:Y:S01]  /*4170*/  FMUL.FTZ R123, R123, R20 ;  /* 0x000000147b7b7220 */ /* 0x002fe20000410000 */
[C---:B------:R-:W-:Y:S01]  /*4180*/  FFMA.FTZ R7, R120.reuse, R4, -R7 ;  /* 0x0000000478077223 */ /* 0x040fe20000010807 */
[----:B------:R-:W-:Y:S01]  /*4190*/  FADD.FTZ R11, RZ, R11 ;  /* 0x0000000bff0b7221 */ /* 0x000fe20000010000 */
[----:B------:R-:W-:Y:S01]  /*41a0*/  FADD.FTZ R10, R81, R10 ;  /* 0x0000000a510a7221 */ /* 0x000fe20000010000 */
[----:B------:R-:W-:Y:S01]  /*41b0*/  FFMA.FTZ R6, R120, R5, R6 ;  /* 0x0000000578067223 */ /* 0x000fe20000010006 */
[C---:B------:R-:W-:Y:S01]  /*41c0*/  FMUL.FTZ R5, R123.reuse, R7 ;  /* 0x000000077b057220 */ /* 0x040fe20000410000 */
[CC--:B------:R-:W-:Y:S01]  /*41d0*/  FMUL.FTZ R9, R123.reuse, R11.reuse ;  /* 0x0000000b7b097220 */ /* 0x0c0fe20000410000 */
[C---:B------:R-:W-:Y:S01]  /*41e0*/  FMUL.FTZ R8, R123.reuse, R10 ;  /* 0x0000000a7b087220 */ /* 0x040fe20000410000 */
[-C--:B------:R-:W-:Y:S01]  /*41f0*/  FMUL.FTZ R4, R123, R6.reuse ;  /* 0x000000067b047220 */ /* 0x080fe20000410000 */
[C---:B------:R-:W-:Y:S01]  /*4200*/  FFMA.FTZ R5, R122.reuse, R6, R5 ;  /* 0x000000067a057223 */ /* 0x040fe20000010005 */
[C---:B------:R-:W-:Y:S01]  /*4210*/  FFMA.FTZ R10, R122.reuse, R10, -R9 ;  /* 0x0000000a7a0a7223 */ /* 0x040fe20000010809 */
[C---:B------:R-:W-:Y:S01]  /*4220*/  FFMA.FTZ R8, R122.reuse, R11, R8 ;  /* 0x0000000b7a087223 */ /* 0x040fe20000010008 */
[----:B------:R-:W-:Y:S01]  /*4230*/  FFMA.FTZ R7, R122, R7, -R4 ;  /* 0x000000077a077223 */ /* 0x000fe20000010804 */
[----:B------:R-:W-:Y:S01]  /*4240*/  FMUL.FTZ R9, R125, R5 ;  /* 0x000000057d097220 */ /* 0x000fe20000410000 */
[----:B------:R-:W-:Y:S01]  /*4250*/  FADD.FTZ R10, R83, R10 ;  /* 0x0000000a530a7221 */ /* 0x000fe20000010000 */
[----:B------:R-:W-:Y:S01]  /*4260*/  FADD.FTZ R8, RZ, R8 ;  /* 0x00000008ff087221 */ /* 0x000fe20000010000 */
[CC--:B------:R-:W-:Y:S01]  /*4270*/  FMUL.FTZ R6, R125.reuse, R7.reuse ;  /* 0x000000077d067220 */ /* 0x0c0fe20000410000 */
[C---:B------:R-:W-:Y:S01]  /*4280*/  FFMA.FTZ R4, R124.reuse, R7, -R9 ;  /* 0x000000077c047223 */ /* 0x040fe20000010809 */
[C---:B------:R-:W-:Y:S01]  /*4290*/  FMUL.FTZ R11, R125.reuse, R10 ;  /* 0x0000000a7d0b7220 */ /* 0x040fe20000410000 */
[----:B------:R-:W-:Y:S01]  /*42a0*/  FMUL.FTZ R9, R125, R8 ;  /* 0x000000087d097220 */ /* 0x000fe20000410000 */
[----:B------:R-:W-:-:S02]  /*42b0*/  FFMA.FTZ R5, R124, R5, R6 ;  /* 0x000000057c057223 */ /* 0x000fc40000010006 */
[C---:B------:R-:W-:Y:S01]  /*42c0*/  FFMA.FTZ R11, R124.reuse, R8, R11 ;  /* 0x000000087c0b7223 */ /* 0x040fe2000001000b */
[----:B------:R-:W-:Y:S01]  /*42d0*/  FFMA.FTZ R9, R124, R10, -R9 ;  /* 0x0000000a7c097223 */ /* 0x000fe20000010809 */
[----:B------:R-:W0:Y:S02]  /*42e0*/  SHFL.UP PT, R8, R4, 0x1, RZ ;  /* 0x0420000004087989 */ /* 0x000e2400000e00ff */
[----:B------:R-:W-:Y:S01]  /*42f0*/  FADD.FTZ R7, RZ, R11 ;  /* 0x0000000bff077221 */ /* 0x000fe20000010000 */
[----:B------:R-:W-:Y:S02]  /*4300*/  FADD.FTZ R6, R92, R9 ;  /* 0x000000095c067221 */ /* 0x000fe40000010000 */
[----:B------:R-:W1:Y:S04]  /*4310*/  SHFL.UP PT, R9, R5, 0x1, RZ ;  /* 0x0420000005097989 */ /* 0x000e6800000e00ff */
[----:B------:R-:W3:Y:S04]  /*4320*/  SHFL.UP PT, R11, R7, 0x1, RZ ;  /* 0x04200000070b7989 */ /* 0x000ee800000e00ff */
[----:B------:R-:W4:Y:S01]  /*4330*/  SHFL.UP PT, R10, R6, 0x1, RZ ;  /* 0x04200000060a7989 */ /* 0x000f2200000e00ff */
[----:B0-----:R-:W-:-:S04]  /*4340*/  FMUL.FTZ R13, R5, R8 ;  /* 0x00000008050d7220 */ /* 0x001fc80000410000 */
[-C--:B-1----:R-:W-:Y:S01]  /*4350*/  FFMA.FTZ R14, R4, R9.reuse, R13 ;  /* 0x00000009040e7223 */ /* 0x082fe2000001000d */
[C---:B------:R-:W-:Y:S01]  /*4360*/  FMUL.FTZ R9, R5.reuse, R9 ;  /* 0x0000000905097220 */ /* 0x040fe20000410000 */
[----:B---3--:R-:W-:-:S03]  /*4370*/  FMUL.FTZ R13, R5, R11 ;  /* 0x0000000b050d7220 */ /* 0x008fc60000410000 */
[C---:B------:R-:W-:Y:S01]  /*4380*/  FSEL R14, R5.reuse, R14, !P0 ;  /* 0x0000000e050e7208 */ /* 0x040fe20004000000 */
[-C--:B----4-:R-:W-:Y:S01]  /*4390*/  FMUL.FTZ R12, R5, R10.reuse ;  /* 0x0000000a050c7220 */ /* 0x090fe20000410000 */
[C---:B------:R-:W-:Y:S01]  /*43a0*/  FFMA.FTZ R13, R4.reuse, R10, -R13 ;  /* 0x0000000a040d7223 */ /* 0x040fe2000001080d */
[----:B------:R-:W-:Y:S02]  /*43b0*/  MOV R10, R91 ;  /* 0x0000005b000a7202 */ /* 0x000fe40000000f00 */
[----:B------:R-:W-:Y:S01]  /*43c0*/  FFMA.FTZ R12, R4, R11, R12 ;  /* 0x0000000b040c7223 */ /* 0x000fe2000001000c */
[----:B------:R-:W-:Y:S01]  /*43d0*/  @P0 FADD.FTZ R6, R6, R13 ;  /* 0x0000000d06060221 */ /* 0x000fe20000010000 */
[----:B------:R-:W-:Y:S01]  /*43e0*/  @P0 FFMA.FTZ R4, R4, R8, -R9 ;  /* 0x0000000804040223 */ /* 0x000fe20000010809 */
[----:B------:R-:W-:Y:S01]  /*43f0*/  MOV R11, R84 ;  /* 0x00000054000b7202 */ /* 0x000fe20000000f00 */
[----:B------:R-:W-:Y:S01]  /*4400*/  @P0 FADD.FTZ R7, R7, R12 ;  /* 0x0000000c07070221 */ /* 0x000fe20000010000 */
[----:B------:R-:W-:Y:S01]  /*4410*/  SHFL.UP PT, R13, R14, 0x2, RZ ;  /* 0x044000000e0d7989 */ /* 0x000fe200000e00ff */
[----:B------:R-:W-:-:S02]  /*4420*/  MOV R8, R87 ;  /* 0x0000005700087202 */ /* 0x000fc40000000f00 */
[----:B------:R-:W-:Y:S01]  /*4430*/  MOV R9, R90 ;  /* 0x0000005a00097202 */ /* 0x000fe20000000f00 */
[----:B------:R-:W0:Y:S04]  /*4440*/  SHFL.UP PT, R25, R7, 0x2, RZ ;  /* 0x0440000007197989 */ /* 0x000e2800000e00ff */
[----:B------:R-:W1:Y:S04]  /*4450*/  SHFL.UP PT, R15, R6, 0x2, RZ ;  /* 0x04400000060f7989 */ /* 0x000e6800000e00ff */
[----:B------:R-:W3:Y:S01]  /*4460*/  SHFL.UP PT, R5, R4, 0x2, RZ ;  /* 0x0440000004057989 */ /* 0x000ee200000e00ff */
[----:B------:R-:W-:-:S03]  /*4470*/  ISETP.GE.AND P0, PT, R115, 0x2, PT ;  /* 0x000000027300780c */ /* 0x000fc60003f06270 */
[----:B------:R4:W5:Y:S04]  /*4480*/  LDG.E.64 R22, desc[UR14][R8.64] ;  /* 0x0000000e08167981 */ /* 0x000968000c1e1b00 */
[----:B------:R2:W5:Y:S01]  /*4490*/  LDG.E.64 R20, desc[UR14][R10.64] ;  /* 0x0000000e0a147981 */ /* 0x000562000c1e1b00 */
[C---:B0-----:R-:W-:Y:S01]  /*44a0*/  FMUL.FTZ R127, R14.reuse, R25 ;  /* 0x000000190e7f7220 */ /* 0x041fe20000410000 */
[----:B-1----:R-:W-:-:S03]  /*44b0*/  FMUL.FTZ R24, R14, R15 ;  /* 0x0000000f0e187220 */ /* 0x002fc60000410000 */
[----:B------:R-:W-:Y:S01]  /*44c0*/  FFMA.FTZ R127, R4, R15, -R127 ;  /* 0x0000000f047f7223 */ /* 0x000fe2000001087f */
[----:B---3--:R-:W-:Y:S01]  /*44d0*/  FMUL.FTZ R12, R14, R5 ;  /* 0x000000050e0c7220 */ /* 0x008fe20000410000 */
[----:B------:R-:W-:Y:S02]  /*44e0*/  FFMA.FTZ R24, R4, R25, R24 ;  /* 0x0000001904187223 */ /* 0x000fe40000010018 */
[----:B------:R-:W-:Y:S01]  /*44f0*/  @P0 FADD.FTZ R6, R6, R127 ;  /* 0x0000007f06060221 */ /* 0x000fe20000010000 */
[-C--:B----4-:R-:W-:Y:S01]  /*4500*/  FFMA.FTZ R9, R4, R13.reuse, R12 ;  /* 0x0000000d04097223 */ /* 0x090fe2000001000c */
[----:B------:R-:W-:Y:S01]  /*4510*/  FMUL.FTZ R13, R14, R13 ;  /* 0x0000000d0e0d7220 */ /* 0x000fe20000410000 */
[----:B------:R-:W-:Y:S02]  /*4520*/  @P0 FADD.FTZ R7, R7, R24 ;  /* 0x0000001807070221 */ /* 0x000fe40000010000 */
[----:B--2---:R-:W0:Y:S01]  /*4530*/  SHFL.UP PT, R10, R6, 0x4, RZ ;  /* 0x04800000060a7989 */ /* 0x004e2200000e00ff */
        /* <DEDUP_REMOVED lines=12> */
[CC--:B---3--:R-:W-:Y:S01]  /*4600*/  FMUL.FTZ R12, R9.reuse, R8.reuse ;  /* 0x00000008090c7220 */ /* 0x0c8fe20000410000 */
[----:B------:R-:W-:Y:S01]  /*4610*/  FFMA.FTZ R8, R4, R8, R13 ;  /* 0x0000000804087223 */ /* 0x000fe2000001000d */
[----:B------:R-:W-:Y:S02]  /*4620*/  @P0 FADD.FTZ R6, R6, R15 ;  /* 0x0000000f06060221 */ /* 0x000fe40000010000 */
[----:B------:R-:W0:Y:S01]  /*4630*/  SHFL.UP PT, R13, R7, 0x8, RZ ;  /* 0x05000000070d7989 */ /* 0x000e2200000e00ff */
[----:B------:R-:W-:Y:S01]  /*4640*/  @P0 FFMA.FTZ R4, R4, R5, -R12 ;  /* 0x0000000504040223 */ /* 0x000fe2000001080c */
[----:B------:R-:W-:Y:S02]  /*4650*/  FSEL R8, R9, R8, !P0 ;  /* 0x0000000809087208 */ /* 0x000fe40004000000 */
[----:B------:R-:W1:Y:S04]  /*4660*/  SHFL.UP PT, R11, R6, 0x8, RZ ;  /* 0x05000000060b7989 */ /* 0x000e6800000e00ff */
[----:B------:R-:W2:Y:S04]  /*4670*/  SHFL.UP PT, R5, R4, 0x8, RZ ;  /* 0x0500000004057989 */ /* 0x000ea800000e00ff */
[----:B------:R-:W3:Y:S01]  /*4680*/  SHFL.UP PT, R9, R8, 0x8, RZ ;  /* 0x0500000008097989 */ /* 0x000ee200000e00ff */
[----:B------:R-:W-:Y:S01]  /*4690*/  ISETP.GE.AND P1, PT, R115, 0x8, PT ;  /* 0x000000087300780c */ /* 0x000fe20003f26270 */
[C---:B0-----:R-:W-:Y:S01]  /*46a0*/  FMUL.FTZ R10, R8.reuse, R13 ;  /* 0x0000000d080a7220 */ /* 0x041fe20000410000 */
[----:B-1----:R-:W-:-:S03]  /*46b0*/  FMUL.FTZ R12, R8, R11 ;  /* 0x0000000b080c7220 */ /* 0x002fc60000410000 */
[----:B------:R-:W-:Y:S01]  /*46c0*/  FFMA.FTZ R11, R4, R11, -R10 ;  /* 0x0000000b040b7223 */ /* 0x000fe2000001080a */
[----:B--2---:R-:W-:Y:S01]  /*46d0*/  FMUL.FTZ R15, R8, R5 ;  /* 0x00000005080f7220 */ /* 0x004fe20000410000 */
[----:B------:R-:W-:Y:S01]  /*46e0*/  FFMA.FTZ R12, R4, R13, R12 ;  /* 0x0000000d040c7223 */ /* 0x000fe2000001000c */
[-C--:B---3--:R-:W-:Y:S02]  /*46f0*/  FMUL.FTZ R10, R8, R9.reuse ;  /* 0x00000009080a7220 */ /* 0x088fe40000410000 */
[----:B------:R-:W-:-:S03]  /*4700*/  FFMA.FTZ R15, R4, R9, R15 ;  /* 0x00000009040f7223 */ /* 0x000fc6000001000f */
[----:B------:R-:W-:Y:S01]  /*4710*/  @P1 FADD.FTZ R7, R7, R12 ;  /* 0x0000000c07071221 */ /* 0x000fe20000010000 */
[----:B------:R-:W-:Y:S01]  /*4720*/  @P1 FADD.FTZ R6, R6, R11 ;  /* 0x0000000b06061221 */ /* 0x000fe20000010000 */
[----:B------:R-:W-:Y:S01]  /*4730*/  @P1 FFMA.FTZ R4, R4, R5, -R10 ;  /* 0x0000000504041223 */ /* 0x000fe2000001080a */
[----:B------:R-:W-:Y:S02]  /*4740*/  FSEL R9, R8, R15, !P1 ;  /* 0x0000000f08097208 */ /* 0x000fe40004800000 */
[----:B------:R-:W0:Y:S01]  /*4750*/  SHFL.UP PT, R11, R7, 0x10, RZ ;  /* 0x06000000070b7989 */ /* 0x000e2200000e00ff */
[----:B------:R-:W-:-:S03]  /*4760*/  ISETP.NE.AND P0, PT, R116, RZ, PT ;  /* 0x000000ff7400720c */ /* 0x000fc60003f05270 */
[----:B------:R-:W1:Y:S04]  /*4770*/  SHFL.UP PT, R10, R6, 0x10, RZ ;  /* 0x06000000060a7989 */ /* 0x000e6800000e00ff */
[----:B------:R-:W2:Y:S01]  /*4780*/  SHFL.UP PT, R5, R4, 0x10, RZ ;  /* 0x0600000004057989 */ /* 0x000ea200000e00ff */
[----:B------:R-:W-:Y:S01]  /*4790*/  ISETP.EQ.OR P0, PT, RZ, UR4, P0 ;  /* 0x00000004ff007c0c */ /* 0x000fe20008702670 */
[----:B------:R-:W3:Y:S02]  /*47a0*/  S2UR UR7, SR_CgaCtaId ;  /* 0x00000000000779c3 */ /* 0x000ee40000008800 */
[----:B------:R-:W4:Y:S01]  /*47b0*/  SHFL.UP PT, R8, R9, 0x10, RZ ;  /* 0x0600000009087989 */ /* 0x000f2200000e00ff */
[----:B------:R-:W-:Y:S01]  /*47c0*/  HFMA2.MMA R13, -RZ, RZ, 0, 0 ;  /* 0x00000000ff0d7435 */ /* 0x000fe200000001ff */
[----:B------:R-:W-:-:S02]  /*47d0*/  MOV R12, 0x3f800000 ;  /* 0x3f800000000c7802 */ /* 0x000fc40000000f00 */
[----:B------:R-:W-:Y:S02]  /*47e0*/  CS2R R14, SRZ ;  /* 0x00000000000e7805 */ /* 0x000fe4000001ff00 */
[----:B------:R-:W-:-:S05]  /*47f0*/  ISETP.NE.AND P1, PT, R115, 0x1f, PT ;  /* 0x0000001f7300780c */ /* 0x000fca0003f25270 */
[----:B------:R-:W3:Y:S01]  /*4800*/  @!P0 LDS.128 R12, [UR6+0x470] ;  /* 0x00047006ff0c8984 */ /* 0x000ee20008000c00 */
[----:B------:R-:W-:Y:S01]  /*4810*/  ISETP.GE.AND P0, PT, R115, 0x10, PT ;  /* 0x000000107300780c */ /* 0x000fe20003f06270 */
[C---:B0-----:R-:W-:Y:S01]  /*4820*/  FMUL.FTZ R127, R9.reuse, R11 ;  /* 0x0000000b097f7220 */ /* 0x041fe20000410000 */
[----:B-1----:R-:W-:-:S03]  /*4830*/  FMUL.FTZ R24, R9, R10 ;  /* 0x0000000a09187220 */ /* 0x002fc60000410000 */
[C---:B------:R-:W-:Y:S01]  /*4840*/  FFMA.FTZ R127, R4.reuse, R10, -R127 ;  /* 0x0000000a047f7223 */ /* 0x040fe2000001087f */
[C---:B--2---:R-:W-:Y:S01]  /*4850*/  FMUL.FTZ R25, R9.reuse, R5 ;  /* 0x0000000509197220 */ /* 0x044fe20000410000 */
[C---:B------:R-:W-:Y:S01]  /*4860*/  FFMA.FTZ R24, R4.reuse, R11, R24 ;  /* 0x0000000b04187223 */ /* 0x040fe20000010018 */
[----:B------:R-:W-:Y:S02]  /*4870*/  UMOV UR8, 0x400 ;  /* 0x0000040000087882 */ /* 0x000fe40000000000 */
[-C--:B----4-:R-:W-:Y:S01]  /*4880*/  FFMA.FTZ R10, R4, R8.reuse, R25 ;  /* 0x00000008040a7223 */ /* 0x090fe20000010019 */
[----:B------:R-:W-:Y:S01]  /*4890*/  FMUL.FTZ R11, R9, R8 ;  /* 0x00000008090b7220 */ /* 0x000fe20000410000 */
[----:B---3--:R-:W-:Y:S01]  /*48a0*/  ULEA UR8, UR7, UR8, 0x18 ;  /* 0x0000000807087291 */ /* 0x008fe2000f8ec03f */
[----:B------:R-:W-:Y:S01]  /*48b0*/  @P0 FADD.FTZ R6, R6, R127 ;  /* 0x0000007f06060221 */ /* 0x000fe20000010000 */
[----:B------:R-:W-:Y:S01]  /*48c0*/  @P0 FADD.FTZ R7, R7, R24 ;  /* 0x0000001807070221 */ /* 0x000fe20000010000 */
[----:B------:R-:W-:Y:S01]  /*48d0*/  @P0 FFMA.FTZ R4, R4, R5, -R11 ;  /* 0x0000000504040223 */ /* 0x000fe2000001080b */
[----:B------:R-:W-:-:S05]  /*48e0*/  FSEL R5, R9, R10, !P0 ;  /* 0x0000000a09057208 */ /* 0x000fca0004000000 */
[----:B------:R-:W-:Y:S01]  /*48f0*/  @!P1 STS.128 [UR8+0x430], R4 ;  /* 0x00043004ff009988 */ /* 0x000fe20008000c08 */
[----:B------:R-:W-:Y:S01]  /*4900*/  BAR.SYNC.DEFER_BLOCKING 0x0 ;  /* 0x0000000000007b1d */ /* 0x000fe20000010000 */
[----:B------:R-:W-:Y:S02]  /*4910*/  ISETP.NE.AND P2, PT, R115, RZ, PT ;  /* 0x000000ff7300720c */ /* 0x000fe40003f45270 */
[----:B------:R-:W-:-:S11]  /*4920*/  ISETP.NE.AND P3, PT, R30, RZ, PT ;  /* 0x000000ff1e00720c */ /* 0x000fd60003f65270 */
[----:B------:R-:W-:Y:S04]  /*4930*/  @!P2 STS.128 [UR8+0x450], R12 ;  /* 0x0004500cff00a988 */ /* 0x000fe80008000c08 */
        /* <DEDUP_REMOVED lines=9> */
[----:B--2---:R-:W-:Y:S02]  /*49d0*/  @!P2 MOV R130, R14 ;  /* 0x0000000e0082a202 */ /* 0x004fe40000000f00 */
[----:B---3--:R-:W-:Y:S01]  /*49e0*/  @!P2 MOV R128, R15 ;  /* 0x0000000f0080a202 */ /* 0x008fe20000000f00 */
[-C--:B------:R-:W-:Y:S01]  /*49f0*/  @P3 FMUL.FTZ R131, R25, R127.reuse ;  /* 0x0000007f19833220 */ /* 0x080fe20000410000 */
[----:B------:R-:W-:-:S03]  /*4a00*/  @P3 FMUL.FTZ R132, R24, R127 ;  /* 0x0000007f18843220 */ /* 0x000fc60000410000 */
[-C--:B------:R-:W-:Y:S01]  /*4a10*/  @P3 FFMA.FTZ R131, R24, R129.reuse, -R131 ;  /* 0x0000008118833223 */ /* 0x080fe20000010883 */
[----:B------:R-:W-:-:S03]  /*4a20*/  @P3 FFMA.FTZ R25, R25, R129, R132 ;  /* 0x0000008119193223 */ /* 0x000fc60000010084 */
[----:B------:R-:W-:Y:S01]  /*4a30*/  @P3 FADD.FTZ R130, R130, R131 ;  /* 0x0000008382823221 */ /* 0x000fe20000010000 */
[----:B------:R-:W-:-:S03]  /*4a40*/  @P3 FADD.FTZ R128, R128, R25 ;  /* 0x0000001980803221 */ /* 0x000fc60000010000 */
        /* <DEDUP_REMOVED lines=37> */
[----:B------:R-:W-:-:S04]  /*4ca0*/  FMUL.FTZ R99, R99, R97 ;  /* 0x0000006163637220 */ /* 0x000fc80000410000 */
[C---:B------:R-:W-:Y:S01]  /*4cb0*/  FFMA.FTZ R112, R96.reuse, R98, -R99 ;  /* 0x0000006260707223 */ /* 0x040fe20000010863 */
[----:B------:R-:W-:-:S03]  /*4cc0*/  FFMA.FTZ R5, R96, R97, R5 ;  /* 0x0000006160057223 */ /* 0x000fc60000010005 */
[----:B------:R-:W-:Y:S01]  /*4cd0*/  FADD.FTZ R112, R67, R112 ;  /* 0x0000007043707221 */ /* 0x000fe20000010000 */
[----:B------:R-:W-:Y:S01]  /*4ce0*/  FADD.FTZ R96, RZ, R5 ;  /* 0x00000005ff607221 */ /* 0x000fe20000010000 */
[----:B-----5:R-:W-:Y:S02]  /*4cf0*/  FMUL.FTZ R5, R21, R23 ;  /* 0x0000001715057220 */ /* 0x020fe40000410000 */
[----:B------:R-:W-:Y:S01]  /*4d00*/  FMUL.FTZ R111, R102, R112 ;  /* 0x00000070666f7220 */ /* 0x000fe20000410000 */
[----:B------:R-:W-:Y:S01]  /*4d10*/  FMUL.FTZ R99, R9, R15 ;  /* 0x0000000f09637220 */ /* 0x000fe20000410000 */
[----:B------:R-:W-:Y:S01]  /*4d20*/  FMUL.FTZ R4, R20, R23 ;  /* 0x0000001714047220 */ /* 0x000fe20000410000 */
[-C--:B------:R-:W-:Y:S01]  /*4d30*/  FMUL.FTZ R114, R102, R96.reuse ;  /* 0x0000006066727220 */ /* 0x080fe20000410000 */
[----:B------:R-:W-:Y:S01]  /*4d40*/  FFMA.FTZ R111, R95, R96, R111 ;  /* 0x000000605f6f7223 */ /* 0x000fe2000001006f */
[----:B------:R-:W-:Y:S01]  /*4d50*/  FFMA.FTZ R23, R20, R22, -R5 ;  /* 0x0000001614177223 */ /* 0x000fe20000010805 */
[CC--:B------:R-:W-:Y:S01]  /*4d60*/  FFMA.FTZ R99, R8.reuse, R14.reuse, -R99 ;  /* 0x0000000e08637223 */ /* 0x0c0fe20000010863 */
[C---:B------:R-:W-:Y:S01]  /*4d70*/  FMUL.FTZ R20, R9.reuse, R14 ;  /* 0x0000000e09147220 */ /* 0x040fe20000410000 */
[C---:B------:R-:W-:Y:S01]  /*4d80*/  FMUL.FTZ R5, R9.reuse, R13 ;  /* 0x0000000d09057220 */ /* 0x040fe20000410000 */
[----:B------:R-:W-:Y:S01]  /*4d90*/  FMUL.FTZ R14, R9, R12 ;  /* 0x0000000c090e7220 */ /* 0x000fe20000410000 */
[----:B------:R-:W-:Y:S01]  /*4da0*/  FFMA.FTZ R114, R95, R112, -R114 ;  /* 0x000000705f727223 */ /* 0x000fe20000010872 */
[----:B------:R-:W-:Y:S01]  /*4db0*/  FADD.FTZ R9, RZ, R111 ;  /* 0x0000006fff097221 */ /* 0x000fe20000010000 */
[----:B------:R-:W-:-:S02]  /*4dc0*/  FFMA.FTZ R12, R8, R12, -R5 ;  /* 0x0000000c080c7223 */ /* 0x000fc40000010805 */
[----:B------:R-:W-:Y:S01]  /*4dd0*/  FADD.FTZ R95, R69, R114 ;  /* 0x00000072455f7221 */ /* 0x000fe20000010000 */
[----:B------:R-:W-:Y:S01]  /*4de0*/  FMUL.FTZ R5, R100, R9 ;  /* 0x0000000964057220 */ /* 0x000fe20000410000 */
[C---:B------:R-:W-:Y:S01]  /*4df0*/  FFMA.FTZ R13, R8.reuse, R13, R14 ;  /* 0x0000000d080d7223 */ /* 0x040fe2000001000e */
[----:B------:R-:W-:Y:S01]  /*4e00*/  FFMA.FTZ R20, R8, R15, R20 ;  /* 0x0000000f08147223 */ /* 0x000fe20000010014 */
[-C--:B------:R-:W-:Y:S01]  /*4e10*/  FMUL.FTZ R100, R100, R95.reuse ;  /* 0x0000005f64647220 */ /* 0x080fe20000410000 */
[C---:B------:R-:W-:Y:S01]  /*4e20*/  FFMA.FTZ R8, R0.reuse, R95, -R5 ;  /* 0x0000005f00087223 */ /* 0x040fe20000010805 */
[----:B------:R-:W-:Y:S01]  /*4e30*/  FFMA.FTZ R22, R21, R22, R4 ;  /* 0x0000001615167223 */ /* 0x000fe20000010004 */
[----:B------:R-:W-:Y:S01]  /*4e40*/  FADD.FTZ R15, R11, R20 ;  /* 0x000000140b0f7221 */ /* 0x000fe20000010000 */
[----:B------:R-:W-:Y:S01]  /*4e50*/  FFMA.FTZ R100, R0, R9, R100 ;  /* 0x0000000900647223 */ /* 0x000fe20000010064 */
[----:B------:R-:W-:Y:S01]  /*4e60*/  FADD.FTZ R11, R71, R8 ;  /* 0x00000008470b7221 */ /* 0x000fe20000010000 */
[----:B------:R-:W-:Y:S01]  /*4e70*/  ISETP.NE.AND P0, PT, R30, RZ, PT ;  /* 0x000000ff1e00720c */ /* 0x000fe20003f05270 */
[----:B------:R-:W-:Y:S01]  /*4e80*/  FMUL.FTZ R8, R22, R7 ;  /* 0x0000000716087220 */ /* 0x000fe20000410000 */
[----:B------:R-:W-:Y:S01]  /*4e90*/  FADD.FTZ R21, RZ, R100 ;  /* 0x00000064ff157221 */ /* 0x000fe20000010000 */
[----:B------:R-:W-:-:S02]  /*4ea0*/  FMUL.FTZ R0, R94, R11 ;  /* 0x0000000b5e007220 */ /* 0x000fc40000410000 */
[----:B------:R-:W-:Y:S01]  /*4eb0*/  FFMA.FTZ R25, R23, R25, -R8 ;  /* 0x0000001917197223 */ /* 0x000fe20000010808 */
[-C--:B------:R-:W-:Y:S01]  /*4ec0*/  FMUL.FTZ R94, R94, R21.reuse ;  /* 0x000000155e5e7220 */ /* 0x080fe20000410000 */
[----:B------:R-:W-:Y:S02]  /*4ed0*/  FFMA.FTZ R0, R93, R21, R0 ;  /* 0x000000155d007223 */ /* 0x000fe40000010000 */
[----:B------:R-:W-:Y:S01]  /*4ee0*/  FFMA.FTZ R68, R25, 2, R68 ;  /* 0x4000000019447823 */ /* 0x000fe20000010044 */
[----:B------:R-:W-:Y:S01]  /*4ef0*/  FFMA.FTZ R94, R93, R11, -R94 ;  /* 0x0000000b5d5e7223 */ /* 0x000fe2000001085e */
[----:B------:R-:W-:Y:S01]  /*4f00*/  FADD.FTZ R25, RZ, R0 ;  /* 0x00000000ff197221 */ /* 0x000fe20000010000 */
[----:B------:R-:W-:Y:S01]  /*4f10*/  FADD.FTZ R14, R10, R99 ;  /* 0x000000630a0e7221 */ /* 0x000fe20000010000 */
[----:B------:R-:W-:Y:S02]  /*4f20*/  @!P0 MOV R4, R86 ;  /* 0x0000005600048202 */ /* 0x000fe40000000f00 */
[----:B------:R-:W-:Y:S01]  /*4f30*/  @!P0 MOV R5, R89 ;  /* 0x0000005900058202 */ /* 0x000fe20000000f00 */
[----:B------:R-:W-:Y:S01]  /*4f40*/  FADD.FTZ R94, R73, R94 ;  /* 0x0000005e495e7221 */ /* 0x000fe20000010000 */
[----:B------:R-:W-:Y:S01]  /*4f50*/  FMUL.FTZ R0, R103, R25 ;  /* 0x0000001967007220 */ /* 0x000fe20000410000 */
[C---:B------:R-:W-:Y:S01]  /*4f60*/  FMUL.FTZ R8, R22.reuse, R107 ;  /* 0x0000006b16087220 */ /* 0x040fe20000410000 */
[----:B------:R-:W-:Y:S01]  /*4f70*/  FMUL.FTZ R6, R22, R6 ;  /* 0x0000000616067220 */ /* 0x000fe20000410000 */
[----:B------:R0:W-:Y:S01]  /*4f80*/  @!P0 STG.E.128 desc[UR14][R4.64], R12 ;  /* 0x0000000c04008986 */ /* 0x0001e2000c101d0e */
[----:B------:R-:W-:Y:S01]  /*4f90*/  FFMA.FTZ R0, R101, R94, -R0 ;  /* 0x0000005e65007223 */ /* 0x000fe20000010800 */
[----:B------:R-:W-:-:S04]  /*4fa0*/  FFMA.FTZ R8, R23, R105, -R8 ;  /* 0x0000006917087223 */ /* 0x000fc80000010808 */
[----:B------:R-:W-:Y:S01]  /*4fb0*/  FFMA.FTZ R39, R8, 2, R39 ;  /* 0x4000000008277823 */ /* 0x000fe20000010027 */
[----:B0-----:R-:W-:Y:S01]  /*4fc0*/  FMUL.FTZ R4, R103, R94 ;  /* 0x0000005e67047220 */ /* 0x001fe20000410000 */
[----:B------:R-:W-:Y:S01]  /*4fd0*/  FFMA.FTZ R5, R23, R24, -R6 ;  /* 0x0000001817057223 */ /* 0x000fe20000010806 */
[----:B------:R-:W-:Y:S02]  /*4fe0*/  FADD.FTZ R6, R75, R0 ;  /* 0x000000004b067221 */ /* 0x000fe40000010000 */
[----:B------:R-:W-:Y:S01]  /*4ff0*/  FFMA.FTZ R4, R101, R25, R4 ;  /* 0x0000001965047223 */ /* 0x000fe20000010004 */
[----:B------:R-:W-:Y:S01]  /*5000*/  FFMA.FTZ R82, R5, 2, R82 ;  /* 0x4000000005527823 */ /* 0x000fe20000010052 */
[----:B------:R-:W-:Y:S02]  /*5010*/  FMUL.FTZ R5, R117, R6 ;  /* 0x0000000675057220 */ /* 0x000fe40000410000 */
[----:B------:R-:W-:Y:S01]  /*5020*/  FADD.FTZ R8, RZ, R4 ;  /* 0x00000004ff087221 */ /* 0x000fe20000010000 */
[----:B------:R-:W-:-:S03]  /*5030*/  FMUL.FTZ R0, R22, R109 ;  /* 0x0000006d16007220 */ /* 0x000fc60000410000 */
[-C--:B------:R-:W-:Y:S01]  /*5040*/  FMUL.FTZ R117, R117, R8.reuse ;  /* 0x0000000875757220 */ /* 0x080fe20000410000 */
[----:B------:R-:W-:Y:S01]  /*5050*/  FFMA.FTZ R5, R104, R8, R5 ;  /* 0x0000000868057223 */ /* 0x000fe20000010005 */
[C---:B------:R-:W-:Y:S01]  /*5060*/  FFMA.FTZ R7, R23.reuse, R110, -R0 ;  /* 0x0000006e17077223 */ /* 0x040fe20000010800 */
[----:B------:R-:W-:Y:S01]  /*5070*/  FMUL.FTZ R0, R22, R97 ;  /* 0x0000006116007220 */ /* 0x000fe20000410000 */
[----:B------:R-:W-:Y:S01]  /*5080*/  FFMA.FTZ R104, R104, R6, -R117 ;  /* 0x0000000668687223 */ /* 0x000fe20000010875 */
[----:B------:R-:W-:Y:S02]  /*5090*/  FADD.FTZ R10, RZ, R5 ;  /* 0x00000005ff0a7221 */ /* 0x000fe40000010000 */
[----:B------:R-:W-:Y:S01]  /*50a0*/  FFMA.FTZ R0, R23, R98, -R0 ;  /* 0x0000006217007223 */ /* 0x000fe20000010800 */
[----:B------:R-:W-:Y:S01]  /*50b0*/  FADD.FTZ R104, R77, R104 ;  /* 0x000000684d687221 */ /* 0x000fe20000010000 */
[C---:B------:R-:W-:Y:S02]  /*50c0*/  FMUL.FTZ R5, R119.reuse, R10 ;  /* 0x0000000a77057220 */ /* 0x040fe40000410000 */
[----:B------:R-:W-:Y:S01]  /*50d0*/  FFMA.FTZ R43, R0, 2, R43 ;  /* 0x40000000002b7823 */ /* 0x000fe2000001002b */
[-C--:B------:R-:W-:Y:S01]  /*50e0*/  FMUL.FTZ R119, R119, R104.reuse ;  /* 0x0000006877777220 */ /* 0x080fe20000410000 */
[----:B------:R-:W-:Y:S01]  /*50f0*/  FFMA.FTZ R0, R118, R104, -R5 ;  /* 0x0000006876007223 */ /* 0x000fe20000010805 */
[----:B------:R0:W-:Y:S01]  /*5100*/  @!P0 STS.128 [UR6+0x470], R12 ;  /* 0x0004700cff008988 */ /* 0x0001e20008000c06 */
[----:B------:R-:W-:Y:S01]  /*5110*/  FMUL.FTZ R4, R22, R9 ;  /* 0x0000000916047220 */ /* 0x000fe20000410000 */
[----:B------:R-:W-:Y:S01]  /*5120*/  FFMA.FTZ R119, R118, R10, R119 ;  /* 0x0000000a76777223 */ /* 0x000fe20000010077 */
[----:B------:R-:W-:-:S02]  /*5130*/  FMUL.FTZ R96, R22, R96 ;  /* 0x0000006016607220 */ /* 0x000fc40000410000 */
[----:B------:R-:W-:Y:S01]  /*5140*/  FFMA.FTZ R4, R23, R95, -R4 ;  /* 0x0000005f17047223 */ /* 0x000fe20000010804 */
[----:B------:R-:W-:Y:S01]  /*5150*/  FADD.FTZ R119, RZ, R119 ;  /* 0x00000077ff777221 */ /* 0x000fe20000010000 */
[----:B0-----:R-:W-:Y:S01]  /*5160*/  FADD.FTZ R12, R79, R0 ;  /* 0x000000004f0c7221 */ /* 0x001fe20000010000 */
[----:B------:R-:W-:-:S03]  /*5170*/  FMUL.FTZ R0, R22, R21 ;  /* 0x0000001516007220 */ /* 0x000fc60000410000 */
[----:B------:R-:W-:Y:S01]  /*5180*/  FMUL.FTZ R5, R121, R12 ;  /* 0x0000000c79057220 */ /* 0x000fe20000410000 */
[----:B------:R-:W-:Y:S01]  /*5190*/  FFMA.FTZ R76, R7, 2, R76 ;  /* 0x40000000074c7823 */ /* 0x000fe2000001004c */
[-C--:B------:R-:W-:Y:S01]  /*51a0*/  FMUL.FTZ R121, R121, R119.reuse ;  /* 0x0000007779797220 */ /* 0x080fe20000410000 */
[C---:B------:R-:W-:Y:S01]  /*51b0*/  FFMA.FTZ R7, R23.reuse, R112, -R96 ;  /* 0x0000007017077223 */ /* 0x040fe20000010860 */
[----:B------:R-:W-:Y:S01]  /*51c0*/  FFMA.FTZ R5, R120, R119, R5 ;  /* 0x0000007778057223 */ /* 0x000fe20000010005 */
[----:B------:R-:W-:Y:S01]  /*51d0*/  FFMA.FTZ R45, R4, 2, R45 ;  /* 0x40000000042d7823 */ /* 0x000fe2000001002d */
[----:B------:R-:W-:Y:S01]  /*51e0*/  FFMA.FTZ R0, R23, R11, -R0 ;  /* 0x0000000b17007223 */ /* 0x000fe20000010800 */
[----:B------:R-:W-:Y:S01]  /*51f0*/  FMUL.FTZ R4, R22, R25 ;  /* 0x0000001916047220 */ /* 0x000fe20000410000 */
[----:B------:R-:W-:Y:S01]  /*5200*/  FFMA.FTZ R120, R120, R12, -R121 ;  /* 0x0000000c78787223 */ /* 0x000fe20000010879 */
[----:B------:R-:W-:Y:S01]  /*5210*/  FADD.FTZ R14, RZ, R5 ;  /* 0x00000005ff0e7221 */ /* 0x000fe20000010000 */
[----:B------:R-:W-:Y:S01]  /*5220*/  FFMA.FTZ R80, R7, 2, R80 ;  /* 0x4000000007507823 */ /* 0x000fe20000010050 */
[----:B------:R-:W-:Y:S01]  /*5230*/  FFMA.FTZ R53, R0, 2, R53 ;  /* 0x4000000000357823 */ /* 0x000fe20000010035 */
[----:B------:R-:W-:Y:S01]  /*5240*/  FFMA.FTZ R7, R23, R94, -R4 ;  /* 0x0000005e17077223 */ /* 0x000fe20000010804 */
[----:B------:R-:W-:Y:S01]  /*5250*/  FMUL.FTZ R0, R22, R8 ;  /* 0x0000000816007220 */ /* 0x000fe20000410000 */
[----:B------:R-:W-:Y:S01]  /*5260*/  FADD.FTZ R120, R81, R120 ;  /* 0x0000007851787221 */ /* 0x000fe20000010000 */
[----:B------:R-:W-:Y:S01]  /*5270*/  FMUL.FTZ R5, R123, R14 ;  /* 0x0000000e7b057220 */ /* 0x000fe20000410000 */
[----:B------:R-:W-:Y:S01]  /*5280*/  FFMA.FTZ R78, R7, 2, R78 ;  /* 0x40000000074e7823 */ /* 0x000fe2000001004e */
[----:B------:R-:W-:Y:S01]  /*5290*/  FFMA.FTZ R7, R23, R6, -R0 ;  /* 0x0000000617077223 */ /* 0x000fe20000010800 */
[-C--:B------:R-:W-:Y:S01]  /*52a0*/  FMUL.FTZ R123, R123, R120.reuse ;  /* 0x000000787b7b7220 */ /* 0x080fe20000410000 */
[----:B------:R-:W-:-:S03]  /*52b0*/  FFMA.FTZ R0, R122, R120, -R5 ;  /* 0x000000787a007223 */ /* 0x000fc60000010805 */
[----:B------:R-:W-:Y:S01]  /*52c0*/  FFMA.FTZ R123, R122, R14, R123 ;  /* 0x0000000e7a7b7223 */ /* 0x000fe2000001007b */
[----:B------:R-:W-:Y:S01]  /*52d0*/  FADD.FTZ R8, R83, R0 ;  /* 0x0000000053087221 */ /* 0x000fe20000010000 */
[----:B------:R-:W-:Y:S02]  /*52e0*/  UIADD3 UR5, UR5, 0x1, URZ ;  /* 0x0000000105057890 */ /* 0x000fe4000fffe03f */
[----:B------:R-:W-:Y:S01]  /*52f0*/  FADD.FTZ R123, RZ, R123 ;  /* 0x0000007bff7b7221 */ /* 0x000fe20000010000 */
[C---:B------:R-:W-:Y:S01]  /*5300*/  FMUL.FTZ R5, R125.reuse, R8 ;  /* 0x000000087d057220 */ /* 0x040fe20000410000 */
[----:B------:R-:W-:Y:S02]  /*5310*/  FMUL.FTZ R4, R22, R10 ;  /* 0x0000000a16047220 */ /* 0x000fe40000410000 */
[-C--:B------:R-:W-:Y:S01]  /*5320*/  FMUL.FTZ R125, R125, R123.reuse ;  /* 0x0000007b7d7d7220 */ /* 0x080fe20000410000 */
[----:B------:R-:W-:Y:S01]  /*5330*/  FFMA.FTZ R5, R124, R123, R5 ;  /* 0x0000007b7c057223 */ /* 0x000fe20000010005 */
[----:B------:R-:W-:Y:S01]  /*5340*/  ISETP.LE.AND P0, PT, R126, UR5, PT ;  /* 0x000000057e007c0c */ /* 0x000fe2000bf03270 */
[----:B------:R-:W-:Y:S01]  /*5350*/  FFMA.FTZ R4, R23, R104, -R4 ;  /* 0x0000006817047223 */ /* 0x000fe20000010804 */
[----:B------:R-:W-:Y:S01]  /*5360*/  FFMA.FTZ R70, R7, 2, R70 ;  /* 0x4000000007467823 */ /* 0x000fe20000010046 */
[----:B------:R-:W-:Y:S01]  /*5370*/  FADD.FTZ R7, RZ, R5 ;  /* 0x00000005ff077221 */ /* 0x000fe20000010000 */
[----:B------:R-:W-:Y:S01]  /*5380*/  FFMA.FTZ R125, R124, R8, -R125 ;  /* 0x000000087c7d7223 */ /* 0x000fe2000001087d */
[----:B------:R-:W-:Y:S01]  /*5390*/  FFMA.FTZ R47, R4, 2, R47 ;  /* 0x40000000042f7823 */ /* 0x000fe2000001002f */
[C---:B------:R-:W-:Y:S01]  /*53a0*/  FMUL.FTZ R108, R22.reuse, R108 ;  /* 0x0000006c166c7220 */ /* 0x040fe20000410000 */
[C---:B------:R-:W-:Y:S01]  /*53b0*/  FMUL.FTZ R6, R22.reuse, R119 ;  /* 0x0000007716067220 */ /* 0x040fe20000410000 */
[C---:B------:R-:W-:Y:S01]  /*53c0*/  FMUL.FTZ R0, R22.reuse, R14 ;  /* 0x0000000e16007220 */ /* 0x040fe20000410000 */
[C---:B------:R-:W-:Y:S01]  /*53d0*/  FMUL.FTZ R4, R22.reuse, R123 ;  /* 0x0000007b16047220 */ /* 0x040fe20000410000 */
[----:B------:R-:W-:Y:S01]  /*53e0*/  FMUL.FTZ R22, R22, R7 ;  /* 0x0000000716167220 */ /* 0x000fe20000410000 */
[----:B------:R-:W-:Y:S01]  /*53f0*/  FADD.FTZ R125, R92, R125 ;  /* 0x0000007d5c7d7221 */ /* 0x000fe20000010000 */
[C---:B------:R-:W-:Y:S01]  /*5400*/  FFMA.FTZ R108, R23.reuse, R106, -R108 ;  /* 0x0000006a176c7223 */ /* 0x040fe2000001086c */
[C---:B------:R-:W-:Y:S01]  /*5410*/  FFMA.FTZ R6, R23.reuse, R12, -R6 ;  /* 0x0000000c17067223 */ /* 0x040fe20000010806 */
[C---:B------:R-:W-:Y:S01]  /*5420*/  FFMA.FTZ R5, R23.reuse, R120, -R0 ;  /* 0x0000007817057223 */ /* 0x040fe20000010800 */
[C---:B------:R-:W-:Y:S01]  /*5430*/  FFMA.FTZ R4, R23.reuse, R8, -R4 ;  /* 0x0000000817047223 */ /* 0x040fe20000010804 */
[----:B------:R-:W-:Y:S01]  /*5440*/  FFMA.FTZ R23, R23, R125, -R22 ;  /* 0x0000007d17177223 */ /* 0x000fe20000010816 */
[----:B------:R-:W-:Y:S01]  /*5450*/  LEA R91, P1, R2, R91, 0x3 ;  /* 0x0000005b025b7211 */ /* 0x000fe200078218ff */
[----:B------:R-:W-:Y:S01]  /*5460*/  UIADD3 UR6, UR6, 0x10, URZ ;  /* 0x0000001006067890 */ /* 0x000fe2000fffe03f */
[----:B------:R-:W-:-:S02]  /*5470*/  LEA R87, P2, R16, R87, 0x3 ;  /* 0x0000005710577211 */ /* 0x000fc400078418ff */
[----:B------:R-:W-:Y:S02]  /*5480*/  LEA R85, P3, R18, R85, 0x3 ;  /* 0x0000005512557211 */ /* 0x000fe400078618ff */
[----:B------:R-:W-:Y:S01]  /*5490*/  IADD3 R86, P4, R86, 0x10, RZ ;  /* 0x0000001056567810 */ /* 0x000fe20007f9e0ff */
[----:B------:R-:W-:Y:S01]  /*54a0*/  FFMA.FTZ R41, R108, 2, R41 ;  /* 0x400000006c297823 */ /* 0x000fe20000010029 */
[----:B------:R-:W-:Y:S01]  /*54b0*/  FFMA.FTZ R49, R6, 2, R49 ;  /* 0x4000000006317823 */ /* 0x000fe20000010031 */
[----:B------:R-:W-:Y:S01]  /*54c0*/  FFMA.FTZ R74, R5, 2, R74 ;  /* 0x40000000054a7823 */ /* 0x000fe2000001004a */
[----:B------:R-:W-:Y:S01]  /*54d0*/  FFMA.FTZ R51, R4, 2, R51 ;  /* 0x4000000004337823 */ /* 0x000fe20000010033 */
[----:B------:R-:W-:Y:S01]  /*54e0*/  FFMA.FTZ R72, R23, 2, R72 ;  /* 0x4000000017487823 */ /* 0x000fe20000010048 */
[----:B------:R-:W-:Y:S02]  /*54f0*/  IADD3.X R84, R84, R3, RZ, P1, !PT ;  /* 0x0000000354547210 */ /* 0x000fe40000ffe4ff */
[----:B------:R-:W-:-:S02]  /*5500*/  IADD3.X R90, R90, R17, RZ, P2, !PT ;  /* 0x000000115a5a7210 */ /* 0x000fc400017fe4ff */
[----:B------:R-:W-:Y:S02]  /*5510*/  IADD3.X R88, R88, R19, RZ, P3, !PT ;  /* 0x0000001358587210 */ /* 0x000fe40001ffe4ff */
[----:B------:R-:W-:Y:S01]  /*5520*/  IADD3.X R89, RZ, R89, RZ, P4, !PT ;  /* 0x00000059ff597210 */ /* 0x000fe200027fe4ff */
[----:B------:R-:W-:Y:S06]  /*5530*/  @!P0 BRA `(.L_x_1721) ;  /* 0xffffffdc00048947 */ /* 0x000fec000383ffff */
.L_x_1720:
[----:B------:R-:W-:Y:S01]  /*5540*/  BAR.SYNC.DEFER_BLOCKING 0x0 ;  /* 0x0000000000007b1d */ /* 0x000fe20000010000 */
[----:B------:R-:W-:Y:S01]  /*5550*/  F2FP.F16.F32.PACK_AB R50, R74, R49 ;  /* 0x000000314a32723e */ /* 0x000fe200000000ff */
[----:B------:R-:W-:Y:S01]  /*5560*/  USHF.L.U32 UR6, UR4, 0x9, URZ ;  /* 0x0000000904067899 */ /* 0x000fe2000800063f */
[----:B------:R-:W-:Y:S01]  /*5570*/  F2FP.F16.F32.PACK_AB R7, R45, R80 ;  /* 0x000000502d07723e */ /* 0x000fe200000000ff */
[----:B------:R-:W-:Y:S01]  /*5580*/  UIADD3 UR4, UR4, 0x1, URZ ;  /* 0x0000000104047890 */ /* 0x000fe2000fffe03f */
[----:B------:R-:W-:-:S03]  /*5590*/  F2FP.F16.F32.PACK_AB R6, R43, R76 ;  /* 0x0000004c2b06723e */ /* 0x000fc600000000ff */
[----:B------:R-:W0:Y:S01]  /*55a0*/  LDC.64 R2, c[0x0][0x2b8] ;  /* 0x0000ae00ff027b82 */ /* 0x000e220000000a00 */
[----:B------:R-:W-:Y:S01]  /*55b0*/  F2FP.F16.F32.PACK_AB R5, R41, R82 ;  /* 0x000000522905723e */ /* 0x000fe200000000ff */
[----:B------:R-:W-:Y:S01]  /*55c0*/  ULDC.64 UR10, c[0x0][0x2b0] ;  /* 0x0000ac00000a7ab9 */ /* 0x000fe20000000a00 */
[----:B------:R-:W-:Y:S01]  /*55d0*/  F2FP.F16.F32.PACK_AB R4, R39, R68 ;  /* 0x000000442704723e */ /* 0x000fe200000000ff */
[----:B------:R-:W-:Y:S01]  /*55e0*/  USHF.R.S32.HI UR7, URZ, 0x1f, UR6 ;  /* 0x0000001f3f077899 */ /* 0x000fe20008011406 */
[----:B------:R-:W-:Y:S01]  /*55f0*/  F2FP.F16.F32.PACK_AB R51, R72, R51 ;  /* 0x000000334833723e */ /* 0x000fe200000000ff */
[----:B------:R-:W-:Y:S01]  /*5600*/  UIMAD UR5, UR17, UR10, URZ ;  /* 0x0000000a110572a4 */ /* 0x000fe2000f8e023f */
[----:B------:R-:W-:Y:S01]  /*5610*/  LEA R0, R115, UR8, 0x5 ;  /* 0x0000000873007c11 */ /* 0x000fe2000f8e28ff */
[----:B------:R-:W1:Y:S01]  /*5620*/  LDC.64 R16, c[0x0][0x308] ;  /* 0x0000c200ff107b82 */ /* 0x000e620000000a00 */
[----:B------:R-:W-:Y:S01]  /*5630*/  F2FP.F16.F32.PACK_AB R49, R47, R70 ;  /* 0x000000462f31723e */ /* 0x000fe200000000ff */
[----:B------:R-:W-:Y:S01]  /*5640*/  UIMAD UR5, UR16, UR11, UR5 ;  /* 0x0000000b100572a4 */ /* 0x000fe2000f8e0205 */
[----:B------:R-:W-:Y:S01]  /*5650*/  F2FP.F16.F32.PACK_AB R48, R78, R53 ;  /* 0x000000354e30723e */ /* 0x000fe200000000ff */
[----:B------:R-:W-:Y:S01]  /*5660*/  UIMAD.WIDE.U32 UR6, UR16, UR10, UR6 ;  /* 0x0000000a100672a5 */ /* 0x000fe2000f8e0006 */
[----:B------:R-:W-:-:S02]  /*5670*/  IADD3 R32, P1, R32, 0x400, RZ ;  /* 0x0000040020207810 */ /* 0x000fc40007f3e0ff */
[----:B------:R-:W-:Y:S01]  /*5680*/  IADD3 R34, P2, R34, 0x400, RZ ;  /* 0x0000040022227810 */ /* 0x000fe20007f5e0ff */
[----:B------:R-:W-:Y:S01]  /*5690*/  UIADD3 UR7, UR7, UR5, URZ ;  /* 0x0000000507077290 */ /* 0x000fe2000fffe03f */
[----:B------:R-:W-:Y:S01]  /*56a0*/  IADD3.X R35, RZ, R35, RZ, P1, !PT ;  /* 0x00000023ff237210 */ /* 0x000fe20000ffe4ff */
[----:B------:R2:W-:Y:S01]  /*56b0*/  STS.128 [R0], R4 ;  /* 0x0000000400007388 */ /* 0x0005e20000000c00 */
[----:B------:R-:W-:-:S03]  /*56c0*/  IADD3.X R37, RZ, R37, RZ, P2, !PT ;  /* 0x00000025ff257210 */ /* 0x000fc600017fe4ff */
[----:B------:R0:W-:Y:S01]  /*56d0*/  STS.128 [R0+0x10], R48 ;  /* 0x0000103000007388 */ /* 0x0001e20000000c00 */
[----:B------:R-:W-:-:S03]  /*56e0*/  NOP ;  /* 0x0000000000007918 */ /* 0x000fc60000000000 */
[----:B------:R-:W3:Y:S04]  /*56f0*/  LDS.128 R8, [R31] ;  /* 0x000000001f087984 */ /* 0x000ee80000000c00 */
[----:B------:R-:W4:Y:S01]  /*5700*/  LDS.128 R12, [R31+0x200] ;  /* 0x000200001f0c7984 */ /* 0x000f220000000c00 */
[----:B--2---:R-:W2:Y:S01]  /*5710*/  LDC R6, c[0x0][0x224] ;  /* 0x00008900ff067b82 */ /* 0x004ea20000000800 */
[----:B0-----:R-:W-:-:S04]  /*5720*/  IMAD R0, R27, R2, RZ ;  /* 0x000000021b007224 */ /* 0x001fc800078e02ff */
[C---:B------:R-:W-:Y:S02]  /*5730*/  IMAD R5, R26.reuse, R3, R0 ;  /* 0x000000031a057224 */ /* 0x040fe400078e0200 */
[----:B------:R-:W-:-:S05]  /*5740*/  IMAD.WIDE.U32 R2, R26, R2, UR6 ;  /* 0x000000061a027e25 */ /* 0x000fca000f8e0002 */
[----:B------:R-:W-:Y:S02]  /*5750*/  IADD3 R0, R3, R5, RZ ;  /* 0x0000000503007210 */ /* 0x000fe40007ffe0ff */
[----:B-1----:R-:W-:-:S04]  /*5760*/  LEA R4, P0, R2, R16, 0x1 ;  /* 0x0000001002047211 */ /* 0x002fc800078008ff */
[----:B------:R-:W-:Y:S02]  /*5770*/  LEA.HI.X R5, R2, R17, R0, 0x1, P0 ;  /* 0x0000001102057211 */ /* 0x000fe400000f0c00 */
[----:B--2---:R-:W-:Y:S01]  /*5780*/  ISETP.LE.AND P0, PT, R6, UR4, PT ;  /* 0x0000000406007c0c */ /* 0x004fe2000bf03270 */
[----:B------:R-:W-:-:S05]  /*5790*/  IMAD.WIDE R2, R33, 0x10, R4 ;  /* 0x0000001021027825 */ /* 0x000fca00078e0204 */
[----:B---3--:R0:W-:Y:S04]  /*57a0*/  STG.E.128 desc[UR14][R2.64], R8 ;  /* 0x0000000802007986 */ /* 0x0081e8000c101d0e */
[----:B----4-:R0:W-:Y:S03]  /*57b0*/  STG.E.128 desc[UR14][R2.64+0x200], R12 ;  /* 0x0002000c02007986 */ /* 0x0101e6000c101d0e */
[----:B------:R-:W-:Y:S05]  /*57c0*/  @!P0 BRA `(.L_x_1722) ;  /* 0xffffffa800fc8947 */ /* 0x000fea000383ffff */
[----:B------:R-:W-:Y:S05]  /*57d0*/  EXIT ;  /* 0x000000000000794d */ /* 0x000fea0003800000 */
.L_x_1723:
        /* <DEDUP_REMOVED lines=10> */
.L_x_5200:


//--------------------- .text._Z25selective_scan_fwd_kernelI32Selective_Scan_fwd_kernel_traitsILi32ELi16ELi1ELb1ELb0ELb0ELb1EN3c104HalfENS1_7complexIfEEEEv13SSMParamsBase --------------------------
	.section	.text._Z25selective_scan_fwd_kernelI32Selective_Scan_fwd_kernel_traitsILi32ELi16ELi1ELb1ELb0ELb0ELb1EN3c104HalfENS1_7complexIfEEEEv13SSMParamsBase,"ax",@progbits
	.align	128
        .global         _Z25selective_scan_fwd_kernelI32Selective_Scan_fwd_kernel_traitsILi32ELi16ELi1ELb1ELb0ELb0ELb1EN3c104HalfENS1_7complexIfEEEEv13SSMParamsBase
        .type           _Z25selective_scan_fwd_kernelI32Selective_Scan_fwd_kernel_traitsILi32ELi16ELi1ELb1ELb0ELb0ELb1EN3c104HalfENS1_7complexIfEEEEv13SSMParamsBase,@function
        .size           _Z25selective_scan_fwd_kernelI32Selective_Scan_fwd_kernel_traitsILi32ELi16ELi1ELb1ELb0ELb0ELb1EN3c104HalfENS1_7complexIfEEEEv13SSMParamsBase,(.L_x_5201 - _Z25selective_scan_fwd_kernelI32Selective_Scan_fwd_kernel_traitsILi32ELi16ELi1ELb1ELb0ELb0ELb1EN3c104HalfENS1_7complexIfEEEEv13SSMParamsBase)
        .other          _Z25selective_scan_fwd_kernelI32Selective_Scan_fwd_kernel_traitsILi32ELi16ELi1ELb1ELb0ELb0ELb1EN3c104HalfENS1_7complexIfEEEEv13SSMParamsBase,@"STO_CUDA_ENTRY STV_DEFAULT"
_Z25selective_scan_fwd_kernelI32Selective_Scan_fwd_kernel_traitsILi32ELi16ELi1ELb1ELb0ELb0ELb1EN3c104HalfENS1_7complexIfEEEEv13SSMParamsBase:
.text._Z25selective_scan_fwd_kernelI32Selective_Scan_fwd_kernel_traitsILi32ELi16ELi1ELb1ELb0ELb0ELb1EN3c104HalfENS1_7complexIfEEEEv13SSMParamsBase:
        /* <DEDUP_REMOVED lines=27> */
[----:B------:R-:W1:Y:S01]  /*01b0*/  LDC.64 R32, c[0x0][0x2f0] ;  /* 0x0000bc00ff207b82 */ /* 0x000e620000000a00 */
[----:B------:R-:W-:Y:S01]  /*01c0*/  USHF.R.S32.HI UR19, URZ, 0x1f, UR18 ;  /* 0x0000001f3f137899 */ /* 0x000fe20008011412 */
[C---:B--2---:R-:W-:Y:S01]  /*01d0*/  IMAD R2, R27.reuse, R36, RZ ;  /* 0x000000241b027224 */ /* 0x044fe200078e02ff */
[----:B------:R-:W2:Y:S01]  /*01e0*/  S2R R115, SR_LANEID ;  /* 0x0000000000737919 */ /* 0x000ea20000000000 */
[----:B------:R-:W-:Y:S01]  /*01f0*/  UIMAD.WIDE.U32 UR4, UR18, UR6, URZ ;  /* 0x00000006120472a5 */ /* 0x000fe2000f8e003f */
[----:B------:R-:W-:Y:S01]  /*0200*/  IMAD R0, R27, R34, RZ ;  /* 0x000000221b007224 */ /* 0x000fe200078e02ff */
[----:B------:R-:W-:Y:S01]  /*0210*/  UIMAD UR6, UR19, UR6, URZ ;  /* 0x00000006130672a4 */ /* 0x000fe2000f8e023f */
[C---:B------:R-:W-:Y:S01]  /*0220*/  IMAD R37, R26.reuse, R37, R2 ;  /* 0x000000251a257224 */ /* 0x040fe200078e0202 */
[----:B------:R-:W3:Y:S01]  /*0230*/  S2UR UR12, SR_CgaCtaId ;  /* 0x00000000000c79c3 */ /* 0x000ee20000008800 */
[----:B------:R-:W-:Y:S01]  /*0240*/  UIMAD UR9, UR19, UR10, URZ ;  /* 0x0000000a130972a4 */ /* 0x000fe2000f8e023f */
[----:B------:R-:W-:Y:S01]  /*0250*/  IMAD R35, R26, R35, R0 ;  /* 0x000000231a237224 */ /* 0x000fe200078e0200 */
[----:B------:R-:W-:-:S02]  /*0260*/  UIMAD UR8, UR18, UR7, UR6 ;  /* 0x00000007120872a4 */ /* 0x000fc4000f8e0206 */
[----:B------:R-:W-:Y:S02]  /*0270*/  UIMAD.WIDE.U32 UR6, UR18, UR10, URZ ;  /* 0x0000000a120672a5 */ /* 0x000fe4000f8e003f */
[----:B------:R-:W-:Y:S01]  /*0280*/  UIADD3 UR5, UR5, UR8, URZ ;  /* 0x0000000805057290 */ /* 0x000fe2000fffe03f */
[----:B------:R-:W4:Y:S01]  /*0290*/  LDC.64 R6, c[0x0][0x2f8] ;  /* 0x0000be00ff067b82 */ /* 0x000f220000000a00 */
[----:B------:R-:W-:-:S04]  /*02a0*/  UIMAD UR9, UR18, UR11, UR9 ;  /* 0x0000000b120972a4 */ /* 0x000fc8000f8e0209 */
[----:B------:R-:W-:Y:S01]  /*02b0*/  UIADD3 UR7, UR7, UR9, URZ ;  /* 0x0000000907077290 */ /* 0x000fe2000fffe03f */
[----:B------:R-:W-:Y:S01]  /*02c0*/  IMAD.WIDE.U32 R2, R26, R34, UR4 ;  /* 0x000000041a027e25 */ /* 0x000fe2000f8e0022 */
[----:B------:R-:W-:-:S04]  /*02d0*/  UMOV UR4, 0x400 ;  /* 0x0000040000047882 */ /* 0x000fc80000000000 */
[----:B------:R-:W-:Y:S01]  /*02e0*/  IMAD.WIDE.U32 R4, R26, R36, UR6 ;  /* 0x000000061a047e25 */ /* 0x000fe2000f8e0024 */
[----:B------:R-:W-:Y:S02]  /*02f0*/  IADD3 R35, R3, R35, RZ ;  /* 0x0000002303237210 */ /* 0x000fe40007ffe0ff */
[----:B-1----:R-:W-:Y:S02]  /*0300*/  LEA R32, P0, R2, R32, 0x1 ;  /* 0x0000002002207211 */ /* 0x002fe400078008ff */
[----:B0-----:R-:W-:Y:S01]  /*0310*/  SHF.L.U32 R0, R30, 0x1, RZ ;  /* 0x000000011e007819 */ /* 0x001fe200000006ff */
[----:B---3--:R-:W-:Y:S01]  /*0320*/  ULEA UR12, UR12, UR4, 0x18 ;  /* 0x000000040c0c7291 */ /* 0x008fe2000f8ec03f */
[----:B------:R-:W-:Y:S02]  /*0330*/  LEA.HI.X R35, R2, R33, R35, 0x1, P0 ;  /* 0x0000002102237211 */ /* 0x000fe400000f0c23 */
[----:B------:R-:W-:Y:S01]  /*0340*/  IADD3 R37, R5, R37, RZ ;  /* 0x0000002505257210 */ /* 0x000fe20007ffe0ff */
[----:B------:R-:W-:Y:S01]  /*0350*/  UMOV UR4, URZ ;  /* 0x0000003f00047c82 */ /* 0x000fe20008000000 */
[----:B------:R-:W-:-:S02]  /*0360*/  LOP3.LUT R33, R0, 0xffffffc0, RZ, 0xc0, !PT ;  /* 0xffffffc000217812 */ /* 0x000fc400078ec0ff */
[----:B----4-:R-:W-:Y:S02]  /*0370*/  LEA R34, P1, R4, R6, 0x1 ;  /* 0x0000000604227211 */ /* 0x010fe400078208ff */
[----:B------:R-:W-:Y:S02]  /*0380*/  LOP3.LUT R116, R30, 0x1f, RZ, 0xc0, !PT ;  /* 0x0000001f1e747812 */ /* 0x000fe400078ec0ff */
[----:B------:R-:W-:Y:S02]  /*0390*/  LEA.HI.X R37, R4, R7, R37, 0x1, P1 ;  /* 0x0000000704257211 */ /* 0x000fe400008f0c25 */
[----:B--2---:R-:W-:Y:S02]  /*03a0*/  LEA R31, R115, UR12, 0x4 ;  /* 0x0000000c731f7c11 */ /* 0x004fe4000f8e20ff */
[----:B------:R-:W-:-:S07]  /*03b0*/  LOP3.LUT R33, R33, 0x1f, R30, 0xf8, !PT ;  /* 0x0000001f21217812 */ /* 0x000fce00078ef81e */
.L_x_1758:
        /* <DEDUP_REMOVED lines=80> */
.L_x_1725:
[----:B------:R-:W-:Y:S05]  /*08c0*/  BSYNC B0 ;  /* 0x0000000000007941 */ /* 0x000fea0003800000 */
.L_x_1724:
        /* <DEDUP_REMOVED lines=36> */
.L_x_1727:
[----:B------:R-:W-:Y:S05]  /*0b10*/  BSYNC B0 ;  /* 0x0000000000007941 */ /* 0x000fea0003800000 */
.L_x_1726:
        /* <DEDUP_REMOVED lines=38> */
.L_x_1729:
[----:B------:R-:W-:Y:S05]  /*0d80*/  BSYNC B0 ;  /* 0x0000000000007941 */ /* 0x000fea0003800000 */
.L_x_1728:
        /* <DEDUP_REMOVED lines=36> */
.L_x_1731:
[----:B------:R-:W-:Y:S05]  /*0fd0*/  BSYNC B0 ;  /* 0x0000000000007941 */ /* 0x000fea0003800000 */
.L_x_1730:
        /* <DEDUP_REMOVED lines=42> */
.L_x_1733:
[----:B------:R-:W-:Y:S05]  /*1280*/  BSYNC B0 ;  /* 0x0000000000007941 */ /* 0x000fea0003800000 */
.L_x_1732:
        /* <DEDUP_REMOVED lines=40> */
.L_x_1735:
[----:B------:R-:W-:Y:S05]  /*1510*/  BSYNC B0 ;  /* 0x0000000000007941 */ /* 0x000fea0003800000 */
.L_x_1734:
        /* <DEDUP_REMOVED lines=42> */
.L_x_1737:
[----:B------:R-:W-:Y:S05]  /*17c0*/  BSYNC B0 ;  /* 0x0000000000007941 */ /* 0x000fea0003800000 */
.L_x_1736:
        /* <DEDUP_REMOVED lines=40> */
.L_x_1739:
[----:B------:R-:W-:Y:S05]  /*1a50*/  BSYNC B0 ;  /* 0x0000000000007941 */ /* 0x000fea0003800000 */
.L_x_1738:
        /* <DEDUP_REMOVED lines=42> */
.L_x_1741:
[----:B------:R-:W-:Y:S05]  /*1d00*/  BSYNC B0 ;  /* 0x0000000000007941 */ /* 0x000fea0003800000 */
.L_x_1740:
        /* <DEDUP_REMOVED lines=40> */
.L_x_1743:
[----:B------:R-:W-:Y:S05]  /*1f90*/  BSYNC B0 ;  /* 0x0000000000007941 */ /* 0x000fea0003800000 */
.L_x_1742:
        /* <DEDUP_REMOVED lines=46> */
.L_x_1745:
[----:B------:R-:W-:Y:S05]  /*2280*/  BSYNC B0 ;  /* 0x0000000000007941 */ /* 0x000fea0003800000 */
.L_x_1744:
        /* <DEDUP_REMOVED lines=33> */
.L_x_1747:
[----:B------:R-:W-:Y:S05]  /*24a0*/  BSYNC B0 ;  /* 0x0000000000007941 */ /* 0x000fea0003800000 */
.L_x_1746:
        /* <DEDUP_REMOVED lines=33> */
.L_x_1749:
[----:B------:R-:W-:Y:S05]  /*26c0*/  BSYNC B0 ;  /* 0x0000000000007941 */ /* 0x000fea0003800000 */
.L_x_1748:
        /* <DEDUP_REMOVED lines=33> */
.L_x_1751:
[----:B------:R-:W-:Y:S05]  /*28e0*/  BSYNC B0 ;  /* 0x0000000000007941 */ /* 0x000fea0003800000 */
.L_x_1750:
        /* <DEDUP_REMOVED lines=33> */
.L_x_1753:
[----:B------:R-:W-:Y:S05]  /*2b00*/  BSYNC B0 ;  /* 0x0000000000007941 */ /* 0x000fea0003800000 */
.L_x_1752:
        /* <DEDUP_REMOVED lines=33> */
.L_x_1755:
[----:B------:R-:W-:Y:S05]  /*2d20*/  BSYNC B0 ;  /* 0x0000000000007941 */ /* 0x000fea0003800000 */
.L_x_1754:
        /* <DEDUP_REMOVED lines=66> */
.L_x_1757:
        /* <DEDUP_REMOVED lines=575> */
.L_x_1756:
[----:B------:R-:W-:Y:S01]  /*5540*/  BAR.SYNC.DEFER_BLOCKING 0x0 ;  /* 0x0000000000007b1d */ /* 0x000fe20000010000 */
[----:B------:R-:W-:Y:S01]  /*5550*/  LEA R0, R115, UR12, 0x5 ;  /* 0x0000000c73007c11 */ /* 0x000fe2000f8e28ff */
[----:B------:R-:W-:Y:S01]  /*5560*/  USHF.L.U32 UR8, UR4, 0x9, URZ ;  /* 0x0000000904087899 */ /* 0x000fe2000800063f */
[----:B------:R-:W-:Y:S02]  /*5570*/  F2FP.F16.F32.PACK_AB R7, R45, R80 ;  /* 0x000000502d07723e */ /* 0x000fe400000000ff */
[----:B------:R-:W-:-:S03]  /*5580*/  F2FP.F16.F32.PACK_AB R6, R43, R76 ;  /* 0x0000004c2b06723e */ /* 0x000fc600000000ff */
[----:B------:R-:W0:Y:S01]  /*5590*/  LDC.64 R20, c[0x0][0x2b8] ;  /* 0x0000ae00ff147b82 */ /* 0x000e220000000a00 */
[----:B------:R-:W-:Y:S01]  /*55a0*/  F2FP.F16.F32.PACK_AB R5, R41, R82 ;  /* 0x000000522905723e */ /* 0x000fe200000000ff */
[----:B------:R-:W-:Y:S01]  /*55b0*/  ULDC.64 UR6, c[0x0][0x2b0] ;  /* 0x0000ac0000067ab9 */ /* 0x000fe20000000a00 */
[----:B------:R-:W-:Y:S01]  /*55c0*/  F2FP.F16.F32.PACK_AB R4, R39, R68 ;  /* 0x000000442704723e */ /* 0x000fe200000000ff */
[----:B------:R-:W-:Y:S01]  /*55d0*/  UIMAD UR5, UR19, UR6, URZ ;  /* 0x00000006130572a4 */ /* 0x000fe2000f8e023f */
[----:B------:R-:W-:Y:S01]  /*55e0*/  F2FP.F16.F32.PACK_AB R11, R72, R51 ;  /* 0x00000033480b723e */ /* 0x000fe200000000ff */
[----:B------:R-:W-:Y:S01]  /*55f0*/  USHF.R.S32.HI UR9, URZ, 0x1f, UR8 ;  /* 0x0000001f3f097899 */ /* 0x000fe20008011408 */
[----:B------:R-:W-:Y:S01]  /*5600*/  F2FP.F16.F32.PACK_AB R10, R74, R49 ;  /* 0x000000314a0a723e */ /* 0x000fe200000000ff */
[----:B------:R-:W1:Y:S01]  /*5610*/  LDC.64 R24, c[0x0][0x2a8] ;  /* 0x0000aa00ff187b82 */ /* 0x000e620000000a00 */
[----:B------:R-:W-:Y:S01]  /*5620*/  F2FP.F16.F32.PACK_AB R9, R47, R70 ;  /* 0x000000462f09723e */ /* 0x000fe200000000ff */
[----:B------:R-:W-:Y:S01]  /*5630*/  ULDC.64 UR16, c[0x0][0x2a0] ;  /* 0x0000a80000107ab9 */ /* 0x000fe20000000a00 */
[----:B------:R-:W-:Y:S01]  /*5640*/  F2FP.F16.F32.PACK_AB R8, R78, R53 ;  /* 0x000000354e08723e */ /* 0x000fe200000000ff */
[----:B------:R-:W-:-:S02]  /*5650*/  UIMAD UR10, UR19, UR16, URZ ;  /* 0x00000010130a72a4 */ /* 0x000fc4000f8e023f */
[----:B------:R-:W-:Y:S02]  /*5660*/  UIMAD UR5, UR18, UR7, UR5 ;  /* 0x00000007120572a4 */ /* 0x000fe4000f8e0205 */
[----:B------:R-:W2:Y:S01]  /*5670*/  LDC.64 R22, c[0x0][0x308] ;  /* 0x0000c200ff167b82 */ /* 0x000ea20000000a00 */
[----:B------:R-:W-:Y:S01]  /*5680*/  UIMAD.WIDE.U32 UR6, UR18, UR6, UR8 ;  /* 0x00000006120672a5 */ /* 0x000fe2000f8e0008 */
[----:B------:R1:W-:Y:S01]  /*5690*/  STS.128 [R0], R4 ;  /* 0x0000000400007388 */ /* 0x0003e20000000c00 */
[----:B------:R-:W-:Y:S02]  /*56a0*/  UIMAD UR13, UR18, UR17, UR10 ;  /* 0x00000011120d72a4 */ /* 0x000fe4000f8e020a */
[----:B------:R-:W-:Y:S01]  /*56b0*/  UIMAD.WIDE.U32 UR10, UR18, UR16, UR8 ;  /* 0x00000010120a72a5 */ /* 0x000fe2000f8e0008 */
[----:B------:R3:W-:Y:S01]  /*56c0*/  STS.128 [R0+0x10], R8 ;  /* 0x0000100800007388 */ /* 0x0007e20000000c00 */
[----:B------:R-:W-:-:S03]  /*56d0*/  NOP ;  /* 0x0000000000007918 */ /* 0x000fc60000000000 */
[----:B------:R-:W4:Y:S01]  /*56e0*/  LDS.128 R16, [R31] ;  /* 0x000000001f107984 */ /* 0x000f220000000c00 */
[----:B------:R-:W-:Y:S01]  /*56f0*/  UIADD3 UR7, UR7, UR5, URZ ;  /* 0x0000000507077290 */ /* 0x000fe2000fffe03f */
[C---:B0-----:R-:W-:Y:S01]  /*5700*/  IMAD R2, R27.reuse, R20, RZ ;  /* 0x000000141b027224 */ /* 0x041fe200078e02ff */
[----:B------:R-:W-:Y:S01]  /*5710*/  UIADD3 UR11, UR11, UR13, URZ ;  /* 0x0000000d0b0b7290 */ /* 0x000fe2000fffe03f */
[----:B------:R-:W0:Y:S01]  /*5720*/  LDS.128 R12, [R31+0x200] ;  /* 0x000200001f0c7984 */ /* 0x000e220000000c00 */
[----:B-1----:R-:W-:Y:S02]  /*5730*/  IMAD R4, R27, R24, RZ ;  /* 0x000000181b047224 */ /* 0x002fe400078e02ff */
[C---:B------:R-:W-:Y:S01]  /*5740*/  IMAD R5, R26.reuse, R21, R2 ;  /* 0x000000151a057224 */ /* 0x040fe200078e0202 */
[----:B---3--:R-:W1:Y:S01]  /*5750*/  LDC.64 R10, c[0x0][0x318] ;  /* 0x0000c600ff0a7b82 */ /* 0x008e620000000a00 */
[----:B------:R-:W-:Y:S01]  /*5760*/  IMAD.WIDE.U32 R2, R26, R20, UR6 ;  /* 0x000000061a027e25 */ /* 0x000fe2000f8e0014 */
[----:B------:R-:W-:-:S03]  /*5770*/  ULDC.64 UR6, c[0x0][0x2c0] ;  /* 0x0000b00000067ab9 */ /* 0x000fc60000000a00 */
[C---:B------:R-:W-:Y:S01]  /*5780*/  IMAD R9, R26.reuse, R25, R4 ;  /* 0x000000191a097224 */ /* 0x040fe200078e0204 */
[----:B------:R-:W-:Y:S01]  /*5790*/  IADD3 R5, R3, R5, RZ ;  /* 0x0000000503057210 */ /* 0x000fe20007ffe0ff */
[----:B------:R-:W-:Y:S01]  /*57a0*/  IMAD.WIDE.U32 R6, R26, R24, UR10 ;  /* 0x0000000a1a067e25 */ /* 0x000fe2000f8e0018 */
[----:B--2---:R-:W-:-:S04]  /*57b0*/  LEA R4, P0, R2, R22, 0x1 ;  /* 0x0000001602047211 */ /* 0x004fc800078008ff */
[----:B------:R-:W-:Y:S02]  /*57c0*/  IADD3 R3, R7, R9, RZ ;  /* 0x0000000907037210 */ /* 0x000fe40007ffe0ff */
[----:B------:R-:W-:Y:S02]  /*57d0*/  LEA.HI.X R5, R2, R23, R5, 0x1, P0 ;  /* 0x0000001702057211 */ /* 0x000fe400000f0c05 */
[----:B-1----:R-:W-:-:S04]  /*57e0*/  LEA R20, P1, R6, R10, 0x1 ;  /* 0x0000000a06147211 */ /* 0x002fc800078208ff */
[----:B------:R-:W-:Y:S01]  /*57f0*/  LEA.HI.X R21, R6, R11, R3, 0x1, P1 ;  /* 0x0000000b06157211 */ /* 0x000fe200008f0c03 */
[----:B------:R-:W-:-:S04]  /*5800*/  IMAD.WIDE R2, R33, 0x10, R4 ;  /* 0x0000001021027825 */ /* 0x000fc800078e0204 */
[----:B------:R-:W-:Y:S01]  /*5810*/  IMAD.WIDE R20, R33, 0x10, R20 ;  /* 0x0000001021147825 */ /* 0x000fe200078e0214 */
[----:B----4-:R-:W-:Y:S04]  /*5820*/  STG.E.128 desc[UR14][R2.64], R16 ;  /* 0x0000001002007986 */ /* 0x010fe8000c101d0e */
[----:B0-----:R-:W-:Y:S01]  /*5830*/  STG.E.128 desc[UR14][R2.64+0x200], R12 ;  /* 0x0002000c02007986 */ /* 0x001fe2000c101d0e */
[----:B------:R-:W-:Y:S06]  /*5840*/  BAR.SYNC.DEFER_BLOCKING 0x0 ;  /* 0x0000000000007b1d */ /* 0x000fec0000010000 */
[----:B------:R-:W2:Y:S04]  /*5850*/  LDG.E.128 R56, desc[UR14][R20.64] ;  /* 0x0000000e14387981 */ /* 0x000ea8000c1e1d00 */
[----:B------:R-:W3:Y:S01]  /*5860*/  LDG.E.128 R60, desc[UR14][R20.64+0x200] ;  /* 0x0002000e143c7981 */ /* 0x000ee2000c1e1d00 */
[----:B------:R-:W-:Y:S01]  /*5870*/  UIMAD UR5, UR19, UR6, URZ ;  /* 0x00000006130572a4 */ /* 0x000fe2000f8e023f */
[----:B------:R-:W-:Y:S01]  /*5880*/  IADD3 R32, P1, R32, 0x400, RZ ;  /* 0x0000040020207810 */ /* 0x000fe20007f3e0ff */
[----:B------:R-:W-:Y:S01]  /*5890*/  UIMAD.WIDE.U32 UR8, UR18, UR6, UR8 ;  /* 0x00000006120872a5 */ /* 0x000fe2000f8e0008 */
[----:B------:R-:W-:Y:S01]  /*58a0*/  IADD3 R34, P2, R34, 0x400, RZ ;  /* 0x0000040022227810 */ /* 0x000fe20007f5e0ff */
[----:B------:R-:W-:Y:S01]  /*58b0*/  UIMAD UR5, UR18, UR7, UR5 ;  /* 0x00000007120572a4 */ /* 0x000fe2000f8e0205 */
[----:B------:R-:W-:Y:S01]  /*58c0*/  IADD3.X R35, RZ, R35, RZ, P1, !PT ;  /* 0x00000023ff237210 */ /* 0x000fe20000ffe4ff */
[----:B------:R-:W-:Y:S01]  /*58d0*/  UIADD3 UR4, UR4, 0x1, URZ ;  /* 0x0000000104047890 */ /* 0x000fe2000fffe03f */
[----:B------:R-:W-:Y:S01]  /*58e0*/  IADD3.X R37, RZ, R37, RZ, P2, !PT ;  /* 0x00000025ff257210 */ /* 0x000fe200017fe4ff */
[----:B------:R-:W-:Y:S01]  /*58f0*/  UIADD3 UR9, UR9, UR5, URZ ;  /* 0x0000000509097290 */ /* 0x000fe2000fffe03f */
[----:B--2---:R-:W-:Y:S04]  /*5900*/  STS.128 [R31], R56 ;  /* 0x000000381f007388 */ /* 0x004fe80000000c00 */
[----:B---3--:R-:W-:Y:S01]  /*5910*/  STS.128 [R31+0x200], R60 ;  /* 0x0002003c1f007388 */ /* 0x008fe20000000c00 */
[----:B------:R-:W-:-:S03]  /*5920*/  NOP ;  /* 0x0000000000007918 */ /* 0x000fc60000000000 */
[----:B------:R-:W0:Y:S04]  /*5930*/  LDS.128 R4, [R0] ;  /* 0x0000000000047984 */ /* 0x000e280000000c00 */
[----:B------:R-:W1:Y:S01]  /*5940*/  LDS.128 R8, [R0+0x10] ;  /* 0x0000100000087984 */ /* 0x000e620000000c00 */
[----:B0-----:R-:W-:Y:S02]  /*5950*/  HADD2.F32 R13, -RZ, R5.H1_H1 ;  /* 0x30000005ff0d7230 */ /* 0x001fe40000004100 */
[----:B------:R-:W-:Y:S02]  /*5960*/  HADD2.F32 R15, -RZ, R6.H0_H0 ;  /* 0x20000006ff0f7230 */ /* 0x000fe40000004100 */
[--C-:B------:R-:W-:Y:S02]  /*5970*/  HADD2.F32 R18, -RZ, R7.reuse.H0_H0 ;  /* 0x20000007ff127230 */ /* 0x100fe40000004100 */
[----:B------:R-:W-:Y:S01]  /*5980*/  FMUL.FTZ R14, R13, -1.4426950216293334961 ;  /* 0xbfb8aa3b0d0e7820 */ /* 0x000fe20000410000 */
[----:B------:R-:W-:-:S02]  /*5990*/  HADD2.F32 R19, -RZ, R7.H1_H1 ;  /* 0x30000007ff137230 */ /* 0x000fc40000004100 */
[----:B-1----:R-:W-:Y:S02]  /*59a0*/  HADD2.F32 R46, -RZ, R11.H0_H0 ;  /* 0x2000000bff2e7230 */ /* 0x002fe40000004100 */
[----:B------:R-:W-:Y:S01]  /*59b0*/  FMUL.FTZ R7, R18, -1.4426950216293334961 ;  /* 0xbfb8aa3b12077820 */ /* 0x000fe20000410000 */
[----:B------:R-:W-:Y:S01]  /*59c0*/  HADD2.F32 R22, -RZ, R4.H0_H0 ;  /* 0x20000004ff167230 */ /* 0x000fe20000004100 */
[----:B------:R-:W0:Y:S01]  /*59d0*/  MUFU.EX2 R14, R14 ;  /* 0x0000000e000e7308 */ /* 0x000e220000000800 */
[----:B------:R-:W-:Y:S02]  /*59e0*/  HADD2.F32 R12, -RZ, R5.H0_H0 ;  /* 0x20000005ff0c7230 */ /* 0x000fe40000004100 */
[----:B------:R-:W-:Y:S01]  /*59f0*/  FMUL.FTZ R20, R19, -1.4426950216293334961 ;  /* 0xbfb8aa3b13147820 */ /* 0x000fe20000410000 */
[----:B------:R-:W-:Y:S02]  /*5a00*/  HADD2.F32 R16, -RZ, R6.H1_H1 ;  /* 0x30000006ff107230 */ /* 0x000fe40000004100 */
[----:B------:R-:W-:Y:S01]  /*5a10*/  FMUL.FTZ R6, R15, -1.4426950216293334961 ;  /* 0xbfb8aa3b0f067820 */ /* 0x000fe20000410000 */
[----:B------:R-:W-:-:S02]  /*5a20*/  HADD2.F32 R21, -RZ, R8.H0_H0 ;  /* 0x20000008ff157230 */ /* 0x000fc40000004100 */
[----:B------:R-:W-:Y:S01]  /*5a30*/  FMUL.FTZ R2, R22, -1.4426950216293334961 ;  /* 0xbfb8aa3b16027820 */ /* 0x000fe20000410000 */
[----:B------:R-:W-:Y:S02]  /*5a40*/  HADD2.F32 R23, -RZ, R8.H1_H1 ;  /* 0x30000008ff177230 */ /* 0x000fe40000004100 */
[----:B------:R-:W-:Y:S01]  /*5a50*/  FMUL.FTZ R5, R12, -1.4426950216293334961 ;  /* 0xbfb8aa3b0c057820 */ /* 0x000fe20000410000 */
[--C-:B------:R-:W-:Y:S02]  /*5a60*/  HADD2.F32 R40, -RZ, R10.reuse.H0_H0 ;  /* 0x2000000aff287230 */ /* 0x100fe40000004100 */
[----:B------:R-:W-:Y:S01]  /*5a70*/  FMUL.FTZ R17, R16, -1.4426950216293334961 ;  /* 0xbfb8aa3b10117820 */ /* 0x000fe20000410000 */
[----:B------:R-:W-:Y:S02]  /*5a80*/  HADD2.F32 R42, -RZ, R10.H1_H1 ;  /* 0x3000000aff2a7230 */ /* 0x000fe40000004100 */
        /* <DEDUP_REMOVED lines=9> */
[----:B------:R-:W-:Y:S01]  /*5b20*/  FMUL.FTZ R3, R4, -1.4426950216293334961 ;  /* 0xbfb8aa3b04037820 */ /* 0x000fe20000410000 */
[----:B------:R-:W-:Y:S01]  /*5b30*/  FMUL.FTZ R9, R25, -1.4426950216293334961 ;  /* 0xbfb8aa3b19097820 */ /* 0x000fe20000410000 */
[----:B------:R-:W-:Y:S01]  /*5b40*/  FMUL.FTZ R38, R36, -1.4426950216293334961 ;  /* 0xbfb8aa3b24267820 */ /* 0x000fe20000410000 */
[----:B------:R-:W-:Y:S01]  /*5b50*/  FMUL.FTZ R50, R48, -1.4426950216293334961 ;  /* 0xbfb8aa3b30327820 */ /* 0x000fe20000410000 */
[----:B------:R-:W1:Y:S01]  /*5b60*/  MUFU.EX2 R6, R6 ;  /* 0x0000000600067308 */ /* 0x000e620000000800 */
[----:B0-----:R-:W-:-:S07]  /*5b70*/  FADD.FTZ R14, R14, 1 ;  /* 0x3f8000000e0e7421 */ /* 0x001fce0000010000 */
        /* <DEDUP_REMOVED lines=29> */
[----:B------:R1:W-:Y:S01]  /*5d50*/  MUFU.RCP R55, R2 ;  /* 0x0000000200377308 */ /* 0x0003e20000001000 */
[----:B--2---:R-:W-:-:S07]  /*5d60*/  FADD.FTZ R50, R50, 1 ;  /* 0x3f80000032327421 */ /* 0x004fce0000010000 */
[----:B------:R-:W0:Y:S01]  /*5d70*/  MUFU.RCP R6, R6 ;  /* 0x0000000600067308 */ /* 0x000e220000001000 */
[----:B-1----:R-:W-:-:S04]  /*5d80*/  FMUL.FTZ R2, R13, R14 ;  /* 0x0000000e0d027220 */ /* 0x002fc80000410000 */
[----:B------:R-:W-:-:S03]  /*5d90*/  FMUL.FTZ R2, R2, R41 ;  /* 0x0000002902027220 */ /* 0x000fc60000410000 */
[----:B------:R-:W1:Y:S08]  /*5da0*/  MUFU.RCP R7, R7 ;  /* 0x0000000700077308 */ /* 0x000e700000001000 */
[----:B------:R-:W2:Y:S01]  /*5db0*/  MUFU.RCP R20, R20 ;  /* 0x0000001400147308 */ /* 0x000ea20000001000 */
[----:B0-----:R-:W-:-:S04]  /*5dc0*/  FMUL.FTZ R15, R15, R6 ;  /* 0x000000060f0f7220 */ /* 0x001fc80000410000 */
[----:B------:R-:W-:-:S03]  /*5dd0*/  FMUL.FTZ R15, R15, R76 ;  /* 0x0000004c0f0f7220 */ /* 0x000fc60000410000 */
[----:B------:R-:W0:Y:S01]  /*5de0*/  MUFU.RCP R61, R10 ;  /* 0x0000000a003d7308 */ /* 0x000e220000001000 */
[----:B-1----:R-:W-:-:S04]  /*5df0*/  FMUL.FTZ R7, R18, R7 ;  /* 0x0000000712077220 */ /* 0x002fc80000410000 */
[----:B------:R-:W-:-:S03]  /*5e00*/  FMUL.FTZ R7, R7, R80 ;  /* 0x0000005007077220 */ /* 0x000fc60000410000 */
[----:B------:R-:W-:Y:S01]  /*5e10*/  MUFU.RCP R63, R44 ;  /* 0x0000002c003f7308 */ /* 0x000fe20000001000 */
[----:B--2---:R-:W-:-:S04]  /*5e20*/  FMUL.FTZ R6, R19, R20 ;  /* 0x0000001413067220 */ /* 0x004fc80000410000 */
[----:B------:R-:W-:-:S03]  /*5e30*/  FMUL.FTZ R6, R6, R45 ;  /* 0x0000002d06067220 */ /* 0x000fc60000410000 */
[----:B------:R-:W1:Y:S01]  /*5e40*/  MUFU.RCP R11, R11 ;  /* 0x0000000b000b7308 */ /* 0x000e620000001000 */
[----:B0-----:R-:W-:Y:S01]  /*5e50*/  FMUL.FTZ R40, R40, R61 ;  /* 0x0000003d28287220 */ /* 0x001fe20000410000 */
[----:B------:R-:W-:-:S03]  /*5e60*/  F2FP.F16.F32.PACK_AB R7, R6, R7 ;  /* 0x000000070607723e */ /* 0x000fc600000000ff */
[----:B------:R-:W-:-:S03]  /*5e70*/  FMUL.FTZ R40, R40, R49 ;  /* 0x0000003128287220 */ /* 0x000fc60000410000 */
[----:B------:R0:W2:Y:S08]  /*5e80*/  MUFU.RCP R57, R3 ;  /* 0x0000000300397308 */ /* 0x0000b00000001000 */
[----:B------:R-:W3:Y:S01]  /*5e90*/  MUFU.RCP R5, R5 ;  /* 0x0000000500057308 */ /* 0x000ee20000001000 */
[----:B-1----:R-:W-:Y:S01]  /*5ea0*/  FMUL.FTZ R46, R46, R11 ;  /* 0x0000000b2e2e7220 */ /* 0x002fe20000410000 */
[----:B0-----:R-:W-:-:S03]  /*5eb0*/  FMUL.FTZ R3, R22, R55 ;  /* 0x0000003716037220 */ /* 0x001fc60000410000 */
[----:B------:R-:W-:Y:S01]  /*5ec0*/  FMUL.FTZ R46, R46, R51 ;  /* 0x000000332e2e7220 */ /* 0x000fe20000410000 */
[----:B------:R-:W-:Y:S02]  /*5ed0*/  FMUL.FTZ R3, R3, R68 ;  /* 0x0000004403037220 */ /* 0x000fe40000410000 */
[----:B------:R-:W0:Y:S01]  /*5ee0*/  MUFU.RCP R17, R17 ;  /* 0x0000001100117308 */ /* 0x000e220000001000 */
[----:B--2---:R-:W-:-:S04]  /*5ef0*/  FMUL.FTZ R4, R4, R57 ;  /* 0x0000003904047220 */ /* 0x004fc80000410000 */
[----:B------:R-:W-:-:S03]  /*5f00*/  FMUL.FTZ R4, R4, R39 ;  /* 0x0000002704047220 */ /* 0x000fc60000410000 */
[----:B------:R-:W1:Y:S01]  /*5f10*/  MUFU.RCP R8, R8 ;  /* 0x0000000800087308 */ /* 0x000e620000001000 */
[----:B---3--:R-:W-:Y:S01]  /*5f20*/  FMUL.FTZ R5, R12, R5 ;  /* 0x000000050c057220 */ /* 0x008fe20000410000 */
[----:B------:R-:W-:-:S03]  /*5f30*/  F2FP.F16.F32.PACK_AB R4, R4, R3 ;  /* 0x000000030404723e */ /* 0x000fc600000000ff */
[----:B------:R-:W-:-:S03]  /*5f40*/  FMUL.FTZ R5, R5, R82 ;  /* 0x0000005205057220 */ /* 0x000fc60000410000 */
[----:B------:R-:W2:Y:S01]  /*5f50*/  MUFU.RCP R24, R24 ;  /* 0x0000001800187308 */ /* 0x000ea20000001000 */
[----:B0-----:R-:W-:Y:S01]  /*5f60*/  FMUL.FTZ R16, R16, R17 ;  /* 0x0000001110107220 */ /* 0x001fe20000410000 */
[----:B------:R-:W-:-:S03]  /*5f70*/  F2FP.F16.F32.PACK_AB R5, R2, R5 ;  /* 0x000000050205723e */ /* 0x000fc600000000ff */
[----:B------:R-:W-:-:S03]  /*5f80*/  FMUL.FTZ R16, R16, R43 ;  /* 0x0000002b10107220 */ /* 0x000fc60000410000 */
[----:B------:R0:W3:Y:S01]  /*5f90*/  MUFU.RCP R52, R9 ;  /* 0x0000000900347308 */ /* 0x0000e20000001000 */
[----:B-1----:R-:W-:Y:S01]  /*5fa0*/  FMUL.FTZ R8, R21, R8 ;  /* 0x0000000815087220 */ /* 0x002fe20000410000 */
[----:B------:R-:W-:Y:S01]  /*5fb0*/  F2FP.F16.F32.PACK_AB R6, R16, R15 ;  /* 0x0000000f1006723e */ /* 0x000fe200000000ff */
[----:B------:R-:W-:Y:S02]  /*5fc0*/  BAR.SYNC.DEFER_BLOCKING 0x0 ;  /* 0x0000000000007b1d */ /* 0x000fe40000010000 */
[----:B------:R-:W-:-:S04]  /*5fd0*/  FMUL.FTZ R8, R8, R53 ;  /* 0x0000003508087220 */ /* 0x000fc80000410000 */
[----:B------:R-:W1:Y:S01]  /*5fe0*/  MUFU.RCP R59, R38 ;  /* 0x00000026003b7308 */ /* 0x000e620000001000 */
[----:B0-----:R-:W-:Y:S01]  /*5ff0*/  FMUL.FTZ R9, R42, R63 ;  /* 0x0000003f2a097220 */ /* 0x001fe20000410000 */
[----:B--2---:R-:W-:Y:S01]  /*6000*/  FMUL.FTZ R23, R23, R24 ;  /* 0x0000001817177220 */ /* 0x004fe20000410000 */
[----:B------:R-:W0:Y:S02]  /*6010*/  LDC.64 R20, c[0x0][0x2c8] ;  /* 0x0000b200ff147b82 */ /* 0x000e240000000a00 */
[----:B------:R-:W-:Y:S01]  /*6020*/  FMUL.FTZ R9, R9, R74 ;  /* 0x0000004a09097220 */ /* 0x000fe20000410000 */
[----:B------:R-:W-:Y:S02]  /*6030*/  FMUL.FTZ R23, R23, R78 ;  /* 0x0000004e17177220 */ /* 0x000fe40000410000 */
[----:B------:R-:W2:Y:S01]  /*6040*/  MUFU.RCP R13, R50 ;  /* 0x00000032000d7308 */ /* 0x000ea20000001000 */
[----:B---3--:R-:W-:Y:S01]  /*6050*/  FMUL.FTZ R25, R25, R52 ;  /* 0x0000003419197220 */ /* 0x008fe20000410000 */
[----:B------:R-:W-:-:S02]  /*6060*/  F2FP.F16.F32.PACK_AB R10, R9, R40 ;  /* 0x00000028090a723e */ /* 0x000fc400000000ff */
[----:B------:R-:W-:Y:S01]  /*6070*/  F2FP.F16.F32.PACK_AB R8, R23, R8 ;  /* 0x000000081708723e */ /* 0x000fe200000000ff */
[----:B------:R-:W-:Y:S01]  /*6080*/  FMUL.FTZ R25, R25, R70 ;  /* 0x0000004619197220 */ /* 0x000fe20000410000 */
[----:B------:R-:W3:Y:S01]  /*6090*/  LDC.64 R22, c[0x0][0x320] ;  /* 0x0000c800ff167b82 */ /* 0x000ee20000000a00 */
[----:B-1----:R-:W-:Y:S01]  /*60a0*/  FMUL.FTZ R36, R36, R59 ;  /* 0x0000003b24247220 */ /* 0x002fe20000410000 */
[----:B------:R1:W-:Y:S03]  /*60b0*/  STS.128 [R0], R4 ;  /* 0x0000000400007388 */ /* 0x0003e60000000c00 */
[----:B------:R-:W-:Y:S01]  /*60c0*/  FMUL.FTZ R36, R36, R47 ;  /* 0x0000002f24247220 */ /* 0x000fe20000410000 */
[----:B--2---:R-:W-:-:S04]  /*60d0*/  FMUL.FTZ R11, R48, R13 ;  /* 0x0000000d300b7220 */ /* 0x004fc80000410000 */
[----:B------:R-:W-:Y:S01]  /*60e0*/  F2FP.F16.F32.PACK_AB R9, R36, R25 ;  /* 0x000000192409723e */ /* 0x000fe200000000ff */
[----:B0-----:R-:W-:Y:S02]  /*60f0*/  IMAD R2, R27, R20, RZ ;  /* 0x000000141b027224 */ /* 0x001fe400078e02ff */
[----:B------:R-:W-:-:S05]  /*6100*/  FMUL.FTZ R11, R11, R72 ;  /* 0x000000480b0b7220 */ /* 0x000fca0000410000 */
[----:B------:R-:W-:Y:S01]  /*6110*/  F2FP.F16.F32.PACK_AB R11, R11, R46 ;  /* 0x0000002e0b0b723e */ /* 0x000fe200000000ff */
[C---:B-1----:R-:W-:Y:S01]  /*6120*/  IMAD R5, R26.reuse, R21, R2 ;  /* 0x000000151a057224 */ /* 0x042fe200078e0202 */
[----:B------:R-:W0:Y:S01]  /*6130*/  LDC R6, c[0x0][0x224] ;  /* 0x00008900ff067b82 */ /* 0x000e220000000800 */
[----:B------:R-:W-:Y:S02]  /*6140*/  IMAD.WIDE.U32 R2, R26, R20, UR8 ;  /* 0x000000081a027e25 */ /* 0x000fe4000f8e0014 */
[----:B------:R1:W-:Y:S01]  /*6150*/  STS.128 [R0+0x10], R8 ;  /* 0x0000100800007388 */ /* 0x0003e20000000c00 */
[----:B------:R-:W-:-:S03]  /*6160*/  NOP ;  /* 0x0000000000007918 */ /* 0x000fc60000000000 */
[----:B------:R-:W2:Y:S01]  /*6170*/  LDS.128 R12, [R31] ;  /* 0x000000001f0c7984 */ /* 0x000ea20000000c00 */
[----:B---3--:R-:W-:-:S03]  /*6180*/  LEA R4, P0, R2, R22, 0x1 ;  /* 0x0000001602047211 */ /* 0x008fc600078008ff */
[----:B------:R-:W3:Y:S01]  /*6190*/  LDS.128 R16, [R31+0x200] ;  /* 0x000200001f107984 */ /* 0x000ee20000000c00 */
[----:B-1----:R-:W-:-:S04]  /*61a0*/  IADD3 R0, R3, R5, RZ ;  /* 0x0000000503007210 */ /* 0x002fc80007ffe0ff */
[----:B------:R-:W-:Y:S02]  /*61b0*/  LEA.HI.X R5, R2, R23, R0, 0x1, P0 ;  /* 0x0000001702057211 */ /* 0x000fe400000f0c00 */
[----:B0-----:R-:W-:Y:S01]  /*61c0*/  ISETP.LE.AND P0, PT, R6, UR4, PT ;  /* 0x0000000406007c0c */ /* 0x001fe2000bf03270 */
[----:B------:R-:W-:-:S05]  /*61d0*/  IMAD.WIDE R2, R33, 0x10, R4 ;  /* 0x0000001021027825 */ /* 0x000fca00078e0204 */
[----:B--2---:R0:W-:Y:S04]  /*61e0*/  STG.E.128 desc[UR14][R2.64], R12 ;  /* 0x0000000c02007986 */ /* 0x0041e8000c101d0e */
[----:B---3--:R0:W-:Y:S03]  /*61f0*/  STG.E.128 desc[UR14][R2.64+0x200], R16 ;  /* 0x0002001002007986 */ /* 0x0081e6000c101d0e */
[----:B------:R-:W-:Y:S05]  /*6200*/  @!P0 BRA `(.L_x_1758) ;  /* 0xffffffa0006c8947 */ /* 0x000fea000383ffff */
[----:B------:R-:W-:Y:S05]  /*6210*/  EXIT ;  /* 0x000000000000794d */ /* 0x000fea0003800000 */
.L_x_1759:
        /* <DEDUP_REMOVED lines=14> */
.L_x_5201:


//--------------------- .text._Z25selective_scan_fwd_kernelI32Selective_Scan_fwd_kernel_traitsILi32ELi16ELi1ELb1ELb0ELb1ELb0EN3c104HalfENS1_7complexIfEEEEv13SSMParamsBase --------------------------
	.section	.text._Z25selective_scan_fwd_kernelI32Selective_Scan_fwd_kernel_traitsILi32ELi16ELi1ELb1ELb0ELb1ELb0EN3c104HalfENS1_7complexIfEEEEv13SSMParamsBase,"ax",@progbits
	.align	128
        .global         _Z25selective_scan_fwd_kernelI32Selective_Scan_fwd_kernel_traitsILi32ELi16ELi1ELb1ELb0ELb1ELb0EN3c104HalfENS1_7complexIfEEEEv13SSMParamsBase
        .type           _Z25selective_scan_fwd_kernelI32Selective_Scan_fwd_kernel_traitsILi32ELi16ELi1ELb1ELb0ELb1ELb0EN3c104HalfENS1_7complexIfEEEEv13SSMParamsBase,@function
        .size           _Z25selective_scan_fwd_kernelI32Selective_Scan_fwd_kernel_traitsILi32ELi16ELi1ELb1ELb0ELb1ELb0EN3c104HalfENS1_7complexIfEEEEv13SSMParamsBase,(.L_x_5202 - _Z25selective_scan_fwd_kernelI32Selective_Scan_fwd_kernel_traitsILi32ELi16ELi1ELb1ELb0ELb1ELb0EN3c104HalfENS1_7complexIfEEEEv13SSMParamsBase)
        .other          _Z25selective_scan_fwd_kernelI32Selective_Scan_fwd_kernel_traitsILi32ELi16ELi1ELb1ELb0ELb1ELb0EN3c104HalfENS1_7complexIfEEEEv13SSMParamsBase,@"STO_CUDA_ENTRY STV_DEFAULT"
_Z25selective_scan_fwd_kernelI32Selective_Scan_fwd_kernel_traitsILi32ELi16ELi1ELb1ELb0ELb1ELb0EN3c104HalfENS1_7complexIfEEEEv13SSMParamsBase:
.text._Z25selective_scan_fwd_kernelI32Selective_Scan_fwd_kernel_traitsILi32ELi16ELi1ELb1ELb0ELb1ELb0EN3c104HalfENS1_7complexIfEEEEv13SSMParamsBase:
[----:B------:R-:W-:Y:S08]  /*0000*/  LDC R1, c[0x0][0x28] ;  /* 0x00000a00ff017b82 */ /* 0x000ff00000000800 */
[----:B------:R-:W0:Y:S01]  /*0010*/  LDC R11, c[0x0][0x228] ;  /* 0x00008a00ff0b7b82 */ /* 0x000e220000000800 */
[----:B------:R-:W-:Y:S01]  /*0020*/  ULDC.64 UR4, c[0x0][0x2e8] ;  /* 0x0000ba0000047ab9 */ /* 0x000fe20000000a00 */
[----:B------:R-:W-:-:S02]  /*0030*/  CS2R R36, SRZ ;  /* 0x0000000000247805 */ /* 0x000fc4000001ff00 */
[----:B------:R-:W-:Y:S01]  /*0040*/  ISETP.NE.U32.AND P0, PT, RZ, UR4, PT ;  /* 0x00000004ff007c0c */ /* 0x000fe2000bf05070 */
[----:B------:R-:W-:Y:S02]  /*0050*/  ULDC.64 UR6, c[0x0][0x300] ;  /* 0x0000c00000067ab9 */ /* 0x000fe40000000a00 */
[----:B------:R-:W-:Y:S01]  /*0060*/  ISETP.NE.U32.AND P1, PT, RZ, UR6, PT ;  /* 0x00000006ff007c0c */ /* 0x000fe2000bf25070 */
[----:B------:R-:W1:Y:S01]  /*0070*/  S2UR UR8, SR_CTAID.Y ;  /* 0x00000000000879c3 */ /* 0x000e620000002600 */
[----:B------:R-:W-:Y:S02]  /*0080*/  ISETP.NE.AND.EX P0, PT, RZ, UR5, PT, P0 ;  /* 0x00000005ff007c0c */ /* 0x000fe4000bf05300 */
        /* <DEDUP_REMOVED lines=10> */
[----:B------:R-:W-:Y:S01]  /*0130*/  @P1 LEA.HI.X R5, R34, UR7, R35, 0x2, P3 ;  /* 0x0000000722051c11 */ /* 0x000fe200098f1423 */
[----:B------:R-:W1:Y:S01]  /*0140*/  S2UR UR4, SR_CTAID.X ;  /* 0x00000000000479c3 */ /* 0x000e620000002500 */
[----:B------:R-:W-:Y:S01]  /*0150*/  ULDC.64 UR6, c[0x0][0x290] ;  /* 0x0000a40000067ab9 */ /* 0x000fe20000000a00 */
[----:B------:R2:W5:Y:S04]  /*0160*/  @P0 LDG.E R36, desc[UR8][R2.64] ;  /* 0x0000000802240981 */ /* 0x000568000c1e1900 */
[----:B------:R3:W5:Y:S01]  /*0170*/  @P1 LDG.E R37, desc[UR8][R4.64] ;  /* 0x0000000804251981 */ /* 0x000762000c1e1900 */
[----:B--2---:R-:W-:-:S02]  /*0180*/  IABS R2, R34 ;  /* 0x0000002200027213 */ /* 0x004fc40000000000 */
[----:B0-----:R-:W-:-:S04]  /*0190*/  IADD3 R6, R0, 0xffffffe, RZ ;  /* 0x0ffffffe00067810 */ /* 0x001fc80007ffe0ff */
[----:B------:R0:W2:Y:S01]  /*01a0*/  F2I.FTZ.U32.TRUNC.NTZ R7, R6 ;  /* 0x0000000600077305 */ /* 0x0000a2000021f000 */
[----:B-1----:R-:W-:Y:S01]  /*01b0*/  MOV R39, UR4 ;  /* 0x0000000400277c02 */ /* 0x002fe20008000f00 */
[----:B------:R-:W-:Y:S01]  /*01c0*/  ULDC.64 UR4, c[0x0][0x260] ;  /* 0x0000980000047ab9 */ /* 0x000fe20000000a00 */
[----:B0-----:R-:W-:Y:S02]  /*01d0*/  HFMA2.MMA R6, -RZ, RZ, 0, 0 ;  /* 0x00000000ff067435 */ /* 0x001fe400000001ff */
[----:B------:R-:W-:Y:S02]  /*01e0*/  SHF.R.S32.HI R41, RZ, 0x1f, R39 ;  /* 0x0000001fff297819 */ /* 0x000fe40000011427 */
[----:B--2---:R-:W-:-:S05]  /*01f0*/  IADD3 R8, RZ, -R7, RZ ;  /* 0x80000007ff087210 */ /* 0x004fca0007ffe0ff */
        /* <DEDUP_REMOVED lines=13> */
[----:B------:R-:W-:-:S04]  /*02d0*/  IMAD R0, R41, UR4, RZ ;  /* 0x0000000429007c24 */ /* 0x000fc8000f8e02ff */
[----:B------:R-:W-:Y:S02]  /*02e0*/  IMAD R15, R39, UR5, R0 ;  /* 0x00000005270f7c24 */ /* 0x000fe4000f8e0200 */
[----:B------:R-:W-:Y:S02]  /*02f0*/  @P0 IADD3 R7, R7, 0x1, RZ ;  /* 0x0000000107070810 */ /* 0x000fe40007ffe0ff */
[----:B0-----:R-:W-:Y:S02]  /*0300*/  ISETP.GE.AND P0, PT, R2, 0x1, PT ;  /* 0x000000010200780c */ /* 0x001fe40003f06270 */
[----:B------:R-:W-:Y:S01]  /*0310*/  MOV R9, R7 ;  /* 0x0000000700097202 */ /* 0x000fe20000000f00 */
[----:B------:R-:W-:Y:S01]  /*0320*/  IMAD.WIDE.U32 R6, R39, UR4, RZ ;  /* 0x0000000427067c25 */ /* 0x000fe2000f8e00ff */
[----:B------:R-:W-:Y:S02]  /*0330*/  ULDC.64 UR4, c[0x0][0x280] ;  /* 0x0000a00000047ab9 */ /* 0x000fe40000000a00 */
[----:B------:R-:W-:Y:S01]  /*0340*/  @!P2 IADD3 R9, -R9, RZ, RZ ;  /* 0x000000ff0909a210 */ /* 0x000fe20007ffe1ff */
[----:B------:R-:W-:Y:S01]  /*0350*/  IMAD R0, R41, UR4, RZ ;  /* 0x0000000429007c24 */ /* 0x000fe2000f8e02ff */
[----:B------:R-:W-:-:S05]  /*0360*/  @!P1 LOP3.LUT R9, RZ, R11, RZ, 0x33, !PT ;  /* 0x0000000bff099212 */ /* 0x000fca00078e33ff */
[----:B---3--:R-:W-:Y:S05]  /*0370*/  @!P0 EXIT ;  /* 0x000000000000894d */ /* 0x008fea0003800000 */
[----:B------:R-:W0:Y:S01]  /*0380*/  S2R R38, SR_TID.X ;  /* 0x0000000000267919 */ /* 0x000e220000002100 */
[----:B------:R-:W-:Y:S01]  /*0390*/  IMAD R11, R39, UR5, R0 ;  /* 0x00000005270b7c24 */ /* 0x000fe2000f8e0200 */
[----:B------:R-:W1:Y:S01]  /*03a0*/  S2UR UR5, SR_CgaCtaId ;  /* 0x00000000000579c3 */ /* 0x000e620000008800 */
[----:B------:R-:W-:Y:S01]  /*03b0*/  IADD3 R7, R7, R15, RZ ;  /* 0x0000000f07077210 */ /* 0x000fe20007ffe0ff */
[----:B------:R-:W2:Y:S01]  /*03c0*/  S2R R134, SR_LANEID ;  /* 0x0000000000867919 */ /* 0x000ea20000000000 */
[----:B------:R-:W-:Y:S01]  /*03d0*/  IMAD R8, R41, UR6, RZ ;  /* 0x0000000629087c24 */ /* 0x000fe2000f8e02ff */
[----:B------:R-:W-:Y:S01]  /*03e0*/  SHF.R.S32.HI R0, RZ, 0x1f, R9 ;  /* 0x0000001fff007819 */ /* 0x000fe20000011409 */
[C---:B------:R-:W-:Y:S01]  /*03f0*/  IMAD.WIDE.U32 R2, R39.reuse, UR4, RZ ;  /* 0x0000000427027c25 */ /* 0x040fe2000f8e00ff */
[----:B------:R-:W-:Y:S01]  /*0400*/  ULDC.64 UR12, c[0x0][0x278] ;  /* 0x00009e00000c7ab9 */ /* 0x000fe20000000a00 */
[----:B------:R-:W-:Y:S01]  /*0410*/  ULDC.64 UR10, c[0x0][0x298] ;  /* 0x0000a600000a7ab9 */ /* 0x000fe20000000a00 */
[----:B------:R-:W3:Y:S01]  /*0420*/  LDC.64 R18, c[0x0][0x2e0] ;  /* 0x0000b800ff127b82 */ /* 0x000ee20000000a00 */
[----:B------:R-:W-:Y:S01]  /*0430*/  IMAD.WIDE.U32 R4, R39, UR6, RZ ;  /* 0x0000000627047c25 */ /* 0x000fe2000f8e00ff */
[----:B------:R-:W-:Y:S01]  /*0440*/  IADD3 R3, R3, R11, RZ ;  /* 0x0000000b03037210 */ /* 0x000fe20007ffe0ff */
[----:B------:R-:W-:-:S02]  /*0450*/  UMOV UR4, 0x400 ;  /* 0x0000040000047882 */ /* 0x000fc40000000000 */
[----:B------:R-:W-:Y:S01]  /*0460*/  IMAD R13, R39, UR7, R8 ;  /* 0x00000007270d7c24 */ /* 0x000fe2000f8e0208 */
[----:B------:R-:W-:Y:S01]  /*0470*/  ULDC.64 UR6, c[0x0][0x288] ;  /* 0x0000a20000067ab9 */ /* 0x000fe20000000a00 */
[----:B------:R-:W-:Y:S01]  /*0480*/  IMAD R0, R0, UR12, RZ ;  /* 0x0000000c00007c24 */ /* 0x000fe2000f8e02ff */
[----:B------:R-:W4:Y:S01]  /*0490*/  LDC.64 R14, c[0x0][0x2f0] ;  /* 0x0000bc00ff0e7b82 */ /* 0x000f220000000a00 */
[----:B------:R-:W-:Y:S01]  /*04a0*/  IMAD R11, R35, UR6, RZ ;  /* 0x00000006230b7c24 */ /* 0x000fe2000f8e02ff */
[----:B------:R-:W-:Y:S01]  /*04b0*/  IADD3 R5, R5, R13, RZ ;  /* 0x0000000d05057210 */ /* 0x000fe20007ffe0ff */
[----:B------:R-:W-:Y:S02]  /*04c0*/  IMAD R13, R35, UR10, RZ ;  /* 0x0000000a230d7c24 */ /* 0x000fe4000f8e02ff */
[----:B------:R-:W-:-:S03]  /*04d0*/  IMAD.WIDE.U32 R6, R9, UR12, R6 ;  /* 0x0000000c09067c25 */ /* 0x000fc6000f8e0006 */
[----:B------:R-:W2:Y:S01]  /*04e0*/  LDC.64 R16, c[0x0][0x2f8] ;  /* 0x0000be00ff107b82 */ /* 0x000ea20000000a00 */
[----:B------:R-:W-:Y:S01]  /*04f0*/  IMAD R49, R9, UR13, R0 ;  /* 0x0000000d09317c24 */ /* 0x000fe2000f8e0200 */
[----:B-1----:R-:W-:Y:S01]  /*0500*/  ULEA UR5, UR5, UR4, 0x18 ;  /* 0x0000000405057291 */ /* 0x002fe2000f8ec03f */
[C---:B------:R-:W-:Y:S02]  /*0510*/  IMAD R11, R34.reuse, UR7, R11 ;  /* 0x00000007220b7c24 */ /* 0x040fe4000f8e020b */
[----:B------:R-:W-:Y:S01]  /*0520*/  IMAD.WIDE.U32 R2, R34, UR6, R2 ;  /* 0x0000000622027c25 */ /* 0x000fe2000f8e0002 */
[----:B0-----:R-:W-:Y:S01]  /*0530*/  SHF.L.U32 R43, R38, 0x1, RZ ;  /* 0x00000001262b7819 */ /* 0x001fe200000006ff */
[----:B------:R-:W-:Y:S01]  /*0540*/  UMOV UR4, URZ ;  /* 0x0000003f00047c82 */ /* 0x000fe20008000000 */
[----:B---3--:R-:W-:Y:S01]  /*0550*/  LEA R48, P2, R6, R18, 0x1 ;  /* 0x0000001206307211 */ /* 0x008fe200078408ff */
[C---:B------:R-:W-:Y:S01]  /*0560*/  IMAD R13, R34.reuse, UR11, R13 ;  /* 0x0000000b220d7c24 */ /* 0x040fe2000f8e020d */
[----:B------:R-:W-:Y:S01]  /*0570*/  IADD3 R45, R3, R11, RZ ;  /* 0x0000000b032d7210 */ /* 0x000fe20007ffe0ff */
[----:B------:R-:W-:Y:S01]  /*0580*/  IMAD.WIDE.U32 R4, R34, UR10, R4 ;  /* 0x0000000a22047c25 */ /* 0x000fe2000f8e0004 */
[----:B------:R-:W-:-:S02]  /*0590*/  IADD3 R49, R7, R49, RZ ;  /* 0x0000003107317210 */ /* 0x000fc40007ffe0ff */
[----:B------:R-:W-:Y:S02]  /*05a0*/  LOP3.LUT R43, R43, 0xffffffc0, RZ, 0xc0, !PT ;  /* 0xffffffc02b2b7812 */ /* 0x000fe400078ec0ff */
[----:B----4-:R-:W-:Y:S02]  /*05b0*/  LEA R44, P0, R2, R14, 0x1 ;  /* 0x0000000e022c7211 */ /* 0x010fe400078008ff */
[----:B------:R-:W-:Y:S02]  /*05c0*/  IADD3 R47, R5, R13, RZ ;  /* 0x0000000d052f7210 */ /* 0x000fe40007ffe0ff */
[----:B------:R-:W-:Y:S02]  /*05d0*/  LEA.HI.X R49, R6, R19, R49, 0x1, P2 ;  /* 0x0000001306317211 */ /* 0x000fe400010f0c31 */
[----:B------:R-:W-:Y:S02]  /*05e0*/  LEA.HI.X R45, R2, R15, R45, 0x1, P0 ;  /* 0x0000000f022d7211 */ /* 0x000fe400000f0c2d */
[----:B--2---:R-:W-:-:S02]  /*05f0*/  LEA R46, P1, R4, R16, 0x1 ;  /* 0x00000010042e7211 */ /* 0x004fc400078208ff */
[----:B------:R-:W-:Y:S02]  /*0600*/  LOP3.LUT R136, R38, 0x1f, RZ, 0xc0, !PT ;  /* 0x0000001f26887812 */ /* 0x000fe400078ec0ff */
[----:B------:R-:W-:Y:S02]  /*0610*/  LEA.HI.X R47, R4, R17, R47, 0x1, P1 ;  /* 0x00000011042f7211 */ /* 0x000fe400008f0c2f */
[----:B------:R-:W-:Y:S02]  /*0620*/  LEA R40, R134, UR5, 0x4 ;  /* 0x0000000586287c11 */ /* 0x000fe4000f8e20ff */
[----:B------:R-:W-:-:S07]  /*0630*/  LOP3.LUT R42, R43, 0x1f, R38, 0xf8, !PT ;  /* 0x0000001f2b2a7812 */ /* 0x000fce00078ef826 */
.L_x_1796:
[----:B------:R-:W-:Y:S01]  /*0640*/  BAR.SYNC.DEFER_BLOCKING 0x0 ;  /* 0x0000000000007b1d */ /* 0x000fe20000010000 */
[----:B-1----:R-:W-:-:S05]  /*0650*/  IMAD.WIDE R2, R42, 0x10, R44 ;  /* 0x000000102a027825 */ /* 0x002fca00078e022c */
[----:B------:R-:W2:Y:S04]  /*0660*/  LDG.E.128 R4, desc[UR8][R2.64] ;  /* 0x0000000802047981 */ /* 0x000ea8000c1e1d00 */
[----:B------:R0:W3:Y:S01]  /*0670*/  LDG.E.128 R16, desc[UR8][R2.64+0x200] ;  /* 0x0002000802107981 */ /* 0x0000e2000c1e1d00 */
[----:B------:R-:W-:Y:S01]  /*0680*/  LEA R0, R134, UR5, 0x5 ;  /* 0x0000000586007c11 */ /* 0x000fe2000f8e28ff */
[----:B------:R-:W-:Y:S01]  /*0690*/  IMAD.WIDE R20, R42, 0x10, R46 ;  /* 0x000000102a147825 */ /* 0x000fe200078e022e */
[----:B------:R-:W-:Y:S01]  /*06a0*/  ULDC.U8 UR6, c[0x0][0x22e] ;  /* 0x00008b8000067ab9 */ /* 0x000fe20000000000 */
[----:B0-----:R-:W0:Y:S01]  /*06b0*/  LDC R2, c[0x0][0x21c] ;  /* 0x00008700ff027b82 */ /* 0x001e220000000800 */
        /* <DEDUP_REMOVED lines=8> */
[----:B------:R-:W-:Y:S01]  /*0740*/  BSSY B0, `(.L_x_1760) ;  /* 0x000003d000007945 */ /* 0x000fe20003800000 */
[----:B0-----:R-:W-:-:S02]  /*0750*/  ISETP.GE.AND P6, PT, R2, 0x1, PT ;  /* 0x000000010200780c */ /* 0x001fc40003fc6270 */
        /* <DEDUP_REMOVED lines=59> */
.L_x_1761:
[----:B------:R-:W-:Y:S05]  /*0b10*/  BSYNC B0 ;  /* 0x0000000000007941 */ /* 0x000fea0003800000 */
.L_x_1760:
        /* <DEDUP_REMOVED lines=36> */
.L_x_1763:
[----:B------:R-:W-:Y:S05]  /*0d60*/  BSYNC B0 ;  /* 0x0000000000007941 */ /* 0x000fea0003800000 */
.L_x_1762:
        /* <DEDUP_REMOVED lines=38> */
.L_x_1765:
[----:B------:R-:W-:Y:S05]  /*0fd0*/  BSYNC B0 ;  /* 0x0000000000007941 */ /* 0x000fea0003800000 */
.L_x_1764:
        /* <DEDUP_REMOVED lines=36> */
.L_x_1767:
[----:B------:R-:W-:Y:S05]  /*1220*/  BSYNC B0 ;  /* 0x0000000000007941 */ /* 0x000fea0003800000 */
.L_x_1766:
        /* <DEDUP_REMOVED lines=42> */
.L_x_1769:
[----:B------:R-:W-:Y:S05]  /*14d0*/  BSYNC B0 ;  /* 0x0000000000007941 */ /* 0x000fea0003800000 */
.L_x_1768:
        /* <DEDUP_REMOVED lines=40> */
.L_x_1771:
[----:B------:R-:W-:Y:S05]  /*1760*/  BSYNC B0 ;  /* 0x0000000000007941 */ /* 0x000fea0003800000 */
.L_x_1770:
        /* <DEDUP_REMOVED lines=42> */
.L_x_1773:
[----:B------:R-:W-:Y:S05]  /*1a10*/  BSYNC B0 ;  /* 0x0000000000007941 */ /* 0x000fea0003800000 */
.L_x_1772:
        /* <DEDUP_REMOVED lines=40> */
.L_x_1775:
[----:B------:R-:W-:Y:S05]  /*1ca0*/  BSYNC B0 ;  /* 0x0000000000007941 */ /* 0x000fea0003800000 */
.L_x_1774:
        /* <DEDUP_REMOVED lines=42> */
.L_x_1777:
[----:B------:R-:W-:Y:S05]  /*1f50*/  BSYNC B0 ;  /* 0x0000000000007941 */ /* 0x000fea0003800000 */
.L_x_1776:
        /* <DEDUP_REMOVED lines=40> */
.L_x_1779:
[----:B------:R-:W-:Y:S05]  /*21e0*/  BSYNC B0 ;  /* 0x0000000000007941 */ /* 0x000fea0003800000 */
.L_x_1778:
        /* <DEDUP_REMOVED lines=46> */
.L_x_1781:
[----:B------:R-:W-:Y:S05]  /*24d0*/  BSYNC B0 ;  /* 0x0000000000007941 */ /* 0x000fea0003800000 */
.L_x_1780:
        /* <DEDUP_REMOVED lines=33> */
.L_x_1783:
[----:B------:R-:W-:Y:S05]  /*26f0*/  BSYNC B0 ;  /* 0x0000000000007941 */ /* 0x000fea0003800000 */
.L_x_1782:
        /* <DEDUP_REMOVED lines=33> */
.L_x_1785:
[----:B------:R-:W-:Y:S05]  /*2910*/  BSYNC B0 ;  /* 0x0000000000007941 */ /* 0x000fea0003800000 */
.L_x_1784:
        /* <DEDUP_REMOVED lines=33> */
.L_x_1787:
[----:B------:R-:W-:Y:S05]  /*2b30*/  BSYNC B0 ;  /* 0x0000000000007941 */ /* 0x000fea0003800000 */
.L_x_1786:
        /* <DEDUP_REMOVED lines=33> */
.L_x_1789:
[----:B------:R-:W-:Y:S05]  /*2d50*/  BSYNC B0 ;  /* 0x0000000000007941 */ /* 0x000fea0003800000 */
.L_x_1788:
        /* <DEDUP_REMOVED lines=33> */
.L_x_1791:
[----:B------:R-:W-:Y:S05]  /*2f70*/  BSYNC B0 ;  /* 0x0000000000007941 */ /* 0x000fea0003800000 */
.L_x_1790:
        /* <DEDUP_REMOVED lines=31> */
[----:B------:R-:W-:-:S04]  /*3170*/  ULDC.64 UR22, c[0x0][0x2d8] ;  /* 0x0000b60000167ab9 */ /* 0x000fc80000000a00 */
[----:B------:R-:W2:Y:S02]  /*3180*/  LDC.64 R2, c[0x0][0x310] ;  /* 0x0000c400ff027b82 */ /* 0x000ea40000000a00 */
.L_x_1795:
        /* <DEDUP_REMOVED lines=20> */
[----:B------:R-:W4:Y:S04]  /*32d0*/  LDG.E.128 R4, desc[UR8][R22.64] ;  /* 0x0000000816047981 */ /* 0x000f28000c1e1d00 */
[----:B------:R-:W5:Y:S04]  /*32e0*/  LDG.E.128 R8, desc[UR8][R22.64+0x200] ;  /* 0x0002000816087981 */ /* 0x000f68000c1e1d00 */
[----:B------:R-:W2:Y:S04]  /*32f0*/  LDG.E.128 R12, desc[UR8][R22.64+0x400] ;  /* 0x00040008160c7981 */ /* 0x000ea8000c1e1d00 */
[----:B------:R0:W2:Y:S01]  /*3300*/  LDG.E.128 R16, desc[UR8][R22.64+0x600] ;  /* 0x0006000816107981 */ /* 0x0000a2000c1e1d00 */
[----:B------:R-:W-:-:S04]  /*3310*/  IMAD R135, R35, UR18, RZ ;  /* 0x0000001223877c24 */ /* 0x000fc8000f8e02ff */
[----:B------:R-:W-:Y:S02]  /*3320*/  IMAD R135, R34, UR19, R135 ;  /* 0x0000001322877c24 */ /* 0x000fe4000f8e0287 */
[----:B---3--:R-:W-:Y:S01]  /*3330*/  FMUL.FTZ R25, R20, 1.4426950216293334961 ;  /* 0x3fb8aa3b14197820 */ /* 0x008fe20000410000 */
        /* <DEDUP_REMOVED lines=9> */
[-C--:B------:R-:W-:Y:S01]  /*33d0*/  FMUL.FTZ R20, R21, R56.reuse ;  /* 0x0000003815147220 */ /* 0x080fe20000410000 */
        /* <DEDUP_REMOVED lines=12> */
[----:B------:R0:W-:Y:S01]  /*34a0*/  MUFU.COS R124, R24 ;  /* 0x00000018007c7308 */ /* 0x0001e20000000000 */
[----:B----4-:R3:W-:Y:S04]  /*34b0*/  STS.128 [R40], R4 ;  /* 0x0000000428007388 */ /* 0x0107e80000000c00 */
[----:B-----5:R4:W-:Y:S03]  /*34c0*/  STS.128 [R40+0x200], R8 ;  /* 0x0002000828007388 */ /* 0x0209e60000000c00 */
[----:B------:R-:W-:Y:S01]  /*34d0*/  MUFU.SIN R118, R22 ;  /* 0x0000001600767308 */ /* 0x000fe20000000400 */
[----:B0-----:R-:W-:Y:S01]  /*34e0*/  FMUL.RZ R24, R20, 0.15915493667125701904 ;  /* 0x3e22f98314187820 */ /* 0x001fe2000040c000 */
[C---:B------:R-:W-:Y:S01]  /*34f0*/  FMUL.FTZ R20, R21.reuse, R60 ;  /* 0x0000003c15147220 */ /* 0x040fe20000410000 */
[----:B--2---:R0:W-:Y:S04]  /*3500*/  STS.128 [R40+0x400], R12 ;  /* 0x0004000c28007388 */ /* 0x0041e80000000c00 */
[----:B------:R-:W-:Y:S01]  /*3510*/  STS.128 [R40+0x600], R16 ;  /* 0x0006001028007388 */ /* 0x000fe20000000c00 */
[----:B------:R2:W-:Y:S08]  /*3520*/  MUFU.COS R116, R22 ;  /* 0x0000001600747308 */ /* 0x0005f00000000000 */
[----:B------:R-:W-:Y:S01]  /*3530*/  MUFU.SIN R119, R23 ;  /* 0x0000001700777308 */ /* 0x000fe20000000400 */
[----:B--2---:R-:W-:Y:S01]  /*3540*/  FMUL.RZ R22, R20, 0.15915493667125701904 ;  /* 0x3e22f98314167820 */ /* 0x004fe2000040c000 */
[----:B------:R-:W-:-:S06]  /*3550*/  FMUL.FTZ R20, R21, R62 ;  /* 0x0000003e15147220 */ /* 0x000fcc0000410000 */
        /* <DEDUP_REMOVED lines=13> */
[----:B------:R-:W-:Y:S01]  /*3630*/  MUFU.COS R117, R26 ;  /* 0x0000001a00757308 */ /* 0x000fe20000000000 */
[----:B--2---:R-:W-:Y:S01]  /*3640*/  FMUL.RZ R23, R20, 0.15915493667125701904 ;  /* 0x3e22f98314177820 */ /* 0x004fe2000040c000 */
[----:B------:R-:W-:-:S04]  /*3650*/  FMUL.FTZ R20, R21, R70 ;  /* 0x0000004615147220 */ /* 0x000fc80000410000 */
[----:B------:R-:W-:Y:S01]  /*3660*/  FMUL.RZ R32, R20, 0.15915493667125701904 ;  /* 0x3e22f98314207820 */ /* 0x000fe2000040c000 */
[C---:B------:R-:W-:Y:S01]  /*3670*/  FMUL.FTZ R20, R21.reuse, R72 ;  /* 0x0000004815147220 */ /* 0x040fe20000410000 */
[----:B------:R-:W-:Y:S03]  /*3680*/  MUFU.SIN R131, R22 ;  /* 0x0000001600837308 */ /* 0x000fe60000000400 */
[----:B------:R-:W-:Y:S01]  /*3690*/  FMUL.RZ R33, R20, 0.15915493667125701904 ;  /* 0x3e22f98314217820 */ /* 0x000fe2000040c000 */
[----:B------:R-:W-:-:S04]  /*36a0*/  FMUL.FTZ R20, R21, R74 ;  /* 0x0000004a15147220 */ /* 0x000fc80000410000 */
[----:B------:R-:W-:Y:S01]  /*36b0*/  MUFU.COS R130, R22 ;  /* 0x0000001600827308 */ /* 0x000fe20000000000 */
[----:B------:R-:W-:Y:S01]  /*36c0*/  FMUL.RZ R132, R20, 0.15915493667125701904 ;  /* 0x3e22f98314847820 */ /* 0x000fe2000040c000 */
[----:B------:R-:W-:-:S06]  /*36d0*/  FMUL.FTZ R20, R25, R74 ;  /* 0x0000004a19147220 */ /* 0x000fcc0000410000 */
[----:B------:R-:W-:Y:S08]  /*36e0*/  MUFU.SIN R100, R23 ;  /* 0x0000001700647308 */ /* 0x000ff00000000400 */
[----:B------:R2:W-:Y:S08]  /*36f0*/  MUFU.COS R26, R23 ;  /* 0x00000017001a7308 */ /* 0x0005f00000000000 */
[----:B------:R-:W5:Y:S01]  /*3700*/  MUFU.EX2 R126, R126 ;  /* 0x0000007e007e7308 */ /* 0x000f620000000800 */
[----:B--2---:R-:W-:-:S05]  /*3710*/  IMAD.WIDE.U32 R22, R34, UR18, RZ ;  /* 0x0000001222167c25 */ /* 0x004fca000f8e00ff */
[----:B------:R-:W-:Y:S02]  /*3720*/  IADD3 R23, R23, R135, RZ ;  /* 0x0000008717177210 */ /* 0x000fe40007ffe0ff */
[----:B------:R-:W-:Y:S01]  /*3730*/  MUFU.SIN R103, R32 ;  /* 0x0000002000677308 */ /* 0x000fe20000000400 */
[----:B------:R-:W-:-:S07]  /*3740*/  IMAD.WIDE.U32 R22, R101, UR20, R22 ;  /* 0x0000001465167c25 */ /* 0x000fce000f8e0016 */
[----:B------:R2:W-:Y:S01]  /*3750*/  MUFU.COS R102, R32 ;  /* 0x0000002000667308 */ /* 0x0005e20000000000 */
[C---:B-----5:R-:W-:Y:S01]  /*3760*/  FMUL.FTZ R115, R126.reuse, R115 ;  /* 0x000000737e737220 */ /* 0x060fe20000410000 */
[----:B------:R-:W-:Y:S01]  /*3770*/  FMUL.FTZ R117, R126, R117 ;  /* 0x000000757e757220 */ /* 0x000fe20000410000 */
[----:B------:R-:W-:Y:S02]  /*3780*/  FMUL.FTZ R126, R25, R80 ;  /* 0x00000050197e7220 */ /* 0x000fe40000410000 */
[----:B---3--:R-:W-:-:S03]  /*3790*/  FMUL.FTZ R6, RZ, R115 ;  /* 0x00000073ff067220 */ /* 0x008fc60000410000 */
[----:B------:R-:W-:Y:S01]  /*37a0*/  MUFU.SIN R105, R33 ;  /* 0x0000002100697308 */ /* 0x000fe20000000400 */
[----:B--2---:R-:W-:Y:S02]  /*37b0*/  IMAD R32, R0, UR20, RZ ;  /* 0x0000001400207c24 */ /* 0x004fe4000f8e02ff */
[----:B------:R-:W-:Y:S01]  /*37c0*/  FMUL.FTZ R0, R21, R76 ;  /* 0x0000004c15007220 */ /* 0x000fe20000410000 */
[----:B------:R-:W-:-:S03]  /*37d0*/  FFMA.FTZ R6, R67, R117, -R6 ;  /* 0x0000007543067223 */ /* 0x000fc60000010806 */
[----:B------:R-:W-:Y:S01]  /*37e0*/  FMUL.RZ R0, R0, 0.15915493667125701904 ;  /* 0x3e22f98300007820 */ /* 0x000fe2000040c000 */
[----:B------:R-:W-:Y:S01]  /*37f0*/  FADD.FTZ R7, R69, R6 ;  /* 0x0000000645077221 */ /* 0x000fe20000010000 */
[----:B------:R2:W-:Y:S08]  /*3800*/  MUFU.COS R27, R33 ;  /* 0x00000021001b7308 */ /* 0x0005f00000000000 */
[----:B------:R-:W3:Y:S01]  /*3810*/  MUFU.EX2 R113, R113 ;  /* 0x0000007100717308 */ /* 0x000ee20000000800 */
[----:B--2---:R-:W-:Y:S01]  /*3820*/  IMAD R33, R101, UR21, R32 ;  /* 0x0000001565217c24 */ /* 0x004fe2000f8e0220 */
[----:B------:R-:W-:-:S04]  /*3830*/  LEA R32, P0, R22, UR22, 0x3 ;  /* 0x0000001616207c11 */ /* 0x000fc8000f8018ff */
[----:B------:R-:W-:Y:S02]  /*3840*/  IADD3 R23, R23, R33, RZ ;  /* 0x0000002117177210 */ /* 0x000fe40007ffe0ff */
[----:B------:R-:W-:Y:S02]  /*3850*/  MUFU.SIN R112, R0 ;  /* 0x0000000000707308 */ /* 0x000fe40000000400 */
[----:B------:R-:W-:Y:S01]  /*3860*/  LEA.HI.X R33, R22, UR23, R23, 0x3, P0 ;  /* 0x0000001716217c11 */ /* 0x000fe200080f1c17 */
[----:B------:R-:W-:Y:S01]  /*3870*/  FMUL.FTZ R23, R25, R76 ;  /* 0x0000004c19177220 */ /* 0x000fe20000410000 */
[----:B------:R-:W-:-:S04]  /*3880*/  NOP ;  /* 0x0000000000007918 */ /* 0x000fc80000000000 */
[----:B------:R2:W-:Y:S01]  /*3890*/  MUFU.COS R22, R0 ;  /* 0x0000000000167308 */ /* 0x0005e20000000000 */
[C---:B---3--:R-:W-:Y:S01]  /*38a0*/  FMUL.FTZ R118, R113.reuse, R118 ;  /* 0x0000007671767220 */ /* 0x048fe20000410000 */
[----:B------:R-:W-:Y:S01]  /*38b0*/  FMUL.FTZ R116, R113, R116 ;  /* 0x0000007471747220 */ /* 0x000fe20000410000 */
[----:B------:R-:W-:Y:S01]  /*38c0*/  FMUL.FTZ R113, R25, R88 ;  /* 0x0000005819717220 */ /* 0x000fe20000410000 */
[----:B------:R-:W3:Y:S01]  /*38d0*/  LDG.E.64 R32, desc[UR8][R32.64] ;  /* 0x0000000820207981 */ /* 0x000ee2000c1e1b00 */
[----:B----4-:R-:W-:-:S03]  /*38e0*/  FMUL.FTZ R9, R118, R7 ;  /* 0x0000000776097220 */ /* 0x010fc60000410000 */
[----:B------:R-:W4:Y:S01]  /*38f0*/  MUFU.EX2 R121, R121 ;  /* 0x0000007900797308 */ /* 0x000f220000000800 */
[----:B--2---:R-:W-:-:S04]  /*3900*/  FMUL.FTZ R0, R67, R115 ;  /* 0x0000007343007220 */ /* 0x004fc80000410000 */
[----:B------:R-:W-:Y:S01]  /*3910*/  FFMA.FTZ R5, RZ, R117, R0 ;  /* 0x00000075ff057223 */ /* 0x000fe20000010000 */
[C---:B------:R-:W-:Y:S01]  /*3920*/  FMUL.FTZ R0, R21.reuse, R80 ;  /* 0x0000005015007220 */ /* 0x040fe20000410000 */
[----:B------:R-:W-:Y:S01]  /*3930*/  FMUL.FTZ R21, R21, R88 ;  /* 0x0000005815157220 */ /* 0x000fe20000410000 */
[----:B------:R-:W2:Y:S01]  /*3940*/  MUFU.EX2 R111, R111 ;  /* 0x0000006f006f7308 */ /* 0x000ea20000000800 */
[----:B------:R-:W-:Y:S01]  /*3950*/  FADD.FTZ R5, RZ, R5 ;  /* 0x00000005ff057221 */ /* 0x000fe20000010000 */
[----:B------:R-:W-:Y:S01]  /*3960*/  FMUL.RZ R10, R0, 0.15915493667125701904 ;  /* 0x3e22f983000a7820 */ /* 0x000fe2000040c000 */
[----:B------:R-:W-:Y:S02]  /*3970*/  FMUL.RZ R21, R21, 0.15915493667125701904 ;  /* 0x3e22f98315157820 */ /* 0x000fe4000040c000 */
[-C--:B------:R-:W-:Y:S01]  /*3980*/  FMUL.FTZ R0, R118, R5.reuse ;  /* 0x0000000576007220 */ /* 0x080fe20000410000 */
[C---:B------:R-:W-:Y:S02]  /*3990*/  FFMA.FTZ R9, R116.reuse, R5, R9 ;  /* 0x0000000574097223 */ /* 0x040fe40000010009 */
[----:B------:R-:W5:Y:S01]  /*39a0*/  MUFU.EX2 R28, R28 ;  /* 0x0000001c001c7308 */ /* 0x000f620000000800 */
[----:B------:R-:W-:Y:S01]  /*39b0*/  FFMA.FTZ R0, R116, R7, -R0 ;  /* 0x0000000774007223 */ /* 0x000fe20000010800 */
[C---:B----4-:R-:W-:Y:S01]  /*39c0*/  FMUL.FTZ R119, R121.reuse, R119 ;  /* 0x0000007779777220 */ /* 0x050fe20000410000 */
[----:B------:R-:W-:Y:S01]  /*39d0*/  FADD.FTZ R9, RZ, R9 ;  /* 0x00000009ff097221 */ /* 0x000fe20000010000 */
[----:B------:R-:W-:Y:S01]  /*39e0*/  FMUL.FTZ R120, R121, R120 ;  /* 0x0000007879787220 */ /* 0x000fe20000410000 */
[----:B------:R-:W-:-:S02]  /*39f0*/  FADD.FTZ R0, R71, R0 ;  /* 0x0000000047007221 */ /* 0x000fc40000010000 */
[CC--:B------:R-:W-:Y:S01]  /*3a00*/  FMUL.FTZ R7, R119.reuse, R9.reuse ;  /* 0x0000000977077220 */ /* 0x0c0fe20000410000 */
[----:B------:R-:W-:Y:S01]  /*3a10*/  MUFU.COS R5, R10 ;  /* 0x0000000a00057308 */ /* 0x000fe20000000000 */
[----:B------:R-:W-:Y:S01]  /*3a20*/  FMUL.FTZ R6, R119, R0 ;  /* 0x0000000077067220 */ /* 0x000fe20000410000 */
[C---:B--2---:R-:W-:Y:S01]  /*3a30*/  FMUL.FTZ R122, R111.reuse, R122 ;  /* 0x0000007a6f7a7220 */ /* 0x044fe20000410000 */
[C---:B------:R-:W-:Y:S01]  /*3a40*/  FFMA.FTZ R0, R120.reuse, R0, -R7 ;  /* 0x0000000078007223 */ /* 0x040fe20000010807 */
[----:B------:R-:W-:Y:S01]  /*3a50*/  FMUL.FTZ R121, R111, R110 ;  /* 0x0000006e6f797220 */ /* 0x000fe20000410000 */
[----:B------:R-:W-:-:S03]  /*3a60*/  FFMA.FTZ R6, R120, R9, R6 ;  /* 0x0000000978067223 */ /* 0x000fc60000010006 */
[----:B------:R2:W-:Y:S01]  /*3a70*/  MUFU.SIN R111, R10 ;  /* 0x0000000a006f7308 */ /* 0x0005e20000000400 */
[----:B------:R-:W-:Y:S01]  /*3a80*/  FADD.FTZ R7, RZ, R6 ;  /* 0x00000006ff077221 */ /* 0x000fe20000010000 */
[----:B------:R-:W-:Y:S01]  /*3a90*/  FADD.FTZ R6, R73, R0 ;  /* 0x0000000049067221 */ /* 0x000fe20000010000 */
[C---:B-----5:R-:W-:Y:S01]  /*3aa0*/  FMUL.FTZ R123, R28.reuse, R123 ;  /* 0x0000007b1c7b7220 */ /* 0x060fe20000410000 */
[----:B------:R-:W-:Y:S02]  /*3ab0*/  FMUL.FTZ R125, R28, R125 ;  /* 0x0000007d1c7d7220 */ /* 0x000fe40000410000 */
[C---:B0-----:R-:W-:Y:S02]  /*3ac0*/  FMUL.FTZ R12, R122.reuse, R6 ;  /* 0x000000067a0c7220 */ /* 0x041fe40000410000 */
[----:B------:R-:W0:Y:S01]  /*3ad0*/  MUFU.EX2 R4, R126 ;  /* 0x0000007e00047308 */ /* 0x000e220000000800 */
[-C--:B--2---:R-:W-:Y:S01]  /*3ae0*/  FMUL.FTZ R10, R122, R7.reuse ;  /* 0x000000077a0a7220 */ /* 0x084fe20000410000 */
[----:B------:R-:W-:-:S03]  /*3af0*/  FFMA.FTZ R12, R121, R7, R12 ;  /* 0x00000007790c7223 */ /* 0x000fc6000001000c */
[----:B------:R-:W-:Y:S01]  /*3b00*/  FFMA.FTZ R10, R121, R6, -R10 ;  /* 0x00000006790a7223 */ /* 0x000fe2000001080a */
[----:B------:R-:W-:Y:S02]  /*3b10*/  FADD.FTZ R12, RZ, R12 ;  /* 0x0000000cff0c7221 */ /* 0x000fe40000010000 */
[----:B------:R-:W2:Y:S01]  /*3b20*/  MUFU.EX2 R30, R30 ;  /* 0x0000001e001e7308 */ /* 0x000ea20000000800 */
[----:B------:R-:W-:Y:S01]  /*3b30*/  FADD.FTZ R10, R75, R10 ;  /* 0x0000000a4b0a7221 */ /* 0x000fe20000010000 */
[----:B------:R-:W-:-:S03]  /*3b40*/  FMUL.FTZ R14, R123, R12 ;  /* 0x0000000c7b0e7220 */ /* 0x000fc60000410000 */
[-C--:B------:R-:W-:Y:S01]  /*3b50*/  FMUL.FTZ R7, R123, R10.reuse ;  /* 0x0000000a7b077220 */ /* 0x080fe20000410000 */
[C---:B------:R-:W-:Y:S02]  /*3b60*/  FFMA.FTZ R14, R125.reuse, R10, -R14 ;  /* 0x0000000a7d0e7223 */ /* 0x040fe4000001080e */
[----:B------:R-:W4:Y:S01]  /*3b70*/  MUFU.EX2 R133, R133 ;  /* 0x0000008500857308 */ /* 0x000f220000000800 */
[----:B------:R-:W-:Y:S01]  /*3b80*/  FFMA.FTZ R7, R125, R12, R7 ;  /* 0x0000000c7d077223 */ /* 0x000fe20000010007 */
[C---:B0-----:R-:W-:Y:S01]  /*3b90*/  FMUL.FTZ R110, R4.reuse, R5 ;  /* 0x00000005046e7220 */ /* 0x041fe20000410000 */
[----:B------:R-:W-:Y:S01]  /*3ba0*/  FMUL.FTZ R111, R4, R111 ;  /* 0x0000006f046f7220 */ /* 0x000fe20000410000 */
[----:B------:R-:W-:Y:S01]  /*3bb0*/  FADD.FTZ R14, R77, R14 ;  /* 0x0000000e4d0e7221 */ /* 0x000fe20000010000 */
[----:B------:R-:W-:-:S03]  /*3bc0*/  FADD.FTZ R4, RZ, R7 ;  /* 0x00000007ff047221 */ /* 0x000fc60000010000 */
[----:B------:R-:W-:Y:S01]  /*3bd0*/  MUFU.SIN R129, R24 ;  /* 0x0000001800817308 */ /* 0x000fe20000000400 */
[C---:B--2---:R-:W-:Y:S01]  /*3be0*/  FMUL.FTZ R127, R30.reuse, R127 ;  /* 0x0000007f1e7f7220 */ /* 0x044fe20000410000 */
[----:B------:R-:W-:-:S03]  /*3bf0*/  FMUL.FTZ R126, R30, R109 ;  /* 0x0000006d1e7e7220 */ /* 0x000fc60000410000 */
[C---:B------:R-:W-:Y:S01]  /*3c00*/  FMUL.FTZ R9, R127.reuse, R4 ;  /* 0x000000047f097220 */ /* 0x040fe20000410000 */
[----:B------:R-:W-:Y:S02]  /*3c10*/  FMUL.FTZ R11, R127, R14 ;  /* 0x0000000e7f0b7220 */ /* 0x000fe40000410000 */
[----:B------:R-:W0:Y:S01]  /*3c20*/  MUFU.EX2 R29, R29 ;  /* 0x0000001d001d7308 */ /* 0x000e220000000800 */
[C---:B----4-:R-:W-:Y:S01]  /*3c30*/  FMUL.FTZ R114, R133.reuse, R114 ;  /* 0x0000007285727220 */ /* 0x050fe20000410000 */
[----:B------:R-:W-:Y:S01]  /*3c40*/  FMUL.FTZ R124, R133, R124 ;  /* 0x0000007c857c7220 */ /* 0x000fe20000410000 */
[C---:B------:R-:W-:Y:S01]  /*3c50*/  FFMA.FTZ R14, R126.reuse, R14, -R9 ;  /* 0x0000000e7e0e7223 */ /* 0x040fe20000010809 */
[----:B------:R-:W-:Y:S01]  /*3c60*/  FFMA.FTZ R11, R126, R4, R11 ;  /* 0x000000047e0b7223 */ /* 0x000fe2000001000b */
[-C--:B------:R-:W-:Y:S01]  /*3c70*/  FMUL.FTZ R5, R114, R115.reuse ;  /* 0x0000007372057220 */ /* 0x080fe20000410000 */
[C---:B------:R-:W-:Y:S01]  /*3c80*/  FMUL.FTZ R7, R124.reuse, R115 ;  /* 0x000000737c077220 */ /* 0x040fe20000410000 */
[----:B------:R-:W-:Y:S01]  /*3c90*/  FADD.FTZ R14, R79, R14 ;  /* 0x0000000e4f0e7221 */ /* 0x000fe20000010000 */
[----:B------:R2:W4:Y:S01]  /*3ca0*/  MUFU.COS R128, R24 ;  /* 0x0000001800807308 */ /* 0x0005220000000000 */
[-C--:B------:R-:W-:Y:S01]  /*3cb0*/  FFMA.FTZ R5, R124, R117.reuse, -R5 ;  /* 0x000000757c057223 */ /* 0x080fe20000010805 */
[----:B------:R-:W-:Y:S01]  /*3cc0*/  FFMA.FTZ R7, R114, R117, R7 ;  /* 0x0000007572077223 */ /* 0x000fe20000010007 */
[----:B------:R-:W-:-:S02]  /*3cd0*/  FADD.FTZ R11, RZ, R11 ;  /* 0x0000000bff0b7221 */ /* 0x000fc40000010000 */
[C---:B------:R-:W-:Y:S01]  /*3ce0*/  FMUL.FTZ R9, R118.reuse, R5 ;  /* 0x0000000576097220 */ /* 0x040fe20000410000 */
[----:B------:R-:W-:Y:S02]  /*3cf0*/  FMUL.FTZ R4, R118, R7 ;  /* 0x0000000776047220 */ /* 0x000fe40000410000 */
[----:B------:R-:W5:Y:S01]  /*3d00*/  MUFU.EX2 R23, R23 ;  /* 0x0000001700177308 */ /* 0x000f620000000800 */
[----:B0-----:R-:W-:Y:S01]  /*3d10*/  FMUL.FTZ R129, R29, R129 ;  /* 0x000000811d817220 */ /* 0x001fe20000410000 */
[C---:B------:R-:W-:Y:S01]  /*3d20*/  FFMA.FTZ R9, R116.reuse, R7, R9 ;  /* 0x0000000774097223 */ /* 0x040fe20000010009 */
[----:B------:R-:W-:Y:S01]  /*3d30*/  FFMA.FTZ R4, R116, R5, -R4 ;  /* 0x0000000574047223 */ /* 0x000fe20000010804 */
[----:B--2---:R-:W-:Y:S01]  /*3d40*/  FMUL.FTZ R24, R25, R72 ;  /* 0x0000004819187220 */ /* 0x004fe20000410000 */
[C---:B------:R-:W-:Y:S01]  /*3d50*/  FMUL.FTZ R13, R129.reuse, R14 ;  /* 0x0000000e810d7220 */ /* 0x040fe20000410000 */
[----:B------:R-:W-:Y:S01]  /*3d60*/  FMUL.FTZ R7, R129, R11 ;  /* 0x0000000b81077220 */ /* 0x000fe20000410000 */
[----:B------:R-:W-:Y:S01]  /*3d70*/  FMUL.FTZ R5, R119, R9 ;  /* 0x0000000977057220 */ /* 0x000fe20000410000 */
[----:B------:R-:W-:Y:S01]  /*3d80*/  MUFU.EX2 R113, R113 ;  /* 0x0000007100717308 */ /* 0x000fe20000000800 */
[----:B----4-:R-:W-:-:S02]  /*3d90*/  FMUL.FTZ R128, R29, R128 ;  /* 0x000000801d807220 */ /* 0x010fc40000410000 */
[----:B------:R-:W-:Y:S02]  /*3da0*/  FFMA.FTZ R5, R120, R4, -R5 ;  /* 0x0000000478057223 */ /* 0x000fe40000010805 */
[C---:B------:R-:W-:Y:S01]  /*3db0*/  FFMA.FTZ R13, R128.reuse, R11, R13 ;  /* 0x0000000b800d7223 */ /* 0x040fe2000001000d */
[----:B------:R-:W-:Y:S02]  /*3dc0*/  FFMA.FTZ R14, R128, R14, -R7 ;  /* 0x0000000e800e7223 */ /* 0x000fe40000010807 */
[----:B------:R-:W0:Y:S01]  /*3dd0*/  MUFU.COS R8, R21 ;  /* 0x0000001500087308 */ /* 0x000e220000000000 */
[----:B-----5:R-:W-:Y:S01]  /*3de0*/  FMUL.FTZ R109, R23, R112 ;  /* 0x00000070176d7220 */ /* 0x020fe20000410000 */
[----:B------:R-:W-:Y:S01]  /*3df0*/  FADD.FTZ R13, RZ, R13 ;  /* 0x0000000dff0d7221 */ /* 0x000fe20000010000 */
[----:B------:R-:W-:-:S05]  /*3e00*/  FADD.FTZ R14, R81, R14 ;  /* 0x0000000e510e7221 */ /* 0x000fca0000010000 */
[----:B------:R-:W2:Y:S08]  /*3e10*/  MUFU.EX2 R104, R104 ;  /* 0x0000006800687308 */ /* 0x000eb00000000800 */
[----:B------:R-:W4:Y:S01]  /*3e20*/  MUFU.SIN R6, R21 ;  /* 0x0000001500067308 */ /* 0x000f220000000400 */
[----:B0-----:R-:W-:Y:S01]  /*3e30*/  FMUL.FTZ R112, R113, R8 ;  /* 0x0000000871707220 */ /* 0x001fe20000410000 */
[----:B------:R-:W-:-:S06]  /*3e40*/  FMUL.FTZ R8, R122, R5 ;  /* 0x000000057a087220 */ /* 0x000fcc0000410000 */
[----:B------:R-:W0:Y:S01]  /*3e50*/  MUFU.EX2 R31, R31 ;  /* 0x0000001f001f7308 */ /* 0x000e220000000800 */
[C---:B--2---:R-:W-:Y:S01]  /*3e60*/  FMUL.FTZ R131, R104.reuse, R131 ;  /* 0x0000008368837220 */ /* 0x044fe20000410000 */
[----:B------:R-:W-:-:S03]  /*3e70*/  FMUL.FTZ R130, R104, R130 ;  /* 0x0000008268827220 */ /* 0x000fc60000410000 */
[CC--:B------:R-:W-:Y:S01]  /*3e80*/  FMUL.FTZ R7, R131.reuse, R13.reuse ;  /* 0x0000000d83077220 */ /* 0x0c0fe20000410000 */
[----:B------:R-:W-:Y:S02]  /*3e90*/  FMUL.FTZ R10, R131, R14 ;  /* 0x0000000e830a7220 */ /* 0x000fe40000410000 */
[----:B------:R-:W2:Y:S01]  /*3ea0*/  MUFU.EX2 R108, R108 ;  /* 0x0000006c006c7308 */ /* 0x000ea20000000800 */
[----:B----4-:R-:W-:Y:S01]  /*3eb0*/  FMUL.FTZ R113, R113, R6 ;  /* 0x0000000671717220 */ /* 0x010fe20000410000 */
[----:B------:R-:W-:Y:S01]  /*3ec0*/  FMUL.FTZ R6, R119, R4 ;  /* 0x0000000477067220 */ /* 0x000fe20000410000 */
[C---:B------:R-:W-:Y:S01]  /*3ed0*/  FFMA.FTZ R14, R130.reuse, R14, -R7 ;  /* 0x0000000e820e7223 */ /* 0x040fe20000010807 */
[----:B------:R-:W-:Y:S02]  /*3ee0*/  FFMA.FTZ R10, R130, R13, R10 ;  /* 0x0000000d820a7223 */ /* 0x000fe4000001000a */
[----:B------:R-:W-:Y:S01]  /*3ef0*/  FFMA.FTZ R6, R120, R9, R6 ;  /* 0x0000000978067223 */ /* 0x000fe20000010006 */
[----:B------:R-:W-:Y:S01]  /*3f00*/  FADD.FTZ R7, R83, R14 ;  /* 0x0000000e53077221 */ /* 0x000fe20000010000 */
[----:B------:R-:W-:Y:S01]  /*3f10*/  FADD.FTZ R11, RZ, R10 ;  /* 0x0000000aff0b7221 */ /* 0x000fe20000010000 */
[----:B0-----:R-:W-:Y:S01]  /*3f20*/  FMUL.FTZ R100, R31, R100 ;  /* 0x000000641f647220 */ /* 0x001fe20000410000 */
[-C--:B------:R-:W-:Y:S01]  /*3f30*/  FMUL.FTZ R4, R122, R6.reuse ;  /* 0x000000067a047220 */ /* 0x080fe20000410000 */
[----:B------:R-:W-:Y:S01]  /*3f40*/  FFMA.FTZ R8, R121, R6, R8 ;  /* 0x0000000679087223 */ /* 0x000fe20000010008 */
[----:B------:R-:W-:Y:S01]  /*3f50*/  FMUL.FTZ R0, R31, R26 ;  /* 0x0000001a1f007220 */ /* 0x000fe20000410000 */
[----:B------:R-:W-:Y:S01]  /*3f60*/  FMUL.FTZ R13, R100, R7 ;  /* 0x00000007640d7220 */ /* 0x000fe20000410000 */
[----:B------:R-:W-:Y:S01]  /*3f70*/  FFMA.FTZ R4, R121, R5, -R4 ;  /* 0x0000000579047223 */ /* 0x000fe20000010804 */
[C---:B------:R-:W-:Y:S01]  /*3f80*/  FMUL.FTZ R6, R123.reuse, R8 ;  /* 0x000000087b067220 */ /* 0x040fe20000410000 */
[----:B------:R-:W0:Y:S01]  /*3f90*/  MUFU.EX2 R24, R24 ;  /* 0x0000001800187308 */ /* 0x000e220000000800 */
[-C--:B------:R-:W-:Y:S01]  /*3fa0*/  FFMA.FTZ R13, R0, R11.reuse, R13 ;  /* 0x0000000b000d7223 */ /* 0x080fe2000001000d */
[-C--:B------:R-:W-:Y:S01]  /*3fb0*/  FMUL.FTZ R5, R123, R4.reuse ;  /* 0x000000047b057220 */ /* 0x080fe20000410000 */
[C---:B------:R-:W-:Y:S01]  /*3fc0*/  FFMA.FTZ R6, R125.reuse, R4, -R6 ;  /* 0x000000047d067223 */ /* 0x040fe20000010806 */
[----:B------:R-:W-:Y:S01]  /*3fd0*/  FMUL.FTZ R4, R100, R11 ;  /* 0x0000000b64047220 */ /* 0x000fe20000410000 */
[----:B--2---:R-:W-:Y:S01]  /*3fe0*/  FMUL.FTZ R103, R108, R103 ;  /* 0x000000676c677220 */ /* 0x004fe20000410000 */
[----:B------:R-:W-:Y:S01]  /*3ff0*/  FFMA.FTZ R5, R125, R8, R5 ;  /* 0x000000087d057223 */ /* 0x000fe20000010005 */
[----:B------:R-:W-:Y:S01]  /*4000*/  FADD.FTZ R13, RZ, R13 ;  /* 0x0000000dff0d7221 */ /* 0x000fe20000010000 */
[----:B------:R-:W-:Y:S01]  /*4010*/  FFMA.FTZ R4, R0, R7, -R4 ;  /* 0x0000000700047223 */ /* 0x000fe20000010804 */
[C---:B------:R-:W-:Y:S01]  /*4020*/  FMUL.FTZ R9, R127.reuse, R6 ;  /* 0x000000067f097220 */ /* 0x040fe20000410000 */
[----:B------:R-:W-:Y:S01]  /*4030*/  FMUL.FTZ R7, R127, R5 ;  /* 0x000000057f077220 */ /* 0x000fe20000410000 */
[----:B------:R-:W-:Y:S01]  /*4040*/  FMUL.FTZ R102, R108, R102 ;  /* 0x000000666c667220 */ /* 0x000fe20000410000 */
[----:B------:R-:W-:Y:S01]  /*4050*/  FADD.FTZ R8, R85, R4 ;  /* 0x0000000455087221 */ /* 0x000fe20000010000 */
[C---:B------:R-:W-:Y:S01]  /*4060*/  FMUL.FTZ R11, R103.reuse, R13 ;  /* 0x0000000d670b7220 */ /* 0x040fe20000410000 */
[C---:B------:R-:W-:Y:S01]  /*4070*/  FFMA.FTZ R7, R126.reuse, R6, -R7 ;  /* 0x000000067e077223 */ /* 0x040fe20000010807 */
[----:B------:R-:W-:Y:S01]  /*4080*/  FFMA.FTZ R9, R126, R5, R9 ;  /* 0x000000057e097223 */ /* 0x000fe20000010009 */
[-C--:B------:R-:W-:Y:S01]  /*4090*/  FMUL.FTZ R6, R103, R8.reuse ;  /* 0x0000000867067220 */ /* 0x080fe20000410000 */
[----:B------:R-:W-:Y:S01]  /*40a0*/  MUFU.SIN R107, R132 ;  /* 0x00000084006b7308 */ /* 0x000fe20000000400 */
[C---:B------:R-:W-:Y:S01]  /*40b0*/  FFMA.FTZ R8, R102.reuse, R8, -R11 ;  /* 0x0000000866087223 */ /* 0x040fe2000001080b */
[C---:B------:R-:W-:Y:S01]  /*40c0*/  FMUL.FTZ R4, R129.reuse, R7 ;  /* 0x0000000781047220 */ /* 0x040fe20000410000 */
[----:B------:R-:W-:Y:S01]  /*40d0*/  FMUL.FTZ R5, R129, R9 ;  /* 0x0000000981057220 */ /* 0x000fe20000410000 */
[----:B------:R-:W-:Y:S01]  /*40e0*/  FFMA.FTZ R6, R102, R13, R6 ;  /* 0x0000000d66067223 */ /* 0x000fe20000010006 */
[----:B0-----:R-:W-:Y:S01]  /*40f0*/  FMUL.FTZ R105, R24, R105 ;  /* 0x0000006918697220 */ /* 0x001fe20000410000 */
[----:B------:R-:W-:Y:S01]  /*4100*/  FADD.FTZ R8, R87, R8 ;  /* 0x0000000857087221 */ /* 0x000fe20000010000 */
[C---:B------:R-:W-:Y:S01]  /*4110*/  FFMA.FTZ R4, R128.reuse, R9, R4 ;  /* 0x0000000980047223 */ /* 0x040fe20000010004 */
[----:B------:R-:W0:Y:S01]  /*4120*/  MUFU.EX2 R20, R20 ;  /* 0x0000001400147308 */ /* 0x000e220000000800 */
[----:B------:R-:W-:Y:S01]  /*4130*/  FFMA.FTZ R5, R128, R7, -R5 ;  /* 0x0000000780057223 */ /* 0x000fe20000010805 */
[----:B------:R-:W-:Y:S01]  /*4140*/  FADD.FTZ R9, RZ, R6 ;  /* 0x00000006ff097221 */ /* 0x000fe20000010000 */
[----:B------:R-:W-:-:S05]  /*4150*/  FMUL.FTZ R104, R24, R27 ;  /* 0x0000001b18687220 */ /* 0x000fca0000410000 */
[----:B------:R-:W2:Y:S01]  /*4160*/  MUFU.COS R106, R132 ;  /* 0x00000084006a7308 */ /* 0x000ea20000000000 */
[C---:B------:R-:W-:Y:S01]  /*4170*/  FMUL.FTZ R13, R105.reuse, R8 ;  /* 0x00000008690d7220 */ /* 0x040fe20000410000 */
[----:B------:R-:W-:Y:S01]  /*4180*/  FMUL.FTZ R11, R105, R9 ;  /* 0x00000009690b7220 */ /* 0x000fe20000410000 */
[C---:B------:R-:W-:Y:S01]  /*4190*/  FMUL.FTZ R7, R131.reuse, R5 ;  /* 0x0000000583077220 */ /* 0x040fe20000410000 */
[----:B------:R-:W-:Y:S01]  /*41a0*/  FMUL.FTZ R6, R131, R4 ;  /* 0x0000000483067220 */ /* 0x000fe20000410000 */
[C---:B------:R-:W-:Y:S01]  /*41b0*/  FFMA.FTZ R13, R104.reuse, R9, R13 ;  /* 0x00000009680d7223 */ /* 0x040fe2000001000d */
[----:B------:R-:W-:Y:S01]  /*41c0*/  FFMA.FTZ R8, R104, R8, -R11 ;  /* 0x0000000868087223 */ /* 0x000fe2000001080b */
[C---:B------:R-:W-:Y:S01]  /*41d0*/  FFMA.FTZ R7, R130.reuse, R4, R7 ;  /* 0x0000000482077223 */ /* 0x040fe20000010007 */
[----:B------:R-:W-:Y:S01]  /*41e0*/  FFMA.FTZ R5, R130, R5, -R6 ;  /* 0x0000000582057223 */ /* 0x000fe20000010806 */
[----:B0-----:R-:W-:Y:S01]  /*41f0*/  FMUL.FTZ R107, R20, R107 ;  /* 0x0000006b146b7220 */ /* 0x001fe20000410000 */
[----:B------:R-:W-:Y:S01]  /*4200*/  FADD.FTZ R13, RZ, R13 ;  /* 0x0000000dff0d7221 */ /* 0x000fe20000010000 */
[----:B------:R-:W-:Y:S01]  /*4210*/  FADD.FTZ R8, R89, R8 ;  /* 0x0000000859087221 */ /* 0x000fe20000010000 */
[C---:B------:R-:W-:Y:S01]  /*4220*/  FMUL.FTZ R9, R100.reuse, R7 ;  /* 0x0000000764097220 */ /* 0x040fe20000410000 */
[----:B------:R-:W-:Y:S01]  /*4230*/  FMUL.FTZ R4, R100, R5 ;  /* 0x0000000564047220 */ /* 0x000fe20000410000 */
[C---:B------:R-:W-:Y:S01]  /*4240*/  FMUL.FTZ R11, R107.reuse, R13 ;  /* 0x0000000d6b0b7220 */ /* 0x040fe20000410000 */
[----:B------:R-:W-:Y:S01]  /*4250*/  FMUL.FTZ R6, R107, R8 ;  /* 0x000000086b067220 */ /* 0x000fe20000410000 */
[----:B------:R-:W-:Y:S01]  /*4260*/  FMUL.FTZ R108, R23, R22 ;  /* 0x00000016176c7220 */ /* 0x000fe20000410000 */
[----:B--2---:R-:W-:Y:S01]  /*4270*/  FMUL.FTZ R106, R20, R106 ;  /* 0x0000006a146a7220 */ /* 0x004fe20000410000 */
[C---:B------:R-:W-:Y:S01]  /*4280*/  FFMA.FTZ R9, R0.reuse, R5, -R9 ;  /* 0x0000000500097223 */ /* 0x040fe20000010809 */
[----:B------:R-:W-:-:S02]  /*4290*/  FFMA.FTZ R4, R0, R7, R4 ;  /* 0x0000000700047223 */ /* 0x000fc40000010004 */
        /* <DEDUP_REMOVED lines=9> */
[----:B------:R-:W-:Y:S01]  /*4330*/  FMUL.FTZ R9, R109, R13 ;  /* 0x0000000d6d097220 */ /* 0x000fe20000410000 */
[C---:B------:R-:W-:Y:S01]  /*4340*/  FMUL.FTZ R7, R105.reuse, R5 ;  /* 0x0000000569077220 */ /* 0x040fe20000410000 */
[----:B------:R-:W-:Y:S01]  /*4350*/  FMUL.FTZ R4, R105, R6 ;  /* 0x0000000669047220 */ /* 0x000fe20000410000 */
        /* <DEDUP_REMOVED lines=14> */
[CC--:B------:R-:W-:Y:S01]  /*4440*/  FMUL.FTZ R7, R109.reuse, R5.reuse ;  /* 0x000000056d077220 */ /* 0x0c0fe20000410000 */
[-C--:B------:R-:W-:Y:S01]  /*4450*/  FMUL.FTZ R4, R109, R6.reuse ;  /* 0x000000066d047220 */ /* 0x080fe20000410000 */
[----:B------:R-:W-:Y:S01]  /*4460*/  FADD.FTZ R8, R95, R8 ;  /* 0x000000085f087221 */ /* 0x000fe20000010000 */
[----:B------:R-:W-:Y:S01]  /*4470*/  FADD.FTZ R10, RZ, R10 ;  /* 0x0000000aff0a7221 */ /* 0x000fe20000010000 */
[C---:B------:R-:W-:Y:S01]  /*4480*/  FFMA.FTZ R7, R108.reuse, R6, -R7 ;  /* 0x000000066c077223 */ /* 0x040fe20000010807 */
[----:B------:R-:W-:Y:S01]  /*4490*/  FFMA.FTZ R4, R108, R5, R4 ;  /* 0x000000056c047223 */ /* 0x000fe20000010004 */
[C---:B------:R-:W-:Y:S01]  /*44a0*/  FMUL.FTZ R11, R113.reuse, R8 ;  /* 0x00000008710b7220 */ /* 0x040fe20000410000 */
[----:B------:R-:W-:Y:S01]  /*44b0*/  FMUL.FTZ R9, R113, R10 ;  /* 0x0000000a71097220 */ /* 0x000fe20000410000 */
[----:B------:R-:W-:-:S02]  /*44c0*/  FMUL.FTZ R5, R111, R7 ;  /* 0x000000076f057220 */ /* 0x000fc40000410000 */
[C---:B------:R-:W-:Y:S01]  /*44d0*/  FFMA.FTZ R11, R112.reuse, R10, R11 ;  /* 0x0000000a700b7223 */ /* 0x040fe2000001000b */
[----:B------:R-:W-:Y:S01]  /*44e0*/  FFMA.FTZ R8, R112, R8, -R9 ;  /* 0x0000000870087223 */ /* 0x000fe20000010809 */
[CC--:B------:R-:W-:Y:S01]  /*44f0*/  FFMA.FTZ R6, R110.reuse, R4.reuse, R5 ;  /* 0x000000046e067223 */ /* 0x0c0fe20000010005 */
[----:B------:R-:W-:Y:S01]  /*4500*/  FMUL.FTZ R5, R111, R4 ;  /* 0x000000046f057220 */ /* 0x000fe20000410000 */
[----:B------:R-:W-:Y:S01]  /*4510*/  FADD.FTZ R31, RZ, R11 ;  /* 0x0000000bff1f7221 */ /* 0x000fe20000010000 */
[----:B------:R-:W-:Y:S02]  /*4520*/  FADD.FTZ R30, R99, R8 ;  /* 0x00000008631e7221 */ /* 0x000fe40000010000 */
[----:B------:R-:W-:Y:S01]  /*4530*/  FFMA.FTZ R5, R110, R7, -R5 ;  /* 0x000000076e057223 */ /* 0x000fe20000010805 */
[CC--:B------:R-:W-:Y:S01]  /*4540*/  FMUL.FTZ R7, R113.reuse, R6.reuse ;  /* 0x0000000671077220 */ /* 0x0c0fe20000410000 */
[----:B------:R-:W0:Y:S02]  /*4550*/  SHFL.UP PT, R10, R31, 0x1, RZ ;  /* 0x042000001f0a7989 */ /* 0x000e2400000e00ff */
[-C--:B------:R-:W-:Y:S01]  /*4560*/  FMUL.FTZ R9, R113, R5.reuse ;  /* 0x0000000571097220 */ /* 0x080fe20000410000 */
[C---:B------:R-:W-:Y:S01]  /*4570*/  FFMA.FTZ R28, R112.reuse, R5, -R7 ;  /* 0x00000005701c7223 */ /* 0x040fe20000010807 */
[----:B------:R-:W2:Y:S02]  /*4580*/  SHFL.UP PT, R8, R30, 0x1, RZ ;  /* 0x042000001e087989 */ /* 0x000ea400000e00ff */
[----:B------:R-:W-:-:S02]  /*4590*/  FFMA.FTZ R9, R112, R6, R9 ;  /* 0x0000000670097223 */ /* 0x000fc40000010009 */
[----:B------:R-:W4:Y:S04]  /*45a0*/  SHFL.UP PT, R4, R28, 0x1, RZ ;  /* 0x042000001c047989 */ /* 0x000f2800000e00ff */
[----:B------:R-:W5:Y:S01]  /*45b0*/  SHFL.UP PT, R5, R9, 0x1, RZ ;  /* 0x0420000009057989 */ /* 0x000f6200000e00ff */
[----:B------:R-:W-:Y:S01]  /*45c0*/  ISETP.GE.AND P0, PT, R134, 0x1, PT ;  /* 0x000000018600780c */ /* 0x000fe20003f06270 */
[C---:B0-----:R-:W-:Y:S01]  /*45d0*/  FMUL.FTZ R7, R9.reuse, R10 ;  /* 0x0000000a09077220 */ /* 0x041fe20000410000 */
[----:B--2---:R-:W-:-:S03]  /*45e0*/  FMUL.FTZ R11, R9, R8 ;  /* 0x00000008090b7220 */ /* 0x004fc60000410000 */
[C---:B------:R-:W-:Y:S01]  /*45f0*/  FFMA.FTZ R7, R28.reuse, R8, -R7 ;  /* 0x000000081c077223 */ /* 0x040fe20000010807 */
[----:B------:R-:W-:-:S07]  /*4600*/  FFMA.FTZ R10, R28, R10, R11 ;  /* 0x0000000a1c0a7223 */ /* 0x000fce000001000b */
[----:B------:R-:W-:Y:S01]  /*4610*/  @P0 FADD.FTZ R30, R30, R7 ;  /* 0x000000071e1e0221 */ /* 0x000fe20000010000 */
[-C--:B----4-:R-:W-:Y:S01]  /*4620*/  FMUL.FTZ R11, R9, R4.reuse ;  /* 0x00000004090b7220 */ /* 0x090fe20000410000 */
[----:B------:R-:W-:Y:S01]  /*4630*/  @P0 FADD.FTZ R31, R31, R10 ;  /* 0x0000000a1f1f0221 */ /* 0x000fe20000010000 */
[-C--:B-----5:R-:W-:Y:S02]  /*4640*/  FMUL.FTZ R7, R9, R5.reuse ;  /* 0x0000000509077220 */ /* 0x0a0fe40000410000 */
[C---:B------:R-:W-:Y:S01]  /*4650*/  FFMA.FTZ R6, R28.reuse, R5, R11 ;  /* 0x000000051c067223 */ /* 0x040fe2000001000b */
[----:B------:R-:W0:Y:S01]  /*4660*/  SHFL.UP PT, R13, R30, 0x2, RZ ;  /* 0x044000001e0d7989 */ /* 0x000e2200000e00ff */
[----:B------:R-:W-:-:S03]  /*4670*/  @P0 FFMA.FTZ R28, R28, R4, -R7 ;  /* 0x000000041c1c0223 */ /* 0x000fc60000010807 */
[----:B------:R-:W2:Y:S01]  /*4680*/  SHFL.UP PT, R11, R31, 0x2, RZ ;  /* 0x044000001f0b7989 */ /* 0x000ea200000e00ff */
[----:B------:R-:W-:-:S03]  /*4690*/  FSEL R6, R9, R6, !P0 ;  /* 0x0000000609067208 */ /* 0x000fc60004000000 */
[----:B------:R-:W4:Y:S04]  /*46a0*/  SHFL.UP PT, R5, R28, 0x2, RZ ;  /* 0x044000001c057989 */ /* 0x000f2800000e00ff */
[----:B------:R-:W5:Y:S01]  /*46b0*/  SHFL.UP PT, R7, R6, 0x2, RZ ;  /* 0x0440000006077989 */ /* 0x000f6200000e00ff */
[----:B------:R-:W-:Y:S01]  /*46c0*/  ISETP.GE.AND P0, PT, R134, 0x2, PT ;  /* 0x000000028600780c */ /* 0x000fe20003f06270 */
[C---:B0-----:R-:W-:Y:S01]  /*46d0*/  FMUL.FTZ R9, R6.reuse, R13 ;  /* 0x0000000d06097220 */ /* 0x041fe20000410000 */
[----:B--2---:R-:W-:-:S03]  /*46e0*/  FMUL.FTZ R4, R6, R11 ;  /* 0x0000000b06047220 */ /* 0x004fc60000410000 */
[C---:B------:R-:W-:Y:S01]  /*46f0*/  FFMA.FTZ R8, R28.reuse, R11, R9 ;  /* 0x0000000b1c087223 */ /* 0x040fe20000010009 */
[----:B------:R-:W-:-:S07]  /*4700*/  FFMA.FTZ R13, R28, R13, -R4 ;  /* 0x0000000d1c0d7223 */ /* 0x000fce0000010804 */
[----:B------:R-:W-:Y:S01]  /*4710*/  @P0 FADD.FTZ R31, R31, R8 ;  /* 0x000000081f1f0221 */ /* 0x000fe20000010000 */
[C---:B----4-:R-:W-:Y:S01]  /*4720*/  FMUL.FTZ R9, R6.reuse, R5 ;  /* 0x0000000506097220 */ /* 0x050fe20000410000 */
[-C--:B-----5:R-:W-:Y:S01]  /*4730*/  FMUL.FTZ R4, R6, R7.reuse ;  /* 0x0000000706047220 */ /* 0x0a0fe20000410000 */
[----:B------:R-:W-:Y:S02]  /*4740*/  @P0 FADD.FTZ R30, R30, R13 ;  /* 0x0000000d1e1e0221 */ /* 0x000fe40000010000 */
        /* <DEDUP_REMOVED lines=10> */
[C---:B------:R-:W-:Y:S01]  /*47f0*/  FFMA.FTZ R11, R28.reuse, R7, -R11 ;  /* 0x000000071c0b7223 */ /* 0x040fe2000001080b */
[----:B----4-:R-:W-:Y:S01]  /*4800*/  FMUL.FTZ R7, R9, R4 ;  /* 0x0000000409077220 */ /* 0x010fe20000410000 */
[----:B------:R-:W-:-:S06]  /*4810*/  FFMA.FTZ R8, R28, R8, R13 ;  /* 0x000000081c087223 */ /* 0x000fcc000001000d */
[----:B------:R-:W-:Y:S01]  /*4820*/  @P0 FADD.FTZ R30, R30, R11 ;  /* 0x0000000b1e1e0221 */ /* 0x000fe20000010000 */
[CC--:B-----5:R-:W-:Y:S01]  /*4830*/  FFMA.FTZ R6, R28.reuse, R5.reuse, R7 ;  /* 0x000000051c067223 */ /* 0x0e0fe20000010007 */
[----:B------:R-:W-:Y:S01]  /*4840*/  @P0 FADD.FTZ R31, R31, R8 ;  /* 0x000000081f1f0221 */ /* 0x000fe20000010000 */
[C---:B------:R-:W-:Y:S02]  /*4850*/  FMUL.FTZ R5, R9.reuse, R5 ;  /* 0x0000000509057220 */ /* 0x040fe40000410000 */
[----:B------:R-:W0:Y:S01]  /*4860*/  SHFL.UP PT, R11, R30, 0x8, RZ ;  /* 0x050000001e0b7989 */ /* 0x000e2200000e00ff */
[----:B------:R-:W-:Y:S01]  /*4870*/  FSEL R6, R9, R6, !P0 ;  /* 0x0000000609067208 */ /* 0x000fe20004000000 */
[----:B------:R-:W-:Y:S02]  /*4880*/  @P0 FFMA.FTZ R28, R28, R4, -R5 ;  /* 0x000000041c1c0223 */ /* 0x000fe40000010805 */
[----:B------:R-:W2:Y:S04]  /*4890*/  SHFL.UP PT, R13, R31, 0x8, RZ ;  /* 0x050000001f0d7989 */ /* 0x000ea800000e00ff */
[----:B------:R-:W4:Y:S04]  /*48a0*/  SHFL.UP PT, R5, R28, 0x8, RZ ;  /* 0x050000001c057989 */ /* 0x000f2800000e00ff */
[----:B------:R-:W5:Y:S01]  /*48b0*/  SHFL.UP PT, R7, R6, 0x8, RZ ;  /* 0x0500000006077989 */ /* 0x000f6200000e00ff */
[----:B------:R-:W-:Y:S01]  /*48c0*/  ISETP.GE.AND P1, PT, R134, 0x8, PT ;  /* 0x000000088600780c */ /* 0x000fe20003f26270 */
[C---:B0-----:R-:W-:Y:S01]  /*48d0*/  FMUL.FTZ R9, R6.reuse, R11 ;  /* 0x0000000b06097220 */ /* 0x041fe20000410000 */
[----:B--2---:R-:W-:-:S03]  /*48e0*/  FMUL.FTZ R4, R6, R13 ;  /* 0x0000000d06047220 */ /* 0x004fc60000410000 */
[C---:B------:R-:W-:Y:S01]  /*48f0*/  FFMA.FTZ R8, R28.reuse, R13, R9 ;  /* 0x0000000d1c087223 */ /* 0x040fe20000010009 */
[----:B------:R-:W-:Y:S01]  /*4900*/  FFMA.FTZ R11, R28, R11, -R4 ;  /* 0x0000000b1c0b7223 */ /* 0x000fe20000010804 */
[C---:B----4-:R-:W-:Y:S01]  /*4910*/  FMUL.FTZ R9, R6.reuse, R5 ;  /* 0x0000000506097220 */ /* 0x050fe20000410000 */
[----:B-----5:R-:W-:-:S03]  /*4920*/  FMUL.FTZ R4, R6, R7 ;  /* 0x0000000706047220 */ /* 0x020fc60000410000 */
[----:B------:R-:W-:Y:S02]  /*4930*/  FFMA.FTZ R9, R28, R7, R9 ;  /* 0x000000071c097223 */ /* 0x000fe40000010009 */
[----:B------:R-:W-:Y:S01]  /*4940*/  @P1 FADD.FTZ R31, R31, R8 ;  /* 0x000000081f1f1221 */ /* 0x000fe20000010000 */
[----:B------:R-:W-:Y:S01]  /*4950*/  @P1 FADD.FTZ R30, R30, R11 ;  /* 0x0000000b1e1e1221 */ /* 0x000fe20000010000 */
[----:B------:R-:W-:Y:S01]  /*4960*/  @P1 FFMA.FTZ R28, R28, R5, -R4 ;  /* 0x000000051c1c1223 */ /* 0x000fe20000010804 */
[----:B------:R-:W-:Y:S02]  /*4970*/  ISETP.NE.AND P0, PT, R136, RZ, PT ;  /* 0x000000ff8800720c */ /* 0x000fe40003f05270 */
[----:B------:R-:W-:Y:S01]  /*4980*/  FSEL R29, R6, R9, !P1 ;  /* 0x00000009061d7208 */ /* 0x000fe20004800000 */
[----:B------:R-:W0:Y:S01]  /*4990*/  SHFL.UP PT, R17, R31, 0x10, RZ ;  /* 0x060000001f117989 */ /* 0x000e2200000e00ff */
[----:B------:R-:W-:-:S03]  /*49a0*/  ISETP.EQ.OR P0, PT, RZ, UR4, P0 ;  /* 0x00000004ff007c0c */ /* 0x000fc60008702670 */
[----:B------:R-:W2:Y:S04]  /*49b0*/  SHFL.UP PT, R21, R28, 0x10, RZ ;  /* 0x060000001c157989 */ /* 0x000ea800000e00ff */
[----:B------:R-:W4:Y:S01]  /*49c0*/  SHFL.UP PT, R16, R30, 0x10, RZ ;  /* 0x060000001e107989 */ /* 0x000f2200000e00ff */
[----:B------:R-:W5:Y:S03]  /*49d0*/  S2UR UR6, SR_CgaCtaId ;  /* 0x00000000000679c3 */ /* 0x000f660000008800 */
[----:B------:R-:W1:Y:S01]  /*49e0*/  SHFL.UP PT, R22, R29, 0x10, RZ ;  /* 0x060000001d167989 */ /* 0x000e6200000e00ff */
[----:B------:R-:W-:Y:S02]  /*49f0*/  MOV R5, RZ ;  /* 0x000000ff00057202 */ /* 0x000fe40000000f00 */
[----:B------:R-:W-:-:S02]  /*4a00*/  CS2R R6, SRZ ;  /* 0x0000000000067805 */ /* 0x000fc4000001ff00 */
[----:B------:R-:W-:Y:S02]  /*4a10*/  MOV R4, 0x3f800000 ;  /* 0x3f80000000047802 */ /* 0x000fe40000000f00 */
[----:B------:R-:W-:-:S05]  /*4a20*/  @!P0 LEA R20, R101, UR5, 0x4 ;  /* 0x0000000565148c11 */ /* 0x000fca000f8e20ff */
[----:B------:R-:W3:Y:S01]  /*4a30*/  @!P0 LDS.128 R4, [R20+0x880] ;  /* 0x0008800014048984 */ /* 0x000ee20000000c00 */
[C---:B------:R-:W-:Y:S01]  /*4a40*/  ISETP.GE.AND P0, PT, R134.reuse, 0x10, PT ;  /* 0x000000108600780c */ /* 0x040fe20003f06270 */
[C---:B0-----:R-:W-:Y:S01]  /*4a50*/  FMUL.FTZ R19, R29.reuse, R17 ;  /* 0x000000111d137220 */ /* 0x041fe20000410000 */
[C---:B------:R-:W-:Y:S01]  /*4a60*/  ISETP.NE.AND P1, PT, R134.reuse, 0x1f, PT ;  /* 0x0000001f8600780c */ /* 0x040fe20003f25270 */
[C---:B--2---:R-:W-:Y:S01]  /*4a70*/  FMUL.FTZ R23, R29.reuse, R21 ;  /* 0x000000151d177220 */ /* 0x044fe20000410000 */
[----:B------:R-:W-:Y:S01]  /*4a80*/  LEA R24, R134, UR5, 0x6 ;  /* 0x0000000586187c11 */ /* 0x000fe2000f8e30ff */
[----:B------:R-:W-:Y:S01]  /*4a90*/  UMOV UR5, 0x400 ;  /* 0x0000040000057882 */ /* 0x000fe20000000000 */
[CC--:B----4-:R-:W-:Y:S01]  /*4aa0*/  FMUL.FTZ R18, R29.reuse, R16.reuse ;  /* 0x000000101d127220 */ /* 0x0d0fe20000410000 */
[C---:B------:R-:W-:Y:S01]  /*4ab0*/  FFMA.FTZ R25, R28.reuse, R16, -R19 ;  /* 0x000000101c197223 */ /* 0x040fe20000010813 */
[----:B-----5:R-:W-:Y:S01]  /*4ac0*/  ULEA UR5, UR6, UR5, 0x18 ;  /* 0x0000000506057291 */ /* 0x020fe2000f8ec03f */
[----:B------:R-:W0:Y:S01]  /*4ad0*/  LDS.128 R8, [R24] ;  /* 0x0000000018087984 */ /* 0x000e220000000c00 */
[CC--:B-1----:R-:W-:Y:S01]  /*4ae0*/  FFMA.FTZ R138, R28.reuse, R22.reuse, R23 ;  /* 0x000000161c8a7223 */ /* 0x0c2fe20000010017 */
[----:B------:R-:W-:Y:S01]  /*4af0*/  FFMA.FTZ R132, R28, R17, R18 ;  /* 0x000000111c847223 */ /* 0x000fe20000010012 */
[----:B------:R-:W-:Y:S01]  /*4b00*/  FMUL.FTZ R26, R29, R22 ;  /* 0x000000161d1a7220 */ /* 0x000fe20000410000 */
[----:B------:R-:W-:Y:S01]  /*4b10*/  @P0 FADD.FTZ R30, R30, R25 ;  /* 0x000000191e1e0221 */ /* 0x000fe20000010000 */
[----:B------:R-:W-:Y:S01]  /*4b20*/  LDS.128 R12, [R24+0x10] ;  /* 0x00001000180c7984 */ /* 0x000fe20000000c00 */
[----:B------:R-:W-:Y:S01]  /*4b30*/  @P0 FADD.FTZ R31, R31, R132 ;  /* 0x000000841f1f0221 */ /* 0x000fe20000010000 */
[----:B------:R-:W-:Y:S01]  /*4b40*/  @P0 FFMA.FTZ R28, R28, R21, -R26 ;  /* 0x000000151c1c0223 */ /* 0x000fe2000001081a */
[----:B------:R-:W-:Y:S01]  /*4b50*/  FSEL R29, R29, R138, !P0 ;  /* 0x0000008a1d1d7208 */ /* 0x000fe20004000000 */
[----:B------:R-:W1:Y:S04]  /*4b60*/  LDS.128 R16, [R24+0x20] ;  /* 0x0000200018107984 */ /* 0x000e680000000c00 */
[----:B------:R-:W2:Y:S04]  /*4b70*/  LDS.128 R20, [R24+0x30] ;  /* 0x0000300018147984 */ /* 0x000ea80000000c00 */
[----:B------:R-:W-:Y:S01]  /*4b80*/  @!P1 STS.128 [UR5+0x840], R28 ;  /* 0x0008401cff009988 */ /* 0x000fe20008000c05 */
[----:B------:R-:W-:Y:S01]  /*4b90*/  BAR.SYNC.DEFER_BLOCKING 0x0 ;  /* 0x0000000000007b1d */ /* 0x000fe20000010000 */
[----:B------:R-:W-:-:S02]  /*4ba0*/  ISETP.NE.AND P0, PT, R134, RZ, PT ;  /* 0x000000ff8600720c */ /* 0x000fc40003f05270 */
[----:B------:R-:W-:-:S11]  /*4bb0*/  ISETP.NE.AND P2, PT, R38, RZ, PT ;  /* 0x000000ff2600720c */ /* 0x000fd60003f45270 */
[----:B---3--:R-:W-:Y:S04]  /*4bc0*/  @!P0 STS.128 [UR5+0x860], R4 ;  /* 0x00086004ff008988 */ /* 0x008fe80008000c05 */
[----:B------:R-:W-:Y:S01]  /*4bd0*/  LDS.128 R24, [UR5+0x840] ;  /* 0x00084005ff187984 */ /* 0x000fe20008000c00 */
[--C-:B0-----:R-:W-:Y:S02]  /*4be0*/  HADD2.F32 R140, -RZ, R8.reuse.H0_H0 ;  /* 0x20000008ff8c7230 */ /* 0x101fe40000004100 */
[----:B------:R-:W-:Y:S02]  /*4bf0*/  HADD2.F32 R153, -RZ, R8.H1_H1 ;  /* 0x30000008ff997230 */ /* 0x000fe40000004100 */
[--C-:B------:R-:W-:Y:S02]  /*4c00*/  HADD2.F32 R139, -RZ, R9.reuse.H0_H0 ;  /* 0x20000009ff8b7230 */ /* 0x100fe40000004100 */
[----:B------:R-:W-:Y:S01]  /*4c10*/  HADD2.F32 R154, -RZ, R9.H1_H1 ;  /* 0x30000009ff9a7230 */ /* 0x000fe20000004100 */
[----:B------:R-:W-:Y:S06]  /*4c20*/  BAR.SYNC.DEFER_BLOCKING 0x0 ;  /* 0x0000000000007b1d */ /* 0x000fec0000010000 */
[----:B------:R0:W3:Y:S04]  /*4c30*/  SHFL.UP PT, R137, R29, 0x1, RZ ;  /* 0x042000001d897989 */ /* 0x0000e800000e00ff */
[----:B------:R-:W-:Y:S04]  /*4c40*/  @P2 LDS.64 R8, [UR5+0x868] ;  /* 0x00086805ff082984 */ /* 0x000fe80008000a00 */
[----:B------:R-:W4:Y:S04]  /*4c50*/  SHFL.UP PT, R132, R28, 0x1, RZ ;  /* 0x042000001c847989 */ /* 0x000f2800000e00ff */
[----:B------:R-:W5:Y:S04]  /*4c60*/  SHFL.UP PT, R133, R30, 0x1, RZ ;  /* 0x042000001e857989 */ /* 0x000f6800000e00ff */
[----:B------:R-:W5:Y:S01]  /*4c70*/  SHFL.UP PT, R135, R31, 0x1, RZ ;  /* 0x042000001f877989 */ /* 0x000f6200000e00ff */
[----:B-1----:R-:W-:-:S02]  /*4c80*/  HADD2.F32 R143, -RZ, R17.H0_H0 ;  /* 0x20000011ff8f7230 */ /* 0x002fc40000004100 */
[----:B------:R-:W-:Y:S02]  /*4c90*/  HADD2.F32 R144, -RZ, R17.H1_H1 ;  /* 0x30000011ff907230 */ /* 0x000fe40000004100 */
[C---:B------:R-:W-:Y:S01]  /*4ca0*/  FMUL.FTZ R17, R153.reuse, R33 ;  /* 0x0000002199117220 */ /* 0x040fe20000410000 */
[--C-:B------:R-:W-:Y:S02]  /*4cb0*/  HADD2.F32 R145, -RZ, R18.reuse.H0_H0 ;  /* 0x20000012ff917230 */ /* 0x100fe40000004100 */
[----:B------:R-:W-:Y:S02]  /*4cc0*/  HADD2.F32 R146, -RZ, R18.H1_H1 ;  /* 0x30000012ff927230 */ /* 0x000fe40000004100 */
[----:B------:R-:W-:Y:S01]  /*4cd0*/  FMUL.FTZ R18, R153, R32 ;  /* 0x0000002099127220 */ /* 0x000fe20000410000 */
[--C-:B--2---:R-:W-:Y:S02]  /*4ce0*/  HADD2.F32 R148, -RZ, R20.reuse.H0_H0 ;  /* 0x20000014ff947230 */ /* 0x104fe40000004100 */
[----:B------:R-:W-:-:S02]  /*4cf0*/  HADD2.F32 R149, -RZ, R20.H1_H1 ;  /* 0x30000014ff957230 */ /* 0x000fc40000004100 */
[CC--:B------:R-:W-:Y:S01]  /*4d00*/  FMUL.FTZ R20, R154.reuse, R33.reuse ;  /* 0x000000219a147220 */ /* 0x0c0fe20000410000 */
[--C-:B0-----:R-:W-:Y:S02]  /*4d10*/  HADD2.F32 R29, -RZ, R10.reuse.H1_H1 ;  /* 0x3000000aff1d7230 */ /* 0x101fe40000004100 */
[-C--:B------:R-:W-:Y:S01]  /*4d20*/  FMUL.FTZ R154, R154, R32.reuse ;  /* 0x000000209a9a7220 */ /* 0x080fe20000410000 */
[CC--:B------:R-:W-:Y:S01]  /*4d30*/  FFMA.FTZ R17, R140.reuse, R32.reuse, -R17 ;  /* 0x000000208c117223 */ /* 0x0c0fe20000010811 */
[----:B------:R-:W-:Y:S01]  /*4d40*/  FFMA.FTZ R140, R140, R33, R18 ;  /* 0x000000218c8c7223 */ /* 0x000fe20000010012 */
[----:B------:R-:W-:Y:S02]  /*4d50*/  HADD2.F32 R138, -RZ, R10.H0_H0 ;  /* 0x2000000aff8a7230 */ /* 0x000fe40000004100 */
[CC--:B------:R-:W-:Y:S01]  /*4d60*/  FFMA.FTZ R18, R139.reuse, R32.reuse, -R20 ;  /* 0x000000208b127223 */ /* 0x0c0fe20000010814 */
[----:B---3--:R-:W-:Y:S01]  /*4d70*/  @!P0 MOV R137, R5 ;  /* 0x0000000500898202 */ /* 0x008fe20000000f00 */
[-C--:B------:R-:W-:Y:S01]  /*4d80*/  FFMA.FTZ R139, R139, R33.reuse, R154 ;  /* 0x000000218b8b7223 */ /* 0x080fe2000001009a */
[C---:B------:R-:W-:Y:S01]  /*4d90*/  FMUL.FTZ R153, R29.reuse, R33 ;  /* 0x000000211d997220 */ /* 0x040fe20000410000 */
[----:B------:R-:W-:Y:S01]  /*4da0*/  FMUL.FTZ R154, R29, R32 ;  /* 0x000000201d9a7220 */ /* 0x000fe20000410000 */
[----:B----4-:R-:W-:-:S02]  /*4db0*/  @!P0 MOV R132, R4 ;  /* 0x0000000400848202 */ /* 0x010fc40000000f00 */
[C---:B------:R-:W-:Y:S01]  /*4dc0*/  FFMA.FTZ R20, R138.reuse, R32, -R153 ;  /* 0x000000208a147223 */ /* 0x040fe20000010899 */
[----:B------:R-:W-:Y:S01]  /*4dd0*/  FFMA.FTZ R138, R138, R33, R154 ;  /* 0x000000218a8a7223 */ /* 0x000fe2000001009a */
[CC--:B------:R-:W-:Y:S01]  /*4de0*/  @P2 FMUL.FTZ R29, R9.reuse, R137.reuse ;  /* 0x00000089091d2220 */ /* 0x0c0fe20000410000 */
[C---:B------:R-:W-:Y:S01]  /*4df0*/  @P2 FMUL.FTZ R154, R8.reuse, R137 ;  /* 0x00000089089a2220 */ /* 0x040fe20000410000 */
[----:B-----5:R-:W-:Y:S01]  /*4e00*/  @!P0 MOV R133, R6 ;  /* 0x0000000600858202 */ /* 0x020fe20000000f00 */
[----:B------:R-:W-:Y:S02]  /*4e10*/  HADD2.F32 R28, -RZ, R11.H1_H1 ;  /* 0x3000000bff1c7230 */ /* 0x000fe40000004100 */
[-C--:B------:R-:W-:Y:S01]  /*4e20*/  @P2 FFMA.FTZ R8, R8, R132.reuse, -R29 ;  /* 0x0000008408082223 */ /* 0x080fe2000001081d */
[----:B------:R-:W-:Y:S01]  /*4e30*/  @!P0 MOV R135, R7 ;  /* 0x0000000700878202 */ /* 0x000fe20000000f00 */
[----:B------:R-:W-:Y:S01]  /*4e40*/  @P2 FFMA.FTZ R154, R9, R132, R154 ;  /* 0x00000084099a2223 */ /* 0x000fe2000001009a */
[----:B------:R-:W-:-:S02]  /*4e50*/  HADD2.F32 R30, -RZ, R12.H1_H1 ;  /* 0x3000000cff1e7230 */ /* 0x000fc40000004100 */
[----:B------:R-:W-:Y:S01]  /*4e60*/  @P2 FADD.FTZ R133, R133, R8 ;  /* 0x0000000885852221 */ /* 0x000fe20000010000 */
[----:B------:R-:W-:Y:S02]  /*4e70*/  HADD2.F32 R10, -RZ, R11.H0_H0 ;  /* 0x2000000bff0a7230 */ /* 0x000fe40000004100 */
[----:B------:R-:W-:Y:S01]  /*4e80*/  @P2 FADD.FTZ R135, R135, R154 ;  /* 0x0000009a87872221 */ /* 0x000fe20000010000 */
[----:B------:R-:W-:Y:S02]  /*4e90*/  HADD2.F32 R11, -RZ, R12.H0_H0 ;  /* 0x2000000cff0b7230 */ /* 0x000fe40000004100 */
[-C--:B------:R-:W-:Y:S01]  /*4ea0*/  FMUL.FTZ R29, R28, R33.reuse ;  /* 0x000000211c1d7220 */ /* 0x080fe20000410000 */
[C---:B------:R-:W-:Y:S01]  /*4eb0*/  FMUL.FTZ R8, R30.reuse, R33 ;  /* 0x000000211e087220 */ /* 0x040fe20000410000 */
[--C-:B------:R-:W-:Y:S02]  /*4ec0*/  HADD2.F32 R12, -RZ, R13.reuse.H0_H0 ;  /* 0x2000000dff0c7230 */ /* 0x100fe40000004100 */
[----:B------:R-:W-:Y:S01]  /*4ed0*/  FMUL.FTZ R30, R30, R32 ;  /* 0x000000201e1e7220 */ /* 0x000fe20000410000 */
[----:B------:R-:W-:Y:S01]  /*4ee0*/  FMUL.FTZ R9, R114, R133 ;  /* 0x0000008572097220 */ /* 0x000fe20000410000 */
[----:B------:R-:W-:-:S02]  /*4ef0*/  HADD2.F32 R13, -RZ, R13.H1_H1 ;  /* 0x3000000dff0d7230 */ /* 0x000fc40000004100 */
[-C--:B------:R-:W-:Y:S01]  /*4f00*/  FMUL.FTZ R156, R28, R32.reuse ;  /* 0x000000201c9c7220 */ /* 0x080fe20000410000 */
[----:B------:R-:W-:Y:S01]  /*4f10*/  FMUL.FTZ R114, R114, R135 ;  /* 0x0000008772727220 */ /* 0x000fe20000410000 */
[-C--:B------:R-:W-:Y:S01]  /*4f20*/  FFMA.FTZ R28, R10, R32.reuse, -R29 ;  /* 0x000000200a1c7223 */ /* 0x080fe2000001081d */
[CC--:B------:R-:W-:Y:S01]  /*4f30*/  FFMA.FTZ R29, R11.reuse, R32.reuse, -R8 ;  /* 0x000000200b1d7223 */ /* 0x0c0fe20000010808 */
[----:B------:R-:W-:Y:S01]  /*4f40*/  FFMA.FTZ R11, R11, R33, R30 ;  /* 0x000000210b0b7223 */ /* 0x000fe2000001001e */
[C---:B------:R-:W-:Y:S01]  /*4f50*/  FFMA.FTZ R9, R124.reuse, R135, R9 ;  /* 0x000000877c097223 */ /* 0x040fe20000010009 */
[----:B------:R-:W-:Y:S01]  /*4f60*/  FFMA.FTZ R30, R124, R133, -R114 ;  /* 0x000000857c1e7223 */ /* 0x000fe20000010872 */
[C---:B------:R-:W-:Y:S01]  /*4f70*/  FMUL.FTZ R133, R13.reuse, R33 ;  /* 0x000000210d857220 */ /* 0x040fe20000410000 */
[----:B------:R-:W-:Y:S01]  /*4f80*/  FMUL.FTZ R8, R13, R32 ;  /* 0x000000200d087220 */ /* 0x000fe20000410000 */
[----:B------:R-:W-:Y:S01]  /*4f90*/  FADD.FTZ R114, RZ, R9 ;  /* 0x00000009ff727221 */ /* 0x000fe20000010000 */
[----:B------:R-:W-:Y:S01]  /*4fa0*/  FADD.FTZ R30, R67, R30 ;  /* 0x0000001e431e7221 */ /* 0x000fe20000010000 */
[----:B------:R-:W-:-:S02]  /*4fb0*/  HADD2.F32 R31, -RZ, R14.H0_H0 ;  /* 0x2000000eff1f7230 */ /* 0x000fc40000004100 */
[C---:B------:R-:W-:Y:S01]  /*4fc0*/  FFMA.FTZ R13, R12.reuse, R32, -R133 ;  /* 0x000000200c0d7223 */ /* 0x040fe20000010885 */
[----:B------:R-:W-:Y:S02]  /*4fd0*/  HADD2.F32 R14, -RZ, R14.H1_H1 ;  /* 0x3000000eff0e7230 */ /* 0x000fe40000004100 */
[-C--:B------:R-:W-:Y:S01]  /*4fe0*/  FFMA.FTZ R12, R12, R33.reuse, R8 ;  /* 0x000000210c0c7223 */ /* 0x080fe20000010008 */
[C---:B------:R-:W-:Y:S01]  /*4ff0*/  FMUL.FTZ R8, R115.reuse, R114 ;  /* 0x0000007273087220 */ /* 0x040fe20000410000 */
[----:B------:R-:W-:Y:S01]  /*5000*/  FMUL.FTZ R115, R115, R30 ;  /* 0x0000001e73737220 */ /* 0x000fe20000410000 */
[CC--:B------:R-:W-:Y:S01]  /*5010*/  FMUL.FTZ R124, R14.reuse, R33.reuse ;  /* 0x000000210e7c7220 */ /* 0x0c0fe20000410000 */
[----:B------:R-:W-:Y:S01]  /*5020*/  FMUL.FTZ R132, R14, R32 ;  /* 0x000000200e847220 */ /* 0x000fe20000410000 */
[C---:B------:R-:W-:Y:S01]  /*5030*/  FFMA.FTZ R8, R117.reuse, R30, -R8 ;  /* 0x0000001e75087223 */ /* 0x040fe20000010808 */
[----:B------:R-:W-:Y:S01]  /*5040*/  FFMA.FTZ R9, R117, R114, R115 ;  /* 0x0000007275097223 */ /* 0x000fe20000010073 */
[C---:B------:R-:W-:Y:S01]  /*5050*/  FFMA.FTZ R14, R31.reuse, R32, -R124 ;  /* 0x000000201f0e7223 */ /* 0x040fe2000001087c */
[----:B------:R-:W-:Y:S01]  /*5060*/  FFMA.FTZ R117, R31, R33, R132 ;  /* 0x000000211f757223 */ /* 0x000fe20000010084 */
[----:B------:R-:W-:Y:S01]  /*5070*/  FADD.FTZ R115, R69, R8 ;  /* 0x0000000845737221 */ /* 0x000fe20000010000 */
[----:B------:R-:W-:Y:S01]  /*5080*/  FADD.FTZ R31, RZ, R9 ;  /* 0x00000009ff1f7221 */ /* 0x000fe20000010000 */
[----:B------:R-:W-:-:S02]  /*5090*/  HADD2.F32 R141, -RZ, R15.H0_H0 ;  /* 0x2000000fff8d7230 */ /* 0x000fc40000004100 */
[C---:B------:R-:W-:Y:S01]  /*50a0*/  FMUL.FTZ R9, R118.reuse, R115 ;  /* 0x0000007376097220 */ /* 0x040fe20000410000 */
[----:B------:R-:W-:Y:S02]  /*50b0*/  HADD2.F32 R15, -RZ, R15.H1_H1 ;  /* 0x3000000fff0f7230 */ /* 0x000fe40000004100 */
[-C--:B------:R-:W-:Y:S01]  /*50c0*/  FMUL.FTZ R118, R118, R31.reuse ;  /* 0x0000001f76767220 */ /* 0x080fe20000410000 */
[--C-:B------:R-:W-:Y:S02]  /*50d0*/  HADD2.F32 R142, -RZ, R16.reuse.H0_H0 ;  /* 0x20000010ff8e7230 */ /* 0x100fe40000004100 */
[C---:B------:R-:W-:Y:S01]  /*50e0*/  FFMA.FTZ R9, R116.reuse, R31, R9 ;  /* 0x0000001f74097223 */ /* 0x040fe20000010009 */
[----:B------:R-:W-:Y:S02]  /*50f0*/  HADD2.F32 R16, -RZ, R16.H1_H1 ;  /* 0x30000010ff107230 */ /* 0x000fe40000004100 */
[----:B------:R-:W-:Y:S01]  /*5100*/  FFMA.FTZ R118, R116, R115, -R118 ;  /* 0x0000007374767223 */ /* 0x000fe20000010876 */
[CC--:B------:R-:W-:Y:S01]  /*5110*/  FMUL.FTZ R8, R15.reuse, R33.reuse ;  /* 0x000000210f087220 */ /* 0x0c0fe20000410000 */
[----:B------:R-:W-:Y:S01]  /*5120*/  FADD.FTZ R135, RZ, R9 ;  /* 0x00000009ff877221 */ /* 0x000fe20000010000 */
[-C--:B------:R-:W-:Y:S01]  /*5130*/  FMUL.FTZ R124, R15, R32.reuse ;  /* 0x000000200f7c7220 */ /* 0x080fe20000410000 */
[----:B------:R-:W-:Y:S01]  /*5140*/  FADD.FTZ R133, R71, R118 ;  /* 0x0000007647857221 */ /* 0x000fe20000010000 */
[-C--:B------:R-:W-:Y:S01]  /*5150*/  FFMA.FTZ R15, R141, R32.reuse, -R8 ;  /* 0x000000208d0f7223 */ /* 0x080fe20000010808 */
[C---:B------:R-:W-:Y:S01]  /*5160*/  FMUL.FTZ R137, R16.reuse, R33 ;  /* 0x0000002110897220 */ /* 0x040fe20000410000 */
        /* <DEDUP_REMOVED lines=8> */
[----:B------:R-:W-:-:S03]  /*51f0*/  FADD.FTZ R119, RZ, R119 ;  /* 0x00000077ff777221 */ /* 0x000fc60000010000 */
[C---:B------:R-:W-:Y:S01]  /*5200*/  FMUL.FTZ R8, R122.reuse, R137 ;  /* 0x000000897a087220 */ /* 0x040fe20000410000 */
[-C--:B------:R-:W-:Y:S01]  /*5210*/  FMUL.FTZ R122, R122, R119.reuse ;  /* 0x000000777a7a7220 */ /* 0x080fe20000410000 */
[--C-:B------:R-:W-:Y:S02]  /*5220*/  HADD2.F32 R147, -RZ, R19.reuse.H0_H0 ;  /* 0x20000013ff937230 */ /* 0x100fe40000004100 */
[C---:B------:R-:W-:Y:S01]  /*5230*/  FFMA.FTZ R8, R121.reuse, R119, R8 ;  /* 0x0000007779087223 */ /* 0x040fe20000010008 */
[----:B------:R-:W-:Y:S01]  /*5240*/  FFMA.FTZ R120, R121, R137, -R122 ;  /* 0x0000008979787223 */ /* 0x000fe2000001087a */
[----:B------:R-:W-:Y:S02]  /*5250*/  HADD2.F32 R19, -RZ, R19.H1_H1 ;  /* 0x30000013ff137230 */ /* 0x000fe40000004100 */
[----:B------:R-:W-:Y:S01]  /*5260*/  FADD.FTZ R122, RZ, R8 ;  /* 0x00000008ff7a7221 */ /* 0x000fe20000010000 */
[----:B------:R-:W-:Y:S01]  /*5270*/  FADD.FTZ R120, R75, R120 ;  /* 0x000000784b787221 */ /* 0x000fe20000010000 */
[-C--:B------:R-:W-:Y:S01]  /*5280*/  FFMA.FTZ R141, R141, R33.reuse, R124 ;  /* 0x000000218d8d7223 */ /* 0x080fe2000001007c */
[----:B------:R-:W-:Y:S01]  /*5290*/  FMUL.FTZ R124, R19, R33 ;  /* 0x00000021137c7220 */ /* 0x000fe20000410000 */
[C---:B------:R-:W-:Y:S01]  /*52a0*/  FMUL.FTZ R8, R123.reuse, R122 ;  /* 0x0000007a7b087220 */ /* 0x040fe20000410000 */
[----:B------:R-:W-:Y:S01]  /*52b0*/  FMUL.FTZ R123, R123, R120 ;  /* 0x000000787b7b7220 */ /* 0x000fe20000410000 */
[----:B------:R-:W-:-:S02]  /*52c0*/  HADD2.F32 R150, -RZ, R21.H0_H0 ;  /* 0x20000015ff967230 */ /* 0x000fc40000004100 */
[-C--:B------:R-:W-:Y:S01]  /*52d0*/  FMUL.FTZ R132, R19, R32.reuse ;  /* 0x0000002013847220 */ /* 0x080fe20000410000 */
[----:B------:R-:W-:Y:S02]  /*52e0*/  HADD2.F32 R21, -RZ, R21.H1_H1 ;  /* 0x30000015ff157230 */ /* 0x000fe40000004100 */
[-C--:B------:R-:W-:Y:S01]  /*52f0*/  FFMA.FTZ R19, R147, R32.reuse, -R124 ;  /* 0x0000002093137223 */ /* 0x080fe2000001087c */
[CC--:B------:R-:W-:Y:S01]  /*5300*/  FMUL.FTZ R121, R149.reuse, R33.reuse ;  /* 0x0000002195797220 */ /* 0x0c0fe20000410000 */
[----:B------:R-:W-:Y:S01]  /*5310*/  FMUL.FTZ R124, R149, R32 ;  /* 0x00000020957c7220 */ /* 0x000fe20000410000 */
[C---:B------:R-:W-:Y:S01]  /*5320*/  FFMA.FTZ R123, R125.reuse, R122, R123 ;  /* 0x0000007a7d7b7223 */ /* 0x040fe2000001007b */
[----:B------:R-:W-:Y:S01]  /*5330*/  FFMA.FTZ R8, R125, R120, -R8 ;  /* 0x000000787d087223 */ /* 0x000fe20000010808 */
[CC--:B------:R-:W-:Y:S01]  /*5340*/  FFMA.FTZ R121, R148.reuse, R32.reuse, -R121 ;  /* 0x0000002094797223 */ /* 0x0c0fe20000010879 */
[-C--:B------:R-:W-:Y:S01]  /*5350*/  FMUL.FTZ R9, R21, R33.reuse ;  /* 0x0000002115097220 */ /* 0x080fe20000410000 */
[----:B------:R-:W-:Y:S01]  /*5360*/  FFMA.FTZ R148, R148, R33, R124 ;  /* 0x0000002194947223 */ /* 0x000fe2000001007c */
[----:B------:R-:W-:Y:S01]  /*5370*/  FADD.FTZ R123, RZ, R123 ;  /* 0x0000007bff7b7221 */ /* 0x000fe20000010000 */
[----:B------:R-:W-:Y:S01]  /*5380*/  FADD.FTZ R124, R77, R8 ;  /* 0x000000084d7c7221 */ /* 0x000fe20000010000 */
[-C--:B------:R-:W-:Y:S01]  /*5390*/  FMUL.FTZ R8, R21, R32.reuse ;  /* 0x0000002015087220 */ /* 0x080fe20000410000 */
[C---:B------:R-:W-:Y:S01]  /*53a0*/  FFMA.FTZ R21, R150.reuse, R32, -R9 ;  /* 0x0000002096157223 */ /* 0x040fe20000010809 */
[----:B------:R-:W-:Y:S01]  /*53b0*/  FMUL.FTZ R9, R127, R123 ;  /* 0x0000007b7f097220 */ /* 0x000fe20000410000 */
[-C--:B------:R-:W-:Y:S01]  /*53c0*/  FFMA.FTZ R147, R147, R33.reuse, R132 ;  /* 0x0000002193937223 */ /* 0x080fe20000010084 */
[-C--:B------:R-:W-:Y:S01]  /*53d0*/  FMUL.FTZ R132, R127, R124.reuse ;  /* 0x0000007c7f847220 */ /* 0x080fe20000410000 */
[----:B------:R-:W-:Y:S01]  /*53e0*/  FFMA.FTZ R150, R150, R33, R8 ;  /* 0x0000002196967223 */ /* 0x000fe20000010008 */
[----:B------:R-:W-:-:S02]  /*53f0*/  FFMA.FTZ R8, R126, R124, -R9 ;  /* 0x0000007c7e087223 */ /* 0x000fc40000010809 */
[----:B------:R-:W-:Y:S01]  /*5400*/  FFMA.FTZ R126, R126, R123, R132 ;  /* 0x0000007b7e7e7223 */ /* 0x000fe20000010084 */
[--C-:B------:R-:W-:Y:S02]  /*5410*/  HADD2.F32 R152, -RZ, R23.reuse.H0_H0 ;  /* 0x20000017ff987230 */ /* 0x100fe40000004100 */
[----:B------:R-:W-:Y:S01]  /*5420*/  FADD.FTZ R125, R79, R8 ;  /* 0x000000084f7d7221 */ /* 0x000fe20000010000 */
[----:B------:R-:W-:Y:S02]  /*5430*/  HADD2.F32 R23, -RZ, R23.H1_H1 ;  /* 0x30000017ff177230 */ /* 0x000fe40000004100 */
[----:B------:R-:W-:Y:S01]  /*5440*/  FADD.FTZ R126, RZ, R126 ;  /* 0x0000007eff7e7221 */ /* 0x000fe20000010000 */
[--C-:B------:R-:W-:Y:S02]  /*5450*/  HADD2.F32 R151, -RZ, R22.reuse.H0_H0 ;  /* 0x20000016ff977230 */ /* 0x100fe40000004100 */
[----:B------:R-:W-:Y:S01]  /*5460*/  FMUL.FTZ R118, R144, R33 ;  /* 0x0000002190767220 */ /* 0x000fe20000410000 */
[----:B------:R-:W-:Y:S01]  /*5470*/  FMUL.FTZ R9, R129, R125 ;  /* 0x0000007d81097220 */ /* 0x000fe20000410000 */
[----:B------:R-:W-:-:S02]  /*5480*/  HADD2.F32 R22, -RZ, R22.H1_H1 ;  /* 0x30000016ff167230 */ /* 0x000fc40000004100 */
[----:B------:R-:W-:Y:S01]  /*5490*/  FMUL.FTZ R144, R144, R32 ;  /* 0x0000002090907220 */ /* 0x000fe20000410000 */
[----:B------:R-:W-:Y:S01]  /*54a0*/  FMUL.FTZ R8, R129, R126 ;  /* 0x0000007e81087220 */ /* 0x000fe20000410000 */
[CC--:B------:R-:W-:Y:S01]  /*54b0*/  FMUL.FTZ R127, R23.reuse, R33.reuse ;  /* 0x00000021177f7220 */ /* 0x0c0fe20000410000 */
[-C--:B------:R-:W-:Y:S01]  /*54c0*/  FMUL.FTZ R129, R23, R32.reuse ;  /* 0x0000002017817220 */ /* 0x080fe20000410000 */
[C---:B------:R-:W-:Y:S01]  /*54d0*/  FFMA.FTZ R116, R143.reuse, R32, -R118 ;  /* 0x000000208f747223 */ /* 0x040fe20000010876 */
[----:B------:R-:W-:Y:S01]  /*54e0*/  FFMA.FTZ R23, R128, R126, R9 ;  /* 0x0000007e80177223 */ /* 0x000fe20000010009 */
[-C--:B------:R-:W-:Y:S01]  /*54f0*/  FFMA.FTZ R143, R143, R33.reuse, R144 ;  /* 0x000000218f8f7223 */ /* 0x080fe20000010090 */
[C---:B------:R-:W-:Y:S01]  /*5500*/  FMUL.FTZ R144, R22.reuse, R33 ;  /* 0x0000002116907220 */ /* 0x040fe20000410000 */
[-C--:B------:R-:W-:Y:S01]  /*5510*/  FMUL.FTZ R132, R22, R32.reuse ;  /* 0x0000002016847220 */ /* 0x080fe20000410000 */
[----:B------:R-:W-:Y:S01]  /*5520*/  FFMA.FTZ R8, R128, R125, -R8 ;  /* 0x0000007d80087223 */ /* 0x000fe20000010808 */
[----:B------:R-:W-:Y:S01]  /*5530*/  FADD.FTZ R128, RZ, R23 ;  /* 0x00000017ff807221 */ /* 0x000fe20000010000 */
[----:B------:R-:W-:Y:S01]  /*5540*/  ISETP.NE.AND P0, PT, R38, RZ, PT ;  /* 0x000000ff2600720c */ /* 0x000fe20003f05270 */
[C---:B------:R-:W-:Y:S01]  /*5550*/  FFMA.FTZ R22, R151.reuse, R32, -R144 ;  /* 0x0000002097167223 */ /* 0x040fe20000010890 */
[CC--:B------:R-:W-:Y:S01]  /*5560*/  FMUL.FTZ R118, R146.reuse, R33.reuse ;  /* 0x0000002192767220 */ /* 0x0c0fe20000410000 */
[----:B------:R-:W-:Y:S01]  /*5570*/  FFMA.FTZ R151, R151, R33, R132 ;  /* 0x0000002197977223 */ /* 0x000fe20000010084 */
[----:B------:R-:W-:Y:S01]  /*5580*/  FADD.FTZ R132, R81, R8 ;  /* 0x0000000851847221 */ /* 0x000fe20000010000 */
[----:B------:R-:W-:Y:S01]  /*5590*/  FMUL.FTZ R23, R131, R128 ;  /* 0x0000008083177220 */ /* 0x000fe20000410000 */
[----:B------:R-:W-:Y:S01]  /*55a0*/  FMUL.FTZ R9, R25, R7 ;  /* 0x0000000719097220 */ /* 0x000fe20000410000 */
[-C--:B------:R-:W-:Y:S01]  /*55b0*/  FMUL.FTZ R146, R146, R32.reuse ;  /* 0x0000002092927220 */ /* 0x080fe20000410000 */
[-C--:B------:R-:W-:Y:S01]  /*55c0*/  FFMA.FTZ R118, R145, R32.reuse, -R118 ;  /* 0x0000002091767223 */ /* 0x080fe20000010876 */
[----:B------:R-:W-:Y:S01]  /*55d0*/  FFMA.FTZ R32, R152, R32, -R127 ;  /* 0x0000002098207223 */ /* 0x000fe2000001087f */
[----:B------:R-:W-:Y:S01]  /*55e0*/  FMUL.FTZ R8, R25, R6 ;  /* 0x0000000619087220 */ /* 0x000fe20000410000 */
[-C--:B------:R-:W-:Y:S01]  /*55f0*/  FMUL.FTZ R131, R131, R132.reuse ;  /* 0x0000008483837220 */ /* 0x080fe20000410000 */
[----:B------:R-:W-:Y:S01]  /*5600*/  FFMA.FTZ R144, R130, R132, -R23 ;  /* 0x0000008482907223 */ /* 0x000fe20000010817 */
[----:B------:R-:W-:Y:S01]  /*5610*/  FFMA.FTZ R127, R24, R6, -R9 ;  /* 0x00000006187f7223 */ /* 0x000fe20000010809 */
[C---:B------:R-:W-:Y:S01]  /*5620*/  FMUL.FTZ R6, R25.reuse, R4 ;  /* 0x0000000419067220 */ /* 0x040fe20000410000 */
[----:B------:R-:W-:Y:S01]  /*5630*/  FMUL.FTZ R9, R25, R5 ;  /* 0x0000000519097220 */ /* 0x000fe20000410000 */
[----:B------:R-:W-:Y:S01]  /*5640*/  FFMA.FTZ R25, R130, R128, R131 ;  /* 0x0000008082197223 */ /* 0x000fe20000010083 */
[----:B------:R-:W-:Y:S01]  /*5650*/  FADD.FTZ R23, R83, R144 ;  /* 0x0000009053177221 */ /* 0x000fe20000010000 */
[C---:B------:R-:W-:Y:S01]  /*5660*/  FFMA.FTZ R8, R24.reuse, R7, R8 ;  /* 0x0000000718087223 */ /* 0x040fe20000010008 */
[----:B------:R-:W-:Y:S01]  /*5670*/  BSSY B0, `(.L_x_1793) ;  /* 0x000001b000007945 */ /* 0x000fe20003800000 */
[----:B------:R-:W-:Y:S01]  /*5680*/  FFMA.FTZ R5, R24, R5, R6 ;  /* 0x0000000518057223 */ /* 0x000fe20000010006 */
[-C--:B------:R-:W-:Y:S01]  /*5690*/  FFMA.FTZ R10, R10, R33.reuse, R156 ;  /* 0x000000210a0a7223 */ /* 0x080fe2000001009c */
[-C--:B------:R-:W-:Y:S01]  /*56a0*/  FFMA.FTZ R145, R145, R33.reuse, R146 ;  /* 0x0000002191917223 */ /* 0x080fe20000010092 */
[----:B------:R-:W-:Y:S01]  /*56b0*/  FADD.FTZ R6, R26, R127 ;  /* 0x0000007f1a067221 */ /* 0x000fe20000010000 */
[----:B------:R-:W-:Y:S01]  /*56c0*/  FFMA.FTZ R33, R152, R33, R129 ;  /* 0x0000002198217223 */ /* 0x000fe20000010081 */
[----:B------:R-:W-:Y:S01]  /*56d0*/  FFMA.FTZ R4, R24, R4, -R9 ;  /* 0x0000000418047223 */ /* 0x000fe20000010809 */
[----:B------:R-:W-:Y:S01]  /*56e0*/  FADD.FTZ R25, RZ, R25 ;  /* 0x00000019ff197221 */ /* 0x000fe20000010000 */
        /* <DEDUP_REMOVED lines=19> */
.L_x_1794:
[----:B------:R-:W-:Y:S05]  /*5820*/  BSYNC B0 ;  /* 0x0000000000007941 */ /* 0x000fea0003800000 */
.L_x_1793:
[-C--:B------:R-:W-:Y:S01]  /*5830*/  FMUL.FTZ R100, R100, R25.reuse ;  /* 0x0000001964647220 */ /* 0x080fe20000410000 */
[----:B------:R-:W-:Y:S01]  /*5840*/  FFMA.FTZ R127, R0, R25, R127 ;  /* 0x00000019007f7223 */ /* 0x000fe2000001007f */
[----:B-1----:R-:W-:Y:S01]  /*5850*/  FMUL.FTZ R5, R114, R140 ;  /* 0x0000008c72057220 */ /* 0x002fe20000410000 */
[----:B------:R-:W-:Y:S01]  /*5860*/  FMUL.FTZ R4, R31, R139 ;  /* 0x0000008b1f047220 */ /* 0x000fe20000410000 */
[----:B------:R-:W-:Y:S01]  /*5870*/  FFMA.FTZ R100, R0, R23, -R100 ;  /* 0x0000001700647223 */ /* 0x000fe20000010864 */
[----:B------:R-:W-:Y:S01]  /*5880*/  FADD.FTZ R0, RZ, R127 ;  /* 0x0000007fff007221 */ /* 0x000fe20000010000 */
[----:B------:R-:W-:Y:S01]  /*5890*/  FFMA.FTZ R30, R30, R17, -R5 ;  /* 0x000000111e1e7223 */ /* 0x000fe20000010805 */
[----:B------:R-:W-:Y:S01]  /*58a0*/  FFMA.FTZ R115, R115, R18, -R4 ;  /* 0x0000001273737223 */ /* 0x000fe20000010804 */
[----:B------:R-:W-:Y:S01]  /*58b0*/  FADD.FTZ R5, R85, R100 ;  /* 0x0000006455057221 */ /* 0x000fe20000010000 */
[----:B------:R-:W-:Y:S01]  /*58c0*/  FMUL.FTZ R7, R103, R0 ;  /* 0x0000000067077220 */ /* 0x000fe20000410000 */
[----:B------:R-:W-:Y:S01]  /*58d0*/  FMUL.FTZ R10, R119, R10 ;  /* 0x0000000a770a7220 */ /* 0x000fe20000410000 */
[----:B------:R-:W-:Y:S01]  /*58e0*/  FMUL.FTZ R123, R123, R12 ;  /* 0x0000000c7b7b7220 */ /* 0x000fe20000410000 */
[-C--:B------:R-:W-:Y:S01]  /*58f0*/  FMUL.FTZ R103, R103, R5.reuse ;  /* 0x0000000567677220 */ /* 0x080fe20000410000 */
[----:B------:R-:W-:Y:S01]  /*5900*/  FFMA.FTZ R4, R102, R5, -R7 ;  /* 0x0000000566047223 */ /* 0x000fe20000010807 */
[----:B------:R-:W-:Y:S01]  /*5910*/  FFMA.FTZ R137, R137, R28, -R10 ;  /* 0x0000001c89897223 */ /* 0x000fe2000001080a */
[----:B------:R-:W-:Y:S01]  /*5920*/  FMUL.FTZ R126, R126, R117 ;  /* 0x000000757e7e7220 */ /* 0x000fe20000410000 */
[----:B------:R-:W-:Y:S01]  /*5930*/  FFMA.FTZ R103, R102, R0, R103 ;  /* 0x0000000066677223 */ /* 0x000fe20000010067 */
[----:B------:R-:W-:Y:S01]  /*5940*/  FADD.FTZ R6, R87, R4 ;  /* 0x0000000457067221 */ /* 0x000fe20000010000 */
[----:B------:R-:W-:Y:S01]  /*5950*/  FMUL.FTZ R11, R122, R11 ;  /* 0x0000000b7a0b7220 */ /* 0x000fe20000410000 */
[----:B------:R-:W-:Y:S01]  /*5960*/  FFMA.FTZ R14, R125, R14, -R126 ;  /* 0x0000000e7d0e7223 */ /* 0x000fe2000001087e */
[----:B------:R-:W-:Y:S01]  /*5970*/  FADD.FTZ R8, RZ, R103 ;  /* 0x00000067ff087221 */ /* 0x000fe20000010000 */
[C---:B------:R-:W-:Y:S01]  /*5980*/  FMUL.FTZ R7, R105.reuse, R6 ;  /* 0x0000000669077220 */ /* 0x040fe20000410000 */
[----:B------:R-:W-:Y:S01]  /*5990*/  FMUL.FTZ R0, R0, R143 ;  /* 0x0000008f00007220 */ /* 0x000fe20000410000 */
[----:B------:R-:W-:Y:S01]  /*59a0*/  FFMA.FTZ R57, R14, 2, R57 ;  /* 0x400000000e397823 */ /* 0x000fe20000010039 */
[-C--:B------:R-:W-:Y:S01]  /*59b0*/  FMUL.FTZ R105, R105, R8.reuse ;  /* 0x0000000869697220 */ /* 0x080fe20000410000 */
[----:B------:R-:W-:Y:S01]  /*59c0*/  FFMA.FTZ R7, R104, R8, R7 ;  /* 0x0000000868077223 */ /* 0x000fe20000010007 */
[----:B------:R-:W-:Y:S01]  /*59d0*/  FFMA.FTZ R120, R120, R29, -R11 ;  /* 0x0000001d78787223 */ /* 0x000fe2000001080b */
[----:B------:R-:W-:Y:S01]  /*59e0*/  FMUL.FTZ R145, R8, R145 ;  /* 0x0000009108917220 */ /* 0x000fe20000410000 */
[----:B------:R-:W-:Y:S01]  /*59f0*/  FFMA.FTZ R104, R104, R6, -R105 ;  /* 0x0000000668687223 */ /* 0x000fe20000010869 */
[----:B------:R-:W-:Y:S01]  /*5a00*/  FADD.FTZ R10, RZ, R7 ;  /* 0x00000007ff0a7221 */ /* 0x000fe20000010000 */
[----:B------:R-:W-:Y:S01]  /*5a10*/  IADD3 R101, R101, 0x1, RZ ;  /* 0x0000000165657810 */ /* 0x000fe20007ffe0ff */
[----:B------:R-:W-:Y:S01]  /*5a20*/  FMUL.FTZ R138, R135, R138 ;  /* 0x0000008a878a7220 */ /* 0x000fe20000410000 */
[----:B------:R-:W-:Y:S01]  /*5a30*/  FADD.FTZ R9, R89, R104 ;  /* 0x0000006859097221 */ /* 0x000fe20000010000 */
[----:B------:R-:W-:Y:S01]  /*5a40*/  FMUL.FTZ R7, R107, R10 ;  /* 0x0000000a6b077220 */ /* 0x000fe20000410000 */
[----:B------:R-:W-:Y:S01]  /*5a50*/  ISETP.GE.AND P0, PT, R101, UR24, PT ;  /* 0x0000001865007c0c */ /* 0x000fe2000bf06270 */
[----:B------:R-:W-:Y:S01]  /*5a60*/  FMUL.FTZ R141, R128, R141 ;  /* 0x0000008d808d7220 */ /* 0x000fe20000410000 */
[-C--:B------:R-:W-:Y:S01]  /*5a70*/  FMUL.FTZ R107, R107, R9.reuse ;  /* 0x000000096b6b7220 */ /* 0x080fe20000410000 */
[C---:B------:R-:W-:Y:S01]  /*5a80*/  FFMA.FTZ R4, R106.reuse, R9, -R7 ;  /* 0x000000096a047223 */ /* 0x040fe20000010807 */
[----:B------:R-:W-:Y:S01]  /*5a90*/  FMUL.FTZ R142, R25, R142 ;  /* 0x0000008e198e7220 */ /* 0x000fe20000410000 */
[----:B------:R-:W-:Y:S01]  /*5aa0*/  FFMA.FTZ R20, R133, R20, -R138 ;  /* 0x0000001485147223 */ /* 0x000fe2000001088a */
[----:B------:R-:W-:Y:S01]  /*5ab0*/  FFMA.FTZ R107, R106, R10, R107 ;  /* 0x0000000a6a6b7223 */ /* 0x000fe2000001006b */
[----:B------:R-:W-:Y:S01]  /*5ac0*/  FADD.FTZ R12, R91, R4 ;  /* 0x000000045b0c7221 */ /* 0x000fe20000010000 */
[----:B------:R-:W-:Y:S01]  /*5ad0*/  FMUL.FTZ R4, R10, R147 ;  /* 0x000000930a047220 */ /* 0x000fe20000410000 */
[----:B------:R-:W-:Y:S01]  /*5ae0*/  FFMA.FTZ R13, R124, R13, -R123 ;  /* 0x0000000d7c0d7223 */ /* 0x000fe2000001087b */
[----:B------:R-:W-:Y:S01]  /*5af0*/  FADD.FTZ R107, RZ, R107 ;  /* 0x0000006bff6b7221 */ /* 0x000fe20000010000 */
[----:B------:R-:W-:Y:S01]  /*5b00*/  FMUL.FTZ R7, R109, R12 ;  /* 0x0000000c6d077220 */ /* 0x000fe20000410000 */
[----:B------:R-:W-:Y:S01]  /*5b10*/  FFMA.FTZ R19, R9, R19, -R4 ;  /* 0x0000001309137223 */ /* 0x000fe20000010804 */
[----:B------:R-:W-:Y:S01]  /*5b20*/  FFMA.FTZ R15, R132, R15, -R141 ;  /* 0x0000000f840f7223 */ /* 0x000fe2000001088d */
[-C--:B------:R-:W-:Y:S01]  /*5b30*/  FMUL.FTZ R109, R109, R107.reuse ;  /* 0x0000006b6d6d7220 */ /* 0x080fe20000410000 */
[C---:B------:R-:W-:Y:S01]  /*5b40*/  FFMA.FTZ R7, R108.reuse, R107, R7 ;  /* 0x0000006b6c077223 */ /* 0x040fe20000010007 */
[----:B------:R-:W-:Y:S01]  /*5b50*/  FMUL.FTZ R148, R107, R148 ;  /* 0x000000946b947220 */ /* 0x000fe20000410000 */
[----:B------:R-:W-:Y:S01]  /*5b60*/  FFMA.FTZ R16, R23, R16, -R142 ;  /* 0x0000001017107223 */ /* 0x000fe2000001088e */
[----:B------:R-:W-:Y:S01]  /*5b70*/  FFMA.FTZ R108, R108, R12, -R109 ;  /* 0x0000000c6c6c7223 */ /* 0x000fe2000001086d */
[----:B------:R-:W-:Y:S01]  /*5b80*/  FADD.FTZ R14, RZ, R7 ;  /* 0x00000007ff0e7221 */ /* 0x000fe20000010000 */
[----:B------:R-:W-:Y:S01]  /*5b90*/  FFMA.FTZ R7, R5, R116, -R0 ;  /* 0x0000007405077223 */ /* 0x000fe20000010800 */
[----:B------:R-:W-:Y:S01]  /*5ba0*/  FFMA.FTZ R118, R6, R118, -R145 ;  /* 0x0000007606767223 */ /* 0x000fe20000010891 */
[----:B------:R-:W-:Y:S01]  /*5bb0*/  FADD.FTZ R11, R93, R108 ;  /* 0x0000006c5d0b7221 */ /* 0x000fe20000010000 */
[C---:B------:R-:W-:Y:S01]  /*5bc0*/  FMUL.FTZ R5, R111.reuse, R14 ;  /* 0x0000000e6f057220 */ /* 0x040fe20000410000 */
[----:B------:R-:W-:Y:S01]  /*5bd0*/  FMUL.FTZ R150, R14, R150 ;  /* 0x000000960e967220 */ /* 0x000fe20000410000 */
[----:B------:R-:W-:Y:S01]  /*5be0*/  FFMA.FTZ R148, R12, R121, -R148 ;  /* 0x000000790c947223 */ /* 0x000fe20000010894 */
[-C--:B------:R-:W-:Y:S01]  /*5bf0*/  FMUL.FTZ R111, R111, R11.reuse ;  /* 0x0000000b6f6f7220 */ /* 0x080fe20000410000 */
[----:B------:R-:W-:Y:S01]  /*5c00*/  FFMA.FTZ R0, R110, R11, -R5 ;  /* 0x0000000b6e007223 */ /* 0x000fe20000010805 */
        /* <DEDUP_REMOVED lines=30> */
.L_x_1792:
        /* <DEDUP_REMOVED lines=12> */
[----:B------:R-:W-:Y:S02]  /*5eb0*/  LEA R18, R134, UR5, 0x5 ;  /* 0x0000000586127c11 */ /* 0x000fe4000f8e28ff */
[----:B------:R-:W-:-:S02]  /*5ec0*/  F2FP.F16.F32.PACK_AB R92, R90, R59 ;  /* 0x0000003b5a5c723e */ /* 0x000fc400000000ff */
[----:B------:R-:W-:Y:S02]  /*5ed0*/  IADD3 R48, P1, R48, 0x800, RZ ;  /* 0x0000080030307810 */ /* 0x000fe40007f3e0ff */
[----:B------:R-:W-:Y:S02]  /*5ee0*/  IADD3 R44, P2, R44, 0x400, RZ ;  /* 0x000004002c2c7810 */ /* 0x000fe40007f5e0ff */
[----:B------:R-:W-:Y:S01]  /*5ef0*/  IADD3 R46, P3, R46, 0x400, RZ ;  /* 0x000004002e2e7810 */ /* 0x000fe20007f7e0ff */
[----:B------:R1:W-:Y:S01]  /*5f00*/  STS.128 [R18], R4 ;  /* 0x0000000412007388 */ /* 0x0003e20000000c00 */
[----:B------:R-:W-:Y:S02]  /*5f10*/  IADD3.X R49, RZ, R49, RZ, P1, !PT ;  /* 0x00000031ff317210 */ /* 0x000fe40000ffe4ff */
[----:B------:R-:W-:Y:S01]  /*5f20*/  IADD3.X R45, RZ, R45, RZ, P2, !PT ;  /* 0x0000002dff2d7210 */ /* 0x000fe200017fe4ff */
[----:B------:R-:W-:Y:S01]  /*5f30*/  STS.128 [R18+0x10], R92 ;  /* 0x0000105c12007388 */ /* 0x000fe20000000c00 */
[----:B------:R-:W-:-:S03]  /*5f40*/  NOP ;  /* 0x0000000000007918 */ /* 0x000fc60000000000 */
[----:B------:R-:W2:Y:S01]  /*5f50*/  LDS.128 R8, [R40] ;  /* 0x0000000028087984 */ /* 0x000ea20000000c00 */
[-C--:B0-----:R-:W-:Y:S01]  /*5f60*/  IMAD R0, R41, R16.reuse, RZ ;  /* 0x0000001029007224 */ /* 0x081fe200078e02ff */
[----:B------:R-:W-:Y:S01]  /*5f70*/  IADD3.X R47, RZ, R47, RZ, P3, !PT ;  /* 0x0000002fff2f7210 */ /* 0x000fe20001ffe4ff */
[C---:B------:R-:W-:Y:S01]  /*5f80*/  IMAD.WIDE.U32 R2, R39.reuse, R16, UR6 ;  /* 0x0000000627027e25 */ /* 0x040fe2000f8e0010 */
[----:B------:R-:W0:Y:S01]  /*5f90*/  LDS.128 R12, [R40+0x200] ;  /* 0x00020000280c7984 */ /* 0x000e220000000c00 */
[----:B------:R-:W-:Y:S02]  /*5fa0*/  ULDC.64 UR6, c[0x0][0x2b8] ;  /* 0x0000ae0000067ab9 */ /* 0x000fe40000000a00 */
[----:B------:R-:W-:Y:S02]  /*5fb0*/  IMAD R17, R39, R17, R0 ;  /* 0x0000001127117224 */ /* 0x000fe400078e0200 */
[----:B-1----:R-:W-:Y:S01]  /*5fc0*/  IMAD R5, R35, UR6, RZ ;  /* 0x0000000623057c24 */ /* 0x002fe2000f8e02ff */
[----:B------:R-:W1:Y:S02]  /*5fd0*/  LDC R0, c[0x0][0x224] ;  /* 0x00008900ff007b82 */ /* 0x000e640000000800 */
[----:B------:R-:W-:Y:S01]  /*5fe0*/  IADD3 R3, R3, R17, RZ ;  /* 0x0000001103037210 */ /* 0x000fe20007ffe0ff */
[----:B------:R-:W-:-:S02]  /*5ff0*/  IMAD R5, R34, UR7, R5 ;  /* 0x0000000722057c24 */ /* 0x000fc4000f8e0205 */
        /* <DEDUP_REMOVED lines=11> */
.L_x_1797:
        /* <DEDUP_REMOVED lines=13> */
.L_x_5202:


//--------------------- .text._Z25selective_scan_fwd_kernelI32Selective_Scan_fwd_kernel_traitsILi32ELi16ELi1ELb1ELb0ELb1ELb1EN3c104HalfENS1_7complexIfEEEEv13SSMParamsBase --------------------------
	.section	.text._Z25selective_scan_fwd_kernelI32Selective_Scan_fwd_kernel_traitsILi32ELi16ELi1ELb1ELb0ELb1ELb1EN3c104HalfENS1_7complexIfEEEEv13SSMParamsBase,"ax",@progbits
	.align	128
        .global         _Z25selective_scan_fwd_kernelI32Selective_Scan_fwd_kernel_traitsILi32ELi16ELi1ELb1ELb0ELb1ELb1EN3c104HalfENS1_7complexIfEEEEv13SSMParamsBase
        .type           _Z25selective_scan_fwd_kernelI32Selective_Scan_fwd_kernel_traitsILi32ELi16ELi1ELb1ELb0ELb1ELb1EN3c104HalfENS1_7complexIfEEEEv13SSMParamsBase,@function
        .size           _Z25selective_scan_fwd_kernelI32Selective_Scan_fwd_kernel_traitsILi32ELi16ELi1ELb1ELb0ELb1ELb1EN3c104HalfENS1_7complexIfEEEEv13SSMParamsBase,(.L_x_5203 - _Z25selective_scan_fwd_kernelI32Selective_Scan_fwd_kernel_traitsILi32ELi16ELi1ELb1ELb0ELb1ELb1EN3c104HalfENS1_7complexIfEEEEv13SSMParamsBase)
        .other          _Z25selective_scan_fwd_kernelI32Selective_Scan_fwd_kernel_traitsILi32ELi16ELi1ELb1ELb0ELb1ELb1EN3c104HalfENS1_7complexIfEEEEv13SSMParamsBase,@"STO_CUDA_ENTRY STV_DEFAULT"
_Z25selective_scan_fwd_kernelI32Selective_Scan_fwd_kernel_traitsILi32ELi16ELi1ELb1ELb0ELb1ELb1EN3c104HalfENS1_7complexIfEEEEv13SSMParamsBase:
.text._Z25selective_scan_fwd_kernelI32Selective_Scan_fwd_kernel_traitsILi32ELi16ELi1ELb1ELb0ELb1ELb1EN3c104HalfENS1_7complexIfEEEEv13SSMParamsBase:
        /* <DEDUP_REMOVED lines=100> */
.L_x_1834:
[----:B------:R-:W-:Y:S01]  /*0640*/  BAR.SYNC.DEFER_BLOCKING 0x0 ;  /* 0x0000000000007b1d */ /* 0x000fe20000010000 */
[----:B0-----:R-:W-:-:S05]  /*0650*/  IMAD.WIDE R2, R42, 0x10, R44 ;  /* 0x000000102a027825 */ /* 0x001fca00078e022c */
        /* <DEDUP_REMOVED lines=75> */
.L_x_1799:
[----:B------:R-:W-:Y:S05]  /*0b10*/  BSYNC B0 ;  /* 0x0000000000007941 */ /* 0x000fea0003800000 */
.L_x_1798:
        /* <DEDUP_REMOVED lines=36> */
.L_x_1801:
[----:B------:R-:W-:Y:S05]  /*0d60*/  BSYNC B0 ;  /* 0x0000000000007941 */ /* 0x000fea0003800000 */
.L_x_1800:
        /* <DEDUP_REMOVED lines=38> */
.L_x_1803:
[----:B------:R-:W-:Y:S05]  /*0fd0*/  BSYNC B0 ;  /* 0x0000000000007941 */ /* 0x000fea0003800000 */
.L_x_1802:
        /* <DEDUP_REMOVED lines=36> */
.L_x_1805:
[----:B------:R-:W-:Y:S05]  /*1220*/  BSYNC B0 ;  /* 0x0000000000007941 */ /* 0x000fea0003800000 */
.L_x_1804:
        /* <DEDUP_REMOVED lines=42> */
.L_x_1807:
[----:B------:R-:W-:Y:S05]  /*14d0*/  BSYNC B0 ;  /* 0x0000000000007941 */ /* 0x000fea0003800000 */
.L_x_1806:
        /* <DEDUP_REMOVED lines=40> */
.L_x_1809:
[----:B------:R-:W-:Y:S05]  /*1760*/  BSYNC B0 ;  /* 0x0000000000007941 */ /* 0x000fea0003800000 */
.L_x_1808:
        /* <DEDUP_REMOVED lines=42> */
.L_x_1811:
[----:B------:R-:W-:Y:S05]  /*1a10*/  BSYNC B0 ;  /* 0x0000000000007941 */ /* 0x000fea0003800000 */
.L_x_1810:
        /* <DEDUP_REMOVED lines=40> */
.L_x_1813:
[----:B------:R-:W-:Y:S05]  /*1ca0*/  BSYNC B0 ;  /* 0x0000000000007941 */ /* 0x000fea0003800000 */
.L_x_1812:
        /* <DEDUP_REMOVED lines=42> */
.L_x_1815:
[----:B------:R-:W-:Y:S05]  /*1f50*/  BSYNC B0 ;  /* 0x0000000000007941 */ /* 0x000fea0003800000 */
.L_x_1814:
        /* <DEDUP_REMOVED lines=40> */
.L_x_1817:
[----:B------:R-:W-:Y:S05]  /*21e0*/  BSYNC B0 ;  /* 0x0000000000007941 */ /* 0x000fea0003800000 */
.L_x_1816:
        /* <DEDUP_REMOVED lines=46> */
.L_x_1819:
[----:B------:R-:W-:Y:S05]  /*24d0*/  BSYNC B0 ;  /* 0x0000000000007941 */ /* 0x000fea0003800000 */
.L_x_1818:
        /* <DEDUP_REMOVED lines=33> */
.L_x_1821:
[----:B------:R-:W-:Y:S05]  /*26f0*/  BSYNC B0 ;  /* 0x0000000000007941 */ /* 0x000fea0003800000 */
.L_x_1820:
        /* <DEDUP_REMOVED lines=33> */
.L_x_1823:
[----:B------:R-:W-:Y:S05]  /*2910*/  BSYNC B0 ;  /* 0x0000000000007941 */ /* 0x000fea0003800000 */
.L_x_1822:
        /* <DEDUP_REMOVED lines=33> */
.L_x_1825:
[----:B------:R-:W-:Y:S05]  /*2b30*/  BSYNC B0 ;  /* 0x0000000000007941 */ /* 0x000fea0003800000 */
.L_x_1824:
        /* <DEDUP_REMOVED lines=33> */
.L_x_1827:
[----:B------:R-:W-:Y:S05]  /*2d50*/  BSYNC B0 ;  /* 0x0000000000007941 */ /* 0x000fea0003800000 */
.L_x_1826:
        /* <DEDUP_REMOVED lines=33> */
.L_x_1829:
[----:B------:R-:W-:Y:S05]  /*2f70*/  BSYNC B0 ;  /* 0x0000000000007941 */ /* 0x000fea0003800000 */
.L_x_1828:
        /* <DEDUP_REMOVED lines=33> */
.L_x_1833:
        /* <DEDUP_REMOVED lines=617> */
.L_x_1832:
[----:B------:R-:W-:Y:S05]  /*5820*/  BSYNC B0 ;  /* 0x0000000000007941 */ /* 0x000fea0003800000 */
.L_x_1831:
        /* <DEDUP_REMOVED lines=92> */
.L_x_1830:
[----:B------:R-:W-:Y:S01]  /*5df0*/  BAR.SYNC.DEFER_BLOCKING 0x0 ;  /* 0x0000000000007b1d */ /* 0x000fe20000010000 */
[----:B------:R-:W-:Y:S01]  /*5e00*/  LEA R0, R134, UR5, 0x5 ;  /* 0x0000000586007c11 */ /* 0x000fe2000f8e28ff */
[----:B------:R-:W-:Y:S01]  /*5e10*/  USHF.L.U32 UR6, UR4, 0x9, URZ ;  /* 0x0000000904067899 */ /* 0x000fe2000800063f */
[----:B------:R-:W-:Y:S02]  /*5e20*/  F2FP.F16.F32.PACK_AB R15, R86, R57 ;  /* 0x00000039560f723e */ /* 0x000fe400000000ff */
        /* <DEDUP_REMOVED lines=11> */
[----:B------:R-:W-:Y:S01]  /*5ee0*/  F2FP.F16.F32.PACK_AB R16, R90, R59 ;  /* 0x0000003b5a10723e */ /* 0x000fe200000000ff */
[----:B------:R2:W-:Y:S04]  /*5ef0*/  STS.128 [R0], R12 ;  /* 0x0000000c00007388 */ /* 0x0005e80000000c00 */
[----:B------:R3:W-:Y:S01]  /*5f00*/  STS.128 [R0+0x10], R16 ;  /* 0x0000101000007388 */ /* 0x0007e20000000c00 */
[----:B------:R-:W-:-:S03]  /*5f10*/  NOP ;  /* 0x0000000000007918 */ /* 0x000fc60000000000 */
[----:B------:R-:W4:Y:S01]  /*5f20*/  LDS.128 R8, [R40] ;  /* 0x0000000028087984 */ /* 0x000f220000000c00 */
[C---:B0-----:R-:W-:Y:S02]  /*5f30*/  IMAD R2, R41.reuse, R22, RZ ;  /* 0x0000001629027224 */ /* 0x041fe400078e02ff */
[----:B-1----:R-:W-:Y:S01]  /*5f40*/  IMAD R20, R41, R24, RZ ;  /* 0x0000001829147224 */ /* 0x002fe200078e02ff */
[----:B------:R-:W0:Y:S01]  /*5f50*/  LDS.128 R4, [R40+0x200] ;  /* 0x0002000028047984 */ /* 0x000e220000000c00 */
[C---:B------:R-:W-:Y:S02]  /*5f60*/  IMAD R21, R39.reuse, R23, R2 ;  /* 0x0000001727157224 */ /* 0x040fe400078e0202 */
[----:B------:R-:W-:-:S04]  /*5f70*/  IMAD.WIDE.U32 R2, R39, R22, UR6 ;  /* 0x0000000627027e25 */ /* 0x000fc8000f8e0016 */
[----:B------:R-:W-:Y:S01]  /*5f80*/  IMAD R23, R39, R25, R20 ;  /* 0x0000001927177224 */ /* 0x000fe200078e0214 */
[----:B------:R-:W-:Y:S01]  /*5f90*/  IADD3 R3, R3, R21, RZ ;  /* 0x0000001503037210 */ /* 0x000fe20007ffe0ff */
[----:B--2---:R-:W-:-:S04]  /*5fa0*/  IMAD.WIDE.U32 R12, R39, R24, UR6 ;  /* 0x00000006270c7e25 */ /* 0x004fc8000f8e0018 */
[----:B------:R-:W-:Y:S01]  /*5fb0*/  IMAD R15, R35, UR10, RZ ;  /* 0x0000000a230f7c24 */ /* 0x000fe2000f8e02ff */
[----:B------:R-:W-:Y:S01]  /*5fc0*/  IADD3 R13, R13, R23, RZ ;  /* 0x000000170d0d7210 */ /* 0x000fe20007ffe0ff */
[----:B---3--:R-:W-:Y:S02]  /*5fd0*/  IMAD R19, R35, UR12, RZ ;  /* 0x0000000c23137c24 */ /* 0x008fe4000f8e02ff */
[C---:B------:R-:W-:Y:S02]  /*5fe0*/  IMAD R17, R34.reuse, UR11, R15 ;  /* 0x0000000b22117c24 */ /* 0x040fe4000f8e020f */
[----:B------:R-:W-:Y:S01]  /*5ff0*/  IMAD.WIDE.U32 R2, R34, UR10, R2 ;  /* 0x0000000a22027c25 */ /* 0x000fe2000f8e0002 */
[----:B------:R-:W-:-:S03]  /*6000*/  ULDC.64 UR10, c[0x0][0x308] ;  /* 0x0000c200000a7ab9 */ /* 0x000fc60000000a00 */
[C---:B------:R-:W-:Y:S02]  /*6010*/  IMAD R19, R34.reuse, UR13, R19 ;  /* 0x0000000d22137c24 */ /* 0x040fe4000f8e0213 */
[----:B------:R-:W-:Y:S01]  /*6020*/  IMAD.WIDE.U32 R14, R34, UR12, R12 ;  /* 0x0000000c220e7c25 */ /* 0x000fe2000f8e000c */
[----:B------:R-:W-:Y:S01]  /*6030*/  IADD3 R13, R3, R17, RZ ;  /* 0x00000011030d7210 */ /* 0x000fe20007ffe0ff */
[----:B------:R-:W-:Y:S01]  /*6040*/  ULDC.64 UR12, c[0x0][0x318] ;  /* 0x0000c600000c7ab9 */ /* 0x000fe20000000a00 */
[----:B------:R-:W-:Y:S02]  /*6050*/  LEA R12, P0, R2, UR10, 0x1 ;  /* 0x0000000a020c7c11 */ /* 0x000fe4000f8008ff */
[----:B------:R-:W-:Y:S02]  /*6060*/  IADD3 R3, R15, R19, RZ ;  /* 0x000000130f037210 */ /* 0x000fe40007ffe0ff */
[----:B------:R-:W-:Y:S02]  /*6070*/  LEA R20, P1, R14, UR12, 0x1 ;  /* 0x0000000c0e147c11 */ /* 0x000fe4000f8208ff */
[----:B------:R-:W-:-:S02]  /*6080*/  LEA.HI.X R13, R2, UR11, R13, 0x1, P0 ;  /* 0x0000000b020d7c11 */ /* 0x000fc400080f0c0d */
[----:B------:R-:W-:Y:S01]  /*6090*/  LEA.HI.X R21, R14, UR13, R3, 0x1, P1 ;  /* 0x0000000d0e157c11 */ /* 0x000fe200088f0c03 */
[----:B------:R-:W-:-:S04]  /*60a0*/  IMAD.WIDE R2, R42, 0x10, R12 ;  /* 0x000000102a027825 */ /* 0x000fc800078e020c */
[----:B------:R-:W-:Y:S01]  /*60b0*/  IMAD.WIDE R20, R42, 0x10, R20 ;  /* 0x000000102a147825 */ /* 0x000fe200078e0214 */
[----:B----4-:R-:W-:Y:S04]  /*60c0*/  STG.E.128 desc[UR8][R2.64], R8 ;  /* 0x0000000802007986 */ /* 0x010fe8000c101d08 */
[----:B0-----:R-:W-:Y:S01]  /*60d0*/  STG.E.128 desc[UR8][R2.64+0x200], R4 ;  /* 0x0002000402007986 */ /* 0x001fe2000c101d08 */
[----:B------:R-:W-:Y:S06]  /*60e0*/  BAR.SYNC.DEFER_BLOCKING 0x0 ;  /* 0x0000000000007b1d */ /* 0x000fec0000010000 */
[----:B------:R-:W2:Y:S04]  /*60f0*/  LDG.E.128 R24, desc[UR8][R20.64] ;  /* 0x0000000814187981 */ /* 0x000ea8000c1e1d00 */
[----:B------:R-:W3:Y:S01]  /*6100*/  LDG.E.128 R28, desc[UR8][R20.64+0x200] ;  /* 0x00020008141c7981 */ /* 0x000ee2000c1e1d00 */
[----:B------:R-:W-:Y:S01]  /*6110*/  UIADD3 UR4, UR4, 0x1, URZ ;  /* 0x0000000104047890 */ /* 0x000fe2000fffe03f */
[----:B------:R-:W-:-:S02]  /*6120*/  IADD3 R48, P1, R48, 0x800, RZ ;  /* 0x0000080030307810 */ /* 0x000fc40007f3e0ff */
        /* <DEDUP_REMOVED lines=11> */
[--C-:B------:R-:W-:Y:S02]  /*61e0*/  HADD2.F32 R7, -RZ, R18.reuse.H0_H0 ;  /* 0x20000012ff077230 */ /* 0x100fe40000004100 */
[----:B------:R-:W-:Y:S02]  /*61f0*/  HADD2.F32 R18, -RZ, R18.H1_H1 ;  /* 0x30000012ff127230 */ /* 0x000fe40000004100 */
[----:B------:R-:W-:Y:S01]  /*6200*/  FMUL.FTZ R5, R4, -1.4426950216293334961 ;  /* 0xbfb8aa3b04057820 */ /* 0x000fe20000410000 */
[----:B------:R-:W-:-:S02]  /*6210*/  HADD2.F32 R17, -RZ, R17.H1_H1 ;  /* 0x30000011ff117230 */ /* 0x000fc40000004100 */
[----:B------:R-:W-:Y:S01]  /*6220*/  FMUL.FTZ R8, R7, -1.4426950216293334961 ;  /* 0xbfb8aa3b07087820 */ /* 0x000fe20000410000 */
[--C-:B-1----:R-:W-:Y:S02]  /*6230*/  HADD2.F32 R21, -RZ, R12.reuse.H0_H0 ;  /* 0x2000000cff157230 */ /* 0x102fe40000004100 */
[----:B------:R-:W-:Y:S01]  /*6240*/  FMUL.FTZ R9, R18, -1.4426950216293334961 ;  /* 0xbfb8aa3b12097820 */ /* 0x000fe20000410000 */
[----:B------:R-:W-:Y:S01]  /*6250*/  HADD2.F32 R23, -RZ, R12.H1_H1 ;  /* 0x3000000cff177230 */ /* 0x000fe20000004100 */
[----:B------:R-:W0:Y:S01]  /*6260*/  MUFU.EX2 R5, R5 ;  /* 0x0000000500057308 */ /* 0x000e220000000800 */
[--C-:B------:R-:W-:Y:S02]  /*6270*/  HADD2.F32 R10, -RZ, R19.reuse.H0_H0 ;  /* 0x20000013ff0a7230 */ /* 0x100fe40000004100 */
[----:B------:R-:W-:Y:S01]  /*6280*/  FMUL.FTZ R6, R17, -1.4426950216293334961 ;  /* 0xbfb8aa3b11067820 */ /* 0x000fe20000410000 */
[----:B------:R-:W-:Y:S02]  /*6290*/  HADD2.F32 R22, -RZ, R16.H0_H0 ;  /* 0x20000010ff167230 */ /* 0x000fe40000004100 */
        /* <DEDUP_REMOVED lines=9> */
[----:B------:R-:W-:Y:S02]  /*6330*/  HADD2.F32 R29, -RZ, R14.H1_H1 ;  /* 0x3000000eff1d7230 */ /* 0x000fe40000004100 */
[----:B------:R-:W-:Y:S01]  /*6340*/  FMUL.FTZ R13, R25, -1.4426950216293334961 ;  /* 0xbfb8aa3b190d7820 */ /* 0x000fe20000410000 */
[----:B------:R-:W-:-:S02]  /*6350*/  HADD2.F32 R31, -RZ, R15.H0_H0 ;  /* 0x2000000fff1f7230 */ /* 0x000fc40000004100 */
[----:B------:R-:W-:Y:S01]  /*6360*/  FMUL.FTZ R27, R26, -1.4426950216293334961 ;  /* 0xbfb8aa3b1a1b7820 */ /* 0x000fe20000410000 */
[----:B------:R-:W-:Y:S02]  /*6370*/  HADD2.F32 R32, -RZ, R15.H1_H1 ;  /* 0x3000000fff207230 */ /* 0x000fe40000004100 */
[----:B------:R-:W-:Y:S01]  /*6380*/  FMUL.FTZ R3, R16, -1.4426950216293334961 ;  /* 0xbfb8aa3b10037820 */ /* 0x000fe20000410000 */
[----:B------:R-:W-:Y:S02]  /*6390*/  HADD2.F32 R28, -RZ, R14.H0_H0 ;  /* 0x2000000eff1c7230 */ /* 0x000fe40000004100 */
[----:B------:R-:W-:Y:S01]  /*63a0*/  FMUL.FTZ R30, R29, -1.4426950216293334961 ;  /* 0xbfb8aa3b1d1e7820 */ /* 0x000fe20000410000 */
[----:B------:R-:W-:Y:S01]  /*63b0*/  FMUL.FTZ R15, R31, -1.4426950216293334961 ;  /* 0xbfb8aa3b1f0f7820 */ /* 0x000fe20000410000 */
[----:B------:R-:W-:Y:S01]  /*63c0*/  FMUL.FTZ R33, R32, -1.4426950216293334961 ;  /* 0xbfb8aa3b20217820 */ /* 0x000fe20000410000 */
[----:B------:R-:W-:Y:S01]  /*63d0*/  FMUL.FTZ R2, R22, -1.4426950216293334961 ;  /* 0xbfb8aa3b16027820 */ /* 0x000fe20000410000 */
[----:B------:R-:W2:Y:S01]  /*63e0*/  MUFU.EX2 R6, R6 ;  /* 0x0000000600067308 */ /* 0x000ea20000000800 */
[----:B------:R-:W-:Y:S01]  /*63f0*/  FMUL.FTZ R14, R28, -1.4426950216293334961 ;  /* 0xbfb8aa3b1c0e7820 */ /* 0x000fe20000410000 */
[----:B0-----:R-:W-:Y:S01]  /*6400*/  FADD.FTZ R5, R5, 1 ;  /* 0x3f80000005057421 */ /* 0x001fe20000010000 */
[----:B-1----:R-:W-:-:S05]  /*6410*/  FADD.FTZ R9, R9, 1 ;  /* 0x3f80000009097421 */ /* 0x002fca0000010000 */
[----:B------:R-:W0:Y:S08]  /*6420*/  MUFU.EX2 R8, R8 ;  /* 0x0000000800087308 */ /* 0x000e300000000800 */
        /* <DEDUP_REMOVED lines=36> */
[----:B------:R-:W-:-:S03]  /*6670*/  FMUL.FTZ R17, R17, R82 ;  /* 0x0000005211117220 */ /* 0x000fc60000410000 */
[----:B------:R-:W0:Y:S02]  /*6680*/  MUFU.RCP R24, R24 ;  /* 0x0000001800187308 */ /* 0x000e240000001000 */
[----:B------:R-:W-:-:S06]  /*6690*/  F2FP.F16.F32.PACK_AB R17, R17, R4 ;  /* 0x000000041111723e */ /* 0x000fcc00000000ff */
[----:B------:R-:W-:Y:S01]  /*66a0*/  MUFU.RCP R50, R13 ;  /* 0x0000000d00327308 */ /* 0x000fe20000001000 */
[----:B-1----:R-:W-:-:S04]  /*66b0*/  FMUL.FTZ R6, R21, R12 ;  /* 0x0000000c15067220 */ /* 0x002fc80000410000 */
[----:B------:R-:W-:-:S03]  /*66c0*/  FMUL.FTZ R6, R6, R59 ;  /* 0x0000003b06067220 */ /* 0x000fc60000410000 */
[----:B------:R-:W1:Y:S01]  /*66d0*/  MUFU.RCP R52, R15 ;  /* 0x0000000f00347308 */ /* 0x000e620000001000 */
[----:B0-----:R-:W-:-:S04]  /*66e0*/  FMUL.FTZ R23, R23, R24 ;  /* 0x0000001817177220 */ /* 0x001fc80000410000 */
[----:B------:R-:W-:-:S03]  /*66f0*/  FMUL.FTZ R23, R23, R90 ;  /* 0x0000005a17177220 */ /* 0x000fc60000410000 */
[----:B------:R-:W0:Y:S08]  /*6700*/  MUFU.RCP R9, R33 ;  /* 0x0000002100097308 */ /* 0x000e300000001000 */
[----:B------:R-:W2:Y:S01]  /*6710*/  MUFU.RCP R11, R11 ;  /* 0x0000000b000b7308 */ /* 0x000ea20000001000 */
[----:B-1----:R-:W-:-:S04]  /*6720*/  FMUL.FTZ R12, R31, R52 ;  /* 0x000000341f0c7220 */ /* 0x002fc80000410000 */
[----:B------:R-:W-:-:S03]  /*6730*/  FMUL.FTZ R12, R12, R65 ;  /* 0x000000410c0c7220 */ /* 0x000fc60000410000 */
[----:B------:R-:W1:Y:S01]  /*6740*/  MUFU.RCP R20, R20 ;  /* 0x0000001400147308 */ /* 0x000e620000001000 */
[----:B0-----:R-:W-:-:S04]  /*6750*/  FMUL.FTZ R9, R32, R9 ;  /* 0x0000000920097220 */ /* 0x001fc80000410000 */
[----:B------:R-:W-:-:S03]  /*6760*/  FMUL.FTZ R9, R9, R96 ;  /* 0x0000006009097220 */ /* 0x000fc60000410000 */
[----:B------:R-:W0:Y:S01]  /*6770*/  MUFU.RCP R27, R27 ;  /* 0x0000001b001b7308 */ /* 0x000e220000001000 */
[----:B--2---:R-:W-:Y:S01]  /*6780*/  FMUL.FTZ R10, R10, R11 ;  /* 0x0000000b0a0a7220 */ /* 0x004fe20000410000 */
[----:B------:R-:W-:-:S03]  /*6790*/  F2FP.F16.F32.PACK_AB R11, R9, R12 ;  /* 0x0000000c090b723e */ /* 0x000fc600000000ff */
[----:B------:R-:W-:-:S03]  /*67a0*/  FMUL.FTZ R10, R10, R57 ;  /* 0x000000390a0a7220 */ /* 0x000fc60000410000 */
[----:B------:R2:W3:Y:S01]  /*67b0*/  MUFU.RCP R67, R2 ;  /* 0x0000000200437308 */ /* 0x0004e20000001000 */
[----:B-1----:R-:W-:-:S04]  /*67c0*/  FMUL.FTZ R19, R19, R20 ;  /* 0x0000001413137220 */ /* 0x002fc80000410000 */
[----:B------:R-:W-:-:S03]  /*67d0*/  FMUL.FTZ R19, R19, R86 ;  /* 0x0000005613137220 */ /* 0x000fc60000410000 */
[----:B------:R-:W1:Y:S01]  /*67e0*/  MUFU.RCP R3, R3 ;  /* 0x0000000300037308 */ /* 0x000e620000001000 */
[----:B--2---:R-:W-:Y:S01]  /*67f0*/  FMUL.FTZ R2, R7, R8 ;  /* 0x0000000807027220 */ /* 0x004fe20000410000 */
[----:B------:R-:W-:Y:S01]  /*6800*/  FMUL.FTZ R8, R25, R50 ;  /* 0x0000003219087220 */ /* 0x000fe20000410000 */
[----:B0-----:R-:W-:Y:S01]  /*6810*/  FMUL.FTZ R7, R26, R27 ;  /* 0x0000001b1a077220 */ /* 0x001fe20000410000 */
[----:B------:R-:W0:Y:S01]  /*6820*/  LDC.64 R24, c[0x0][0x2c0] ;  /* 0x0000b000ff187b82 */ /* 0x000e220000000a00 */
[----:B------:R-:W-:Y:S01]  /*6830*/  FMUL.FTZ R2, R2, R55 ;  /* 0x0000003702027220 */ /* 0x000fe20000410000 */
[----:B------:R-:W-:Y:S01]  /*6840*/  FMUL.FTZ R8, R8, R61 ;  /* 0x0000003d08087220 */ /* 0x000fe20000410000 */
[----:B------:R-:W-:Y:S01]  /*6850*/  FMUL.FTZ R7, R7, R92 ;  /* 0x0000005c07077220 */ /* 0x000fe20000410000 */
[----:B------:R-:W2:Y:S04]  /*6860*/  MUFU.RCP R69, R14 ;  /* 0x0000000e00457308 */ /* 0x000ea80000001000 */
[----:B------:R-:W-:Y:S01]  /*6870*/  BAR.SYNC.DEFER_BLOCKING 0x0 ;  /* 0x0000000000007b1d */ /* 0x000fe20000010000 */
[----:B---3--:R-:W-:Y:S01]  /*6880*/  FMUL.FTZ R22, R22, R67 ;  /* 0x0000004316167220 */ /* 0x008fe20000410000 */
[----:B------:R-:W-:-:S02]  /*6890*/  F2FP.F16.F32.PACK_AB R19, R19, R10 ;  /* 0x0000000a1313723e */ /* 0x000fc400000000ff */
[----:B------:R-:W-:Y:S01]  /*68a0*/  F2FP.F16.F32.PACK_AB R9, R7, R8 ;  /* 0x000000080709723e */ /* 0x000fe200000000ff */
[----:B------:R-:W-:Y:S01]  /*68b0*/  FMUL.FTZ R22, R22, R51 ;  /* 0x0000003316167220 */ /* 0x000fe20000410000 */
[----:B------:R-:W-:Y:S01]  /*68c0*/  F2FP.F16.F32.PACK_AB R18, R5, R2 ;  /* 0x000000020512723e */ /* 0x000fe200000000ff */
[----:B------:R-:W3:Y:S01]  /*68d0*/  MUFU.RCP R30, R30 ;  /* 0x0000001e001e7308 */ /* 0x000ee20000001000 */
[----:B-1----:R-:W-:Y:S01]  /*68e0*/  FMUL.FTZ R3, R16, R3 ;  /* 0x0000000310037220 */ /* 0x002fe20000410000 */
[----:B------:R-:W-:-:S03]  /*68f0*/  F2FP.F16.F32.PACK_AB R8, R23, R6 ;  /* 0x000000061708723e */ /* 0x000fc600000000ff */
[----:B------:R-:W-:Y:S01]  /*6900*/  FMUL.FTZ R3, R3, R78 ;  /* 0x0000004e03037220 */ /* 0x000fe20000410000 */
[----:B--2---:R-:W-:-:S04]  /*6910*/  FMUL.FTZ R28, R28, R69 ;  /* 0x000000451c1c7220 */ /* 0x004fc80000410000 */
[----:B------:R-:W-:Y:S01]  /*6920*/  F2FP.F16.F32.PACK_AB R16, R3, R22 ;  /* 0x000000160310723e */ /* 0x000fe200000000ff */
[----:B0-----:R-:W-:Y:S02]  /*6930*/  IMAD R2, R41, R24, RZ ;  /* 0x0000001829027224 */ /* 0x001fe400078e02ff */
[----:B------:R-:W-:Y:S02]  /*6940*/  FMUL.FTZ R28, R28, R63 ;  /* 0x0000003f1c1c7220 */ /* 0x000fe40000410000 */
[----:B------:R-:W-:Y:S02]  /*6950*/  IMAD R5, R39, R25, R2 ;  /* 0x0000001927057224 */ /* 0x000fe400078e0202 */
[----:B---3--:R-:W-:Y:S01]  /*6960*/  FMUL.FTZ R29, R29, R30 ;  /* 0x0000001e1d1d7220 */ /* 0x008fe20000410000 */
[----:B------:R-:W-:Y:S01]  /*6970*/  STS.128 [R0], R16 ;  /* 0x0000001000007388 */ /* 0x000fe20000000c00 */
[----:B------:R-:W-:Y:S01]  /*6980*/  IMAD.WIDE.U32 R2, R39, R24, UR6 ;  /* 0x0000000627027e25 */ /* 0x000fe2000f8e0018 */
[----:B------:R-:W-:-:S03]  /*6990*/  ULDC.64 UR6, c[0x0][0x2c8] ;  /* 0x0000b20000067ab9 */ /* 0x000fc60000000a00 */
[----:B------:R-:W-:Y:S01]  /*69a0*/  FMUL.FTZ R29, R29, R94 ;  /* 0x0000005e1d1d7220 */ /* 0x000fe20000410000 */
[----:B------:R-:W-:Y:S01]  /*69b0*/  IADD3 R3, R3, R5, RZ ;  /* 0x0000000503037210 */ /* 0x000fe20007ffe0ff */
[----:B------:R-:W-:-:S03]  /*69c0*/  IMAD R5, R35, UR6, RZ ;  /* 0x0000000623057c24 */ /* 0x000fc6000f8e02ff */
[----:B------:R-:W-:Y:S01]  /*69d0*/  F2FP.F16.F32.PACK_AB R10, R29, R28 ;  /* 0x0000001c1d0a723e */ /* 0x000fe200000000ff */
[----:B------:R-:W-:-:S04]  /*69e0*/  IMAD R5, R34, UR7, R5 ;  /* 0x0000000722057c24 */ /* 0x000fc8000f8e0205 */
[----:B------:R0:W-:Y:S01]  /*69f0*/  STS.128 [R0+0x10], R8 ;  /* 0x0000100800007388 */ /* 0x0001e20000000c00 */
[----:B------:R-:W-:-:S03]  /*6a00*/  NOP ;  /* 0x0000000000007918 */ /* 0x000fc60000000000 */
[----:B------:R-:W1:Y:S01]  /*6a10*/  LDS.128 R12, [R40] ;  /* 0x00000000280c7984 */ /* 0x000e620000000c00 */
[----:B------:R-:W-:Y:S01]  /*6a20*/  IMAD.WIDE.U32 R2, R34, UR6, R2 ;  /* 0x0000000622027c25 */ /* 0x000fe2000f8e0002 */
[----:B------:R-:W-:Y:S02]  /*6a30*/  ULDC.64 UR6, c[0x0][0x320] ;  /* 0x0000c80000067ab9 */ /* 0x000fe40000000a00 */
[----:B------:R-:W2:Y:S02]  /*6a40*/  LDS.128 R20, [R40+0x200] ;  /* 0x0002000028147984 */ /* 0x000ea40000000c00 */
[----:B------:R-:W-:Y:S02]  /*6a50*/  IADD3 R3, R3, R5, RZ ;  /* 0x0000000503037210 */ /* 0x000fe40007ffe0ff */
[C---:B------:R-:W-:Y:S01]  /*6a60*/  LEA R4, P0, R2.reuse, UR6, 0x1 ;  /* 0x0000000602047c11 */ /* 0x040fe2000f8008ff */
[----:B0-----:R-:W0:Y:S03]  /*6a70*/  LDC R0, c[0x0][0x224] ;  /* 0x00008900ff007b82 */ /* 0x001e260000000800 */
[----:B------:R-:W-:-:S03]  /*6a80*/  LEA.HI.X R5, R2, UR7, R3, 0x1, P0 ;  /* 0x0000000702057c11 */ /* 0x000fc600080f0c03 */
[----:B------:R-:W-:Y:S01]  /*6a90*/  IMAD.WIDE R2, R42, 0x10, R4 ;  /* 0x000000102a027825 */ /* 0x000fe200078e0204 */
[----:B0-----:R-:W-:-:S04]  /*6aa0*/  ISETP.LE.AND P0, PT, R0, UR4, PT ;  /* 0x0000000400007c0c */ /* 0x001fc8000bf03270 */
[----:B-1----:R0:W-:Y:S04]  /*6ab0*/  STG.E.128 desc[UR8][R2.64], R12 ;  /* 0x0000000c02007986 */ /* 0x0021e8000c101d08 */
[----:B--2---:R0:W-:Y:S05]  /*6ac0*/  STG.E.128 desc[UR8][R2.64+0x200], R20 ;  /* 0x0002001402007986 */ /* 0x0041ea000c101d08 */
[----:B------:R-:W-:Y:S05]  /*6ad0*/  @!P0 BRA `(.L_x_1834) ;  /* 0xffffff9800d88947 */ /* 0x000fea000383ffff */
[----:B------:R-:W-:Y:S05]  /*6ae0*/  EXIT ;  /* 0x000000000000794d */ /* 0x000fea0003800000 */
.L_x_1835:
        /* <DEDUP_REMOVED lines=9> */
.L_x_5203:


//--------------------- .text._Z25selective_scan_fwd_kernelI32Selective_Scan_fwd_kernel_traitsILi32ELi16ELi1ELb1ELb1ELb0ELb0EN3c104HalfENS1_7complexIfEEEEv13SSMParamsBase --------------------------
	.section	.text._Z25selective_scan_fwd_kernelI32Selective_Scan_fwd_kernel_traitsILi32ELi16ELi1ELb1ELb1ELb0ELb0EN3c104HalfENS1_7complexIfEEEEv13SSMParamsBase,"ax",@progbits
	.align	128
        .global         _Z25selective_scan_fwd_kernelI32Selective_Scan_fwd_kernel_traitsILi32ELi16ELi1ELb1ELb1ELb0ELb0EN3c104HalfENS1_7complexIfEEEEv13SSMParamsBase
        .type           _Z25selective_scan_fwd_kernelI32Selective_Scan_fwd_kernel_traitsILi32ELi16ELi1ELb1ELb1ELb0ELb0EN3c104HalfENS1_7complexIfEEEEv13SSMParamsBase,@function
        .size           _Z25selective_scan_fwd_kernelI32Selective_Scan_fwd_kernel_traitsILi32ELi16ELi1ELb1ELb1ELb0ELb0EN3c104HalfENS1_7complexIfEEEEv13SSMParamsBase,(.L_x_5204 - _Z25selective_scan_fwd_kernelI32Selective_Scan_fwd_kernel_traitsILi32ELi16ELi1ELb1ELb1ELb0ELb0EN3c104HalfENS1_7complexIfEEEEv13SSMParamsBase)
        .other          _Z25selective_scan_fwd_kernelI32Selective_Scan_fwd_kernel_traitsILi32ELi16ELi1ELb1ELb1ELb0ELb0EN3c104HalfENS1_7complexIfEEEEv13SSMParamsBase,@"STO_CUDA_ENTRY STV_DEFAULT"
_Z25selective_scan_fwd_kernelI32Selective_Scan_fwd_kernel_traitsILi32ELi16ELi1ELb1ELb1ELb0ELb0EN3c104HalfENS1_7complexIfEEEEv13SSMParamsBase:
.text._Z25selective_scan_fwd_kernelI32Selective_Scan_fwd_kernel_traitsILi32ELi16ELi1ELb1ELb1ELb0ELb0EN3c104HalfENS1_7complexIfEEEEv13SSMParamsBase:
        /* <DEDUP_REMOVED lines=100> */
.L_x_1872:
[----:B------:R-:W-:Y:S01]  /*0640*/  BAR.SYNC.DEFER_BLOCKING 0x0 ;  /* 0x0000000000007b1d */ /* 0x000fe20000010000 */
[----:B-1----:R-:W-:Y:S01]  /*0650*/  IMAD.WIDE R2, R38, 0x10, R40 ;  /* 0x0000001026027825 */ /* 0x002fe200078e0228 */
[----:B------:R-:W-:-:S03]  /*0660*/  LEA R18, R32, UR5, 0x5 ;  /* 0x0000000520127c11 */ /* 0x000fc6000f8e28ff */
[----:B------:R-:W-:-:S03]  /*0670*/  IMAD.WIDE R16, R38, 0x10, R42 ;  /* 0x0000001026107825 */ /* 0x000fc600078e022a */
[----:B------:R-:W0:Y:S01]  /*0680*/  LDC R0, c[0x0][0x21c] ;  /* 0x00008700ff007b82 */ /* 0x000e220000000800 */
[----:B------:R-:W2:Y:S04]  /*0690*/  LDG.E.128 R12, desc[UR8][R2.64] ;  /* 0x00000008020c7981 */ /* 0x000ea8000c1e1d00 */
[----:B------:R-:W3:Y:S04]  /*06a0*/  LDG.E.128 R20, desc[UR8][R2.64+0x200] ;  /* 0x0002000802147981 */ /* 0x000ee8000c1e1d00 */
        /* <DEDUP_REMOVED lines=71> */
.L_x_1837:
[----:B------:R-:W-:Y:S05]  /*0b20*/  BSYNC B0 ;  /* 0x0000000000007941 */ /* 0x000fea0003800000 */
.L_x_1836:
        /* <DEDUP_REMOVED lines=38> */
.L_x_1839:
[----:B------:R-:W-:Y:S05]  /*0d90*/  BSYNC B0 ;  /* 0x0000000000007941 */ /* 0x000fea0003800000 */
.L_x_1838:
        /* <DEDUP_REMOVED lines=36> */
.L_x_1841:
[----:B------:R-:W-:Y:S05]  /*0fe0*/  BSYNC B0 ;  /* 0x0000000000007941 */ /* 0x000fea0003800000 */
.L_x_1840:
        /* <DEDUP_REMOVED lines=38> */
.L_x_1843:
[----:B------:R-:W-:Y:S05]  /*1250*/  BSYNC B0 ;  /* 0x0000000000007941 */ /* 0x000fea0003800000 */
.L_x_1842:
        /* <DEDUP_REMOVED lines=36> */
.L_x_1845:
[----:B------:R-:W-:Y:S05]  /*14a0*/  BSYNC B0 ;  /* 0x0000000000007941 */ /* 0x000fea0003800000 */
.L_x_1844:
        /* <DEDUP_REMOVED lines=38> */
.L_x_1847:
[----:B------:R-:W-:Y:S05]  /*1710*/  BSYNC B0 ;  /* 0x0000000000007941 */ /* 0x000fea0003800000 */
.L_x_1846:
        /* <DEDUP_REMOVED lines=38> */
.L_x_1849:
[----:B------:R-:W-:Y:S05]  /*1980*/  BSYNC B0 ;  /* 0x0000000000007941 */ /* 0x000fea0003800000 */
.L_x_1848:
        /* <DEDUP_REMOVED lines=42> */
.L_x_1851:
[----:B------:R-:W-:Y:S05]  /*1c30*/  BSYNC B0 ;  /* 0x0000000000007941 */ /* 0x000fea0003800000 */
.L_x_1850:
[----:B------:R-:W-:Y:S01]  /*1c40*/  BSSY B0, `(.L_x_1852) ;  /* 0x0000028000007945 */ /* 0x000fe20003800000 */
[--C-:B------:R-:W-:Y:S01]  /*1c50*/  HADD2.F32 R73, -RZ, R11.reuse.H0_H0 ;  /* 0x2000000bff497230 */ /* 0x100fe20000004100 */
[----:B------:R-:W-:Y:S01]  /*1c60*/  FSETP.GTU.FTZ.AND P5, PT, R72, 20, PT ;  /* 0x41a000004800780b */ /* 0x000fe20003fbc000 */
[----:B------:R-:W-:Y:S02]  /*1c70*/  HADD2.F32 R71, -RZ, R10.H1_H1 ;  /* 0x3000000aff477230 */ /* 0x000fe40000004100 */
[----:B------:R-:W-:Y:S01]  /*1c80*/  FADD.FTZ R74, R74, R29 ;  /* 0x0000001d4a4a7221 */ /* 0x000fe20000010000 */
        /* <DEDUP_REMOVED lines=35> */
.L_x_1853:
[----:B------:R-:W-:Y:S05]  /*1ec0*/  BSYNC B0 ;  /* 0x0000000000007941 */ /* 0x000fea0003800000 */
.L_x_1852:
[----:B------:R-:W-:Y:S01]  /*1ed0*/  ISETP.EQ.OR P3, PT, RZ, UR6, P3 ;  /* 0x00000006ff007c0c */ /* 0x000fe20009f62670 */
[----:B------:R-:W-:Y:S01]  /*1ee0*/  BSSY B0, `(.L_x_1854) ;  /* 0x000002e000007945 */ /* 0x000fe20003800000 */
[----:B------:R-:W-:Y:S01]  /*1ef0*/  FSETP.GTU.FTZ.AND P4, PT, R74, 20, PT ;  /* 0x41a000004a00780b */ /* 0x000fe20003f9c000 */
[----:B------:R-:W-:Y:S01]  /*1f00*/  HADD2.F32 R85, -RZ, R5.H0_H0 ;  /* 0x20000005ff557230 */ /* 0x000fe20000004100 */
[----:B------:R-:W-:Y:S01]  /*1f10*/  ISETP.EQ.OR P2, PT, RZ, UR6, P2 ;  /* 0x00000006ff007c0c */ /* 0x000fe20009742670 */
[----:B------:R-:W-:Y:S01]  /*1f20*/  HADD2.F32 R3, -RZ, R7.H0_H0 ;  /* 0x20000007ff037230 */ /* 0x000fe20000004100 */
[----:B------:R-:W-:Y:S01]  /*1f30*/  ISETP.EQ.OR P1, PT, RZ, UR6, P1 ;  /* 0x00000006ff007c0c */ /* 0x000fe20008f22670 */
[----:B------:R-:W-:Y:S01]  /*1f40*/  HADD2.F32 R5, -RZ, R5.H1_H1 ;  /* 0x30000005ff057230 */ /* 0x000fe20000004100 */
        /* <DEDUP_REMOVED lines=39> */
.L_x_1855:
[----:B------:R-:W-:Y:S05]  /*21c0*/  BSYNC B0 ;  /* 0x0000000000007941 */ /* 0x000fea0003800000 */
.L_x_1854:
        /* <DEDUP_REMOVED lines=33> */
.L_x_1857:
[----:B------:R-:W-:Y:S05]  /*23e0*/  BSYNC B0 ;  /* 0x0000000000007941 */ /* 0x000fea0003800000 */
.L_x_1856:
        /* <DEDUP_REMOVED lines=33> */
.L_x_1859:
[----:B------:R-:W-:Y:S05]  /*2600*/  BSYNC B0 ;  /* 0x0000000000007941 */ /* 0x000fea0003800000 */
.L_x_1858:
        /* <DEDUP_REMOVED lines=33> */
.L_x_1861:
[----:B------:R-:W-:Y:S05]  /*2820*/  BSYNC B0 ;  /* 0x0000000000007941 */ /* 0x000fea0003800000 */
.L_x_1860:
        /* <DEDUP_REMOVED lines=33> */
.L_x_1863:
[----:B------:R-:W-:Y:S05]  /*2a40*/  BSYNC B0 ;  /* 0x0000000000007941 */ /* 0x000fea0003800000 */
.L_x_1862:
        /* <DEDUP_REMOVED lines=33> */
.L_x_1865:
[----:B------:R-:W-:Y:S05]  /*2c60*/  BSYNC B0 ;  /* 0x0000000000007941 */ /* 0x000fea0003800000 */
.L_x_1864:
        /* <DEDUP_REMOVED lines=33> */
.L_x_1867:
[----:B------:R-:W-:Y:S05]  /*2e80*/  BSYNC B0 ;  /* 0x0000000000007941 */ /* 0x000fea0003800000 */
.L_x_1866:
        /* <DEDUP_REMOVED lines=21> */
[----:B------:R-:W-:Y:S01]  /*2fe0*/  FMUL.FTZ R61, R61, R44 ;  /* 0x0000002c3d3d7220 */ /* 0x000fe20000410000 */
[----:B------:R-:W-:Y:S01]  /*2ff0*/  FMUL.FTZ R63, R63, R46 ;  /* 0x0000002e3f3f7220 */ /* 0x000fe20000410000 */
[----:B------:R-:W-:Y:S01]  /*3000*/  FMUL.FTZ R65, R65, R48 ;  /* 0x0000003041417220 */ /* 0x000fe20000410000 */
[----:B------:R-:W-:Y:S01]  /*3010*/  FMUL.FTZ R67, R9, R50 ;  /* 0x0000003209437220 */ /* 0x000fe20000410000 */
[----:B------:R-:W-:Y:S01]  /*3020*/  FMUL.FTZ R69, R69, R52 ;  /* 0x0000003445457220 */ /* 0x000fe20000410000 */
[----:B------:R-:W-:Y:S01]  /*3030*/  FMUL.FTZ R71, R71, R54 ;  /* 0x0000003647477220 */ /* 0x000fe20000410000 */
[----:B------:R-:W1:Y:S01]  /*3040*/  LDC R77, c[0x0][0x21c] ;  /* 0x00008700ff4d7b82 */ /* 0x000e620000000800 */
[----:B------:R-:W-:Y:S01]  /*3050*/  FMUL.FTZ R73, R73, R56 ;  /* 0x0000003849497220 */ /* 0x000fe20000410000 */
[----:B------:R-:W-:Y:S01]  /*3060*/  FMUL.FTZ R79, R11, R58 ;  /* 0x0000003a0b4f7220 */ /* 0x000fe20000410000 */
[----:B------:R-:W-:Y:S01]  /*3070*/  FMUL.FTZ R81, R81, R60 ;  /* 0x0000003c51517220 */ /* 0x000fe20000410000 */
[----:B------:R-:W-:Y:S01]  /*3080*/  FMUL.FTZ R83, R83, R62 ;  /* 0x0000003e53537220 */ /* 0x000fe20000410000 */
[----:B------:R-:W-:Y:S01]  /*3090*/  FMUL.FTZ R85, R85, R64 ;  /* 0x0000004055557220 */ /* 0x000fe20000410000 */
[----:B------:R-:W-:Y:S01]  /*30a0*/  FMUL.FTZ R87, R5, R66 ;  /* 0x0000004205577220 */ /* 0x000fe20000410000 */
[----:B------:R-:W-:Y:S01]  /*30b0*/  FMUL.FTZ R89, R89, R68 ;  /* 0x0000004459597220 */ /* 0x000fe20000410000 */
[----:B------:R-:W2:Y:S01]  /*30c0*/  LDC.64 R24, c[0x0][0x310] ;  /* 0x0000c400ff187b82 */ /* 0x000ea20000000a00 */
        /* <DEDUP_REMOVED lines=12> */
.L_x_1871:
        /* <DEDUP_REMOVED lines=12> */
[----:B------:R-:W-:Y:S02]  /*3250*/  IMAD R7, R105, UR16, RZ ;  /* 0x0000001069077c24 */ /* 0x000fe4000f8e02ff */
[----:B------:R-:W-:-:S04]  /*3260*/  IMAD.WIDE.U32 R4, R94, UR16, RZ ;  /* 0x000000105e047c25 */ /* 0x000fc8000f8e00ff */
[----:B------:R-:W-:Y:S01]  /*3270*/  IMAD R7, R94, UR17, R7 ;  /* 0x000000115e077c24 */ /* 0x000fe2000f8e0207 */
[----:B------:R-:W-:-:S04]  /*3280*/  LEA R20, P0, R4, R37, 0x1 ;  /* 0x0000002504147211 */ /* 0x000fc800078008ff */
[----:B------:R-:W-:Y:S02]  /*3290*/  IADD3 R0, R5, R7, RZ ;  /* 0x0000000705007210 */ /* 0x000fe40007ffe0ff */
[----:B------:R-:W-:Y:S02]  /*32a0*/  IADD3 R5, R35, R38, RZ ;  /* 0x0000002623057210 */ /* 0x000fe40007ffe0ff */
[----:B------:R-:W-:-:S03]  /*32b0*/  LEA.HI.X R21, R4, R39, R0, 0x1, P0 ;  /* 0x0000002704157211 */ /* 0x000fc600000f0c00 */
[----:B------:R-:W-:-:S05]  /*32c0*/  IMAD.WIDE R20, R5, 0x10, R20 ;  /* 0x0000001005147825 */ /* 0x000fca00078e0214 */
[----:B------:R-:W4:Y:S04]  /*32d0*/  LDG.E.128 R4, desc[UR8][R20.64] ;  /* 0x0000000814047981 */ /* 0x000f28000c1e1d00 */
[----:B------:R-:W5:Y:S04]  /*32e0*/  LDG.E.128 R8, desc[UR8][R20.64+0x200] ;  /* 0x0002000814087981 */ /* 0x000f68000c1e1d00 */
[----:B------:R-:W2:Y:S04]  /*32f0*/  LDG.E.128 R12, desc[UR8][R20.64+0x400] ;  /* 0x00040008140c7981 */ /* 0x000ea8000c1e1d00 */
[----:B------:R0:W2:Y:S01]  /*3300*/  LDG.E.128 R16, desc[UR8][R20.64+0x600] ;  /* 0x0006000814107981 */ /* 0x0000a2000c1e1d00 */
[----:B------:R-:W-:Y:S01]  /*3310*/  ISETP.GE.AND P0, PT, R32, 0x1, PT ;  /* 0x000000012000780c */ /* 0x000fe20003f06270 */
[----:B------:R-:W-:-:S02]  /*3320*/  IMAD R105, R105, UR20, RZ ;  /* 0x0000001469697c24 */ /* 0x000fc4000f8e02ff */
[----:B---3--:R-:W-:Y:S01]  /*3330*/  FMUL.FTZ R0, R3, R44 ;  /* 0x0000002c03007220 */ /* 0x008fe20000410000 */
[----:B------:R-:W-:-:S03]  /*3340*/  FMUL.FTZ R103, R2, 1.4426950216293334961 ;  /* 0x3fb8aa3b02677820 */ /* 0x000fc60000410000 */
        /* <DEDUP_REMOVED lines=8> */
[C---:B------:R-:W-:Y:S01]  /*33d0*/  FMUL.FTZ R102, R103.reuse, R68 ;  /* 0x0000004467667220 */ /* 0x040fe20000410000 */
[----:B------:R-:W-:Y:S01]  /*33e0*/  FMUL.FTZ R127, R103, R58 ;  /* 0x0000003a677f7220 */ /* 0x000fe20000410000 */
[----:B0-----:R-:W-:Y:S01]  /*33f0*/  FMUL.RZ R20, R0, 0.15915493667125701904 ;  /* 0x3e22f98300147820 */ /* 0x001fe2000040c000 */
[----:B------:R-:W-:Y:S01]  /*3400*/  FMUL.FTZ R0, R3, R50 ;  /* 0x0000003203007220 */ /* 0x000fe20000410000 */
[----:B------:R-:W-:Y:S01]  /*3410*/  MUFU.SIN R107, R2 ;  /* 0x00000002006b7308 */ /* 0x000fe20000000400 */
[C---:B------:R-:W-:Y:S01]  /*3420*/  FMUL.FTZ R125, R103.reuse, R62 ;  /* 0x0000003e677d7220 */ /* 0x040fe20000410000 */
[----:B------:R-:W-:Y:S01]  /*3430*/  FMUL.FTZ R110, R103, R48 ;  /* 0x00000030676e7220 */ /* 0x000fe20000410000 */
[----:B------:R-:W-:Y:S01]  /*3440*/  FMUL.RZ R21, R0, 0.15915493667125701904 ;  /* 0x3e22f98300157820 */ /* 0x000fe2000040c000 */
[----:B------:R-:W-:Y:S01]  /*3450*/  FMUL.FTZ R0, R3, R52 ;  /* 0x0000003403007220 */ /* 0x000fe20000410000 */
[C---:B------:R-:W-:Y:S01]  /*3460*/  FMUL.FTZ R115, R103.reuse, R44 ;  /* 0x0000002c67737220 */ /* 0x040fe20000410000 */
[C---:B------:R-:W-:Y:S01]  /*3470*/  FMUL.FTZ R112, R103.reuse, R50 ;  /* 0x0000003267707220 */ /* 0x040fe20000410000 */
[C---:B------:R-:W-:Y:S01]  /*3480*/  FMUL.FTZ R137, R103.reuse, R54 ;  /* 0x0000003667897220 */ /* 0x040fe20000410000 */
[----:B------:R0:W-:Y:S01]  /*3490*/  MUFU.COS R123, R2 ;  /* 0x00000002007b7308 */ /* 0x0001e20000000000 */
[C---:B------:R-:W-:Y:S01]  /*34a0*/  FMUL.FTZ R134, R103.reuse, R56 ;  /* 0x0000003867867220 */ /* 0x040fe20000410000 */
[----:B----4-:R3:W-:Y:S01]  /*34b0*/  STS.128 [R36], R4 ;  /* 0x0000000424007388 */ /* 0x0107e20000000c00 */
[----:B------:R-:W-:-:S03]  /*34c0*/  FMUL.FTZ R114, R103, R52 ;  /* 0x0000003467727220 */ /* 0x000fc60000410000 */
[----:B-----5:R-:W-:Y:S02]  /*34d0*/  STS.128 [R36+0x200], R8 ;  /* 0x0002000824007388 */ /* 0x020fe40000000c00 */
[----:B------:R-:W-:Y:S01]  /*34e0*/  MUFU.SIN R109, R20 ;  /* 0x00000014006d7308 */ /* 0x000fe20000000400 */
[----:B0-----:R-:W-:Y:S01]  /*34f0*/  FMUL.RZ R2, R0, 0.15915493667125701904 ;  /* 0x3e22f98300027820 */ /* 0x001fe2000040c000 */
[----:B------:R-:W-:Y:S01]  /*3500*/  FMUL.FTZ R0, R3, R54 ;  /* 0x0000003603007220 */ /* 0x000fe20000410000 */
[----:B--2---:R0:W-:Y:S04]  /*3510*/  STS.128 [R36+0x400], R12 ;  /* 0x0004000c24007388 */ /* 0x0041e80000000c00 */
[----:B------:R-:W-:Y:S01]  /*3520*/  STS.128 [R36+0x600], R16 ;  /* 0x0006001024007388 */ /* 0x000fe20000000c00 */
[----:B------:R2:W-:Y:S01]  /*3530*/  MUFU.COS R131, R20 ;  /* 0x0000001400837308 */ /* 0x0005e20000000000 */
[C---:B---3--:R-:W-:Y:S01]  /*3540*/  FMUL.FTZ R4, R103.reuse, R70 ;  /* 0x0000004667047220 */ /* 0x048fe20000410000 */
[-C--:B------:R-:W-:Y:S01]  /*3550*/  FMUL.FTZ R5, R103, R72.reuse ;  /* 0x0000004867057220 */ /* 0x080fe20000410000 */
[----:B------:R-:W-:-:S05]  /*3560*/  FMUL.FTZ R6, R3, R72 ;  /* 0x0000004803067220 */ /* 0x000fca0000410000 */
[----:B------:R-:W-:Y:S01]  /*3570*/  MUFU.SIN R111, R21 ;  /* 0x00000015006f7308 */ /* 0x000fe20000000400 */
[----:B--2---:R-:W-:Y:S01]  /*3580*/  FMUL.RZ R20, R0, 0.15915493667125701904 ;  /* 0x3e22f98300147820 */ /* 0x004fe2000040c000 */
[----:B------:R-:W-:Y:S01]  /*3590*/  FMUL.FTZ R0, R3, R56 ;  /* 0x0000003803007220 */ /* 0x000fe20000410000 */
[----:B------:R-:W-:-:S05]  /*35a0*/  FMUL.RZ R6, R6, 0.15915493667125701904 ;  /* 0x3e22f98306067820 */ /* 0x000fca000040c000 */
        /* <DEDUP_REMOVED lines=13> */
[----:B------:R3:W-:Y:S01]  /*3680*/  MUFU.COS R122, R22 ;  /* 0x00000016007a7308 */ /* 0x0007e20000000000 */
[----:B--2---:R-:W-:Y:S01]  /*3690*/  FMUL.RZ R21, R0, 0.15915493667125701904 ;  /* 0x3e22f98300157820 */ /* 0x004fe2000040c000 */
[----:B------:R-:W-:-:S06]  /*36a0*/  FMUL.FTZ R0, R3, R64 ;  /* 0x0000004003007220 */ /* 0x000fcc0000410000 */
[----:B------:R-:W-:Y:S01]  /*36b0*/  MUFU.SIN R121, R20 ;  /* 0x0000001400797308 */ /* 0x000fe20000000400 */
[----:B---3--:R-:W-:Y:S01]  /*36c0*/  FMUL.RZ R22, R0, 0.15915493667125701904 ;  /* 0x3e22f98300167820 */ /* 0x008fe2000040c000 */
        /* <DEDUP_REMOVED lines=8> */
[C---:B------:R-:W-:Y:S01]  /*3750*/  FMUL.FTZ R0, R3.reuse, R70 ;  /* 0x0000004603007220 */ /* 0x040fe20000410000 */
[----:B------:R-:W-:-:S03]  /*3760*/  FMUL.FTZ R3, R3, R74 ;  /* 0x0000004a03037220 */ /* 0x000fc60000410000 */
[----:B------:R-:W-:Y:S01]  /*3770*/  FMUL.RZ R136, R0, 0.15915493667125701904 ;  /* 0x3e22f98300887820 */ /* 0x000fe2000040c000 */
[----:B------:R-:W-:Y:S01]  /*3780*/  LEA R0, R32, UR5, 0x6 ;  /* 0x0000000520007c11 */ /* 0x000fe2000f8e30ff */
[----:B------:R-:W-:Y:S01]  /*3790*/  MUFU.COS R95, R22 ;  /* 0x00000016005f7308 */ /* 0x000fe20000000000 */
[----:B0-----:R-:W-:-:S07]  /*37a0*/  FMUL.RZ R14, R3, 0.15915493667125701904 ;  /* 0x3e22f983030e7820 */ /* 0x001fce000040c000 */
[----:B------:R-:W-:Y:S08]  /*37b0*/  MUFU.SIN R98, R20 ;  /* 0x0000001400627308 */ /* 0x000ff00000000400 */
[----:B------:R-:W-:Y:S08]  /*37c0*/  MUFU.COS R97, R20 ;  /* 0x0000001400617308 */ /* 0x000ff00000000000 */
[----:B------:R-:W-:Y:S08]  /*37d0*/  MUFU.SIN R100, R21 ;  /* 0x0000001500647308 */ /* 0x000ff00000000400 */
[----:B------:R0:W-:Y:S01]  /*37e0*/  MUFU.COS R99, R21 ;  /* 0x0000001500637308 */ /* 0x0001e20000000000 */
[----:B------:R-:W-:-:S07]  /*37f0*/  NOP ;  /* 0x0000000000007918 */ /* 0x000fce0000000000 */
[----:B------:R-:W2:Y:S01]  /*3800*/  MUFU.EX2 R126, R126 ;  /* 0x0000007e007e7308 */ /* 0x000ea20000000800 */
[----:B0-----:R-:W0:Y:S07]  /*3810*/  LDS.128 R20, [R0] ;  /* 0x0000000000147984 */ /* 0x001e2e0000000c00 */
[----:B------:R-:W3:Y:S08]  /*3820*/  MUFU.EX2 R124, R124 ;  /* 0x0000007c007c7308 */ /* 0x000ef00000000800 */
[----:B------:R-:W-:Y:S01]  /*3830*/  MUFU.SIN R119, R2 ;  /* 0x0000000200777308 */ /* 0x000fe20000000400 */
[C---:B--2---:R-:W-:Y:S01]  /*3840*/  FMUL.FTZ R120, R126.reuse, R120 ;  /* 0x000000787e787220 */ /* 0x044fe20000410000 */
[----:B------:R-:W-:-:S06]  /*3850*/  FMUL.FTZ R121, R126, R121 ;  /* 0x000000797e797220 */ /* 0x000fcc0000410000 */
[----:B------:R2:W-:Y:S01]  /*3860*/  MUFU.COS R118, R2 ;  /* 0x0000000200767308 */ /* 0x0005e20000000000 */
[C---:B---3--:R-:W-:Y:S01]  /*3870*/  FMUL.FTZ R97, R124.reuse, R97 ;  /* 0x000000617c617220 */ /* 0x048fe20000410000 */
[----:B------:R-:W-:-:S06]  /*3880*/  FMUL.FTZ R98, R124, R98 ;  /* 0x000000627c627220 */ /* 0x000fcc0000410000 */
[----:B------:R-:W3:Y:S01]  /*3890*/  MUFU.EX2 R108, R108 ;  /* 0x0000006c006c7308 */ /* 0x000ee20000000800 */
[C---:B--2---:R-:W-:Y:S01]  /*38a0*/  FMUL.FTZ R2, R103.reuse, R64 ;  /* 0x0000004067027220 */ /* 0x044fe20000410000 */
[----:B------:R-:W-:-:S06]  /*38b0*/  FMUL.FTZ R103, R103, R74 ;  /* 0x0000004a67677220 */ /* 0x000fcc0000410000 */
[----:B------:R-:W2:Y:S01]  /*38c0*/  MUFU.EX2 R2, R2 ;  /* 0x0000000200027308 */ /* 0x000ea20000000800 */
[--C-:B0-----:R-:W-:Y:S02]  /*38d0*/  HADD2.F32 R124, -RZ, R20.reuse.H0_H0 ;  /* 0x20000014ff7c7230 */ /* 0x101fe40000004100 */
[----:B------:R-:W-:-:S03]  /*38e0*/  HADD2.F32 R126, -RZ, R20.H1_H1 ;  /* 0x30000014ff7e7230 */ /* 0x000fc60000004100 */
[C---:B------:R-:W-:Y:S02]  /*38f0*/  FMUL.FTZ R124, R61.reuse, R124 ;  /* 0x0000007c3d7c7220 */ /* 0x040fe40000410000 */
[----:B------:R-:W0:Y:S01]  /*3900*/  MUFU.EX2 R102, R102 ;  /* 0x0000006600667308 */ /* 0x000e220000000800 */
[C---:B---3--:R-:W-:Y:S01]  /*3910*/  FMUL.FTZ R107, R108.reuse, R107 ;  /* 0x0000006b6c6b7220 */ /* 0x048fe20000410000 */
[----:B------:R-:W-:Y:S01]  /*3920*/  FMUL.FTZ R126, R61, R126 ;  /* 0x0000007e3d7e7220 */ /* 0x000fe20000410000 */
[----:B------:R-:W-:Y:S02]  /*3930*/  FMUL.FTZ R123, R108, R123 ;  /* 0x0000007b6c7b7220 */ /* 0x000fe40000410000 */
[----:B------:R-:W-:-:S03]  /*3940*/  FMUL.FTZ R7, R124, R107 ;  /* 0x0000006b7c077220 */ /* 0x000fc60000410000 */
[----:B------:R-:W3:Y:S01]  /*3950*/  MUFU.EX2 R127, R127 ;  /* 0x0000007f007f7308 */ /* 0x000ee20000000800 */
[C---:B--2---:R-:W-:Y:S01]  /*3960*/  FMUL.FTZ R95, R2.reuse, R95 ;  /* 0x0000005f025f7220 */ /* 0x044fe20000410000 */
[----:B------:R-:W-:Y:S01]  /*3970*/  FMUL.FTZ R96, R2, R96 ;  /* 0x0000006002607220 */ /* 0x000fe20000410000 */
[----:B------:R-:W-:Y:S02]  /*3980*/  HADD2.F32 R2, -RZ, R21.H0_H0 ;  /* 0x20000015ff027230 */ /* 0x000fe40000004100 */
[----:B------:R-:W-:-:S03]  /*3990*/  FFMA.FTZ R12, R126, R123, R7 ;  /* 0x0000007b7e0c7223 */ /* 0x000fc60000010007 */
[----:B------:R-:W2:Y:S01]  /*39a0*/  MUFU.EX2 R125, R125 ;  /* 0x0000007d007d7308 */ /* 0x000ea20000000800 */
[C---:B0-----:R-:W-:Y:S01]  /*39b0*/  FMUL.FTZ R99, R102.reuse, R99 ;  /* 0x0000006366637220 */ /* 0x041fe20000410000 */
[----:B------:R-:W-:-:S06]  /*39c0*/  FMUL.FTZ R100, R102, R100 ;  /* 0x0000006466647220 */ /* 0x000fcc0000410000 */
[----:B------:R-:W0:Y:S01]  /*39d0*/  MUFU.EX2 R110, R110 ;  /* 0x0000006e006e7308 */ /* 0x000e220000000800 */
[C---:B---3--:R-:W-:Y:S01]  /*39e0*/  FMUL.FTZ R118, R127.reuse, R118 ;  /* 0x000000767f767220 */ /* 0x048fe20000410000 */
[----:B------:R-:W-:Y:S01]  /*39f0*/  FMUL.FTZ R119, R127, R119 ;  /* 0x000000777f777220 */ /* 0x000fe20000410000 */
[----:B------:R-:W-:-:S05]  /*3a00*/  FMUL.FTZ R127, R63, R2 ;  /* 0x000000023f7f7220 */ /* 0x000fca0000410000 */
[----:B------:R3:W-:Y:S01]  /*3a10*/  MUFU.EX2 R8, R4 ;  /* 0x0000000400087308 */ /* 0x0007e20000000800 */
[C---:B--2---:R-:W-:Y:S01]  /*3a20*/  FMUL.FTZ R101, R125.reuse, R101 ;  /* 0x000000657d657220 */ /* 0x044fe20000410000 */
[----:B------:R-:W-:-:S06]  /*3a30*/  FMUL.FTZ R104, R125, R104 ;  /* 0x000000687d687220 */ /* 0x000fcc0000410000 */
[----:B------:R2:W-:Y:S01]  /*3a40*/  MUFU.EX2 R9, R5 ;  /* 0x0000000500097308 */ /* 0x0005e20000000800 */
[----:B---3--:R-:W-:Y:S02]  /*3a50*/  HADD2.F32 R4, -RZ, R21.H1_H1 ;  /* 0x30000015ff047230 */ /* 0x008fe40000004100 */
[C---:B0-----:R-:W-:Y:S01]  /*3a60*/  FMUL.FTZ R109, R110.reuse, R109 ;  /* 0x0000006d6e6d7220 */ /* 0x041fe20000410000 */
[----:B------:R-:W-:Y:S02]  /*3a70*/  FMUL.FTZ R108, R110, R131 ;  /* 0x000000836e6c7220 */ /* 0x000fe40000410000 */
[----:B------:R-:W-:Y:S02]  /*3a80*/  FMUL.FTZ R125, R63, R4 ;  /* 0x000000043f7d7220 */ /* 0x000fe40000410000 */
[----:B------:R-:W0:Y:S01]  /*3a90*/  MUFU.EX2 R115, R115 ;  /* 0x0000007300737308 */ /* 0x000e220000000800 */
[----:B--2---:R-:W-:Y:S01]  /*3aa0*/  FMUL.FTZ R5, R126, R107 ;  /* 0x0000006b7e057220 */ /* 0x004fe20000410000 */
[----:B------:R-:W-:-:S03]  /*3ab0*/  FADD.FTZ R12, R125, R12 ;  /* 0x0000000c7d0c7221 */ /* 0x000fc60000010000 */
[----:B------:R-:W-:Y:S01]  /*3ac0*/  FFMA.FTZ R2, R124, R123, -R5 ;  /* 0x0000007b7c027223 */ /* 0x000fe20000010805 */
[----:B------:R-:W-:Y:S02]  /*3ad0*/  FMUL.FTZ R11, R109, R12 ;  /* 0x0000000c6d0b7220 */ /* 0x000fe40000410000 */
[----:B------:R-:W-:Y:S01]  /*3ae0*/  MUFU.SIN R10, R6 ;  /* 0x00000006000a7308 */ /* 0x000fe20000000400 */
[----:B------:R-:W-:-:S04]  /*3af0*/  FADD.FTZ R2, R127, R2 ;  /* 0x000000027f027221 */ /* 0x000fc80000010000 */
[-C--:B------:R-:W-:Y:S01]  /*3b00*/  FMUL.FTZ R13, R109, R2.reuse ;  /* 0x000000026d0d7220 */ /* 0x080fe20000410000 */
[C---:B------:R-:W-:Y:S01]  /*3b10*/  FFMA.FTZ R15, R108.reuse, R2, -R11 ;  /* 0x000000026c0f7223 */ /* 0x040fe2000001080b */
[----:B------:R-:W-:Y:S01]  /*3b20*/  HADD2.F32 R2, -RZ, R22.H1_H1 ;  /* 0x30000016ff027230 */ /* 0x000fe20000004100 */
[----:B------:R2:W3:Y:S01]  /*3b30*/  MUFU.COS R102, R6 ;  /* 0x0000000600667308 */ /* 0x0004e20000000000 */
[C---:B0-----:R-:W-:Y:S01]  /*3b40*/  FMUL.FTZ R106, R115.reuse, R106 ;  /* 0x0000006a736a7220 */ /* 0x041fe20000410000 */
[----:B------:R-:W-:Y:S01]  /*3b50*/  FMUL.FTZ R122, R115, R122 ;  /* 0x0000007a737a7220 */ /* 0x000fe20000410000 */
[----:B------:R-:W-:-:S03]  /*3b60*/  FFMA.FTZ R12, R108, R12, R13 ;  /* 0x0000000c6c0c7223 */ /* 0x000fc6000001000d */
[----:B------:R-:W-:Y:S02]  /*3b70*/  FMUL.FTZ R11, R122, R107 ;  /* 0x0000006b7a0b7220 */ /* 0x000fe40000410000 */
[----:B------:R-:W0:Y:S01]  /*3b80*/  MUFU.SIN R128, R136 ;  /* 0x0000008800807308 */ /* 0x000e220000000400 */
[----:B--2---:R-:W2:Y:S01]  /*3b90*/  LDS.128 R4, [R0+0x10] ;  /* 0x0000100000047984 */ /* 0x004ea20000000c00 */
[----:B------:R-:W-:-:S04]  /*3ba0*/  FFMA.FTZ R11, R106, R123, R11 ;  /* 0x0000007b6a0b7223 */ /* 0x000fc8000001000b */
[----:B------:R-:W-:Y:S02]  /*3bb0*/  FMUL.FTZ R13, R109, R11 ;  /* 0x0000000b6d0d7220 */ /* 0x000fe40000410000 */
[----:B------:R-:W4:Y:S01]  /*3bc0*/  MUFU.COS R129, R136 ;  /* 0x0000008800817308 */ /* 0x000f220000000000 */
[----:B---3--:R-:W-:-:S07]  /*3bd0*/  FMUL.FTZ R102, R9, R102 ;  /* 0x0000006609667220 */ /* 0x008fce0000410000 */
[----:B------:R-:W3:Y:S01]  /*3be0*/  MUFU.EX2 R112, R112 ;  /* 0x0000007000707308 */ /* 0x000ee20000000800 */
[----:B0-----:R-:W-:Y:S01]  /*3bf0*/  FMUL.FTZ R21, R8, R128 ;  /* 0x0000008008157220 */ /* 0x001fe20000410000 */
[----:B------:R-:W-:-:S05]  /*3c00*/  HADD2.F32 R128, -RZ, R22.H0_H0 ;  /* 0x20000016ff807230 */ /* 0x000fca0000004100 */
[C---:B------:R-:W-:Y:S01]  /*3c10*/  FMUL.FTZ R128, R65.reuse, R128 ;  /* 0x0000008041807220 */ /* 0x040fe20000410000 */
[----:B------:R-:W0:Y:S01]  /*3c20*/  MUFU.EX2 R137, R137 ;  /* 0x0000008900897308 */ /* 0x000e220000000800 */
[----:B----4-:R-:W-:Y:S01]  /*3c30*/  FMUL.FTZ R20, R8, R129 ;  /* 0x0000008108147220 */ /* 0x010fe20000410000 */
[----:B------:R-:W-:Y:S01]  /*3c40*/  FMUL.FTZ R129, R65, R2 ;  /* 0x0000000241817220 */ /* 0x000fe20000410000 */
[----:B------:R-:W-:-:S03]  /*3c50*/  FADD.FTZ R15, R128, R15 ;  /* 0x0000000f800f7221 */ /* 0x000fc60000010000 */
[----:B------:R-:W-:Y:S02]  /*3c60*/  FADD.FTZ R12, R129, R12 ;  /* 0x0000000c810c7221 */ /* 0x000fe40000010000 */
[----:B------:R-:W4:Y:S01]  /*3c70*/  MUFU.EX2 R134, R134 ;  /* 0x0000008600867308 */ /* 0x000f220000000800 */
[C---:B---3--:R-:W-:Y:S01]  /*3c80*/  FMUL.FTZ R111, R112.reuse, R111 ;  /* 0x0000006f706f7220 */ /* 0x048fe20000410000 */
[----:B------:R-:W-:-:S03]  /*3c90*/  FMUL.FTZ R110, R112, R135 ;  /* 0x00000087706e7220 */ /* 0x000fc60000410000 */
[----:B------:R-:W-:-:S03]  /*3ca0*/  FMUL.FTZ R17, R111, R15 ;  /* 0x0000000f6f117220 */ /* 0x000fc60000410000 */
[----:B------:R3:W-:Y:S01]  /*3cb0*/  MUFU.EX2 R3, R103 ;  /* 0x0000006700037308 */ /* 0x0007e20000000800 */
[----:B0-----:R-:W-:Y:S01]  /*3cc0*/  FMUL.FTZ R115, R137, R116 ;  /* 0x0000007489737220 */ /* 0x001fe20000410000 */
[----:B------:R-:W-:Y:S01]  /*3cd0*/  FFMA.FTZ R17, R110, R12, R17 ;  /* 0x0000000c6e117223 */ /* 0x000fe20000010011 */
[----:B--2---:R-:W-:Y:S02]  /*3ce0*/  HADD2.F32 R136, -RZ, R5.H1_H1 ;  /* 0x30000005ff887230 */ /* 0x004fe40000004100 */
[--C-:B------:R-:W-:Y:S02]  /*3cf0*/  HADD2.F32 R140, -RZ, R6.reuse.H1_H1 ;  /* 0x30000006ff8c7230 */ /* 0x100fe40000004100 */
[----:B------:R-:W-:Y:S01]  /*3d00*/  HADD2.F32 R6, -RZ, R6.H0_H0 ;  /* 0x20000006ff067230 */ /* 0x000fe20000004100 */
[----:B------:R-:W0:Y:S01]  /*3d10*/  MUFU.EX2 R114, R114 ;  /* 0x0000007200727308 */ /* 0x000e220000000800 */
[----:B---3--:R-:W-:Y:S01]  /*3d20*/  FMUL.FTZ R103, R9, R10 ;  /* 0x0000000a09677220 */ /* 0x008fe20000410000 */
[----:B------:R-:W-:Y:S01]  /*3d30*/  FMUL.FTZ R9, R106, R107 ;  /* 0x0000006b6a097220 */ /* 0x000fe20000410000 */
[----:B----4-:R-:W-:Y:S01]  /*3d40*/  FMUL.FTZ R116, R134, R130 ;  /* 0x0000008286747220 */ /* 0x010fe20000410000 */
[----:B------:R-:W-:-:S02]  /*3d50*/  HADD2.F32 R130, -RZ, R23.H1_H1 ;  /* 0x30000017ff827230 */ /* 0x000fc40000004100 */
[----:B------:R-:W-:Y:S01]  /*3d60*/  FMUL.FTZ R136, R71, R136 ;  /* 0x0000008847887220 */ /* 0x000fe20000410000 */
[----:B------:R-:W-:Y:S01]  /*3d70*/  FFMA.FTZ R9, R122, R123, -R9 ;  /* 0x0000007b7a097223 */ /* 0x000fe20000010809 */
[----:B------:R-:W-:Y:S01]  /*3d80*/  FMUL.FTZ R117, R134, R117 ;  /* 0x0000007586757220 */ /* 0x000fe20000410000 */
[----:B------:R-:W2:Y:S01]  /*3d90*/  MUFU.SIN R8, R14 ;  /* 0x0000000e00087308 */ /* 0x000ea20000000400 */
[----:B------:R-:W-:Y:S01]  /*3da0*/  FMUL.FTZ R130, R67, R130 ;  /* 0x0000008243827220 */ /* 0x000fe20000410000 */
[-C--:B------:R-:W-:Y:S01]  /*3db0*/  FMUL.FTZ R2, R109, R9.reuse ;  /* 0x000000096d027220 */ /* 0x080fe20000410000 */
[----:B------:R-:W-:Y:S01]  /*3dc0*/  FFMA.FTZ R13, R108, R9, -R13 ;  /* 0x000000096c0d7223 */ /* 0x000fe2000001080d */
[----:B------:R-:W-:Y:S01]  /*3dd0*/  FMUL.FTZ R9, R111, R12 ;  /* 0x0000000c6f097220 */ /* 0x000fe20000410000 */
[----:B------:R-:W-:Y:S01]  /*3de0*/  FADD.FTZ R17, R130, R17 ;  /* 0x0000001182117221 */ /* 0x000fe20000010000 */
[----:B------:R-:W-:Y:S01]  /*3df0*/  FFMA.FTZ R11, R108, R11, R2 ;  /* 0x0000000b6c0b7223 */ /* 0x000fe20000010002 */
[----:B------:R-:W-:Y:S01]  /*3e00*/  HADD2.F32 R2, -RZ, R23.H0_H0 ;  /* 0x20000017ff027230 */ /* 0x000fe20000004100 */
[----:B------:R3:W4:Y:S01]  /*3e10*/  MUFU.COS R10, R14 ;  /* 0x0000000e000a7308 */ /* 0x0007220000000000 */
[C---:B0-----:R-:W-:Y:S01]  /*3e20*/  FMUL.FTZ R113, R114.reuse, R113 ;  /* 0x0000007172717220 */ /* 0x041fe20000410000 */
[----:B------:R-:W-:Y:S01]  /*3e30*/  FMUL.FTZ R112, R114, R133 ;  /* 0x0000008572707220 */ /* 0x000fe20000410000 */
[----:B------:R-:W-:Y:S01]  /*3e40*/  FMUL.FTZ R114, R137, R132 ;  /* 0x0000008489727220 */ /* 0x000fe20000410000 */
[----:B------:R-:W-:Y:S01]  /*3e50*/  FMUL.FTZ R131, R67, R2 ;  /* 0x0000000243837220 */ /* 0x000fe20000410000 */
[----:B------:R-:W-:-:S02]  /*3e60*/  HADD2.F32 R132, -RZ, R4.H1_H1 ;  /* 0x30000004ff847230 */ /* 0x000fc40000004100 */
[C---:B------:R-:W-:Y:S01]  /*3e70*/  FMUL.FTZ R141, R73.reuse, R6 ;  /* 0x00000006498d7220 */ /* 0x040fe20000410000 */
[----:B------:R-:W-:Y:S02]  /*3e80*/  HADD2.F32 R4, -RZ, R4.H0_H0 ;  /* 0x20000004ff047230 */ /* 0x000fe40000004100 */
[----:B------:R-:W-:Y:S01]  /*3e90*/  FMUL.FTZ R140, R73, R140 ;  /* 0x0000008c498c7220 */ /* 0x000fe20000410000 */
[C---:B---3--:R-:W-:Y:S01]  /*3ea0*/  FFMA.FTZ R14, R110.reuse, R15, -R9 ;  /* 0x0000000f6e0e7223 */ /* 0x048fe20000010809 */
[----:B------:R-:W-:Y:S01]  /*3eb0*/  FMUL.FTZ R9, R111, R11 ;  /* 0x0000000b6f097220 */ /* 0x000fe20000410000 */
[----:B--2---:R-:W-:Y:S01]  /*3ec0*/  FMUL.FTZ R22, R3, R8 ;  /* 0x0000000803167220 */ /* 0x004fe20000410000 */
[----:B------:R-:W-:Y:S01]  /*3ed0*/  FMUL.FTZ R132, R69, R132 ;  /* 0x0000008445847220 */ /* 0x000fe20000410000 */
[----:B------:R-:W-:Y:S01]  /*3ee0*/  FADD.FTZ R14, R131, R14 ;  /* 0x0000000e830e7221 */ /* 0x000fe20000010000 */
[CC--:B------:R-:W-:Y:S01]  /*3ef0*/  FFMA.FTZ R9, R110.reuse, R13.reuse, -R9 ;  /* 0x0000000d6e097223 */ /* 0x0c0fe20000010809 */
[----:B------:R-:W-:Y:S01]  /*3f00*/  FMUL.FTZ R13, R111, R13 ;  /* 0x0000000d6f0d7220 */ /* 0x000fe20000410000 */
[----:B------:R-:W-:Y:S01]  /*3f10*/  FMUL.FTZ R133, R69, R4 ;  /* 0x0000000445857220 */ /* 0x000fe20000410000 */
[----:B------:R-:W-:Y:S01]  /*3f20*/  FMUL.FTZ R2, R113, R14 ;  /* 0x0000000e71027220 */ /* 0x000fe20000410000 */
[----:B----4-:R-:W-:Y:S01]  /*3f30*/  FMUL.FTZ R23, R3, R10 ;  /* 0x0000000a03177220 */ /* 0x010fe20000410000 */
[C---:B------:R-:W-:Y:S01]  /*3f40*/  FMUL.FTZ R3, R113.reuse, R17 ;  /* 0x0000001171037220 */ /* 0x040fe20000410000 */
[----:B------:R-:W-:Y:S01]  /*3f50*/  FFMA.FTZ R13, R110, R11, R13 ;  /* 0x0000000b6e0d7223 */ /* 0x000fe2000001000d */
[C---:B------:R-:W-:Y:S01]  /*3f60*/  FFMA.FTZ R17, R112.reuse, R17, R2 ;  /* 0x0000001170117223 */ /* 0x040fe20000010002 */
[C---:B------:R-:W-:Y:S01]  /*3f70*/  FMUL.FTZ R2, R113.reuse, R9 ;  /* 0x0000000971027220 */ /* 0x040fe20000410000 */
[----:B------:R-:W-:Y:S01]  /*3f80*/  FFMA.FTZ R14, R112, R14, -R3 ;  /* 0x0000000e700e7223 */ /* 0x000fe20000010803 */
[-C--:B------:R-:W-:Y:S01]  /*3f90*/  FMUL.FTZ R3, R113, R13.reuse ;  /* 0x0000000d71037220 */ /* 0x080fe20000410000 */
[----:B------:R-:W-:Y:S01]  /*3fa0*/  FADD.FTZ R17, R132, R17 ;  /* 0x0000001184117221 */ /* 0x000fe20000010000 */
[C---:B------:R-:W-:Y:S01]  /*3fb0*/  FFMA.FTZ R13, R112.reuse, R13, R2 ;  /* 0x0000000d700d7223 */ /* 0x040fe20000010002 */
[----:B------:R-:W-:Y:S01]  /*3fc0*/  FADD.FTZ R14, R133, R14 ;  /* 0x0000000e850e7221 */ /* 0x000fe20000010000 */
[----:B------:R-:W-:Y:S01]  /*3fd0*/  FFMA.FTZ R3, R112, R9, -R3 ;  /* 0x0000000970037223 */ /* 0x000fe20000010803 */
[----:B------:R-:W-:Y:S01]  /*3fe0*/  FMUL.FTZ R9, R115, R17 ;  /* 0x0000001173097220 */ /* 0x000fe20000410000 */
[----:B------:R-:W-:-:S02]  /*3ff0*/  HADD2.F32 R2, -RZ, R5.H0_H0 ;  /* 0x20000005ff027230 */ /* 0x000fc40000004100 */
[CC--:B------:R-:W-:Y:S01]  /*4000*/  FMUL.FTZ R4, R115.reuse, R14.reuse ;  /* 0x0000000e73047220 */ /* 0x0c0fe20000410000 */
[----:B------:R-:W-:Y:S01]  /*4010*/  FMUL.FTZ R5, R115, R13 ;  /* 0x0000000d73057220 */ /* 0x000fe20000410000 */
[C---:B------:R-:W-:Y:S01]  /*4020*/  FFMA.FTZ R14, R114.reuse, R14, -R9 ;  /* 0x0000000e720e7223 */ /* 0x040fe20000010809 */
[----:B------:R-:W-:Y:S01]  /*4030*/  HADD2.F32 R144, -RZ, R7.H1_H1 ;  /* 0x30000007ff907230 */ /* 0x000fe20000004100 */
[----:B------:R-:W0:Y:S01]  /*4040*/  LDS.128 R8, [R0+0x20] ;  /* 0x0000200000087984 */ /* 0x000e220000000c00 */
[C---:B------:R-:W-:Y:S01]  /*4050*/  FFMA.FTZ R17, R114.reuse, R17, R4 ;  /* 0x0000001172117223 */ /* 0x040fe20000010004 */
[----:B------:R-:W-:Y:S01]  /*4060*/  FMUL.FTZ R137, R71, R2 ;  /* 0x0000000247897220 */ /* 0x000fe20000410000 */
[-C--:B------:R-:W-:Y:S01]  /*4070*/  FFMA.FTZ R5, R114, R3.reuse, -R5 ;  /* 0x0000000372057223 */ /* 0x080fe20000010805 */
[----:B------:R-:W-:Y:S01]  /*4080*/  FMUL.FTZ R3, R115, R3 ;  /* 0x0000000373037220 */ /* 0x000fe20000410000 */
[----:B------:R-:W-:Y:S01]  /*4090*/  FADD.FTZ R17, R136, R17 ;  /* 0x0000001188117221 */ /* 0x000fe20000010000 */
[----:B------:R-:W-:Y:S01]  /*40a0*/  FADD.FTZ R14, R137, R14 ;  /* 0x0000000e890e7221 */ /* 0x000fe20000010000 */
[----:B------:R-:W-:Y:S01]  /*40b0*/  FMUL.FTZ R144, R79, R144 ;  /* 0x000000904f907220 */ /* 0x000fe20000410000 */
[----:B------:R-:W-:Y:S01]  /*40c0*/  FFMA.FTZ R3, R114, R13, R3 ;  /* 0x0000000d72037223 */ /* 0x000fe20000010003 */
[C---:B------:R-:W-:Y:S01]  /*40d0*/  FMUL.FTZ R15, R117.reuse, R17 ;  /* 0x00000011750f7220 */ /* 0x040fe20000410000 */
[----:B------:R-:W-:-:S02]  /*40e0*/  FMUL.FTZ R2, R117, R14 ;  /* 0x0000000e75027220 */ /* 0x000fc40000410000 */
[----:B------:R-:W-:Y:S01]  /*40f0*/  FMUL.FTZ R13, R117, R3 ;  /* 0x00000003750d7220 */ /* 0x000fe20000410000 */
[C---:B------:R-:W-:Y:S01]  /*4100*/  FFMA.FTZ R14, R116.reuse, R14, -R15 ;  /* 0x0000000e740e7223 */ /* 0x040fe2000001080f */
[C---:B------:R-:W-:Y:S01]  /*4110*/  FFMA.FTZ R17, R116.reuse, R17, R2 ;  /* 0x0000001174117223 */ /* 0x040fe20000010002 */
[----:B------:R-:W-:Y:S02]  /*4120*/  HADD2.F32 R2, -RZ, R7.H0_H0 ;  /* 0x20000007ff027230 */ /* 0x000fe40000004100 */
[-C--:B------:R-:W-:Y:S01]  /*4130*/  FFMA.FTZ R13, R116, R5.reuse, -R13 ;  /* 0x00000005740d7223 */ /* 0x080fe2000001080d */
[----:B------:R-:W-:Y:S01]  /*4140*/  FADD.FTZ R14, R141, R14 ;  /* 0x0000000e8d0e7221 */ /* 0x000fe20000010000 */
[----:B------:R-:W-:Y:S01]  /*4150*/  FADD.FTZ R17, R140, R17 ;  /* 0x000000118c117221 */ /* 0x000fe20000010000 */
[----:B------:R-:W-:Y:S01]  /*4160*/  FMUL.FTZ R5, R117, R5 ;  /* 0x0000000575057220 */ /* 0x000fe20000410000 */
[----:B------:R-:W-:Y:S01]  /*4170*/  FMUL.FTZ R145, R79, R2 ;  /* 0x000000024f917220 */ /* 0x000fe20000410000 */
[CC--:B------:R-:W-:Y:S01]  /*4180*/  FMUL.FTZ R4, R119.reuse, R14.reuse ;  /* 0x0000000e77047220 */ /* 0x0c0fe20000410000 */
[C---:B------:R-:W-:Y:S01]  /*4190*/  FMUL.FTZ R15, R119.reuse, R17 ;  /* 0x00000011770f7220 */ /* 0x040fe20000410000 */
[----:B------:R-:W-:Y:S01]  /*41a0*/  FFMA.FTZ R5, R116, R3, R5 ;  /* 0x0000000374057223 */ /* 0x000fe20000010005 */
[C---:B------:R-:W-:Y:S01]  /*41b0*/  FMUL.FTZ R2, R119.reuse, R13 ;  /* 0x0000000d77027220 */ /* 0x040fe20000410000 */
[C---:B------:R-:W-:Y:S01]  /*41c0*/  FFMA.FTZ R17, R118.reuse, R17, R4 ;  /* 0x0000001176117223 */ /* 0x040fe20000010004 */
[C---:B------:R-:W-:Y:S01]  /*41d0*/  FFMA.FTZ R14, R118.reuse, R14, -R15 ;  /* 0x0000000e760e7223 */ /* 0x040fe2000001080f */
[-C--:B------:R-:W-:Y:S01]  /*41e0*/  FMUL.FTZ R3, R119, R5.reuse ;  /* 0x0000000577037220 */ /* 0x080fe20000410000 */
[----:B------:R-:W-:Y:S01]  /*41f0*/  FFMA.FTZ R12, R118, R5, R2 ;  /* 0x00000005760c7223 */ /* 0x000fe20000010002 */
[----:B------:R-:W-:Y:S01]  /*4200*/  FADD.FTZ R17, R144, R17 ;  /* 0x0000001190117221 */ /* 0x000fe20000010000 */
[----:B------:R-:W-:Y:S01]  /*4210*/  FADD.FTZ R14, R145, R14 ;  /* 0x0000000e910e7221 */ /* 0x000fe20000010000 */
[----:B------:R-:W-:Y:S01]  /*4220*/  FFMA.FTZ R3, R118, R13, -R3 ;  /* 0x0000000d76037223 */ /* 0x000fe20000010803 */
[C---:B------:R-:W-:Y:S01]  /*4230*/  FMUL.FTZ R13, R121.reuse, R12 ;  /* 0x0000000c790d7220 */ /* 0x040fe20000410000 */
[C---:B------:R-:W-:Y:S01]  /*4240*/  FMUL.FTZ R5, R121.reuse, R17 ;  /* 0x0000001179057220 */ /* 0x040fe20000410000 */
[----:B------:R-:W-:-:S02]  /*4250*/  FMUL.FTZ R2, R121, R14 ;  /* 0x0000000e79027220 */ /* 0x000fc40000410000 */
[C---:B------:R-:W-:Y:S01]  /*4260*/  FFMA.FTZ R13, R120.reuse, R3, -R13 ;  /* 0x00000003780d7223 */ /* 0x040fe2000001080d */
[C---:B------:R-:W-:Y:S01]  /*4270*/  FFMA.FTZ R14, R120.reuse, R14, -R5 ;  /* 0x0000000e780e7223 */ /* 0x040fe20000010805 */
[----:B------:R-:W-:Y:S01]  /*4280*/  FFMA.FTZ R17, R120, R17, R2 ;  /* 0x0000001178117223 */ /* 0x000fe20000010002 */
[----:B------:R2:W3:Y:S01]  /*4290*/  LDS.128 R4, [R0+0x30] ;  /* 0x0000300000047984 */ /* 0x0004e20000000c00 */
[--C-:B0-----:R-:W-:Y:S02]  /*42a0*/  HADD2.F32 R148, -RZ, R8.reuse.H1_H1 ;  /* 0x30000008ff947230 */ /* 0x101fe40000004100 */
[----:B------:R-:W-:Y:S01]  /*42b0*/  FMUL.FTZ R3, R121, R3 ;  /* 0x0000000379037220 */ /* 0x000fe20000410000 */
[----:B------:R-:W-:Y:S02]  /*42c0*/  HADD2.F32 R8, -RZ, R8.H0_H0 ;  /* 0x20000008ff087230 */ /* 0x000fe40000004100 */
[--C-:B------:R-:W-:Y:S02]  /*42d0*/  HADD2.F32 R2, -RZ, R9.reuse.H1_H1 ;  /* 0x30000009ff027230 */ /* 0x100fe40000004100 */
[----:B------:R-:W-:Y:S01]  /*42e0*/  FMUL.FTZ R148, R81, R148 ;  /* 0x0000009451947220 */ /* 0x000fe20000410000 */
[----:B------:R-:W-:-:S02]  /*42f0*/  HADD2.F32 R134, -RZ, R9.H0_H0 ;  /* 0x20000009ff867230 */ /* 0x000fc40000004100 */
[----:B------:R-:W-:Y:S01]  /*4300*/  FMUL.FTZ R149, R81, R8 ;  /* 0x0000000851957220 */ /* 0x000fe20000410000 */
[----:B------:R-:W-:Y:S01]  /*4310*/  FFMA.FTZ R3, R120, R12, R3 ;  /* 0x0000000c78037223 */ /* 0x000fe20000010003 */
[----:B------:R-:W-:Y:S01]  /*4320*/  FADD.FTZ R17, R148, R17 ;  /* 0x0000001194117221 */ /* 0x000fe20000010000 */
[----:B------:R-:W-:Y:S01]  /*4330*/  FMUL.FTZ R135, R83, R2 ;  /* 0x0000000253877220 */ /* 0x000fe20000410000 */
[----:B------:R-:W-:Y:S01]  /*4340*/  FADD.FTZ R14, R149, R14 ;  /* 0x0000000e950e7221 */ /* 0x000fe20000010000 */
[----:B------:R-:W-:Y:S01]  /*4350*/  FMUL.FTZ R134, R83, R134 ;  /* 0x0000008653867220 */ /* 0x000fe20000410000 */
[C---:B------:R-:W-:Y:S01]  /*4360*/  FMUL.FTZ R8, R104.reuse, R17 ;  /* 0x0000001168087220 */ /* 0x040fe20000410000 */
[C---:B------:R-:W-:Y:S01]  /*4370*/  FMUL.FTZ R2, R104.reuse, R3 ;  /* 0x0000000368027220 */ /* 0x040fe20000410000 */
[CC--:B------:R-:W-:Y:S01]  /*4380*/  FMUL.FTZ R16, R104.reuse, R14.reuse ;  /* 0x0000000e68107220 */ /* 0x0c0fe20000410000 */
[--C-:B------:R-:W-:Y:S02]  /*4390*/  HADD2.F32 R138, -RZ, R10.reuse.H0_H0 ;  /* 0x2000000aff8a7230 */ /* 0x100fe40000004100 */
[C---:B------:R-:W-:Y:S01]  /*43a0*/  FFMA.FTZ R9, R101.reuse, R14, -R8 ;  /* 0x0000000e65097223 */ /* 0x040fe20000010808 */
[----:B------:R-:W-:Y:S01]  /*43b0*/  FMUL.FTZ R8, R104, R13 ;  /* 0x0000000d68087220 */ /* 0x000fe20000410000 */
[----:B------:R-:W-:Y:S01]  /*43c0*/  FFMA.FTZ R16, R101, R17, R16 ;  /* 0x0000001165107223 */ /* 0x000fe20000010010 */
[----:B--2---:R-:W-:-:S02]  /*43d0*/  HADD2.F32 R0, -RZ, R10.H1_H1 ;  /* 0x3000000aff007230 */ /* 0x004fc40000004100 */
[----:B------:R-:W-:Y:S01]  /*43e0*/  FADD.FTZ R9, R134, R9 ;  /* 0x0000000986097221 */ /* 0x000fe20000010000 */
[----:B------:R-:W-:Y:S01]  /*43f0*/  FFMA.FTZ R2, R101, R13, -R2 ;  /* 0x0000000d65027223 */ /* 0x000fe20000010802 */
[----:B------:R-:W-:Y:S01]  /*4400*/  FADD.FTZ R16, R135, R16 ;  /* 0x0000001087107221 */ /* 0x000fe20000010000 */
[----:B------:R-:W-:Y:S01]  /*4410*/  FFMA.FTZ R8, R101, R3, R8 ;  /* 0x0000000365087223 */ /* 0x000fe20000010008 */
[CC--:B------:R-:W-:Y:S01]  /*4420*/  FMUL.FTZ R13, R96.reuse, R9.reuse ;  /* 0x00000009600d7220 */ /* 0x0c0fe20000410000 */
[C---:B------:R-:W-:Y:S01]  /*4430*/  FMUL.FTZ R138, R85.reuse, R138 ;  /* 0x0000008a558a7220 */ /* 0x040fe20000410000 */
[C---:B------:R-:W-:Y:S01]  /*4440*/  FMUL.FTZ R12, R96.reuse, R16 ;  /* 0x00000010600c7220 */ /* 0x040fe20000410000 */
[----:B------:R-:W-:Y:S01]  /*4450*/  FMUL.FTZ R139, R85, R0 ;  /* 0x00000000558b7220 */ /* 0x000fe20000410000 */
[C---:B------:R-:W-:Y:S01]  /*4460*/  FFMA.FTZ R16, R95.reuse, R16, R13 ;  /* 0x000000105f107223 */ /* 0x040fe2000001000d */
[----:B------:R-:W-:Y:S01]  /*4470*/  FMUL.FTZ R10, R96, R8 ;  /* 0x00000008600a7220 */ /* 0x000fe20000410000 */
[----:B------:R-:W-:Y:S01]  /*4480*/  FFMA.FTZ R9, R95, R9, -R12 ;  /* 0x000000095f097223 */ /* 0x000fe2000001080c */
[----:B------:R-:W-:-:S02]  /*4490*/  HADD2.F32 R0, -RZ, R11.H1_H1 ;  /* 0x3000000bff007230 */ /* 0x000fc40000004100 */
[----:B------:R-:W-:Y:S01]  /*44a0*/  FADD.FTZ R16, R139, R16 ;  /* 0x000000108b107221 */ /* 0x000fe20000010000 */
[CC--:B------:R-:W-:Y:S01]  /*44b0*/  FFMA.FTZ R10, R95.reuse, R2.reuse, -R10 ;  /* 0x000000025f0a7223 */ /* 0x0c0fe2000001080a */
[----:B------:R-:W-:Y:S01]  /*44c0*/  FADD.FTZ R9, R138, R9 ;  /* 0x000000098a097221 */ /* 0x000fe20000010000 */
[----:B------:R-:W-:Y:S01]  /*44d0*/  FMUL.FTZ R2, R96, R2 ;  /* 0x0000000260027220 */ /* 0x000fe20000410000 */
[----:B------:R-:W-:Y:S02]  /*44e0*/  HADD2.F32 R142, -RZ, R11.H0_H0 ;  /* 0x2000000bff8e7230 */ /* 0x000fe40000004100 */
[C---:B------:R-:W-:Y:S01]  /*44f0*/  FMUL.FTZ R12, R98.reuse, R16 ;  /* 0x00000010620c7220 */ /* 0x040fe20000410000 */
[CC--:B------:R-:W-:Y:S01]  /*4500*/  FMUL.FTZ R3, R98.reuse, R9.reuse ;  /* 0x0000000962037220 */ /* 0x0c0fe20000410000 */
[----:B------:R-:W-:Y:S01]  /*4510*/  FFMA.FTZ R2, R95, R8, R2 ;  /* 0x000000085f027223 */ /* 0x000fe20000010002 */
[----:B------:R-:W-:Y:S01]  /*4520*/  FMUL.FTZ R143, R87, R0 ;  /* 0x00000000578f7220 */ /* 0x000fe20000410000 */
[C---:B------:R-:W-:Y:S01]  /*4530*/  FFMA.FTZ R9, R97.reuse, R9, -R12 ;  /* 0x0000000961097223 */ /* 0x040fe2000001080c */
[----:B------:R-:W-:Y:S01]  /*4540*/  FFMA.FTZ R16, R97, R16, R3 ;  /* 0x0000001061107223 */ /* 0x000fe20000010003 */
[----:B------:R-:W-:Y:S01]  /*4550*/  FMUL.FTZ R142, R87, R142 ;  /* 0x0000008e578e7220 */ /* 0x000fe20000410000 */
[----:B------:R-:W-:Y:S01]  /*4560*/  FMUL.FTZ R8, R98, R2 ;  /* 0x0000000262087220 */ /* 0x000fe20000410000 */
[----:B---3--:R-:W-:-:S02]  /*4570*/  HADD2.F32 R146, -RZ, R4.H0_H0 ;  /* 0x20000004ff927230 */ /* 0x008fc40000004100 */
[----:B------:R-:W-:Y:S01]  /*4580*/  FADD.FTZ R16, R143, R16 ;  /* 0x000000108f107221 */ /* 0x000fe20000010000 */
[----:B------:R-:W-:Y:S01]  /*4590*/  FADD.FTZ R9, R142, R9 ;  /* 0x000000098e097221 */ /* 0x000fe20000010000 */
[CC--:B------:R-:W-:Y:S01]  /*45a0*/  FFMA.FTZ R8, R97.reuse, R10.reuse, -R8 ;  /* 0x0000000a61087223 */ /* 0x0c0fe20000010808 */
[----:B------:R-:W-:Y:S01]  /*45b0*/  FMUL.FTZ R10, R98, R10 ;  /* 0x0000000a620a7220 */ /* 0x000fe20000410000 */
[----:B------:R-:W-:Y:S02]  /*45c0*/  HADD2.F32 R0, -RZ, R4.H1_H1 ;  /* 0x30000004ff007230 */ /* 0x000fe40000004100 */
        /* <DEDUP_REMOVED lines=8> */
[----:B------:R-:W-:Y:S01]  /*4650*/  FADD.FTZ R9, R146, R9 ;  /* 0x0000000992097221 */ /* 0x000fe20000010000 */
[----:B------:R-:W-:-:S02]  /*4660*/  HADD2.F32 R0, -RZ, R5.H1_H1 ;  /* 0x30000005ff007230 */ /* 0x000fc40000004100 */
[----:B------:R-:W-:Y:S01]  /*4670*/  FADD.FTZ R16, R147, R16 ;  /* 0x0000001093107221 */ /* 0x000fe20000010000 */
[-C--:B------:R-:W-:Y:S01]  /*4680*/  FFMA.FTZ R2, R99, R8.reuse, -R2 ;  /* 0x0000000863027223 */ /* 0x080fe20000010802 */
[----:B------:R-:W-:Y:S01]  /*4690*/  FMUL.FTZ R8, R100, R8 ;  /* 0x0000000864087220 */ /* 0x000fe20000410000 */
[CC--:B------:R-:W-:Y:S01]  /*46a0*/  FMUL.FTZ R11, R21.reuse, R9.reuse ;  /* 0x00000009150b7220 */ /* 0x0c0fe20000410000 */
        /* <DEDUP_REMOVED lines=9> */
[----:B------:R-:W-:-:S02]  /*4740*/  HADD2.F32 R5, -RZ, R6.H1_H1 ;  /* 0x30000006ff057230 */ /* 0x000fc40000004100 */
[----:B------:R-:W-:Y:S01]  /*4750*/  FADD.FTZ R0, R150, R9 ;  /* 0x0000000996007221 */ /* 0x000fe20000010000 */
[CC--:B------:R-:W-:Y:S01]  /*4760*/  FFMA.FTZ R4, R20.reuse, R2.reuse, -R3 ;  /* 0x0000000214047223 */ /* 0x0c0fe20000010803 */
[----:B------:R-:W-:Y:S01]  /*4770*/  FMUL.FTZ R9, R21, R2 ;  /* 0x0000000215097220 */ /* 0x000fe20000410000 */
[C---:B------:R-:W-:Y:S01]  /*4780*/  FMUL.FTZ R11, R103.reuse, R16 ;  /* 0x00000010670b7220 */ /* 0x040fe20000410000 */
[C---:B------:R-:W-:Y:S01]  /*4790*/  FMUL.FTZ R13, R103.reuse, R0 ;  /* 0x00000000670d7220 */ /* 0x040fe20000410000 */
[----:B------:R-:W-:Y:S02]  /*47a0*/  HADD2.F32 R3, -RZ, R6.H0_H0 ;  /* 0x20000006ff037230 */ /* 0x000fe40000004100 */
[----:B------:R-:W-:Y:S01]  /*47b0*/  FFMA.FTZ R9, R20, R8, R9 ;  /* 0x0000000814097223 */ /* 0x000fe20000010009 */
[C---:B------:R-:W-:Y:S01]  /*47c0*/  FFMA.FTZ R11, R102.reuse, R0, -R11 ;  /* 0x00000000660b7223 */ /* 0x040fe2000001080b */
[----:B------:R-:W-:Y:S01]  /*47d0*/  FFMA.FTZ R13, R102, R16, R13 ;  /* 0x00000010660d7223 */ /* 0x000fe2000001000d */
[C---:B------:R-:W-:Y:S01]  /*47e0*/  FMUL.FTZ R0, R92.reuse, R5 ;  /* 0x000000055c007220 */ /* 0x040fe20000410000 */
[----:B------:R-:W-:Y:S01]  /*47f0*/  FMUL.FTZ R2, R92, R3 ;  /* 0x000000035c027220 */ /* 0x000fe20000410000 */
[CC--:B------:R-:W-:Y:S01]  /*4800*/  FMUL.FTZ R3, R103.reuse, R9.reuse ;  /* 0x0000000967037220 */ /* 0x0c0fe20000410000 */
[-C--:B------:R-:W-:Y:S01]  /*4810*/  FMUL.FTZ R6, R103, R4.reuse ;  /* 0x0000000467067220 */ /* 0x080fe20000410000 */
[----:B------:R-:W-:Y:S01]  /*4820*/  FADD.FTZ R13, R0, R13 ;  /* 0x0000000d000d7221 */ /* 0x000fe20000010000 */
[----:B------:R-:W-:Y:S01]  /*4830*/  FADD.FTZ R11, R2, R11 ;  /* 0x0000000b020b7221 */ /* 0x000fe20000010000 */
[C---:B------:R-:W-:Y:S01]  /*4840*/  FFMA.FTZ R5, R102.reuse, R4, -R3 ;  /* 0x0000000466057223 */ /* 0x040fe20000010803 */
[----:B------:R-:W-:Y:S01]  /*4850*/  FFMA.FTZ R9, R102, R9, R6 ;  /* 0x0000000966097223 */ /* 0x000fe20000010006 */
[----:B------:R-:W-:Y:S01]  /*4860*/  FMUL.FTZ R6, R22, R13 ;  /* 0x0000000d16067220 */ /* 0x000fe20000410000 */
[----:B------:R-:W-:-:S02]  /*4870*/  HADD2.F32 R4, -RZ, R7.H1_H1 ;  /* 0x30000007ff047230 */ /* 0x000fc40000004100 */
[CC--:B------:R-:W-:Y:S01]  /*4880*/  FMUL.FTZ R8, R22.reuse, R11.reuse ;  /* 0x0000000b16087220 */ /* 0x0c0fe20000410000 */
        /* <DEDUP_REMOVED lines=9> */
[----:B------:R-:W-:Y:S01]  /*4920*/  FADD.FTZ R6, R152, R11 ;  /* 0x0000000b98067221 */ /* 0x000fe20000010000 */
[----:B------:R-:W-:-:S02]  /*4930*/  IMAD R17, R94, UR21, R105 ;  /* 0x000000155e117c24 */ /* 0x000fc4000f8e0269 */
[----:B------:R-:W-:Y:S01]  /*4940*/  FFMA.FTZ R8, R23, R9, R8 ;  /* 0x0000000917087223 */ /* 0x000fe20000010008 */
[----:B------:R-:W0:Y:S04]  /*4950*/  SHFL.UP PT, R5, R4, 0x1, RZ ;  /* 0x0420000004057989 */ /* 0x000e2800000e00ff */
[----:B------:R-:W2:Y:S04]  /*4960*/  SHFL.UP PT, R13, R7, 0x1, RZ ;  /* 0x04200000070d7989 */ /* 0x000ea800000e00ff */
[----:B------:R-:W3:Y:S04]  /*4970*/  SHFL.UP PT, R11, R6, 0x1, RZ ;  /* 0x04200000060b7989 */ /* 0x000ee800000e00ff */
[----:B------:R-:W4:Y:S01]  /*4980*/  SHFL.UP PT, R9, R8, 0x1, RZ ;  /* 0x0420000008097989 */ /* 0x000f2200000e00ff */
[C---:B0-----:R-:W-:Y:S01]  /*4990*/  FMUL.FTZ R15, R8.reuse, R5 ;  /* 0x00000005080f7220 */ /* 0x041fe20000410000 */
[C---:B--2---:R-:W-:Y:S01]  /*49a0*/  FMUL.FTZ R12, R8.reuse, R13 ;  /* 0x0000000d080c7220 */ /* 0x044fe20000410000 */
[----:B---3--:R-:W-:-:S03]  /*49b0*/  FMUL.FTZ R14, R8, R11 ;  /* 0x0000000b080e7220 */ /* 0x008fc60000410000 */
[----:B------:R-:W-:Y:S01]  /*49c0*/  FFMA.FTZ R11, R4, R11, -R12 ;  /* 0x0000000b040b7223 */ /* 0x000fe2000001080c */
[----:B----4-:R-:W-:Y:S01]  /*49d0*/  FMUL.FTZ R10, R8, R9 ;  /* 0x00000009080a7220 */ /* 0x010fe20000410000 */
[C---:B------:R-:W-:Y:S01]  /*49e0*/  FFMA.FTZ R14, R4.reuse, R13, R14 ;  /* 0x0000000d040e7223 */ /* 0x040fe2000001000e */
[----:B------:R-:W-:Y:S01]  /*49f0*/  FFMA.FTZ R15, R4, R9, R15 ;  /* 0x00000009040f7223 */ /* 0x000fe2000001000f */
[----:B------:R-:W-:Y:S01]  /*4a00*/  @P0 FADD.FTZ R6, R6, R11 ;  /* 0x0000000b06060221 */ /* 0x000fe20000010000 */
[----:B------:R-:W-:Y:S01]  /*4a10*/  @P0 FFMA.FTZ R4, R4, R5, -R10 ;  /* 0x0000000504040223 */ /* 0x000fe2000001080a */
[----:B------:R-:W-:Y:S01]  /*4a20*/  @P0 FADD.FTZ R7, R7, R14 ;  /* 0x0000000e07070221 */ /* 0x000fe20000010000 */
[----:B------:R-:W-:Y:S01]  /*4a30*/  IMAD R13, R27, UR18, RZ ;  /* 0x000000121b0d7c24 */ /* 0x000fe2000f8e02ff */
[----:B------:R-:W-:Y:S01]  /*4a40*/  FSEL R15, R8, R15, !P0 ;  /* 0x0000000f080f7208 */ /* 0x000fe20004000000 */
[----:B------:R-:W0:Y:S01]  /*4a50*/  SHFL.UP PT, R11, R6, 0x2, RZ ;  /* 0x04400000060b7989 */ /* 0x000e2200000e00ff */
[----:B------:R-:W-:Y:S01]  /*4a60*/  IMAD.WIDE.U32 R8, R26, UR18, RZ ;  /* 0x000000121a087c25 */ /* 0x000fe2000f8e00ff */
[----:B------:R-:W-:-:S02]  /*4a70*/  ISETP.GE.AND P0, PT, R32, 0x2, PT ;  /* 0x000000022000780c */ /* 0x000fc40003f06270 */
[----:B------:R-:W2:Y:S01]  /*4a80*/  SHFL.UP PT, R5, R4, 0x2, RZ ;  /* 0x0440000004057989 */ /* 0x000ea200000e00ff */
[----:B------:R-:W-:-:S03]  /*4a90*/  IMAD R13, R26, UR19, R13 ;  /* 0x000000131a0d7c24 */ /* 0x000fc6000f8e020d */
[----:B------:R-:W3:Y:S02]  /*4aa0*/  SHFL.UP PT, R12, R7, 0x2, RZ ;  /* 0x04400000070c7989 */ /* 0x000ee400000e00ff */
[----:B------:R-:W-:Y:S02]  /*4ab0*/  IADD3 R9, R9, R13, RZ ;  /* 0x0000000d09097210 */ /* 0x000fe40007ffe0ff */
[----:B------:R-:W4:Y:S01]  /*4ac0*/  SHFL.UP PT, R10, R15, 0x2, RZ ;  /* 0x044000000f0a7989 */ /* 0x000f2200000e00ff */
[----:B------:R-:W-:-:S05]  /*4ad0*/  IMAD.WIDE.U32 R8, R94, UR20, R8 ;  /* 0x000000145e087c25 */ /* 0x000fca000f8e0008 */
[----:B------:R-:W-:Y:S02]  /*4ae0*/  IADD3 R17, R9, R17, RZ ;  /* 0x0000001109117210 */ /* 0x000fe40007ffe0ff */
[----:B------:R-:W-:Y:S01]  /*4af0*/  LEA R16, P1, R8, UR22, 0x3 ;  /* 0x0000001608107c11 */ /* 0x000fe2000f8218ff */
[----:B0-----:R-:W-:-:S03]  /*4b00*/  FMUL.FTZ R13, R15, R11 ;  /* 0x0000000b0f0d7220 */ /* 0x001fc60000410000 */
[----:B------:R-:W-:Y:S01]  /*4b10*/  LEA.HI.X R17, R8, UR23, R17, 0x3, P1 ;  /* 0x0000001708117c11 */ /* 0x000fe200088f1c11 */
[C---:B--2---:R-:W-:Y:S01]  /*4b20*/  FMUL.FTZ R9, R15.reuse, R5 ;  /* 0x000000050f097220 */ /* 0x044fe20000410000 */
[-C--:B---3--:R-:W-:Y:S01]  /*4b30*/  FMUL.FTZ R14, R15, R12.reuse ;  /* 0x0000000c0f0e7220 */ /* 0x088fe20000410000 */
[----:B------:R-:W-:-:S03]  /*4b40*/  FFMA.FTZ R12, R4, R12, R13 ;  /* 0x0000000c040c7223 */ /* 0x000fc6000001000d */
[----:B------:R-:W2:Y:S01]  /*4b50*/  LDG.E.64 R16, desc[UR8][R16.64] ;  /* 0x0000000810107981 */ /* 0x000ea2000c1e1b00 */
[CC--:B----4-:R-:W-:Y:S01]  /*4b60*/  FFMA.FTZ R18, R4.reuse, R10.reuse, R9 ;  /* 0x0000000a04127223 */ /* 0x0d0fe20000010009 */
[----:B------:R-:W-:Y:S01]  /*4b70*/  FFMA.FTZ R11, R4, R11, -R14 ;  /* 0x0000000b040b7223 */ /* 0x000fe2000001080e */
[----:B------:R-:W-:Y:S01]  /*4b80*/  FMUL.FTZ R9, R15, R10 ;  /* 0x0000000a0f097220 */ /* 0x000fe20000410000 */
[----:B------:R-:W-:Y:S02]  /*4b90*/  @P0 FADD.FTZ R7, R7, R12 ;  /* 0x0000000c07070221 */ /* 0x000fe40000010000 */
[----:B------:R-:W-:Y:S01]  /*4ba0*/  @P0 FADD.FTZ R6, R6, R11 ;  /* 0x0000000b06060221 */ /* 0x000fe20000010000 */
[----:B------:R-:W-:Y:S01]  /*4bb0*/  @P0 FFMA.FTZ R4, R4, R5, -R9 ;  /* 0x0000000504040223 */ /* 0x000fe20000010809 */
[----:B------:R-:W-:Y:S01]  /*4bc0*/  FSEL R18, R15, R18, !P0 ;  /* 0x000000120f127208 */ /* 0x000fe20004000000 */
[----:B------:R-:W0:Y:S04]  /*4bd0*/  SHFL.UP PT, R13, R7, 0x4, RZ ;  /* 0x04800000070d7989 */ /* 0x000e2800000e00ff */
[----:B------:R-:W3:Y:S04]  /*4be0*/  SHFL.UP PT, R11, R6, 0x4, RZ ;  /* 0x04800000060b7989 */ /* 0x000ee800000e00ff */
[----:B------:R-:W4:Y:S04]  /*4bf0*/  SHFL.UP PT, R5, R4, 0x4, RZ ;  /* 0x0480000004057989 */ /* 0x000f2800000e00ff */
[----:B------:R-:W5:Y:S01]  /*4c00*/  SHFL.UP PT, R9, R18, 0x4, RZ ;  /* 0x0480000012097989 */ /* 0x000f6200000e00ff */
[----:B------:R-:W-:Y:S01]  /*4c10*/  ISETP.GE.AND P0, PT, R32, 0x4, PT ;  /* 0x000000042000780c */ /* 0x000fe20003f06270 */
[C---:B0-----:R-:W-:Y:S01]  /*4c20*/  FMUL.FTZ R15, R18.reuse, R13 ;  /* 0x0000000d120f7220 */ /* 0x041fe20000410000 */
[----:B---3--:R-:W-:-:S03]  /*4c30*/  FMUL.FTZ R12, R18, R11 ;  /* 0x0000000b120c7220 */ /* 0x008fc60000410000 */
[----:B------:R-:W-:Y:S01]  /*4c40*/  FFMA.FTZ R15, R4, R11, -R15 ;  /* 0x0000000b040f7223 */ /* 0x000fe2000001080f */
[----:B----4-:R-:W-:Y:S01]  /*4c50*/  FMUL.FTZ R10, R18, R5 ;  /* 0x00000005120a7220 */ /* 0x010fe20000410000 */
[----:B------:R-:W-:Y:S01]  /*4c60*/  FFMA.FTZ R12, R4, R13, R12 ;  /* 0x0000000d040c7223 */ /* 0x000fe2000001000c */
[-C--:B-----5:R-:W-:Y:S02]  /*4c70*/  FMUL.FTZ R8, R18, R9.reuse ;  /* 0x0000000912087220 */ /* 0x0a0fe40000410000 */
[----:B------:R-:W-:-:S03]  /*4c80*/  FFMA.FTZ R9, R4, R9, R10 ;  /* 0x0000000904097223 */ /* 0x000fc6000001000a */
[----:B------:R-:W-:Y:S01]  /*4c90*/  @P0 FADD.FTZ R6, R6, R15 ;  /* 0x0000000f06060221 */ /* 0x000fe20000010000 */
[----:B------:R-:W-:Y:S01]  /*4ca0*/  @P0 FFMA.FTZ R4, R4, R5, -R8 ;  /* 0x0000000504040223 */ /* 0x000fe20000010808 */
[----:B------:R-:W-:Y:S01]  /*4cb0*/  @P0 FADD.FTZ R7, R7, R12 ;  /* 0x0000000c07070221 */ /* 0x000fe20000010000 */
[----:B------:R-:W-:Y:S02]  /*4cc0*/  FSEL R9, R18, R9, !P0 ;  /* 0x0000000912097208 */ /* 0x000fe40004000000 */
[----:B------:R-:W0:Y:S04]  /*4cd0*/  SHFL.UP PT, R10, R6, 0x8, RZ ;  /* 0x05000000060a7989 */ /* 0x000e2800000e00ff */
[----:B------:R-:W3:Y:S04]  /*4ce0*/  SHFL.UP PT, R5, R4, 0x8, RZ ;  /* 0x0500000004057989 */ /* 0x000ee800000e00ff */
[----:B------:R-:W4:Y:S04]  /*4cf0*/  SHFL.UP PT, R11, R7, 0x8, RZ ;  /* 0x05000000070b7989 */ /* 0x000f2800000e00ff */
[----:B------:R-:W5:Y:S01]  /*4d00*/  SHFL.UP PT, R8, R9, 0x8, RZ ;  /* 0x0500000009087989 */ /* 0x000f6200000e00ff */
[----:B------:R-:W-:Y:S01]  /*4d10*/  ISETP.GE.AND P1, PT, R32, 0x8, PT ;  /* 0x000000082000780c */ /* 0x000fe20003f26270 */
[C---:B0-----:R-:W-:Y:S01]  /*4d20*/  FMUL.FTZ R12, R9.reuse, R10 ;  /* 0x0000000a090c7220 */ /* 0x041fe20000410000 */
[C---:B---3--:R-:W-:Y:S01]  /*4d30*/  FMUL.FTZ R13, R9.reuse, R5 ;  /* 0x00000005090d7220 */ /* 0x048fe20000410000 */
[----:B----4-:R-:W-:-:S02]  /*4d40*/  FMUL.FTZ R15, R9, R11 ;  /* 0x0000000b090f7220 */ /* 0x010fc40000410000 */
[C---:B------:R-:W-:Y:S01]  /*4d50*/  FFMA.FTZ R12, R4.reuse, R11, R12 ;  /* 0x0000000b040c7223 */ /* 0x040fe2000001000c */
[CC--:B-----5:R-:W-:Y:S01]  /*4d60*/  FFMA.FTZ R14, R4.reuse, R8.reuse, R13 ;  /* 0x00000008040e7223 */ /* 0x0e0fe2000001000d */
[----:B------:R-:W-:Y:S01]  /*4d70*/  FMUL.FTZ R8, R9, R8 ;  /* 0x0000000809087220 */ /* 0x000fe20000410000 */
[----:B------:R-:W-:-:S05]  /*4d80*/  FFMA.FTZ R15, R4, R10, -R15 ;  /* 0x0000000a040f7223 */ /* 0x000fca000001080f */
[----:B------:R-:W-:Y:S01]  /*4d90*/  @P1 FADD.FTZ R7, R7, R12 ;  /* 0x0000000c07071221 */ /* 0x000fe20000010000 */
[----:B------:R-:W-:Y:S01]  /*4da0*/  @P1 FFMA.FTZ R4, R4, R5, -R8 ;  /* 0x0000000504041223 */ /* 0x000fe20000010808 */
[----:B------:R-:W-:Y:S01]  /*4db0*/  @P1 FADD.FTZ R6, R6, R15 ;  /* 0x0000000f06061221 */ /* 0x000fe20000010000 */
[----:B------:R-:W-:Y:S02]  /*4dc0*/  ISETP.NE.AND P0, PT, R34, RZ, PT ;  /* 0x000000ff2200720c */ /* 0x000fe40003f05270 */
[----:B------:R-:W0:Y:S01]  /*4dd0*/  SHFL.UP PT, R18, R7, 0x10, RZ ;  /* 0x0600000007127989 */ /* 0x000e2200000e00ff */
[----:B------:R-:W-:Y:S02]  /*4de0*/  FSEL R9, R9, R14, !P1 ;  /* 0x0000000e09097208 */ /* 0x000fe40004800000 */
[----:B------:R-:W-:Y:S01]  /*4df0*/  ISETP.EQ.OR P0, PT, RZ, UR4, P0 ;  /* 0x00000004ff007c0c */ /* 0x000fe20008702670 */
[----:B------:R-:W3:Y:S04]  /*4e00*/  SHFL.UP PT, R8, R4, 0x10, RZ ;  /* 0x0600000004087989 */ /* 0x000ee800000e00ff */
[----:B------:R-:W4:Y:S01]  /*4e10*/  SHFL.UP PT, R11, R6, 0x10, RZ ;  /* 0x06000000060b7989 */ /* 0x000f2200000e00ff */
[----:B------:R-:W5:Y:S03]  /*4e20*/  S2UR UR6, SR_CgaCtaId ;  /* 0x00000000000679c3 */ /* 0x000f660000008800 */
[----:B------:R-:W1:Y:S01]  /*4e30*/  SHFL.UP PT, R10, R9, 0x10, RZ ;  /* 0x06000000090a7989 */ /* 0x000e6200000e00ff */
[----:B------:R-:W-:-:S02]  /*4e40*/  MOV R13, RZ ;  /* 0x000000ff000d7202 */ /* 0x000fc40000000f00 */
[----:B------:R-:W-:Y:S02]  /*4e50*/  CS2R R14, SRZ ;  /* 0x00000000000e7805 */ /* 0x000fe4000001ff00 */
[----:B------:R-:W-:Y:S02]  /*4e60*/  MOV R12, 0x3f800000 ;  /* 0x3f800000000c7802 */ /* 0x000fe40000000f00 */
[----:B------:R-:W-:-:S05]  /*4e70*/  @!P0 LEA R5, R94, UR5, 0x4 ;  /* 0x000000055e058c11 */ /* 0x000fca000f8e20ff */
[----:B------:R1:W1:Y:S01]  /*4e80*/  @!P0 LDS.128 R12, [R5+0x880] ;  /* 0x00088000050c8984 */ /* 0x0002620000000c00 */
[C---:B------:R-:W-:Y:S01]  /*4e90*/  ISETP.GE.AND P0, PT, R32.reuse, 0x10, PT ;  /* 0x000000102000780c */ /* 0x040fe20003f06270 */
[C---:B0-----:R-:W-:Y:S01]  /*4ea0*/  FMUL.FTZ R105, R9.reuse, R18 ;  /* 0x0000001209697220 */ /* 0x041fe20000410000 */
[----:B------:R-:W-:Y:S01]  /*4eb0*/  ISETP.NE.AND P1, PT, R32, 0x1f, PT ;  /* 0x0000001f2000780c */ /* 0x000fe20003f25270 */
[C---:B---3--:R-:W-:Y:S01]  /*4ec0*/  FMUL.FTZ R19, R9.reuse, R8 ;  /* 0x0000000809137220 */ /* 0x048fe20000410000 */
[----:B------:R-:W-:Y:S01]  /*4ed0*/  UMOV UR5, 0x400 ;  /* 0x0000040000057882 */ /* 0x000fe20000000000 */
[CC--:B----4-:R-:W-:Y:S01]  /*4ee0*/  FMUL.FTZ R153, R9.reuse, R11.reuse ;  /* 0x0000000b09997220 */ /* 0x0d0fe20000410000 */
[C---:B------:R-:W-:Y:S01]  /*4ef0*/  FFMA.FTZ R105, R4.reuse, R11, -R105 ;  /* 0x0000000b04697223 */ /* 0x040fe20000010869 */
[----:B-----5:R-:W-:Y:S01]  /*4f00*/  ULEA UR5, UR6, UR5, 0x18 ;  /* 0x0000000506057291 */ /* 0x020fe2000f8ec03f */
[C---:B-1----:R-:W-:Y:S01]  /*4f10*/  FFMA.FTZ R154, R4.reuse, R10, R19 ;  /* 0x0000000a049a7223 */ /* 0x042fe20000010013 */
[----:B------:R-:W-:Y:S01]  /*4f20*/  FFMA.FTZ R18, R4, R18, R153 ;  /* 0x0000001204127223 */ /* 0x000fe20000010099 */
[----:B------:R-:W-:-:S03]  /*4f30*/  FMUL.FTZ R11, R9, R10 ;  /* 0x0000000a090b7220 */ /* 0x000fc60000410000 */
        /* <DEDUP_REMOVED lines=73> */
[----:B------:R-:W-:Y:S01]  /*53d0*/  FADD.FTZ R145, R145, R4 ;  /* 0x0000000491917221 */ /* 0x000fe20000010000 */
[----:B------:R-:W-:Y:S02]  /*53e0*/  FMUL.FTZ R19, R9, R15 ;  /* 0x0000000f09137220 */ /* 0x000fe40000410000 */
[C---:B------:R-:W-:Y:S01]  /*53f0*/  FMUL.FTZ R5, R121.reuse, R144 ;  /* 0x0000009079057220 */ /* 0x040fe20000410000 */
[-C--:B------:R-:W-:Y:S01]  /*5400*/  FMUL.FTZ R121, R121, R145.reuse ;  /* 0x0000009179797220 */ /* 0x080fe20000410000 */
[----:B------:R-:W-:Y:S01]  /*5410*/  ISETP.NE.AND P0, PT, R30, RZ, PT ;  /* 0x000000ff1e00720c */ /* 0x000fe20003f05270 */
[----:B------:R-:W-:Y:S01]  /*5420*/  FFMA.FTZ R19, R8, R14, -R19 ;  /* 0x0000000e08137223 */ /* 0x000fe20000010813 */
[C---:B------:R-:W-:Y:S01]  /*5430*/  FFMA.FTZ R4, R120.reuse, R145, -R5 ;  /* 0x0000009178047223 */ /* 0x040fe20000010805 */
[----:B------:R-:W-:Y:S01]  /*5440*/  FFMA.FTZ R121, R120, R144, R121 ;  /* 0x0000009078797223 */ /* 0x000fe20000010079 */
[CC--:B------:R-:W-:Y:S01]  /*5450*/  FMUL.FTZ R5, R9.reuse, R13.reuse ;  /* 0x0000000d09057220 */ /* 0x0c0fe20000410000 */
[C---:B------:R-:W-:Y:S01]  /*5460*/  FMUL.FTZ R14, R9.reuse, R14 ;  /* 0x0000000e090e7220 */ /* 0x040fe20000410000 */
[-C--:B------:R-:W-:Y:S01]  /*5470*/  FMUL.FTZ R9, R9, R12.reuse ;  /* 0x0000000c09097220 */ /* 0x080fe20000410000 */
[----:B------:R-:W-:Y:S01]  /*5480*/  FADD.FTZ R149, R149, R4 ;  /* 0x0000000495957221 */ /* 0x000fe20000010000 */
[----:B------:R-:W-:Y:S01]  /*5490*/  FADD.FTZ R148, R148, R121 ;  /* 0x0000007994947221 */ /* 0x000fe20000010000 */
[C---:B------:R-:W-:Y:S01]  /*54a0*/  FFMA.FTZ R12, R8.reuse, R12, -R5 ;  /* 0x0000000c080c7223 */ /* 0x040fe20000010805 */
[----:B------:R-:W-:Y:S01]  /*54b0*/  FFMA.FTZ R13, R8, R13, R9 ;  /* 0x0000000d080d7223 */ /* 0x000fe20000010009 */
[C---:B------:R-:W-:Y:S01]  /*54c0*/  FMUL.FTZ R5, R104.reuse, R149 ;  /* 0x0000009568057220 */ /* 0x040fe20000410000 */
        /* <DEDUP_REMOVED lines=25> */
.L_x_1870:
[----:B------:R-:W-:Y:S05]  /*5660*/  BSYNC B0 ;  /* 0x0000000000007941 */ /* 0x000fea0003800000 */
.L_x_1869:
[----:B------:R-:W-:Y:S01]  /*5670*/  FADD.FTZ R11, R134, R9 ;  /* 0x00000009860b7221 */ /* 0x000fe20000010000 */
[----:B------:R-:W-:Y:S01]  /*5680*/  FADD.FTZ R104, R135, R104 ;  /* 0x0000006887687221 */ /* 0x000fe20000010000 */
[C---:B-1----:R-:W-:Y:S01]  /*5690*/  FMUL.FTZ R5, R17.reuse, R6 ;  /* 0x0000000611057220 */ /* 0x042fe20000410000 */
[----:B------:R-:W-:Y:S01]  /*56a0*/  FMUL.FTZ R9, R17, R18 ;  /* 0x0000001211097220 */ /* 0x000fe20000410000 */
[C---:B------:R-:W-:Y:S01]  /*56b0*/  FMUL.FTZ R4, R96.reuse, R11 ;  /* 0x0000000b60047220 */ /* 0x040fe20000410000 */
[-C--:B------:R-:W-:Y:S01]  /*56c0*/  FMUL.FTZ R96, R96, R104.reuse ;  /* 0x0000006860607220 */ /* 0x080fe20000410000 */
[C---:B------:R-:W-:Y:S01]  /*56d0*/  FFMA.FTZ R5, R16.reuse, R127, -R5 ;  /* 0x0000007f10057223 */ /* 0x040fe20000010805 */
[----:B------:R-:W-:Y:S01]  /*56e0*/  FFMA.FTZ R6, R16, R7, -R9 ;  /* 0x0000000710067223 */ /* 0x000fe20000010809 */
[C---:B------:R-:W-:Y:S01]  /*56f0*/  FFMA.FTZ R4, R95.reuse, R104, R4 ;  /* 0x000000685f047223 */ /* 0x040fe20000010004 */
[----:B------:R-:W-:Y:S01]  /*5700*/  FFMA.FTZ R95, R95, R11, -R96 ;  /* 0x0000000b5f5f7223 */ /* 0x000fe20000010860 */
[----:B------:R-:W-:Y:S01]  /*5710*/  FFMA.FTZ R76, R5, 2, R76 ;  /* 0x40000000054c7823 */ /* 0x000fe2000001004c */
[----:B------:R-:W-:Y:S01]  /*5720*/  FMUL.FTZ R5, R17, R130 ;  /* 0x0000008211057220 */ /* 0x000fe20000410000 */
[----:B------:R-:W-:Y:S01]  /*5730*/  FADD.FTZ R139, R139, R4 ;  /* 0x000000048b8b7221 */ /* 0x000fe20000010000 */
[----:B------:R-:W-:Y:S01]  /*5740*/  FADD.FTZ R95, R138, R95 ;  /* 0x0000005f8a5f7221 */ /* 0x000fe20000010000 */
[C---:B------:R-:W-:Y:S01]  /*5750*/  FMUL.FTZ R7, R17.reuse, R132 ;  /* 0x0000008411077220 */ /* 0x040fe20000410000 */
[----:B------:R-:W-:Y:S01]  /*5760*/  FFMA.FTZ R131, R16, R131, -R5 ;  /* 0x0000008310837223 */ /* 0x000fe20000010805 */
[C---:B------:R-:W-:Y:S01]  /*5770*/  FMUL.FTZ R4, R98.reuse, R139 ;  /* 0x0000008b62047220 */ /* 0x040fe20000410000 */
[-C--:B------:R-:W-:Y:S01]  /*5780*/  FMUL.FTZ R98, R98, R95.reuse ;  /* 0x0000005f62627220 */ /* 0x080fe20000410000 */
[----:B------:R-:W-:Y:S01]  /*5790*/  FFMA.FTZ R47, R6, 2, R47 ;  /* 0x40000000062f7823 */ /* 0x000fe2000001002f */
[----:B------:R-:W-:Y:S01]  /*57a0*/  FMUL.FTZ R9, R17, R148 ;  /* 0x0000009411097220 */ /* 0x000fe20000410000 */
[C---:B------:R-:W-:Y:S01]  /*57b0*/  FFMA.FTZ R5, R97.reuse, R95, -R4 ;  /* 0x0000005f61057223 */ /* 0x040fe20000010804 */
[----:B------:R-:W-:Y:S01]  /*57c0*/  FFMA.FTZ R98, R97, R139, R98 ;  /* 0x0000008b61627223 */ /* 0x000fe20000010062 */
[----:B------:R-:W-:Y:S01]  /*57d0*/  FFMA.FTZ R4, R16, R133, -R7 ;  /* 0x0000008510047223 */ /* 0x000fe20000010807 */
[----:B------:R-:W-:Y:S01]  /*57e0*/  FMUL.FTZ R7, R17, R140 ;  /* 0x0000008c11077220 */ /* 0x000fe20000410000 */
[----:B------:R-:W-:Y:S01]  /*57f0*/  FADD.FTZ R13, R142, R5 ;  /* 0x000000058e0d7221 */ /* 0x000fe20000010000 */
[----:B------:R-:W-:Y:S01]  /*5800*/  FADD.FTZ R98, R143, R98 ;  /* 0x000000628f627221 */ /* 0x000fe20000010000 */
[----:B------:R-:W-:Y:S01]  /*5810*/  FFMA.FTZ R49, R4, 2, R49 ;  /* 0x4000000004317823 */ /* 0x000fe20000010031 */
[----:B------:R-:W-:Y:S01]  /*5820*/  FMUL.FTZ R5, R17, R136 ;  /* 0x0000008811057220 */ /* 0x000fe20000410000 */
[C---:B------:R-:W-:Y:S01]  /*5830*/  FMUL.FTZ R4, R100.reuse, R13 ;  /* 0x0000000d64047220 */ /* 0x040fe20000410000 */
[-C--:B------:R-:W-:Y:S01]  /*5840*/  FMUL.FTZ R100, R100, R98.reuse ;  /* 0x0000006264647220 */ /* 0x080fe20000410000 */
[C---:B------:R-:W-:Y:S01]  /*5850*/  FFMA.FTZ R6, R16.reuse, R141, -R7 ;  /* 0x0000008d10067223 */ /* 0x040fe20000010807 */
[----:B------:R-:W-:Y:S01]  /*5860*/  FFMA.FTZ R5, R16, R137, -R5 ;  /* 0x0000008910057223 */ /* 0x000fe20000010805 */
[C---:B------:R-:W-:Y:S01]  /*5870*/  FFMA.FTZ R4, R99.reuse, R98, R4 ;  /* 0x0000006263047223 */ /* 0x040fe20000010004 */
[----:B------:R-:W-:Y:S01]  /*5880*/  FFMA.FTZ R99, R99, R13, -R100 ;  /* 0x0000000d63637223 */ /* 0x000fe20000010864 */
[----:B------:R-:W-:Y:S01]  /*5890*/  FMUL.FTZ R7, R17, R144 ;  /* 0x0000009011077220 */ /* 0x000fe20000410000 */
[----:B------:R-:W-:Y:S01]  /*58a0*/  FFMA.FTZ R80, R5, 2, R80 ;  /* 0x4000000005507823 */ /* 0x000fe20000010050 */
[----:B------:R-:W-:Y:S01]  /*58b0*/  FADD.FTZ R8, R147, R4 ;  /* 0x0000000493087221 */ /* 0x000fe20000010000 */
[----:B------:R-:W-:Y:S01]  /*58c0*/  FADD.FTZ R146, R146, R99 ;  /* 0x0000006392927221 */ /* 0x000fe20000010000 */
[----:B------:R-:W-:Y:S01]  /*58d0*/  FFMA.FTZ R7, R16, R145, -R7 ;  /* 0x0000009110077223 */ /* 0x000fe20000010807 */
[----:B------:R-:W-:Y:S01]  /*58e0*/  IADD3 R94, R94, 0x1, RZ ;  /* 0x000000015e5e7810 */ /* 0x000fe20007ffe0ff */
[C---:B------:R-:W-:Y:S01]  /*58f0*/  FMUL.FTZ R5, R21.reuse, R8 ;  /* 0x0000000815057220 */ /* 0x040fe20000410000 */
[----:B------:R-:W-:Y:S01]  /*5900*/  FMUL.FTZ R21, R21, R146 ;  /* 0x0000009215157220 */ /* 0x000fe20000410000 */
[----:B------:R-:W-:Y:S01]  /*5910*/  FFMA.FTZ R82, R7, 2, R82 ;  /* 0x4000000007527823 */ /* 0x000fe20000010052 */
[----:B------:R-:W-:Y:S01]  /*5920*/  FMUL.FTZ R7, R17, R104 ;  /* 0x0000006811077220 */ /* 0x000fe20000410000 */
[C---:B------:R-:W-:Y:S01]  /*5930*/  FFMA.FTZ R5, R20.reuse, R146, -R5 ;  /* 0x0000009214057223 */ /* 0x040fe20000010805 */
[----:B------:R-:W-:Y:S01]  /*5940*/  FFMA.FTZ R20, R20, R8, R21 ;  /* 0x0000000814147223 */ /* 0x000fe20000010015 */
[C---:B------:R-:W-:Y:S01]  /*5950*/  FFMA.FTZ R4, R16.reuse, R149, -R9 ;  /* 0x0000009510047223 */ /* 0x040fe20000010809 */
[----:B------:R-:W-:Y:S01]  /*5960*/  FFMA.FTZ R7, R16, R11, -R7 ;  /* 0x0000000b10077223 */ /* 0x000fe20000010807 */
[----:B------:R-:W-:Y:S01]  /*5970*/  FADD.FTZ R150, R150, R5 ;  /* 0x0000000596967221 */ /* 0x000fe20000010000 */
[----:B------:R-:W-:Y:S01]  /*5980*/  FADD.FTZ R20, R151, R20 ;  /* 0x0000001497147221 */ /* 0x000fe20000010000 */
[----:B------:R-:W-:Y:S01]  /*5990*/  ISETP.GE.AND P0, PT, R94, UR24, PT ;  /* 0x000000185e007c0c */ /* 0x000fe2000bf06270 */
[----:B------:R-:W-:Y:S01]  /*59a0*/  FFMA.FTZ R84, R7, 2, R84 ;  /* 0x4000000007547823 */ /* 0x000fe20000010054 */
[C---:B------:R-:W-:Y:S01]  /*59b0*/  FMUL.FTZ R5, R103.reuse, R150 ;  /* 0x0000009667057220 */ /* 0x040fe20000410000 */
[-C--:B------:R-:W-:Y:S01]  /*59c0*/  FMUL.FTZ R103, R103, R20.reuse ;  /* 0x0000001467677220 */ /* 0x080fe20000410000 */
[C---:B------:R-:W-:Y:S01]  /*59d0*/  FMUL.FTZ R9, R17.reuse, R139 ;  /* 0x0000008b11097220 */ /* 0x040fe20000410000 */
[----:B------:R-:W-:Y:S01]  /*59e0*/  FFMA.FTZ R53, R4, 2, R53 ;  /* 0x4000000004357823 */ /* 0x000fe20000010035 */
[C---:B------:R-:W-:Y:S01]  /*59f0*/  FFMA.FTZ R5, R102.reuse, R20, R5 ;  /* 0x0000001466057223 */ /* 0x040fe20000010005 */
[----:B------:R-:W-:Y:S01]  /*5a00*/  FFMA.FTZ R103, R102, R150, -R103 ;  /* 0x0000009666677223 */ /* 0x000fe20000010867 */
[----:B------:R-:W-:Y:S01]  /*5a10*/  FFMA.FTZ R4, R16, R95, -R9 ;  /* 0x0000005f10047223 */ /* 0x000fe20000010809 */
[C---:B------:R-:W-:Y:S01]  /*5a20*/  FMUL.FTZ R9, R17.reuse, R8 ;  /* 0x0000000811097220 */ /* 0x040fe20000410000 */
[----:B------:R-:W-:Y:S01]  /*5a30*/  FADD.FTZ R11, R0, R5 ;  /* 0x00000005000b7221 */ /* 0x000fe20000010000 */
[----:B------:R-:W-:Y:S01]  /*5a40*/  FADD.FTZ R2, R2, R103 ;  /* 0x0000006702027221 */ /* 0x000fe20000010000 */
[----:B------:R-:W-:Y:S01]  /*5a50*/  FMUL.FTZ R5, R17, R98 ;  /* 0x0000006211057220 */ /* 0x000fe20000410000 */
[----:B------:R-:W-:Y:S01]  /*5a60*/  FFMA.FTZ R124, R16, R124, -R19 ;  /* 0x0000007c107c7223 */ /* 0x000fe20000010813 */
[C---:B------:R-:W-:Y:S01]  /*5a70*/  FMUL.FTZ R0, R22.reuse, R11 ;  /* 0x0000000b16007220 */ /* 0x040fe20000410000 */
[-C--:B------:R-:W-:Y:S01]  /*5a80*/  FMUL.FTZ R22, R22, R2.reuse ;  /* 0x0000000216167220 */ /* 0x080fe20000410000 */
[----:B------:R-:W-:Y:S01]  /*5a90*/  FFMA.FTZ R7, R16, R13, -R5 ;  /* 0x0000000d10077223 */ /* 0x000fe20000010805 */
[----:B------:R-:W-:Y:S01]  /*5aa0*/  FFMA.FTZ R45, R124, 2, R45 ;  /* 0x400000007c2d7823 */ /* 0x000fe2000001002d */
[C---:B------:R-:W-:Y:S01]  /*5ab0*/  FFMA.FTZ R5, R23.reuse, R2, -R0 ;  /* 0x0000000217057223 */ /* 0x040fe20000010800 */
[-C--:B------:R-:W-:Y:S01]  /*5ac0*/  FFMA.FTZ R22, R23, R11.reuse, R22 ;  /* 0x0000000b17167223 */ /* 0x080fe20000010016 */
[----:B------:R-:W-:Y:S01]  /*5ad0*/  FFMA.FTZ R0, R16, R146, -R9 ;  /* 0x0000009210007223 */ /* 0x000fe20000010809 */
[----:B------:R-:W-:Y:S01]  /*5ae0*/  FFMA.FTZ R78, R131, 2, R78 ;  /* 0x40000000834e7823 */ /* 0x000fe2000001004e */
[----:B------:R-:W-:Y:S01]  /*5af0*/  FADD.FTZ R152, R152, R5 ;  /* 0x0000000598987221 */ /* 0x000fe20000010000 */
[----:B------:R-:W-:Y:S01]  /*5b00*/  FADD.FTZ R22, R3, R22 ;  /* 0x0000001603167221 */ /* 0x000fe20000010000 */
[C---:B------:R-:W-:Y:S01]  /*5b10*/  FMUL.FTZ R3, R17.reuse, R20 ;  /* 0x0000001411037220 */ /* 0x040fe20000410000 */
[C---:B------:R-:W-:Y:S01]  /*5b20*/  FMUL.FTZ R5, R17.reuse, R11 ;  /* 0x0000000b11057220 */ /* 0x040fe20000410000 */
[----:B------:R-:W-:Y:S01]  /*5b30*/  FFMA.FTZ R51, R6, 2, R51 ;  /* 0x4000000006337823 */ /* 0x000fe20000010033 */
[----:B------:R-:W-:Y:S01]  /*5b40*/  FMUL.FTZ R17, R17, R22 ;  /* 0x0000001611117220 */ /* 0x000fe20000410000 */
[C---:B------:R-:W-:Y:S01]  /*5b50*/  FFMA.FTZ R3, R16.reuse, R150, -R3 ;  /* 0x0000009610037223 */ /* 0x040fe20000010803 */
        /* <DEDUP_REMOVED lines=9> */
.L_x_1868:
        /* <DEDUP_REMOVED lines=17> */
[----:B------:R-:W-:Y:S01]  /*5d00*/  STS.128 [R6], R48 ;  /* 0x0000003006007388 */ /* 0x000fe20000000c00 */
[----:B------:R-:W-:Y:S02]  /*5d10*/  IADD3.X R39, RZ, R39, RZ, P1, !PT ;  /* 0x00000027ff277210 */ /* 0x000fe40000ffe4ff */
[----:B------:R-:W-:Y:S01]  /*5d20*/  IADD3.X R41, RZ, R41, RZ, P2, !PT ;  /* 0x00000029ff297210 */ /* 0x000fe200017fe4ff */
[----:B------:R-:W-:Y:S01]  /*5d30*/  STS.128 [R6+0x10], R56 ;  /* 0x0000103806007388 */ /* 0x000fe20000000c00 */
[----:B------:R-:W-:-:S03]  /*5d40*/  NOP ;  /* 0x0000000000007918 */ /* 0x000fc60000000000 */
[----:B------:R-:W1:Y:S01]  /*5d50*/  LDS.128 R8, [R36] ;  /* 0x0000000024087984 */ /* 0x000e620000000c00 */
[-C--:B0-----:R-:W-:Y:S01]  /*5d60*/  IMAD R0, R33, R4.reuse, RZ ;  /* 0x0000000421007224 */ /* 0x081fe200078e02ff */
[----:B------:R-:W-:Y:S01]  /*5d70*/  IADD3.X R43, RZ, R43, RZ, P3, !PT ;  /* 0x0000002bff2b7210 */ /* 0x000fe20001ffe4ff */
[C---:B------:R-:W-:Y:S01]  /*5d80*/  IMAD.WIDE.U32 R2, R31.reuse, R4, UR6 ;  /* 0x000000061f027e25 */ /* 0x040fe2000f8e0004 */
[----:B------:R-:W0:Y:S01]  /*5d90*/  LDS.128 R12, [R36+0x200] ;  /* 0x00020000240c7984 */ /* 0x000e220000000c00 */
[----:B------:R-:W-:Y:S02]  /*5da0*/  ULDC.64 UR6, c[0x0][0x2b8] ;  /* 0x0000ae0000067ab9 */ /* 0x000fe40000000a00 */
[----:B------:R-:W-:Y:S02]  /*5db0*/  IMAD R5, R31, R5, R0 ;  /* 0x000000051f057224 */ /* 0x000fe400078e0200 */
[----:B------:R-:W2:Y:S03]  /*5dc0*/  LDC R0, c[0x0][0x224] ;  /* 0x00008900ff007b82 */ /* 0x000ea60000000800 */
        /* <DEDUP_REMOVED lines=8> */
[----:B--2---:R-:W-:Y:S01]  /*5e50*/  ISETP.LE.AND P0, PT, R0, UR4, PT ;  /* 0x0000000400007c0c */ /* 0x004fe2000bf03270 */
[----:B------:R-:W-:-:S05]  /*5e60*/  IMAD.WIDE R2, R38, 0x10, R4 ;  /* 0x0000001026027825 */ /* 0x000fca00078e0204 */
[----:B-1----:R1:W-:Y:S04]  /*5e70*/  STG.E.128 desc[UR8][R2.64], R8 ;  /* 0x0000000802007986 */ /* 0x0023e8000c101d08 */
[----:B0-----:R1:W-:Y:S03]  /*5e80*/  STG.E.128 desc[UR8][R2.64+0x200], R12 ;  /* 0x0002000c02007986 */ /* 0x0013e6000c101d08 */
[----:B------:R-:W-:Y:S05]  /*5e90*/  @!P0 BRA `(.L_x_1872) ;  /* 0xffffffa400e88947 */ /* 0x000fea000383ffff */
[----:B------:R-:W-:Y:S05]  /*5ea0*/  EXIT ;  /* 0x000000000000794d */ /* 0x000fea0003800000 */
.L_x_1873:
        /* <DEDUP_REMOVED lines=13> */
.L_x_5204:


//--------------------- .text._Z25selective_scan_fwd_kernelI32Selective_Scan_fwd_kernel_traitsILi32ELi16ELi1ELb1ELb1ELb0ELb1EN3c104HalfENS1_7complexIfEEEEv13SSMParamsBase --------------------------
	.section	.text._Z25selective_scan_fwd_kernelI32Selective_Scan_fwd_kernel_traitsILi32ELi16ELi1ELb1ELb1ELb0ELb1EN3c104HalfENS1_7complexIfEEEEv13SSMParamsBase,"ax",@progbits
	.align	128
        .global         _Z25selective_scan_fwd_kernelI32Selective_Scan_fwd_kernel_traitsILi32ELi16ELi1ELb1ELb1ELb0ELb1EN3c104HalfENS1_7complexIfEEEEv13SSMParamsBase
        .type           _Z25selective_scan_fwd_kernelI32Selective_Scan_fwd_kernel_traitsILi32ELi16ELi1ELb1ELb1ELb0ELb1EN3c104HalfENS1_7complexIfEEEEv13SSMParamsBase,@function
        .size           _Z25selective_scan_fwd_kernelI32Selective_Scan_fwd_kernel_traitsILi32ELi16ELi1ELb1ELb1ELb0ELb1EN3c104HalfENS1_7complexIfEEEEv13SSMParamsBase,(.L_x_5205 - _Z25selective_scan_fwd_kernelI32Selective_Scan_fwd_kernel_traitsILi32ELi16ELi1ELb1ELb1ELb0ELb1EN3c104HalfENS1_7complexIfEEEEv13SSMParamsBase)
        .other          _Z25selective_scan_fwd_kernelI32Selective_Scan_fwd_kernel_traitsILi32ELi16ELi1ELb1ELb1ELb0ELb1EN3c104HalfENS1_7complexIfEEEEv13SSMParamsBase,@"STO_CUDA_ENTRY STV_DEFAULT"
_Z25selective_scan_fwd_kernelI32Selective_Scan_fwd_kernel_traitsILi32ELi16ELi1ELb1ELb1ELb0ELb1EN3c104HalfENS1_7complexIfEEEEv13SSMParamsBase:
.text._Z25selective_scan_fwd_kernelI32Selective_Scan_fwd_kernel_traitsILi32ELi16ELi1ELb1ELb1ELb0ELb1EN3c104HalfENS1_7complexIfEEEEv13SSMParamsBase:
        /* <DEDUP_REMOVED lines=100> */
.L_x_1910:
[----:B------:R-:W-:Y:S01]  /*0640*/  BAR.SYNC.DEFER_BLOCKING 0x0 ;  /* 0x0000000000007b1d */ /* 0x000fe20000010000 */
[----:B0-----:R-:W-:Y:S01]  /*0650*/  IMAD.WIDE R2, R38, 0x10, R40 ;  /* 0x0000001026027825 */ /* 0x001fe200078e0228 */
        /* <DEDUP_REMOVED lines=76> */
.L_x_1875:
[----:B------:R-:W-:Y:S05]  /*0b20*/  BSYNC B0 ;  /* 0x0000000000007941 */ /* 0x000fea0003800000 */
.L_x_1874:
        /* <DEDUP_REMOVED lines=38> */
.L_x_1877:
[----:B------:R-:W-:Y:S05]  /*0d90*/  BSYNC B0 ;  /* 0x0000000000007941 */ /* 0x000fea0003800000 */
.L_x_1876:
        /* <DEDUP_REMOVED lines=36> */
.L_x_1879:
[----:B------:R-:W-:Y:S05]  /*0fe0*/  BSYNC B0 ;  /* 0x0000000000007941 */ /* 0x000fea0003800000 */
.L_x_1878:
        /* <DEDUP_REMOVED lines=38> */
.L_x_1881:
[----:B------:R-:W-:Y:S05]  /*1250*/  BSYNC B0 ;  /* 0x0000000000007941 */ /* 0x000fea0003800000 */
.L_x_1880:
        /* <DEDUP_REMOVED lines=36> */
.L_x_1883:
[----:B------:R-:W-:Y:S05]  /*14a0*/  BSYNC B0 ;  /* 0x0000000000007941 */ /* 0x000fea0003800000 */
.L_x_1882:
        /* <DEDUP_REMOVED lines=38> */
.L_x_1885:
[----:B------:R-:W-:Y:S05]  /*1710*/  BSYNC B0 ;  /* 0x0000000000007941 */ /* 0x000fea0003800000 */
.L_x_1884:
        /* <DEDUP_REMOVED lines=38> */
.L_x_1887:
[----:B------:R-:W-:Y:S05]  /*1980*/  BSYNC B0 ;  /* 0x0000000000007941 */ /* 0x000fea0003800000 */
.L_x_1886:
        /* <DEDUP_REMOVED lines=42> */
.L_x_1889:
[----:B------:R-:W-:Y:S05]  /*1c30*/  BSYNC B0 ;  /* 0x0000000000007941 */ /* 0x000fea0003800000 */
.L_x_1888:
        /* <DEDUP_REMOVED lines=40> */
.L_x_1891:
[----:B------:R-:W-:Y:S05]  /*1ec0*/  BSYNC B0 ;  /* 0x0000000000007941 */ /* 0x000fea0003800000 */
.L_x_1890:
        /* <DEDUP_REMOVED lines=47> */
.L_x_1893:
[----:B------:R-:W-:Y:S05]  /*21c0*/  BSYNC B0 ;  /* 0x0000000000007941 */ /* 0x000fea0003800000 */
.L_x_1892:
        /* <DEDUP_REMOVED lines=33> */
.L_x_1895:
[----:B------:R-:W-:Y:S05]  /*23e0*/  BSYNC B0 ;  /* 0x0000000000007941 */ /* 0x000fea0003800000 */
.L_x_1894:
        /* <DEDUP_REMOVED lines=33> */
.L_x_1897:
[----:B------:R-:W-:Y:S05]  /*2600*/  BSYNC B0 ;  /* 0x0000000000007941 */ /* 0x000fea0003800000 */
.L_x_1896:
        /* <DEDUP_REMOVED lines=33> */
.L_x_1899:
[----:B------:R-:W-:Y:S05]  /*2820*/  BSYNC B0 ;  /* 0x0000000000007941 */ /* 0x000fea0003800000 */
.L_x_1898:
        /* <DEDUP_REMOVED lines=33> */
.L_x_1901:
[----:B------:R-:W-:Y:S05]  /*2a40*/  BSYNC B0 ;  /* 0x0000000000007941 */ /* 0x000fea0003800000 */
.L_x_1900:
        /* <DEDUP_REMOVED lines=33> */
.L_x_1903:
[----:B------:R-:W-:Y:S05]  /*2c60*/  BSYNC B0 ;  /* 0x0000000000007941 */ /* 0x000fea0003800000 */
.L_x_1902:
        /* <DEDUP_REMOVED lines=33> */
.L_x_1905:
[----:B------:R-:W-:Y:S05]  /*2e80*/  BSYNC B0 ;  /* 0x0000000000007941 */ /* 0x000fea0003800000 */
.L_x_1904:
        /* <DEDUP_REMOVED lines=48> */
.L_x_1909:
        /* <DEDUP_REMOVED lines=589> */
.L_x_1908:
[----:B------:R-:W-:Y:S05]  /*5660*/  BSYNC B0 ;  /* 0x0000000000007941 */ /* 0x000fea0003800000 */
.L_x_1907:
        /* <DEDUP_REMOVED lines=88> */
.L_x_1906:
        /* <DEDUP_REMOVED lines=70> */
[----:B-1----:R-:W-:Y:S01]  /*6050*/  HADD2.F32 R23, -RZ, R12.H1_H1 ;  /* 0x3000000cff177230 */ /* 0x002fe20000004100 */
        /* <DEDUP_REMOVED lines=11> */
[--C-:B------:R-:W-:Y:S02]  /*6110*/  HADD2.F32 R48, -RZ, R14.reuse.H0_H0 ;  /* 0x2000000eff307230 */ /* 0x100fe40000004100 */
[----:B------:R-:W-:Y:S01]  /*6120*/  FMUL.FTZ R3, R16, -1.4426950216293334961 ;  /* 0xbfb8aa3b10037820 */ /* 0x000fe20000410000 */
[----:B------:R-:W-:-:S02]  /*6130*/  HADD2.F32 R50, -RZ, R14.H1_H1 ;  /* 0x3000000eff327230 */ /* 0x000fc40000004100 */
[----:B------:R-:W-:Y:S01]  /*6140*/  FMUL.FTZ R12, R21, -1.4426950216293334961 ;  /* 0xbfb8aa3b150c7820 */ /* 0x000fe20000410000 */
[----:B------:R-:W-:Y:S02]  /*6150*/  HADD2.F32 R54, -RZ, R15.H0_H0 ;  /* 0x2000000fff367230 */ /* 0x000fe40000004100 */
[----:B------:R-:W-:Y:S01]  /*6160*/  FMUL.FTZ R14, R48, -1.4426950216293334961 ;  /* 0xbfb8aa3b300e7820 */ /* 0x000fe20000410000 */
[----:B------:R-:W-:Y:S02]  /*6170*/  HADD2.F32 R44, -RZ, R13.H1_H1 ;  /* 0x3000000dff2c7230 */ /* 0x000fe40000004100 */
        /* <DEDUP_REMOVED lines=37> */
[----:B------:R-:W0:Y:S01]  /*63d0*/  MUFU.RCP R5, R5 ;  /* 0x0000000500057308 */ /* 0x000e220000001000 */
[----:B--2---:R-:W-:-:S07]  /*63e0*/  FADD.FTZ R58, R58, 1 ;  /* 0x3f8000003a3a7421 */ /* 0x004fce0000010000 */
        /* <DEDUP_REMOVED lines=10> */
[----:B------:R-:W-:Y:S01]  /*6490*/  MUFU.RCP R60, R13 ;  /* 0x0000000d003c7308 */ /* 0x000fe20000001000 */
[----:B0-----:R-:W-:-:S04]  /*64a0*/  FMUL.FTZ R19, R19, R20 ;  /* 0x0000001413137220 */ /* 0x001fc80000410000 */
[----:B------:R-:W-:-:S03]  /*64b0*/  FMUL.FTZ R19, R19, R82 ;  /* 0x0000005213137220 */ /* 0x000fc60000410000 */
[----:B------:R-:W0:Y:S01]  /*64c0*/  MUFU.RCP R65, R14 ;  /* 0x0000000e00417308 */ /* 0x000e220000001000 */
[----:B--2---:R-:W-:Y:S01]  /*64d0*/  FMUL.FTZ R23, R23, R24 ;  /* 0x0000001817177220 */ /* 0x004fe20000410000 */
[----:B------:R-:W-:-:S03]  /*64e0*/  F2FP.F16.F32.PACK_AB R19, R19, R10 ;  /* 0x0000000a1313723e */ /* 0x000fc600000000ff */
        /* <DEDUP_REMOVED lines=8> */
[----:B------:R1:W3:Y:S01]  /*6570*/  MUFU.RCP R61, R2 ;  /* 0x00000002003d7308 */ /* 0x0002e20000001000 */
[----:B--2---:R-:W-:Y:S01]  /*6580*/  FMUL.FTZ R17, R17, R6 ;  /* 0x0000000611117220 */ /* 0x004fe20000410000 */
[----:B------:R-:W-:-:S03]  /*6590*/  F2FP.F16.F32.PACK_AB R10, R9, R48 ;  /* 0x00000030090a723e */ /* 0x000fc600000000ff */
[----:B------:R-:W-:-:S03]  /*65a0*/  FMUL.FTZ R17, R17, R78 ;  /* 0x0000004e11117220 */ /* 0x000fc60000410000 */
[----:B------:R-:W2:Y:S01]  /*65b0*/  MUFU.RCP R3, R3 ;  /* 0x0000000300037308 */ /* 0x000ea20000001000 */
[----:B-1----:R-:W-:Y:S01]  /*65c0*/  FMUL.FTZ R2, R7, R8 ;  /* 0x0000000807027220 */ /* 0x002fe20000410000 */
[----:B------:R-:W-:Y:S01]  /*65d0*/  FMUL.FTZ R8, R25, R60 ;  /* 0x0000003c19087220 */ /* 0x000fe20000410000 */
[----:B0-----:R-:W-:Y:S01]  /*65e0*/  FMUL.FTZ R7, R44, R63 ;  /* 0x0000003f2c077220 */ /* 0x001fe20000410000 */
[----:B------:R-:W0:Y:S01]  /*65f0*/  LDC.64 R24, c[0x0][0x2c0] ;  /* 0x0000b000ff187b82 */ /* 0x000e220000000a00 */
[----:B------:R-:W-:Y:S01]  /*6600*/  FMUL.FTZ R2, R2, R49 ;  /* 0x0000003102027220 */ /* 0x000fe20000410000 */
[----:B------:R-:W-:Y:S01]  /*6610*/  FMUL.FTZ R8, R8, R55 ;  /* 0x0000003708087220 */ /* 0x000fe20000410000 */
[----:B------:R-:W-:Y:S01]  /*6620*/  FMUL.FTZ R7, R7, R86 ;  /* 0x0000005607077220 */ /* 0x000fe20000410000 */
[----:B------:R-:W1:Y:S01]  /*6630*/  MUFU.RCP R12, R12 ;  /* 0x0000000c000c7308 */ /* 0x000e620000001000 */
[----:B---3--:R-:W-:Y:S01]  /*6640*/  FMUL.FTZ R22, R22, R61 ;  /* 0x0000003d16167220 */ /* 0x008fe20000410000 */
[----:B------:R-:W-:-:S02]  /*6650*/  F2FP.F16.F32.PACK_AB R18, R5, R2 ;  /* 0x000000020512723e */ /* 0x000fc400000000ff */
[----:B------:R-:W-:Y:S01]  /*6660*/  F2FP.F16.F32.PACK_AB R9, R7, R8 ;  /* 0x000000080709723e */ /* 0x000fe200000000ff */
[----:B------:R-:W-:Y:S01]  /*6670*/  FMUL.FTZ R22, R22, R45 ;  /* 0x0000002d16167220 */ /* 0x000fe20000410000 */
[----:B------:R-:W-:Y:S02]  /*6680*/  F2FP.F16.F32.PACK_AB R17, R17, R4 ;  /* 0x000000041111723e */ /* 0x000fe400000000ff */
[----:B------:R-:W3:Y:S01]  /*6690*/  MUFU.RCP R15, R15 ;  /* 0x0000000f000f7308 */ /* 0x000ee20000001000 */
[----:B--2---:R-:W-:-:S04]  /*66a0*/  FMUL.FTZ R3, R16, R3 ;  /* 0x0000000310037220 */ /* 0x004fc80000410000 */
[----:B------:R-:W-:-:S03]  /*66b0*/  FMUL.FTZ R3, R3, R76 ;  /* 0x0000004c03037220 */ /* 0x000fc60000410000 */
[----:B------:R-:W2:Y:S01]  /*66c0*/  MUFU.RCP R11, R58 ;  /* 0x0000003a000b7308 */ /* 0x000ea20000001000 */
[----:B-1----:R-:W-:Y:S01]  /*66d0*/  FMUL.FTZ R6, R21, R12 ;  /* 0x0000000c15067220 */ /* 0x002fe20000410000 */
[----:B------:R-:W-:Y:S01]  /*66e0*/  F2FP.F16.F32.PACK_AB R16, R3, R22 ;  /* 0x000000160310723e */ /* 0x000fe200000000ff */
[----:B------:R-:W-:Y:S01]  /*66f0*/  BAR.SYNC.DEFER_BLOCKING 0x0 ;  /* 0x0000000000007b1d */ /* 0x000fe20000010000 */
[----:B0-----:R-:W-:Y:S02]  /*6700*/  IMAD R2, R33, R24, RZ ;  /* 0x0000001821027224 */ /* 0x001fe400078e02ff */
[----:B------:R-:W-:Y:S02]  /*6710*/  FMUL.FTZ R6, R6, R53 ;  /* 0x0000003506067220 */ /* 0x000fe40000410000 */
[----:B------:R-:W-:Y:S02]  /*6720*/  IMAD R5, R31, R25, R2 ;  /* 0x000000191f057224 */ /* 0x000fe400078e0202 */
[----:B---3--:R-:W-:Y:S01]  /*6730*/  FMUL.FTZ R54, R54, R15 ;  /* 0x0000000f36367220 */ /* 0x008fe20000410000 */
[----:B------:R-:W-:Y:S01]  /*6740*/  F2FP.F16.F32.PACK_AB R8, R23, R6 ;  /* 0x000000061708723e */ /* 0x000fe200000000ff */
[----:B------:R-:W-:Y:S01]  /*6750*/  IMAD.WIDE.U32 R2, R31, R24, UR6 ;  /* 0x000000061f027e25 */ /* 0x000fe2000f8e0018 */
[----:B------:R-:W-:-:S03]  /*6760*/  ULDC.64 UR6, c[0x0][0x2c8] ;  /* 0x0000b20000067ab9 */ /* 0x000fc60000000a00 */
[----:B------:R-:W-:Y:S01]  /*6770*/  FMUL.FTZ R54, R54, R59 ;  /* 0x0000003b36367220 */ /* 0x000fe20000410000 */
[----:B------:R-:W-:Y:S01]  /*6780*/  IADD3 R3, R3, R5, RZ ;  /* 0x0000000503037210 */ /* 0x000fe20007ffe0ff */
[----:B--2---:R-:W-:Y:S01]  /*6790*/  FMUL.FTZ R11, R56, R11 ;  /* 0x0000000b380b7220 */ /* 0x004fe20000410000 */
[----:B------:R-:W-:-:S03]  /*67a0*/  IMAD R5, R27, UR6, RZ ;  /* 0x000000061b057c24 */ /* 0x000fc6000f8e02ff */
[----:B------:R-:W-:Y:S01]  /*67b0*/  FMUL.FTZ R11, R11, R90 ;  /* 0x0000005a0b0b7220 */ /* 0x000fe20000410000 */
[C---:B------:R-:W-:Y:S02]  /*67c0*/  IMAD R5, R26.reuse, UR7, R5 ;  /* 0x000000071a057c24 */ /* 0x040fe4000f8e0205 */
[----:B------:R-:W-:Y:S01]  /*67d0*/  IMAD.WIDE.U32 R2, R26, UR6, R2 ;  /* 0x000000061a027c25 */ /* 0x000fe2000f8e0002 */
[----:B------:R-:W-:Y:S01]  /*67e0*/  ULDC.64 UR6, c[0x0][0x320] ;  /* 0x0000c80000067ab9 */ /* 0x000fe20000000a00 */
[----:B------:R-:W-:Y:S01]  /*67f0*/  F2FP.F16.F32.PACK_AB R11, R11, R54 ;  /* 0x000000360b0b723e */ /* 0x000fe200000000ff */
[----:B------:R-:W-:Y:S02]  /*6800*/  STS.128 [R0], R16 ;  /* 0x0000001000007388 */ /* 0x000fe40000000c00 */
[----:B------:R-:W-:Y:S02]  /*6810*/  IADD3 R3, R3, R5, RZ ;  /* 0x0000000503037210 */ /* 0x000fe40007ffe0ff */
[----:B------:R0:W-:Y:S01]  /*6820*/  STS.128 [R0+0x10], R8 ;  /* 0x0000100800007388 */ /* 0x0001e20000000c00 */
[----:B------:R-:W-:-:S03]  /*6830*/  NOP ;  /* 0x0000000000007918 */ /* 0x000fc60000000000 */
[----:B------:R-:W1:Y:S01]  /*6840*/  LDS.128 R12, [R36] ;  /* 0x00000000240c7984 */ /* 0x000e620000000c00 */
[----:B------:R-:W-:-:S03]  /*6850*/  LEA R4, P0, R2, UR6, 0x1 ;  /* 0x0000000602047c11 */ /* 0x000fc6000f8008ff */
[----:B------:R-:W2:Y:S01]  /*6860*/  LDS.128 R20, [R36+0x200] ;  /* 0x0002000024147984 */ /* 0x000ea20000000c00 */
[----:B------:R-:W-:Y:S01]  /*6870*/  LEA.HI.X R5, R2, UR7, R3, 0x1, P0 ;  /* 0x0000000702057c11 */ /* 0x000fe200080f0c03 */
[----:B0-----:R-:W0:Y:S02]  /*6880*/  LDC R0, c[0x0][0x224] ;  /* 0x00008900ff007b82 */ /* 0x001e240000000800 */
[----:B------:R-:W-:Y:S01]  /*6890*/  IMAD.WIDE R2, R38, 0x10, R4 ;  /* 0x0000001026027825 */ /* 0x000fe200078e0204 */
[----:B0-----:R-:W-:-:S04]  /*68a0*/  ISETP.LE.AND P0, PT, R0, UR4, PT ;  /* 0x0000000400007c0c */ /* 0x001fc8000bf03270 */
[----:B-1----:R0:W-:Y:S04]  /*68b0*/  STG.E.128 desc[UR8][R2.64], R12 ;  /* 0x0000000c02007986 */ /* 0x0021e8000c101d08 */
[----:B--2---:R0:W-:Y:S05]  /*68c0*/  STG.E.128 desc[UR8][R2.64+0x200], R20 ;  /* 0x0002001402007986 */ /* 0x0041ea000c101d08 */
[----:B------:R-:W-:Y:S05]  /*68d0*/  @!P0 BRA `(.L_x_1910) ;  /* 0xffffff9c00588947 */ /* 0x000fea000383ffff */
[----:B------:R-:W-:Y:S05]  /*68e0*/  EXIT ;  /* 0x000000000000794d */ /* 0x000fea0003800000 */
.L_x_1911:
        /* <DEDUP_REMOVED lines=9> */
.L_x_5205:


//--------------------- .text._Z25selective_scan_fwd_kernelI32Selective_Scan_fwd_kernel_traitsILi32ELi16ELi1ELb1ELb1ELb1ELb0EN3c104HalfENS1_7complexIfEEEEv13SSMParamsBase --------------------------
	.section	.text._Z25selective_scan_fwd_kernelI32Selective_Scan_fwd_kernel_traitsILi32ELi16ELi1ELb1ELb1ELb1ELb0EN3c104HalfENS1_7complexIfEEEEv13SSMParamsBase,"ax",@progbits
	.align	128
        .global         _Z25selective_scan_fwd_kernelI32Selective_Scan_fwd_kernel_traitsILi32ELi16ELi1ELb1ELb1ELb1ELb0EN3c104HalfENS1_7complexIfEEEEv13SSMParamsBase
        .type           _Z25selective_scan_fwd_kernelI32Selective_Scan_fwd_kernel_traitsILi32ELi16ELi1ELb1ELb1ELb1ELb0EN3c104HalfENS1_7complexIfEEEEv13SSMParamsBase,@function
        .size           _Z25selective_scan_fwd_kernelI32Selective_Scan_fwd_kernel_traitsILi32ELi16ELi1ELb1ELb1ELb1ELb0EN3c104HalfENS1_7complexIfEEEEv13SSMParamsBase,(.L_x_5206 - _Z25selective_scan_fwd_kernelI32Selective_Scan_fwd_kernel_traitsILi32ELi16ELi1ELb1ELb1ELb1ELb0EN3c104HalfENS1_7complexIfEEEEv13SSMParamsBase)
        .other          _Z25selective_scan_fwd_kernelI32Selective_Scan_fwd_kernel_traitsILi32ELi16ELi1ELb1ELb1ELb1ELb0EN3c104HalfENS1_7complexIfEEEEv13SSMParamsBase,@"STO_CUDA_ENTRY STV_DEFAULT"
_Z25selective_scan_fwd_kernelI32Selective_Scan_fwd_kernel_traitsILi32ELi16ELi1ELb1ELb1ELb1ELb0EN3c104HalfENS1_7complexIfEEEEv13SSMParamsBase:
.text._Z25selective_scan_fwd_kernelI32Selective_Scan_fwd_kernel_traitsILi32ELi16ELi1ELb1ELb1ELb1ELb0EN3c104HalfENS1_7complexIfEEEEv13SSMParamsBase:
[----:B------:R-:W-:Y:S08]  /*0000*/  LDC R1, c[0x0][0x28] ;  /* 0x00000a00ff017b82 */ /* 0x000ff00000000800 */
[----:B------:R-:W0:Y:S01]  /*0010*/  LDC R13, c[0x0][0x228] ;  /* 0x00008a00ff0d7b82 */ /* 0x000e220000000800 */
[----:B------:R-:W-:Y:S01]  /*0020*/  ULDC.64 UR4, c[0x0][0x2e8] ;  /* 0x0000ba0000047ab9 */ /* 0x000fe20000000a00 */
[----:B------:R-:W-:Y:S01]  /*0030*/  HFMA2.MMA R56, -RZ, RZ, 0, 0 ;  /* 0x00000000ff387435 */ /* 0x000fe200000001ff */
[----:B------:R-:W-:Y:S01]  /*0040*/  ISETP.NE.U32.AND P0, PT, RZ, UR4, PT ;  /* 0x00000004ff007c0c */ /* 0x000fe2000bf05070 */
[----:B------:R-:W-:Y:S01]  /*0050*/  ULDC.64 UR6, c[0x0][0x300] ;  /* 0x0000c00000067ab9 */ /* 0x000fe20000000a00 */
[----:B------:R-:W-:Y:S01]  /*0060*/  MOV R55, RZ ;  /* 0x000000ff00377202 */ /* 0x000fe20000000f00 */
[----:B------:R-:W-:Y:S01]  /*0070*/  ULDC.64 UR10, c[0x0][0x260] ;  /* 0x00009800000a7ab9 */ /* 0x000fe20000000a00 */
[----:B------:R-:W-:Y:S01]  /*0080*/  ISETP.NE.AND.EX P0, PT, RZ, UR5, PT, P0 ;  /* 0x00000005ff007c0c */ /* 0x000fe2000bf05300 */
[----:B------:R-:W1:Y:S01]  /*0090*/  S2UR UR8, SR_CTAID.Y ;  /* 0x00000000000879c3 */ /* 0x000e620000002600 */
[----:B------:R-:W-:-:S04]  /*00a0*/  ISETP.NE.U32.AND P1, PT, RZ, UR6, PT ;  /* 0x00000006ff007c0c */ /* 0x000fc8000bf25070 */
[----:B------:R-:W-:-:S03]  /*00b0*/  ISETP.NE.AND.EX P1, PT, RZ, UR7, PT, P1 ;  /* 0x00000007ff007c0c */ /* 0x000fc6000bf25310 */
[----:B------:R-:W2:Y:S01]  /*00c0*/  LDC.64 R20, c[0x0][0x2d8] ;  /* 0x0000b600ff147b82 */ /* 0x000ea20000000a00 */
        /* <DEDUP_REMOVED lines=14> */
[----:B---3--:R-:W-:-:S02]  /*01b0*/  IABS R2, R58 ;  /* 0x0000003a00027213 */ /* 0x008fc40000000000 */
[----:B0-----:R-:W-:-:S04]  /*01c0*/  IADD3 R6, R0, 0xffffffe, RZ ;  /* 0x0ffffffe00067810 */ /* 0x001fc80007ffe0ff */
[----:B------:R0:W3:Y:S01]  /*01d0*/  F2I.FTZ.U32.TRUNC.NTZ R7, R6 ;  /* 0x0000000600077305 */ /* 0x0000e2000021f000 */
[----:B-1----:R-:W-:Y:S01]  /*01e0*/  MOV R53, UR4 ;  /* 0x0000000400357c02 */ /* 0x002fe20008000f00 */
[----:B------:R-:W-:Y:S01]  /*01f0*/  ULDC.64 UR4, c[0x0][0x240] ;  /* 0x0000900000047ab9 */ /* 0x000fe20000000a00 */
[----:B0-----:R-:W-:Y:S02]  /*0200*/  HFMA2.MMA R6, -RZ, RZ, 0, 0 ;  /* 0x00000000ff067435 */ /* 0x001fe400000001ff */
[----:B------:R-:W-:Y:S01]  /*0210*/  SHF.R.S32.HI R51, RZ, 0x1f, R53 ;  /* 0x0000001fff337819 */ /* 0x000fe20000011435 */
[----:B----4-:R-:W-:Y:S01]  /*0220*/  IMAD.WIDE.U32 R4, R53, UR6, RZ ;  /* 0x0000000635047c25 */ /* 0x010fe2000f8e00ff */
[----:B---3--:R-:W-:-:S03]  /*0230*/  IADD3 R8, RZ, -R7, RZ ;  /* 0x80000007ff087210 */ /* 0x008fc60007ffe0ff */
[----:B------:R-:W-:Y:S02]  /*0240*/  IMAD R10, R51, UR6, RZ ;  /* 0x00000006330a7c24 */ /* 0x000fe4000f8e02ff */
[----:B------:R-:W-:Y:S02]  /*0250*/  IMAD R3, R8, R9, RZ ;  /* 0x0000000908037224 */ /* 0x000fe400078e02ff */
[----:B------:R-:W-:Y:S02]  /*0260*/  IMAD R15, R53, UR7, R10 ;  /* 0x00000007350f7c24 */ /* 0x000fe4000f8e020a */
        /* <DEDUP_REMOVED lines=8> */
[----:B------:R-:W-:Y:S01]  /*02f0*/  ISETP.GE.U32.AND P0, PT, R0, R9, PT ;  /* 0x000000090000720c */ /* 0x000fe20003f06070 */
[----:B------:R-:W-:Y:S01]  /*0300*/  IMAD.WIDE.U32 R8, R53, UR10, RZ ;  /* 0x0000000a35087c25 */ /* 0x000fe2000f8e00ff */
[----:B------:R-:W-:Y:S02]  /*0310*/  LOP3.LUT R0, R58, R13, RZ, 0x3c, !PT ;  /* 0x0000000d3a007212 */ /* 0x000fe400078e3cff */
[----:B------:R-:W-:Y:S02]  /*0320*/  ISETP.NE.AND P1, PT, R13, RZ, PT ;  /* 0x000000ff0d00720c */ /* 0x000fe40003f25270 */
[----:B------:R-:W-:Y:S01]  /*0330*/  ISETP.GE.AND P2, PT, R0, RZ, PT ;  /* 0x000000ff0000720c */ /* 0x000fe20003f46270 */
[----:B------:R-:W-:-:S04]  /*0340*/  IMAD R0, R51, UR4, RZ ;  /* 0x0000000433007c24 */ /* 0x000fc8000f8e02ff */
[----:B------:R-:W-:Y:S02]  /*0350*/  IMAD R17, R53, UR5, R0 ;  /* 0x0000000535117c24 */ /* 0x000fe4000f8e0200 */
[----:B------:R-:W-:Y:S02]  /*0360*/  @P0 IADD3 R7, R7, 0x1, RZ ;  /* 0x0000000107070810 */ /* 0x000fe40007ffe0ff */
[----:B0-----:R-:W-:Y:S01]  /*0370*/  ISETP.GE.AND P0, PT, R2, 0x1, PT ;  /* 0x000000010200780c */ /* 0x001fe20003f06270 */
[----:B------:R-:W-:Y:S01]  /*0380*/  IMAD R2, R51, UR10, RZ ;  /* 0x0000000a33027c24 */ /* 0x000fe2000f8e02ff */
[----:B------:R-:W-:Y:S01]  /*0390*/  MOV R11, R7 ;  /* 0x00000007000b7202 */ /* 0x000fe20000000f00 */
[----:B------:R-:W-:Y:S01]  /*03a0*/  IMAD.WIDE.U32 R6, R53, UR4, RZ ;  /* 0x0000000435067c25 */ /* 0x000fe2000f8e00ff */
[----:B------:R-:W-:Y:S02]  /*03b0*/  ULDC.64 UR4, c[0x0][0x280] ;  /* 0x0000a00000047ab9 */ /* 0x000fe40000000a00 */
[----:B------:R-:W-:Y:S01]  /*03c0*/  @!P2 IADD3 R11, -R11, RZ, RZ ;  /* 0x000000ff0b0ba210 */ /* 0x000fe20007ffe1ff */
[----:B------:R-:W-:Y:S01]  /*03d0*/  IMAD R0, R51, UR4, RZ ;  /* 0x0000000433007c24 */ /* 0x000fe2000f8e02ff */
[----:B------:R-:W-:Y:S01]  /*03e0*/  @!P1 LOP3.LUT R11, RZ, R13, RZ, 0x33, !PT ;  /* 0x0000000dff0b9212 */ /* 0x000fe200078e33ff */
[----:B------:R-:W-:-:S02]  /*03f0*/  IMAD R19, R53, UR11, R2 ;  /* 0x0000000b35137c24 */ /* 0x000fc4000f8e0202 */
[----:B------:R-:W-:-:S04]  /*0400*/  IMAD.WIDE.U32 R2, R53, UR4, RZ ;  /* 0x0000000435027c25 */ /* 0x000fc8000f8e00ff */
[----:B------:R-:W-:Y:S01]  /*0410*/  IMAD R13, R53, UR5, R0 ;  /* 0x00000005350d7c24 */ /* 0x000fe2000f8e0200 */
[----:B--2---:R-:W-:Y:S06]  /*0420*/  @!P0 EXIT ;  /* 0x000000000000894d */ /* 0x004fec0003800000 */
[----:B------:R-:W0:Y:S01]  /*0430*/  S2R R49, SR_TID.X ;  /* 0x0000000000317919 */ /* 0x000e220000002100 */
[----:B------:R-:W1:Y:S01]  /*0440*/  S2UR UR5, SR_CgaCtaId ;  /* 0x00000000000579c3 */ /* 0x000e620000008800 */
[----:B------:R-:W-:Y:S01]  /*0450*/  IADD3 R7, R7, R17, RZ ;  /* 0x0000001107077210 */ /* 0x000fe20007ffe0ff */
[----:B------:R-:W-:Y:S01]  /*0460*/  ULDC.64 UR6, c[0x0][0x258] ;  /* 0x0000960000067ab9 */ /* 0x000fe20000000a00 */
[----:B------:R-:W2:Y:S01]  /*0470*/  S2R R168, SR_LANEID ;  /* 0x0000000000a87919 */ /* 0x000ea20000000000 */
[----:B------:R-:W-:Y:S01]  /*0480*/  IADD3 R9, R9, R19, RZ ;  /* 0x0000001309097210 */ /* 0x000fe20007ffe0ff */
[----:B------:R-:W-:Y:S01]  /*0490*/  ULDC.64 UR10, c[0x0][0x298] ;  /* 0x0000a600000a7ab9 */ /* 0x000fe20000000a00 */
[----:B------:R-:W-:Y:S01]  /*04a0*/  IADD3 R5, R5, R15, RZ ;  /* 0x0000000f05057210 */ /* 0x000fe20007ffe0ff */
[----:B------:R-:W-:Y:S01]  /*04b0*/  IMAD.WIDE.U32 R6, R11, UR6, R6 ;  /* 0x000000060b067c25 */ /* 0x000fe2000f8e0006 */
[----:B------:R-:W-:Y:S01]  /*04c0*/  SHF.R.S32.HI R0, RZ, 0x1f, R11 ;  /* 0x0000001fff007819 */ /* 0x000fe2000001140b */
[----:B------:R-:W3:Y:S01]  /*04d0*/  LDC.64 R18, c[0x0][0x2e0] ;  /* 0x0000b800ff127b82 */ /* 0x000ee20000000a00 */
[----:B------:R-:W-:Y:S01]  /*04e0*/  ULDC.64 UR12, c[0x0][0x278] ;  /* 0x00009e00000c7ab9 */ /* 0x000fe20000000a00 */
[----:B------:R-:W-:Y:S01]  /*04f0*/  IADD3 R3, R3, R13, RZ ;  /* 0x0000000d03037210 */ /* 0x000fe20007ffe0ff */
[----:B------:R-:W-:Y:S01]  /*0500*/  IMAD.WIDE.U32 R8, R11, UR12, R8 ;  /* 0x0000000c0b087c25 */ /* 0x000fe2000f8e0008 */
[----:B------:R-:W-:Y:S01]  /*0510*/  LEA R41, P0, R6, R20, 0x1 ;  /* 0x0000001406297211 */ /* 0x000fe200078008ff */
[----:B------:R-:W-:-:S02]  /*0520*/  UMOV UR4, 0x400 ;  /* 0x0000040000047882 */ /* 0x000fc40000000000 */
[C---:B------:R-:W-:Y:S01]  /*0530*/  IMAD R10, R0.reuse, UR6, RZ ;  /* 0x00000006000a7c24 */ /* 0x040fe2000f8e02ff */
[----:B------:R-:W4:Y:S01]  /*0540*/  LDC.64 R14, c[0x0][0x2f0] ;  /* 0x0000bc00ff0e7b82 */ /* 0x000f220000000a00 */
[----:B------:R-:W-:Y:S02]  /*0550*/  IMAD R0, R0, UR12, RZ ;  /* 0x0000000c00007c24 */ /* 0x000fe4000f8e02ff */
[C---:B------:R-:W-:Y:S01]  /*0560*/  IMAD R37, R11.reuse, UR7, R10 ;  /* 0x000000070b257c24 */ /* 0x040fe2000f8e020a */
[----:B------:R-:W-:Y:S01]  /*0570*/  ULDC.64 UR6, c[0x0][0x288] ;  /* 0x0000a20000067ab9 */ /* 0x000fe20000000a00 */
[----:B------:R-:W-:Y:S02]  /*0580*/  IMAD R35, R11, UR13, R0 ;  /* 0x0000000d0b237c24 */ /* 0x000fe4000f8e0200 */
[----:B------:R-:W-:Y:S01]  /*0590*/  IMAD R13, R57, UR6, RZ ;  /* 0x00000006390d7c24 */ /* 0x000fe2000f8e02ff */
[----:B------:R-:W2:Y:S01]  /*05a0*/  LDC.64 R16, c[0x0][0x2f8] ;  /* 0x0000be00ff107b82 */ /* 0x000ea20000000a00 */
[----:B------:R-:W-:Y:S01]  /*05b0*/  IADD3 R37, R7, R37, RZ ;  /* 0x0000002507257210 */ /* 0x000fe20007ffe0ff */
[----:B------:R-:W-:Y:S01]  /*05c0*/  IMAD R7, R57, UR10, RZ ;  /* 0x0000000a39077c24 */ /* 0x000fe2000f8e02ff */
[----:B-1----:R-:W-:Y:S01]  /*05d0*/  ULEA UR5, UR5, UR4, 0x18 ;  /* 0x0000000405057291 */ /* 0x002fe2000f8ec03f */
[----:B------:R-:W-:Y:S01]  /*05e0*/  IMAD R13, R58, UR7, R13 ;  /* 0x000000073a0d7c24 */ /* 0x000fe2000f8e020d */
[----:B------:R-:W-:Y:S01]  /*05f0*/  LEA.HI.X R37, R6, R21, R37, 0x1, P0 ;  /* 0x0000001506257211 */ /* 0x000fe200000f0c25 */
        /* <DEDUP_REMOVED lines=18> */
.L_x_1948:
[----:B------:R-:W-:Y:S01]  /*0720*/  BAR.SYNC.DEFER_BLOCKING 0x0 ;  /* 0x0000000000007b1d */ /* 0x000fe20000010000 */
[----:B------:R-:W-:-:S05]  /*0730*/  MOV R44, R52 ;  /* 0x00000034002c7202 */ /* 0x000fca0000000f00 */
[----:B-1----:R-:W-:-:S05]  /*0740*/  IMAD.WIDE R2, R47, 0x10, R44 ;  /* 0x000000102f027825 */ /* 0x002fca00078e022c */
[----:B------:R-:W2:Y:S04]  /*0750*/  LDG.E.128 R12, desc[UR8][R2.64] ;  /* 0x00000008020c7981 */ /* 0x000ea8000c1e1d00 */
[----:B------:R0:W3:Y:S01]  /*0760*/  LDG.E.128 R20, desc[UR8][R2.64+0x200] ;  /* 0x0002000802147981 */ /* 0x0000e2000c1e1d00 */
[----:B------:R-:W-:Y:S02]  /*0770*/  LEA R0, R168, UR5, 0x5 ;  /* 0x00000005a8007c11 */ /* 0x000fe4000f8e28ff */
[----:B------:R-:W-:-:S05]  /*0780*/  MOV R42, R50 ;  /* 0x00000032002a7202 */ /* 0x000fca0000000f00 */
[----:B------:R-:W-:Y:S01]  /*0790*/  IMAD.WIDE R16, R47, 0x10, R42 ;  /* 0x000000102f107825 */ /* 0x000fe200078e022a */
        /* <DEDUP_REMOVED lines=72> */
.L_x_1913:
[----:B------:R-:W-:Y:S05]  /*0c20*/  BSYNC B0 ;  /* 0x0000000000007941 */ /* 0x000fea0003800000 */
.L_x_1912:
        /* <DEDUP_REMOVED lines=38> */
.L_x_1915:
[----:B------:R-:W-:Y:S05]  /*0e90*/  BSYNC B0 ;  /* 0x0000000000007941 */ /* 0x000fea0003800000 */
.L_x_1914:
        /* <DEDUP_REMOVED lines=36> */
.L_x_1917:
[----:B------:R-:W-:Y:S05]  /*10e0*/  BSYNC B0 ;  /* 0x0000000000007941 */ /* 0x000fea0003800000 */
.L_x_1916:
        /* <DEDUP_REMOVED lines=38> */
.L_x_1919:
[----:B------:R-:W-:Y:S05]  /*1350*/  BSYNC B0 ;  /* 0x0000000000007941 */ /* 0x000fea0003800000 */
.L_x_1918:
        /* <DEDUP_REMOVED lines=36> */
.L_x_1921:
[----:B------:R-:W-:Y:S05]  /*15a0*/  BSYNC B0 ;  /* 0x0000000000007941 */ /* 0x000fea0003800000 */
.L_x_1920:
        /* <DEDUP_REMOVED lines=38> */
.L_x_1923:
[----:B------:R-:W-:Y:S05]  /*1810*/  BSYNC B0 ;  /* 0x0000000000007941 */ /* 0x000fea0003800000 */
.L_x_1922:
        /* <DEDUP_REMOVED lines=38> */
.L_x_1925:
[----:B------:R-:W-:Y:S05]  /*1a80*/  BSYNC B0 ;  /* 0x0000000000007941 */ /* 0x000fea0003800000 */
.L_x_1924:
        /* <DEDUP_REMOVED lines=42> */
.L_x_1927:
[----:B------:R-:W-:Y:S05]  /*1d30*/  BSYNC B0 ;  /* 0x0000000000007941 */ /* 0x000fea0003800000 */
.L_x_1926:
        /* <DEDUP_REMOVED lines=40> */
.L_x_1929:
[----:B------:R-:W-:Y:S05]  /*1fc0*/  BSYNC B0 ;  /* 0x0000000000007941 */ /* 0x000fea0003800000 */
.L_x_1928:
        /* <DEDUP_REMOVED lines=47> */
.L_x_1931:
[----:B------:R-:W-:Y:S05]  /*22c0*/  BSYNC B0 ;  /* 0x0000000000007941 */ /* 0x000fea0003800000 */
.L_x_1930:
        /* <DEDUP_REMOVED lines=33> */
.L_x_1933:
[----:B------:R-:W-:Y:S05]  /*24e0*/  BSYNC B0 ;  /* 0x0000000000007941 */ /* 0x000fea0003800000 */
.L_x_1932:
        /* <DEDUP_REMOVED lines=33> */
.L_x_1935:
[----:B------:R-:W-:Y:S05]  /*2700*/  BSYNC B0 ;  /* 0x0000000000007941 */ /* 0x000fea0003800000 */
.L_x_1934:
        /* <DEDUP_REMOVED lines=33> */
.L_x_1937:
[----:B------:R-:W-:Y:S05]  /*2920*/  BSYNC B0 ;  /* 0x0000000000007941 */ /* 0x000fea0003800000 */
.L_x_1936:
        /* <DEDUP_REMOVED lines=33> */
.L_x_1939:
[----:B------:R-:W-:Y:S05]  /*2b40*/  BSYNC B0 ;  /* 0x0000000000007941 */ /* 0x000fea0003800000 */
.L_x_1938:
        /* <DEDUP_REMOVED lines=33> */
.L_x_1941:
[----:B------:R-:W-:Y:S05]  /*2d60*/  BSYNC B0 ;  /* 0x0000000000007941 */ /* 0x000fea0003800000 */
.L_x_1940:
        /* <DEDUP_REMOVED lines=33> */
.L_x_1943:
[----:B------:R-:W-:Y:S05]  /*2f80*/  BSYNC B0 ;  /* 0x0000000000007941 */ /* 0x000fea0003800000 */
.L_x_1942:
        /* <DEDUP_REMOVED lines=45> */
[----:B------:R-:W-:-:S05]  /*3260*/  ULDC.64 UR18, c[0x0][0x270] ;  /* 0x00009c0000127ab9 */ /* 0x000fca0000000a00 */
.L_x_1947:
[----:B------:R-:W-:Y:S01]  /*3270*/  IMAD R7, R57, UR10, RZ ;  /* 0x0000000a39077c24 */ /* 0x000fe2000f8e02ff */
[----:B------:R-:W-:Y:S01]  /*3280*/  SHF.R.S32.HI R114, RZ, 0x1f, R102 ;  /* 0x0000001fff727819 */ /* 0x000fe20000011466 */
[----:B------:R-:W-:-:S04]  /*3290*/  IMAD.WIDE.U32 R4, R58, UR10, RZ ;  /* 0x0000000a3a047c25 */ /* 0x000fc8000f8e00ff */
[----:B------:R-:W-:Y:S02]  /*32a0*/  IMAD R7, R58, UR11, R7 ;  /* 0x0000000b3a077c24 */ /* 0x000fe4000f8e0207 */
[----:B------:R-:W-:-:S03]  /*32b0*/  IMAD R9, R114, UR12, RZ ;  /* 0x0000000c72097c24 */ /* 0x000fc6000f8e02ff */
[----:B------:R-:W-:Y:S01]  /*32c0*/  IADD3 R5, R5, R7, RZ ;  /* 0x0000000705057210 */ /* 0x000fe20007ffe0ff */
[C---:B------:R-:W-:Y:S02]  /*32d0*/  IMAD R9, R102.reuse, UR13, R9 ;  /* 0x0000000d66097c24 */ /* 0x040fe4000f8e0209 */
[----:B------:R-:W-:-:S04]  /*32e0*/  IMAD.WIDE.U32 R4, R102, UR12, R4 ;  /* 0x0000000c66047c25 */ /* 0x000fc8000f8e0004 */
[----:B------:R-:W-:Y:S01]  /*32f0*/  IMAD R7, R114, UR16, RZ ;  /* 0x0000001072077c24 */ /* 0x000fe2000f8e02ff */
[----:B------:R-:W-:Y:S02]  /*3300*/  IADD3 R5, R5, R9, RZ ;  /* 0x0000000905057210 */ /* 0x000fe40007ffe0ff */
[----:B------:R-:W-:Y:S01]  /*3310*/  LEA R20, P0, R4, UR14, 0x3 ;  /* 0x0000000e04147c11 */ /* 0x000fe2000f8018ff */
[----:B------:R-:W-:-:S03]  /*3320*/  IMAD R7, R102, UR17, R7 ;  /* 0x0000001166077c24 */ /* 0x000fc6000f8e0207 */
[----:B------:R-:W-:Y:S01]  /*3330*/  LEA.HI.X R21, R4, UR15, R5, 0x3, P0 ;  /* 0x0000000f04157c11 */ /* 0x000fe200080f1c05 */
[----:B------:R-:W-:Y:S01]  /*3340*/  IMAD.WIDE.U32 R4, R102, UR16, RZ ;  /* 0x0000001066047c25 */ /* 0x000fe2000f8e00ff */
[----:B------:R-:W-:-:S04]  /*3350*/  IADD3 R25, R54, R47, RZ ;  /* 0x0000002f36197210 */ /* 0x000fc80007ffe0ff */
[----:B------:R-:W3:Y:S01]  /*3360*/  LDG.E.64 R20, desc[UR8][R20.64] ;  /* 0x0000000814147981 */ /* 0x000ee2000c1e1b00 */
[----:B------:R-:W-:Y:S02]  /*3370*/  LEA R22, P0, R4, R41, 0x1 ;  /* 0x0000002904167211 */ /* 0x000fe400078008ff */
[----:B------:R-:W-:-:S04]  /*3380*/  IADD3 R5, R5, R7, RZ ;  /* 0x0000000705057210 */ /* 0x000fc80007ffe0ff */
[----:B------:R-:W-:-:S03]  /*3390*/  LEA.HI.X R23, R4, R37, R5, 0x1, P0 ;  /* 0x0000002504177211 */ /* 0x000fc600000f0c05 */
[----:B------:R-:W-:-:S05]  /*33a0*/  IMAD.WIDE R22, R25, 0x10, R22 ;  /* 0x0000001019167825 */ /* 0x000fca00078e0216 */
[----:B------:R-:W4:Y:S04]  /*33b0*/  LDG.E.128 R4, desc[UR8][R22.64] ;  /* 0x0000000816047981 */ /* 0x000f28000c1e1d00 */
[----:B------:R-:W5:Y:S04]  /*33c0*/  LDG.E.128 R8, desc[UR8][R22.64+0x200] ;  /* 0x0002000816087981 */ /* 0x000f68000c1e1d00 */
[----:B------:R-:W2:Y:S04]  /*33d0*/  LDG.E.128 R12, desc[UR8][R22.64+0x400] ;  /* 0x00040008160c7981 */ /* 0x000ea8000c1e1d00 */
[----:B------:R3:W2:Y:S01]  /*33e0*/  LDG.E.128 R16, desc[UR8][R22.64+0x600] ;  /* 0x0006000816107981 */ /* 0x0006a2000c1e1d00 */
[----:B------:R-:W-:Y:S01]  /*33f0*/  LEA R122, R168, UR5, 0x6 ;  /* 0x00000005a87a7c11 */ /* 0x000fe2000f8e30ff */
[----:B------:R-:W-:-:S04]  /*3400*/  IMAD R125, R114, UR18, RZ ;  /* 0x00000012727d7c24 */ /* 0x000fc8000f8e02ff */
[----:B------:R-:W-:Y:S02]  /*3410*/  IMAD R125, R102, UR19, R125 ;  /* 0x00000013667d7c24 */ /* 0x000fe4000f8e027d */
[C---:B---3--:R-:W-:Y:S01]  /*3420*/  FMUL.FTZ R23, R21.reuse, R44 ;  /* 0x0000002c15177220 */ /* 0x048fe20000410000 */
[----:B------:R-:W-:Y:S01]  /*3430*/  FMUL.FTZ R27, R20, 1.4426950216293334961 ;  /* 0x3fb8aa3b141b7820 */ /* 0x000fe20000410000 */
[----:B------:R-:W-:Y:S02]  /*3440*/  FMUL.FTZ R24, R21, R48 ;  /* 0x0000003015187220 */ /* 0x000fe40000410000 */
[----:B------:R-:W-:Y:S01]  /*3450*/  FMUL.RZ R29, R23, 0.15915493667125701904 ;  /* 0x3e22f983171d7820 */ /* 0x000fe2000040c000 */
[C---:B------:R-:W-:Y:S01]  /*3460*/  FMUL.FTZ R22, R27.reuse, R46 ;  /* 0x0000002e1b167220 */ /* 0x040fe20000410000 */
[----:B------:R-:W-:Y:S01]  /*3470*/  FMUL.FTZ R23, R27, R44 ;  /* 0x0000002c1b177220 */ /* 0x000fe20000410000 */
[----:B------:R-:W-:Y:S01]  /*3480*/  FMUL.RZ R26, R24, 0.15915493667125701904 ;  /* 0x3e22f983181a7820 */ /* 0x000fe2000040c000 */
[----:B------:R-:W-:Y:S01]  /*3490*/  FMUL.FTZ R24, R21, R46 ;  /* 0x0000002e15187220 */ /* 0x000fe20000410000 */
[----:B------:R3:W-:Y:S01]  /*34a0*/  MUFU.EX2 R123, R22 ;  /* 0x00000016007b7308 */ /* 0x0007e20000000800 */
[C---:B------:R-:W-:Y:S01]  /*34b0*/  FMUL.FTZ R20, R27.reuse, R48 ;  /* 0x000000301b147220 */ /* 0x040fe20000410000 */
[----:B------:R-:W-:Y:S01]  /*34c0*/  FMUL.FTZ R114, R27, R64 ;  /* 0x000000401b727220 */ /* 0x000fe20000410000 */
[----:B------:R-:W-:-:S05]  /*34d0*/  FMUL.RZ R28, R24, 0.15915493667125701904 ;  /* 0x3e22f983181c7820 */ /* 0x000fca000040c000 */
[----:B------:R0:W-:Y:S01]  /*34e0*/  MUFU.EX2 R126, R23 ;  /* 0x00000017007e7308 */ /* 0x0001e20000000800 */
[-C--:B---3--:R-:W-:Y:S01]  /*34f0*/  FMUL.FTZ R22, R21, R40.reuse ;  /* 0x0000002815167220 */ /* 0x088fe20000410000 */
[----:B----4-:R3:W-:Y:S03]  /*3500*/  STS.128 [R75], R4 ;  /* 0x000000044b007388 */ /* 0x0107e60000000c00 */
[----:B------:R-:W-:Y:S01]  /*3510*/  FMUL.RZ R104, R22, 0.15915493667125701904 ;  /* 0x3e22f98316687820 */ /* 0x000fe2000040c000 */
[----:B-----5:R-:W-:Y:S01]  /*3520*/  STS.128 [R75+0x200], R8 ;  /* 0x000200084b007388 */ /* 0x020fe20000000c00 */
[----:B------:R-:W-:Y:S01]  /*3530*/  FMUL.FTZ R22, R27, R40 ;  /* 0x000000281b167220 */ /* 0x000fe20000410000 */
[----:B------:R-:W-:Y:S01]  /*3540*/  MUFU.SIN R33, R29 ;  /* 0x0000001d00217308 */ /* 0x000fe20000000400 */
[----:B0-----:R-:W-:Y:S01]  /*3550*/  FMUL.FTZ R23, R21, R38 ;  /* 0x0000002615177220 */ /* 0x001fe20000410000 */
[----:B--2---:R-:W-:Y:S04]  /*3560*/  STS.128 [R75+0x400], R12 ;  /* 0x0004000c4b007388 */ /* 0x004fe80000000c00 */
[----:B------:R-:W-:Y:S01]  /*3570*/  STS.128 [R75+0x600], R16 ;  /* 0x000600104b007388 */ /* 0x000fe20000000c00 */
[----:B------:R-:W-:Y:S01]  /*3580*/  NOP ;  /* 0x0000000000007918 */ /* 0x000fe20000000000 */
[----:B------:R0:W2:Y:S02]  /*3590*/  MUFU.COS R121, R29 ;  /* 0x0000001d00797308 */ /* 0x0000a40000000000 */
[----:B------:R-:W4:Y:S01]  /*35a0*/  LDS.128 R8, [R122] ;  /* 0x000000007a087984 */ /* 0x000f220000000c00 */
[----:B---3--:R-:W-:-:S05]  /*35b0*/  FMUL.FTZ R5, R27, R70 ;  /* 0x000000461b057220 */ /* 0x008fca0000410000 */
[----:B------:R-:W-:Y:S01]  /*35c0*/  MUFU.SIN R24, R28 ;  /* 0x0000001c00187308 */ /* 0x000fe20000000400 */
[----:B0-----:R-:W-:Y:S01]  /*35d0*/  FMUL.RZ R29, R23, 0.15915493667125701904 ;  /* 0x3e22f983171d7820 */ /* 0x001fe2000040c000 */
[----:B------:R-:W-:-:S06]  /*35e0*/  FMUL.FTZ R23, R27, R38 ;  /* 0x000000261b177220 */ /* 0x000fcc0000410000 */
[----:B------:R0:W3:Y:S01]  /*35f0*/  MUFU.COS R120, R28 ;  /* 0x0000001c00787308 */ /* 0x0000e20000000000 */
[C---:B--2---:R-:W-:Y:S01]  /*3600*/  FMUL.FTZ R121, R126.reuse, R121 ;  /* 0x000000797e797220 */ /* 0x044fe20000410000 */
[----:B------:R-:W-:-:S06]  /*3610*/  FMUL.FTZ R126, R126, R33 ;  /* 0x000000217e7e7220 */ /* 0x000fcc0000410000 */
[----:B------:R2:W-:Y:S01]  /*3620*/  MUFU.EX2 R129, R22 ;  /* 0x0000001600817308 */ /* 0x0005e20000000800 */
[----:B0-----:R-:W-:-:S04]  /*3630*/  FMUL.FTZ R28, R21, R36 ;  /* 0x00000024151c7220 */ /* 0x001fc80000410000 */
[----:B------:R-:W-:Y:S01]  /*3640*/  FMUL.RZ R106, R28, 0.15915493667125701904 ;  /* 0x3e22f9831c6a7820 */ /* 0x000fe2000040c000 */
[----:B------:R-:W-:Y:S02]  /*3650*/  FMUL.FTZ R28, R27, R36 ;  /* 0x000000241b1c7220 */ /* 0x000fe40000410000 */
[----:B------:R0:W-:Y:S01]  /*3660*/  MUFU.EX2 R132, R23 ;  /* 0x0000001700847308 */ /* 0x0001e20000000800 */
[----:B--2---:R-:W-:Y:S01]  /*3670*/  FMUL.FTZ R22, R21, R34 ;  /* 0x0000002215167220 */ /* 0x004fe20000410000 */
[C---:B---3--:R-:W-:Y:S01]  /*3680*/  FMUL.FTZ R120, R123.reuse, R120 ;  /* 0x000000787b787220 */ /* 0x048fe20000410000 */
[----:B------:R-:W-:Y:S02]  /*3690*/  FMUL.FTZ R123, R123, R24 ;  /* 0x000000187b7b7220 */ /* 0x000fe40000410000 */
[----:B------:R-:W-:Y:S01]  /*36a0*/  FMUL.RZ R108, R22, 0.15915493667125701904 ;  /* 0x3e22f983166c7820 */ /* 0x000fe2000040c000 */
[----:B------:R-:W-:Y:S02]  /*36b0*/  FMUL.FTZ R22, R27, R34 ;  /* 0x000000221b167220 */ /* 0x000fe40000410000 */
[----:B------:R-:W-:Y:S01]  /*36c0*/  MUFU.SIN R103, R29 ;  /* 0x0000001d00677308 */ /* 0x000fe20000000400 */
[----:B0-----:R-:W-:Y:S01]  /*36d0*/  FMUL.FTZ R23, R21, R0 ;  /* 0x0000000015177220 */ /* 0x001fe20000410000 */
[----:B----4-:R-:W-:-:S02]  /*36e0*/  HADD2.F32 R12, -RZ, R8.H0_H0 ;  /* 0x20000008ff0c7230 */ /* 0x010fc40000004100 */
[----:B------:R-:W-:Y:S02]  /*36f0*/  HADD2.F32 R136, -RZ, R8.H1_H1 ;  /* 0x30000008ff887230 */ /* 0x000fe40000004100 */
[--C-:B------:R-:W-:Y:S02]  /*3700*/  HADD2.F32 R8, -RZ, R9.reuse.H1_H1 ;  /* 0x30000009ff087230 */ /* 0x100fe40000004100 */
[C---:B------:R-:W-:Y:S01]  /*3710*/  FMUL.FTZ R135, R77.reuse, R12 ;  /* 0x0000000c4d877220 */ /* 0x040fe20000410000 */
[----:B------:R0:W2:Y:S01]  /*3720*/  MUFU.COS R105, R29 ;  /* 0x0000001d00697308 */ /* 0x0000a20000000000 */
[----:B------:R-:W-:Y:S02]  /*3730*/  HADD2.F32 R138, -RZ, R9.H0_H0 ;  /* 0x20000009ff8a7230 */ /* 0x000fe40000004100 */
[----:B------:R-:W-:Y:S01]  /*3740*/  FMUL.FTZ R136, R77, R136 ;  /* 0x000000884d887220 */ /* 0x000fe20000410000 */
[----:B------:R-:W-:Y:S01]  /*3750*/  FMUL.FTZ R9, R135, R123 ;  /* 0x0000007b87097220 */ /* 0x000fe20000410000 */
[----:B------:R-:W-:-:S02]  /*3760*/  HADD2.F32 R140, -RZ, R10.H1_H1 ;  /* 0x3000000aff8c7230 */ /* 0x000fc40000004100 */
[----:B------:R-:W-:Y:S01]  /*3770*/  FMUL.FTZ R138, R79, R138 ;  /* 0x0000008a4f8a7220 */ /* 0x000fe20000410000 */
[----:B------:R-:W-:Y:S01]  /*3780*/  HADD2.F32 R142, -RZ, R11.H0_H0 ;  /* 0x2000000bff8e7230 */ /* 0x000fe20000004100 */
[----:B------:R-:W-:Y:S01]  /*3790*/  MUFU.SIN R107, R106 ;  /* 0x0000006a006b7308 */ /* 0x000fe20000000400 */
[----:B0-----:R-:W-:Y:S01]  /*37a0*/  FMUL.RZ R29, R23, 0.15915493667125701904 ;  /* 0x3e22f983171d7820 */ /* 0x001fe2000040c000 */
[----:B------:R-:W-:Y:S01]  /*37b0*/  FMUL.FTZ R23, R27, R0 ;  /* 0x000000001b177220 */ /* 0x000fe20000410000 */
[----:B------:R-:W-:Y:S01]  /*37c0*/  FMUL.FTZ R140, R81, R140 ;  /* 0x0000008c518c7220 */ /* 0x000fe20000410000 */
[----:B------:R-:W-:-:S04]  /*37d0*/  FMUL.FTZ R142, R83, R142 ;  /* 0x0000008e538e7220 */ /* 0x000fc80000410000 */
[----:B------:R-:W-:Y:S01]  /*37e0*/  MUFU.COS R133, R106 ;  /* 0x0000006a00857308 */ /* 0x000fe20000000000 */
[C---:B--2---:R-:W-:Y:S01]  /*37f0*/  FMUL.FTZ R130, R132.reuse, R105 ;  /* 0x0000006984827220 */ /* 0x044fe20000410000 */
[----:B------:R-:W-:-:S06]  /*3800*/  FMUL.FTZ R132, R132, R103 ;  /* 0x0000006784847220 */ /* 0x000fcc0000410000 */
[----:B------:R0:W-:Y:S08]  /*3810*/  MUFU.EX2 R131, R22 ;  /* 0x0000001600837308 */ /* 0x0001f00000000800 */
[----:B------:R2:W-:Y:S01]  /*3820*/  MUFU.EX2 R106, R23 ;  /* 0x00000017006a7308 */ /* 0x0005e20000000800 */
[----:B0-----:R-:W-:-:S04]  /*3830*/  FMUL.FTZ R22, R21, R60 ;  /* 0x0000003c15167220 */ /* 0x001fc80000410000 */
[----:B------:R-:W-:Y:S01]  /*3840*/  FMUL.RZ R116, R22, 0.15915493667125701904 ;  /* 0x3e22f98316747820 */ /* 0x000fe2000040c000 */
[----:B------:R-:W-:Y:S02]  /*3850*/  FMUL.FTZ R22, R27, R60 ;  /* 0x0000003c1b167220 */ /* 0x000fe40000410000 */
[----:B------:R-:W-:Y:S01]  /*3860*/  MUFU.SIN R119, R26 ;  /* 0x0000001a00777308 */ /* 0x000fe20000000400 */
[----:B--2---:R-:W-:-:S04]  /*3870*/  FMUL.FTZ R23, R21, R66 ;  /* 0x0000004215177220 */ /* 0x004fc80000410000 */
[----:B------:R-:W-:Y:S01]  /*3880*/  FMUL.RZ R118, R23, 0.15915493667125701904 ;  /* 0x3e22f98317767820 */ /* 0x000fe2000040c000 */
[----:B------:R-:W-:Y:S02]  /*3890*/  FMUL.FTZ R23, R21, R64 ;  /* 0x0000004015177220 */ /* 0x000fe40000410000 */
[----:B------:R0:W-:Y:S02]  /*38a0*/  MUFU.COS R31, R26 ;  /* 0x0000001a001f7308 */ /* 0x0001e40000000000 */
[----:B------:R-:W-:-:S06]  /*38b0*/  FMUL.RZ R124, R23, 0.15915493667125701904 ;  /* 0x3e22f983177c7820 */ /* 0x000fcc000040c000 */
[----:B------:R2:W3:Y:S01]  /*38c0*/  MUFU.EX2 R134, R28 ;  /* 0x0000001c00867308 */ /* 0x0004e20000000800 */
[----:B0-----:R-:W-:-:S04]  /*38d0*/  FMUL.FTZ R26, R21, R42 ;  /* 0x0000002a151a7220 */ /* 0x001fc80000410000 */
[----:B------:R-:W-:Y:S01]  /*38e0*/  FMUL.RZ R32, R26, 0.15915493667125701904 ;  /* 0x3e22f9831a207820 */ /* 0x000fe2000040c000 */
[----:B------:R-:W-:Y:S02]  /*38f0*/  FMUL.FTZ R26, R27, R42 ;  /* 0x0000002a1b1a7220 */ /* 0x000fe40000410000 */
[----:B------:R-:W0:Y:S01]  /*3900*/  MUFU.SIN R109, R29 ;  /* 0x0000001d006d7308 */ /* 0x000e220000000400 */
[----:B--2---:R-:W-:-:S04]  /*3910*/  FMUL.FTZ R28, R21, R62 ;  /* 0x0000003e151c7220 */ /* 0x004fc80000410000 */
[----:B------:R-:W-:Y:S01]  /*3920*/  FMUL.RZ R112, R28, 0.15915493667125701904 ;  /* 0x3e22f9831c707820 */ /* 0x000fe2000040c000 */
[----:B------:R-:W-:Y:S02]  /*3930*/  FMUL.FTZ R28, R27, R62 ;  /* 0x0000003e1b1c7220 */ /* 0x000fe40000410000 */
[----:B------:R2:W-:Y:S01]  /*3940*/  MUFU.COS R111, R29 ;  /* 0x0000001d006f7308 */ /* 0x0005e20000000000 */
[C---:B---3--:R-:W-:Y:S01]  /*3950*/  FMUL.FTZ R133, R134.reuse, R133 ;  /* 0x0000008586857220 */ /* 0x048fe20000410000 */
[----:B------:R-:W-:-:S06]  /*3960*/  FMUL.FTZ R134, R134, R107 ;  /* 0x0000006b86867220 */ /* 0x000fcc0000410000 */
[----:B------:R3:W-:Y:S01]  /*3970*/  MUFU.EX2 R110, R22 ;  /* 0x00000016006e7308 */ /* 0x0007e20000000800 */
[----:B--2---:R-:W-:Y:S01]  /*3980*/  FMUL.FTZ R29, R27, R66 ;  /* 0x000000421b1d7220 */ /* 0x004fe20000410000 */
[----:B0-----:R-:W-:-:S06]  /*3990*/  FMUL.FTZ R105, R106, R109 ;  /* 0x0000006d6a697220 */ /* 0x001fcc0000410000 */
[----:B------:R-:W-:Y:S01]  /*39a0*/  MUFU.SIN R127, R32 ;  /* 0x00000020007f7308 */ /* 0x000fe20000000400 */
[----:B---3--:R-:W-:-:S05]  /*39b0*/  IMAD.WIDE.U32 R22, R102, UR18, RZ ;  /* 0x0000001266167c25 */ /* 0x008fca000f8e00ff */
[----:B------:R-:W-:Y:S02]  /*39c0*/  IADD3 R4, R23, R125, RZ ;  /* 0x0000007d17047210 */ /* 0x000fe40007ffe0ff */
[----:B------:R-:W-:Y:S08]  /*39d0*/  MUFU.COS R101, R32 ;  /* 0x0000002000657308 */ /* 0x000ff00000000000 */
[----:B------:R-:W-:Y:S08]  /*39e0*/  MUFU.SIN R30, R104 ;  /* 0x00000068001e7308 */ /* 0x000ff00000000400 */
[----:B------:R-:W0:Y:S08]  /*39f0*/  MUFU.COS R128, R104 ;  /* 0x0000006800807308 */ /* 0x000e300000000000 */
[----:B------:R-:W-:Y:S08]  /*3a00*/  MUFU.SIN R113, R112 ;  /* 0x0000007000717308 */ /* 0x000ff00000000400 */
[----:B------:R-:W-:Y:S01]  /*3a10*/  MUFU.COS R115, R112 ;  /* 0x0000007000737308 */ /* 0x000fe20000000000 */
[C---:B0-----:R-:W-:Y:S01]  /*3a20*/  FMUL.FTZ R128, R129.reuse, R128 ;  /* 0x0000008081807220 */ /* 0x041fe20000410000 */
[----:B------:R-:W-:-:S06]  /*3a30*/  FMUL.FTZ R129, R129, R30 ;  /* 0x0000001e81817220 */ /* 0x000fcc0000410000 */
[----:B------:R-:W-:Y:S08]  /*3a40*/  MUFU.SIN R32, R108 ;  /* 0x0000006c00207308 */ /* 0x000ff00000000400 */
[----:B------:R-:W0:Y:S08]  /*3a50*/  MUFU.COS R104, R108 ;  /* 0x0000006c00687308 */ /* 0x000e300000000000 */
[----:B------:R2:W-:Y:S08]  /*3a60*/  MUFU.EX2 R112, R29 ;  /* 0x0000001d00707308 */ /* 0x0005f00000000800 */
[----:B------:R3:W4:Y:S01]  /*3a70*/  MUFU.EX2 R108, R28 ;  /* 0x0000001c006c7308 */ /* 0x0007220000000800 */
[----:B--2---:R-:W-:Y:S01]  /*3a80*/  FMUL.FTZ R29, R21, R68 ;  /* 0x00000044151d7220 */ /* 0x004fe20000410000 */
[C---:B0-----:R-:W-:Y:S01]  /*3a90*/  FMUL.FTZ R125, R131.reuse, R104 ;  /* 0x00000068837d7220 */ /* 0x041fe20000410000 */
[----:B------:R-:W-:Y:S01]  /*3aa0*/  FMUL.FTZ R104, R106, R111 ;  /* 0x0000006f6a687220 */ /* 0x000fe20000410000 */
[----:B------:R-:W-:Y:S01]  /*3ab0*/  FMUL.FTZ R131, R131, R32 ;  /* 0x0000002083837220 */ /* 0x000fe20000410000 */
[----:B------:R-:W-:-:S03]  /*3ac0*/  FMUL.RZ R6, R29, 0.15915493667125701904 ;  /* 0x3e22f9831d067820 */ /* 0x000fc6000040c000 */
[----:B------:R-:W0:Y:S01]  /*3ad0*/  MUFU.COS R137, R116 ;  /* 0x0000007400897308 */ /* 0x000e220000000000 */
[----:B---3--:R-:W-:-:S04]  /*3ae0*/  LEA R28, P0, R22, R39, 0x1 ;  /* 0x00000027161c7211 */ /* 0x008fc800078008ff */
[----:B------:R-:W-:Y:S01]  /*3af0*/  LEA.HI.X R29, R22, R35, R4, 0x1, P0 ;  /* 0x00000023161d7211 */ /* 0x000fe200000f0c04 */
[C---:B------:R-:W-:Y:S01]  /*3b00*/  FMUL.FTZ R4, R27.reuse, R68 ;  /* 0x000000441b047220 */ /* 0x040fe20000410000 */
[----:B------:R-:W-:Y:S01]  /*3b10*/  FMUL.FTZ R27, R27, R72 ;  /* 0x000000481b1b7220 */ /* 0x000fe20000410000 */
[----:B------:R-:W2:Y:S01]  /*3b20*/  MUFU.EX2 R20, R20 ;  /* 0x0000001400147308 */ /* 0x000ea20000000800 */
[----:B----4-:R-:W-:Y:S01]  /*3b30*/  FMUL.FTZ R103, R108, R115 ;  /* 0x000000736c677220 */ /* 0x010fe20000410000 */
[----:B------:R-:W-:-:S06]  /*3b40*/  IMAD.WIDE R28, R25, 0x10, R28 ;  /* 0x00000010191c7825 */ /* 0x000fcc00078e021c */
[----:B------:R3:W-:Y:S01]  /*3b50*/  MUFU.EX2 R13, R4 ;  /* 0x00000004000d7308 */ /* 0x0007e20000000800 */
[----:B0-----:R-:W-:Y:S01]  /*3b60*/  FMUL.FTZ R106, R110, R137 ;  /* 0x000000896e6a7220 */ /* 0x001fe20000410000 */
[----:B------:R-:W-:Y:S01]  /*3b70*/  FMUL.FTZ R137, R79, R8 ;  /* 0x000000084f897220 */ /* 0x000fe20000410000 */
[----:B------:R-:W-:-:S04]  /*3b80*/  FFMA.FTZ R8, R136, R120, R9 ;  /* 0x0000007888087223 */ /* 0x000fc80000010009 */
[----:B------:R-:W-:Y:S01]  /*3b90*/  FADD.FTZ R17, R137, R8 ;  /* 0x0000000889117221 */ /* 0x000fe20000010000 */
[----:B------:R-:W0:Y:S01]  /*3ba0*/  MUFU.SIN R14, R6 ;  /* 0x00000006000e7308 */ /* 0x000e220000000400 */
[C---:B---3--:R-:W-:Y:S01]  /*3bb0*/  FMUL.FTZ R4, R21.reuse, R70 ;  /* 0x0000004615047220 */ /* 0x048fe20000410000 */
[----:B--2---:R-:W-:Y:S01]  /*3bc0*/  FMUL.FTZ R119, R20, R119 ;  /* 0x0000007714777220 */ /* 0x004fe20000410000 */
[----:B------:R-:W-:Y:S01]  /*3bd0*/  FMUL.FTZ R21, R21, R72 ;  /* 0x0000004815157220 */ /* 0x000fe20000410000 */
[----:B------:R-:W-:Y:S02]  /*3be0*/  HADD2.F32 R8, -RZ, R10.H0_H0 ;  /* 0x2000000aff087230 */ /* 0x000fe40000004100 */
[----:B------:R-:W-:Y:S01]  /*3bf0*/  FMUL.RZ R19, R4, 0.15915493667125701904 ;  /* 0x3e22f98304137820 */ /* 0x000fe2000040c000 */
[----:B------:R-:W-:Y:S01]  /*3c00*/  FMUL.RZ R21, R21, 0.15915493667125701904 ;  /* 0x3e22f98315157820 */ /* 0x000fe2000040c000 */
[----:B------:R-:W-:Y:S08]  /*3c10*/  MUFU.COS R16, R6 ;  /* 0x0000000600107308 */ /* 0x000ff00000000000 */
[----:B------:R2:W-:Y:S01]  /*3c20*/  MUFU.EX2 R15, R5 ;  /* 0x00000005000f7308 */ /* 0x0005e20000000800 */
[----:B0-----:R-:W-:-:S07]  /*3c30*/  FMUL.FTZ R111, R13, R14 ;  /* 0x0000000e0d6f7220 */ /* 0x001fce0000410000 */
[----:B------:R-:W0:Y:S01]  /*3c40*/  MUFU.SIN R139, R118 ;  /* 0x00000076008b7308 */ /* 0x000e220000000400 */
[----:B--2---:R-:W2:Y:S07]  /*3c50*/  LDS.128 R4, [R122+0x10] ;  /* 0x000010007a047984 */ /* 0x004eae0000000c00 */
[----:B------:R3:W-:Y:S08]  /*3c60*/  MUFU.COS R141, R118 ;  /* 0x00000076008d7308 */ /* 0x0007f00000000000 */
[----:B------:R-:W4:Y:S01]  /*3c70*/  MUFU.EX2 R26, R26 ;  /* 0x0000001a001a7308 */ /* 0x000f220000000800 */
[----:B---3--:R-:W-:Y:S01]  /*3c80*/  FMUL.FTZ R118, R20, R31 ;  /* 0x0000001f14767220 */ /* 0x008fe20000410000 */
[----:B------:R-:W-:Y:S01]  /*3c90*/  FMUL.FTZ R20, R136, R123 ;  /* 0x0000007b88147220 */ /* 0x000fe20000410000 */
[----:B0-----:R-:W-:Y:S01]  /*3ca0*/  FMUL.FTZ R107, R112, R139 ;  /* 0x0000008b706b7220 */ /* 0x001fe20000410000 */
[----:B------:R-:W-:Y:S01]  /*3cb0*/  FMUL.FTZ R139, R81, R8 ;  /* 0x00000008518b7220 */ /* 0x000fe20000410000 */
[----:B------:R-:W-:-:S02]  /*3cc0*/  HADD2.F32 R8, -RZ, R11.H1_H1 ;  /* 0x3000000bff087230 */ /* 0x000fc40000004100 */
[----:B------:R-:W-:Y:S01]  /*3cd0*/  FFMA.FTZ R9, R135, R120, -R20 ;  /* 0x0000007887097223 */ /* 0x000fe20000010814 */
[----:B------:R-:W-:Y:S01]  /*3ce0*/  FMUL.FTZ R20, R126, R17 ;  /* 0x000000117e147220 */ /* 0x000fe20000410000 */
[----:B------:R-:W0:Y:S02]  /*3cf0*/  MUFU.SIN R117, R116 ;  /* 0x0000007400757308 */ /* 0x000e240000000400 */
[----:B------:R-:W-:-:S04]  /*3d00*/  FADD.FTZ R9, R138, R9 ;  /* 0x000000098a097221 */ /* 0x000fc80000010000 */
[-C--:B------:R-:W-:Y:S01]  /*3d10*/  FMUL.FTZ R22, R126, R9.reuse ;  /* 0x000000097e167220 */ /* 0x080fe20000410000 */
[C---:B------:R-:W-:Y:S01]  /*3d20*/  FFMA.FTZ R20, R121.reuse, R9, -R20 ;  /* 0x0000000979147223 */ /* 0x040fe20000010814 */
[----:B------:R-:W-:Y:S01]  /*3d30*/  MUFU.EX2 R27, R27 ;  /* 0x0000001b001b7308 */ /* 0x000fe20000000800 */
[----:B----4-:R-:W-:Y:S01]  /*3d40*/  FMUL.FTZ R127, R26, R127 ;  /* 0x0000007f1a7f7220 */ /* 0x010fe20000410000 */
[----:B------:R-:W-:Y:S01]  /*3d50*/  FFMA.FTZ R17, R121, R17, R22 ;  /* 0x0000001179117223 */ /* 0x000fe20000010016 */
[----:B------:R-:W-:-:S03]  /*3d60*/  FADD.FTZ R20, R139, R20 ;  /* 0x000000148b147221 */ /* 0x000fc60000010000 */
[----:B------:R-:W-:Y:S01]  /*3d70*/  FADD.FTZ R17, R140, R17 ;  /* 0x000000118c117221 */ /* 0x000fe20000010000 */
[----:B------:R-:W-:Y:S01]  /*3d80*/  FMUL.FTZ R9, R127, R20 ;  /* 0x000000147f097220 */ /* 0x000fe20000410000 */
[----:B------:R-:W3:Y:S01]  /*3d90*/  MUFU.COS R10, R21 ;  /* 0x00000015000a7308 */ /* 0x000ee20000000000 */
[----:B0-----:R-:W-:Y:S01]  /*3da0*/  FMUL.FTZ R109, R110, R117 ;  /* 0x000000756e6d7220 */ /* 0x001fe20000410000 */
[----:B--2---:R-:W-:-:S05]  /*3db0*/  HADD2.F32 R144, -RZ, R4.H0_H0 ;  /* 0x20000004ff907230 */ /* 0x004fca0000004100 */
[----:B------:R-:W-:Y:S01]  /*3dc0*/  FMUL.FTZ R144, R85, R144 ;  /* 0x0000009055907220 */ /* 0x000fe20000410000 */
[----:B------:R-:W-:Y:S08]  /*3dd0*/  MUFU.SIN R143, R124 ;  /* 0x0000007c008f7308 */ /* 0x000ff00000000400 */
[----:B------:R0:W-:Y:S01]  /*3de0*/  MUFU.COS R145, R124 ;  /* 0x0000007c00917308 */ /* 0x0001e20000000000 */
[----:B---3--:R-:W-:Y:S01]  /*3df0*/  FMUL.FTZ R117, R27, R10 ;  /* 0x0000000a1b757220 */ /* 0x008fe20000410000 */
[----:B------:R-:W-:-:S04]  /*3e00*/  FMUL.FTZ R10, R118, R123 ;  /* 0x0000007b760a7220 */ /* 0x000fc80000410000 */
[----:B------:R-:W-:Y:S02]  /*3e10*/  FFMA.FTZ R10, R119, R120, R10 ;  /* 0x00000078770a7223 */ /* 0x000fe4000001000a */
[----:B------:R-:W2:Y:S01]  /*3e20*/  MUFU.EX2 R114, R114 ;  /* 0x0000007200727308 */ /* 0x000ea20000000800 */
[----:B0-----:R-:W-:Y:S01]  /*3e30*/  FMUL.FTZ R124, R26, R101 ;  /* 0x000000651a7c7220 */ /* 0x001fe20000410000 */
[----:B------:R-:W-:Y:S01]  /*3e40*/  FMUL.FTZ R101, R108, R113 ;  /* 0x000000716c657220 */ /* 0x000fe20000410000 */
[----:B------:R-:W-:Y:S01]  /*3e50*/  FMUL.FTZ R108, R112, R141 ;  /* 0x0000008d706c7220 */ /* 0x000fe20000410000 */
[----:B------:R-:W-:Y:S01]  /*3e60*/  FMUL.FTZ R141, R83, R8 ;  /* 0x00000008538d7220 */ /* 0x000fe20000410000 */
[CC--:B------:R-:W-:Y:S01]  /*3e70*/  FFMA.FTZ R14, R124.reuse, R17.reuse, R9 ;  /* 0x000000117c0e7223 */ /* 0x0c0fe20000010009 */
[----:B------:R-:W-:Y:S01]  /*3e80*/  FMUL.FTZ R17, R127, R17 ;  /* 0x000000117f117220 */ /* 0x000fe20000410000 */
[----:B------:R-:W-:Y:S01]  /*3e90*/  FMUL.FTZ R9, R119, R123 ;  /* 0x0000007b77097220 */ /* 0x000fe20000410000 */
[----:B------:R-:W0:Y:S01]  /*3ea0*/  MUFU.COS R12, R19 ;  /* 0x00000013000c7308 */ /* 0x000e220000000000 */
[----:B------:R-:W-:Y:S01]  /*3eb0*/  FADD.FTZ R14, R141, R14 ;  /* 0x0000000e8d0e7221 */ /* 0x000fe20000010000 */
[----:B------:R-:W-:Y:S01]  /*3ec0*/  FFMA.FTZ R17, R124, R20, -R17 ;  /* 0x000000147c117223 */ /* 0x000fe20000010811 */
[----:B------:R-:W-:Y:S01]  /*3ed0*/  FFMA.FTZ R9, R118, R120, -R9 ;  /* 0x0000007876097223 */ /* 0x000fe20000010809 */
[----:B------:R-:W-:-:S02]  /*3ee0*/  HADD2.F32 R8, -RZ, R4.H1_H1 ;  /* 0x30000004ff087230 */ /* 0x000fc40000004100 */
[C---:B------:R-:W-:Y:S01]  /*3ef0*/  FMUL.FTZ R11, R129.reuse, R14 ;  /* 0x0000000e810b7220 */ /* 0x040fe20000410000 */
[----:B------:R-:W-:Y:S01]  /*3f00*/  FADD.FTZ R17, R142, R17 ;  /* 0x000000118e117221 */ /* 0x000fe20000010000 */
[----:B------:R-:W-:Y:S01]  /*3f10*/  FMUL.FTZ R4, R126, R10 ;  /* 0x0000000a7e047220 */ /* 0x000fe20000410000 */
[----:B------:R-:W3:Y:S01]  /*3f20*/  MUFU.SIN R18, R19 ;  /* 0x0000001300127308 */ /* 0x000ee20000000400 */
[C---:B--2---:R-:W-:Y:S01]  /*3f30*/  FMUL.FTZ R110, R114.reuse, R145 ;  /* 0x00000091726e7220 */ /* 0x044fe20000410000 */
[----:B------:R-:W-:Y:S01]  /*3f40*/  FMUL.FTZ R113, R114, R143 ;  /* 0x0000008f72717220 */ /* 0x000fe20000410000 */
[-C--:B------:R-:W-:Y:S01]  /*3f50*/  FFMA.FTZ R11, R128, R17.reuse, -R11 ;  /* 0x00000011800b7223 */ /* 0x080fe2000001080b */
[----:B------:R-:W-:Y:S01]  /*3f60*/  FMUL.FTZ R17, R129, R17 ;  /* 0x0000001181117220 */ /* 0x000fe20000410000 */
[----:B------:R-:W-:Y:S01]  /*3f70*/  FMUL.FTZ R112, R13, R16 ;  /* 0x000000100d707220 */ /* 0x000fe20000410000 */
[-C--:B------:R-:W-:Y:S01]  /*3f80*/  FFMA.FTZ R4, R121, R9.reuse, -R4 ;  /* 0x0000000979047223 */ /* 0x080fe20000010804 */
[----:B------:R-:W-:Y:S01]  /*3f90*/  FADD.FTZ R13, R144, R11 ;  /* 0x0000000b900d7221 */ /* 0x000fe20000010000 */
[----:B------:R-:W2:Y:S01]  /*3fa0*/  MUFU.SIN R116, R21 ;  /* 0x0000001500747308 */ /* 0x000ea20000000400 */
[----:B0-----:R-:W-:Y:S01]  /*3fb0*/  FMUL.FTZ R114, R15, R12 ;  /* 0x0000000c0f727220 */ /* 0x001fe20000410000 */
[----:B------:R-:W-:Y:S01]  /*3fc0*/  FMUL.FTZ R12, R126, R9 ;  /* 0x000000097e0c7220 */ /* 0x000fe20000410000 */
[----:B------:R-:W-:Y:S01]  /*3fd0*/  FFMA.FTZ R14, R128, R14, R17 ;  /* 0x0000000e800e7223 */ /* 0x000fe20000010011 */
[----:B------:R-:W-:Y:S01]  /*3fe0*/  FMUL.FTZ R143, R85, R8 ;  /* 0x00000008558f7220 */ /* 0x000fe20000410000 */
[----:B------:R-:W-:Y:S01]  /*3ff0*/  FMUL.FTZ R11, R127, R4 ;  /* 0x000000047f0b7220 */ /* 0x000fe20000410000 */
[----:B------:R-:W-:Y:S01]  /*4000*/  FFMA.FTZ R12, R121, R10, R12 ;  /* 0x0000000a790c7223 */ /* 0x000fe2000001000c */
[----:B------:R-:W-:Y:S01]  /*4010*/  FMUL.FTZ R8, R132, R13 ;  /* 0x0000000d84087220 */ /* 0x000fe20000410000 */
[----:B---3--:R-:W-:-:S02]  /*4020*/  FMUL.FTZ R115, R15, R18 ;  /* 0x000000120f737220 */ /* 0x008fc40000410000 */
[-C--:B------:R-:W-:Y:S01]  /*4030*/  FMUL.FTZ R9, R127, R12.reuse ;  /* 0x0000000c7f097220 */ /* 0x080fe20000410000 */
[----:B------:R-:W-:Y:S01]  /*4040*/  FADD.FTZ R15, R143, R14 ;  /* 0x0000000e8f0f7221 */ /* 0x000fe20000010000 */
[C---:B------:R-:W-:Y:S01]  /*4050*/  FFMA.FTZ R31, R124.reuse, R12, R11 ;  /* 0x0000000c7c1f7223 */ /* 0x040fe2000001000b */
[--C-:B------:R-:W-:Y:S02]  /*4060*/  HADD2.F32 R147, -RZ, R5.reuse.H1_H1 ;  /* 0x30000005ff937230 */ /* 0x100fe40000004100 */
[----:B------:R-:W-:Y:S01]  /*4070*/  FFMA.FTZ R30, R124, R4, -R9 ;  /* 0x000000047c1e7223 */ /* 0x000fe20000010809 */
[-C--:B------:R-:W-:Y:S01]  /*4080*/  FFMA.FTZ R32, R130, R15.reuse, R8 ;  /* 0x0000000f82207223 */ /* 0x080fe20000010008 */
[----:B------:R-:W-:Y:S01]  /*4090*/  FMUL.FTZ R17, R132, R15 ;  /* 0x0000000f84117220 */ /* 0x000fe20000410000 */
[----:B------:R-:W3:Y:S01]  /*40a0*/  LDG.E.128 R8, desc[UR8][R28.64] ;  /* 0x000000081c087981 */ /* 0x000ee2000c1e1d00 */
[----:B--2---:R-:W-:Y:S01]  /*40b0*/  FMUL.FTZ R116, R27, R116 ;  /* 0x000000741b747220 */ /* 0x004fe20000410000 */
[----:B------:R-:W-:-:S02]  /*40c0*/  HADD2.F32 R5, -RZ, R5.H0_H0 ;  /* 0x20000005ff057230 */ /* 0x000fc40000004100 */
[----:B------:R-:W-:Y:S01]  /*40d0*/  FMUL.FTZ R147, R90, R147 ;  /* 0x000000935a937220 */ /* 0x000fe20000410000 */
[----:B------:R-:W0:Y:S01]  /*40e0*/  LDS.128 R24, [R122+0x20] ;  /* 0x000020007a187984 */ /* 0x000e220000000c00 */
[----:B------:R-:W-:Y:S01]  /*40f0*/  FFMA.FTZ R33, R130, R13, -R17 ;  /* 0x0000000d82217223 */ /* 0x000fe20000010811 */
[----:B------:R-:W-:Y:S01]  /*4100*/  FMUL.FTZ R148, R90, R5 ;  /* 0x000000055a947220 */ /* 0x000fe20000410000 */
[----:B------:R-:W-:Y:S01]  /*4110*/  FADD.FTZ R75, R147, R32 ;  /* 0x00000020934b7221 */ /* 0x000fe20000010000 */
[----:B------:R-:W2:Y:S02]  /*4120*/  LDG.E.128 R12, desc[UR8][R28.64+0x200] ;  /* 0x000200081c0c7981 */ /* 0x000ea4000c1e1d00 */
[----:B------:R-:W-:Y:S01]  /*4130*/  FADD.FTZ R32, R148, R33 ;  /* 0x0000002194207221 */ /* 0x000fe20000010000 */
[C---:B------:R-:W-:Y:S01]  /*4140*/  FMUL.FTZ R33, R129.reuse, R30 ;  /* 0x0000001e81217220 */ /* 0x040fe20000410000 */
[----:B------:R-:W4:Y:S01]  /*4150*/  LDG.E.128 R16, desc[UR8][R28.64+0x400] ;  /* 0x000400081c107981 */ /* 0x000f22000c1e1d00 */
[----:B------:R-:W-:Y:S01]  /*4160*/  FMUL.FTZ R5, R129, R31 ;  /* 0x0000001f81057220 */ /* 0x000fe20000410000 */
[----:B------:R-:W-:-:S02]  /*4170*/  HADD2.F32 R4, -RZ, R6.H1_H1 ;  /* 0x30000006ff047230 */ /* 0x000fc40000004100 */
[----:B------:R5:W4:Y:S01]  /*4180*/  LDG.E.128 R20, desc[UR8][R28.64+0x600] ;  /* 0x000600081c147981 */ /* 0x000b22000c1e1d00 */
[----:B------:R-:W-:Y:S01]  /*4190*/  FMUL.FTZ R146, R134, R32 ;  /* 0x0000002086927220 */ /* 0x000fe20000410000 */
[C---:B------:R-:W-:Y:S01]  /*41a0*/  FFMA.FTZ R33, R128.reuse, R31, R33 ;  /* 0x0000001f80217223 */ /* 0x040fe20000010021 */
[----:B------:R-:W-:Y:S01]  /*41b0*/  FFMA.FTZ R5, R128, R30, -R5 ;  /* 0x0000001e80057223 */ /* 0x000fe20000010805 */
[----:B------:R-:W-:Y:S02]  /*41c0*/  HADD2.F32 R154, -RZ, R6.H0_H0 ;  /* 0x20000006ff9a7230 */ /* 0x000fe40000004100 */
[-C--:B------:R-:W-:Y:S01]  /*41d0*/  FMUL.FTZ R30, R134, R75.reuse ;  /* 0x0000004b861e7220 */ /* 0x080fe20000410000 */
[----:B------:R-:W-:Y:S01]  /*41e0*/  FFMA.FTZ R146, R133, R75, R146 ;  /* 0x0000004b85927223 */ /* 0x000fe20000010092 */
[----:B------:R-:W-:Y:S01]  /*41f0*/  FMUL.FTZ R153, R91, R4 ;  /* 0x000000045b997220 */ /* 0x000fe20000410000 */
[----:B-----5:R-:W-:Y:S01]  /*4200*/  FMUL.FTZ R29, R132, R33 ;  /* 0x00000021841d7220 */ /* 0x020fe20000410000 */
[----:B------:R-:W-:Y:S01]  /*4210*/  FFMA.FTZ R31, R133, R32, -R30 ;  /* 0x00000020851f7223 */ /* 0x000fe2000001081e */
[----:B------:R-:W-:Y:S01]  /*4220*/  FMUL.FTZ R154, R91, R154 ;  /* 0x0000009a5b9a7220 */ /* 0x000fe20000410000 */
[----:B------:R-:W-:Y:S01]  /*4230*/  FADD.FTZ R146, R153, R146 ;  /* 0x0000009299927221 */ /* 0x000fe20000010000 */
[----:B------:R-:W-:-:S02]  /*4240*/  HADD2.F32 R151, -RZ, R7.H1_H1 ;  /* 0x30000007ff977230 */ /* 0x000fc40000004100 */
[-C--:B------:R-:W-:Y:S01]  /*4250*/  FFMA.FTZ R29, R130, R5.reuse, -R29 ;  /* 0x00000005821d7223 */ /* 0x080fe2000001081d */
[----:B------:R-:W-:Y:S01]  /*4260*/  FMUL.FTZ R5, R132, R5 ;  /* 0x0000000584057220 */ /* 0x000fe20000410000 */
[----:B------:R-:W-:Y:S02]  /*4270*/  HADD2.F32 R7, -RZ, R7.H0_H0 ;  /* 0x20000007ff077230 */ /* 0x000fe40000004100 */
[----:B------:R-:W-:Y:S01]  /*4280*/  FADD.FTZ R4, R154, R31 ;  /* 0x0000001f9a047221 */ /* 0x000fe20000010000 */
[C---:B------:R-:W-:Y:S01]  /*4290*/  FMUL.FTZ R6, R131.reuse, R146 ;  /* 0x0000009283067220 */ /* 0x040fe20000410000 */
[----:B------:R-:W-:Y:S02]  /*42a0*/  FFMA.FTZ R5, R130, R33, R5 ;  /* 0x0000002182057223 */ /* 0x000fe40000010005 */
[-C--:B------:R-:W-:Y:S01]  /*42b0*/  FMUL.FTZ R75, R131, R4.reuse ;  /* 0x00000004834b7220 */ /* 0x080fe20000410000 */
[C---:B------:R-:W-:Y:S01]  /*42c0*/  FFMA.FTZ R31, R125.reuse, R4, -R6 ;  /* 0x000000047d1f7223 */ /* 0x040fe20000010806 */
[----:B------:R-:W-:Y:S01]  /*42d0*/  FMUL.FTZ R152, R92, R7 ;  /* 0x000000075c987220 */ /* 0x000fe20000410000 */
[----:B------:R-:W-:Y:S01]  /*42e0*/  FMUL.FTZ R4, R134, R5 ;  /* 0x0000000586047220 */ /* 0x000fe20000410000 */
[----:B------:R-:W-:Y:S01]  /*42f0*/  FFMA.FTZ R146, R125, R146, R75 ;  /* 0x000000927d927223 */ /* 0x000fe2000001004b */
[----:B------:R-:W-:Y:S01]  /*4300*/  FMUL.FTZ R151, R92, R151 ;  /* 0x000000975c977220 */ /* 0x000fe20000410000 */
[----:B------:R-:W-:Y:S01]  /*4310*/  FADD.FTZ R31, R152, R31 ;  /* 0x0000001f981f7221 */ /* 0x000fe20000010000 */
[-C--:B------:R-:W-:Y:S01]  /*4320*/  FMUL.FTZ R6, R134, R29.reuse ;  /* 0x0000001d86067220 */ /* 0x080fe20000410000 */
[----:B------:R-:W-:Y:S01]  /*4330*/  FFMA.FTZ R30, R133, R29, -R4 ;  /* 0x0000001d851e7223 */ /* 0x000fe20000010804 */
[----:B0-----:R-:W-:-:S02]  /*4340*/  HADD2.F32 R28, -RZ, R24.H1_H1 ;  /* 0x30000018ff1c7230 */ /* 0x001fc40000004100 */
[----:B------:R-:W-:Y:S01]  /*4350*/  FADD.FTZ R7, R151, R146 ;  /* 0x0000009297077221 */ /* 0x000fe20000010000 */
[----:B------:R-:W-:Y:S01]  /*4360*/  FMUL.FTZ R4, R105, R31 ;  /* 0x0000001f69047220 */ /* 0x000fe20000410000 */
[----:B------:R-:W-:Y:S01]  /*4370*/  FFMA.FTZ R32, R133, R5, R6 ;  /* 0x0000000585207223 */ /* 0x000fe20000010006 */
[----:B------:R-:W-:Y:S02]  /*4380*/  HADD2.F32 R146, -RZ, R24.H0_H0 ;  /* 0x20000018ff927230 */ /* 0x000fe40000004100 */
[-C--:B------:R-:W-:Y:S01]  /*4390*/  FMUL.FTZ R5, R105, R7.reuse ;  /* 0x0000000769057220 */ /* 0x080fe20000410000 */
[C---:B------:R-:W-:Y:S01]  /*43a0*/  FFMA.FTZ R150, R104.reuse, R7, R4 ;  /* 0x0000000768967223 */ /* 0x040fe20000010004 */
[----:B------:R-:W-:Y:S01]  /*43b0*/  FMUL.FTZ R145, R93, R28 ;  /* 0x0000001c5d917220 */ /* 0x000fe20000410000 */
[----:B------:R-:W-:Y:S01]  /*43c0*/  FMUL.FTZ R24, R131, R32 ;  /* 0x0000002083187220 */ /* 0x000fe20000410000 */
[----:B------:R-:W-:Y:S01]  /*43d0*/  FFMA.FTZ R31, R104, R31, -R5 ;  /* 0x0000001f681f7223 */ /* 0x000fe20000010805 */
[----:B------:R-:W-:Y:S01]  /*43e0*/  FMUL.FTZ R146, R93, R146 ;  /* 0x000000925d927220 */ /* 0x000fe20000410000 */
[----:B------:R-:W-:Y:S01]  /*43f0*/  FADD.FTZ R156, R145, R150 ;  /* 0x00000096919c7221 */ /* 0x000fe20000010000 */
[-C--:B------:R-:W-:Y:S01]  /*4400*/  FFMA.FTZ R28, R125, R30.reuse, -R24 ;  /* 0x0000001e7d1c7223 */ /* 0x080fe20000010818 */
[----:B------:R-:W-:Y:S01]  /*4410*/  FMUL.FTZ R30, R131, R30 ;  /* 0x0000001e831e7220 */ /* 0x000fe20000410000 */
[----:B------:R-:W0:Y:S01]  /*4420*/  LDS.128 R4, [R122+0x30] ;  /* 0x000030007a047984 */ /* 0x000e220000000c00 */
[----:B------:R-:W-:-:S02]  /*4430*/  HADD2.F32 R149, -RZ, R25.H1_H1 ;  /* 0x30000019ff957230 */ /* 0x000fc40000004100 */
[----:B------:R-:W-:Y:S01]  /*4440*/  FADD.FTZ R150, R146, R31 ;  /* 0x0000001f92967221 */ /* 0x000fe20000010000 */
[----:B------:R-:W-:Y:S01]  /*4450*/  FMUL.FTZ R24, R101, R156 ;  /* 0x0000009c65187220 */ /* 0x000fe20000410000 */
[----:B------:R-:W-:Y:S02]  /*4460*/  HADD2.F32 R25, -RZ, R25.H0_H0 ;  /* 0x20000019ff197230 */ /* 0x000fe40000004100 */
[----:B------:R-:W-:Y:S01]  /*4470*/  FFMA.FTZ R30, R125, R32, R30 ;  /* 0x000000207d1e7223 */ /* 0x000fe2000001001e */
[-C--:B------:R-:W-:Y:S01]  /*4480*/  FMUL.FTZ R31, R101, R150.reuse ;  /* 0x00000096651f7220 */ /* 0x080fe20000410000 */
[----:B------:R-:W-:Y:S01]  /*4490*/  FFMA.FTZ R29, R103, R150, -R24 ;  /* 0x00000096671d7223 */ /* 0x000fe20000010818 */
[C---:B------:R-:W-:Y:S01]  /*44a0*/  FMUL.FTZ R150, R94.reuse, R25 ;  /* 0x000000195e967220 */ /* 0x040fe20000410000 */
[----:B------:R-:W-:Y:S01]  /*44b0*/  FMUL.FTZ R25, R105, R30 ;  /* 0x0000001e69197220 */ /* 0x000fe20000410000 */
[----:B------:R-:W-:Y:S01]  /*44c0*/  FFMA.FTZ R156, R103, R156, R31 ;  /* 0x0000009c679c7223 */ /* 0x000fe2000001001f */
[----:B------:R-:W-:-:S02]  /*44d0*/  FMUL.FTZ R149, R94, R149 ;  /* 0x000000955e957220 */ /* 0x000fc40000410000 */
[-C--:B------:R-:W-:Y:S01]  /*44e0*/  FFMA.FTZ R32, R104, R28.reuse, -R25 ;  /* 0x0000001c68207223 */ /* 0x080fe20000010819 */
[----:B------:R-:W-:Y:S01]  /*44f0*/  FMUL.FTZ R25, R105, R28 ;  /* 0x0000001c69197220 */ /* 0x000fe20000410000 */
[----:B------:R-:W-:Y:S01]  /*4500*/  FADD.FTZ R31, R149, R156 ;  /* 0x0000009c951f7221 */ /* 0x000fe20000010000 */
[--C-:B------:R-:W-:Y:S02]  /*4510*/  HADD2.F32 R24, -RZ, R26.reuse.H1_H1 ;  /* 0x3000001aff187230 */ /* 0x100fe40000004100 */
[----:B------:R-:W-:Y:S01]  /*4520*/  FADD.FTZ R29, R150, R29 ;  /* 0x0000001d961d7221 */ /* 0x000fe20000010000 */
[----:B------:R-:W-:Y:S02]  /*4530*/  HADD2.F32 R156, -RZ, R26.H0_H0 ;  /* 0x2000001aff9c7230 */ /* 0x000fe40000004100 */
[----:B------:R-:W-:Y:S01]  /*4540*/  FFMA.FTZ R30, R104, R30, R25 ;  /* 0x0000001e681e7223 */ /* 0x000fe20000010019 */
[C---:B------:R-:W-:Y:S01]  /*4550*/  FMUL.FTZ R33, R109.reuse, R31 ;  /* 0x0000001f6d217220 */ /* 0x040fe20000410000 */
[-C--:B------:R-:W-:Y:S01]  /*4560*/  FMUL.FTZ R28, R109, R29.reuse ;  /* 0x0000001d6d1c7220 */ /* 0x080fe20000410000 */
[----:B------:R-:W-:Y:S01]  /*4570*/  FMUL.FTZ R155, R95, R24 ;  /* 0x000000185f9b7220 */ /* 0x000fe20000410000 */
[----:B------:R-:W-:Y:S01]  /*4580*/  FMUL.FTZ R24, R101, R30 ;  /* 0x0000001e65187220 */ /* 0x000fe20000410000 */
[C---:B------:R-:W-:Y:S01]  /*4590*/  FFMA.FTZ R33, R106.reuse, R29, -R33 ;  /* 0x0000001d6a217223 */ /* 0x040fe20000010821 */
[----:B------:R-:W-:Y:S01]  /*45a0*/  FMUL.FTZ R156, R95, R156 ;  /* 0x0000009c5f9c7220 */ /* 0x000fe20000410000 */
[----:B------:R-:W-:Y:S01]  /*45b0*/  FFMA.FTZ R28, R106, R31, R28 ;  /* 0x0000001f6a1c7223 */ /* 0x000fe2000001001c */
[-C--:B------:R-:W-:Y:S01]  /*45c0*/  FFMA.FTZ R25, R103, R32.reuse, -R24 ;  /* 0x0000002067197223 */ /* 0x080fe20000010818 */
[----:B------:R-:W-:Y:S01]  /*45d0*/  FMUL.FTZ R32, R101, R32 ;  /* 0x0000002065207220 */ /* 0x000fe20000410000 */
[----:B------:R-:W-:Y:S01]  /*45e0*/  FADD.FTZ R33, R156, R33 ;  /* 0x000000219c217221 */ /* 0x000fe20000010000 */
[----:B------:R-:W-:-:S02]  /*45f0*/  HADD2.F32 R157, -RZ, R27.H1_H1 ;  /* 0x3000001bff9d7230 */ /* 0x000fc40000004100 */
[----:B------:R-:W-:Y:S01]  /*4600*/  FADD.FTZ R28, R155, R28 ;  /* 0x0000001c9b1c7221 */ /* 0x000fe20000010000 */
[----:B------:R-:W-:Y:S02]  /*4610*/  HADD2.F32 R27, -RZ, R27.H0_H0 ;  /* 0x2000001bff1b7230 */ /* 0x000fe40000004100 */
[----:B------:R-:W-:Y:S01]  /*4620*/  FMUL.FTZ R31, R107, R33 ;  /* 0x000000216b1f7220 */ /* 0x000fe20000410000 */
[----:B------:R-:W-:Y:S01]  /*4630*/  FFMA.FTZ R32, R103, R30, R32 ;  /* 0x0000001e67207223 */ /* 0x000fe20000010020 */
[-C--:B------:R-:W-:Y:S01]  /*4640*/  FMUL.FTZ R29, R107, R28.reuse ;  /* 0x0000001c6b1d7220 */ /* 0x080fe20000410000 */
[C---:B------:R-:W-:Y:S01]  /*4650*/  FMUL.FTZ R157, R96.reuse, R157 ;  /* 0x0000009d609d7220 */ /* 0x040fe20000410000 */
[----:B------:R-:W-:Y:S01]  /*4660*/  FMUL.FTZ R158, R96, R27 ;  /* 0x0000001b609e7220 */ /* 0x000fe20000410000 */
[C---:B------:R-:W-:Y:S01]  /*4670*/  FFMA.FTZ R28, R108.reuse, R28, R31 ;  /* 0x0000001c6c1c7223 */ /* 0x040fe2000001001f */
[----:B------:R-:W-:Y:S01]  /*4680*/  FMUL.FTZ R27, R109, R32 ;  /* 0x000000206d1b7220 */ /* 0x000fe20000410000 */
[----:B------:R-:W-:-:S02]  /*4690*/  FFMA.FTZ R29, R108, R33, -R29 ;  /* 0x000000216c1d7223 */ /* 0x000fc4000001081d */
[----:B------:R-:W-:Y:S01]  /*46a0*/  FADD.FTZ R28, R157, R28 ;  /* 0x0000001c9d1c7221 */ /* 0x000fe20000010000 */
[-C--:B------:R-:W-:Y:S01]  /*46b0*/  FFMA.FTZ R27, R106, R25.reuse, -R27 ;  /* 0x000000196a1b7223 */ /* 0x080fe2000001081b */
[----:B------:R-:W-:Y:S01]  /*46c0*/  FADD.FTZ R29, R158, R29 ;  /* 0x0000001d9e1d7221 */ /* 0x000fe20000010000 */
[----:B------:R-:W-:Y:S01]  /*46d0*/  FMUL.FTZ R25, R109, R25 ;  /* 0x000000196d197220 */ /* 0x000fe20000410000 */
[--C-:B0-----:R-:W-:Y:S02]  /*46e0*/  HADD2.F32 R160, -RZ, R4.reuse.H0_H0 ;  /* 0x20000004ffa07230 */ /* 0x101fe40000004100 */
        /* <DEDUP_REMOVED lines=9> */
[----:B------:R-:W-:-:S02]  /*4780*/  FADD.FTZ R31, R160, R31 ;  /* 0x0000001fa01f7221 */ /* 0x000fc40000010000 */
[----:B------:R-:W-:Y:S01]  /*4790*/  FADD.FTZ R28, R159, R28 ;  /* 0x0000001c9f1c7221 */ /* 0x000fe20000010000 */
[CC--:B------:R-:W-:Y:S01]  /*47a0*/  FFMA.FTZ R29, R108.reuse, R27.reuse, -R29 ;  /* 0x0000001b6c1d7223 */ /* 0x0c0fe2000001081d */
[----:B------:R-:W-:Y:S01]  /*47b0*/  FMUL.FTZ R27, R107, R27 ;  /* 0x0000001b6b1b7220 */ /* 0x000fe20000410000 */
[--C-:B------:R-:W-:Y:S02]  /*47c0*/  HADD2.F32 R161, -RZ, R5.reuse.H1_H1 ;  /* 0x30000005ffa17230 */ /* 0x100fe40000004100 */
[C---:B------:R-:W-:Y:S01]  /*47d0*/  FMUL.FTZ R75, R111.reuse, R31 ;  /* 0x0000001f6f4b7220 */ /* 0x040fe20000410000 */
[----:B------:R-:W-:Y:S02]  /*47e0*/  HADD2.F32 R5, -RZ, R5.H0_H0 ;  /* 0x20000005ff057230 */ /* 0x000fe40000004100 */
[-C--:B------:R-:W-:Y:S01]  /*47f0*/  FMUL.FTZ R33, R111, R28.reuse ;  /* 0x0000001c6f217220 */ /* 0x080fe20000410000 */
[----:B------:R-:W-:Y:S01]  /*4800*/  FFMA.FTZ R27, R108, R25, R27 ;  /* 0x000000196c1b7223 */ /* 0x000fe2000001001b */
[----:B------:R-:W-:Y:S01]  /*4810*/  FFMA.FTZ R28, R112, R28, R75 ;  /* 0x0000001c701c7223 */ /* 0x000fe2000001004b */
[----:B------:R-:W-:Y:S01]  /*4820*/  FMUL.FTZ R161, R98, R161 ;  /* 0x000000a162a17220 */ /* 0x000fe20000410000 */
[----:B------:R-:W-:Y:S01]  /*4830*/  FFMA.FTZ R33, R112, R31, -R33 ;  /* 0x0000001f70217223 */ /* 0x000fe20000010821 */
[----:B------:R-:W-:Y:S01]  /*4840*/  FMUL.FTZ R162, R98, R5 ;  /* 0x0000000562a27220 */ /* 0x000fe20000410000 */
[----:B------:R-:W-:Y:S01]  /*4850*/  FMUL.FTZ R5, R113, R27 ;  /* 0x0000001b71057220 */ /* 0x000fe20000410000 */
[----:B------:R-:W-:-:S02]  /*4860*/  FADD.FTZ R28, R161, R28 ;  /* 0x0000001ca11c7221 */ /* 0x000fc40000010000 */
[----:B------:R-:W-:Y:S01]  /*4870*/  FADD.FTZ R33, R162, R33 ;  /* 0x00000021a2217221 */ /* 0x000fe20000010000 */
[CC--:B------:R-:W-:Y:S01]  /*4880*/  FFMA.FTZ R5, R110.reuse, R29.reuse, -R5 ;  /* 0x0000001d6e057223 */ /* 0x0c0fe20000010805 */
[----:B------:R-:W-:Y:S01]  /*4890*/  FMUL.FTZ R29, R113, R29 ;  /* 0x0000001d711d7220 */ /* 0x000fe20000410000 */
[--C-:B------:R-:W-:Y:S02]  /*48a0*/  HADD2.F32 R164, -RZ, R6.reuse.H0_H0 ;  /* 0x20000006ffa47230 */ /* 0x100fe40000004100 */
[C---:B------:R-:W-:Y:S01]  /*48b0*/  FMUL.FTZ R25, R115.reuse, R28 ;  /* 0x0000001c73197220 */ /* 0x040fe20000410000 */
[----:B------:R-:W-:Y:S02]  /*48c0*/  HADD2.F32 R4, -RZ, R6.H1_H1 ;  /* 0x30000006ff047230 */ /* 0x000fe40000004100 */
[----:B------:R-:W-:Y:S01]  /*48d0*/  FMUL.FTZ R31, R115, R33 ;  /* 0x00000021731f7220 */ /* 0x000fe20000410000 */
        /* <DEDUP_REMOVED lines=8> */
[-C--:B------:R-:W-:Y:S01]  /*4960*/  FMUL.FTZ R4, R111, R5.reuse ;  /* 0x000000056f047220 */ /* 0x080fe20000410000 */
[----:B------:R-:W-:Y:S01]  /*4970*/  FFMA.FTZ R25, R112, R5, -R25 ;  /* 0x0000000570197223 */ /* 0x000fe20000010819 */
[C---:B------:R-:W-:Y:S01]  /*4980*/  FMUL.FTZ R5, R116.reuse, R33 ;  /* 0x0000002174057220 */ /* 0x040fe20000410000 */
[--C-:B------:R-:W-:Y:S02]  /*4990*/  HADD2.F32 R165, -RZ, R7.reuse.H0_H0 ;  /* 0x20000007ffa57230 */ /* 0x100fe40000004100 */
[-C--:B------:R-:W-:Y:S01]  /*49a0*/  FMUL.FTZ R6, R116, R28.reuse ;  /* 0x0000001c74067220 */ /* 0x080fe20000410000 */
[----:B------:R-:W-:Y:S02]  /*49b0*/  HADD2.F32 R7, -RZ, R7.H1_H1 ;  /* 0x30000007ff077230 */ /* 0x000fe40000004100 */
[----:B------:R-:W-:Y:S01]  /*49c0*/  FFMA.FTZ R4, R112, R29, R4 ;  /* 0x0000001d70047223 */ /* 0x000fe20000010004 */
[C---:B------:R-:W-:Y:S01]  /*49d0*/  FFMA.FTZ R27, R117.reuse, R28, R5 ;  /* 0x0000001c751b7223 */ /* 0x040fe20000010005 */
[----:B------:R-:W-:Y:S01]  /*49e0*/  FFMA.FTZ R6, R117, R33, -R6 ;  /* 0x0000002175067223 */ /* 0x000fe20000010806 */
[C---:B------:R-:W-:Y:S01]  /*49f0*/  FMUL.FTZ R5, R115.reuse, R25 ;  /* 0x0000001973057220 */ /* 0x040fe20000410000 */
[C---:B------:R-:W-:Y:S01]  /*4a00*/  FMUL.FTZ R165, R100.reuse, R165 ;  /* 0x000000a564a57220 */ /* 0x040fe20000410000 */
[-C--:B------:R-:W-:Y:S01]  /*4a10*/  FMUL.FTZ R24, R115, R4.reuse ;  /* 0x0000000473187220 */ /* 0x080fe20000410000 */
[----:B------:R-:W-:Y:S01]  /*4a20*/  FMUL.FTZ R166, R100, R7 ;  /* 0x0000000764a67220 */ /* 0x000fe20000410000 */
[C---:B------:R-:W-:Y:S01]  /*4a30*/  FFMA.FTZ R5, R114.reuse, R4, R5 ;  /* 0x0000000472057223 */ /* 0x040fe20000010005 */
[----:B------:R-:W-:Y:S01]  /*4a40*/  FADD.FTZ R6, R165, R6 ;  /* 0x00000006a5067221 */ /* 0x000fe20000010000 */
[----:B------:R-:W-:Y:S01]  /*4a50*/  FFMA.FTZ R24, R114, R25, -R24 ;  /* 0x0000001972187223 */ /* 0x000fe20000010818 */
[----:B------:R-:W-:Y:S01]  /*4a60*/  FADD.FTZ R7, R166, R27 ;  /* 0x0000001ba6077221 */ /* 0x000fe20000010000 */
[----:B------:R-:W-:-:S02]  /*4a70*/  FMUL.FTZ R4, R116, R5 ;  /* 0x0000000574047220 */ /* 0x000fc40000410000 */
[----:B------:R-:W0:Y:S01]  /*4a80*/  SHFL.UP PT, R27, R6, 0x1, RZ ;  /* 0x04200000061b7989 */ /* 0x000e2200000e00ff */
[-C--:B------:R-:W-:Y:S01]  /*4a90*/  FMUL.FTZ R26, R116, R24.reuse ;  /* 0x00000018741a7220 */ /* 0x080fe20000410000 */
[C---:B------:R-:W-:Y:S02]  /*4aa0*/  FFMA.FTZ R4, R117.reuse, R24, -R4 ;  /* 0x0000001875047223 */ /* 0x040fe40000010804 */
[----:B------:R-:W5:Y:S01]  /*4ab0*/  SHFL.UP PT, R29, R7, 0x1, RZ ;  /* 0x04200000071d7989 */ /* 0x000f6200000e00ff */
[----:B------:R-:W-:-:S03]  /*4ac0*/  FFMA.FTZ R26, R117, R5, R26 ;  /* 0x00000005751a7223 */ /* 0x000fc6000001001a */
[----:B------:R-:W1:Y:S04]  /*4ad0*/  SHFL.UP PT, R5, R4, 0x1, RZ ;  /* 0x0420000004057989 */ /* 0x000e6800000e00ff */
[----:B------:R-:W1:Y:S01]  /*4ae0*/  SHFL.UP PT, R25, R26, 0x1, RZ ;  /* 0x042000001a197989 */ /* 0x000e6200000e00ff */
[----:B------:R-:W-:Y:S01]  /*4af0*/  ISETP.GE.AND P0, PT, R168, 0x1, PT ;  /* 0x00000001a800780c */ /* 0x000fe20003f06270 */
[C---:B0-----:R-:W-:Y:S01]  /*4b00*/  FMUL.FTZ R31, R26.reuse, R27 ;  /* 0x0000001b1a1f7220 */ /* 0x041fe20000410000 */
[----:B-----5:R-:W-:-:S03]  /*4b10*/  FMUL.FTZ R24, R26, R29 ;  /* 0x0000001d1a187220 */ /* 0x020fc60000410000 */
[C---:B------:R-:W-:Y:S01]  /*4b20*/  FFMA.FTZ R28, R4.reuse, R29, R31 ;  /* 0x0000001d041c7223 */ /* 0x040fe2000001001f */
[----:B------:R-:W-:-:S07]  /*4b30*/  FFMA.FTZ R29, R4, R27, -R24 ;  /* 0x0000001b041d7223 */ /* 0x000fce0000010818 */
[----:B------:R-:W-:Y:S01]  /*4b40*/  @P0 FADD.FTZ R7, R7, R28 ;  /* 0x0000001c07070221 */ /* 0x000fe20000010000 */
[----:B-1----:R-:W-:Y:S01]  /*4b50*/  FMUL.FTZ R27, R26, R5 ;  /* 0x000000051a1b7220 */ /* 0x002fe20000410000 */
[----:B------:R-:W-:Y:S01]  /*4b60*/  @P0 FADD.FTZ R6, R6, R29 ;  /* 0x0000001d06060221 */ /* 0x000fe20000010000 */
[-C--:B------:R-:W-:Y:S02]  /*4b70*/  FMUL.FTZ R24, R26, R25.reuse ;  /* 0x000000191a187220 */ /* 0x080fe40000410000 */
[C---:B------:R-:W-:Y:S01]  /*4b80*/  FFMA.FTZ R27, R4.reuse, R25, R27 ;  /* 0x00000019041b7223 */ /* 0x040fe2000001001b */
[----:B------:R-:W0:Y:S01]  /*4b90*/  SHFL.UP PT, R28, R7, 0x2, RZ ;  /* 0x04400000071c7989 */ /* 0x000e2200000e00ff */
[----:B------:R-:W-:-:S03]  /*4ba0*/  @P0 FFMA.FTZ R4, R4, R5, -R24 ;  /* 0x0000000504040223 */ /* 0x000fc60000010818 */
[----:B------:R-:W1:Y:S01]  /*4bb0*/  SHFL.UP PT, R25, R6, 0x2, RZ ;  /* 0x0440000006197989 */ /* 0x000e6200000e00ff */
[----:B------:R-:W-:-:S03]  /*4bc0*/  FSEL R27, R26, R27, !P0 ;  /* 0x0000001b1a1b7208 */ /* 0x000fc60004000000 */
[----:B------:R-:W5:Y:S04]  /*4bd0*/  SHFL.UP PT, R5, R4, 0x2, RZ ;  /* 0x0440000004057989 */ /* 0x000f6800000e00ff */
[----:B------:R-:W5:Y:S01]  /*4be0*/  SHFL.UP PT, R24, R27, 0x2, RZ ;  /* 0x044000001b187989 */ /* 0x000f6200000e00ff */
[----:B------:R-:W-:Y:S01]  /*4bf0*/  ISETP.GE.AND P0, PT, R168, 0x2, PT ;  /* 0x00000002a800780c */ /* 0x000fe20003f06270 */
[C---:B0-----:R-:W-:Y:S01]  /*4c00*/  FMUL.FTZ R29, R27.reuse, R28 ;  /* 0x0000001c1b1d7220 */ /* 0x041fe20000410000 */
[----:B-1----:R-:W-:-:S03]  /*4c10*/  FMUL.FTZ R31, R27, R25 ;  /* 0x000000191b1f7220 */ /* 0x002fc60000410000 */
[C---:B------:R-:W-:Y:S01]  /*4c20*/  FFMA.FTZ R29, R4.reuse, R25, -R29 ;  /* 0x00000019041d7223 */ /* 0x040fe2000001081d */
[----:B------:R-:W-:Y:S01]  /*4c30*/  FFMA.FTZ R28, R4, R28, R31 ;  /* 0x0000001c041c7223 */ /* 0x000fe2000001001f */
[----:B-----5:R-:W-:-:S06]  /*4c40*/  FMUL.FTZ R25, R27, R5 ;  /* 0x000000051b197220 */ /* 0x020fcc0000410000 */
[----:B------:R-:W-:Y:S01]  /*4c50*/  @P0 FADD.FTZ R6, R6, R29 ;  /* 0x0000001d06060221 */ /* 0x000fe20000010000 */
[-C--:B------:R-:W-:Y:S01]  /*4c60*/  FMUL.FTZ R26, R27, R24.reuse ;  /* 0x000000181b1a7220 */ /* 0x080fe20000410000 */
[----:B------:R-:W-:Y:S01]  /*4c70*/  @P0 FADD.FTZ R7, R7, R28 ;  /* 0x0000001c07070221 */ /* 0x000fe20000010000 */
[C---:B------:R-:W-:Y:S02]  /*4c80*/  FFMA.FTZ R24, R4.reuse, R24, R25 ;  /* 0x0000001804187223 */ /* 0x040fe40000010019 */
[----:B------:R-:W0:Y:S01]  /*4c90*/  SHFL.UP PT, R29, R6, 0x4, RZ ;  /* 0x04800000061d7989 */ /* 0x000e2200000e00ff */
[----:B------:R-:W-:-:S03]  /*4ca0*/  @P0 FFMA.FTZ R4, R4, R5, -R26 ;  /* 0x0000000504040223 */ /* 0x000fc6000001081a */
[----:B------:R-:W1:Y:S01]  /*4cb0*/  SHFL.UP PT, R31, R7, 0x4, RZ ;  /* 0x04800000071f7989 */ /* 0x000e6200000e00ff */
[----:B------:R-:W-:-:S03]  /*4cc0*/  FSEL R24, R27, R24, !P0 ;  /* 0x000000181b187208 */ /* 0x000fc60004000000 */
[----:B------:R-:W5:Y:S04]  /*4cd0*/  SHFL.UP PT, R5, R4, 0x4, RZ ;  /* 0x0480000004057989 */ /* 0x000f6800000e00ff */
[----:B------:R-:W3:Y:S01]  /*4ce0*/  SHFL.UP PT, R25, R24, 0x4, RZ ;  /* 0x0480000018197989 */ /* 0x000ee200000e00ff */
[----:B------:R-:W-:Y:S01]  /*4cf0*/  ISETP.GE.AND P0, PT, R168, 0x4, PT ;  /* 0x00000004a800780c */ /* 0x000fe20003f06270 */
[C---:B0-----:R-:W-:Y:S01]  /*4d00*/  FMUL.FTZ R27, R24.reuse, R29 ;  /* 0x0000001d181b7220 */ /* 0x041fe20000410000 */
[----:B-1----:R-:W-:-:S03]  /*4d10*/  FMUL.FTZ R26, R24, R31 ;  /* 0x0000001f181a7220 */ /* 0x002fc60000410000 */
[C---:B------:R-:W-:Y:S01]  /*4d20*/  FFMA.FTZ R28, R4.reuse, R31, R27 ;  /* 0x0000001f041c7223 */ /* 0x040fe2000001001b */
[----:B------:R-:W-:Y:S01]  /*4d30*/  FFMA.FTZ R29, R4, R29, -R26 ;  /* 0x0000001d041d7223 */ /* 0x000fe2000001081a */
[----:B-----5:R-:W-:-:S06]  /*4d40*/  FMUL.FTZ R27, R24, R5 ;  /* 0x00000005181b7220 */ /* 0x020fcc0000410000 */
[----:B------:R-:W-:Y:S01]  /*4d50*/  @P0 FADD.FTZ R7, R7, R28 ;  /* 0x0000001c07070221 */ /* 0x000fe20000010000 */
[-C--:B---3--:R-:W-:Y:S01]  /*4d60*/  FMUL.FTZ R26, R24, R25.reuse ;  /* 0x00000019181a7220 */ /* 0x088fe20000410000 */
[----:B------:R-:W-:Y:S01]  /*4d70*/  FFMA.FTZ R27, R4, R25, R27 ;  /* 0x00000019041b7223 */ /* 0x000fe2000001001b */
[----:B------:R-:W-:Y:S02]  /*4d80*/  @P0 FADD.FTZ R6, R6, R29 ;  /* 0x0000001d06060221 */ /* 0x000fe40000010000 */
[----:B------:R-:W-:Y:S02]  /*4d90*/  @P0 FFMA.FTZ R4, R4, R5, -R26 ;  /* 0x0000000504040223 */ /* 0x000fe4000001081a */
[----:B------:R-:W0:Y:S01]  /*4da0*/  SHFL.UP PT, R26, R7, 0x8, RZ ;  /* 0x05000000071a7989 */ /* 0x000e2200000e00ff */
[----:B------:R-:W-:-:S03]  /*4db0*/  FSEL R27, R24, R27, !P0 ;  /* 0x0000001b181b7208 */ /* 0x000fc60004000000 */
[----:B------:R-:W1:Y:S04]  /*4dc0*/  SHFL.UP PT, R25, R6, 0x8, RZ ;  /* 0x0500000006197989 */ /* 0x000e6800000e00ff */
[----:B------:R-:W3:Y:S04]  /*4dd0*/  SHFL.UP PT, R5, R4, 0x8, RZ ;  /* 0x0500000004057989 */ /* 0x000ee800000e00ff */
[----:B------:R-:W5:Y:S01]  /*4de0*/  SHFL.UP PT, R24, R27, 0x8, RZ ;  /* 0x050000001b187989 */ /* 0x000f6200000e00ff */
[----:B------:R-:W-:Y:S01]  /*4df0*/  ISETP.GE.AND P1, PT, R168, 0x8, PT ;  /* 0x00000008a800780c */ /* 0x000fe20003f26270 */
[----:B0-----:R-:W-:-:S04]  /*4e00*/  FMUL.FTZ R31, R27, R26 ;  /* 0x0000001a1b1f7220 */ /* 0x001fc80000410000 */
[-C--:B-1----:R-:W-:Y:S01]  /*4e10*/  FFMA.FTZ R31, R4, R25.reuse, -R31 ;  /* 0x00000019041f7223 */ /* 0x082fe2000001081f */
[C---:B------:R-:W-:Y:S01]  /*4e20*/  FMUL.FTZ R25, R27.reuse, R25 ;  /* 0x000000191b197220 */ /* 0x040fe20000410000 */
[----:B---3--:R-:W-:-:S03]  /*4e30*/  FMUL.FTZ R29, R27, R5 ;  /* 0x000000051b1d7220 */ /* 0x008fc60000410000 */
[C---:B------:R-:W-:Y:S01]  /*4e40*/  FFMA.FTZ R26, R4.reuse, R26, R25 ;  /* 0x0000001a041a7223 */ /* 0x040fe20000010019 */
[-C--:B-----5:R-:W-:Y:S01]  /*4e50*/  FMUL.FTZ R25, R27, R24.reuse ;  /* 0x000000181b197220 */ /* 0x0a0fe20000410000 */
[----:B------:R-:W-:Y:S01]  /*4e60*/  FFMA.FTZ R28, R4, R24, R29 ;  /* 0x00000018041c7223 */ /* 0x000fe2000001001d */
[----:B------:R-:W-:Y:S01]  /*4e70*/  LEA R75, R168, UR5, 0x4 ;  /* 0x00000005a84b7c11 */ /* 0x000fe2000f8e20ff */
[----:B------:R-:W-:Y:S01]  /*4e80*/  @P1 FADD.FTZ R7, R7, R26 ;  /* 0x0000001a07071221 */ /* 0x000fe20000010000 */
[----:B------:R-:W-:Y:S01]  /*4e90*/  @P1 FFMA.FTZ R4, R4, R5, -R25 ;  /* 0x0000000504041223 */ /* 0x000fe20000010819 */
[----:B------:R-:W-:Y:S01]  /*4ea0*/  @P1 FADD.FTZ R6, R6, R31 ;  /* 0x0000001f06061221 */ /* 0x000fe20000010000 */
[----:B------:R-:W-:Y:S01]  /*4eb0*/  ISETP.NE.AND P0, PT, R167, RZ, PT ;  /* 0x000000ffa700720c */ /* 0x000fe20003f05270 */
[----:B------:R-:W-:Y:S01]  /*4ec0*/  STS.128 [R75+0x840], R8 ;  /* 0x000840084b007388 */ /* 0x000fe20000000c00 */
[----:B------:R-:W-:Y:S02]  /*4ed0*/  FSEL R27, R27, R28, !P1 ;  /* 0x0000001c1b1b7208 */ /* 0x000fe40004800000 */
[----:B------:R-:W-:Y:S01]  /*4ee0*/  ISETP.EQ.OR P0, PT, RZ, UR4, P0 ;  /* 0x00000004ff007c0c */ /* 0x000fe20008702670 */
[----:B------:R-:W0:Y:S04]  /*4ef0*/  SHFL.UP PT, R8, R4, 0x10, RZ ;  /* 0x0600000004087989 */ /* 0x000e2800000e00ff */
[----:B------:R-:W-:Y:S04]  /*4f00*/  SHFL.UP PT, R10, R6, 0x10, RZ ;  /* 0x06000000060a7989 */ /* 0x000fe800000e00ff */
[----:B------:R-:W1:Y:S01]  /*4f10*/  SHFL.UP PT, R11, R7, 0x10, RZ ;  /* 0x06000000070b7989 */ /* 0x000e6200000e00ff */
[----:B------:R-:W3:Y:S03]  /*4f20*/  S2UR UR6, SR_CgaCtaId ;  /* 0x00000000000679c3 */ /* 0x000ee60000008800 */
[----:B------:R-:W5:Y:S01]  /*4f30*/  SHFL.UP PT, R9, R27, 0x10, RZ ;  /* 0x060000001b097989 */ /* 0x000f6200000e00ff */
[----:B------:R-:W-:-:S02]  /*4f40*/  MOV R29, RZ ;  /* 0x000000ff001d7202 */ /* 0x000fc40000000f00 */
[----:B------:R-:W-:Y:S02]  /*4f50*/  CS2R R30, SRZ ;  /* 0x00000000001e7805 */ /* 0x000fe4000001ff00 */
[----:B------:R-:W-:Y:S02]  /*4f60*/  MOV R28, 0x3f800000 ;  /* 0x3f800000001c7802 */ /* 0x000fe40000000f00 */
[----:B------:R-:W-:Y:S01]  /*4f70*/  @!P0 LEA R5, R102, UR5, 0x4 ;  /* 0x0000000566058c11 */ /* 0x000fe2000f8e20ff */
[----:B--2---:R0:W-:Y:S04]  /*4f80*/  STS.128 [R75+0xa40], R12 ;  /* 0x000a400c4b007388 */ /* 0x0041e80000000c00 */
[----:B----4-:R-:W-:Y:S04]  /*4f90*/  STS.128 [R75+0xc40], R16 ;  /* 0x000c40104b007388 */ /* 0x010fe80000000c00 */
[----:B------:R-:W-:Y:S01]  /*4fa0*/  STS.128 [R75+0xe40], R20 ;  /* 0x000e40144b007388 */ /* 0x000fe20000000c00 */
[----:B------:R-:W-:-:S03]  /*4fb0*/  NOP ;  /* 0x0000000000007918 */ /* 0x000fc60000000000 */
[----:B------:R2:W4:Y:S01]  /*4fc0*/  @!P0 LDS.128 R28, [R5+0x10c0] ;  /* 0x0010c000051c8984 */ /* 0x0005220000000c00 */
[C---:B------:R-:W-:Y:S01]  /*4fd0*/  ISETP.GE.AND P0, PT, R168.reuse, 0x10, PT ;  /* 0x00000010a800780c */ /* 0x040fe20003f06270 */
[C---:B0-----:R-:W-:Y:S01]  /*4fe0*/  FMUL.FTZ R12, R27.reuse, R8 ;  /* 0x000000081b0c7220 */ /* 0x041fe20000410000 */
[C---:B-1----:R-:W-:Y:S01]  /*4ff0*/  FMUL.FTZ R13, R27.reuse, R11 ;  /* 0x0000000b1b0d7220 */ /* 0x042fe20000410000 */
[CC--:B------:R-:W-:Y:S01]  /*5000*/  FMUL.FTZ R14, R27.reuse, R10.reuse ;  /* 0x0000000a1b0e7220 */ /* 0x0c0fe20000410000 */
[----:B------:R-:W-:Y:S01]  /*5010*/  ISETP.NE.AND P1, PT, R168, 0x1f, PT ;  /* 0x0000001fa800780c */ /* 0x000fe20003f25270 */
[----:B------:R-:W-:Y:S01]  /*5020*/  UMOV UR5, 0x400 ;  /* 0x0000040000057882 */ /* 0x000fe20000000000 */
[C---:B-----5:R-:W-:Y:S01]  /*5030*/  FFMA.FTZ R12, R4.reuse, R9, R12 ;  /* 0x00000009040c7223 */ /* 0x060fe2000001000c */
[C---:B------:R-:W-:Y:S01]  /*5040*/  FFMA.FTZ R13, R4.reuse, R10, -R13 ;  /* 0x0000000a040d7223 */ /* 0x040fe2000001080d */
[C---:B------:R-:W-:Y:S01]  /*5050*/  FFMA.FTZ R14, R4.reuse, R11, R14 ;  /* 0x0000000b040e7223 */ /* 0x040fe2000001000e */
[C---:B------:R-:W-:Y:S01]  /*5060*/  FMUL.FTZ R9, R27.reuse, R9 ;  /* 0x000000091b097220 */ /* 0x040fe20000410000 */
[----:B---3--:R-:W-:Y:S01]  /*5070*/  ULEA UR5, UR6, UR5, 0x18 ;  /* 0x0000000506057291 */ /* 0x008fe2000f8ec03f */
[----:B--2---:R-:W-:Y:S01]  /*5080*/  FSEL R5, R27, R12, !P0 ;  /* 0x0000000c1b057208 */ /* 0x004fe20004000000 */
[----:B------:R-:W-:Y:S01]  /*5090*/  LDS.128 R16, [R122+0x860] ;  /* 0x000860007a107984 */ /* 0x000fe20000000c00 */
[----:B------:R-:W-:Y:S01]  /*50a0*/  @P0 FFMA.FTZ R4, R4, R8, -R9 ;  /* 0x0000000804040223 */ /* 0x000fe20000010809 */
[----:B------:R-:W-:Y:S01]  /*50b0*/  @P0 FADD.FTZ R6, R6, R13 ;  /* 0x0000000d06060221 */ /* 0x000fe20000010000 */
[----:B------:R-:W-:Y:S01]  /*50c0*/  @P0 FADD.FTZ R7, R7, R14 ;  /* 0x0000000e07070221 */ /* 0x000fe20000010000 */
[----:B------:R-:W-:Y:S04]  /*50d0*/  LDS.128 R8, [R122+0x840] ;  /* 0x000840007a087984 */ /* 0x000fe80000000c00 */
[----:B------:R-:W-:Y:S04]  /*50e0*/  LDS.128 R12, [R122+0x850] ;  /* 0x000850007a0c7984 */ /* 0x000fe80000000c00 */
[----:B------:R-:W-:Y:S04]  /*50f0*/  LDS.128 R20, [R122+0x870] ;  /* 0x000870007a147984 */ /* 0x000fe80000000c00 */
[----:B------:R-:W-:Y:S01]  /*5100*/  @!P1 STS.128 [UR5+0x1080], R4 ;  /* 0x00108004ff009988 */ /* 0x000fe20008000c05 */
[----:B------:R-:W-:Y:S01]  /*5110*/  BAR.SYNC.DEFER_BLOCKING 0x0 ;  /* 0x0000000000007b1d */ /* 0x000fe20000010000 */
[----:B------:R-:W-:-:S02]  /*5120*/  ISETP.NE.AND P2, PT, R168, RZ, PT ;  /* 0x000000ffa800720c */ /* 0x000fc40003f45270 */
[----:B------:R-:W-:-:S11]  /*5130*/  ISETP.NE.AND P3, PT, R49, RZ, PT ;  /* 0x000000ff3100720c */ /* 0x000fd60003f65270 */
[----:B----4-:R-:W-:Y:S04]  /*5140*/  @!P2 STS.128 [UR5+0x10a0], R28 ;  /* 0x0010a01cff00a988 */ /* 0x010fe80008000c05 */
        /* <DEDUP_REMOVED lines=50> */
[----:B------:R-:W-:Y:S01]  /*5470*/  FFMA.FTZ R33, R130, R7, -R132 ;  /* 0x0000000782217223 */ /* 0x000fe20000010884 */
[----:B------:R-:W-:Y:S02]  /*5480*/  FMUL.FTZ R5, R25, R31 ;  /* 0x0000001f19057220 */ /* 0x000fe40000410000 */
[----:B------:R-:W-:Y:S01]  /*5490*/  FADD.FTZ R147, R147, R4 ;  /* 0x0000000493937221 */ /* 0x000fe20000010000 */
[----:B------:R-:W-:Y:S01]  /*54a0*/  FADD.FTZ R141, R148, R33 ;  /* 0x00000021948d7221 */ /* 0x000fe20000010000 */
[-C--:B------:R-:W-:Y:S02]  /*54b0*/  FFMA.FTZ R127, R24, R30.reuse, -R5 ;  /* 0x0000001e187f7223 */ /* 0x080fe40000010805 */
[C---:B------:R-:W-:Y:S01]  /*54c0*/  FMUL.FTZ R6, R134.reuse, R147 ;  /* 0x0000009386067220 */ /* 0x040fe20000410000 */
[C---:B------:R-:W-:Y:S01]  /*54d0*/  FMUL.FTZ R30, R25.reuse, R30 ;  /* 0x0000001e191e7220 */ /* 0x040fe20000410000 */
[----:B------:R-:W-:Y:S01]  /*54e0*/  FMUL.FTZ R134, R134, R141 ;  /* 0x0000008d86867220 */ /* 0x000fe20000410000 */
[C---:B------:R-:W-:Y:S01]  /*54f0*/  FMUL.FTZ R5, R25.reuse, R29 ;  /* 0x0000001d19057220 */ /* 0x040fe20000410000 */
[----:B------:R-:W-:Y:S01]  /*5500*/  FMUL.FTZ R4, R25, R28 ;  /* 0x0000001c19047220 */ /* 0x000fe20000410000 */
[C---:B------:R-:W-:Y:S01]  /*5510*/  FFMA.FTZ R25, R133.reuse, R141, -R6 ;  /* 0x0000008d85197223 */ /* 0x040fe20000010806 */
[----:B------:R-:W-:-:S03]  /*5520*/  FFMA.FTZ R134, R133, R147, R134 ;  /* 0x0000009385867223 */ /* 0x000fc60000010086 */
[----:B------:R-:W-:Y:S01]  /*5530*/  FADD.FTZ R154, R154, R25 ;  /* 0x000000199a9a7221 */ /* 0x000fe20000010000 */
[C---:B------:R-:W-:Y:S01]  /*5540*/  FFMA.FTZ R29, R24.reuse, R29, R4 ;  /* 0x0000001d181d7223 */ /* 0x040fe20000010004 */
[C---:B------:R-:W-:Y:S01]  /*5550*/  FFMA.FTZ R4, R24.reuse, R31, R30 ;  /* 0x0000001f18047223 */ /* 0x040fe2000001001e */
[----:B------:R-:W-:Y:S01]  /*5560*/  FADD.FTZ R153, R153, R134 ;  /* 0x0000008699997221 */ /* 0x000fe20000010000 */
[----:B------:R-:W-:Y:S01]  /*5570*/  FFMA.FTZ R28, R24, R28, -R5 ;  /* 0x0000001c181c7223 */ /* 0x000fe20000010805 */
[----:B------:R-:W-:Y:S01]  /*5580*/  FMUL.FTZ R30, R131, R154 ;  /* 0x0000009a831e7220 */ /* 0x000fe20000410000 */
[--C-:B------:R-:W-:Y:S02]  /*5590*/  HADD2.F32 R25, -RZ, R9.reuse.H0_H0 ;  /* 0x20000009ff197230 */ /* 0x100fe40000004100 */
[----:B------:R-:W-:Y:S02]  /*55a0*/  HADD2.F32 R24, -RZ, R9.H1_H1 ;  /* 0x30000009ff187230 */ /* 0x000fe40000004100 */
[----:B------:R-:W-:-:S02]  /*55b0*/  HADD2.F32 R32, -RZ, R10.H0_H0 ;  /* 0x2000000aff207230 */ /* 0x000fc40000004100 */
[----:B------:R-:W-:Y:S02]  /*55c0*/  HADD2.F32 R9, -RZ, R10.H1_H1 ;  /* 0x3000000aff097230 */ /* 0x000fe40000004100 */
[-C--:B------:R-:W-:Y:S01]  /*55d0*/  FMUL.FTZ R10, R131, R153.reuse ;  /* 0x00000099830a7220 */ /* 0x080fe20000410000 */
[----:B------:R-:W-:Y:S01]  /*55e0*/  FFMA.FTZ R30, R125, R153, R30 ;  /* 0x000000997d1e7223 */ /* 0x000fe2000001001e */
[----:B------:R-:W-:Y:S02]  /*55f0*/  ISETP.NE.AND P0, PT, R49, RZ, PT ;  /* 0x000000ff3100720c */ /* 0x000fe40003f05270 */
[----:B------:R-:W-:Y:S01]  /*5600*/  FFMA.FTZ R5, R125, R154, -R10 ;  /* 0x0000009a7d057223 */ /* 0x000fe2000001080a */
[----:B------:R-:W-:-:S03]  /*5610*/  FADD.FTZ R128, R151, R30 ;  /* 0x0000001e97807221 */ /* 0x000fc60000010000 */
[----:B------:R-:W-:Y:S01]  /*5620*/  FADD.FTZ R152, R152, R5 ;  /* 0x0000000598987221 */ /* 0x000fe20000010000 */
[C---:B------:R-:W-:Y:S01]  /*5630*/  FMUL.FTZ R5, R105.reuse, R128 ;  /* 0x0000008069057220 */ /* 0x040fe20000410000 */
[--C-:B------:R-:W-:Y:S02]  /*5640*/  HADD2.F32 R6, -RZ, R8.reuse.H0_H0 ;  /* 0x20000008ff067230 */ /* 0x100fe40000004100 */
[-C--:B------:R-:W-:Y:S01]  /*5650*/  FMUL.FTZ R31, R105, R152.reuse ;  /* 0x00000098691f7220 */ /* 0x080fe20000410000 */
[C---:B------:R-:W-:Y:S01]  /*5660*/  FFMA.FTZ R5, R104.reuse, R152, -R5 ;  /* 0x0000009868057223 */ /* 0x040fe20000010805 */
[----:B------:R-:W-:Y:S02]  /*5670*/  HADD2.F32 R8, -RZ, R8.H1_H1 ;  /* 0x30000008ff087230 */ /* 0x000fe40000004100 */
[----:B------:R-:W-:Y:S01]  /*5680*/  FFMA.FTZ R30, R104, R128, R31 ;  /* 0x00000080681e7223 */ /* 0x000fe2000001001f */
[----:B------:R-:W-:Y:S01]  /*5690*/  FADD.FTZ R131, R146, R5 ;  /* 0x0000000592837221 */ /* 0x000fe20000010000 */
[----:B------:R-:W-:Y:S01]  /*56a0*/  BSSY B0, `(.L_x_1945) ;  /* 0x0000031000007945 */ /* 0x000fe20003800000 */
[----:B------:R-:W-:-:S02]  /*56b0*/  HADD2.F32 R33, -RZ, R11.H0_H0 ;  /* 0x2000000bff217230 */ /* 0x000fc40000004100 */
[----:B------:R-:W-:Y:S01]  /*56c0*/  FMUL.FTZ R129, R8, R169 ;  /* 0x000000a908817220 */ /* 0x000fe20000410000 */
[----:B------:R-:W-:Y:S02]  /*56d0*/  HADD2.F32 R10, -RZ, R12.H0_H0 ;  /* 0x2000000cff0a7230 */ /* 0x000fe40000004100 */
[----:B------:R-:W-:Y:S01]  /*56e0*/  FADD.FTZ R145, R145, R30 ;  /* 0x0000001e91917221 */ /* 0x000fe20000010000 */
[----:B------:R-:W-:Y:S02]  /*56f0*/  HADD2.F32 R118, -RZ, R13.H0_H0 ;  /* 0x2000000dff767230 */ /* 0x000fe40000004100 */
[----:B------:R-:W-:Y:S01]  /*5700*/  FADD.FTZ R30, R26, R127 ;  /* 0x0000007f1a1e7221 */ /* 0x000fe20000010000 */
[----:B------:R-:W-:Y:S02]  /*5710*/  HADD2.F32 R119, -RZ, R14.H0_H0 ;  /* 0x2000000eff777230 */ /* 0x000fe40000004100 */
[----:B------:R-:W-:Y:S01]  /*5720*/  FMUL.FTZ R8, R101, R131 ;  /* 0x0000008365087220 */ /* 0x000fe20000410000 */
[----:B------:R-:W-:-:S02]  /*5730*/  HADD2.F32 R120, -RZ, R15.H0_H0 ;  /* 0x2000000fff787230 */ /* 0x000fc40000004100 */
[----:B------:R-:W-:Y:S01]  /*5740*/  FADD.FTZ R31, R27, R4 ;  /* 0x000000041b1f7221 */ /* 0x000fe20000010000 */
        /* <DEDUP_REMOVED lines=8> */
[----:B------:R-:W-:Y:S02]  /*57d0*/  HADD2.F32 R11, -RZ, R11.H1_H1 ;  /* 0x3000000bff0b7230 */ /* 0x000fe40000004100 */
[----:B------:R-:W-:Y:S02]  /*57e0*/  HADD2.F32 R12, -RZ, R12.H1_H1 ;  /* 0x3000000cff0c7230 */ /* 0x000fe40000004100 */
[----:B------:R-:W-:Y:S02]  /*57f0*/  HADD2.F32 R13, -RZ, R13.H1_H1 ;  /* 0x3000000dff0d7230 */ /* 0x000fe40000004100 */
[----:B------:R-:W-:-:S02]  /*5800*/  HADD2.F32 R14, -RZ, R14.H1_H1 ;  /* 0x3000000eff0e7230 */ /* 0x000fc40000004100 */
[----:B------:R-:W-:Y:S02]  /*5810*/  HADD2.F32 R15, -RZ, R15.H1_H1 ;  /* 0x3000000fff0f7230 */ /* 0x000fe40000004100 */
[----:B------:R-:W-:Y:S02]  /*5820*/  HADD2.F32 R16, -RZ, R16.H1_H1 ;  /* 0x30000010ff107230 */ /* 0x000fe40000004100 */
[----:B------:R-:W-:Y:S02]  /*5830*/  HADD2.F32 R17, -RZ, R17.H1_H1 ;  /* 0x30000011ff117230 */ /* 0x000fe40000004100 */
[----:B------:R-:W-:Y:S02]  /*5840*/  HADD2.F32 R18, -RZ, R18.H1_H1 ;  /* 0x30000012ff127230 */ /* 0x000fe40000004100 */
[----:B------:R-:W-:Y:S02]  /*5850*/  HADD2.F32 R19, -RZ, R19.H1_H1 ;  /* 0x30000013ff137230 */ /* 0x000fe40000004100 */
[----:B------:R-:W-:-:S02]  /*5860*/  HADD2.F32 R20, -RZ, R20.H1_H1 ;  /* 0x30000014ff147230 */ /* 0x000fc40000004100 */
[----:B------:R-:W-:Y:S02]  /*5870*/  HADD2.F32 R21, -RZ, R21.H1_H1 ;  /* 0x30000015ff157230 */ /* 0x000fe40000004100 */
[----:B------:R-:W-:Y:S02]  /*5880*/  HADD2.F32 R22, -RZ, R22.H1_H1 ;  /* 0x30000016ff167230 */ /* 0x000fe40000004100 */
[----:B------:R-:W-:Y:S01]  /*5890*/  HADD2.F32 R23, -RZ, R23.H1_H1 ;  /* 0x30000017ff177230 */ /* 0x000fe20000004100 */
        /* <DEDUP_REMOVED lines=17> */
.L_x_1946:
[----:B------:R-:W-:Y:S05]  /*59b0*/  BSYNC B0 ;  /* 0x0000000000007941 */ /* 0x000fea0003800000 */
.L_x_1945:
[-C--:B0-----:R-:W-:Y:S01]  /*59c0*/  FMUL.FTZ R4, R101, R145.reuse ;  /* 0x0000009165047220 */ /* 0x081fe20000410000 */
[----:B------:R-:W-:Y:S01]  /*59d0*/  FFMA.FTZ R8, R103, R145, R8 ;  /* 0x0000009167087223 */ /* 0x000fe20000010008 */
[----:B------:R-:W-:Y:S01]  /*59e0*/  FFMA.FTZ R6, R6, R135, -R129 ;  /* 0x0000008706067223 */ /* 0x000fe20000010881 */
[----:B------:R-:W-:Y:S01]  /*59f0*/  FMUL.FTZ R9, R9, R140 ;  /* 0x0000008c09097220 */ /* 0x000fe20000410000 */
[----:B------:R-:W-:Y:S01]  /*5a00*/  FFMA.FTZ R103, R103, R131, -R4 ;  /* 0x0000008367677223 */ /* 0x000fe20000010804 */
[----:B------:R-:W-:Y:S01]  /*5a10*/  FADD.FTZ R8, R149, R8 ;  /* 0x0000000895087221 */ /* 0x000fe20000010000 */
[----:B------:R-:W-:Y:S01]  /*5a20*/  FMUL.FTZ R4, R11, R136 ;  /* 0x000000880b047220 */ /* 0x000fe20000410000 */
[----:B------:R-:W-:Y:S01]  /*5a30*/  FFMA.FTZ R59, R6, 2, R59 ;  /* 0x40000000063b7823 */ /* 0x000fe2000001003b */
[----:B------:R-:W-:Y:S01]  /*5a40*/  FADD.FTZ R150, R150, R103 ;  /* 0x0000006796967221 */ /* 0x000fe20000010000 */
[----:B------:R-:W-:Y:S01]  /*5a50*/  FMUL.FTZ R5, R109, R8 ;  /* 0x000000086d057220 */ /* 0x000fe20000410000 */
[----:B------:R-:W-:Y:S01]  /*5a60*/  FFMA.FTZ R33, R33, R142, -R4 ;  /* 0x0000008e21217223 */ /* 0x000fe20000010804 */
[----:B------:R-:W-:Y:S01]  /*5a70*/  FMUL.FTZ R17, R17, R8 ;  /* 0x0000000811117220 */ /* 0x000fe20000410000 */
[-C--:B------:R-:W-:Y:S01]  /*5a80*/  FMUL.FTZ R109, R109, R150.reuse ;  /* 0x000000966d6d7220 */ /* 0x080fe20000410000 */
[----:B------:R-:W-:Y:S01]  /*5a90*/  FFMA.FTZ R5, R106, R150, -R5 ;  /* 0x000000966a057223 */ /* 0x000fe20000010805 */
[----:B------:R-:W-:Y:S01]  /*5aa0*/  FFMA.FTZ R32, R32, R139, -R9 ;  /* 0x0000008b20207223 */ /* 0x000fe20000010809 */
[----:B------:R-:W-:Y:S01]  /*5ab0*/  FMUL.FTZ R9, R12, R143 ;  /* 0x0000008f0c097220 */ /* 0x000fe20000410000 */
[----:B------:R-:W-:Y:S01]  /*5ac0*/  FFMA.FTZ R106, R106, R8, R109 ;  /* 0x000000086a6a7223 */ /* 0x000fe2000001006d */
[----:B------:R-:W-:Y:S01]  /*5ad0*/  FADD.FTZ R156, R156, R5 ;  /* 0x000000059c9c7221 */ /* 0x000fe20000010000 */
[----:B------:R-:W-:Y:S01]  /*5ae0*/  IADD3 R102, R102, 0x1, RZ ;  /* 0x0000000166667810 */ /* 0x000fe20007ffe0ff */
[----:B------:R-:W-:Y:S01]  /*5af0*/  FFMA.FTZ R10, R10, R7, -R9 ;  /* 0x000000070a0a7223 */ /* 0x000fe20000010809 */
[----:B------:R-:W-:Y:S01]  /*5b00*/  FADD.FTZ R106, R155, R106 ;  /* 0x0000006a9b6a7221 */ /* 0x000fe20000010000 */
[C---:B------:R-:W-:Y:S01]  /*5b10*/  FMUL.FTZ R5, R107.reuse, R156 ;  /* 0x0000009c6b057220 */ /* 0x040fe20000410000 */
[----:B------:R-:W-:Y:S01]  /*5b20*/  ISETP.GE.AND P0, PT, R102, UR20, PT ;  /* 0x0000001466007c0c */ /* 0x000fe2000bf06270 */
[----:B------:R-:W-:Y:S01]  /*5b30*/  FMUL.FTZ R24, R24, R137 ;  /* 0x0000008918187220 */ /* 0x000fe20000410000 */
[-C--:B------:R-:W-:Y:S01]  /*5b40*/  FMUL.FTZ R107, R107, R106.reuse ;  /* 0x0000006a6b6b7220 */ /* 0x080fe20000410000 */
[----:B------:R-:W-:Y:S01]  /*5b50*/  FFMA.FTZ R4, R108, R106, R5 ;  /* 0x0000006a6c047223 */ /* 0x000fe20000010005 */
[----:B------:R-:W-:Y:S01]  /*5b60*/  FMUL.FTZ R13, R13, R147 ;  /* 0x000000930d0d7220 */ /* 0x000fe20000410000 */
[----:B------:R-:W-:Y:S01]  /*5b70*/  FMUL.FTZ R14, R14, R153 ;  /* 0x000000990e0e7220 */ /* 0x000fe20000410000 */
[----:B------:R-:W-:Y:S01]  /*5b80*/  FFMA.FTZ R107, R108, R156, -R107 ;  /* 0x0000009c6c6b7223 */ /* 0x000fe2000001086b */
[----:B------:R-:W-:Y:S01]  /*5b90*/  FADD.FTZ R6, R157, R4 ;  /* 0x000000049d067221 */ /* 0x000fe20000010000 */
[----:B------:R-:W-:Y:S01]  /*5ba0*/  FMUL.FTZ R15, R15, R128 ;  /* 0x000000800f0f7220 */ /* 0x000fe20000410000 */
[----:B------:R-:W-:Y:S01]  /*5bb0*/  FMUL.FTZ R16, R16, R145 ;  /* 0x0000009110107220 */ /* 0x000fe20000410000 */
[----:B------:R-:W-:Y:S01]  /*5bc0*/  FADD.FTZ R158, R158, R107 ;  /* 0x0000006b9e9e7221 */ /* 0x000fe20000010000 */
[----:B------:R-:W-:Y:S01]  /*5bd0*/  FMUL.FTZ R5, R113, R6 ;  /* 0x0000000671057220 */ /* 0x000fe20000410000 */
[----:B------:R-:W-:Y:S01]  /*5be0*/  FMUL.FTZ R18, R18, R106 ;  /* 0x0000006a12127220 */ /* 0x000fe20000410000 */
[----:B------:R-:W-:Y:S01]  /*5bf0*/  FFMA.FTZ R25, R25, R138, -R24 ;  /* 0x0000008a19197223 */ /* 0x000fe20000010818 */
[-C--:B------:R-:W-:Y:S01]  /*5c00*/  FMUL.FTZ R113, R113, R158.reuse ;  /* 0x0000009e71717220 */ /* 0x080fe20000410000 */
[----:B------:R-:W-:Y:S01]  /*5c10*/  FFMA.FTZ R5, R110, R158, -R5 ;  /* 0x0000009e6e057223 */ /* 0x000fe20000010805 */
[----:B------:R-:W-:Y:S01]  /*5c20*/  FFMA.FTZ R13, R118, R141, -R13 ;  /* 0x0000008d760d7223 */ /* 0x000fe2000001080d */
[----:B------:R-:W-:Y:S01]  /*5c30*/  FFMA.FTZ R14, R119, R154, -R14 ;  /* 0x0000009a770e7223 */ /* 0x000fe2000001080e */
[----:B------:R-:W-:Y:S01]  /*5c40*/  FFMA.FTZ R110, R110, R6, R113 ;  /* 0x000000066e6e7223 */ /* 0x000fe20000010071 */
[----:B------:R-:W-:Y:S01]  /*5c50*/  FADD.FTZ R160, R160, R5 ;  /* 0x00000005a0a07221 */ /* 0x000fe20000010000 */
[----:B------:R-:W-:Y:S01]  /*5c60*/  FFMA.FTZ R15, R120, R152, -R15 ;  /* 0x00000098780f7223 */ /* 0x000fe2000001080f */
[----:B------:R-:W-:Y:S01]  /*5c70*/  FFMA.FTZ R16, R121, R131, -R16 ;  /* 0x0000008379107223 */ /* 0x000fe20000010810 */
[----:B------:R-:W-:Y:S01]  /*5c80*/  FADD.FTZ R110, R159, R110 ;  /* 0x0000006e9f6e7221 */ /* 0x000fe20000010000 */
[----:B------:R-:W-:Y:S01]  /*5c90*/  FMUL.FTZ R5, R111, R160 ;  /* 0x000000a06f057220 */ /* 0x000fe20000410000 */
[----:B------:R-:W-:Y:S01]  /*5ca0*/  FFMA.FTZ R17, R122, R150, -R17 ;  /* 0x000000967a117223 */ /* 0x000fe20000010811 */
[----:B------:R-:W-:Y:S01]  /*5cb0*/  FFMA.FTZ R18, R123, R156, -R18 ;  /* 0x0000009c7b127223 */ /* 0x000fe20000010812 */
[-C--:B------:R-:W-:Y:S01]  /*5cc0*/  FMUL.FTZ R111, R111, R110.reuse ;  /* 0x0000006e6f6f7220 */ /* 0x080fe20000410000 */
[-C--:B------:R-:W-:Y:S01]  /*5cd0*/  FFMA.FTZ R4, R112, R110.reuse, R5 ;  /* 0x0000006e70047223 */ /* 0x080fe20000010005 */
[----:B------:R-:W-:Y:S01]  /*5ce0*/  FMUL.FTZ R7, R20, R110 ;  /* 0x0000006e14077220 */ /* 0x000fe20000410000 */
[----:B------:R-:W-:Y:S01]  /*5cf0*/  FFMA.FTZ R74, R25, 2, R74 ;  /* 0x40000000194a7823 */ /* 0x000fe2000001004a */
[----:B------:R-:W-:Y:S01]  /*5d00*/  FFMA.FTZ R111, R112, R160, -R111 ;  /* 0x000000a0706f7223 */ /* 0x000fe2000001086f */
[----:B------:R-:W-:Y:S01]  /*5d10*/  FADD.FTZ R8, R161, R4 ;  /* 0x00000004a1087221 */ /* 0x000fe20000010000 */
[----:B------:R-:W-:Y:S01]  /*5d20*/  FMUL.FTZ R4, R19, R6 ;  /* 0x0000000613047220 */ /* 0x000fe20000410000 */
[----:B------:R-:W-:Y:S01]  /*5d30*/  FFMA.FTZ R104, R104, R160, -R7 ;  /* 0x000000a068687223 */ /* 0x000fe20000010807 */
[----:B------:R-:W-:Y:S01]  /*5d40*/  FADD.FTZ R162, R162, R111 ;  /* 0x0000006fa2a27221 */ /* 0x000fe20000010000 */
[----:B------:R-:W-:Y:S01]  /*5d50*/  FMUL.FTZ R5, R115, R8 ;  /* 0x0000000873057220 */ /* 0x000fe20000410000 */
[----:B------:R-:W-:Y:S01]  /*5d60*/  FFMA.FTZ R105, R105, R158, -R4 ;  /* 0x0000009e69697223 */ /* 0x000fe20000010804 */
[----:B------:R-:W-:Y:S01]  /*5d70*/  FMUL.FTZ R21, R21, R8 ;  /* 0x0000000815157220 */ /* 0x000fe20000410000 */
[-C--:B------:R-:W-:Y:S01]  /*5d80*/  FMUL.FTZ R115, R115, R162.reuse ;  /* 0x000000a273737220 */ /* 0x080fe20000410000 */
[-C--:B------:R-:W-:Y:S01]  /*5d90*/  FFMA.FTZ R5, R114, R162.reuse, -R5 ;  /* 0x000000a272057223 */ /* 0x080fe20000010805 */
[----:B------:R-:W-:Y:S01]  /*5da0*/  FFMA.FTZ R61, R32, 2, R61 ;  /* 0x40000000203d7823 */ /* 0x000fe2000001003d */
[----:B------:R-:W-:Y:S01]  /*5db0*/  FFMA.FTZ R21, R124, R162, -R21 ;  /* 0x000000a27c157223 */ /* 0x000fe20000010815 */
[----:B------:R-:W-:Y:S01]  /*5dc0*/  FFMA.FTZ R114, R114, R8, R115 ;  /* 0x0000000872727223 */ /* 0x000fe20000010073 */
[----:B------:R-:W-:Y:S01]  /*5dd0*/  FADD.FTZ R9, R164, R5 ;  /* 0x00000005a4097221 */ /* 0x000fe20000010000 */
[----:B------:R-:W-:Y:S01]  /*5de0*/  FFMA.FTZ R76, R33, 2, R76 ;  /* 0x40000000214c7823 */ /* 0x000fe2000001004c */
[----:B------:R-:W-:Y:S01]  /*5df0*/  FFMA.FTZ R63, R10, 2, R63 ;  /* 0x400000000a3f7823 */ /* 0x000fe2000001003f */
[----:B------:R-:W-:Y:S01]  /*5e00*/  FADD.FTZ R163, R163, R114 ;  /* 0x00000072a3a37221 */ /* 0x000fe20000010000 */
[----:B------:R-:W-:Y:S01]  /*5e10*/  FMUL.FTZ R4, R116, R9 ;  /* 0x0000000974047220 */ /* 0x000fe20000410000 */
[----:B------:R-:W-:Y:S01]  /*5e20*/  FFMA.FTZ R78, R13, 2, R78 ;  /* 0x400000000d4e7823 */ /* 0x000fe2000001004e */
[----:B------:R-:W-:Y:S01]  /*5e30*/  FFMA.FTZ R65, R14, 2, R65 ;  /* 0x400000000e417823 */ /* 0x000fe20000010041 */
[-C--:B------:R-:W-:Y:S01]  /*5e40*/  FMUL.FTZ R116, R116, R163.reuse ;  /* 0x000000a374747220 */ /* 0x080fe20000410000 */
[-C--:B------:R-:W-:Y:S01]  /*5e50*/  FFMA.FTZ R5, R117, R163.reuse, R4 ;  /* 0x000000a375057223 */ /* 0x080fe20000010004 */
[----:B------:R-:W-:Y:S01]  /*5e60*/  FMUL.FTZ R22, R22, R163 ;  /* 0x000000a316167220 */ /* 0x000fe20000410000 */
[----:B------:R-:W-:Y:S01]  /*5e70*/  FFMA.FTZ R80, R15, 2, R80 ;  /* 0x400000000f507823 */ /* 0x000fe20000010050 */
[-C--:B------:R-:W-:Y:S01]  /*5e80*/  FFMA.FTZ R116, R117, R9.reuse, -R116 ;  /* 0x0000000975747223 */ /* 0x080fe20000010874 */
[----:B------:R-:W-:Y:S01]  /*5e90*/  FADD.FTZ R166, R166, R5 ;  /* 0x00000005a6a67221 */ /* 0x000fe20000010000 */
        /* <DEDUP_REMOVED lines=13> */
.L_x_1944:
        /* <DEDUP_REMOVED lines=18> */
[----:B------:R-:W-:Y:S02]  /*6090*/  IADD3 R50, P4, R50, 0x400, RZ ;  /* 0x0000040032327810 */ /* 0x000fe40007f9e0ff */
        /* <DEDUP_REMOVED lines=8> */
[----:B------:R-:W-:Y:S01]  /*6120*/  ULDC.64 UR6, c[0x0][0x2b8] ;  /* 0x0000ae0000067ab9 */ /* 0x000fe20000000a00 */
[----:B------:R-:W-:Y:S01]  /*6130*/  IADD3.X R45, RZ, R45, RZ, P3, !PT ;  /* 0x0000002dff2d7210 */ /* 0x000fe20001ffe4ff */
[----:B------:R-:W-:Y:S01]  /*6140*/  IMAD R5, R53, R5, R0 ;  /* 0x0000000535057224 */ /* 0x000fe200078e0200 */
[----:B------:R-:W-:Y:S01]  /*6150*/  IADD3.X R43, RZ, R43, RZ, P4, !PT ;  /* 0x0000002bff2b7210 */ /* 0x000fe200027fe4ff */
        /* <DEDUP_REMOVED lines=15> */
.L_x_1949:
        /* <DEDUP_REMOVED lines=11> */
.L_x_5206:


//--------------------- .text._Z25selective_scan_fwd_kernelI32Selective_Scan_fwd_kernel_traitsILi32ELi16ELi1ELb1ELb1ELb1ELb1EN3c104HalfENS1_7complexIfEEEEv13SSMParamsBase --------------------------
	.section	.text._Z25selective_scan_fwd_kernelI32Selective_Scan_fwd_kernel_traitsILi32ELi16ELi1ELb1ELb1ELb1ELb1EN3c104HalfENS1_7complexIfEEEEv13SSMParamsBase,"ax",@progbits
	.align	128
        .global         _Z25selective_scan_fwd_kernelI32Selective_Scan_fwd_kernel_traitsILi32ELi16ELi1ELb1ELb1ELb1ELb1EN3c104HalfENS1_7complexIfEEEEv13SSMParamsBase
        .type           _Z25selective_scan_fwd_kernelI32Selective_Scan_fwd_kernel_traitsILi32ELi16ELi1ELb1ELb1ELb1ELb1EN3c104HalfENS1_7complexIfEEEEv13SSMParamsBase,@function
        .size           _Z25selective_scan_fwd_kernelI32Selective_Scan_fwd_kernel_traitsILi32ELi16ELi1ELb1ELb1ELb1ELb1EN3c104HalfENS1_7complexIfEEEEv13SSMParamsBase,(.L_x_5207 - _Z25selective_scan_fwd_kernelI32Selective_Scan_fwd_kernel_traitsILi32ELi16ELi1ELb1ELb1ELb1ELb1EN3c104HalfENS1_7complexIfEEEEv13SSMParamsBase)
        .other          _Z25selective_scan_fwd_kernelI32Selective_Scan_fwd_kernel_traitsILi32ELi16ELi1ELb1ELb1ELb1ELb1EN3c104HalfENS1_7complexIfEEEEv13SSMParamsBase,@"STO_CUDA_ENTRY STV_DEFAULT"
_Z25selective_scan_fwd_kernelI32Selective_Scan_fwd_kernel_traitsILi32ELi16ELi1ELb1ELb1ELb1ELb1EN3c104HalfENS1_7complexIfEEEEv13SSMParamsBase:
.text._Z25selective_scan_fwd_kernelI32Selective_Scan_fwd_kernel_traitsILi32ELi16ELi1ELb1ELb1ELb1ELb1EN3c104HalfENS1_7complexIfEEEEv13SSMParamsBase:
[----:B------:R-:W-:Y:S08]  /*0000*/  LDC R1, c[0x0][0x28] ;  /* 0x00000a00ff017b82 */ /* 0x000ff00000000800 */
[----:B------:R-:W0:Y:S01]  /*0010*/  LDC R8, c[0x0][0x228] ;  /* 0x00008a00ff087b82 */ /* 0x000e220000000800 */
[----:B------:R-:W-:Y:S01]  /*0020*/  ULDC.64 UR4, c[0x0][0x2e8] ;  /* 0x0000ba0000047ab9 */ /* 0x000fe20000000a00 */
[----:B------:R-:W-:-:S02]  /*0030*/  CS2R R46, SRZ ;  /* 0x00000000002e7805 */ /* 0x000fc4000001ff00 */
[----:B------:R-:W-:Y:S01]  /*0040*/  ISETP.NE.U32.AND P0, PT, RZ, UR4, PT ;  /* 0x00000004ff007c0c */ /* 0x000fe2000bf05070 */
[----:B------:R-:W-:Y:S01]  /*0050*/  ULDC.64 UR6, c[0x0][0x300] ;  /* 0x0000c00000067ab9 */ /* 0x000fe20000000a00 */
[----:B------:R-:W-:Y:S01]  /*0060*/  ULDC.64 UR10, c[0x0][0x260] ;  /* 0x00009800000a7ab9 */ /* 0x000fe20000000a00 */
[----:B------:R-:W-:Y:S01]  /*0070*/  ISETP.NE.U32.AND P1, PT, RZ, UR6, PT ;  /* 0x00000006ff007c0c */ /* 0x000fe2000bf25070 */
[----:B------:R-:W1:Y:S01]  /*0080*/  S2UR UR8, SR_CTAID.Y ;  /* 0x00000000000879c3 */ /* 0x000e620000002600 */
[----:B------:R-:W-:Y:S02]  /*0090*/  ISETP.NE.AND.EX P0, PT, RZ, UR5, PT, P0 ;  /* 0x00000005ff007c0c */ /* 0x000fe4000bf05300 */
[----:B------:R-:W-:-:S05]  /*00a0*/  ISETP.NE.AND.EX P1, PT, RZ, UR7, PT, P1 ;  /* 0x00000007ff007c0c */ /* 0x000fca000bf25310 */
        /* <DEDUP_REMOVED lines=21> */
[----:B------:R-:W-:Y:S02]  /*0200*/  SHF.R.S32.HI R45, RZ, 0x1f, R44 ;  /* 0x0000001fff2d7819 */ /* 0x000fe4000001142c */
[----:B---3--:R-:W-:-:S03]  /*0210*/  IADD3 R10, RZ, -R7, RZ ;  /* 0x80000007ff0a7210 */ /* 0x008fc60007ffe0ff */
[----:B------:R-:W-:Y:S02]  /*0220*/  IMAD R15, R45, UR6, RZ ;  /* 0x000000062d0f7c24 */ /* 0x000fe4000f8e02ff */
[----:B------:R-:W-:Y:S02]  /*0230*/  IMAD R3, R10, R9, RZ ;  /* 0x000000090a037224 */ /* 0x000fe400078e02ff */
[----:B------:R-:W-:Y:S02]  /*0240*/  IMAD R15, R44, UR7, R15 ;  /* 0x000000072c0f7c24 */ /* 0x000fe4000f8e020f */
[----:B------:R-:W-:-:S04]  /*0250*/  IMAD.HI.U32 R7, R7, R3, R6 ;  /* 0x0000000307077227 */ /* 0x000fc800078e0006 */
[----:B------:R-:W-:Y:S02]  /*0260*/  IMAD R3, R45, UR4, RZ ;  /* 0x000000042d037c24 */ /* 0x000fe4000f8e02ff */
[----:B------:R-:W-:-:S04]  /*0270*/  IMAD.HI.U32 R7, R7, R2, RZ ;  /* 0x0000000207077227 */ /* 0x000fc800078e00ff */
[----:B------:R-:W-:Y:S01]  /*0280*/  IMAD R17, R44, UR5, R3 ;  /* 0x000000052c117c24 */ /* 0x000fe2000f8e0203 */
[----:B------:R-:W-:Y:S01]  /*0290*/  IADD3 R0, -R7, RZ, RZ ;  /* 0x000000ff07007210 */ /* 0x000fe20007ffe1ff */
[----:B------:R-:W-:-:S04]  /*02a0*/  IMAD R3, R45, UR10, RZ ;  /* 0x0000000a2d037c24 */ /* 0x000fc8000f8e02ff */
[C---:B------:R-:W-:Y:S02]  /*02b0*/  IMAD R0, R9.reuse, R0, R2 ;  /* 0x0000000009007224 */ /* 0x040fe400078e0202 */
[----:B------:R-:W0:Y:S01]  /*02c0*/  LDC R2, c[0x0][0x224] ;  /* 0x00008900ff027b82 */ /* 0x000e220000000800 */
[----:B------:R-:W-:Y:S02]  /*02d0*/  IMAD R19, R44, UR11, R3 ;  /* 0x0000000b2c137c24 */ /* 0x000fe4000f8e0203 */
[----:B------:R-:W-:-:S13]  /*02e0*/  ISETP.GT.U32.AND P1, PT, R9, R0, PT ;  /* 0x000000000900720c */ /* 0x000fda0003f24070 */
[-C--:B------:R-:W-:Y:S02]  /*02f0*/  @!P1 IADD3 R0, R0, -R9.reuse, RZ ;  /* 0x8000000900009210 */ /* 0x080fe40007ffe0ff */
[----:B------:R-:W-:Y:S02]  /*0300*/  @!P1 IADD3 R7, R7, 0x1, RZ ;  /* 0x0000000107079810 */ /* 0x000fe40007ffe0ff */
[----:B------:R-:W-:Y:S02]  /*0310*/  ISETP.GE.U32.AND P0, PT, R0, R9, PT ;  /* 0x000000090000720c */ /* 0x000fe40003f06070 */
[----:B------:R-:W-:Y:S02]  /*0320*/  LOP3.LUT R0, R49, R8, RZ, 0x3c, !PT ;  /* 0x0000000831007212 */ /* 0x000fe400078e3cff */
[----:B------:R-:W-:Y:S02]  /*0330*/  ISETP.NE.AND P1, PT, R8, RZ, PT ;  /* 0x000000ff0800720c */ /* 0x000fe40003f25270 */
[----:B------:R-:W-:-:S07]  /*0340*/  ISETP.GE.AND P2, PT, R0, RZ, PT ;  /* 0x000000ff0000720c */ /* 0x000fce0003f46270 */
[----:B------:R-:W-:Y:S02]  /*0350*/  @P0 IADD3 R7, R7, 0x1, RZ ;  /* 0x0000000107070810 */ /* 0x000fe40007ffe0ff */
[----:B0-----:R-:W-:Y:S02]  /*0360*/  ISETP.GE.AND P0, PT, R2, 0x1, PT ;  /* 0x000000010200780c */ /* 0x001fe40003f06270 */
[----:B------:R-:W-:Y:S01]  /*0370*/  MOV R11, R7 ;  /* 0x00000007000b7202 */ /* 0x000fe20000000f00 */
[C---:B------:R-:W-:Y:S01]  /*0380*/  IMAD.WIDE.U32 R6, R44.reuse, UR4, RZ ;  /* 0x000000042c067c25 */ /* 0x040fe2000f8e00ff */
[----:B------:R-:W-:Y:S02]  /*0390*/  ULDC.64 UR4, c[0x0][0x280] ;  /* 0x0000a00000047ab9 */ /* 0x000fe40000000a00 */
[----:B------:R-:W-:Y:S01]  /*03a0*/  @!P2 IADD3 R11, -R11, RZ, RZ ;  /* 0x000000ff0b0ba210 */ /* 0x000fe20007ffe1ff */
[----:B----4-:R-:W-:Y:S01]  /*03b0*/  IMAD R5, R45, UR4, RZ ;  /* 0x000000042d057c24 */ /* 0x010fe2000f8e02ff */
[----:B------:R-:W-:Y:S01]  /*03c0*/  @!P1 LOP3.LUT R11, RZ, R8, RZ, 0x33, !PT ;  /* 0x00000008ff0b9212 */ /* 0x000fe200078e33ff */
[----:B------:R-:W-:-:S04]  /*03d0*/  IMAD.WIDE.U32 R8, R44, UR10, RZ ;  /* 0x0000000a2c087c25 */ /* 0x000fc8000f8e00ff */
[C---:B------:R-:W-:Y:S02]  /*03e0*/  IMAD R13, R44.reuse, UR5, R5 ;  /* 0x000000052c0d7c24 */ /* 0x040fe4000f8e0205 */
[----:B------:R-:W-:-:S04]  /*03f0*/  IMAD.WIDE.U32 R2, R44, UR4, RZ ;  /* 0x000000042c027c25 */ /* 0x000fc8000f8e00ff */
[----:B------:R-:W-:Y:S01]  /*0400*/  IMAD.WIDE.U32 R4, R44, UR6, RZ ;  /* 0x000000062c047c25 */ /* 0x000fe2000f8e00ff */
        /* <DEDUP_REMOVED lines=8> */
[----:B------:R-:W-:Y:S01]  /*0490*/  SHF.R.S32.HI R0, RZ, 0x1f, R11 ;  /* 0x0000001fff007819 */ /* 0x000fe2000001140b */
[----:B------:R-:W-:Y:S01]  /*04a0*/  IMAD.WIDE.U32 R6, R11, UR6, R6 ;  /* 0x000000060b067c25 */ /* 0x000fe2000f8e0006 */
[----:B------:R-:W3:Y:S01]  /*04b0*/  LDC.64 R40, c[0x0][0x2f0] ;  /* 0x0000bc00ff287b82 */ /* 0x000ee20000000a00 */
[----:B------:R-:W-:Y:S01]  /*04c0*/  IADD3 R9, R9, R19, RZ ;  /* 0x0000001309097210 */ /* 0x000fe20007ffe0ff */
[----:B------:R-:W-:Y:S01]  /*04d0*/  ULDC.64 UR10, c[0x0][0x298] ;  /* 0x0000a600000a7ab9 */ /* 0x000fe20000000a00 */
[C---:B------:R-:W-:Y:S01]  /*04e0*/  IMAD R10, R0.reuse, UR6, RZ ;  /* 0x00000006000a7c24 */ /* 0x040fe2000f8e02ff */
[----:B------:R-:W-:Y:S01]  /*04f0*/  IADD3 R3, R3, R13, RZ ;  /* 0x0000000d03037210 */ /* 0x000fe20007ffe0ff */
[----:B------:R-:W-:Y:S01]  /*0500*/  IMAD R0, R0, UR12, RZ ;  /* 0x0000000c00007c24 */ /* 0x000fe2000f8e02ff */
[----:B------:R-:W-:Y:S01]  /*0510*/  LEA R36, P0, R6, R36, 0x1 ;  /* 0x0000002406247211 */ /* 0x000fe200078008ff */
[C---:B------:R-:W-:Y:S01]  /*0520*/  IMAD R13, R11.reuse, UR7, R10 ;  /* 0x000000070b0d7c24 */ /* 0x040fe2000f8e020a */
[----:B------:R-:W4:Y:S01]  /*0530*/  LDC.64 R16, c[0x0][0x2e0] ;  /* 0x0000b800ff107b82 */ /* 0x000f220000000a00 */
[----:B------:R-:W-:Y:S01]  /*0540*/  ULDC.64 UR6, c[0x0][0x288] ;  /* 0x0000a20000067ab9 */ /* 0x000fe20000000a00 */
[----:B------:R-:W-:Y:S01]  /*0550*/  IMAD.WIDE.U32 R8, R11, UR12, R8 ;  /* 0x0000000c0b087c25 */ /* 0x000fe2000f8e0008 */
[----:B------:R-:W-:Y:S01]  /*0560*/  UMOV UR4, 0x400 ;  /* 0x0000040000047882 */ /* 0x000fe20000000000 */
[----:B------:R-:W-:-:S02]  /*0570*/  IADD3 R34, R7, R13, RZ ;  /* 0x0000000d07227210 */ /* 0x000fc40007ffe0ff */
[----:B------:R-:W-:Y:S02]  /*0580*/  IMAD R10, R48, UR6, RZ ;  /* 0x00000006300a7c24 */ /* 0x000fe4000f8e02ff */
[----:B------:R-:W2:Y:S01]  /*0590*/  LDC.64 R14, c[0x0][0x2f8] ;  /* 0x0000be00ff0e7b82 */ /* 0x000ea20000000a00 */
[----:B------:R-:W-:Y:S01]  /*05a0*/  IMAD R11, R11, UR13, R0 ;  /* 0x0000000d0b0b7c24 */ /* 0x000fe2000f8e0200 */
[----:B------:R-:W-:Y:S01]  /*05b0*/  LEA.HI.X R34, R6, R37, R34, 0x1, P0 ;  /* 0x0000002506227211 */ /* 0x000fe200000f0c22 */
[----:B------:R-:W-:Y:S01]  /*05c0*/  IMAD R0, R48, UR10, RZ ;  /* 0x0000000a30007c24 */ /* 0x000fe2000f8e02ff */
[----:B-1----:R-:W-:Y:S01]  /*05d0*/  ULEA UR5, UR5, UR4, 0x18 ;  /* 0x0000000405057291 */ /* 0x002fe2000f8ec03f */
[C---:B------:R-:W-:Y:S02]  /*05e0*/  IMAD R39, R49.reuse, UR7, R10 ;  /* 0x0000000731277c24 */ /* 0x040fe4000f8e020a */
[----:B------:R-:W-:Y:S01]  /*05f0*/  IMAD.WIDE.U32 R2, R49, UR6, R2 ;  /* 0x0000000631027c25 */ /* 0x000fe2000f8e0002 */
[C---:B0-----:R-:W-:Y:S01]  /*0600*/  SHF.L.U32 R42, R43.reuse, 0x1, RZ ;  /* 0x000000012b2a7819 */ /* 0x041fe200000006ff */
[----:B------:R-:W-:Y:S01]  /*0610*/  UMOV UR4, URZ ;  /* 0x0000003f00047c82 */ /* 0x000fe20008000000 */
[----:B------:R-:W-:Y:S01]  /*0620*/  LOP3.LUT R167, R43, 0x1f, RZ, 0xc0, !PT ;  /* 0x0000001f2ba77812 */ /* 0x000fe200078ec0ff */
[----:B------:R-:W-:Y:S01]  /*0630*/  IMAD R37, R49, UR11, R0 ;  /* 0x0000000b31257c24 */ /* 0x000fe2000f8e0200 */
[----:B------:R-:W-:Y:S01]  /*0640*/  IADD3 R39, R3, R39, RZ ;  /* 0x0000002703277210 */ /* 0x000fe20007ffe0ff */
[----:B------:R-:W-:Y:S01]  /*0650*/  IMAD.WIDE.U32 R4, R49, UR10, R4 ;  /* 0x0000000a31047c25 */ /* 0x000fe2000f8e0004 */
[----:B---3--:R-:W-:-:S02]  /*0660*/  LEA R40, P0, R2, R40, 0x1 ;  /* 0x0000002802287211 */ /* 0x008fc400078008ff */
[----:B----4-:R-:W-:Y:S02]  /*0670*/  LEA R35, P2, R8, R16, 0x1 ;  /* 0x0000001008237211 */ /* 0x010fe400078408ff */
[----:B------:R-:W-:Y:S02]  /*0680*/  IADD3 R0, R9, R11, RZ ;  /* 0x0000000b09007210 */ /* 0x000fe40007ffe0ff */
[----:B------:R-:W-:Y:S02]  /*0690*/  IADD3 R37, R5, R37, RZ ;  /* 0x0000002505257210 */ /* 0x000fe40007ffe0ff */
[----:B------:R-:W-:Y:S02]  /*06a0*/  LOP3.LUT R42, R42, 0xffffffc0, RZ, 0xc0, !PT ;  /* 0xffffffc02a2a7812 */ /* 0x000fe400078ec0ff */
[----:B--2---:R-:W-:Y:S02]  /*06b0*/  LEA R38, P1, R4, R14, 0x1 ;  /* 0x0000000e04267211 */ /* 0x004fe400078208ff */
[----:B------:R-:W-:-:S02]  /*06c0*/  LEA.HI.X R39, R2, R41, R39, 0x1, P0 ;  /* 0x0000002902277211 */ /* 0x000fc400000f0c27 */
[----:B------:R-:W-:Y:S02]  /*06d0*/  LEA.HI.X R0, R8, R17, R0, 0x1, P2 ;  /* 0x0000001108007211 */ /* 0x000fe400010f0c00 */
[----:B------:R-:W-:Y:S02]  /*06e0*/  LEA.HI.X R37, R4, R15, R37, 0x1, P1 ;  /* 0x0000000f04257211 */ /* 0x000fe400008f0c25 */
[----:B------:R-:W-:Y:S02]  /*06f0*/  LEA R67, R168, UR5, 0x4 ;  /* 0x00000005a8437c11 */ /* 0x000fe4000f8e20ff */
[----:B------:R-:W-:-:S07]  /*0700*/  LOP3.LUT R41, R42, 0x1f, R43, 0xf8, !PT ;  /* 0x0000001f2a297812 */ /* 0x000fce00078ef82b */
.L_x_1986:
[----:B------:R-:W-:Y:S01]  /*0710*/  BAR.SYNC.DEFER_BLOCKING 0x0 ;  /* 0x0000000000007b1d */ /* 0x000fe20000010000 */
[----:B0-----:R-:W-:Y:S02]  /*0720*/  MOV R2, R40 ;  /* 0x0000002800027202 */ /* 0x001fe40000000f00 */
[----:B------:R-:W-:-:S03]  /*0730*/  MOV R3, R39 ;  /* 0x0000002700037202 */ /* 0x000fc60000000f00 */
[----:B------:R-:W-:-:S05]  /*0740*/  IMAD.WIDE R2, R41, 0x10, R2 ;  /* 0x0000001029027825 */ /* 0x000fca00078e0202 */
[----:B------:R-:W2:Y:S04]  /*0750*/  LDG.E.128 R12, desc[UR8][R2.64] ;  /* 0x00000008020c7981 */ /* 0x000ea8000c1e1d00 */
[----:B------:R0:W3:Y:S01]  /*0760*/  LDG.E.128 R20, desc[UR8][R2.64+0x200] ;  /* 0x0002000802147981 */ /* 0x0000e2000c1e1d00 */
[----:B------:R-:W-:Y:S02]  /*0770*/  LEA R18, R168, UR5, 0x5 ;  /* 0x00000005a8127c11 */ /* 0x000fe4000f8e28ff */
[----:B0-----:R-:W-:Y:S02]  /*0780*/  MOV R2, R38 ;  /* 0x0000002600027202 */ /* 0x001fe40000000f00 */
[----:B------:R-:W-:-:S03]  /*0790*/  MOV R3, R37 ;  /* 0x0000002500037202 */ /* 0x000fc60000000f00 */
[----:B------:R-:W-:Y:S02]  /*07a0*/  IMAD.WIDE R16, R41, 0x10, R2 ;  /* 0x0000001029107825 */ /* 0x000fe400078e0202 */
        /* <DEDUP_REMOVED lines=16> */
[--C-:B-1----:R-:W-:Y:S02]  /*08b0*/  HADD2.F32 R3, -RZ, R20.reuse.H0_H0 ;  /* 0x20000014ff037230 */ /* 0x102fe40000004100 */
[--C-:B------:R-:W-:Y:S02]  /*08c0*/  HADD2.F32 R33, -RZ, R21.reuse.H0_H0 ;  /* 0x20000015ff217230 */ /* 0x100fe40000004100 */
[----:B------:R-:W-:Y:S02]  /*08d0*/  HADD2.F32 R19, -RZ, R20.H1_H1 ;  /* 0x30000014ff137230 */ /* 0x000fe40000004100 */
[----:B-----5:R-:W-:Y:S01]  /*08e0*/  FADD.FTZ R66, R3, R46 ;  /* 0x0000002e03427221 */ /* 0x020fe20000010000 */
[----:B------:R-:W-:-:S02]  /*08f0*/  HADD2.F32 R21, -RZ, R21.H1_H1 ;  /* 0x30000015ff157230 */ /* 0x000fc40000004100 */
[--C-:B------:R-:W-:Y:S01]  /*0900*/  FADD.FTZ R62, R33, R46.reuse ;  /* 0x0000002e213e7221 */ /* 0x100fe20000010000 */
[--C-:B------:R-:W-:Y:S02]  /*0910*/  HADD2.F32 R17, -RZ, R22.reuse.H0_H0 ;  /* 0x20000016ff117230 */ /* 0x100fe40000004100 */
        /* <DEDUP_REMOVED lines=49> */
.L_x_1951:
[----:B------:R-:W-:Y:S05]  /*0c30*/  BSYNC B0 ;  /* 0x0000000000007941 */ /* 0x000fea0003800000 */
.L_x_1950:
        /* <DEDUP_REMOVED lines=38> */
.L_x_1953:
[----:B------:R-:W-:Y:S05]  /*0ea0*/  BSYNC B0 ;  /* 0x0000000000007941 */ /* 0x000fea0003800000 */
.L_x_1952:
        /* <DEDUP_REMOVED lines=36> */
.L_x_1955:
[----:B------:R-:W-:Y:S05]  /*10f0*/  BSYNC B0 ;  /* 0x0000000000007941 */ /* 0x000fea0003800000 */
.L_x_1954:
        /* <DEDUP_REMOVED lines=38> */
.L_x_1957:
[----:B------:R-:W-:Y:S05]  /*1360*/  BSYNC B0 ;  /* 0x0000000000007941 */ /* 0x000fea0003800000 */
.L_x_1956:
        /* <DEDUP_REMOVED lines=36> */
.L_x_1959:
[----:B------:R-:W-:Y:S05]  /*15b0*/  BSYNC B0 ;  /* 0x0000000000007941 */ /* 0x000fea0003800000 */
.L_x_1958:
        /* <DEDUP_REMOVED lines=38> */
.L_x_1961:
[----:B------:R-:W-:Y:S05]  /*1820*/  BSYNC B0 ;  /* 0x0000000000007941 */ /* 0x000fea0003800000 */
.L_x_1960:
[----:B------:R-:W-:Y:S01]  /*1830*/  HADD2.F32 R3, -RZ, R14.H1_H1 ;  /* 0x3000000eff037230 */ /* 0x000fe20000004100 */
[----:B------:R-:W-:Y:S01]  /*1840*/  BSSY B0, `(.L_x_1962) ;  /* 0x0000025000007945 */ /* 0x000fe20003800000 */
[--C-:B------:R-:W-:Y:S01]  /*1850*/  HADD2.F32 R17, -RZ, R15.reuse.H0_H0 ;  /* 0x2000000fff117230 */ /* 0x100fe20000004100 */
[----:B------:R-:W-:Y:S01]  /*1860*/  FSETP.GTU.FTZ.AND P0, PT, R72, 20, PT ;  /* 0x41a000004800780b */ /* 0x000fe20003f1c000 */
[----:B------:R-:W-:Y:S02]  /*1870*/  HADD2.F32 R15, -RZ, R15.H1_H1 ;  /* 0x3000000fff0f7230 */ /* 0x000fe40000004100 */
        /* <DEDUP_REMOVED lines=33> */
.L_x_1963:
[----:B------:R-:W-:Y:S05]  /*1a90*/  BSYNC B0 ;  /* 0x0000000000007941 */ /* 0x000fea0003800000 */
.L_x_1962:
        /* <DEDUP_REMOVED lines=42> */
.L_x_1965:
[----:B------:R-:W-:Y:S05]  /*1d40*/  BSYNC B0 ;  /* 0x0000000000007941 */ /* 0x000fea0003800000 */
.L_x_1964:
        /* <DEDUP_REMOVED lines=40> */
.L_x_1967:
[----:B------:R-:W-:Y:S05]  /*1fd0*/  BSYNC B0 ;  /* 0x0000000000007941 */ /* 0x000fea0003800000 */
.L_x_1966:
        /* <DEDUP_REMOVED lines=47> */
.L_x_1969:
[----:B------:R-:W-:Y:S05]  /*22d0*/  BSYNC B0 ;  /* 0x0000000000007941 */ /* 0x000fea0003800000 */
.L_x_1968:
        /* <DEDUP_REMOVED lines=33> */
.L_x_1971:
[----:B------:R-:W-:Y:S05]  /*24f0*/  BSYNC B0 ;  /* 0x0000000000007941 */ /* 0x000fea0003800000 */
.L_x_1970:
        /* <DEDUP_REMOVED lines=33> */
.L_x_1973:
[----:B------:R-:W-:Y:S05]  /*2710*/  BSYNC B0 ;  /* 0x0000000000007941 */ /* 0x000fea0003800000 */
.L_x_1972:
        /* <DEDUP_REMOVED lines=33> */
.L_x_1975:
[----:B------:R-:W-:Y:S05]  /*2930*/  BSYNC B0 ;  /* 0x0000000000007941 */ /* 0x000fea0003800000 */
.L_x_1974:
        /* <DEDUP_REMOVED lines=33> */
.L_x_1977:
[----:B------:R-:W-:Y:S05]  /*2b50*/  BSYNC B0 ;  /* 0x0000000000007941 */ /* 0x000fea0003800000 */
.L_x_1976:
        /* <DEDUP_REMOVED lines=33> */
.L_x_1979:
[----:B------:R-:W-:Y:S05]  /*2d70*/  BSYNC B0 ;  /* 0x0000000000007941 */ /* 0x000fea0003800000 */
.L_x_1978:
        /* <DEDUP_REMOVED lines=33> */
.L_x_1981:
[----:B------:R-:W-:Y:S05]  /*2f90*/  BSYNC B0 ;  /* 0x0000000000007941 */ /* 0x000fea0003800000 */
.L_x_1980:
        /* <DEDUP_REMOVED lines=46> */
.L_x_1985:
        /* <DEDUP_REMOVED lines=14> */
[----:B------:R-:W-:Y:S02]  /*3360*/  IADD3 R25, R42, R41, RZ ;  /* 0x000000292a197210 */ /* 0x000fe40007ffe0ff */
[----:B------:R-:W-:Y:S02]  /*3370*/  LEA R22, P0, R4, R36, 0x1 ;  /* 0x0000002404167211 */ /* 0x000fe400078008ff */
[----:B------:R-:W3:Y:S01]  /*3380*/  LDG.E.64 R20, desc[UR8][R20.64] ;  /* 0x0000000814147981 */ /* 0x000ee2000c1e1b00 */
        /* <DEDUP_REMOVED lines=21> */
[----:B------:R-:W-:Y:S01]  /*34e0*/  FMUL.RZ R28, R24, 0.15915493667125701904 ;  /* 0x3e22f983181c7820 */ /* 0x000fe2000040c000 */
[----:B----4-:R4:W-:Y:S04]  /*34f0*/  STS.128 [R67], R4 ;  /* 0x0000000443007388 */ /* 0x0109e80000000c00 */
[----:B------:R0:W-:Y:S01]  /*3500*/  MUFU.EX2 R126, R23 ;  /* 0x00000017007e7308 */ /* 0x0001e20000000800 */
[-C--:B---3--:R-:W-:Y:S01]  /*3510*/  FMUL.FTZ R22, R21, R58.reuse ;  /* 0x0000003a15167220 */ /* 0x088fe20000410000 */
[----:B-----5:R-:W-:Y:S03]  /*3520*/  STS.128 [R67+0x200], R8 ;  /* 0x0002000843007388 */ /* 0x020fe60000000c00 */
[----:B------:R-:W-:Y:S01]  /*3530*/  FMUL.RZ R104, R22, 0.15915493667125701904 ;  /* 0x3e22f98316687820 */ /* 0x000fe2000040c000 */
[----:B--2---:R-:W-:Y:S01]  /*3540*/  STS.128 [R67+0x400], R12 ;  /* 0x0004000c43007388 */ /* 0x004fe20000000c00 */
[----:B------:R-:W-:Y:S01]  /*3550*/  FMUL.FTZ R22, R27, R58 ;  /* 0x0000003a1b167220 */ /* 0x000fe20000410000 */
[----:B------:R-:W-:Y:S01]  /*3560*/  MUFU.SIN R33, R29 ;  /* 0x0000001d00217308 */ /* 0x000fe20000000400 */
[----:B0-----:R-:W-:Y:S01]  /*3570*/  FMUL.FTZ R23, R21, R56 ;  /* 0x0000003815177220 */ /* 0x001fe20000410000 */
[----:B------:R-:W-:Y:S01]  /*3580*/  STS.128 [R67+0x600], R16 ;  /* 0x0006001043007388 */ /* 0x000fe20000000c00 */
[----:B------:R-:W-:-:S03]  /*3590*/  NOP ;  /* 0x0000000000007918 */ /* 0x000fc60000000000 */
[----:B------:R-:W0:Y:S02]  /*35a0*/  LDS.128 R8, [R122] ;  /* 0x000000007a087984 */ /* 0x000e240000000c00 */
[----:B------:R2:W3:Y:S01]  /*35b0*/  MUFU.COS R121, R29 ;  /* 0x0000001d00797308 */ /* 0x0004e20000000000 */
[----:B----4-:R-:W-:-:S07]  /*35c0*/  FMUL.FTZ R4, R27, R76 ;  /* 0x0000004c1b047220 */ /* 0x010fce0000410000 */
[----:B------:R-:W-:Y:S01]  /*35d0*/  MUFU.SIN R24, R28 ;  /* 0x0000001c00187308 */ /* 0x000fe20000000400 */
[----:B--2---:R-:W-:Y:S01]  /*35e0*/  FMUL.RZ R29, R23, 0.15915493667125701904 ;  /* 0x3e22f983171d7820 */ /* 0x004fe2000040c000 */
[----:B------:R-:W-:-:S06]  /*35f0*/  FMUL.FTZ R23, R27, R56 ;  /* 0x000000381b177220 */ /* 0x000fcc0000410000 */
[----:B------:R2:W4:Y:S01]  /*3600*/  MUFU.COS R120, R28 ;  /* 0x0000001c00787308 */ /* 0x0005220000000000 */
[C---:B---3--:R-:W-:Y:S01]  /*3610*/  FMUL.FTZ R121, R126.reuse, R121 ;  /* 0x000000797e797220 */ /* 0x048fe20000410000 */
[----:B------:R-:W-:-:S06]  /*3620*/  FMUL.FTZ R126, R126, R33 ;  /* 0x000000217e7e7220 */ /* 0x000fcc0000410000 */
[----:B------:R3:W-:Y:S01]  /*3630*/  MUFU.EX2 R129, R22 ;  /* 0x0000001600817308 */ /* 0x0007e20000000800 */
[----:B--2---:R-:W-:-:S04]  /*3640*/  FMUL.FTZ R28, R21, R54 ;  /* 0x00000036151c7220 */ /* 0x004fc80000410000 */
[----:B------:R-:W-:Y:S01]  /*3650*/  FMUL.RZ R106, R28, 0.15915493667125701904 ;  /* 0x3e22f9831c6a7820 */ /* 0x000fe2000040c000 */
[----:B------:R-:W-:Y:S02]  /*3660*/  FMUL.FTZ R28, R27, R54 ;  /* 0x000000361b1c7220 */ /* 0x000fe40000410000 */
[----:B------:R2:W-:Y:S01]  /*3670*/  MUFU.EX2 R132, R23 ;  /* 0x0000001700847308 */ /* 0x0005e20000000800 */
[----:B---3--:R-:W-:Y:S01]  /*3680*/  FMUL.FTZ R22, R21, R52 ;  /* 0x0000003415167220 */ /* 0x008fe20000410000 */
[C---:B----4-:R-:W-:Y:S01]  /*3690*/  FMUL.FTZ R120, R123.reuse, R120 ;  /* 0x000000787b787220 */ /* 0x050fe20000410000 */
[----:B------:R-:W-:Y:S02]  /*36a0*/  FMUL.FTZ R123, R123, R24 ;  /* 0x000000187b7b7220 */ /* 0x000fe40000410000 */
[----:B------:R-:W-:Y:S01]  /*36b0*/  FMUL.RZ R108, R22, 0.15915493667125701904 ;  /* 0x3e22f983166c7820 */ /* 0x000fe2000040c000 */
[----:B------:R-:W-:Y:S01]  /*36c0*/  FMUL.FTZ R22, R27, R52 ;  /* 0x000000341b167220 */ /* 0x000fe20000410000 */
[--C-:B0-----:R-:W-:Y:S01]  /*36d0*/  HADD2.F32 R12, -RZ, R8.reuse.H0_H0 ;  /* 0x20000008ff0c7230 */ /* 0x101fe20000004100 */
[----:B------:R-:W-:Y:S01]  /*36e0*/  MUFU.SIN R103, R29 ;  /* 0x0000001d00677308 */ /* 0x000fe20000000400 */
[----:B--2---:R-:W-:Y:S01]  /*36f0*/  FMUL.FTZ R23, R21, R50 ;  /* 0x0000003215177220 */ /* 0x004fe20000410000 */
[----:B------:R-:W-:-:S02]  /*3700*/  HADD2.F32 R136, -RZ, R8.H1_H1 ;  /* 0x30000008ff887230 */ /* 0x000fc40000004100 */
[C---:B------:R-:W-:Y:S01]  /*3710*/  FMUL.FTZ R135, R69.reuse, R12 ;  /* 0x0000000c45877220 */ /* 0x040fe20000410000 */
[--C-:B------:R-:W-:Y:S02]  /*3720*/  HADD2.F32 R8, -RZ, R9.reuse.H1_H1 ;  /* 0x30000009ff087230 */ /* 0x100fe40000004100 */
[----:B------:R-:W-:Y:S01]  /*3730*/  HADD2.F32 R138, -RZ, R9.H0_H0 ;  /* 0x20000009ff8a7230 */ /* 0x000fe20000004100 */
[----:B------:R0:W2:Y:S01]  /*3740*/  MUFU.COS R105, R29 ;  /* 0x0000001d00697308 */ /* 0x0000a20000000000 */
[----:B------:R-:W-:Y:S01]  /*3750*/  FMUL.FTZ R136, R69, R136 ;  /* 0x0000008845887220 */ /* 0x000fe20000410000 */
[----:B------:R-:W-:Y:S01]  /*3760*/  FMUL.FTZ R9, R135, R123 ;  /* 0x0000007b87097220 */ /* 0x000fe20000410000 */
[----:B------:R-:W-:Y:S02]  /*3770*/  HADD2.F32 R140, -RZ, R10.H1_H1 ;  /* 0x3000000aff8c7230 */ /* 0x000fe40000004100 */
[----:B------:R-:W-:Y:S01]  /*3780*/  FMUL.FTZ R138, R71, R138 ;  /* 0x0000008a478a7220 */ /* 0x000fe20000410000 */
[----:B------:R-:W-:-:S02]  /*3790*/  HADD2.F32 R142, -RZ, R11.H0_H0 ;  /* 0x2000000bff8e7230 */ /* 0x000fc40000004100 */
        /* <DEDUP_REMOVED lines=141> */
[--C-:B------:R-:W-:Y:S02]  /*4070*/  HADD2.F32 R148, -RZ, R5.reuse.H0_H0 ;  /* 0x20000005ff947230 */ /* 0x100fe40000004100 */
[----:B------:R-:W-:Y:S01]  /*4080*/  FFMA.FTZ R30, R124, R4, -R9 ;  /* 0x000000047c1e7223 */ /* 0x000fe20000010809 */
[-C--:B------:R-:W-:Y:S01]  /*4090*/  FFMA.FTZ R32, R130, R15.reuse, R8 ;  /* 0x0000000f82207223 */ /* 0x080fe20000010008 */
[----:B------:R-:W-:Y:S01]  /*40a0*/  FMUL.FTZ R17, R132, R15 ;  /* 0x0000000f84117220 */ /* 0x000fe20000410000 */
[----:B------:R-:W3:Y:S01]  /*40b0*/  LDG.E.128 R8, desc[UR8][R28.64] ;  /* 0x000000081c087981 */ /* 0x000ee2000c1e1d00 */
[----:B--2---:R-:W-:Y:S01]  /*40c0*/  FMUL.FTZ R116, R27, R116 ;  /* 0x000000741b747220 */ /* 0x004fe20000410000 */
[----:B------:R-:W-:-:S02]  /*40d0*/  HADD2.F32 R4, -RZ, R5.H1_H1 ;  /* 0x30000005ff047230 */ /* 0x000fc40000004100 */
[----:B------:R-:W-:Y:S01]  /*40e0*/  FFMA.FTZ R33, R130, R13, -R17 ;  /* 0x0000000d82217223 */ /* 0x000fe20000010811 */
[----:B------:R-:W0:Y:S01]  /*40f0*/  LDS.128 R24, [R122+0x20] ;  /* 0x000020007a187984 */ /* 0x000e220000000c00 */
[C---:B------:R-:W-:Y:S01]  /*4100*/  FMUL.FTZ R148, R83.reuse, R148 ;  /* 0x0000009453947220 */ /* 0x040fe20000410000 */
[----:B------:R-:W-:Y:S02]  /*4110*/  FMUL.FTZ R147, R83, R4 ;  /* 0x0000000453937220 */ /* 0x000fe40000410000 */
[----:B------:R-:W2:Y:S01]  /*4120*/  LDG.E.128 R12, desc[UR8][R28.64+0x200] ;  /* 0x000200081c0c7981 */ /* 0x000ea2000c1e1d00 */
[----:B------:R-:W-:Y:S01]  /*4130*/  FMUL.FTZ R5, R129, R31 ;  /* 0x0000001f81057220 */ /* 0x000fe20000410000 */
[----:B------:R-:W-:Y:S02]  /*4140*/  FADD.FTZ R67, R147, R32 ;  /* 0x0000002093437221 */ /* 0x000fe40000010000 */
[----:B------:R-:W4:Y:S01]  /*4150*/  LDG.E.128 R16, desc[UR8][R28.64+0x400] ;  /* 0x000400081c107981 */ /* 0x000f22000c1e1d00 */
[----:B------:R-:W-:-:S03]  /*4160*/  FADD.FTZ R32, R148, R33 ;  /* 0x0000002194207221 */ /* 0x000fc60000010000 */
[----:B------:R5:W4:Y:S01]  /*4170*/  LDG.E.128 R20, desc[UR8][R28.64+0x600] ;  /* 0x000600081c147981 */ /* 0x000b22000c1e1d00 */
[-C--:B------:R-:W-:Y:S01]  /*4180*/  FMUL.FTZ R33, R129, R30.reuse ;  /* 0x0000001e81217220 */ /* 0x080fe20000410000 */
[--C-:B------:R-:W-:Y:S02]  /*4190*/  HADD2.F32 R4, -RZ, R6.reuse.H1_H1 ;  /* 0x30000006ff047230 */ /* 0x100fe40000004100 */
[----:B------:R-:W-:Y:S01]  /*41a0*/  FFMA.FTZ R5, R128, R30, -R5 ;  /* 0x0000001e80057223 */ /* 0x000fe20000010805 */
[C---:B------:R-:W-:Y:S01]  /*41b0*/  FMUL.FTZ R146, R134.reuse, R32 ;  /* 0x0000002086927220 */ /* 0x040fe20000410000 */
[----:B------:R-:W-:Y:S02]  /*41c0*/  HADD2.F32 R154, -RZ, R6.H0_H0 ;  /* 0x20000006ff9a7230 */ /* 0x000fe40000004100 */
[----:B------:R-:W-:Y:S01]  /*41d0*/  FMUL.FTZ R30, R134, R67 ;  /* 0x00000043861e7220 */ /* 0x000fe20000410000 */
[----:B------:R-:W-:Y:S01]  /*41e0*/  FFMA.FTZ R33, R128, R31, R33 ;  /* 0x0000001f80217223 */ /* 0x000fe20000010021 */
[----:B------:R-:W-:Y:S01]  /*41f0*/  FFMA.FTZ R146, R133, R67, R146 ;  /* 0x0000004385927223 */ /* 0x000fe20000010092 */
[----:B------:R-:W-:Y:S01]  /*4200*/  FMUL.FTZ R153, R85, R4 ;  /* 0x0000000455997220 */ /* 0x000fe20000410000 */
[----:B------:R-:W-:Y:S01]  /*4210*/  FFMA.FTZ R31, R133, R32, -R30 ;  /* 0x00000020851f7223 */ /* 0x000fe2000001081e */
[----:B------:R-:W-:Y:S01]  /*4220*/  FMUL.FTZ R154, R85, R154 ;  /* 0x0000009a559a7220 */ /* 0x000fe20000410000 */
[----:B-----5:R-:W-:Y:S01]  /*4230*/  FMUL.FTZ R29, R132, R33 ;  /* 0x00000021841d7220 */ /* 0x020fe20000410000 */
[----:B------:R-:W-:-:S02]  /*4240*/  FADD.FTZ R146, R153, R146 ;  /* 0x0000009299927221 */ /* 0x000fc40000010000 */
[----:B------:R-:W-:Y:S01]  /*4250*/  FADD.FTZ R6, R154, R31 ;  /* 0x0000001f9a067221 */ /* 0x000fe20000010000 */
[-C--:B------:R-:W-:Y:S01]  /*4260*/  FFMA.FTZ R29, R130, R5.reuse, -R29 ;  /* 0x00000005821d7223 */ /* 0x080fe2000001081d */
[----:B------:R-:W-:Y:S01]  /*4270*/  FMUL.FTZ R5, R132, R5 ;  /* 0x0000000584057220 */ /* 0x000fe20000410000 */
[--C-:B------:R-:W-:Y:S02]  /*4280*/  HADD2.F32 R152, -RZ, R7.reuse.H0_H0 ;  /* 0x20000007ff987230 */ /* 0x100fe40000004100 */
[C---:B------:R-:W-:Y:S01]  /*4290*/  FMUL.FTZ R28, R131.reuse, R146 ;  /* 0x00000092831c7220 */ /* 0x040fe20000410000 */
[----:B------:R-:W-:Y:S02]  /*42a0*/  HADD2.F32 R4, -RZ, R7.H1_H1 ;  /* 0x30000007ff047230 */ /* 0x000fe40000004100 */
[-C--:B------:R-:W-:Y:S01]  /*42b0*/  FMUL.FTZ R31, R131, R6.reuse ;  /* 0x00000006831f7220 */ /* 0x080fe20000410000 */
[----:B------:R-:W-:Y:S01]  /*42c0*/  FFMA.FTZ R5, R130, R33, R5 ;  /* 0x0000002182057223 */ /* 0x000fe20000010005 */
[----:B------:R-:W-:Y:S01]  /*42d0*/  FFMA.FTZ R7, R125, R6, -R28 ;  /* 0x000000067d077223 */ /* 0x000fe2000001081c */
[----:B------:R-:W-:Y:S01]  /*42e0*/  FMUL.FTZ R152, R87, R152 ;  /* 0x0000009857987220 */ /* 0x000fe20000410000 */
[----:B------:R-:W-:Y:S01]  /*42f0*/  FFMA.FTZ R146, R125, R146, R31 ;  /* 0x000000927d927223 */ /* 0x000fe2000001001f */
[----:B------:R-:W-:Y:S01]  /*4300*/  FMUL.FTZ R151, R87, R4 ;  /* 0x0000000457977220 */ /* 0x000fe20000410000 */
[C---:B------:R-:W-:Y:S01]  /*4310*/  FMUL.FTZ R4, R134.reuse, R5 ;  /* 0x0000000586047220 */ /* 0x040fe20000410000 */
[-C--:B------:R-:W-:Y:S01]  /*4320*/  FMUL.FTZ R6, R134, R29.reuse ;  /* 0x0000001d86067220 */ /* 0x080fe20000410000 */
[----:B------:R-:W-:Y:S01]  /*4330*/  FADD.FTZ R7, R152, R7 ;  /* 0x0000000798077221 */ /* 0x000fe20000010000 */
[----:B------:R-:W-:Y:S01]  /*4340*/  FADD.FTZ R31, R151, R146 ;  /* 0x00000092971f7221 */ /* 0x000fe20000010000 */
[----:B------:R-:W-:Y:S01]  /*4350*/  FFMA.FTZ R30, R133, R29, -R4 ;  /* 0x0000001d851e7223 */ /* 0x000fe20000010804 */
[----:B0-----:R-:W-:-:S02]  /*4360*/  HADD2.F32 R28, -RZ, R24.H1_H1 ;  /* 0x30000018ff1c7230 */ /* 0x001fc40000004100 */
[----:B------:R-:W-:Y:S01]  /*4370*/  FFMA.FTZ R32, R133, R5, R6 ;  /* 0x0000000585207223 */ /* 0x000fe20000010006 */
[C---:B------:R-:W-:Y:S01]  /*4380*/  FMUL.FTZ R4, R105.reuse, R7 ;  /* 0x0000000769047220 */ /* 0x040fe20000410000 */
[----:B------:R-:W-:Y:S02]  /*4390*/  HADD2.F32 R146, -RZ, R24.H0_H0 ;  /* 0x20000018ff927230 */ /* 0x000fe40000004100 */
[-C--:B------:R-:W-:Y:S01]  /*43a0*/  FMUL.FTZ R5, R105, R31.reuse ;  /* 0x0000001f69057220 */ /* 0x080fe20000410000 */
[C---:B------:R-:W-:Y:S01]  /*43b0*/  FMUL.FTZ R145, R89.reuse, R28 ;  /* 0x0000001c59917220 */ /* 0x040fe20000410000 */
[C---:B------:R-:W-:Y:S02]  /*43c0*/  FFMA.FTZ R150, R104.reuse, R31, R4 ;  /* 0x0000001f68967223 */ /* 0x040fe40000010004 */
[----:B------:R-:W-:Y:S01]  /*43d0*/  FFMA.FTZ R29, R104, R7, -R5 ;  /* 0x00000007681d7223 */ /* 0x000fe20000010805 */
[----:B------:R-:W-:Y:S01]  /*43e0*/  FMUL.FTZ R146, R89, R146 ;  /* 0x0000009259927220 */ /* 0x000fe20000410000 */
[----:B------:R-:W0:Y:S01]  /*43f0*/  LDS.128 R4, [R122+0x30] ;  /* 0x000030007a047984 */ /* 0x000e220000000c00 */
[----:B------:R-:W-:Y:S01]  /*4400*/  FADD.FTZ R158, R145, R150 ;  /* 0x00000096919e7221 */ /* 0x000fe20000010000 */
[----:B------:R-:W-:Y:S01]  /*4410*/  FMUL.FTZ R28, R131, R32 ;  /* 0x00000020831c7220 */ /* 0x000fe20000410000 */
[----:B------:R-:W-:Y:S01]  /*4420*/  FADD.FTZ R156, R146, R29 ;  /* 0x0000001d929c7221 */ /* 0x000fe20000010000 */
[----:B------:R-:W-:-:S02]  /*4430*/  HADD2.F32 R150, -RZ, R25.H0_H0 ;  /* 0x20000019ff967230 */ /* 0x000fc40000004100 */
[----:B------:R-:W-:Y:S01]  /*4440*/  FMUL.FTZ R160, R101, R158 ;  /* 0x0000009e65a07220 */ /* 0x000fe20000410000 */
[----:B------:R-:W-:Y:S02]  /*4450*/  HADD2.F32 R24, -RZ, R25.H1_H1 ;  /* 0x30000019ff187230 */ /* 0x000fe40000004100 */
[----:B------:R-:W-:Y:S01]  /*4460*/  FFMA.FTZ R28, R125, R30, -R28 ;  /* 0x0000001e7d1c7223 */ /* 0x000fe2000001081c */
[----:B------:R-:W-:Y:S01]  /*4470*/  FMUL.FTZ R31, R101, R156 ;  /* 0x0000009c651f7220 */ /* 0x000fe20000410000 */
[----:B------:R-:W-:Y:S01]  /*4480*/  FMUL.FTZ R30, R131, R30 ;  /* 0x0000001e831e7220 */ /* 0x000fe20000410000 */
[----:B------:R-:W-:Y:S01]  /*4490*/  FFMA.FTZ R29, R103, R156, -R160 ;  /* 0x0000009c671d7223 */ /* 0x000fe200000108a0 */
[----:B------:R-:W-:Y:S01]  /*44a0*/  FMUL.FTZ R150, R91, R150 ;  /* 0x000000965b967220 */ /* 0x000fe20000410000 */
[----:B------:R-:W-:Y:S01]  /*44b0*/  FFMA.FTZ R158, R103, R158, R31 ;  /* 0x0000009e679e7223 */ /* 0x000fe2000001001f */
[----:B------:R-:W-:Y:S01]  /*44c0*/  FMUL.FTZ R149, R91, R24 ;  /* 0x000000185b957220 */ /* 0x000fe20000410000 */
[----:B------:R-:W-:Y:S01]  /*44d0*/  FFMA.FTZ R30, R125, R32, R30 ;  /* 0x000000207d1e7223 */ /* 0x000fe2000001001e */
[----:B------:R-:W-:-:S02]  /*44e0*/  FADD.FTZ R29, R150, R29 ;  /* 0x0000001d961d7221 */ /* 0x000fc40000010000 */
[----:B------:R-:W-:Y:S01]  /*44f0*/  FADD.FTZ R158, R149, R158 ;  /* 0x0000009e959e7221 */ /* 0x000fe20000010000 */
[----:B------:R-:W-:Y:S01]  /*4500*/  FMUL.FTZ R25, R105, R30 ;  /* 0x0000001e69197220 */ /* 0x000fe20000410000 */
[--C-:B------:R-:W-:Y:S02]  /*4510*/  HADD2.F32 R24, -RZ, R26.reuse.H1_H1 ;  /* 0x3000001aff187230 */ /* 0x100fe40000004100 */
[CC--:B------:R-:W-:Y:S01]  /*4520*/  FMUL.FTZ R33, R109.reuse, R29.reuse ;  /* 0x0000001d6d217220 */ /* 0x0c0fe20000410000 */
[----:B------:R-:W-:Y:S02]  /*4530*/  HADD2.F32 R156, -RZ, R26.H0_H0 ;  /* 0x2000001aff9c7230 */ /* 0x000fe40000004100 */
[----:B------:R-:W-:Y:S01]  /*4540*/  FMUL.FTZ R31, R109, R158 ;  /* 0x0000009e6d1f7220 */ /* 0x000fe20000410000 */
[-C--:B------:R-:W-:Y:S01]  /*4550*/  FFMA.FTZ R32, R104, R28.reuse, -R25 ;  /* 0x0000001c68207223 */ /* 0x080fe20000010819 */
[----:B------:R-:W-:Y:S01]  /*4560*/  FMUL.FTZ R25, R105, R28 ;  /* 0x0000001c69197220 */ /* 0x000fe20000410000 */
[C---:B------:R-:W-:Y:S01]  /*4570*/  FFMA.FTZ R158, R106.reuse, R158, R33 ;  /* 0x0000009e6a9e7223 */ /* 0x040fe20000010021 */
[C---:B------:R-:W-:Y:S01]  /*4580*/  FMUL.FTZ R155, R93.reuse, R24 ;  /* 0x000000185d9b7220 */ /* 0x040fe20000410000 */
[----:B------:R-:W-:Y:S01]  /*4590*/  FFMA.FTZ R31, R106, R29, -R31 ;  /* 0x0000001d6a1f7223 */ /* 0x000fe2000001081f */
[----:B------:R-:W-:Y:S01]  /*45a0*/  FMUL.FTZ R156, R93, R156 ;  /* 0x0000009c5d9c7220 */ /* 0x000fe20000410000 */
[----:B------:R-:W-:Y:S01]  /*45b0*/  FFMA.FTZ R30, R104, R30, R25 ;  /* 0x0000001e681e7223 */ /* 0x000fe20000010019 */
[----:B------:R-:W-:-:S02]  /*45c0*/  FADD.FTZ R25, R155, R158 ;  /* 0x0000009e9b197221 */ /* 0x000fc40000010000 */
[----:B------:R-:W-:Y:S01]  /*45d0*/  FADD.FTZ R31, R156, R31 ;  /* 0x0000001f9c1f7221 */ /* 0x000fe20000010000 */
[--C-:B------:R-:W-:Y:S02]  /*45e0*/  HADD2.F32 R158, -RZ, R27.reuse.H0_H0 ;  /* 0x2000001bff9e7230 */ /* 0x100fe40000004100 */
[----:B------:R-:W-:Y:S01]  /*45f0*/  FMUL.FTZ R29, R107, R25 ;  /* 0x000000196b1d7220 */ /* 0x000fe20000410000 */
[----:B------:R-:W-:Y:S02]  /*4600*/  HADD2.F32 R24, -RZ, R27.H1_H1 ;  /* 0x3000001bff187230 */ /* 0x000fe40000004100 */
[----:B------:R-:W-:Y:S01]  /*4610*/  FMUL.FTZ R26, R101, R30 ;  /* 0x0000001e651a7220 */ /* 0x000fe20000410000 */
[-C--:B------:R-:W-:Y:S01]  /*4620*/  FMUL.FTZ R28, R107, R31.reuse ;  /* 0x0000001f6b1c7220 */ /* 0x080fe20000410000 */
[C---:B------:R-:W-:Y:S01]  /*4630*/  FFMA.FTZ R29, R108.reuse, R31, -R29 ;  /* 0x0000001f6c1d7223 */ /* 0x040fe2000001081d */
[----:B------:R-:W-:Y:S01]  /*4640*/  FMUL.FTZ R158, R95, R158 ;  /* 0x0000009e5f9e7220 */ /* 0x000fe20000410000 */
[----:B------:R-:W-:Y:S01]  /*4650*/  FFMA.FTZ R26, R103, R32, -R26 ;  /* 0x00000020671a7223 */ /* 0x000fe2000001081a */
[----:B------:R-:W-:Y:S01]  /*4660*/  FFMA.FTZ R28, R108, R25, R28 ;  /* 0x000000196c1c7223 */ /* 0x000fe2000001001c */
[----:B------:R-:W-:Y:S01]  /*4670*/  FMUL.FTZ R157, R95, R24 ;  /* 0x000000185f9d7220 */ /* 0x000fe20000410000 */
[----:B------:R-:W-:Y:S01]  /*4680*/  FMUL.FTZ R32, R101, R32 ;  /* 0x0000002065207220 */ /* 0x000fe20000410000 */
[----:B------:R-:W-:Y:S01]  /*4690*/  FADD.FTZ R29, R158, R29 ;  /* 0x0000001d9e1d7221 */ /* 0x000fe20000010000 */
[----:B------:R-:W-:Y:S01]  /*46a0*/  FMUL.FTZ R27, R109, R26 ;  /* 0x0000001a6d1b7220 */ /* 0x000fe20000410000 */
[----:B------:R-:W-:Y:S01]  /*46b0*/  FADD.FTZ R28, R157, R28 ;  /* 0x0000001c9d1c7221 */ /* 0x000fe20000010000 */
[----:B------:R-:W-:Y:S01]  /*46c0*/  FFMA.FTZ R32, R103, R30, R32 ;  /* 0x0000001e67207223 */ /* 0x000fe20000010020 */
[----:B0-----:R-:W-:-:S02]  /*46d0*/  HADD2.F32 R24, -RZ, R4.H1_H1 ;  /* 0x30000004ff187230 */ /* 0x001fc40000004100 */
[CC--:B------:R-:W-:Y:S01]  /*46e0*/  FMUL.FTZ R33, R113.reuse, R29.reuse ;  /* 0x0000001d71217220 */ /* 0x0c0fe20000410000 */
[----:B------:R-:W-:Y:S02]  /*46f0*/  HADD2.F32 R160, -RZ, R4.H0_H0 ;  /* 0x20000004ffa07230 */ /* 0x000fe40000004100 */
[----:B------:R-:W-:Y:S01]  /*4700*/  FMUL.FTZ R31, R113, R28 ;  /* 0x0000001c711f7220 */ /* 0x000fe20000410000 */
[-C--:B------:R-:W-:Y:S01]  /*4710*/  FMUL.FTZ R25, R109, R32.reuse ;  /* 0x000000206d197220 */ /* 0x080fe20000410000 */
[----:B------:R-:W-:Y:S01]  /*4720*/  FFMA.FTZ R27, R106, R32, R27 ;  /* 0x000000206a1b7223 */ /* 0x000fe2000001001b */
[C---:B------:R-:W-:Y:S01]  /*4730*/  FFMA.FTZ R28, R110.reuse, R28, R33 ;  /* 0x0000001c6e1c7223 */ /* 0x040fe20000010021 */
[C---:B------:R-:W-:Y:S01]  /*4740*/  FMUL.FTZ R159, R97.reuse, R24 ;  /* 0x00000018619f7220 */ /* 0x040fe20000410000 */
[----:B------:R-:W-:Y:S01]  /*4750*/  FFMA.FTZ R31, R110, R29, -R31 ;  /* 0x0000001d6e1f7223 */ /* 0x000fe2000001081f */
[----:B------:R-:W-:Y:S01]  /*4760*/  FMUL.FTZ R160, R97, R160 ;  /* 0x000000a061a07220 */ /* 0x000fe20000410000 */
[----:B------:R-:W-:Y:S01]  /*4770*/  FFMA.FTZ R25, R106, R26, -R25 ;  /* 0x0000001a6a197223 */ /* 0x000fe20000010819 */
[----:B------:R-:W-:Y:S01]  /*4780*/  FMUL.FTZ R29, R107, R27 ;  /* 0x0000001b6b1d7220 */ /* 0x000fe20000410000 */
[----:B------:R-:W-:Y:S01]  /*4790*/  FADD.FTZ R28, R159, R28 ;  /* 0x0000001c9f1c7221 */ /* 0x000fe20000010000 */
[----:B------:R-:W-:Y:S01]  /*47a0*/  FADD.FTZ R31, R160, R31 ;  /* 0x0000001fa01f7221 */ /* 0x000fe20000010000 */
[----:B------:R-:W-:-:S02]  /*47b0*/  HADD2.F32 R161, -RZ, R5.H1_H1 ;  /* 0x30000005ffa17230 */ /* 0x000fc40000004100 */
[CC--:B------:R-:W-:Y:S01]  /*47c0*/  FFMA.FTZ R29, R108.reuse, R25.reuse, -R29 ;  /* 0x000000196c1d7223 */ /* 0x0c0fe2000001081d */
[----:B------:R-:W-:Y:S01]  /*47d0*/  FMUL.FTZ R25, R107, R25 ;  /* 0x000000196b197220 */ /* 0x000fe20000410000 */
[----:B------:R-:W-:Y:S02]  /*47e0*/  HADD2.F32 R5, -RZ, R5.H0_H0 ;  /* 0x20000005ff057230 */ /* 0x000fe40000004100 */
[CC--:B------:R-:W-:Y:S01]  /*47f0*/  FMUL.FTZ R33, R111.reuse, R28.reuse ;  /* 0x0000001c6f217220 */ /* 0x0c0fe20000410000 */
[----:B------:R-:W-:Y:S01]  /*4800*/  FMUL.FTZ R67, R111, R31 ;  /* 0x0000001f6f437220 */ /* 0x000fe20000410000 */
[----:B------:R-:W-:Y:S01]  /*4810*/  FFMA.FTZ R25, R108, R27, R25 ;  /* 0x0000001b6c197223 */ /* 0x000fe20000010019 */
[----:B------:R-:W-:Y:S01]  /*4820*/  FMUL.FTZ R161, R98, R161 ;  /* 0x000000a162a17220 */ /* 0x000fe20000410000 */
[----:B------:R-:W-:Y:S01]  /*4830*/  FFMA.FTZ R33, R112, R31, -R33 ;  /* 0x0000001f70217223 */ /* 0x000fe20000010821 */
[----:B------:R-:W-:Y:S01]  /*4840*/  FMUL.FTZ R162, R98, R5 ;  /* 0x0000000562a27220 */ /* 0x000fe20000410000 */
[----:B------:R-:W-:Y:S01]  /*4850*/  FFMA.FTZ R28, R112, R28, R67 ;  /* 0x0000001c701c7223 */ /* 0x000fe20000010043 */
[----:B------:R-:W-:-:S02]  /*4860*/  FMUL.FTZ R5, R113, R25 ;  /* 0x0000001971057220 */ /* 0x000fc40000410000 */
[----:B------:R-:W-:Y:S01]  /*4870*/  FADD.FTZ R33, R162, R33 ;  /* 0x00000021a2217221 */ /* 0x000fe20000010000 */
[----:B------:R-:W-:Y:S01]  /*4880*/  FADD.FTZ R28, R161, R28 ;  /* 0x0000001ca11c7221 */ /* 0x000fe20000010000 */
[--C-:B------:R-:W-:Y:S02]  /*4890*/  HADD2.F32 R4, -RZ, R6.reuse.H1_H1 ;  /* 0x30000006ff047230 */ /* 0x100fe40000004100 */
[CC--:B------:R-:W-:Y:S01]  /*48a0*/  FFMA.FTZ R5, R110.reuse, R29.reuse, -R5 ;  /* 0x0000001d6e057223 */ /* 0x0c0fe20000010805 */
[----:B------:R-:W-:Y:S01]  /*48b0*/  FMUL.FTZ R29, R113, R29 ;  /* 0x0000001d711d7220 */ /* 0x000fe20000410000 */
[C---:B------:R-:W-:Y:S01]  /*48c0*/  FMUL.FTZ R31, R115.reuse, R33 ;  /* 0x00000021731f7220 */ /* 0x040fe20000410000 */
[----:B------:R-:W-:Y:S02]  /*48d0*/  HADD2.F32 R164, -RZ, R6.H0_H0 ;  /* 0x20000006ffa47230 */ /* 0x000fe40000004100 */
[-C--:B------:R-:W-:Y:S01]  /*48e0*/  FMUL.FTZ R27, R115, R28.reuse ;  /* 0x0000001c731b7220 */ /* 0x080fe20000410000 */
[----:B------:R-:W-:Y:S01]  /*48f0*/  FFMA.FTZ R29, R110, R25, R29 ;  /* 0x000000196e1d7223 */ /* 0x000fe2000001001d */
[C---:B------:R-:W-:Y:S01]  /*4900*/  FFMA.FTZ R28, R114.reuse, R28, R31 ;  /* 0x0000001c721c7223 */ /* 0x040fe2000001001f */
[C---:B------:R-:W-:Y:S01]  /*4910*/  FMUL.FTZ R163, R99.reuse, R4 ;  /* 0x0000000463a37220 */ /* 0x040fe20000410000 */
[----:B------:R-:W-:Y:S01]  /*4920*/  FFMA.FTZ R27, R114, R33, -R27 ;  /* 0x00000021721b7223 */ /* 0x000fe2000001081b */
[----:B------:R-:W-:Y:S01]  /*4930*/  FMUL.FTZ R164, R99, R164 ;  /* 0x000000a463a47220 */ /* 0x000fe20000410000 */
[----:B------:R-:W-:Y:S01]  /*4940*/  FMUL.FTZ R25, R111, R29 ;  /* 0x0000001d6f197220 */ /* 0x000fe20000410000 */
[----:B------:R-:W-:-:S02]  /*4950*/  FADD.FTZ R28, R163, R28 ;  /* 0x0000001ca31c7221 */ /* 0x000fc40000010000 */
[----:B------:R-:W-:Y:S01]  /*4960*/  FADD.FTZ R27, R164, R27 ;  /* 0x0000001ba41b7221 */ /* 0x000fe20000010000 */
[-C--:B------:R-:W-:Y:S01]  /*4970*/  FMUL.FTZ R4, R111, R5.reuse ;  /* 0x000000056f047220 */ /* 0x080fe20000410000 */
[----:B------:R-:W-:Y:S01]  /*4980*/  FFMA.FTZ R25, R112, R5, -R25 ;  /* 0x0000000570197223 */ /* 0x000fe20000010819 */
[CC--:B------:R-:W-:Y:S01]  /*4990*/  FMUL.FTZ R6, R116.reuse, R28.reuse ;  /* 0x0000001c74067220 */ /* 0x0c0fe20000410000 */
[----:B------:R-:W-:Y:S01]  /*49a0*/  FMUL.FTZ R5, R116, R27 ;  /* 0x0000001b74057220 */ /* 0x000fe20000410000 */
[--C-:B------:R-:W-:Y:S02]  /*49b0*/  HADD2.F32 R165, -RZ, R7.reuse.H0_H0 ;  /* 0x20000007ffa57230 */ /* 0x100fe40000004100 */
[----:B------:R-:W-:Y:S01]  /*49c0*/  FFMA.FTZ R4, R112, R29, R4 ;  /* 0x0000001d70047223 */ /* 0x000fe20000010004 */
[----:B------:R-:W-:Y:S02]  /*49d0*/  HADD2.F32 R7, -RZ, R7.H1_H1 ;  /* 0x30000007ff077230 */ /* 0x000fe40000004100 */
[C---:B------:R-:W-:Y:S01]  /*49e0*/  FFMA.FTZ R6, R117.reuse, R27, -R6 ;  /* 0x0000001b75067223 */ /* 0x040fe20000010806 */
[----:B------:R-:W-:Y:S01]  /*49f0*/  FFMA.FTZ R27, R117, R28, R5 ;  /* 0x0000001c751b7223 */ /* 0x000fe20000010005 */
        /* <DEDUP_REMOVED lines=252> */
.L_x_1984:
[----:B------:R-:W-:Y:S05]  /*59c0*/  BSYNC B0 ;  /* 0x0000000000007941 */ /* 0x000fea0003800000 */
.L_x_1983:
        /* <DEDUP_REMOVED lines=91> */
.L_x_1982:
        /* <DEDUP_REMOVED lines=25> */
[C---:B------:R-:W-:Y:S01]  /*6110*/  IMAD R23, R44.reuse, R25, R20 ;  /* 0x000000192c177224 */ /* 0x040fe200078e0214 */
[----:B------:R-:W-:Y:S01]  /*6120*/  IADD3 R3, R3, R21, RZ ;  /* 0x0000001503037210 */ /* 0x000fe20007ffe0ff */
[----:B--2---:R-:W-:-:S04]  /*6130*/  IMAD.WIDE.U32 R4, R44, R24, UR6 ;  /* 0x000000062c047e25 */ /* 0x004fc8000f8e0018 */
[C---:B------:R-:W-:Y:S01]  /*6140*/  IMAD R6, R48.reuse, UR10, RZ ;  /* 0x0000000a30067c24 */ /* 0x040fe2000f8e02ff */
        /* <DEDUP_REMOVED lines=25> */
[----:B------:R-:W-:Y:S02]  /*62e0*/  IADD3 R38, P4, R38, 0x400, RZ ;  /* 0x0000040026267810 */ /* 0x000fe40007f9e0ff */
[----:B------:R-:W-:Y:S02]  /*62f0*/  IADD3.X R34, RZ, R34, RZ, P1, !PT ;  /* 0x00000022ff227210 */ /* 0x000fe40000ffe4ff */
[----:B------:R-:W-:Y:S02]  /*6300*/  IADD3.X R0, RZ, R0, RZ, P2, !PT ;  /* 0x00000000ff007210 */ /* 0x000fe400017fe4ff */
[----:B------:R-:W-:-:S02]  /*6310*/  IADD3.X R39, RZ, R39, RZ, P3, !PT ;  /* 0x00000027ff277210 */ /* 0x000fc40001ffe4ff */
        /* <DEDUP_REMOVED lines=10> */
[----:B------:R-:W-:-:S02]  /*63c0*/  HADD2.F32 R12, -RZ, R30.H0_H0 ;  /* 0x2000001eff0c7230 */ /* 0x000fc40000004100 */
[----:B------:R-:W-:Y:S01]  /*63d0*/  FMUL.FTZ R2, R10, -1.4426950216293334961 ;  /* 0xbfb8aa3b0a027820 */ /* 0x000fe20000410000 */
[----:B------:R-:W-:Y:S02]  /*63e0*/  HADD2.F32 R28, -RZ, R28.H1_H1 ;  /* 0x3000001cff1c7230 */ /* 0x000fe40000004100 */
[----:B------:R-:W-:Y:S01]  /*63f0*/  FMUL.FTZ R20, R19, -1.4426950216293334961 ;  /* 0xbfb8aa3b13147820 */ /* 0x000fe20000410000 */
[----:B------:R-:W-:Y:S01]  /*6400*/  HADD2.F32 R30, -RZ, R30.H1_H1 ;  /* 0x3000001eff1e7230 */ /* 0x000fe20000004100 */
[----:B------:R-:W0:Y:S01]  /*6410*/  MUFU.EX2 R9, R9 ;  /* 0x0000000900097308 */ /* 0x000e220000000800 */
[----:B------:R-:W-:Y:S02]  /*6420*/  HADD2.F32 R21, -RZ, R5.H0_H0 ;  /* 0x20000005ff157230 */ /* 0x000fe40000004100 */
[----:B------:R-:W-:Y:S01]  /*6430*/  FMUL.FTZ R3, R28, -1.4426950216293334961 ;  /* 0xbfb8aa3b1c037820 */ /* 0x000fe20000410000 */
[----:B------:R-:W-:Y:S02]  /*6440*/  HADD2.F32 R29, -RZ, R29.H1_H1 ;  /* 0x3000001dff1d7230 */ /* 0x000fe40000004100 */
[----:B------:R-:W-:Y:S01]  /*6450*/  FMUL.FTZ R14, R30, -1.4426950216293334961 ;  /* 0xbfb8aa3b1e0e7820 */ /* 0x000fe20000410000 */
[----:B------:R-:W-:-:S02]  /*6460*/  HADD2.F32 R22, -RZ, R5.H1_H1 ;  /* 0x30000005ff167230 */ /* 0x000fc40000004100 */
        /* <DEDUP_REMOVED lines=9> */
[----:B------:R-:W-:Y:S02]  /*6500*/  HADD2.F32 R31, -RZ, R31.H1_H1 ;  /* 0x3000001fff1f7230 */ /* 0x000fe40000004100 */
[----:B------:R-:W-:Y:S01]  /*6510*/  FMUL.FTZ R7, R27, -1.4426950216293334961 ;  /* 0xbfb8aa3b1b077820 */ /* 0x000fe20000410000 */
[----:B------:R-:W-:Y:S02]  /*6520*/  HADD2.F32 R18, -RZ, R4.H0_H0 ;  /* 0x20000004ff127230 */ /* 0x000fe40000004100 */
        /* <DEDUP_REMOVED lines=52> */
[----:B------:R-:W-:Y:S01]  /*6870*/  MUFU.RCP R14, R7 ;  /* 0x00000007000e7308 */ /* 0x000fe20000001000 */
[----:B--2---:R-:W-:-:S04]  /*6880*/  FMUL.FTZ R3, R28, R3 ;  /* 0x000000031c037220 */ /* 0x004fc80000410000 */
[----:B------:R-:W-:-:S03]  /*6890*/  FMUL.FTZ R3, R3, R82 ;  /* 0x0000005203037220 */ /* 0x000fc60000410000 */
[----:B------:R-:W0:Y:S01]  /*68a0*/  MUFU.RCP R9, R33 ;  /* 0x0000002100097308 */ /* 0x000e220000001000 */
[----:B-1----:R-:W-:Y:S01]  /*68b0*/  FMUL.FTZ R29, R29, R50 ;  /* 0x000000321d1d7220 */ /* 0x002fe20000410000 */
[----:B------:R-:W-:-:S03]  /*68c0*/  F2FP.F16.F32.PACK_AB R28, R3, R10 ;  /* 0x0000000a031c723e */ /* 0x000fc600000000ff */
[----:B------:R-:W-:-:S03]  /*68d0*/  FMUL.FTZ R29, R29, R84 ;  /* 0x000000541d1d7220 */ /* 0x000fc60000410000 */
[----:B------:R-:W1:Y:S02]  /*68e0*/  MUFU.RCP R13, R13 ;  /* 0x0000000d000d7308 */ /* 0x000e640000001000 */
[----:B------:R-:W-:-:S06]  /*68f0*/  F2FP.F16.F32.PACK_AB R29, R29, R8 ;  /* 0x000000081d1d723e */ /* 0x000fcc00000000ff */
        /* <DEDUP_REMOVED lines=12> */
[----:B0-----:R-:W-:Y:S01]  /*69c0*/  FMUL.FTZ R31, R31, R52 ;  /* 0x000000341f1f7220 */ /* 0x001fe20000410000 */
[----:B------:R-:W0:Y:S02]  /*69d0*/  LDC.64 R20, c[0x0][0x2c0] ;  /* 0x0000b000ff147b82 */ /* 0x000e240000000a00 */
[----:B------:R-:W-:Y:S01]  /*69e0*/  FMUL.FTZ R4, R4, R61 ;  /* 0x0000003d04047220 */ /* 0x000fe20000410000 */
[----:B------:R-:W-:Y:S02]  /*69f0*/  FMUL.FTZ R31, R31, R88 ;  /* 0x000000581f1f7220 */ /* 0x000fe40000410000 */
[----:B------:R1:W4:Y:S01]  /*6a00*/  MUFU.RCP R11, R6 ;  /* 0x00000006000b7308 */ /* 0x0003220000001000 */
[----:B---3--:R-:W-:Y:S02]  /*6a10*/  FMUL.FTZ R18, R18, R73 ;  /* 0x0000004912127220 */ /* 0x008fe40000410000 */
[----:B------:R-:W-:Y:S01]  /*6a20*/  F2FP.F16.F32.PACK_AB R31, R31, R2 ;  /* 0x000000021f1f723e */ /* 0x000fe200000000ff */
[----:B------:R-:W-:Y:S01]  /*6a30*/  BAR.SYNC.DEFER_BLOCKING 0x0 ;  /* 0x0000000000007b1d */ /* 0x000fe20000010000 */
[----:B------:R-:W-:Y:S01]  /*6a40*/  FMUL.FTZ R18, R18, R59 ;  /* 0x0000003b12127220 */ /* 0x000fe20000410000 */
[----:B-1----:R-:W-:-:S04]  /*6a50*/  FMUL.FTZ R6, R27, R14 ;  /* 0x0000000e1b067220 */ /* 0x002fc80000410000 */
[----:B------:R-:W1:Y:S01]  /*6a60*/  MUFU.RCP R26, R26 ;  /* 0x0000001a001a7308 */ /* 0x000e620000001000 */
[----:B--2---:R-:W-:Y:S01]  /*6a70*/  FMUL.FTZ R7, R22, R23 ;  /* 0x0000001716077220 */ /* 0x004fe20000410000 */
[----:B------:R-:W-:Y:S01]  /*6a80*/  F2FP.F16.F32.PACK_AB R8, R19, R18 ;  /* 0x000000121308723e */ /* 0x000fe200000000ff */
[----:B------:R-:W-:Y:S02]  /*6a90*/  FMUL.FTZ R6, R6, R65 ;  /* 0x0000004106067220 */ /* 0x000fe40000410000 */
[----:B------:R-:W-:Y:S01]  /*6aa0*/  FMUL.FTZ R7, R7, R92 ;  /* 0x0000005c07077220 */ /* 0x000fe20000410000 */
[----:B----4-:R-:W-:Y:S02]  /*6ab0*/  FMUL.FTZ R24, R24, R11 ;  /* 0x0000000b18187220 */ /* 0x010fe40000410000 */
[----:B------:R-:W-:Y:S01]  /*6ac0*/  F2FP.F16.F32.PACK_AB R11, R9, R6 ;  /* 0x00000006090b723e */ /* 0x000fe200000000ff */
[----:B0-----:R-:W-:Y:S01]  /*6ad0*/  IMAD R2, R45, R20, RZ ;  /* 0x000000142d027224 */ /* 0x001fe200078e02ff */
[----:B------:R-:W-:Y:S01]  /*6ae0*/  F2FP.F16.F32.PACK_AB R9, R7, R4 ;  /* 0x000000040709723e */ /* 0x000fe200000000ff */
[----:B------:R-:W-:Y:S01]  /*6af0*/  FMUL.FTZ R24, R24, R63 ;  /* 0x0000003f18187220 */ /* 0x000fe20000410000 */
[----:B------:R-:W0:Y:S01]  /*6b00*/  LDC R6, c[0x0][0x224] ;  /* 0x00008900ff067b82 */ /* 0x000e220000000800 */
[----:B------:R-:W-:-:S02]  /*6b10*/  IMAD R5, R44, R21, R2 ;  /* 0x000000152c057224 */ /* 0x000fc400078e0202 */
[----:B------:R-:W-:Y:S01]  /*6b20*/  IMAD.WIDE.U32 R2, R44, R20, UR6 ;  /* 0x000000062c027e25 */ /* 0x000fe2000f8e0014 */
[----:B------:R-:W-:-:S03]  /*6b30*/  ULDC.64 UR6, c[0x0][0x2c8] ;  /* 0x0000b20000067ab9 */ /* 0x000fc60000000a00 */
[----:B-1----:R-:W-:Y:S01]  /*6b40*/  FMUL.FTZ R25, R25, R26 ;  /* 0x0000001a19197220 */ /* 0x002fe20000410000 */
[----:B------:R-:W-:Y:S01]  /*6b50*/  STS.128 [R56], R28 ;  /* 0x0000001c38007388 */ /* 0x000fe20000000c00 */
[----:B------:R-:W-:Y:S01]  /*6b60*/  IMAD R4, R48, UR6, RZ ;  /* 0x0000000630047c24 */ /* 0x000fe2000f8e02ff */
[----:B------:R-:W-:Y:S01]  /*6b70*/  IADD3 R3, R3, R5, RZ ;  /* 0x0000000503037210 */ /* 0x000fe20007ffe0ff */
[----:B------:R-:W-:Y:S02]  /*6b80*/  FMUL.FTZ R25, R25, R94 ;  /* 0x0000005e19197220 */ /* 0x000fe40000410000 */
[C---:B------:R-:W-:Y:S02]  /*6b90*/  IMAD R5, R49.reuse, UR7, R4 ;  /* 0x0000000731057c24 */ /* 0x040fe4000f8e0204 */
[----:B------:R-:W-:Y:S01]  /*6ba0*/  IMAD.WIDE.U32 R2, R49, UR6, R2 ;  /* 0x0000000631027c25 */ /* 0x000fe2000f8e0002 */
[----:B------:R-:W-:Y:S01]  /*6bb0*/  F2FP.F16.F32.PACK_AB R10, R25, R24 ;  /* 0x00000018190a723e */ /* 0x000fe200000000ff */
[----:B------:R-:W-:-:S03]  /*6bc0*/  ULDC.64 UR6, c[0x0][0x320] ;  /* 0x0000c80000067ab9 */ /* 0x000fc60000000a00 */
[----:B------:R-:W-:Y:S01]  /*6bd0*/  IADD3 R3, R3, R5, RZ ;  /* 0x0000000503037210 */ /* 0x000fe20007ffe0ff */
[----:B------:R-:W-:Y:S01]  /*6be0*/  STS.128 [R56+0x10], R8 ;  /* 0x0000100838007388 */ /* 0x000fe20000000c00 */
[----:B------:R-:W-:-:S03]  /*6bf0*/  NOP ;  /* 0x0000000000007918 */ /* 0x000fc60000000000 */
[----:B------:R-:W1:Y:S01]  /*6c00*/  LDS.128 R12, [R67] ;  /* 0x00000000430c7984 */ /* 0x000e620000000c00 */
[----:B------:R-:W-:-:S03]  /*6c10*/  LEA R4, P0, R2, UR6, 0x1 ;  /* 0x0000000602047c11 */ /* 0x000fc6000f8008ff */
[----:B------:R-:W2:Y:S01]  /*6c20*/  LDS.128 R16, [R67+0x200] ;  /* 0x0002000043107984 */ /* 0x000ea20000000c00 */
[----:B------:R-:W-:Y:S02]  /*6c30*/  LEA.HI.X R5, R2, UR7, R3, 0x1, P0 ;  /* 0x0000000702057c11 */ /* 0x000fe400080f0c03 */
[----:B0-----:R-:W-:Y:S01]  /*6c40*/  ISETP.LE.AND P0, PT, R6, UR4, PT ;  /* 0x0000000406007c0c */ /* 0x001fe2000bf03270 */
[----:B------:R-:W-:-:S05]  /*6c50*/  IMAD.WIDE R2, R41, 0x10, R4 ;  /* 0x0000001029027825 */ /* 0x000fca00078e0204 */
[----:B-1----:R0:W-:Y:S04]  /*6c60*/  STG.E.128 desc[UR8][R2.64], R12 ;  /* 0x0000000c02007986 */ /* 0x0021e8000c101d08 */
[----:B--2---:R0:W-:Y:S03]  /*6c70*/  STG.E.128 desc[UR8][R2.64+0x200], R16 ;  /* 0x0002001002007986 */ /* 0x0041e6000c101d08 */
[----:B------:R-:W-:Y:S05]  /*6c80*/  @!P0 BRA `(.L_x_1986) ;  /* 0xffffff9800a08947 */ /* 0x000fea000383ffff */
[----:B------:R-:W-:Y:S05]  /*6c90*/  EXIT ;  /* 0x000000000000794d */ /* 0x000fea0003800000 */
.L_x_1987:
        /* <DEDUP_REMOVED lines=14> */
.L_x_5207:


//--------------------- .text._Z25selective_scan_fwd_kernelI32Selective_Scan_fwd_kernel_traitsILi32ELi8ELi1ELb0ELb0ELb0ELb0EN3c104HalfENS1_7complexIfEEEEv13SSMParamsBase --------------------------
	.section	.text._Z25selective_scan_fwd_kernelI32Selective_Scan_fwd_kernel_traitsILi32ELi8ELi1ELb0ELb0ELb0ELb0EN3c104HalfENS1_7complexIfEEEEv13SSMParamsBase,"ax",@progbits
	.align	128
        .global         _Z25selective_scan_fwd_kernelI32Selective_Scan_fwd_kernel_traitsILi32ELi8ELi1ELb0ELb0ELb0ELb0EN3c104HalfENS1_7complexIfEEEEv13SSMParamsBase
        .type           _Z25selective_scan_fwd_kernelI32Selective_Scan_fwd_kernel_traitsILi32ELi8ELi1ELb0ELb0ELb0ELb0EN3c104HalfENS1_7complexIfEEEEv13SSMParamsBase,@function
        .size           _Z25selective_scan_fwd_kernelI32Selective_Scan_fwd_kernel_traitsILi32ELi8ELi1ELb0ELb0ELb0ELb0EN3c104HalfENS1_7complexIfEEEEv13SSMParamsBase,(.L_x_5208 - _Z25selective_scan_fwd_kernelI32Selective_Scan_fwd_kernel_traitsILi32ELi8ELi1ELb0ELb0ELb0ELb0EN3c104HalfENS1_7complexIfEEEEv13SSMParamsBase)
        .other          _Z25selective_scan_fwd_kernelI32Selective_Scan_fwd_kernel_traitsILi32ELi8ELi1ELb0ELb0ELb0ELb0EN3c104HalfENS1_7complexIfEEEEv13SSMParamsBase,@"STO_CUDA_ENTRY STV_DEFAULT"
_Z25selective_scan_fwd_kernelI32Selective_Scan_fwd_kernel_traitsILi32ELi8ELi1ELb0ELb0ELb0ELb0EN3c104HalfENS1_7complexIfEEEEv13SSMParamsBase:
.text._Z25selective_scan_fwd_kernelI32Selective_Scan_fwd_kernel_traitsILi32ELi8ELi1ELb0ELb0ELb0ELb0EN3c104HalfENS1_7complexIfEEEEv13SSMParamsBase:
[----:B------:R-:W-:Y:S08]  /*0000*/  LDC R1, c[0x0][0x28] ;  /* 0x00000a00ff017b82 */ /* 0x000ff00000000800 */
[----:B------:R-:W0:Y:S01]  /*0010*/  LDC.64 R4, c[0x0][0x300] ;  /* 0x0000c000ff047b82 */ /* 0x000e220000000a00 */
[----:B------:R-:W-:Y:S01]  /*0020*/  CS2R R30, SRZ ;  /* 0x00000000001e7805 */ /* 0x000fe2000001ff00 */
[----:B------:R-:W-:-:S06]  /*0030*/  ULDC.64 UR8, c[0x0][0x208] ;  /* 0x0000820000087ab9 */ /* 0x000fcc0000000a00 */
[----:B------:R-:W1:Y:S08]  /*0040*/  S2UR UR4, SR_CTAID.Y ;  /* 0x00000000000479c3 */ /* 0x000e700000002600 */
[----:B------:R-:W2:Y:S01]  /*0050*/  LDC.64 R2, c[0x0][0x2e8] ;  /* 0x0000ba00ff027b82 */ /* 0x000ea20000000a00 */
[----:B0-----:R-:W-:-:S07]  /*0060*/  ISETP.NE.U32.AND P1, PT, R4, RZ, PT ;  /* 0x000000ff0400720c */ /* 0x001fce0003f25070 */
[----:B------:R-:W0:Y:S01]  /*0070*/  LDC R0, c[0x0][0x224] ;  /* 0x00008900ff007b82 */ /* 0x000e220000000800 */
[----:B------:R-:W-:Y:S02]  /*0080*/  ISETP.NE.AND.EX P1, PT, R5, RZ, PT, P1 ;  /* 0x000000ff0500720c */ /* 0x000fe40003f25310 */
[----:B-1----:R-:W-:-:S04]  /*0090*/  MOV R28, UR4 ;  /* 0x00000004001c7c02 */ /* 0x002fc80008000f00 */
[----:B------:R-:W-:Y:S02]  /*00a0*/  SHF.R.S32.HI R29, RZ, 0x1f, R28 ;  /* 0x0000001fff1d7819 */ /* 0x000fe4000001141c */
[----:B--2---:R-:W-:-:S05]  /*00b0*/  ISETP.NE.U32.AND P0, PT, R2, RZ, PT ;  /* 0x000000ff0200720c */ /* 0x004fca0003f05070 */
[C---:B------:R-:W-:Y:S02]  /*00c0*/  @P1 LEA R4, P3, R28.reuse, R4, 0x2 ;  /* 0x000000041c041211 */ /* 0x040fe400078610ff */
[----:B------:R-:W-:Y:S02]  /*00d0*/  ISETP.NE.AND.EX P0, PT, R3, RZ, PT, P0 ;  /* 0x000000ff0300720c */ /* 0x000fe40003f05300 */
[----:B------:R-:W-:-:S05]  /*00e0*/  @P1 LEA.HI.X R5, R28, R5, R29, 0x2, P3 ;  /* 0x000000051c051211 */ /* 0x000fca00018f141d */
[----:B------:R1:W5:Y:S06]  /*00f0*/  @P1 LDG.E R31, desc[UR8][R4.64] ;  /* 0x00000008041f1981 */ /* 0x00036c000c1e1900 */
[----:B------:R-:W-:-:S04]  /*0100*/  @P0 LEA R2, P2, R28, R2, 0x2 ;  /* 0x000000021c020211 */ /* 0x000fc800078410ff */
[----:B------:R-:W-:-:S05]  /*0110*/  @P0 LEA.HI.X R3, R28, R3, R29, 0x2, P2 ;  /* 0x000000031c030211 */ /* 0x000fca00010f141d */
[----:B------:R1:W5:Y:S01]  /*0120*/  @P0 LDG.E R30, desc[UR8][R2.64] ;  /* 0x00000008021e0981 */ /* 0x000362000c1e1900 */
[----:B0-----:R-:W-:-:S13]  /*0130*/  ISETP.GE.AND P0, PT, R0, 0x1, PT ;  /* 0x000000010000780c */ /* 0x001fda0003f06270 */
[----:B-1----:R-:W-:Y:S05]  /*0140*/  @!P0 EXIT ;  /* 0x000000000000894d */ /* 0x002fea0003800000 */
[----:B------:R-:W0:Y:S01]  /*0150*/  S2UR UR10, SR_CTAID.X ;  /* 0x00000000000a79c3 */ /* 0x000e220000002500 */
[----:B------:R-:W1:Y:S01]  /*0160*/  S2R R95, SR_TID.X ;  /* 0x00000000005f7919 */ /* 0x000e620000002100 */
[----:B------:R-:W-:Y:S01]  /*0170*/  ULDC.64 UR4, c[0x0][0x288] ;  /* 0x0000a20000047ab9 */ /* 0x000fe20000000a00 */
[----:B------:R-:W-:Y:S01]  /*0180*/  ULDC.64 UR6, c[0x0][0x298] ;  /* 0x0000a60000067ab9 */ /* 0x000fe20000000a00 */
[C---:B------:R-:W-:Y:S01]  /*0190*/  IMAD R3, R29.reuse, UR4, RZ ;  /* 0x000000041d037c24 */ /* 0x040fe2000f8e02ff */
[----:B------:R-:W2:Y:S01]  /*01a0*/  S2R R34, SR_LANEID ;  /* 0x0000000000227919 */ /* 0x000ea20000000000 */
[----:B------:R-:W-:Y:S01]  /*01b0*/  IMAD R5, R29, UR6, RZ ;  /* 0x000000061d057c24 */ /* 0x000fe2000f8e02ff */
[----:B------:R-:W-:Y:S01]  /*01c0*/  HFMA2.MMA R35, -RZ, RZ, 0, 0 ;  /* 0x00000000ff237435 */ /* 0x000fe200000001ff */
[----:B------:R-:W3:Y:S01]  /*01d0*/  LDC.64 R10, c[0x0][0x280] ;  /* 0x0000a000ff0a7b82 */ /* 0x000ee20000000a00 */
[C---:B------:R-:W-:Y:S02]  /*01e0*/  IMAD R7, R28.reuse, UR5, R3 ;  /* 0x000000051c077c24 */ /* 0x040fe4000f8e0203 */
[----:B------:R-:W-:-:S02]  /*01f0*/  IMAD R9, R28, UR7, R5 ;  /* 0x000000071c097c24 */ /* 0x000fc4000f8e0205 */
[C---:B------:R-:W-:Y:S01]  /*0200*/  IMAD.WIDE.U32 R2, R28.reuse, UR4, RZ ;  /* 0x000000041c027c25 */ /* 0x040fe2000f8e00ff */
[----:B------:R-:W-:Y:S02]  /*0210*/  ULDC.64 UR4, c[0x0][0x2f0] ;  /* 0x0000bc0000047ab9 */ /* 0x000fe40000000a00 */
[----:B------:R-:W4:Y:S01]  /*0220*/  LDC.64 R12, c[0x0][0x290] ;  /* 0x0000a400ff0c7b82 */ /* 0x000f220000000a00 */
[----:B------:R-:W-:Y:S01]  /*0230*/  IMAD.WIDE.U32 R4, R28, UR6, RZ ;  /* 0x000000061c047c25 */ /* 0x000fe2000f8e00ff */
[----:B------:R-:W-:Y:S01]  /*0240*/  IADD3 R3, R3, R7, RZ ;  /* 0x0000000703037210 */ /* 0x000fe20007ffe0ff */
[----:B------:R-:W-:-:S03]  /*0250*/  ULDC.64 UR6, c[0x0][0x2f8] ;  /* 0x0000be0000067ab9 */ /* 0x000fc60000000a00 */
[----:B------:R-:W-:Y:S01]  /*0260*/  IADD3 R5, R5, R9, RZ ;  /* 0x0000000905057210 */ /* 0x000fe20007ffe0ff */
[----:B0-----:R-:W-:-:S06]  /*0270*/  USHF.R.S32.HI UR11, URZ, 0x1f, UR10 ;  /* 0x0000001f3f0b7899 */ /* 0x001fcc000801140a */
[C---:B---3--:R-:W-:Y:S01]  /*0280*/  IMAD R0, R10.reuse, UR11, RZ ;  /* 0x0000000b0a007c24 */ /* 0x048fe2000f8e02ff */
[C---:B-1----:R-:W-:Y:S01]  /*0290*/  LOP3.LUT R32, R95.reuse, 0x1f, RZ, 0xc0, !PT ;  /* 0x0000001f5f207812 */ /* 0x042fe200078ec0ff */
[----:B------:R-:W-:Y:S01]  /*02a0*/  IMAD.WIDE.U32 R2, R10, UR10, R2 ;  /* 0x0000000a0a027c25 */ /* 0x000fe2000f8e0002 */
[----:B------:R-:W-:-:S03]  /*02b0*/  SHF.L.U32 R43, R95, 0x3, RZ ;  /* 0x000000035f2b7819 */ /* 0x000fc600000006ff */
[----:B------:R-:W-:Y:S01]  /*02c0*/  IMAD R7, R11, UR10, R0 ;  /* 0x0000000a0b077c24 */ /* 0x000fe2000f8e0200 */
[----:B------:R-:W-:Y:S01]  /*02d0*/  LOP3.LUT R33, R32, 0xffffff00, R43, 0xf8, !PT ;  /* 0xffffff0020217812 */ /* 0x000fe200078ef82b */
[C---:B----4-:R-:W-:Y:S01]  /*02e0*/  IMAD R0, R12.reuse, UR11, RZ ;  /* 0x0000000b0c007c24 */ /* 0x050fe2000f8e02ff */
[----:B------:R-:W-:Y:S01]  /*02f0*/  IADD3 R37, R43, 0x1, RZ ;  /* 0x000000012b257810 */ /* 0x000fe20007ffe0ff */
[----:B------:R-:W-:Y:S01]  /*0300*/  IMAD.WIDE.U32 R4, R12, UR10, R4 ;  /* 0x0000000a0c047c25 */ /* 0x000fe2000f8e0004 */
[----:B------:R-:W-:Y:S02]  /*0310*/  SHF.R.S32.HI R36, RZ, 0x1f, R33 ;  /* 0x0000001fff247819 */ /* 0x000fe40000011421 */
[----:B------:R-:W-:Y:S01]  /*0320*/  IADD3 R17, P0, R33, R2, RZ ;  /* 0x0000000221117210 */ /* 0x000fe20007f1e0ff */
[----:B------:R-:W-:Y:S01]  /*0330*/  IMAD R9, R13, UR10, R0 ;  /* 0x0000000a0d097c24 */ /* 0x000fe2000f8e0200 */
[----:B------:R-:W-:Y:S02]  /*0340*/  IADD3 R23, P1, R33, R4, RZ ;  /* 0x0000000421177210 */ /* 0x000fe40007f3e0ff */
[----:B------:R-:W-:-:S02]  /*0350*/  IADD3.X R2, R36, R3, R7, P0, !PT ;  /* 0x0000000324027210 */ /* 0x000fc400007fe407 */
[----:B------:R-:W-:Y:S02]  /*0360*/  IADD3.X R4, R36, R5, R9, P1, !PT ;  /* 0x0000000524047210 */ /* 0x000fe40000ffe409 */
[----:B------:R-:W-:Y:S02]  /*0370*/  LEA R16, P0, R17, UR4, 0x1 ;  /* 0x0000000411107c11 */ /* 0x000fe4000f8008ff */
[----:B------:R-:W-:Y:S02]  /*0380*/  LEA R12, P1, R23, UR6, 0x1 ;  /* 0x00000006170c7c11 */ /* 0x000fe4000f8208ff */
[C---:B------:R-:W-:Y:S02]  /*0390*/  IADD3 R38, R43.reuse, 0x2, RZ ;  /* 0x000000022b267810 */ /* 0x040fe40007ffe0ff */
[C---:B------:R-:W-:Y:S02]  /*03a0*/  IADD3 R39, R43.reuse, 0x3, RZ ;  /* 0x000000032b277810 */ /* 0x040fe40007ffe0ff */
[----:B------:R-:W-:-:S02]  /*03b0*/  IADD3 R40, R43, 0x4, RZ ;  /* 0x000000042b287810 */ /* 0x000fc40007ffe0ff */
[C---:B------:R-:W-:Y:S02]  /*03c0*/  IADD3 R41, R43.reuse, 0x5, RZ ;  /* 0x000000052b297810 */ /* 0x040fe40007ffe0ff */
[----:B------:R-:W-:Y:S02]  /*03d0*/  IADD3 R42, R43, 0x6, RZ ;  /* 0x000000062b2a7810 */ /* 0x000fe40007ffe0ff */
[----:B------:R-:W-:Y:S02]  /*03e0*/  LEA.HI.X R17, R17, UR5, R2, 0x1, P0 ;  /* 0x0000000511117c11 */ /* 0x000fe400080f0c02 */
[----:B------:R-:W-:Y:S02]  /*03f0*/  LEA.HI.X R23, R23, UR7, R4, 0x1, P1 ;  /* 0x0000000717177c11 */ /* 0x000fe400088f0c04 */
[----:B------:R-:W-:Y:S02]  /*0400*/  IADD3 R43, R43, 0x7, RZ ;  /* 0x000000072b2b7810 */ /* 0x000fe40007ffe0ff */
[----:B--2---:R-:W-:-:S07]  /*0410*/  LOP3.LUT R44, R33, 0x60, RZ, 0xfc, !PT ;  /* 0x00000060212c7812 */ /* 0x004fce00078efcff */
.L_x_2008:
[----:B0-----:R-:W0:Y:S01]  /*0420*/  LDC R0, c[0x0][0x218] ;  /* 0x00008600ff007b82 */ /* 0x001e220000000800 */
[C---:B------:R-:W-:Y:S02]  /*0430*/  LOP3.LUT R9, R33.reuse, 0x20, RZ, 0xfc, !PT ;  /* 0x0000002021097812 */ /* 0x040fe400078efcff */
[----:B------:R-:W-:Y:S02]  /*0440*/  LOP3.LUT R11, R33, 0x40, RZ, 0xfc, !PT ;  /* 0x00000040210b7812 */ /* 0x000fe400078efcff */
[----:B------:R-:W-:Y:S02]  /*0450*/  PRMT R2, RZ, 0x7610, R2 ;  /* 0x00007610ff027816 */ /* 0x000fe40000000002 */
[----:B------:R-:W-:Y:S02]  /*0460*/  PRMT R4, RZ, 0x7610, R4 ;  /* 0x00007610ff047816 */ /* 0x000fe40000000004 */
[----:B------:R-:W-:Y:S02]  /*0470*/  PRMT R3, RZ, 0x7610, R3 ;  /* 0x00007610ff037816 */ /* 0x000fe40000000003 */
[----:B------:R-:W-:-:S02]  /*0480*/  PRMT R6, RZ, 0x7610, R6 ;  /* 0x00007610ff067816 */ /* 0x000fc40000000006 */
[C---:B------:R-:W-:Y:S02]  /*0490*/  LOP3.LUT R13, R33.reuse, 0x80, RZ, 0xfc, !PT ;  /* 0x00000080210d7812 */ /* 0x040fe400078efcff */
[C---:B------:R-:W-:Y:S02]  /*04a0*/  LOP3.LUT R15, R33.reuse, 0xa0, RZ, 0xfc, !PT ;  /* 0x000000a0210f7812 */ /* 0x040fe400078efcff */
[C---:B------:R-:W-:Y:S02]  /*04b0*/  LOP3.LUT R19, R33.reuse, 0xc0, RZ, 0xfc, !PT ;  /* 0x000000c021137812 */ /* 0x040fe400078efcff */
[----:B------:R-:W-:Y:S01]  /*04c0*/  LOP3.LUT R21, R33, 0xe0, RZ, 0xfc, !PT ;  /* 0x000000e021157812 */ /* 0x000fe200078efcff */
[----:B0-----:R-:W-:-:S05]  /*04d0*/  IMAD R0, R35, -0x100, R0 ;  /* 0xffffff0023007824 */ /* 0x001fca00078e0200 */
[-C--:B------:R-:W-:Y:S01]  /*04e0*/  ISETP.GE.AND P0, PT, R33, R0.reuse, PT ;  /* 0x000000002100720c */ /* 0x080fe20003f06270 */
[----:B------:R-:W-:Y:S01]  /*04f0*/  BAR.SYNC.DEFER_BLOCKING 0x0 ;  /* 0x0000000000007b1d */ /* 0x000fe20000010000 */
[-C--:B------:R-:W-:Y:S02]  /*0500*/  ISETP.GE.AND P1, PT, R9, R0.reuse, PT ;  /* 0x000000000900720c */ /* 0x080fe40003f26270 */
[-C--:B------:R-:W-:Y:S02]  /*0510*/  ISETP.GE.AND P2, PT, R11, R0.reuse, PT ;  /* 0x000000000b00720c */ /* 0x080fe40003f46270 */
[----:B------:R-:W-:Y:S02]  /*0520*/  ISETP.GE.AND P3, PT, R44, R0, PT ;  /* 0x000000002c00720c */ /* 0x000fe40003f66270 */
[----:B------:R-:W-:Y:S02]  /*0530*/  PRMT R5, RZ, 0x7610, R5 ;  /* 0x00007610ff057816 */ /* 0x000fe40000000005 */
[----:B------:R-:W-:-:S02]  /*0540*/  PRMT R8, RZ, 0x7610, R8 ;  /* 0x00007610ff087816 */ /* 0x000fc40000000008 */
        /* <DEDUP_REMOVED lines=13> */
[----:B------:R-:W4:Y:S01]  /*0620*/  @!P3 LDG.E.U16 R10, desc[UR8][R16.64+0x1c0] ;  /* 0x0001c008100ab981 */ /* 0x000f22000c1e1500 */
[----:B------:R-:W0:Y:S01]  /*0630*/  S2UR UR5, SR_CgaCtaId ;  /* 0x00000000000579c3 */ /* 0x000e220000008800 */
[-C--:B------:R-:W-:Y:S01]  /*0640*/  ISETP.GE.AND P4, PT, R11, R0.reuse, PT ;  /* 0x000000000b00720c */ /* 0x080fe20003f86270 */
[----:B------:R-:W-:Y:S01]  /*0650*/  UMOV UR4, 0x400 ;  /* 0x0000040000047882 */ /* 0x000fe20000000000 */
[----:B------:R-:W-:-:S02]  /*0660*/  ISETP.GE.AND P2, PT, R13, R0, PT ;  /* 0x000000000d00720c */ /* 0x000fc40003f46270 */
[C---:B------:R-:W-:Y:S02]  /*0670*/  IADD3 R11, R34.reuse, 0x20, RZ ;  /* 0x00000020220b7810 */ /* 0x040fe40007ffe0ff */
[-C--:B------:R-:W-:Y:S02]  /*0680*/  ISETP.GE.AND P1, PT, R15, R0.reuse, PT ;  /* 0x000000000f00720c */ /* 0x080fe40003f26270 */
[C---:B------:R-:W-:Y:S02]  /*0690*/  IADD3 R13, R34.reuse, 0x40, RZ ;  /* 0x00000040220d7810 */ /* 0x040fe40007ffe0ff */
[C---:B------:R-:W-:Y:S02]  /*06a0*/  IADD3 R15, R34.reuse, 0x60, RZ ;  /* 0x00000060220f7810 */ /* 0x040fe40007ffe0ff */
[----:B------:R-:W-:Y:S02]  /*06b0*/  ISETP.GE.AND P6, PT, R9, R0, PT ;  /* 0x000000000900720c */ /* 0x000fe40003fc6270 */
[----:B------:R-:W-:-:S02]  /*06c0*/  LEA.HI.SX32 R9, R34, R34, 0x1b ;  /* 0x0000002222097211 */ /* 0x000fc400078fdaff */
[-C--:B------:R-:W-:Y:S02]  /*06d0*/  LEA.HI.SX32 R11, R11, R34.reuse, 0x1b ;  /* 0x000000220b0b7211 */ /* 0x080fe400078fdaff */
[-C--:B------:R-:W-:Y:S02]  /*06e0*/  LEA.HI.SX32 R13, R13, R34.reuse, 0x1b ;  /* 0x000000220d0d7211 */ /* 0x080fe400078fdaff */
[----:B------:R-:W-:Y:S02]  /*06f0*/  LEA.HI.SX32 R15, R15, R34, 0x1b ;  /* 0x000000220f0f7211 */ /* 0x000fe400078fdaff */
[-C--:B------:R-:W-:Y:S01]  /*0700*/  ISETP.GE.AND P0, PT, R19, R0.reuse, PT ;  /* 0x000000001300720c */ /* 0x080fe20003f06270 */
[----:B0-----:R-:W-:Y:S01]  /*0710*/  ULEA UR5, UR5, UR4, 0x18 ;  /* 0x0000000405057291 */ /* 0x001fe2000f8ec03f */
[----:B------:R-:W-:Y:S02]  /*0720*/  IADD3 R19, R34, 0xe0, RZ ;  /* 0x000000e022137810 */ /* 0x000fe40007ffe0ff */
[----:B------:R-:W-:-:S02]  /*0730*/  ISETP.GE.AND P5, PT, R33, R0, PT ;  /* 0x000000002100720c */ /* 0x000fc40003fa6270 */
[----:B------:R-:W-:Y:S02]  /*0740*/  LEA.HI.SX32 R19, R19, R34, 0x1b ;  /* 0x0000002213137211 */ /* 0x000fe400078fdaff */
[----:B------:R-:W-:Y:S02]  /*0750*/  LEA R9, R9, UR5, 0x1 ;  /* 0x0000000509097c11 */ /* 0x000fe4000f8e08ff */
[----:B------:R-:W-:Y:S02]  /*0760*/  LEA R45, R11, UR5, 0x1 ;  /* 0x000000050b2d7c11 */ /* 0x000fe4000f8e08ff */
[----:B------:R-:W-:Y:S02]  /*0770*/  LEA R46, R13, UR5, 0x1 ;  /* 0x000000050d2e7c11 */ /* 0x000fe4000f8e08ff */
[----:B------:R-:W-:Y:S02]  /*0780*/  IADD3 R11, R34, 0x80, RZ ;  /* 0x00000080220b7810 */ /* 0x000fe40007ffe0ff */
[----:B------:R-:W-:-:S02]  /*0790*/  LEA R47, R15, UR5, 0x1 ;  /* 0x000000050f2f7c11 */ /* 0x000fc4000f8e08ff */
[C---:B------:R-:W-:Y:S02]  /*07a0*/  IADD3 R13, R34.reuse, 0xa0, RZ ;  /* 0x000000a0220d7810 */ /* 0x040fe40007ffe0ff */
[----:B------:R-:W-:Y:S02]  /*07b0*/  IADD3 R15, R34, 0xc0, RZ ;  /* 0x000000c0220f7810 */ /* 0x000fe40007ffe0ff */
[-C--:B------:R-:W-:Y:S02]  /*07c0*/  LEA.HI.SX32 R11, R11, R34.reuse, 0x1b ;  /* 0x000000220b0b7211 */ /* 0x080fe400078fdaff */
[-C--:B------:R-:W-:Y:S02]  /*07d0*/  LEA.HI.SX32 R13, R13, R34.reuse, 0x1b ;  /* 0x000000220d0d7211 */ /* 0x080fe400078fdaff */
[----:B------:R-:W-:Y:S02]  /*07e0*/  LEA.HI.SX32 R15, R15, R34, 0x1b ;  /* 0x000000220f0f7211 */ /* 0x000fe400078fdaff */
[----:B------:R-:W-:-:S02]  /*07f0*/  LEA R48, R11, UR5, 0x1 ;  /* 0x000000050b307c11 */ /* 0x000fc4000f8e08ff */
[----:B------:R-:W-:Y:S02]  /*0800*/  LEA R49, R13, UR5, 0x1 ;  /* 0x000000050d317c11 */ /* 0x000fe4000f8e08ff */
[----:B------:R-:W-:Y:S02]  /*0810*/  LEA R50, R15, UR5, 0x1 ;  /* 0x000000050f327c11 */ /* 0x000fe4000f8e08ff */
[----:B------:R-:W-:Y:S02]  /*0820*/  LEA R51, R19, UR5, 0x1 ;  /* 0x0000000513337c11 */ /* 0x000fe4000f8e08ff */
[----:B------:R-:W-:Y:S02]  /*0830*/  ISETP.GE.AND P3, PT, R44, R0, PT ;  /* 0x000000002c00720c */ /* 0x000fe40003f66270 */
[----:B------:R-:W-:Y:S02]  /*0840*/  PRMT R11, RZ, 0x7610, R11 ;  /* 0x00007610ff0b7816 */ /* 0x000fe4000000000b */
[----:B------:R-:W-:Y:S01]  /*0850*/  PRMT R13, RZ, 0x7610, R13 ;  /* 0x00007610ff0d7816 */ /* 0x000fe2000000000d */
[----:B--2---:R0:W-:Y:S04]  /*0860*/  STS.U16 [R9], R2 ;  /* 0x0000000209007388 */ /* 0x0041e80000000400 */
[----:B---3--:R-:W-:Y:S04]  /*0870*/  STS.U16 [R45+0x40], R4 ;  /* 0x000040042d007388 */ /* 0x008fe80000000400 */
[----:B----4-:R1:W-:Y:S01]  /*0880*/  STS.U16 [R46+0x80], R3 ;  /* 0x000080032e007388 */ /* 0x0103e20000000400 */
[----:B0-----:R-:W-:-:S03]  /*0890*/  SHF.L.U32 R2, R34, 0x3, RZ ;  /* 0x0000000322027819 */ /* 0x001fc600000006ff */
[----:B------:R0:W-:Y:S01]  /*08a0*/  STS.U16 [R47+0xc0], R6 ;  /* 0x0000c0062f007388 */ /* 0x0001e20000000400 */
[----:B------:R-:W-:-:S03]  /*08b0*/  LEA.HI.SX32 R52, R2, R2, 0x1b ;  /* 0x0000000202347211 */ /* 0x000fc600078fdaff */
[----:B------:R-:W-:Y:S01]  /*08c0*/  STS.U16 [R48+0x100], R5 ;  /* 0x0001000530007388 */ /* 0x000fe20000000400 */
[----:B------:R-:W-:Y:S02]  /*08d0*/  MOV R2, R12 ;  /* 0x0000000c00027202 */ /* 0x000fe40000000f00 */
[----:B------:R-:W-:Y:S01]  /*08e0*/  LEA R52, R52, UR5, 0x1 ;  /* 0x0000000534347c11 */ /* 0x000fe2000f8e08ff */
[----:B------:R-:W-:Y:S01]  /*08f0*/  STS.U16 [R49+0x140], R8 ;  /* 0x0001400831007388 */ /* 0x000fe20000000400 */
[----:B-1----:R-:W-:Y:S02]  /*0900*/  MOV R3, R23 ;  /* 0x0000001700037202 */ /* 0x002fe40000000f00 */
[----:B0-----:R-:W-:Y:S01]  /*0910*/  PRMT R6, RZ, 0x7610, R6 ;  /* 0x00007610ff067816 */ /* 0x001fe20000000006 */
[----:B------:R0:W-:Y:S04]  /*0920*/  STS.U16 [R50+0x180], R7 ;  /* 0x0001800732007388 */ /* 0x0001e80000000400 */
[----:B------:R1:W-:Y:S01]  /*0930*/  STS.U16 [R51+0x1c0], R10 ;  /* 0x0001c00a33007388 */ /* 0x0003e20000000400 */
[----:B------:R-:W-:-:S03]  /*0940*/  NOP ;  /* 0x0000000000007918 */ /* 0x000fc60000000000 */
[----:B------:R-:W2:Y:S04]  /*0950*/  LDS.U16 R15, [R52] ;  /* 0x00000000340f7984 */ /* 0x000ea80000000400 */
[----:B------:R-:W3:Y:S04]  /*0960*/  LDS.U16 R19, [R52+0x2] ;  /* 0x0000020034137984 */ /* 0x000ee80000000400 */
[----:B------:R-:W4:Y:S04]  /*0970*/  LDS.U16 R5, [R52+0x4] ;  /* 0x0000040034057984 */ /* 0x000f280000000400 */
[----:B------:R-:W4:Y:S04]  /*0980*/  LDS.U16 R23, [R52+0x6] ;  /* 0x0000060034177984 */ /* 0x000f280000000400 */
[----:B------:R-:W-:Y:S04]  /*0990*/  LDS.U16 R25, [R52+0x8] ;  /* 0x0000080034197984 */ /* 0x000fe80000000400 */
[----:B------:R-:W-:Y:S04]  /*09a0*/  LDS.U16 R27, [R52+0xa] ;  /* 0x00000a00341b7984 */ /* 0x000fe80000000400 */
[----:B------:R-:W-:Y:S04]  /*09b0*/  LDS.U16 R69, [R52+0xc] ;  /* 0x00000c0034457984 */ /* 0x000fe80000000400 */
[----:B------:R-:W-:Y:S01]  /*09c0*/  LDS.U16 R71, [R52+0xe] ;  /* 0x00000e0034477984 */ /* 0x000fe20000000400 */
[----:B------:R-:W-:Y:S01]  /*09d0*/  BAR.SYNC.DEFER_BLOCKING 0x0 ;  /* 0x0000000000007b1d */ /* 0x000fe20000010000 */
[----:B------:R-:W-:-:S02]  /*09e0*/  PRMT R4, RZ, 0x7610, R4 ;  /* 0x00007610ff047816 */ /* 0x000fc40000000004 */
[----:B0-----:R-:W-:Y:S02]  /*09f0*/  PRMT R7, RZ, 0x7610, R7 ;  /* 0x00007610ff077816 */ /* 0x001fe40000000007 */
[----:B------:R-:W-:Y:S02]  /*0a00*/  PRMT R8, RZ, 0x7610, R8 ;  /* 0x00007610ff087816 */ /* 0x000fe40000000008 */
[----:B-1----:R-:W-:Y:S02]  /*0a10*/  PRMT R10, RZ, 0x7610, R10 ;  /* 0x00007610ff0a7816 */ /* 0x002fe4000000000a */
[----:B------:R-:W-:Y:S01]  /*0a20*/  PRMT R12, RZ, 0x7610, R12 ;  /* 0x00007610ff0c7816 */ /* 0x000fe2000000000c */
[----:B------:R-:W4:Y:S01]  /*0a30*/  @!P6 LDG.E.U16 R6, desc[UR8][R2.64+0x40] ;  /* 0x000040080206e981 */ /* 0x000f22000c1e1500 */
[----:B------:R-:W-:-:S03]  /*0a40*/  ISETP.GE.AND P6, PT, R21, R0, PT ;  /* 0x000000001500720c */ /* 0x000fc60003fc6270 */
[----:B------:R-:W4:Y:S04]  /*0a50*/  @!P5 LDG.E.U16 R4, desc[UR8][R2.64] ;  /* 0x000000080204d981 */ /* 0x000f28000c1e1500 */
[----:B------:R-:W4:Y:S04]  /*0a60*/  @!P4 LDG.E.U16 R7, desc[UR8][R2.64+0x80] ;  /* 0x000080080207c981 */ /* 0x000f28000c1e1500 */
[----:B------:R-:W4:Y:S04]  /*0a70*/  @!P3 LDG.E.U16 R8, desc[UR8][R2.64+0xc0] ;  /* 0x0000c0080208b981 */ /* 0x000f28000c1e1500 */
[----:B------:R-:W4:Y:S04]  /*0a80*/  @!P2 LDG.E.U16 R11, desc[UR8][R2.64+0x100] ;  /* 0x00010008020ba981 */ /* 0x000f28000c1e1500 */
[----:B------:R-:W4:Y:S04]  /*0a90*/  @!P1 LDG.E.U16 R10, desc[UR8][R2.64+0x140] ;  /* 0x00014008020a9981 */ /* 0x000f28000c1e1500 */
[----:B------:R-:W4:Y:S04]  /*0aa0*/  @!P0 LDG.E.U16 R13, desc[UR8][R2.64+0x180] ;  /* 0x00018008020d8981 */ /* 0x000f28000c1e1500 */
[----:B------:R-:W4:Y:S01]  /*0ab0*/  @!P6 LDG.E.U16 R12, desc[UR8][R2.64+0x1c0] ;  /* 0x0001c008020ce981 */ /* 0x000f22000c1e1500 */
[----:B------:R-:W-:Y:S01]  /*0ac0*/  ULDC.U8 UR4, c[0x0][0x22e] ;  /* 0x00008b8000047ab9 */ /* 0x000fe20000000000 */
[----:B------:R-:W-:Y:S01]  /*0ad0*/  UMOV UR6, UR5 ;  /* 0x0000000500067c82 */ /* 0x000fe20008000000 */
[----:B------:R-:W-:Y:S01]  /*0ae0*/  BSSY B0, `(.L_x_1988) ;  /* 0x000004e000007945 */ /* 0x000fe20003800000 */
[----:B--2---:R-:W-:-:S02]  /*0af0*/  HADD2.F32 R15, -RZ, R15.H0_H0 ;  /* 0x2000000fff0f7230 */ /* 0x004fc40000004100 */
[----:B---3--:R-:W-:Y:S02]  /*0b00*/  HADD2.F32 R19, -RZ, R19.H0_H0 ;  /* 0x20000013ff137230 */ /* 0x008fe40000004100 */
[----:B----4-:R-:W-:Y:S02]  /*0b10*/  HADD2.F32 R21, -RZ, R5.H0_H0 ;  /* 0x20000005ff157230 */ /* 0x010fe40000004100 */
[----:B------:R-:W-:Y:S01]  /*0b20*/  HADD2.F32 R23, -RZ, R23.H0_H0 ;  /* 0x20000017ff177230 */ /* 0x000fe20000004100 */
[----:B------:R0:W-:Y:S04]  /*0b30*/  STS.U16 [R9], R4 ;  /* 0x0000000409007388 */ /* 0x0001e80000000400 */
[----:B------:R-:W-:Y:S04]  /*0b40*/  STS.U16 [R45+0x40], R6 ;  /* 0x000040062d007388 */ /* 0x000fe80000000400 */
[----:B------:R-:W-:Y:S01]  /*0b50*/  STS.U16 [R46+0x80], R7 ;  /* 0x000080072e007388 */ /* 0x000fe20000000400 */
[----:B0-----:R-:W0:Y:S03]  /*0b60*/  LDC R4, c[0x0][0x21c] ;  /* 0x00008700ff047b82 */ /* 0x001e260000000800 */
[----:B------:R-:W-:Y:S04]  /*0b70*/  STS.U16 [R47+0xc0], R8 ;  /* 0x0000c0082f007388 */ /* 0x000fe80000000400 */
[----:B------:R-:W-:Y:S04]  /*0b80*/  STS.U16 [R48+0x100], R11 ;  /* 0x0001000b30007388 */ /* 0x000fe80000000400 */
[----:B------:R-:W-:Y:S04]  /*0b90*/  STS.U16 [R49+0x140], R10 ;  /* 0x0001400a31007388 */ /* 0x000fe80000000400 */
[----:B------:R-:W-:Y:S04]  /*0ba0*/  STS.U16 [R50+0x180], R13 ;  /* 0x0001800d32007388 */ /* 0x000fe80000000400 */
[----:B------:R-:W-:Y:S01]  /*0bb0*/  STS.U16 [R51+0x1c0], R12 ;  /* 0x0001c00c33007388 */ /* 0x000fe20000000400 */
[----:B------:R-:W-:-:S03]  /*0bc0*/  NOP ;  /* 0x0000000000007918 */ /* 0x000fc60000000000 */
[----:B------:R-:W1:Y:S01]  /*0bd0*/  LDS.U16 R14, [R52] ;  /* 0x00000000340e7984 */ /* 0x000e620000000400 */
[----:B0-----:R-:W-:-:S03]  /*0be0*/  ISETP.GE.AND P6, PT, R4, 0x1, PT ;  /* 0x000000010400780c */ /* 0x001fc60003fc6270 */
[----:B------:R-:W0:Y:S04]  /*0bf0*/  LDS.U16 R18, [R52+0x2] ;  /* 0x0000020034127984 */ /* 0x000e280000000400 */
[----:B------:R-:W2:Y:S04]  /*0c00*/  LDS.U16 R9, [R52+0x4] ;  /* 0x0000040034097984 */ /* 0x000ea80000000400 */
[----:B------:R-:W3:Y:S04]  /*0c10*/  LDS.U16 R6, [R52+0x6] ;  /* 0x0000060034067984 */ /* 0x000ee80000000400 */
[----:B------:R-:W4:Y:S04]  /*0c20*/  LDS.U16 R7, [R52+0x8] ;  /* 0x0000080034077984 */ /* 0x000f280000000400 */
[----:B------:R-:W4:Y:S04]  /*0c30*/  LDS.U16 R8, [R52+0xa] ;  /* 0x00000a0034087984 */ /* 0x000f280000000400 */
[----:B------:R-:W4:Y:S04]  /*0c40*/  LDS.U16 R10, [R52+0xc] ;  /* 0x00000c00340a7984 */ /* 0x000f280000000400 */
[----:B------:R0:W4:Y:S01]  /*0c50*/  LDS.U16 R11, [R52+0xe] ;  /* 0x00000e00340b7984 */ /* 0x0001220000000400 */
[----:B-1----:R-:W-:-:S02]  /*0c60*/  HADD2.F32 R14, -RZ, R14.H0_H0 ;  /* 0x2000000eff0e7230 */ /* 0x002fc40000004100 */
[----:B0-----:R-:W-:-:S03]  /*0c70*/  HADD2.F32 R18, -RZ, R18.H0_H0 ;  /* 0x20000012ff127230 */ /* 0x001fc60000004100 */
[--C-:B-----5:R-:W-:Y:S01]  /*0c80*/  FADD.FTZ R54, R14, R31.reuse ;  /* 0x0000001f0e367221 */ /* 0x120fe20000010000 */
[----:B--2---:R-:W-:Y:S02]  /*0c90*/  HADD2.F32 R58, -RZ, R9.H0_H0 ;  /* 0x20000009ff3a7230 */ /* 0x004fe40000004100 */
[--C-:B------:R-:W-:Y:S02]  /*0ca0*/  FADD.FTZ R56, R18, R31.reuse ;  /* 0x0000001f12387221 */ /* 0x100fe40000010000 */
[----:B------:R-:W-:Y:S01]  /*0cb0*/  FSETP.GTU.FTZ.AND P0, PT, R54, 20, PT ;  /* 0x41a000003600780b */ /* 0x000fe20003f1c000 */
[----:B---3--:R-:W-:Y:S02]  /*0cc0*/  HADD2.F32 R6, -RZ, R6.H0_H0 ;  /* 0x20000006ff067230 */ /* 0x008fe40000004100 */
[----:B------:R-:W-:Y:S01]  /*0cd0*/  FADD.FTZ R58, R58, R31 ;  /* 0x0000001f3a3a7221 */ /* 0x000fe20000010000 */
[----:B------:R-:W-:Y:S01]  /*0ce0*/  ISETP.EQ.OR P0, PT, RZ, UR4, P0 ;  /* 0x00000004ff007c0c */ /* 0x000fe20008702670 */
[----:B----4-:R-:W-:-:S02]  /*0cf0*/  HADD2.F32 R62, -RZ, R7.H0_H0 ;  /* 0x20000007ff3e7230 */ /* 0x010fc40000004100 */
[--C-:B------:R-:W-:Y:S01]  /*0d00*/  FADD.FTZ R60, R6, R31.reuse ;  /* 0x0000001f063c7221 */ /* 0x100fe20000010000 */
[----:B------:R-:W-:Y:S01]  /*0d10*/  FSETP.GTU.FTZ.AND P3, PT, R56, 20, PT ;  /* 0x41a000003800780b */ /* 0x000fe20003f7c000 */
[----:B------:R-:W-:Y:S02]  /*0d20*/  HADD2.F32 R8, -RZ, R8.H0_H0 ;  /* 0x20000008ff087230 */ /* 0x000fe40000004100 */
[--C-:B------:R-:W-:Y:S01]  /*0d30*/  FADD.FTZ R62, R62, R31.reuse ;  /* 0x0000001f3e3e7221 */ /* 0x100fe20000010000 */
[----:B------:R-:W-:Y:S01]  /*0d40*/  FSETP.GTU.FTZ.AND P4, PT, R58, 20, PT ;  /* 0x41a000003a00780b */ /* 0x000fe20003f9c000 */
[----:B------:R-:W-:Y:S02]  /*0d50*/  HADD2.F32 R10, -RZ, R10.H0_H0 ;  /* 0x2000000aff0a7230 */ /* 0x000fe40000004100 */
[--C-:B------:R-:W-:Y:S01]  /*0d60*/  FADD.FTZ R64, R8, R31.reuse ;  /* 0x0000001f08407221 */ /* 0x100fe20000010000 */
[----:B------:R-:W-:Y:S02]  /*0d70*/  FSETP.GTU.FTZ.AND P5, PT, R60, 20, PT ;  /* 0x41a000003c00780b */ /* 0x000fe40003fbc000 */
[----:B------:R-:W-:Y:S01]  /*0d80*/  FSETP.GTU.FTZ.AND P2, PT, R62, 20, PT ;  /* 0x41a000003e00780b */ /* 0x000fe20003f5c000 */
[----:B------:R-:W-:Y:S01]  /*0d90*/  FADD.FTZ R66, R10, R31 ;  /* 0x0000001f0a427221 */ /* 0x000fe20000010000 */
[----:B------:R-:W-:-:S02]  /*0da0*/  FSETP.GTU.FTZ.AND P1, PT, R64, 20, PT ;  /* 0x41a000004000780b */ /* 0x000fc40003f3c000 */
[----:B------:R-:W-:Y:S01]  /*0db0*/  ISETP.EQ.OR P3, PT, RZ, UR4, P3 ;  /* 0x00000004ff007c0c */ /* 0x000fe20009f62670 */
[----:B------:R-:W-:-:S12]  /*0dc0*/  @P0 BRA `(.L_x_1989) ;  /* 0x00000000007c0947 */ /* 0x000fd80003800000 */
        /* <DEDUP_REMOVED lines=31> */
.L_x_1989:
[----:B------:R-:W-:Y:S05]  /*0fc0*/  BSYNC B0 ;  /* 0x0000000000007941 */ /* 0x000fea0003800000 */
.L_x_1988:
[----:B------:R-:W-:Y:S01]  /*0fd0*/  HADD2.F32 R68, -RZ, R11.H0_H0 ;  /* 0x2000000bff447230 */ /* 0x000fe20000004100 */
[----:B------:R-:W-:Y:S01]  /*0fe0*/  BSSY B0, `(.L_x_1990) ;  /* 0x0000028000007945 */ /* 0x000fe20003800000 */
[----:B------:R-:W-:Y:S01]  /*0ff0*/  FSETP.GTU.FTZ.AND P0, PT, R66, 20, PT ;  /* 0x41a000004200780b */ /* 0x000fe20003f1c000 */
[----:B------:R-:W-:Y:S02]  /*1000*/  HADD2.F32 R25, -RZ, R25.H0_H0 ;  /* 0x20000019ff197230 */ /* 0x000fe40000004100 */
[----:B------:R-:W-:Y:S01]  /*1010*/  FMUL.FTZ R76, R15, R30 ;  /* 0x0000001e0f4c7220 */ /* 0x000fe20000410000 */
[----:B------:R-:W-:Y:S02]  /*1020*/  HADD2.F32 R27, -RZ, R27.H0_H0 ;  /* 0x2000001bff1b7230 */ /* 0x000fe40000004100 */
[----:B------:R-:W-:Y:S01]  /*1030*/  FADD.FTZ R68, R68, R31 ;  /* 0x0000001f44447221 */ /* 0x000fe20000010000 */
        /* <DEDUP_REMOVED lines=34> */
.L_x_1991:
[----:B------:R-:W-:Y:S05]  /*1260*/  BSYNC B0 ;  /* 0x0000000000007941 */ /* 0x000fea0003800000 */
.L_x_1990:
        /* <DEDUP_REMOVED lines=14> */
[----:B------:R-:W-:Y:S01]  /*1350*/  FMUL.FTZ R53, R19, R30 ;  /* 0x0000001e13357220 */ /* 0x000fe20000410000 */
        /* <DEDUP_REMOVED lines=32> */
.L_x_1993:
[----:B------:R-:W-:Y:S05]  /*1560*/  BSYNC B0 ;  /* 0x0000000000007941 */ /* 0x000fea0003800000 */
.L_x_1992:
        /* <DEDUP_REMOVED lines=33> */
.L_x_1995:
[----:B------:R-:W-:Y:S05]  /*1780*/  BSYNC B0 ;  /* 0x0000000000007941 */ /* 0x000fea0003800000 */
.L_x_1994:
        /* <DEDUP_REMOVED lines=33> */
.L_x_1997:
[----:B------:R-:W-:Y:S05]  /*19a0*/  BSYNC B0 ;  /* 0x0000000000007941 */ /* 0x000fea0003800000 */
.L_x_1996:
        /* <DEDUP_REMOVED lines=33> */
.L_x_1999:
[----:B------:R-:W-:Y:S05]  /*1bc0*/  BSYNC B0 ;  /* 0x0000000000007941 */ /* 0x000fea0003800000 */
.L_x_1998:
        /* <DEDUP_REMOVED lines=33> */
.L_x_2001:
[----:B------:R-:W-:Y:S05]  /*1de0*/  BSYNC B0 ;  /* 0x0000000000007941 */ /* 0x000fea0003800000 */
.L_x_2000:
        /* <DEDUP_REMOVED lines=33> */
.L_x_2003:
[----:B------:R-:W-:Y:S05]  /*2000*/  BSYNC B0 ;  /* 0x0000000000007941 */ /* 0x000fea0003800000 */
.L_x_2002:
[----:B------:R-:W-:Y:S06]  /*2010*/  BAR.SYNC.DEFER_BLOCKING 0x0 ;  /* 0x0000000000007b1d */ /* 0x000fec0000010000 */
[----:B------:R-:W-:Y:S05]  /*2020*/  @!P6 BRA `(.L_x_2004) ;  /* 0x0000001c0018e947 */ /* 0x000fea0003800000 */
[----:B------:R-:W0:Y:S01]  /*2030*/  S2R R28, SR_CTAID.Y ;  /* 0x00000000001c7919 */ /* 0x000e220000002600 */
[----:B------:R-:W1:Y:S01]  /*2040*/  S2UR UR10, SR_CTAID.X ;  /* 0x00000000000a79c3 */ /* 0x000e620000002500 */
[----:B------:R-:W-:Y:S01]  /*2050*/  ULDC.64 UR4, c[0x0][0x230] ;  /* 0x00008c0000047ab9 */ /* 0x000fe20000000a00 */
[----:B------:R-:W-:Y:S01]  /*2060*/  ULDC.64 UR12, c[0x0][0x248] ;  /* 0x00009200000c7ab9 */ /* 0x000fe20000000a00 */
[C---:B------:R-:W-:Y:S01]  /*2070*/  IMAD R61, R29.reuse, UR4, RZ ;  /* 0x000000041d3d7c24 */ /* 0x040fe2000f8e02ff */
[----:B------:R-:W2:Y:S01]  /*2080*/  S2R R95, SR_TID.X ;  /* 0x00000000005f7919 */ /* 0x000ea20000002100 */
[----:B------:R-:W-:Y:S01]  /*2090*/  IMAD R63, R29, UR12, RZ ;  /* 0x0000000c1d3f7c24 */ /* 0x000fe2000f8e02ff */
[----:B------:R-:W-:Y:S01]  /*20a0*/  ISETP.GE.U32.AND P5, PT, R42, R0, PT ;  /* 0x000000002a00720c */ /* 0x000fe20003fa6070 */
[----:B------:R-:W-:Y:S01]  /*20b0*/  FMUL.FTZ R77, R27, R64 ;  /* 0x000000401b4d7220 */ /* 0x000fe20000410000 */
[----:B------:R-:W1:Y:S01]  /*20c0*/  LDC R5, c[0x0][0x214] ;  /* 0x00008500ff057b82 */ /* 0x000e620000000800 */
[----:B------:R-:W-:Y:S01]  /*20d0*/  FMUL.FTZ R83, R15, R54 ;  /* 0x000000360f537220 */ /* 0x000fe20000410000 */
[----:B------:R-:W-:-:S02]  /*20e0*/  P2R R99, PR, RZ, 0x20 ;  /* 0x00000020ff637803 */ /* 0x000fc40000000000 */
[-C--:B------:R-:W-:Y:S02]  /*20f0*/  ISETP.GE.U32.AND P6, PT, R43, R0.reuse, PT ;  /* 0x000000002b00720c */ /* 0x080fe40003fc6070 */
[-C--:B------:R-:W-:Y:S02]  /*2100*/  ISETP.GE.U32.AND P3, PT, R38, R0.reuse, PT ;  /* 0x000000002600720c */ /* 0x080fe40003f66070 */
[----:B------:R-:W3:Y:S01]  /*2110*/  LDC R6, c[0x0][0x224] ;  /* 0x00008900ff067b82 */ /* 0x000ee20000000800 */
[----:B------:R-:W-:Y:S02]  /*2120*/  ISETP.GE.U32.AND P4, PT, R37, R0, PT ;  /* 0x000000002500720c */ /* 0x000fe40003f86070 */
[----:B------:R-:W-:-:S05]  /*2130*/  P2R R100, PR, RZ, 0x40 ;  /* 0x00000040ff647803 */ /* 0x000fca0000000000 */
[----:B------:R-:W4:Y:S01]  /*2140*/  LDC.64 R10, c[0x0][0x310] ;  /* 0x0000c400ff0a7b82 */ /* 0x000f220000000a00 */
[----:B0-----:R-:W-:-:S07]  /*2150*/  IMAD.WIDE.U32 R78, R28, UR4, RZ ;  /* 0x000000041c4e7c25 */ /* 0x001fce000f8e00ff */
[----:B------:R-:W0:Y:S01]  /*2160*/  LDC.64 R8, c[0x0][0x2e0] ;  /* 0x0000b800ff087b82 */ /* 0x000e220000000a00 */
[----:B-1----:R-:W-:Y:S02]  /*2170*/  IMAD R5, R5, UR10, R28 ;  /* 0x0000000a05057c24 */ /* 0x002fe4000f8e021c */
[C---:B------:R-:W-:Y:S01]  /*2180*/  IMAD R67, R28.reuse, UR5, R61 ;  /* 0x000000051c437c24 */ /* 0x040fe2000f8e023d */
[----:B------:R-:W-:Y:S01]  /*2190*/  ULDC.64 UR4, c[0x0][0x268] ;  /* 0x00009a0000047ab9 */ /* 0x000fe20000000a00 */
[----:B------:R-:W-:-:S03]  /*21a0*/  IMAD R75, R28, UR13, R63 ;  /* 0x0000000d1c4b7c24 */ /* 0x000fc6000f8e023f */
[----:B------:R-:W1:Y:S01]  /*21b0*/  LDC.64 R12, c[0x0][0x2d0] ;  /* 0x0000b400ff0c7b82 */ /* 0x000e620000000a00 */
[----:B---3--:R-:W-:Y:S02]  /*21c0*/  IMAD R5, R5, R6, RZ ;  /* 0x0000000605057224 */ /* 0x008fe400078e02ff */
[----:B------:R-:W-:Y:S02]  /*21d0*/  IMAD R61, R29, UR4, RZ ;  /* 0x000000041d3d7c24 */ /* 0x000fe4000f8e02ff */
[----:B------:R-:W-:Y:S02]  /*21e0*/  IMAD R5, R5, R4, RZ ;  /* 0x0000000405057224 */ /* 0x000fe400078e02ff */
[----:B------:R-:W-:Y:S01]  /*21f0*/  IMAD.WIDE.U32 R80, R28, UR4, RZ ;  /* 0x000000041c507c25 */ /* 0x000fe2000f8e00ff */
[----:B------:R-:W3:Y:S01]  /*2200*/  LDC.64 R6, c[0x0][0x2d8] ;  /* 0x0000b600ff067b82 */ /* 0x000ee20000000a00 */
[----:B------:R-:W-:Y:S02]  /*2210*/  UMOV UR4, URZ ;  /* 0x0000003f00047c82 */ /* 0x000fe40008000000 */
[----:B----4-:R-:W-:-:S04]  /*2220*/  IMAD.WIDE R10, R5, 0x10, R10 ;  /* 0x00000010050a7825 */ /* 0x010fc800078e020a */
[----:B------:R-:W-:Y:S01]  /*2230*/  IMAD R5, R35, R4, RZ ;  /* 0x0000000423057224 */ /* 0x000fe200078e02ff */
[----:B0-----:R-:W-:Y:S01]  /*2240*/  LEA R63, P1, R80, R8, 0x3 ;  /* 0x00000008503f7211 */ /* 0x001fe200078218ff */
[----:B------:R-:W-:Y:S01]  /*2250*/  IMAD R73, R28, UR5, R61 ;  /* 0x000000051c497c24 */ /* 0x000fe2000f8e023d */
[----:B------:R-:W-:Y:S01]  /*2260*/  IADD3 R8, R79, R67, RZ ;  /* 0x000000434f087210 */ /* 0x000fe20007ffe0ff */
[----:B------:R-:W-:-:S04]  /*2270*/  IMAD.WIDE R4, R5, 0x10, R10 ;  /* 0x0000001005047825 */ /* 0x000fc800078e020a */
[----:B------:R-:W-:Y:S01]  /*2280*/  FMUL.FTZ R79, R69, R66 ;  /* 0x00000042454f7220 */ /* 0x000fe20000410000 */
[----:B------:R-:W-:Y:S01]  /*2290*/  FMUL.FTZ R69, R19, R56 ;  /* 0x0000003813457220 */ /* 0x000fe20000410000 */
[----:B------:R-:W0:Y:S01]  /*22a0*/  LDC R101, c[0x0][0x21c] ;  /* 0x00008700ff657b82 */ /* 0x000e220000000800 */
[----:B------:R-:W-:Y:S01]  /*22b0*/  IMAD.WIDE.U32 R10, R28, UR12, RZ ;  /* 0x0000000c1c0a7c25 */ /* 0x000fe2000f8e00ff */
[----:B-1----:R-:W-:Y:S02]  /*22c0*/  LEA R61, P0, R78, R12, 0x3 ;  /* 0x0000000c4e3d7211 */ /* 0x002fe400078018ff */
[----:B------:R-:W-:Y:S02]  /*22d0*/  FSEL R79, R79, RZ, !P5 ;  /* 0x000000ff4f4f7208 */ /* 0x000fe40006800000 */
[----:B------:R-:W-:Y:S02]  /*22e0*/  ISETP.NE.AND P5, PT, R32, RZ, PT ;  /* 0x000000ff2000720c */ /* 0x000fe40003fa5270 */
[----:B------:R-:W1:Y:S01]  /*22f0*/  LDC.64 R18, c[0x0][0x250] ;  /* 0x00009400ff127b82 */ /* 0x000e620000000a00 */
[----:B------:R-:W-:Y:S01]  /*2300*/  IADD3 R82, R11, R75, RZ ;  /* 0x0000004b0b527210 */ /* 0x000fe20007ffe0ff */
[----:B------:R-:W-:Y:S01]  /*2310*/  FMUL.FTZ R75, R25, R62 ;  /* 0x0000003e194b7220 */ /* 0x000fe20000410000 */
[----:B---3--:R-:W-:-:S02]  /*2320*/  LEA R65, P2, R10, R6, 0x3 ;  /* 0x000000060a417211 */ /* 0x008fc400078418ff */
[----:B------:R-:W-:Y:S01]  /*2330*/  IADD3 R6, R81, R73, RZ ;  /* 0x0000004951067210 */ /* 0x000fe20007ffe0ff */
[----:B------:R-:W-:Y:S01]  /*2340*/  FMUL.FTZ R81, R71, R68 ;  /* 0x0000004447517220 */ /* 0x000fe20000410000 */
[----:B------:R-:W-:Y:S01]  /*2350*/  FMUL.FTZ R73, R23, R60 ;  /* 0x0000003c17497220 */ /* 0x000fe20000410000 */
[----:B------:R-:W-:Y:S01]  /*2360*/  FMUL.FTZ R71, R21, R58 ;  /* 0x0000003a15477220 */ /* 0x000fe20000410000 */
[----:B------:R-:W3:Y:S01]  /*2370*/  LDC.64 R22, c[0x0][0x238] ;  /* 0x00008e00ff167b82 */ /* 0x000ee20000000a00 */
[----:B------:R-:W-:Y:S02]  /*2380*/  MOV R84, R5 ;  /* 0x0000000500547202 */ /* 0x000fe40000000f00 */
[----:B------:R-:W-:Y:S02]  /*2390*/  ISETP.EQ.OR P5, PT, R35, RZ, P5 ;  /* 0x000000ff2300720c */ /* 0x000fe40002fa2670 */
[----:B--2---:R-:W-:Y:S02]  /*23a0*/  SHF.L.U32 R5, R95, 0x3, RZ ;  /* 0x000000035f057819 */ /* 0x004fe400000006ff */
[----:B------:R-:W-:Y:S01]  /*23b0*/  LEA.HI.X R78, R78, R13, R8, 0x3, P0 ;  /* 0x0000000d4e4e7211 */ /* 0x000fe200000f1c08 */
[----:B------:R-:W2:Y:S01]  /*23c0*/  LDC.64 R20, c[0x0][0x270] ;  /* 0x00009c00ff147b82 */ /* 0x000ea20000000a00 */
[----:B------:R-:W-:-:S02]  /*23d0*/  LEA.HI.X R80, R80, R9, R6, 0x3, P1 ;  /* 0x0000000950507211 */ /* 0x000fc400008f1c06 */
[----:B------:R-:W-:Y:S02]  /*23e0*/  LEA.HI.X R82, R10, R7, R82, 0x3, P2 ;  /* 0x000000070a527211 */ /* 0x000fe400010f1c52 */
[----:B------:R-:W-:Y:S02]  /*23f0*/  P2R R102, PR, RZ, 0x20 ;  /* 0x00000020ff667803 */ /* 0x000fe40000000000 */
[-C--:B------:R-:W-:Y:S02]  /*2400*/  ISETP.GE.U32.AND P0, PT, R41, R0.reuse, PT ;  /* 0x000000002900720c */ /* 0x080fe40003f06070 */
[-C--:B------:R-:W-:Y:S02]  /*2410*/  ISETP.GE.U32.AND P1, PT, R40, R0.reuse, PT ;  /* 0x000000002800720c */ /* 0x080fe40003f26070 */
[-C--:B------:R-:W-:Y:S02]  /*2420*/  ISETP.GE.U32.AND P2, PT, R39, R0.reuse, PT ;  /* 0x000000002700720c */ /* 0x080fe40003f46070 */
[----:B------:R-:W-:-:S02]  /*2430*/  ISETP.GE.U32.AND P5, PT, R5, R0, PT ;  /* 0x000000000500720c */ /* 0x000fc40003fa6070 */
[----:B------:R-:W-:Y:S02]  /*2440*/  MOV R67, R4 ;  /* 0x0000000400437202 */ /* 0x000fe40000000f00 */
[----:B------:R-:W-:Y:S02]  /*2450*/  FSEL R81, R81, RZ, !P6 ;  /* 0x000000ff51517208 */ /* 0x000fe40007000000 */
[----:B------:R-:W-:Y:S02]  /*2460*/  FSEL R77, R77, RZ, !P0 ;  /* 0x000000ff4d4d7208 */ /* 0x000fe40004000000 */
[----:B------:R-:W-:Y:S02]  /*2470*/  FSEL R75, R75, RZ, !P1 ;  /* 0x000000ff4b4b7208 */ /* 0x000fe40004800000 */
[----:B------:R-:W-:Y:S02]  /*2480*/  FSEL R73, R73, RZ, !P2 ;  /* 0x000000ff49497208 */ /* 0x000fe40005000000 */
[----:B------:R-:W-:-:S02]  /*2490*/  FSEL R71, R71, RZ, !P3 ;  /* 0x000000ff47477208 */ /* 0x000fc40005800000 */
[----:B------:R-:W-:Y:S02]  /*24a0*/  FSEL R69, R69, RZ, !P4 ;  /* 0x000000ff45457208 */ /* 0x000fe40006000000 */
[----:B-1----:R-:W-:Y:S02]  /*24b0*/  SHF.L.U64.HI R19, R18, 0x3, R19 ;  /* 0x0000000312137819 */ /* 0x002fe40000010213 */
[----:B--2---:R-:W-:Y:S02]  /*24c0*/  SHF.L.U64.HI R21, R20, 0x3, R21 ;  /* 0x0000000314157819 */ /* 0x004fe40000010215 */
[----:B---3--:R-:W-:Y:S02]  /*24d0*/  SHF.L.U64.HI R23, R22, 0x3, R23 ;  /* 0x0000000316177819 */ /* 0x008fe40000010217 */
[----:B0-----:R-:W-:-:S07]  /*24e0*/  FSEL R83, R83, RZ, !P5 ;  /* 0x000000ff53537208 */ /* 0x001fce0006800000 */
.L_x_2005:
[----:B------:R-:W-:Y:S02]  /*24f0*/  MOV R4, R61 ;  /* 0x0000003d00047202 */ /* 0x000fe40000000f00 */
[----:B------:R-:W-:Y:S02]  /*2500*/  MOV R5, R78 ;  /* 0x0000004e00057202 */ /* 0x000fe40000000f00 */
[----:B------:R-:W-:-:S04]  /*2510*/  ISETP.NE.AND P6, PT, R100, RZ, PT ;  /* 0x000000ff6400720c */ /* 0x000fc80003fc5270 */
[----:B------:R-:W2:Y:S01]  /*2520*/  LDG.E.64 R4, desc[UR8][R4.64] ;  /* 0x0000000804047981 */ /* 0x000ea2000c1e1b00 */
[----:B------:R-:W-:Y:S01]  /*2530*/  P2R R104, PR, RZ, 0x20 ;  /* 0x00000020ff687803 */ /* 0x000fe20000000000 */
[----:B------:R-:W0:Y:S01]  /*2540*/  S2UR UR7, SR_CgaCtaId ;  /* 0x00000000000779c3 */ /* 0x000e220000008800 */
[----:B------:R-:W-:Y:S02]  /*2550*/  UMOV UR5, 0x400 ;  /* 0x0000040000057882 */ /* 0x000fe40000000000 */
[----:B0-----:R-:W-:Y:S01]  /*2560*/  ULEA UR5, UR7, UR5, 0x18 ;  /* 0x0000000507057291 */ /* 0x001fe2000f8ec03f */
[C---:B--2---:R-:W-:Y:S01]  /*2570*/  FMUL.FTZ R0, R5.reuse, R54 ;  /* 0x0000003605007220 */ /* 0x044fe20000410000 */
[----:B------:R-:W-:Y:S01]  /*2580*/  FMUL.FTZ R7, R4, 1.4426950216293334961 ;  /* 0x3fb8aa3b04077820 */ /* 0x000fe20000410000 */
[C---:B------:R-:W-:Y:S01]  /*2590*/  FMUL.FTZ R6, R5.reuse, R56 ;  /* 0x0000003805067220 */ /* 0x040fe20000410000 */
[----:B------:R-:W-:Y:S01]  /*25a0*/  FMUL.FTZ R24, R5, R66 ;  /* 0x0000004205187220 */ /* 0x000fe20000410000 */
[----:B------:R-:W-:Y:S01]  /*25b0*/  FMUL.RZ R8, R0, 0.15915493667125701904 ;  /* 0x3e22f98300087820 */ /* 0x000fe2000040c000 */
[----:B------:R-:W-:Y:S01]  /*25c0*/  FMUL.FTZ R4, R7, R56 ;  /* 0x0000003807047220 */ /* 0x000fe20000410000 */
[----:B------:R-:W-:Y:S01]  /*25d0*/  FMUL.RZ R10, R6, 0.15915493667125701904 ;  /* 0x3e22f983060a7820 */ /* 0x000fe2000040c000 */
[----:B------:R-:W-:Y:S01]  /*25e0*/  FMUL.FTZ R6, R5, R58 ;  /* 0x0000003a05067220 */ /* 0x000fe20000410000 */
[----:B------:R-:W-:Y:S01]  /*25f0*/  MUFU.SIN R9, R8 ;  /* 0x0000000800097308 */ /* 0x000fe20000000400 */
[C---:B------:R-:W-:Y:S01]  /*2600*/  FMUL.FTZ R0, R7.reuse, R54 ;  /* 0x0000003607007220 */ /* 0x040fe20000410000 */
[----:B------:R-:W-:Y:S01]  /*2610*/  FMUL.RZ R24, R24, 0.15915493667125701904 ;  /* 0x3e22f98318187820 */ /* 0x000fe2000040c000 */
[----:B------:R-:W-:Y:S01]  /*2620*/  FMUL.RZ R12, R6, 0.15915493667125701904 ;  /* 0x3e22f983060c7820 */ /* 0x000fe2000040c000 */
[----:B------:R-:W-:-:S04]  /*2630*/  FMUL.FTZ R6, R7, R58 ;  /* 0x0000003a07067220 */ /* 0x000fc80000410000 */
[----:B------:R0:W-:Y:S08]  /*2640*/  MUFU.COS R11, R8 ;  /* 0x00000008000b7308 */ /* 0x0001f00000000000 */
[----:B------:R-:W-:Y:S01]  /*2650*/  MUFU.SIN R13, R10 ;  /* 0x0000000a000d7308 */ /* 0x000fe20000000400 */
[----:B0-----:R-:W-:-:S04]  /*2660*/  FMUL.FTZ R8, R5, R60 ;  /* 0x0000003c05087220 */ /* 0x001fc80000410000 */
[----:B------:R-:W-:Y:S01]  /*2670*/  FMUL.RZ R14, R8, 0.15915493667125701904 ;  /* 0x3e22f983080e7820 */ /* 0x000fe2000040c000 */
[----:B------:R-:W-:Y:S02]  /*2680*/  FMUL.FTZ R8, R7, R60 ;  /* 0x0000003c07087220 */ /* 0x000fe40000410000 */
[----:B------:R0:W-:Y:S08]  /*2690*/  MUFU.COS R15, R10 ;  /* 0x0000000a000f7308 */ /* 0x0001f00000000000 */
[----:B------:R-:W1:Y:S01]  /*26a0*/  MUFU.EX2 R4, R4 ;  /* 0x0000000400047308 */ /* 0x000e620000000800 */
[----:B0-----:R-:W-:-:S04]  /*26b0*/  FMUL.FTZ R10, R5, R62 ;  /* 0x0000003e050a7220 */ /* 0x001fc80000410000 */
[----:B------:R-:W-:Y:S01]  /*26c0*/  FMUL.RZ R26, R10, 0.15915493667125701904 ;  /* 0x3e22f9830a1a7820 */ /* 0x000fe2000040c000 */
[----:B------:R-:W-:Y:S02]  /*26d0*/  FMUL.FTZ R10, R7, R62 ;  /* 0x0000003e070a7220 */ /* 0x000fe40000410000 */
[----:B------:R-:W-:Y:S08]  /*26e0*/  MUFU.SIN R25, R12 ;  /* 0x0000000c00197308 */ /* 0x000ff00000000400 */
[----:B------:R0:W-:Y:S01]  /*26f0*/  MUFU.COS R27, R12 ;  /* 0x0000000c001b7308 */ /* 0x0001e20000000000 */
[C---:B-1----:R-:W-:Y:S01]  /*2700*/  FMUL.FTZ R13, R4.reuse, R13 ;  /* 0x0000000d040d7220 */ /* 0x042fe20000410000 */
[----:B------:R-:W-:-:S06]  /*2710*/  FMUL.FTZ R15, R4, R15 ;  /* 0x0000000f040f7220 */ /* 0x000fcc0000410000 */
[----:B------:R-:W1:Y:S01]  /*2720*/  MUFU.EX2 R0, R0 ;  /* 0x0000000000007308 */ /* 0x000e620000000800 */
[C---:B0-----:R-:W-:Y:S01]  /*2730*/  FMUL.FTZ R12, R5.reuse, R64 ;  /* 0x00000040050c7220 */ /* 0x041fe20000410000 */
[----:B------:R-:W-:-:S03]  /*2740*/  FMUL.FTZ R5, R5, R68 ;  /* 0x0000004405057220 */ /* 0x000fc60000410000 */
[----:B------:R-:W-:Y:S01]  /*2750*/  FMUL.RZ R86, R12, 0.15915493667125701904 ;  /* 0x3e22f9830c567820 */ /* 0x000fe2000040c000 */
[----:B------:R-:W-:Y:S02]  /*2760*/  FMUL.FTZ R12, R7, R64 ;  /* 0x00000040070c7220 */ /* 0x000fe40000410000 */
[----:B------:R-:W-:Y:S08]  /*2770*/  MUFU.COS R87, R14 ;  /* 0x0000000e00577308 */ /* 0x000ff00000000000 */
[----:B------:R-:W0:Y:S01]  /*2780*/  MUFU.EX2 R8, R8 ;  /* 0x0000000800087308 */ /* 0x000e220000000800 */
[C---:B-1----:R-:W-:Y:S01]  /*2790*/  FMUL.FTZ R11, R0.reuse, R11 ;  /* 0x0000000b000b7220 */ /* 0x042fe20000410000 */
[----:B------:R-:W-:-:S04]  /*27a0*/  FMUL.FTZ R9, R0, R9 ;  /* 0x0000000900097220 */ /* 0x000fc80000410000 */
[----:B------:R-:W-:Y:S02]  /*27b0*/  FSEL R90, R11, 1, !P5 ;  /* 0x3f8000000b5a7808 */ /* 0x000fe40006800000 */
[----:B------:R-:W-:Y:S01]  /*27c0*/  MUFU.SIN R89, R26 ;  /* 0x0000001a00597308 */ /* 0x000fe20000000400 */
[----:B------:R-:W-:Y:S02]  /*27d0*/  FSEL R88, R9, RZ, !P5 ;  /* 0x000000ff09587208 */ /* 0x000fe40006800000 */
[----:B------:R-:W-:-:S05]  /*27e0*/  ISETP.NE.AND P5, PT, R99, RZ, PT ;  /* 0x000000ff6300720c */ /* 0x000fca0003fa5270 */
[----:B------:R-:W-:Y:S01]  /*27f0*/  MUFU.COS R93, R26 ;  /* 0x0000001a005d7308 */ /* 0x000fe20000000000 */
[----:B0-----:R-:W-:Y:S01]  /*2800*/  FMUL.FTZ R91, R8, R87 ;  /* 0x00000057085b7220 */ /* 0x001fe20000410000 */
[----:B------:R-:W-:-:S04]  /*2810*/  FSEL R87, R15, 1, !P4 ;  /* 0x3f8000000f577808 */ /* 0x000fc80006000000 */
[----:B------:R-:W-:Y:S02]  /*2820*/  FSEL R91, R91, 1, !P2 ;  /* 0x3f8000005b5b7808 */ /* 0x000fe40005000000 */
[----:B------:R-:W0:Y:S08]  /*2830*/  MUFU.EX2 R10, R10 ;  /* 0x0000000a000a7308 */ /* 0x000e300000000800 */
[----:B------:R-:W1:Y:S08]  /*2840*/  MUFU.EX2 R6, R6 ;  /* 0x0000000600067308 */ /* 0x000e700000000800 */
[----:B------:R2:W3:Y:S01]  /*2850*/  MUFU.SIN R85, R14 ;  /* 0x0000000e00557308 */ /* 0x0004e20000000400 */
[C---:B0-----:R-:W-:Y:S01]  /*2860*/  FMUL.FTZ R93, R10.reuse, R93 ;  /* 0x0000005d0a5d7220 */ /* 0x041fe20000410000 */
[----:B------:R-:W-:-:S04]  /*2870*/  FMUL.FTZ R92, R10, R89 ;  /* 0x000000590a5c7220 */ /* 0x000fc80000410000 */
[----:B------:R-:W-:Y:S02]  /*2880*/  FSEL R93, R93, 1, !P1 ;  /* 0x3f8000005d5d7808 */ /* 0x000fe40004800000 */
[----:B------:R-:W-:Y:S01]  /*2890*/  MUFU.SIN R97, R86 ;  /* 0x0000005600617308 */ /* 0x000fe20000000400 */
[C---:B-1----:R-:W-:Y:S01]  /*28a0*/  FMUL.FTZ R25, R6.reuse, R25 ;  /* 0x0000001906197220 */ /* 0x042fe20000410000 */
[----:B------:R-:W-:Y:S01]  /*28b0*/  FMUL.FTZ R27, R6, R27 ;  /* 0x0000001b061b7220 */ /* 0x000fe20000410000 */
[----:B--2---:R-:W-:Y:S01]  /*28c0*/  FMUL.FTZ R14, R7, R66 ;  /* 0x00000042070e7220 */ /* 0x004fe20000410000 */
[----:B------:R-:W-:-:S03]  /*28d0*/  FSEL R92, R92, RZ, !P1 ;  /* 0x000000ff5c5c7208 */ /* 0x000fc60004800000 */
[----:B------:R-:W-:Y:S01]  /*28e0*/  FSEL R89, R27, 1, !P3 ;  /* 0x3f8000001b597808 */ /* 0x000fe20005800000 */
[----:B------:R0:W-:Y:S01]  /*28f0*/  MUFU.COS R103, R86 ;  /* 0x0000005600677308 */ /* 0x0001e20000000000 */
[----:B---3--:R-:W-:Y:S01]  /*2900*/  FMUL.FTZ R8, R8, R85 ;  /* 0x0000005508087220 */ /* 0x008fe20000410000 */
[----:B------:R-:W-:-:S06]  /*2910*/  FSEL R85, R25, RZ, !P3 ;  /* 0x000000ff19557208 */ /* 0x000fcc0005800000 */
[----:B------:R-:W1:Y:S01]  /*2920*/  MUFU.EX2 R12, R12 ;  /* 0x0000000c000c7308 */ /* 0x000e620000000800 */
[----:B0-----:R-:W-:-:S05]  /*2930*/  FSEL R86, R13, RZ, !P4 ;  /* 0x000000ff0d567208 */ /* 0x001fca0006000000 */
[CC--:B------:R-:W-:Y:S01]  /*2940*/  FMUL.FTZ R0, R83.reuse, R86.reuse ;  /* 0x0000005653007220 */ /* 0x0c0fe20000410000 */
[-C--:B------:R-:W-:Y:S01]  /*2950*/  FMUL.FTZ R10, RZ, R86.reuse ;  /* 0x00000056ff0a7220 */ /* 0x080fe20000410000 */
[-C--:B------:R-:W-:Y:S01]  /*2960*/  FMUL.FTZ R11, R90, R86.reuse ;  /* 0x000000565a0b7220 */ /* 0x080fe20000410000 */
[C---:B------:R-:W-:Y:S01]  /*2970*/  FMUL.FTZ R9, R88.reuse, R86 ;  /* 0x0000005658097220 */ /* 0x040fe20000410000 */
[-C--:B------:R-:W-:Y:S01]  /*2980*/  FFMA.FTZ R0, RZ, R87.reuse, R0 ;  /* 0x00000057ff007223 */ /* 0x080fe20000010000 */
[-C--:B------:R-:W-:Y:S01]  /*2990*/  FFMA.FTZ R10, R83, R87.reuse, -R10 ;  /* 0x00000057530a7223 */ /* 0x080fe2000001080a */
[-C--:B------:R-:W-:Y:S01]  /*29a0*/  FFMA.FTZ R6, R88, R87.reuse, R11 ;  /* 0x0000005758067223 */ /* 0x080fe2000001000b */
[----:B------:R-:W-:Y:S01]  /*29b0*/  FFMA.FTZ R4, R90, R87, -R9 ;  /* 0x000000575a047223 */ /* 0x000fe20000010809 */
[----:B------:R-:W-:Y:S01]  /*29c0*/  MUFU.COS R107, R24 ;  /* 0x00000018006b7308 */ /* 0x000fe20000000000 */
[----:B------:R-:W-:Y:S01]  /*29d0*/  FADD.FTZ R10, R69, R10 ;  /* 0x0000000a450a7221 */ /* 0x000fe20000010000 */
[C---:B-1----:R-:W-:Y:S01]  /*29e0*/  FMUL.FTZ R96, R12.reuse, R103 ;  /* 0x000000670c607220 */ /* 0x042fe20000410000 */
[----:B------:R-:W-:Y:S01]  /*29f0*/  FMUL.FTZ R94, R12, R97 ;  /* 0x000000610c5e7220 */ /* 0x000fe20000410000 */
[----:B------:R-:W-:Y:S01]  /*2a00*/  FADD.FTZ R12, RZ, R0 ;  /* 0x00000000ff0c7221 */ /* 0x000fe20000010000 */
[----:B------:R-:W-:Y:S01]  /*2a10*/  FMUL.FTZ R11, R85, R10 ;  /* 0x0000000a550b7220 */ /* 0x000fe20000410000 */
[----:B------:R-:W-:-:S02]  /*2a20*/  FSEL R0, R8, RZ, !P2 ;  /* 0x000000ff08007208 */ /* 0x000fc40005000000 */
[----:B------:R0:W-:Y:S01]  /*2a30*/  MUFU.SIN R105, R24 ;  /* 0x0000001800697308 */ /* 0x0001e20000000400 */
[-C--:B------:R-:W-:Y:S01]  /*2a40*/  FMUL.FTZ R9, R85, R12.reuse ;  /* 0x0000000c55097220 */ /* 0x080fe20000410000 */
[C---:B------:R-:W-:Y:S01]  /*2a50*/  FFMA.FTZ R11, R89.reuse, R12, R11 ;  /* 0x0000000c590b7223 */ /* 0x040fe2000001000b */
[----:B------:R-:W-:Y:S02]  /*2a60*/  FSEL R94, R94, RZ, !P0 ;  /* 0x000000ff5e5e7208 */ /* 0x000fe40004000000 */
[----:B------:R-:W-:Y:S01]  /*2a70*/  FFMA.FTZ R10, R89, R10, -R9 ;  /* 0x0000000a590a7223 */ /* 0x000fe20000010809 */
[----:B------:R-:W-:Y:S01]  /*2a80*/  FADD.FTZ R11, RZ, R11 ;  /* 0x0000000bff0b7221 */ /* 0x000fe20000010000 */
[----:B------:R-:W-:Y:S01]  /*2a90*/  FSEL R96, R96, 1, !P0 ;  /* 0x3f80000060607808 */ /* 0x000fe20004000000 */
[----:B------:R-:W1:Y:S01]  /*2aa0*/  MUFU.EX2 R14, R14 ;  /* 0x0000000e000e7308 */ /* 0x000e620000000800 */
[----:B0-----:R-:W-:Y:S01]  /*2ab0*/  FMUL.FTZ R24, R85, R6 ;  /* 0x0000000655187220 */ /* 0x001fe20000410000 */
[----:B------:R-:W-:-:S03]  /*2ac0*/  FADD.FTZ R10, R71, R10 ;  /* 0x0000000a470a7221 */ /* 0x000fc60000010000 */
[-C--:B------:R-:W-:Y:S01]  /*2ad0*/  FFMA.FTZ R24, R89, R4.reuse, -R24 ;  /* 0x0000000459187223 */ /* 0x080fe20000010818 */
[----:B------:R-:W-:Y:S01]  /*2ae0*/  FMUL.FTZ R4, R85, R4 ;  /* 0x0000000455047220 */ /* 0x000fe20000410000 */
[----:B------:R-:W-:-:S03]  /*2af0*/  FMUL.FTZ R12, R0, R10 ;  /* 0x0000000a000c7220 */ /* 0x000fc60000410000 */
[----:B------:R-:W-:Y:S01]  /*2b00*/  FFMA.FTZ R6, R89, R6, R4 ;  /* 0x0000000659067223 */ /* 0x000fe20000010004 */
[----:B------:R-:W-:Y:S01]  /*2b10*/  FMUL.FTZ R4, R7, R68 ;  /* 0x0000004407047220 */ /* 0x000fe20000410000 */
[CC--:B------:R-:W-:Y:S01]  /*2b20*/  FMUL.FTZ R7, R0.reuse, R11.reuse ;  /* 0x0000000b00077220 */ /* 0x0c0fe20000410000 */
[C---:B------:R-:W-:Y:S01]  /*2b30*/  FFMA.FTZ R12, R91.reuse, R11, R12 ;  /* 0x0000000b5b0c7223 */ /* 0x040fe2000001000c */
[C---:B------:R-:W-:Y:S02]  /*2b40*/  FMUL.FTZ R8, R0.reuse, R6 ;  /* 0x0000000600087220 */ /* 0x040fe40000410000 */
[C---:B------:R-:W-:Y:S01]  /*2b50*/  FFMA.FTZ R10, R91.reuse, R10, -R7 ;  /* 0x0000000a5b0a7223 */ /* 0x040fe20000010807 */
[----:B------:R-:W-:Y:S01]  /*2b60*/  FADD.FTZ R12, RZ, R12 ;  /* 0x0000000cff0c7221 */ /* 0x000fe20000010000 */
[-C--:B------:R-:W-:Y:S01]  /*2b70*/  FFMA.FTZ R8, R91, R24.reuse, -R8 ;  /* 0x000000185b087223 */ /* 0x080fe20000010808 */
[----:B------:R-:W-:Y:S01]  /*2b80*/  FMUL.FTZ R24, R0, R24 ;  /* 0x0000001800187220 */ /* 0x000fe20000410000 */
[----:B------:R-:W-:Y:S01]  /*2b90*/  FADD.FTZ R10, R73, R10 ;  /* 0x0000000a490a7221 */ /* 0x000fe20000010000 */
[----:B------:R-:W-:Y:S01]  /*2ba0*/  FMUL.FTZ R13, R92, R12 ;  /* 0x0000000c5c0d7220 */ /* 0x000fe20000410000 */
[C---:B-1----:R-:W-:Y:S01]  /*2bb0*/  FMUL.FTZ R98, R14.reuse, R107 ;  /* 0x0000006b0e627220 */ /* 0x042fe20000410000 */
[----:B------:R-:W-:Y:S01]  /*2bc0*/  FMUL.FTZ R97, R14, R105 ;  /* 0x000000690e617220 */ /* 0x000fe20000410000 */
[C---:B------:R-:W-:Y:S01]  /*2bd0*/  FMUL.FTZ R15, R92.reuse, R10 ;  /* 0x0000000a5c0f7220 */ /* 0x040fe20000410000 */
[----:B------:R-:W-:Y:S01]  /*2be0*/  FMUL.RZ R14, R5, 0.15915493667125701904 ;  /* 0x3e22f983050e7820 */ /* 0x000fe2000040c000 */
[C---:B------:R-:W-:Y:S01]  /*2bf0*/  FMUL.FTZ R5, R92.reuse, R8 ;  /* 0x000000085c057220 */ /* 0x040fe20000410000 */
[----:B------:R-:W-:Y:S01]  /*2c00*/  FFMA.FTZ R24, R91, R6, R24 ;  /* 0x000000065b187223 */ /* 0x000fe20000010018 */
[C---:B------:R-:W-:Y:S01]  /*2c10*/  FFMA.FTZ R10, R93.reuse, R10, -R13 ;  /* 0x0000000a5d0a7223 */ /* 0x040fe2000001080d */
[C---:B------:R-:W-:Y:S01]  /*2c20*/  FFMA.FTZ R15, R93.reuse, R12, R15 ;  /* 0x0000000c5d0f7223 */ /* 0x040fe2000001000f */
[----:B------:R-:W-:Y:S01]  /*2c30*/  MUFU.EX2 R4, R4 ;  /* 0x0000000400047308 */ /* 0x000fe20000000800 */
[-C--:B------:R-:W-:Y:S01]  /*2c40*/  FMUL.FTZ R6, R92, R24.reuse ;  /* 0x000000185c067220 */ /* 0x080fe20000410000 */
[----:B------:R-:W-:Y:S01]  /*2c50*/  FFMA.FTZ R11, R93, R24, R5 ;  /* 0x000000185d0b7223 */ /* 0x000fe20000010005 */
[----:B------:R-:W-:Y:S01]  /*2c60*/  FADD.FTZ R13, R75, R10 ;  /* 0x0000000a4b0d7221 */ /* 0x000fe20000010000 */
[----:B------:R-:W-:Y:S01]  /*2c70*/  FADD.FTZ R15, RZ, R15 ;  /* 0x0000000fff0f7221 */ /* 0x000fe20000010000 */
[----:B------:R-:W-:Y:S01]  /*2c80*/  FFMA.FTZ R9, R93, R8, -R6 ;  /* 0x000000085d097223 */ /* 0x000fe20000010806 */
[C---:B------:R-:W-:Y:S01]  /*2c90*/  FMUL.FTZ R25, R94.reuse, R11 ;  /* 0x0000000b5e197220 */ /* 0x040fe20000410000 */
[C---:B------:R-:W-:Y:S01]  /*2ca0*/  FMUL.FTZ R10, R94.reuse, R13 ;  /* 0x0000000d5e0a7220 */ /* 0x040fe20000410000 */
[----:B------:R-:W0:Y:S01]  /*2cb0*/  MUFU.SIN R5, R14 ;  /* 0x0000000e00057308 */ /* 0x000e220000000400 */
[C---:B------:R-:W-:Y:S01]  /*2cc0*/  FMUL.FTZ R8, R94.reuse, R15 ;  /* 0x0000000f5e087220 */ /* 0x040fe20000410000 */
[----:B------:R-:W-:Y:S01]  /*2cd0*/  FMUL.FTZ R6, R94, R9 ;  /* 0x000000095e067220 */ /* 0x000fe20000410000 */
[C---:B------:R-:W-:Y:S01]  /*2ce0*/  FFMA.FTZ R10, R96.reuse, R15, R10 ;  /* 0x0000000f600a7223 */ /* 0x040fe2000001000a */
[----:B------:R-:W-:Y:S01]  /*2cf0*/  FSEL R97, R97, RZ, !P5 ;  /* 0x000000ff61617208 */ /* 0x000fe20006800000 */
[C---:B------:R-:W-:Y:S01]  /*2d00*/  FFMA.FTZ R8, R96.reuse, R13, -R8 ;  /* 0x0000000d60087223 */ /* 0x040fe20000010808 */
[C---:B------:R-:W-:Y:S01]  /*2d10*/  FFMA.FTZ R6, R96.reuse, R11, R6 ;  /* 0x0000000b60067223 */ /* 0x040fe20000010006 */
[----:B------:R-:W-:Y:S01]  /*2d20*/  FADD.FTZ R10, RZ, R10 ;  /* 0x0000000aff0a7221 */ /* 0x000fe20000010000 */
[----:B------:R-:W1:Y:S01]  /*2d30*/  MUFU.COS R7, R14 ;  /* 0x0000000e00077308 */ /* 0x000e620000000000 */
[----:B------:R-:W-:Y:S01]  /*2d40*/  FADD.FTZ R8, R77, R8 ;  /* 0x000000084d087221 */ /* 0x000fe20000010000 */
[----:B------:R-:W-:Y:S01]  /*2d50*/  FFMA.FTZ R25, R96, R9, -R25 ;  /* 0x0000000960197223 */ /* 0x000fe20000010819 */
[----:B------:R-:W-:Y:S01]  /*2d60*/  FSEL R98, R98, 1, !P5 ;  /* 0x3f80000062627808 */ /* 0x000fe20006800000 */
[C---:B------:R-:W-:Y:S01]  /*2d70*/  FMUL.FTZ R9, R97.reuse, R10 ;  /* 0x0000000a61097220 */ /* 0x040fe20000410000 */
[C---:B------:R-:W-:Y:S01]  /*2d80*/  FMUL.FTZ R11, R97.reuse, R8 ;  /* 0x00000008610b7220 */ /* 0x040fe20000410000 */
[C---:B------:R-:W-:Y:S01]  /*2d90*/  FMUL.FTZ R12, R97.reuse, R6 ;  /* 0x00000006610c7220 */ /* 0x040fe20000410000 */
[----:B------:R-:W-:Y:S01]  /*2da0*/  ISETP.NE.AND P5, PT, R102, RZ, PT ;  /* 0x000000ff6600720c */ /* 0x000fe20003fa5270 */
[----:B------:R-:W-:Y:S01]  /*2db0*/  FFMA.FTZ R8, R98, R8, -R9 ;  /* 0x0000000862087223 */ /* 0x000fe20000010809 */
[----:B0-----:R-:W-:Y:S01]  /*2dc0*/  FMUL.FTZ R5, R4, R5 ;  /* 0x0000000504057220 */ /* 0x001fe20000410000 */
[C---:B------:R-:W-:Y:S01]  /*2dd0*/  FFMA.FTZ R11, R98.reuse, R10, R11 ;  /* 0x0000000a620b7223 */ /* 0x040fe2000001000b */
[-C--:B------:R-:W-:Y:S01]  /*2de0*/  FFMA.FTZ R12, R98, R25.reuse, -R12 ;  /* 0x00000019620c7223 */ /* 0x080fe2000001080c */
[----:B------:R-:W-:Y:S01]  /*2df0*/  FMUL.FTZ R25, R97, R25 ;  /* 0x0000001961197220 */ /* 0x000fe20000410000 */
[----:B------:R-:W-:Y:S01]  /*2e00*/  FADD.FTZ R8, R79, R8 ;  /* 0x000000084f087221 */ /* 0x000fe20000010000 */
[----:B------:R-:W-:-:S02]  /*2e10*/  FSEL R103, R5, RZ, !P6 ;  /* 0x000000ff05677208 */ /* 0x000fc40007000000 */
[----:B------:R-:W-:Y:S01]  /*2e20*/  FFMA.FTZ R6, R98, R6, R25 ;  /* 0x0000000662067223 */ /* 0x000fe20000010019 */
[----:B-1----:R-:W-:Y:S01]  /*2e30*/  FMUL.FTZ R7, R4, R7 ;  /* 0x0000000704077220 */ /* 0x002fe20000410000 */
[----:B------:R-:W-:Y:S01]  /*2e40*/  FADD.FTZ R4, RZ, R11 ;  /* 0x0000000bff047221 */ /* 0x000fe20000010000 */
[C---:B------:R-:W-:Y:S01]  /*2e50*/  FMUL.FTZ R10, R103.reuse, R8 ;  /* 0x00000008670a7220 */ /* 0x040fe20000410000 */
[----:B------:R-:W-:Y:S02]  /*2e60*/  FMUL.FTZ R5, R103, R6 ;  /* 0x0000000667057220 */ /* 0x000fe40000410000 */
[----:B------:R-:W-:Y:S01]  /*2e70*/  FSEL R105, R7, 1, !P6 ;  /* 0x3f80000007697808 */ /* 0x000fe20007000000 */
[----:B------:R-:W-:Y:S01]  /*2e80*/  FMUL.FTZ R7, R103, R4 ;  /* 0x0000000467077220 */ /* 0x000fe20000410000 */
[----:B------:R-:W-:-:S03]  /*2e90*/  ISETP.GE.AND P6, PT, R34, 0x1, PT ;  /* 0x000000012200780c */ /* 0x000fc60003fc6270 */
[C---:B------:R-:W-:Y:S01]  /*2ea0*/  FFMA.FTZ R4, R105.reuse, R4, R10 ;  /* 0x0000000469047223 */ /* 0x040fe2000001000a */
[C---:B------:R-:W-:Y:S01]  /*2eb0*/  FFMA.FTZ R10, R105.reuse, R8, -R7 ;  /* 0x00000008690a7223 */ /* 0x040fe20000010807 */
[-C--:B------:R-:W-:Y:S01]  /*2ec0*/  FFMA.FTZ R8, R105, R12.reuse, -R5 ;  /* 0x0000000c69087223 */ /* 0x080fe20000010805 */
[----:B------:R-:W-:Y:S01]  /*2ed0*/  FMUL.FTZ R12, R103, R12 ;  /* 0x0000000c670c7220 */ /* 0x000fe20000410000 */
[----:B------:R-:W-:Y:S01]  /*2ee0*/  FADD.FTZ R11, RZ, R4 ;  /* 0x00000004ff0b7221 */ /* 0x000fe20000010000 */
[----:B------:R-:W-:Y:S02]  /*2ef0*/  FADD.FTZ R10, R81, R10 ;  /* 0x0000000a510a7221 */ /* 0x000fe40000010000 */
[----:B------:R-:W-:Y:S01]  /*2f00*/  FFMA.FTZ R12, R105, R6, R12 ;  /* 0x00000006690c7223 */ /* 0x000fe2000001000c */
[----:B------:R-:W0:Y:S04]  /*2f10*/  SHFL.UP PT, R5, R8, 0x1, RZ ;  /* 0x0420000008057989 */ /* 0x000e2800000e00ff */
[----:B------:R-:W1:Y:S04]  /*2f20*/  SHFL.UP PT, R13, R11, 0x1, RZ ;  /* 0x042000000b0d7989 */ /* 0x000e6800000e00ff */
[----:B------:R-:W2:Y:S04]  /*2f30*/  SHFL.UP PT, R9, R10, 0x1, RZ ;  /* 0x042000000a097989 */ /* 0x000ea800000e00ff */
[----:B------:R-:W3:Y:S01]  /*2f40*/  SHFL.UP PT, R7, R12, 0x1, RZ ;  /* 0x042000000c077989 */ /* 0x000ee200000e00ff */
[C---:B0-----:R-:W-:Y:S01]  /*2f50*/  FMUL.FTZ R15, R12.reuse, R5 ;  /* 0x000000050c0f7220 */ /* 0x041fe20000410000 */
[C---:B-1----:R-:W-:Y:S01]  /*2f60*/  FMUL.FTZ R4, R12.reuse, R13 ;  /* 0x0000000d0c047220 */ /* 0x042fe20000410000 */
[----:B--2---:R-:W-:-:S03]  /*2f70*/  FMUL.FTZ R6, R12, R9 ;  /* 0x000000090c067220 */ /* 0x004fc60000410000 */
[C---:B------:R-:W-:Y:S01]  /*2f80*/  FFMA.FTZ R9, R8.reuse, R9, -R4 ;  /* 0x0000000908097223 */ /* 0x040fe20000010804 */
[-C--:B---3--:R-:W-:Y:S01]  /*2f90*/  FFMA.FTZ R15, R8, R7.reuse, R15 ;  /* 0x00000007080f7223 */ /* 0x088fe2000001000f */
[----:B------:R-:W-:Y:S01]  /*2fa0*/  FMUL.FTZ R7, R12, R7 ;  /* 0x000000070c077220 */ /* 0x000fe20000410000 */
[----:B------:R-:W-:Y:S01]  /*2fb0*/  FFMA.FTZ R6, R8, R13, R6 ;  /* 0x0000000d08067223 */ /* 0x000fe20000010006 */
[----:B------:R-:W-:Y:S02]  /*2fc0*/  @P6 FADD.FTZ R10, R10, R9 ;  /* 0x000000090a0a6221 */ /* 0x000fe40000010000 */
[----:B------:R-:W-:Y:S01]  /*2fd0*/  @P6 FFMA.FTZ R8, R8, R5, -R7 ;  /* 0x0000000508086223 */ /* 0x000fe20000010807 */
[----:B------:R-:W-:Y:S01]  /*2fe0*/  @P6 FADD.FTZ R11, R11, R6 ;  /* 0x000000060b0b6221 */ /* 0x000fe20000010000 */
[----:B------:R-:W-:Y:S01]  /*2ff0*/  FSEL R15, R12, R15, !P6 ;  /* 0x0000000f0c0f7208 */ /* 0x000fe20007000000 */
[----:B------:R-:W0:Y:S01]  /*3000*/  SHFL.UP PT, R6, R10, 0x2, RZ ;  /* 0x044000000a067989 */ /* 0x000e2200000e00ff */
[----:B------:R-:W-:-:S03]  /*3010*/  ISETP.GE.AND P6, PT, R34, 0x2, PT ;  /* 0x000000022200780c */ /* 0x000fc60003fc6270 */
[----:B------:R-:W1:Y:S04]  /*3020*/  SHFL.UP PT, R4, R8, 0x2, RZ ;  /* 0x0440000008047989 */ /* 0x000e6800000e00ff */
[----:B------:R-:W2:Y:S04]  /*3030*/  SHFL.UP PT, R7, R11, 0x2, RZ ;  /* 0x044000000b077989 */ /* 0x000ea800000e00ff */
[----:B------:R-:W3:Y:S01]  /*3040*/  SHFL.UP PT, R5, R15, 0x2, RZ ;  /* 0x044000000f057989 */ /* 0x000ee200000e00ff */
[C---:B0-----:R-:W-:Y:S01]  /*3050*/  FMUL.FTZ R14, R15.reuse, R6 ;  /* 0x000000060f0e7220 */ /* 0x041fe20000410000 */
[C---:B-1----:R-:W-:Y:S01]  /*3060*/  FMUL.FTZ R12, R15.reuse, R4 ;  /* 0x000000040f0c7220 */ /* 0x042fe20000410000 */
[----:B--2---:R-:W-:-:S02]  /*3070*/  FMUL.FTZ R9, R15, R7 ;  /* 0x000000070f097220 */ /* 0x004fc40000410000 */
[C---:B------:R-:W-:Y:S01]  /*3080*/  FFMA.FTZ R14, R8.reuse, R7, R14 ;  /* 0x00000007080e7223 */ /* 0x040fe2000001000e */
[CC--:B---3--:R-:W-:Y:S01]  /*3090*/  FFMA.FTZ R12, R8.reuse, R5.reuse, R12 ;  /* 0x00000005080c7223 */ /* 0x0c8fe2000001000c */
[----:B------:R-:W-:Y:S01]  /*30a0*/  FMUL.FTZ R5, R15, R5 ;  /* 0x000000050f057220 */ /* 0x000fe20000410000 */
[C---:B------:R-:W-:Y:S01]  /*30b0*/  FFMA.FTZ R9, R8.reuse, R6, -R9 ;  /* 0x0000000608097223 */ /* 0x040fe20000010809 */
        /* <DEDUP_REMOVED lines=16> */
[----:B------:R-:W-:Y:S01]  /*31c0*/  @P6 FADD.FTZ R10, R10, R15 ;  /* 0x0000000f0a0a6221 */ /* 0x000fe20000010000 */
[----:B------:R-:W-:Y:S01]  /*31d0*/  MOV R15, R82 ;  /* 0x00000052000f7202 */ /* 0x000fe20000000f00 */
        /* <DEDUP_REMOVED lines=28> */
[C---:B---3--:R-:W-:Y:S01]  /*33a0*/  FFMA.FTZ R12, R8.reuse, R5, R12 ;  /* 0x00000005080c7223 */ /* 0x048fe2000001000c */
[----:B------:R-:W-:Y:S01]  /*33b0*/  FFMA.FTZ R14, R8, R7, R14 ;  /* 0x00000007080e7223 */ /* 0x000fe2000001000e */
[----:B------:R-:W-:Y:S01]  /*33c0*/  FMUL.FTZ R5, R9, R5 ;  /* 0x0000000509057220 */ /* 0x000fe20000410000 */
[----:B------:R-:W-:Y:S01]  /*33d0*/  @P6 FADD.FTZ R10, R10, R13 ;  /* 0x0000000d0a0a6221 */ /* 0x000fe20000010000 */
[----:B------:R-:W-:Y:S01]  /*33e0*/  MOV R13, R80 ;  /* 0x00000050000d7202 */ /* 0x000fe20000000f00 */
[----:B------:R-:W-:Y:S01]  /*33f0*/  @P6 FADD.FTZ R11, R11, R14 ;  /* 0x0000000e0b0b6221 */ /* 0x000fe20000010000 */
[----:B------:R-:W-:Y:S01]  /*3400*/  FSEL R9, R9, R12, !P6 ;  /* 0x0000000c09097208 */ /* 0x000fe20007000000 */
[----:B------:R-:W-:Y:S01]  /*3410*/  @P6 FFMA.FTZ R8, R8, R4, -R5 ;  /* 0x0000000408086223 */ /* 0x000fe20000010805 */
[----:B------:R-:W-:Y:S01]  /*3420*/  MOV R14, R65 ;  /* 0x00000041000e7202 */ /* 0x000fe20000000f00 */
[----:B------:R-:W-:Y:S01]  /*3430*/  HFMA2.MMA R5, -RZ, RZ, 0, 0 ;  /* 0x00000000ff057435 */ /* 0x000fe200000001ff */
[----:B------:R-:W-:-:S02]  /*3440*/  MOV R12, R63 ;  /* 0x0000003f000c7202 */ /* 0x000fc40000000f00 */
[----:B------:R-:W-:Y:S02]  /*3450*/  CS2R R6, SRZ ;  /* 0x0000000000067805 */ /* 0x000fe4000001ff00 */
[----:B------:R-:W-:Y:S01]  /*3460*/  MOV R4, 0x3f800000 ;  /* 0x3f80000000047802 */ /* 0x000fe20000000f00 */
[----:B------:R-:W2:Y:S01]  /*3470*/  LDG.E.64 R24, desc[UR8][R14.64] ;  /* 0x000000080e187981 */ /* 0x000ea2000c1e1b00 */
[----:B------:R-:W-:-:S03]  /*3480*/  ISETP.NE.AND P6, PT, R34, 0x1f, PT ;  /* 0x0000001f2200780c */ /* 0x000fc60003fc5270 */
[----:B------:R0:W2:Y:S04]  /*3490*/  LDG.E.64 R26, desc[UR8][R12.64] ;  /* 0x000000080c1a7981 */ /* 0x0000a8000c1e1b00 */
[----:B------:R-:W1:Y:S06]  /*34a0*/  @!P5 LDS.128 R4, [UR6+0x260] ;  /* 0x00026006ff04d984 */ /* 0x000e6c0008000c00 */
[----:B------:R-:W-:Y:S01]  /*34b0*/  @!P6 STS.128 [UR5+0x220], R8 ;  /* 0x00022008ff00e988 */ /* 0x000fe20008000c05 */
[----:B------:R-:W-:Y:S01]  /*34c0*/  BAR.SYNC.DEFER_BLOCKING 0x0 ;  /* 0x0000000000007b1d */ /* 0x000fe20000010000 */
[----:B------:R-:W-:-:S05]  /*34d0*/  ISETP.NE.AND P6, PT, R34, RZ, PT ;  /* 0x000000ff2200720c */ /* 0x000fca0003fc5270 */
[----:B------:R-:W3:Y:S04]  /*34e0*/  SHFL.UP PT, R110, R8, 0x1, RZ ;  /* 0x04200000086e7989 */ /* 0x000ee800000e00ff */
[----:B------:R-:W4:Y:S04]  /*34f0*/  SHFL.UP PT, R108, R9, 0x1, RZ ;  /* 0x04200000096c7989 */ /* 0x000f2800000e00ff */
[----:B------:R-:W5:Y:S04]  /*3500*/  SHFL.UP PT, R109, R10, 0x1, RZ ;  /* 0x042000000a6d7989 */ /* 0x000f6800000e00ff */
[----:B------:R-:W5:Y:S04]  /*3510*/  SHFL.UP PT, R107, R11, 0x1, RZ ;  /* 0x042000000b6b7989 */ /* 0x000f6800000e00ff */
[----:B0-----:R-:W0:Y:S04]  /*3520*/  LDS.128 R12, [UR5+0x220] ;  /* 0x00022005ff0c7984 */ /* 0x001e280008000c00 */
[----:B-1----:R1:W-:Y:S01]  /*3530*/  @!P6 STS.128 [UR5+0x240], R4 ;  /* 0x00024004ff00e988 */ /* 0x0023e20008000c05 */
[----:B---3--:R-:W-:-:S02]  /*3540*/  @!P6 MOV R110, R4 ;  /* 0x00000004006ee202 */ /* 0x008fc40000000f00 */
[----:B----4-:R-:W-:Y:S02]  /*3550*/  @!P6 MOV R108, R5 ;  /* 0x00000005006ce202 */ /* 0x010fe40000000f00 */
[----:B-----5:R-:W-:Y:S02]  /*3560*/  @!P6 MOV R109, R6 ;  /* 0x00000006006de202 */ /* 0x020fe40000000f00 */
[----:B------:R-:W-:Y:S01]  /*3570*/  @!P6 MOV R107, R7 ;  /* 0x00000007006be202 */ /* 0x000fe20000000f00 */
[----:B------:R-:W-:Y:S01]  /*3580*/  BAR.SYNC.DEFER_BLOCKING 0x0 ;  /* 0x0000000000007b1d */ /* 0x000fe20000010000 */
[----:B------:R-:W-:-:S13]  /*3590*/  ISETP.NE.AND P6, PT, R95, RZ, PT ;  /* 0x000000ff5f00720c */ /* 0x000fda0003fc5270 */
[----:B------:R-:W3:Y:S01]  /*35a0*/  @P6 LDS.64 R8, [UR5+0x248] ;  /* 0x00024805ff086984 */ /* 0x000ee20008000a00 */
[----:B------:R-:W-:Y:S01]  /*35b0*/  ISETP.NE.AND P5, PT, R95, RZ, PT ;  /* 0x000000ff5f00720c */ /* 0x000fe20003fa5270 */
[C---:B0-----:R-:W-:Y:S01]  /*35c0*/  FMUL.FTZ R111, R13.reuse, R7 ;  /* 0x000000070d6f7220 */ /* 0x041fe20000410000 */
[C---:B------:R-:W-:Y:S01]  /*35d0*/  FMUL.FTZ R106, R13.reuse, R6 ;  /* 0x000000060d6a7220 */ /* 0x040fe20000410000 */
[C---:B------:R-:W-:Y:S01]  /*35e0*/  FMUL.FTZ R11, R13.reuse, R5 ;  /* 0x000000050d0b7220 */ /* 0x040fe20000410000 */
[----:B------:R-:W-:Y:S01]  /*35f0*/  FMUL.FTZ R10, R13, R4 ;  /* 0x000000040d0a7220 */ /* 0x000fe20000410000 */
[C---:B------:R-:W-:Y:S01]  /*3600*/  FFMA.FTZ R111, R12.reuse, R6, -R111 ;  /* 0x000000060c6f7223 */ /* 0x040fe2000001086f */
[C---:B------:R-:W-:Y:S01]  /*3610*/  FFMA.FTZ R106, R12.reuse, R7, R106 ;  /* 0x000000070c6a7223 */ /* 0x040fe2000001006a */
[C---:B-1----:R-:W-:Y:S01]  /*3620*/  FFMA.FTZ R4, R12.reuse, R4, -R11 ;  /* 0x000000040c047223 */ /* 0x042fe2000001080b */
[----:B------:R-:W-:Y:S01]  /*3630*/  FFMA.FTZ R5, R12, R5, R10 ;  /* 0x000000050c057223 */ /* 0x000fe2000001000a */
[----:B------:R-:W-:Y:S01]  /*3640*/  FADD.FTZ R6, R14, R111 ;  /* 0x0000006f0e067221 */ /* 0x000fe20000010000 */
[----:B------:R-:W-:-:S03]  /*3650*/  FADD.FTZ R7, R15, R106 ;  /* 0x0000006a0f077221 */ /* 0x000fc60000010000 */
[----:B------:R-:W-:Y:S02]  /*3660*/  @!P5 MOV R10, R67 ;  /* 0x00000043000ad202 */ /* 0x000fe40000000f00 */
[----:B------:R-:W-:Y:S01]  /*3670*/  @!P5 MOV R11, R84 ;  /* 0x00000054000bd202 */ /* 0x000fe20000000f00 */
[----:B------:R-:W-:Y:S04]  /*3680*/  @!P5 STS.128 [UR6+0x260], R4 ;  /* 0x00026004ff00d988 */ /* 0x000fe80008000c06 */
[----:B------:R0:W-:Y:S01]  /*3690*/  @!P5 STG.E.128 desc[UR8][R10.64], R4 ;  /* 0x000000040a00d986 */ /* 0x0001e2000c101d08 */
[-C--:B---3--:R-:W-:Y:S01]  /*36a0*/  @P6 FMUL.FTZ R13, R9, R108.reuse ;  /* 0x0000006c090d6220 */ /* 0x088fe20000410000 */
[----:B------:R-:W-:-:S04]  /*36b0*/  @P6 FMUL.FTZ R108, R8, R108 ;  /* 0x0000006c086c6220 */ /* 0x000fc80000410000 */
[-C--:B------:R-:W-:Y:S01]  /*36c0*/  @P6 FFMA.FTZ R108, R9, R110.reuse, R108 ;  /* 0x0000006e096c6223 */ /* 0x080fe2000001006c */
[----:B------:R-:W-:-:S03]  /*36d0*/  @P6 FFMA.FTZ R8, R8, R110, -R13 ;  /* 0x0000006e08086223 */ /* 0x000fc6000001080d */
[----:B------:R-:W-:Y:S01]  /*36e0*/  @P6 FADD.FTZ R107, R107, R108 ;  /* 0x0000006c6b6b6221 */ /* 0x000fe20000010000 */
[----:B------:R-:W-:-:S03]  /*36f0*/  @P6 FADD.FTZ R109, R109, R8 ;  /* 0x000000086d6d6221 */ /* 0x000fc60000010000 */
[C---:B0-----:R-:W-:Y:S01]  /*3700*/  FMUL.FTZ R5, R88.reuse, R107 ;  /* 0x0000006b58057220 */ /* 0x041fe20000410000 */
        /* <DEDUP_REMOVED lines=33> */
[----:B------:R-:W-:Y:S02]  /*3920*/  LEA R65, P6, R18, R65, 0x3 ;  /* 0x0000004112417211 */ /* 0x000fe400078c18ff */
[----:B------:R-:W-:Y:S01]  /*3930*/  FADD.FTZ R12, RZ, R9 ;  /* 0x00000009ff0c7221 */ /* 0x000fe20000010000 */
[----:B------:R-:W-:Y:S01]  /*3940*/  FADD.FTZ R94, R77, R94 ;  /* 0x0000005e4d5e7221 */ /* 0x000fe20000010000 */
[----:B------:R-:W-:Y:S02]  /*3950*/  IADD3.X R82, R82, R19, RZ, P6, !PT ;  /* 0x0000001352527210 */ /* 0x000fe400037fe4ff */
[C---:B------:R-:W-:Y:S01]  /*3960*/  FMUL.FTZ R9, R97.reuse, R12 ;  /* 0x0000000c61097220 */ /* 0x040fe20000410000 */
[----:B------:R-:W-:Y:S01]  /*3970*/  LEA R63, P6, R20, R63, 0x3 ;  /* 0x0000003f143f7211 */ /* 0x000fe200078c18ff */
[----:B------:R-:W-:-:S03]  /*3980*/  FMUL.FTZ R97, R97, R94 ;  /* 0x0000005e61617220 */ /* 0x000fc60000410000 */
[----:B------:R-:W-:Y:S01]  /*3990*/  IADD3.X R80, R80, R21, RZ, P6, !PT ;  /* 0x0000001550507210 */ /* 0x000fe200037fe4ff */
[----:B------:R-:W-:Y:S01]  /*39a0*/  FFMA.FTZ R97, R98, R12, R97 ;  /* 0x0000000c62617223 */ /* 0x000fe20000010061 */
[----:B------:R-:W-:Y:S01]  /*39b0*/  LEA R61, P6, R22, R61, 0x3 ;  /* 0x0000003d163d7211 */ /* 0x000fe200078c18ff */
[----:B------:R-:W-:-:S03]  /*39c0*/  UIADD3 UR4, UR4, 0x1, URZ ;  /* 0x0000000104047890 */ /* 0x000fc6000fffe03f */
[----:B------:R-:W-:Y:S02]  /*39d0*/  IADD3.X R78, R78, R23, RZ, P6, !PT ;  /* 0x000000174e4e7210 */ /* 0x000fe400037fe4ff */
[----:B------:R-:W-:-:S04]  /*39e0*/  IADD3 R67, P6, R67, 0x10, RZ ;  /* 0x0000001043437810 */ /* 0x000fc80007fde0ff */
[----:B------:R-:W-:Y:S02]  /*39f0*/  IADD3.X R84, RZ, R84, RZ, P6, !PT ;  /* 0x00000054ff547210 */ /* 0x000fe400037fe4ff */
[----:B------:R-:W-:Y:S01]  /*3a00*/  ISETP.LE.AND P6, PT, R101, UR4, PT ;  /* 0x0000000465007c0c */ /* 0x000fe2000bfc3270 */
[----:B------:R-:W-:Y:S01]  /*3a10*/  UIADD3 UR6, UR6, 0x10, URZ ;  /* 0x0000001006067890 */ /* 0x000fe2000fffe03f */
[----:B------:R-:W-:Y:S01]  /*3a20*/  ISETP.NE.AND P5, PT, R104, RZ, PT ;  /* 0x000000ff6800720c */ /* 0x000fe20003fa5270 */
[-C--:B--2---:R-:W-:Y:S01]  /*3a30*/  FMUL.FTZ R0, R24, R27.reuse ;  /* 0x0000001b18007220 */ /* 0x084fe20000410000 */
[----:B------:R-:W-:-:S03]  /*3a40*/  FMUL.FTZ R27, R25, R27 ;  /* 0x0000001b191b7220 */ /* 0x000fc60000410000 */
[-C--:B------:R-:W-:Y:S01]  /*3a50*/  FFMA.FTZ R25, R25, R26.reuse, R0 ;  /* 0x0000001a19197223 */ /* 0x080fe20000010000 */
[----:B------:R-:W-:-:S03]  /*3a60*/  FFMA.FTZ R27, R24, R26, -R27 ;  /* 0x0000001a181b7223 */ /* 0x000fc6000001081b */
[C---:B------:R-:W-:Y:S01]  /*3a70*/  FMUL.FTZ R11, R25.reuse, R88 ;  /* 0x00000058190b7220 */ /* 0x040fe20000410000 */
[----:B------:R-:W-:-:S03]  /*3a80*/  FMUL.FTZ R0, R25, R10 ;  /* 0x0000000a19007220 */ /* 0x000fc60000410000 */
[C---:B------:R-:W-:Y:S01]  /*3a90*/  FFMA.FTZ R11, R27.reuse, R4, -R11 ;  /* 0x000000041b0b7223 */ /* 0x040fe2000001080b */
[----:B------:R-:W-:Y:S01]  /*3aa0*/  FFMA.FTZ R4, R27, R13, -R0 ;  /* 0x0000000d1b047223 */ /* 0x000fe20000010800 */
[----:B------:R-:W-:-:S04]  /*3ab0*/  FFMA.FTZ R0, R98, R94, -R9 ;  /* 0x0000005e62007223 */ /* 0x000fc80000010809 */
[----:B------:R-:W-:Y:S01]  /*3ac0*/  FADD.FTZ R9, R79, R0 ;  /* 0x000000004f097221 */ /* 0x000fe20000010000 */
[----:B------:R-:W-:Y:S01]  /*3ad0*/  FFMA.FTZ R53, R4, 2, R53 ;  /* 0x4000000004357823 */ /* 0x000fe20000010035 */
[----:B------:R-:W-:Y:S01]  /*3ae0*/  FMUL.FTZ R0, R25, R8 ;  /* 0x0000000819007220 */ /* 0x000fe20000410000 */
[----:B------:R-:W-:Y:S01]  /*3af0*/  FADD.FTZ R10, RZ, R97 ;  /* 0x00000061ff0a7221 */ /* 0x000fe20000010000 */
[----:B------:R-:W-:Y:S01]  /*3b00*/  FMUL.FTZ R4, R103, R9 ;  /* 0x0000000967047220 */ /* 0x000fe20000410000 */
[----:B------:R-:W-:Y:S01]  /*3b10*/  FMUL.FTZ R6, R25, R85 ;  /* 0x0000005519067220 */ /* 0x000fe20000410000 */
[----:B------:R-:W-:Y:S01]  /*3b20*/  FFMA.FTZ R5, R27, R5, -R0 ;  /* 0x000000051b057223 */ /* 0x000fe20000010800 */
[-C--:B------:R-:W-:Y:S01]  /*3b30*/  FMUL.FTZ R0, R103, R10.reuse ;  /* 0x0000000a67007220 */ /* 0x080fe20000410000 */
[----:B------:R-:W-:Y:S01]  /*3b40*/  FFMA.FTZ R4, R105, R10, R4 ;  /* 0x0000000a69047223 */ /* 0x000fe20000010004 */
[----:B------:R-:W-:Y:S02]  /*3b50*/  FFMA.FTZ R6, R27, R15, -R6 ;  /* 0x0000000f1b067223 */ /* 0x000fe40000010806 */
[----:B------:R-:W-:Y:S01]  /*3b60*/  FFMA.FTZ R0, R105, R9, -R0 ;  /* 0x0000000969007223 */ /* 0x000fe20000010800 */
[----:B------:R-:W-:Y:S01]  /*3b70*/  FADD.FTZ R8, RZ, R4 ;  /* 0x00000004ff087221 */ /* 0x000fe20000010000 */
[----:B------:R-:W-:Y:S01]  /*3b80*/  FFMA.FTZ R74, R5, 2, R74 ;  /* 0x40000000054a7823 */ /* 0x000fe2000001004a */
[----:B------:R-:W-:Y:S01]  /*3b90*/  FFMA.FTZ R76, R11, 2, R76 ;  /* 0x400000000b4c7823 */ /* 0x000fe2000001004c */
[----:B------:R-:W-:Y:S01]  /*3ba0*/  FFMA.FTZ R55, R6, 2, R55 ;  /* 0x4000000006377823 */ /* 0x000fe20000010037 */
        /* <DEDUP_REMOVED lines=14> */
.L_x_2004:
[----:B------:R-:W-:Y:S01]  /*3c90*/  BAR.SYNC.DEFER_BLOCKING 0x0 ;  /* 0x0000000000007b1d */ /* 0x000fe20000010000 */
[----:B------:R-:W-:Y:S02]  /*3ca0*/  ISETP.NE.AND P0, PT, R95, RZ, PT ;  /* 0x000000ff5f00720c */ /* 0x000fe40003f05270 */
[----:B------:R-:W-:Y:S02]  /*3cb0*/  F2FP.F16.F32.PACK_AB R53, R53, R76 ;  /* 0x0000004c3535723e */ /* 0x000fe400000000ff */
[----:B------:R-:W-:Y:S01]  /*3cc0*/  F2FP.F16.F32.PACK_AB R55, R55, R74 ;  /* 0x0000004a3737723e */ /* 0x000fe200000000ff */
[----:B------:R-:W-:Y:S01]  /*3cd0*/  BSSY B0, `(.L_x_2006) ;  /* 0x0000034000007945 */ /* 0x000fe20003800000 */
[----:B------:R-:W-:Y:S02]  /*3ce0*/  F2FP.F16.F32.PACK_AB R57, R57, R72 ;  /* 0x000000483939723e */ /* 0x000fe400000000ff */
[----:B------:R-:W-:Y:S02]  /*3cf0*/  F2FP.F16.F32.PACK_AB R59, R70, R59 ;  /* 0x0000003b463b723e */ /* 0x000fe400000000ff */
[----:B------:R-:W-:-:S02]  /*3d00*/  LEA.HI.SX32 R0, R34, R34, 0x1b ;  /* 0x0000002222007211 */ /* 0x000fc400078fdaff */
[----:B------:R-:W-:Y:S01]  /*3d10*/  PRMT R26, R53, 0x7632, R26 ;  /* 0x00007632351a7816 */ /* 0x000fe2000000001a */
[----:B------:R-:W0:Y:S01]  /*3d20*/  @!P0 LDC R4, c[0x0][0x218] ;  /* 0x00008600ff048b82 */ /* 0x000e220000000800 */
[----:B------:R-:W-:Y:S02]  /*3d30*/  PRMT R5, R55, 0x7632, R5 ;  /* 0x0000763237057816 */ /* 0x000fe40000000005 */
[----:B------:R-:W-:Y:S02]  /*3d40*/  PRMT R7, R57, 0x7632, R7 ;  /* 0x0000763239077816 */ /* 0x000fe40000000007 */
[----:B------:R-:W-:Y:S02]  /*3d50*/  PRMT R8, R59, 0x7632, R8 ;  /* 0x000076323b087816 */ /* 0x000fe40000000008 */
[----:B------:R-:W-:Y:S01]  /*3d60*/  LEA R11, R0, UR5, 0x1 ;  /* 0x00000005000b7c11 */ /* 0x000fe2000f8e08ff */
[----:B------:R-:W-:Y:S04]  /*3d70*/  STS.U16 [R52], R53 ;  /* 0x0000003534007388 */ /* 0x000fe80000000400 */
[----:B------:R-:W-:Y:S04]  /*3d80*/  STS.U16 [R52+0x2], R26 ;  /* 0x0000021a34007388 */ /* 0x000fe80000000400 */
[----:B------:R-:W-:Y:S04]  /*3d90*/  STS.U16 [R52+0x4], R55 ;  /* 0x0000043734007388 */ /* 0x000fe80000000400 */
[----:B------:R-:W-:Y:S01]  /*3da0*/  STS.U16 [R52+0x6], R5 ;  /* 0x0000060534007388 */ /* 0x000fe20000000400 */
[----:B0-----:R-:W-:-:S03]  /*3db0*/  @!P0 IMAD R6, R35, -0x100, R4 ;  /* 0xffffff0023068824 */ /* 0x001fc600078e0204 */
[----:B------:R-:W-:Y:S04]  /*3dc0*/  STS.U16 [R52+0x8], R57 ;  /* 0x0000083934007388 */ /* 0x000fe80000000400 */
[----:B------:R-:W-:Y:S04]  /*3dd0*/  STS.U16 [R52+0xa], R7 ;  /* 0x00000a0734007388 */ /* 0x000fe80000000400 */
[----:B------:R-:W-:Y:S04]  /*3de0*/  STS.U16 [R52+0xc], R59 ;  /* 0x00000c3b34007388 */ /* 0x000fe80000000400 */
[----:B------:R0:W-:Y:S01]  /*3df0*/  STS.U16 [R52+0xe], R8 ;  /* 0x00000e0834007388 */ /* 0x0001e20000000400 */
[----:B------:R-:W-:-:S03]  /*3e00*/  NOP ;  /* 0x0000000000007918 */ /* 0x000fc60000000000 */
[----:B------:R-:W-:Y:S01]  /*3e10*/  LDS.U16 R45, [R45+0x40] ;  /* 0x000040002d2d7984 */ /* 0x000fe20000000400 */
[----:B0-----:R-:W0:Y:S03]  /*3e20*/  LDC.64 R8, c[0x0][0x2b0] ;  /* 0x0000ac00ff087b82 */ /* 0x001e260000000a00 */
[----:B------:R-:W-:Y:S04]  /*3e30*/  LDS.U16 R13, [R46+0x80] ;  /* 0x000080002e0d7984 */ /* 0x000fe80000000400 */
[----:B------:R-:W-:Y:S04]  /*3e40*/  LDS.U16 R47, [R47+0xc0] ;  /* 0x0000c0002f2f7984 */ /* 0x000fe80000000400 */
[----:B------:R-:W-:Y:S04]  /*3e50*/  LDS.U16 R15, [R48+0x100] ;  /* 0x00010000300f7984 */ /* 0x000fe80000000400 */
[----:B------:R-:W-:Y:S04]  /*3e60*/  LDS.U16 R49, [R49+0x140] ;  /* 0x0001400031317984 */ /* 0x000fe80000000400 */
[----:B------:R-:W-:Y:S04]  /*3e70*/  LDS.U16 R19, [R50+0x180] ;  /* 0x0001800032137984 */ /* 0x000fe80000000400 */
[----:B------:R-:W-:Y:S01]  /*3e80*/  LDS.U16 R51, [R51+0x1c0] ;  /* 0x0001c00033337984 */ /* 0x000fe20000000400 */
[----:B0-----:R-:W-:-:S03]  /*3e90*/  IMAD R4, R8, UR11, RZ ;  /* 0x0000000b08047c24 */ /* 0x001fc6000f8e02ff */
[----:B------:R-:W-:Y:S01]  /*3ea0*/  LDS.U16 R11, [R11] ;  /* 0x000000000b0b7984 */ /* 0x000fe20000000400 */
[----:B------:R-:W-:-:S03]  /*3eb0*/  IMAD R9, R9, UR10, R4 ;  /* 0x0000000a09097c24 */ /* 0x000fc6000f8e0204 */
[----:B------:R-:W-:Y:S01]  /*3ec0*/  @!P0 STS [UR5+0x210], R6 ;  /* 0x00021006ff008988 */ /* 0x000fe20008000805 */
[----:B------:R-:W-:Y:S01]  /*3ed0*/  IMAD.WIDE.U32 R4, R8, UR10, RZ ;  /* 0x0000000a08047c25 */ /* 0x000fe2000f8e00ff */
[----:B------:R-:W-:Y:S04]  /*3ee0*/  BAR.SYNC.DEFER_BLOCKING 0x0 ;  /* 0x0000000000007b1d */ /* 0x000fe80000010000 */
[----:B------:R-:W-:Y:S02]  /*3ef0*/  IADD3 R21, R5, R9, RZ ;  /* 0x0000000905157210 */ /* 0x000fe40007ffe0ff */
[----:B------:R-:W0:Y:S02]  /*3f00*/  LDS R0, [UR5+0x210] ;  /* 0x00021005ff007984 */ /* 0x000e240008000800 */
[----:B0-----:R-:W-:-:S13]  /*3f10*/  ISETP.GE.AND P0, PT, R33, R0, PT ;  /* 0x000000002100720c */ /* 0x001fda0003f06270 */
        /* <DEDUP_REMOVED lines=15> */
.L_x_2007:
[----:B------:R-:W-:Y:S05]  /*4010*/  BSYNC B0 ;  /* 0x0000000000007941 */ /* 0x000fea0003800000 */
.L_x_2006:
        /* <DEDUP_REMOVED lines=13> */
[----:B------:R-:W-:Y:S01]  /*40f0*/  LEA R7, P3, R33, UR4, 0x1 ;  /* 0x0000000421077c11 */ /* 0x000fe2000f8608ff */
[----:B------:R-:W-:Y:S01]  /*4100*/  ULDC UR4, c[0x0][0x224] ;  /* 0x0000890000047ab9 */ /* 0x000fe20000000800 */
[----:B------:R-:W-:Y:S02]  /*4110*/  IADD3.X R5, R9, R8, R5, P4, !PT ;  /* 0x0000000809057210 */ /* 0x000fe400027fe405 */
[----:B------:R-:W-:Y:S02]  /*4120*/  LEA.HI.X R8, R33, UR5, R36, 0x1, P3 ;  /* 0x0000000521087c11 */ /* 0x000fe400098f0c24 */
[----:B------:R-:W-:-:S02]  /*4130*/  LEA R4, P6, R6, R7, 0x1 ;  /* 0x0000000706047211 */ /* 0x000fc400078c08ff */
[C---:B------:R-:W-:Y:S02]  /*4140*/  LOP3.LUT R9, R33.reuse, 0xa0, RZ, 0xfc, !PT ;  /* 0x000000a021097812 */ /* 0x040fe400078efcff */
[C---:B------:R-:W-:Y:S02]  /*4150*/  LOP3.LUT R11, R33.reuse, 0xc0, RZ, 0xfc, !PT ;  /* 0x000000c0210b7812 */ /* 0x040fe400078efcff */
[----:B------:R-:W-:Y:S02]  /*4160*/  LOP3.LUT R7, R33, 0xe0, RZ, 0xfc, !PT ;  /* 0x000000e021077812 */ /* 0x000fe400078efcff */
[----:B------:R-:W-:Y:S02]  /*4170*/  LEA.HI.X R5, R6, R8, R5, 0x1, P6 ;  /* 0x0000000806057211 */ /* 0x000fe400030f0c05 */
[-C--:B------:R-:W-:Y:S02]  /*4180*/  ISETP.GE.AND P3, PT, R44, R0.reuse, PT ;  /* 0x000000002c00720c */ /* 0x080fe40003f66270 */
[-C--:B------:R-:W-:Y:S01]  /*4190*/  ISETP.GE.AND P4, PT, R9, R0.reuse, PT ;  /* 0x000000000900720c */ /* 0x080fe20003f86270 */
[----:B------:R0:W-:Y:S01]  /*41a0*/  @!P0 STG.E.U16 desc[UR8][R4.64+0x40], R45 ;  /* 0x0000402d04008986 */ /* 0x0001e2000c101508 */
[----:B------:R-:W-:-:S02]  /*41b0*/  ISETP.GE.AND P5, PT, R11, R0, PT ;  /* 0x000000000b00720c */ /* 0x000fc40003fa6270 */
[-C--:B------:R-:W-:Y:S01]  /*41c0*/  ISETP.GE.AND P6, PT, R7, R0.reuse, PT ;  /* 0x000000000700720c */ /* 0x080fe20003fc6270 */
[----:B------:R0:W-:Y:S01]  /*41d0*/  @!P1 STG.E.U16 desc[UR8][R4.64+0x80], R13 ;  /* 0x0000800d04009986 */ /* 0x0001e2000c101508 */
[----:B------:R-:W-:Y:S02]  /*41e0*/  LOP3.LUT R21, R33, 0x80, RZ, 0xfc, !PT ;  /* 0x0000008021157812 */ /* 0x000fe400078efcff */
[----:B------:R-:W-:Y:S02]  /*41f0*/  IADD3 R35, R35, 0x1, RZ ;  /* 0x0000000123237810 */ /* 0x000fe40007ffe0ff */
[----:B------:R-:W-:Y:S01]  /*4200*/  ISETP.GE.AND P2, PT, R21, R0, PT ;  /* 0x000000001500720c */ /* 0x000fe20003f46270 */
[----:B------:R0:W-:Y:S01]  /*4210*/  @!P3 STG.E.U16 desc[UR8][R4.64+0xc0], R47 ;  /* 0x0000c02f0400b986 */ /* 0x0001e2000c101508 */
[----:B------:R-:W-:Y:S02]  /*4220*/  ISETP.GE.AND P0, PT, R35, UR4, PT ;  /* 0x0000000423007c0c */ /* 0x000fe4000bf06270 */
[----:B------:R-:W-:Y:S01]  /*4230*/  IADD3 R12, P1, R2, 0x200, RZ ;  /* 0x00000200020c7810 */ /* 0x000fe20007f3e0ff */
[----:B------:R0:W-:Y:S03]  /*4240*/  @!P4 STG.E.U16 desc[UR8][R4.64+0x140], R49 ;  /* 0x000140310400c986 */ /* 0x0001e6000c101508 */
[----:B------:R-:W-:Y:S01]  /*4250*/  IADD3.X R23, RZ, R3, RZ, P1, !PT ;  /* 0x00000003ff177210 */ /* 0x000fe20000ffe4ff */
[----:B------:R0:W-:Y:S04]  /*4260*/  @!P5 STG.E.U16 desc[UR8][R4.64+0x180], R19 ;  /* 0x000180130400d986 */ /* 0x0001e8000c101508 */
[----:B------:R0:W-:Y:S04]  /*4270*/  @!P6 STG.E.U16 desc[UR8][R4.64+0x1c0], R51 ;  /* 0x0001c0330400e986 */ /* 0x0001e8000c101508 */
[----:B------:R0:W-:Y:S01]  /*4280*/  @!P2 STG.E.U16 desc[UR8][R4.64+0x100], R15 ;  /* 0x0001000f0400a986 */ /* 0x0001e2000c101508 */
[----:B------:R-:W-:-:S04]  /*4290*/  IADD3 R16, P2, R16, 0x200, RZ ;  /* 0x0000020010107810 */ /* 0x000fc80007f5e0ff */
[----:B------:R-:W-:Y:S01]  /*42a0*/  IADD3.X R17, RZ, R17, RZ, P2, !PT ;  /* 0x00000011ff117210 */ /* 0x000fe200017fe4ff */
[----:B------:R-:W-:Y:S08]  /*42b0*/  @!P0 BRA `(.L_x_2008) ;  /* 0xffffffc000588947 */ /* 0x000ff0000383ffff */
[----:B------:R-:W-:Y:S05]  /*42c0*/  EXIT ;  /* 0x000000000000794d */ /* 0x000fea0003800000 */
.L_x_2009:
        /* <DEDUP_REMOVED lines=11> */
.L_x_5208:


//--------------------- .text._Z25selective_scan_fwd_kernelI32Selective_Scan_fwd_kernel_traitsILi32ELi8ELi1ELb0ELb0ELb0ELb1EN3c104HalfENS1_7complexIfEEEEv13SSMParamsBase --------------------------
	.section	.text._Z25selective_scan_fwd_kernelI32Selective_Scan_fwd_kernel_traitsILi32ELi8ELi1ELb0ELb0ELb0ELb1EN3c104HalfENS1_7complexIfEEEEv13SSMParamsBase,"ax",@progbits
	.align	128
        .global         _Z25selective_scan_fwd_kernelI32Selective_Scan_fwd_kernel_traitsILi32ELi8ELi1ELb0ELb0ELb0ELb1EN3c104HalfENS1_7complexIfEEEEv13SSMParamsBase
        .type           _Z25selective_scan_fwd_kernelI32Selective_Scan_fwd_kernel_traitsILi32ELi8ELi1ELb0ELb0ELb0ELb1EN3c104HalfENS1_7complexIfEEEEv13SSMParamsBase,@function
        .size           _Z25selective_scan_fwd_kernelI32Selective_Scan_fwd_kernel_traitsILi32ELi8ELi1ELb0ELb0ELb0ELb1EN3c104HalfENS1_7complexIfEEEEv13SSMParamsBase,(.L_x_5209 - _Z25selective_scan_fwd_kernelI32Selective_Scan_fwd_kernel_traitsILi32ELi8ELi1ELb0ELb0ELb0ELb1EN3c104HalfENS1_7complexIfEEEEv13SSMParamsBase)
        .other          _Z25selective_scan_fwd_kernelI32Selective_Scan_fwd_kernel_traitsILi32ELi8ELi1ELb0ELb0ELb0ELb1EN3c104HalfENS1_7complexIfEEEEv13SSMParamsBase,@"STO_CUDA_ENTRY STV_DEFAULT"
_Z25selective_scan_fwd_kernelI32Selective_Scan_fwd_kernel_traitsILi32ELi8ELi1ELb0ELb0ELb0ELb1EN3c104HalfENS1_7complexIfEEEEv13SSMParamsBase:
.text._Z25selective_scan_fwd_kernelI32Selective_Scan_fwd_kernel_traitsILi32ELi8ELi1ELb0ELb0ELb0ELb1EN3c104HalfENS1_7complexIfEEEEv13SSMParamsBase:
        /* <DEDUP_REMOVED lines=21> */
[----:B------:R-:W0:Y:S01]  /*0150*/  S2R R90, SR_TID.X ;  /* 0x00000000005a7919 */ /* 0x000e220000002100 */
[----:B------:R-:W1:Y:S01]  /*0160*/  S2UR UR10, SR_CTAID.X ;  /* 0x00000000000a79c3 */ /* 0x000e620000002500 */
[----:B------:R-:W-:Y:S01]  /*0170*/  ULDC.64 UR4, c[0x0][0x288] ;  /* 0x0000a20000047ab9 */ /* 0x000fe20000000a00 */
[----:B------:R-:W-:Y:S01]  /*0180*/  ULDC.64 UR6, c[0x0][0x298] ;  /* 0x0000a60000067ab9 */ /* 0x000fe20000000a00 */
[C---:B------:R-:W-:Y:S01]  /*0190*/  IMAD R3, R29.reuse, UR4, RZ ;  /* 0x000000041d037c24 */ /* 0x040fe2000f8e02ff */
[----:B------:R-:W2:Y:S01]  /*01a0*/  S2R R34, SR_LANEID ;  /* 0x0000000000227919 */ /* 0x000ea20000000000 */
[----:B------:R-:W-:Y:S01]  /*01b0*/  IMAD R5, R29, UR6, RZ ;  /* 0x000000061d057c24 */ /* 0x000fe2000f8e02ff */
[----:B------:R-:W-:Y:S01]  /*01c0*/  HFMA2.MMA R36, -RZ, RZ, 0, 0 ;  /* 0x00000000ff247435 */ /* 0x000fe200000001ff */
[C---:B------:R-:W-:Y:S01]  /*01d0*/  IMAD R7, R28.reuse, UR5, R3 ;  /* 0x000000051c077c24 */ /* 0x040fe2000f8e0203 */
[----:B------:R-:W3:Y:S01]  /*01e0*/  LDC.64 R10, c[0x0][0x280] ;  /* 0x0000a000ff0a7b82 */ /* 0x000ee20000000a00 */
[----:B------:R-:W-:-:S02]  /*01f0*/  IMAD R9, R28, UR7, R5 ;  /* 0x000000071c097c24 */ /* 0x000fc4000f8e0205 */
[----:B------:R-:W-:Y:S01]  /*0200*/  IMAD.WIDE.U32 R2, R28, UR4, RZ ;  /* 0x000000041c027c25 */ /* 0x000fe2000f8e00ff */
[----:B------:R-:W-:-:S03]  /*0210*/  ULDC.64 UR4, c[0x0][0x2f0] ;  /* 0x0000bc0000047ab9 */ /* 0x000fc60000000a00 */
[----:B------:R-:W-:Y:S01]  /*0220*/  IMAD.WIDE.U32 R4, R28, UR6, RZ ;  /* 0x000000061c047c25 */ /* 0x000fe2000f8e00ff */
[----:B------:R-:W4:Y:S01]  /*0230*/  LDC.64 R12, c[0x0][0x290] ;  /* 0x0000a400ff0c7b82 */ /* 0x000f220000000a00 */
[----:B------:R-:W-:Y:S01]  /*0240*/  IADD3 R3, R3, R7, RZ ;  /* 0x0000000703037210 */ /* 0x000fe20007ffe0ff */
[----:B------:R-:W-:Y:S02]  /*0250*/  ULDC.64 UR6, c[0x0][0x2f8] ;  /* 0x0000be0000067ab9 */ /* 0x000fe40000000a00 */
[----:B------:R-:W-:Y:S01]  /*0260*/  IADD3 R5, R5, R9, RZ ;  /* 0x0000000905057210 */ /* 0x000fe20007ffe0ff */
[----:B-1----:R-:W-:Y:S01]  /*0270*/  USHF.R.S32.HI UR11, URZ, 0x1f, UR10 ;  /* 0x0000001f3f0b7899 */ /* 0x002fe2000801140a */
[----:B0-----:R-:W-:-:S05]  /*0280*/  LOP3.LUT R32, R90, 0x1f, RZ, 0xc0, !PT ;  /* 0x0000001f5a207812 */ /* 0x001fca00078ec0ff */
[----:B---3--:R-:W-:Y:S01]  /*0290*/  IMAD R0, R10, UR11, RZ ;  /* 0x0000000b0a007c24 */ /* 0x008fe2000f8e02ff */
[----:B------:R-:W-:Y:S01]  /*02a0*/  SHF.L.U32 R37, R90, 0x3, RZ ;  /* 0x000000035a257819 */ /* 0x000fe200000006ff */
[----:B------:R-:W-:-:S03]  /*02b0*/  IMAD.WIDE.U32 R2, R10, UR10, R2 ;  /* 0x0000000a0a027c25 */ /* 0x000fc6000f8e0002 */
[----:B------:R-:W-:Y:S01]  /*02c0*/  LOP3.LUT R33, R32, 0xffffff00, R37, 0xf8, !PT ;  /* 0xffffff0020217812 */ /* 0x000fe200078ef825 */
[----:B------:R-:W-:Y:S01]  /*02d0*/  IMAD R0, R11, UR10, R0 ;  /* 0x0000000a0b007c24 */ /* 0x000fe2000f8e0200 */
[----:B------:R-:W-:Y:S01]  /*02e0*/  IADD3 R37, R37, 0x4, RZ ;  /* 0x0000000425257810 */ /* 0x000fe20007ffe0ff */
[C---:B----4-:R-:W-:Y:S01]  /*02f0*/  IMAD R6, R12.reuse, UR11, RZ ;  /* 0x0000000b0c067c24 */ /* 0x050fe2000f8e02ff */
[----:B------:R-:W-:Y:S01]  /*0300*/  SHF.R.S32.HI R35, RZ, 0x1f, R33 ;  /* 0x0000001fff237819 */ /* 0x000fe20000011421 */
[----:B------:R-:W-:Y:S01]  /*0310*/  IMAD.WIDE.U32 R4, R12, UR10, R4 ;  /* 0x0000000a0c047c25 */ /* 0x000fe2000f8e0004 */
[C---:B------:R-:W-:Y:S02]  /*0320*/  IADD3 R17, P0, R33.reuse, R2, RZ ;  /* 0x0000000221117210 */ /* 0x040fe40007f1e0ff */
[----:B------:R-:W-:Y:S01]  /*0330*/  LOP3.LUT R38, R33, 0x20, RZ, 0xfc, !PT ;  /* 0x0000002021267812 */ /* 0x000fe200078efcff */
[----:B------:R-:W-:Y:S01]  /*0340*/  IMAD R6, R13, UR10, R6 ;  /* 0x0000000a0d067c24 */ /* 0x000fe2000f8e0206 */
[----:B------:R-:W-:-:S02]  /*0350*/  IADD3 R25, P1, R33, R4, RZ ;  /* 0x0000000421197210 */ /* 0x000fc40007f3e0ff */
[C---:B------:R-:W-:Y:S02]  /*0360*/  IADD3.X R2, R35.reuse, R3, R0, P0, !PT ;  /* 0x0000000323027210 */ /* 0x040fe400007fe400 */
[----:B------:R-:W-:Y:S02]  /*0370*/  IADD3.X R4, R35, R5, R6, P1, !PT ;  /* 0x0000000523047210 */ /* 0x000fe40000ffe406 */
[----:B------:R-:W-:Y:S02]  /*0380*/  LEA R16, P0, R17, UR4, 0x1 ;  /* 0x0000000411107c11 */ /* 0x000fe4000f8008ff */
[----:B------:R-:W-:Y:S02]  /*0390*/  LEA R10, P1, R25, UR6, 0x1 ;  /* 0x00000006190a7c11 */ /* 0x000fe4000f8208ff */
[----:B------:R-:W-:Y:S02]  /*03a0*/  LEA.HI.X R17, R17, UR5, R2, 0x1, P0 ;  /* 0x0000000511117c11 */ /* 0x000fe400080f0c02 */
[----:B------:R-:W-:-:S02]  /*03b0*/  LEA.HI.X R25, R25, UR7, R4, 0x1, P1 ;  /* 0x0000000719197c11 */ /* 0x000fc400088f0c04 */
[C---:B------:R-:W-:Y:S02]  /*03c0*/  LOP3.LUT R39, R33.reuse, 0x40, RZ, 0xfc, !PT ;  /* 0x0000004021277812 */ /* 0x040fe400078efcff */
[C---:B------:R-:W-:Y:S02]  /*03d0*/  LOP3.LUT R40, R33.reuse, 0x60, RZ, 0xfc, !PT ;  /* 0x0000006021287812 */ /* 0x040fe400078efcff */
[C---:B------:R-:W-:Y:S02]  /*03e0*/  LOP3.LUT R41, R33.reuse, 0x80, RZ, 0xfc, !PT ;  /* 0x0000008021297812 */ /* 0x040fe400078efcff */
[C---:B------:R-:W-:Y:S02]  /*03f0*/  LOP3.LUT R42, R33.reuse, 0xa0, RZ, 0xfc, !PT ;  /* 0x000000a0212a7812 */ /* 0x040fe400078efcff */
[C---:B------:R-:W-:Y:S02]  /*0400*/  LOP3.LUT R43, R33.reuse, 0xc0, RZ, 0xfc, !PT ;  /* 0x000000c0212b7812 */ /* 0x040fe400078efcff */
[----:B--2---:R-:W-:-:S07]  /*0410*/  LOP3.LUT R44, R33, 0xe0, RZ, 0xfc, !PT ;  /* 0x000000e0212c7812 */ /* 0x004fce00078efcff */
.L_x_2032:
[----:B0-----:R-:W0:Y:S01]  /*0420*/  LDC R3, c[0x0][0x218] ;  /* 0x00008600ff037b82 */ /* 0x001e220000000800 */
[----:B------:R-:W-:Y:S02]  /*0430*/  PRMT R2, RZ, 0x7610, R2 ;  /* 0x00007610ff027816 */ /* 0x000fe40000000002 */
[----:B-1----:R-:W-:Y:S01]  /*0440*/  PRMT R4, RZ, 0x7610, R4 ;  /* 0x00007610ff047816 */ /* 0x002fe20000000004 */
[--C-:B0-----:R-:W-:Y:S01]  /*0450*/  IMAD R0, R36, -0x100, R3.reuse ;  /* 0xffffff0024007824 */ /* 0x101fe200078e0203 */
[----:B------:R-:W-:-:S04]  /*0460*/  PRMT R3, RZ, 0x7610, R3 ;  /* 0x00007610ff037816 */ /* 0x000fc80000000003 */
[-C--:B------:R-:W-:Y:S01]  /*0470*/  ISETP.GE.AND P0, PT, R33, R0.reuse, PT ;  /* 0x000000002100720c */ /* 0x080fe20003f06270 */
[----:B------:R-:W-:Y:S01]  /*0480*/  BAR.SYNC.DEFER_BLOCKING 0x0 ;  /* 0x0000000000007b1d */ /* 0x000fe20000010000 */
[-C--:B------:R-:W-:Y:S02]  /*0490*/  ISETP.GE.AND P1, PT, R38, R0.reuse, PT ;  /* 0x000000002600720c */ /* 0x080fe40003f26270 */
[-C--:B------:R-:W-:Y:S02]  /*04a0*/  ISETP.GE.AND P2, PT, R39, R0.reuse, PT ;  /* 0x000000002700720c */ /* 0x080fe40003f46270 */
[-C--:B------:R-:W-:Y:S02]  /*04b0*/  ISETP.GE.AND P3, PT, R43, R0.reuse, PT ;  /* 0x000000002b00720c */ /* 0x080fe40003f66270 */
[----:B------:R-:W-:Y:S02]  /*04c0*/  ISETP.GE.AND P4, PT, R44, R0, PT ;  /* 0x000000002c00720c */ /* 0x000fe40003f86270 */
        /* <DEDUP_REMOVED lines=8> */
[----:B------:R-:W-:Y:S02]  /*0550*/  ISETP.GE.AND P2, PT, R42, R0, PT ;  /* 0x000000002a00720c */ /* 0x000fe40003f46270 */
[----:B------:R-:W-:Y:S02]  /*0560*/  PRMT R8, RZ, 0x7610, R8 ;  /* 0x00007610ff087816 */ /* 0x000fe40000000008 */
[----:B------:R-:W-:Y:S01]  /*0570*/  PRMT R9, RZ, 0x7610, R9 ;  /* 0x00007610ff097816 */ /* 0x000fe20000000009 */
[----:B------:R-:W4:Y:S04]  /*0580*/  @!P0 LDG.E.U16 R5, desc[UR8][R16.64+0xc0] ;  /* 0x0000c00810058981 */ /* 0x000f28000c1e1500 */
[----:B------:R-:W4:Y:S04]  /*0590*/  @!P1 LDG.E.U16 R6, desc[UR8][R16.64+0x100] ;  /* 0x0001000810069981 */ /* 0x000f28000c1e1500 */
[----:B------:R-:W4:Y:S04]  /*05a0*/  @!P2 LDG.E.U16 R7, desc[UR8][R16.64+0x140] ;  /* 0x000140081007a981 */ /* 0x000f28000c1e1500 */
[----:B------:R-:W4:Y:S04]  /*05b0*/  @!P3 LDG.E.U16 R8, desc[UR8][R16.64+0x180] ;  /* 0x000180081008b981 */ /* 0x000f28000c1e1500 */
[----:B------:R-:W4:Y:S01]  /*05c0*/  @!P4 LDG.E.U16 R9, desc[UR8][R16.64+0x1c0] ;  /* 0x0001c0081009c981 */ /* 0x000f22000c1e1500 */
[----:B------:R-:W0:Y:S01]  /*05d0*/  S2UR UR5, SR_CgaCtaId ;  /* 0x00000000000579c3 */ /* 0x000e220000008800 */
[----:B------:R-:W-:Y:S01]  /*05e0*/  UMOV UR4, 0x400 ;  /* 0x0000040000047882 */ /* 0x000fe20000000000 */
[----:B------:R-:W-:-:S02]  /*05f0*/  IADD3 R11, R34, 0x20, RZ ;  /* 0x00000020220b7810 */ /* 0x000fc40007ffe0ff */
[C---:B------:R-:W-:Y:S02]  /*0600*/  IADD3 R13, R34.reuse, 0x40, RZ ;  /* 0x00000040220d7810 */ /* 0x040fe40007ffe0ff */
[-C--:B------:R-:W-:Y:S02]  /*0610*/  LEA.HI.SX32 R11, R11, R34.reuse, 0x1b ;  /* 0x000000220b0b7211 */ /* 0x080fe400078fdaff */
[CC--:B------:R-:W-:Y:S02]  /*0620*/  LEA.HI.SX32 R45, R34.reuse, R34.reuse, 0x1b ;  /* 0x00000022222d7211 */ /* 0x0c0fe400078fdaff */
[----:B------:R-:W-:Y:S02]  /*0630*/  LEA.HI.SX32 R13, R13, R34, 0x1b ;  /* 0x000000220d0d7211 */ /* 0x000fe400078fdaff */
[C---:B------:R-:W-:Y:S02]  /*0640*/  IADD3 R15, R34.reuse, 0xa0, RZ ;  /* 0x000000a0220f7810 */ /* 0x040fe40007ffe0ff */
[----:B------:R-:W-:-:S02]  /*0650*/  IADD3 R19, R34, 0xc0, RZ ;  /* 0x000000c022137810 */ /* 0x000fc40007ffe0ff */
[-C--:B------:R-:W-:Y:S02]  /*0660*/  LEA.HI.SX32 R15, R15, R34.reuse, 0x1b ;  /* 0x000000220f0f7211 */ /* 0x080fe400078fdaff */
[----:B------:R-:W-:Y:S02]  /*0670*/  LEA.HI.SX32 R19, R19, R34, 0x1b ;  /* 0x0000002213137211 */ /* 0x000fe400078fdaff */
[-C--:B------:R-:W-:Y:S02]  /*0680*/  ISETP.GE.AND P6, PT, R33, R0.reuse, PT ;  /* 0x000000002100720c */ /* 0x080fe40003fc6270 */
[-C--:B------:R-:W-:Y:S01]  /*0690*/  ISETP.GE.AND P5, PT, R38, R0.reuse, PT ;  /* 0x000000002600720c */ /* 0x080fe20003fa6270 */
[----:B0-----:R-:W-:Y:S01]  /*06a0*/  ULEA UR5, UR5, UR4, 0x18 ;  /* 0x0000000405057291 */ /* 0x001fe2000f8ec03f */
[-C--:B------:R-:W-:Y:S02]  /*06b0*/  ISETP.GE.AND P4, PT, R39, R0.reuse, PT ;  /* 0x000000002700720c */ /* 0x080fe40003f86270 */
[----:B------:R-:W-:-:S02]  /*06c0*/  ISETP.GE.AND P3, PT, R40, R0, PT ;  /* 0x000000002800720c */ /* 0x000fc40003f66270 */
[----:B------:R-:W-:Y:S02]  /*06d0*/  ISETP.GE.AND P2, PT, R41, R0, PT ;  /* 0x000000002900720c */ /* 0x000fe40003f46270 */
[----:B------:R-:W-:Y:S02]  /*06e0*/  LEA R46, R11, UR5, 0x1 ;  /* 0x000000050b2e7c11 */ /* 0x000fe4000f8e08ff */
[----:B------:R-:W-:Y:S02]  /*06f0*/  IADD3 R11, R34, 0x60, RZ ;  /* 0x00000060220b7810 */ /* 0x000fe40007ffe0ff */
[----:B------:R-:W-:Y:S02]  /*0700*/  LEA R45, R45, UR5, 0x1 ;  /* 0x000000052d2d7c11 */ /* 0x000fe4000f8e08ff */
[----:B------:R-:W-:Y:S02]  /*0710*/  LEA.HI.SX32 R11, R11, R34, 0x1b ;  /* 0x000000220b0b7211 */ /* 0x000fe400078fdaff */
[----:B------:R-:W-:-:S02]  /*0720*/  LEA R47, R13, UR5, 0x1 ;  /* 0x000000050d2f7c11 */ /* 0x000fc4000f8e08ff */
[C---:B------:R-:W-:Y:S02]  /*0730*/  IADD3 R13, R34.reuse, 0x80, RZ ;  /* 0x00000080220d7810 */ /* 0x040fe40007ffe0ff */
[----:B------:R-:W-:Y:S02]  /*0740*/  LEA R48, R11, UR5, 0x1 ;  /* 0x000000050b307c11 */ /* 0x000fe4000f8e08ff */
[----:B------:R-:W-:Y:S02]  /*0750*/  IADD3 R11, R34, 0xe0, RZ ;  /* 0x000000e0220b7810 */ /* 0x000fe40007ffe0ff */
[-C--:B------:R-:W-:Y:S02]  /*0760*/  LEA.HI.SX32 R13, R13, R34.reuse, 0x1b ;  /* 0x000000220d0d7211 */ /* 0x080fe400078fdaff */
[----:B------:R-:W-:Y:S02]  /*0770*/  LEA.HI.SX32 R11, R11, R34, 0x1b ;  /* 0x000000220b0b7211 */ /* 0x000fe400078fdaff */
[----:B------:R-:W-:-:S02]  /*0780*/  LEA R49, R13, UR5, 0x1 ;  /* 0x000000050d317c11 */ /* 0x000fc4000f8e08ff */
[----:B------:R-:W-:Y:S02]  /*0790*/  LEA R50, R15, UR5, 0x1 ;  /* 0x000000050f327c11 */ /* 0x000fe4000f8e08ff */
[----:B------:R-:W-:Y:S02]  /*07a0*/  LEA R51, R19, UR5, 0x1 ;  /* 0x0000000513337c11 */ /* 0x000fe4000f8e08ff */
[----:B------:R-:W-:Y:S02]  /*07b0*/  LEA R52, R11, UR5, 0x1 ;  /* 0x000000050b347c11 */ /* 0x000fe4000f8e08ff */
[-C--:B------:R-:W-:Y:S02]  /*07c0*/  ISETP.GE.AND P1, PT, R42, R0.reuse, PT ;  /* 0x000000002a00720c */ /* 0x080fe40003f26270 */
[----:B------:R-:W-:Y:S02]  /*07d0*/  ISETP.GE.AND P0, PT, R43, R0, PT ;  /* 0x000000002b00720c */ /* 0x000fe40003f06270 */
[----:B------:R-:W-:Y:S01]  /*07e0*/  PRMT R11, RZ, 0x7610, R11 ;  /* 0x00007610ff0b7816 */ /* 0x000fe2000000000b */
[----:B--2---:R0:W-:Y:S04]  /*07f0*/  STS.U16 [R45], R2 ;  /* 0x000000022d007388 */ /* 0x0041e80000000400 */
[----:B---3--:R1:W-:Y:S04]  /*0800*/  STS.U16 [R46+0x40], R3 ;  /* 0x000040032e007388 */ /* 0x0083e80000000400 */
[----:B----4-:R2:W-:Y:S01]  /*0810*/  STS.U16 [R47+0x80], R4 ;  /* 0x000080042f007388 */ /* 0x0105e20000000400 */
[----:B0-----:R-:W-:-:S03]  /*0820*/  MOV R2, R10 ;  /* 0x0000000a00027202 */ /* 0x001fc60000000f00 */
[----:B------:R0:W-:Y:S01]  /*0830*/  STS.U16 [R48+0xc0], R5 ;  /* 0x0000c00530007388 */ /* 0x0001e20000000400 */
[----:B-1----:R-:W-:Y:S02]  /*0840*/  MOV R3, R25 ;  /* 0x0000001900037202 */ /* 0x002fe40000000f00 */
[----:B--2---:R-:W-:Y:S01]  /*0850*/  SHF.L.U32 R4, R34, 0x3, RZ ;  /* 0x0000000322047819 */ /* 0x004fe200000006ff */
[----:B------:R1:W-:Y:S03]  /*0860*/  STS.U16 [R49+0x100], R6 ;  /* 0x0001000631007388 */ /* 0x0003e60000000400 */
[----:B------:R-:W-:Y:S01]  /*0870*/  LEA.HI.SX32 R53, R4, R4, 0x1b ;  /* 0x0000000404357211 */ /* 0x000fe200078fdaff */
[----:B------:R2:W-:Y:S01]  /*0880*/  STS.U16 [R50+0x140], R7 ;  /* 0x0001400732007388 */ /* 0x0005e20000000400 */
[----:B------:R-:W-:Y:S02]  /*0890*/  PRMT R4, RZ, 0x7610, R4 ;  /* 0x00007610ff047816 */ /* 0x000fe40000000004 */
[----:B------:R-:W-:Y:S01]  /*08a0*/  LEA R53, R53, UR5, 0x1 ;  /* 0x0000000535357c11 */ /* 0x000fe2000f8e08ff */
[----:B------:R3:W-:Y:S01]  /*08b0*/  STS.U16 [R51+0x180], R8 ;  /* 0x0001800833007388 */ /* 0x0007e20000000400 */
[----:B0-----:R-:W-:-:S03]  /*08c0*/  PRMT R5, RZ, 0x7610, R5 ;  /* 0x00007610ff057816 */ /* 0x001fc60000000005 */
[----:B------:R0:W-:Y:S01]  /*08d0*/  STS.U16 [R52+0x1c0], R9 ;  /* 0x0001c00934007388 */ /* 0x0001e20000000400 */
[----:B------:R-:W-:-:S03]  /*08e0*/  NOP ;  /* 0x0000000000007918 */ /* 0x000fc60000000000 */
[----:B------:R-:W4:Y:S04]  /*08f0*/  LDS.U16 R15, [R53] ;  /* 0x00000000350f7984 */ /* 0x000f280000000400 */
[----:B------:R-:W4:Y:S04]  /*0900*/  LDS.U16 R25, [R53+0x2] ;  /* 0x0000020035197984 */ /* 0x000f280000000400 */
[----:B------:R-:W4:Y:S04]  /*0910*/  LDS.U16 R27, [R53+0x4] ;  /* 0x00000400351b7984 */ /* 0x000f280000000400 */
[----:B------:R-:W4:Y:S04]  /*0920*/  LDS.U16 R71, [R53+0x6] ;  /* 0x0000060035477984 */ /* 0x000f280000000400 */
[----:B------:R-:W-:Y:S04]  /*0930*/  LDS.U16 R73, [R53+0x8] ;  /* 0x0000080035497984 */ /* 0x000fe80000000400 */
[----:B------:R-:W-:Y:S04]  /*0940*/  LDS.U16 R75, [R53+0xa] ;  /* 0x00000a00354b7984 */ /* 0x000fe80000000400 */
[----:B------:R-:W-:Y:S04]  /*0950*/  LDS.U16 R77, [R53+0xc] ;  /* 0x00000c00354d7984 */ /* 0x000fe80000000400 */
[----:B------:R-:W-:Y:S01]  /*0960*/  LDS.U16 R83, [R53+0xe] ;  /* 0x00000e0035537984 */ /* 0x000fe20000000400 */
[----:B------:R-:W-:Y:S01]  /*0970*/  BAR.SYNC.DEFER_BLOCKING 0x0 ;  /* 0x0000000000007b1d */ /* 0x000fe20000010000 */
[----:B-1----:R-:W-:-:S02]  /*0980*/  PRMT R6, RZ, 0x7610, R6 ;  /* 0x00007610ff067816 */ /* 0x002fc40000000006 */
[----:B--2---:R-:W-:Y:S02]  /*0990*/  PRMT R7, RZ, 0x7610, R7 ;  /* 0x00007610ff077816 */ /* 0x004fe40000000007 */
[----:B---3--:R-:W-:Y:S02]  /*09a0*/  PRMT R8, RZ, 0x7610, R8 ;  /* 0x00007610ff087816 */ /* 0x008fe40000000008 */
[----:B0-----:R-:W-:Y:S02]  /*09b0*/  PRMT R9, RZ, 0x7610, R9 ;  /* 0x00007610ff097816 */ /* 0x001fe40000000009 */
[----:B------:R-:W-:Y:S01]  /*09c0*/  PRMT R10, RZ, 0x7610, R10 ;  /* 0x00007610ff0a7816 */ /* 0x000fe2000000000a */
[----:B------:R-:W2:Y:S01]  /*09d0*/  @!P6 LDG.E.U16 R4, desc[UR8][R2.64] ;  /* 0x000000080204e981 */ /* 0x000ea2000c1e1500 */
[----:B------:R-:W-:-:S03]  /*09e0*/  ISETP.GE.AND P6, PT, R44, R0, PT ;  /* 0x000000002c00720c */ /* 0x000fc60003fc6270 */
        /* <DEDUP_REMOVED lines=8> */
[----:B------:R-:W-:Y:S01]  /*0a70*/  UMOV UR6, UR5 ;  /* 0x0000000500067c82 */ /* 0x000fe20008000000 */
[----:B------:R-:W-:Y:S01]  /*0a80*/  BSSY B0, `(.L_x_2010) ;  /* 0x000004e000007945 */ /* 0x000fe20003800000 */
[----:B----4-:R-:W-:-:S02]  /*0a90*/  HADD2.F32 R15, -RZ, R15.H0_H0 ;  /* 0x2000000fff0f7230 */ /* 0x010fc40000004100 */
[----:B------:R-:W-:Y:S02]  /*0aa0*/  HADD2.F32 R25, -RZ, R25.H0_H0 ;  /* 0x20000019ff197230 */ /* 0x000fe40000004100 */
[----:B------:R-:W-:Y:S02]  /*0ab0*/  HADD2.F32 R27, -RZ, R27.H0_H0 ;  /* 0x2000001bff1b7230 */ /* 0x000fe40000004100 */
[----:B------:R-:W-:Y:S01]  /*0ac0*/  HADD2.F32 R71, -RZ, R71.H0_H0 ;  /* 0x20000047ff477230 */ /* 0x000fe20000004100 */
[----:B--2---:R-:W-:Y:S04]  /*0ad0*/  STS.U16 [R45], R4 ;  /* 0x000000042d007388 */ /* 0x004fe80000000400 */
[----:B---3--:R0:W-:Y:S04]  /*0ae0*/  STS.U16 [R46+0x40], R5 ;  /* 0x000040052e007388 */ /* 0x0081e80000000400 */
[----:B------:R-:W-:Y:S04]  /*0af0*/  STS.U16 [R47+0x80], R6 ;  /* 0x000080062f007388 */ /* 0x000fe80000000400 */
[----:B------:R-:W-:Y:S01]  /*0b00*/  STS.U16 [R48+0xc0], R7 ;  /* 0x0000c00730007388 */ /* 0x000fe20000000400 */
[----:B0-----:R-:W0:Y:S03]  /*0b10*/  LDC R5, c[0x0][0x21c] ;  /* 0x00008700ff057b82 */ /* 0x001e260000000800 */
        /* <DEDUP_REMOVED lines=68> */
.L_x_2011:
[----:B------:R-:W-:Y:S05]  /*0f60*/  BSYNC B0 ;  /* 0x0000000000007941 */ /* 0x000fea0003800000 */
.L_x_2010:
        /* <DEDUP_REMOVED lines=41> */
.L_x_2013:
[----:B------:R-:W-:Y:S05]  /*1200*/  BSYNC B0 ;  /* 0x0000000000007941 */ /* 0x000fea0003800000 */
.L_x_2012:
        /* <DEDUP_REMOVED lines=47> */
.L_x_2015:
[----:B------:R-:W-:Y:S05]  /*1500*/  BSYNC B0 ;  /* 0x0000000000007941 */ /* 0x000fea0003800000 */
.L_x_2014:
        /* <DEDUP_REMOVED lines=33> */
.L_x_2017:
[----:B------:R-:W-:Y:S05]  /*1720*/  BSYNC B0 ;  /* 0x0000000000007941 */ /* 0x000fea0003800000 */
.L_x_2016:
        /* <DEDUP_REMOVED lines=33> */
.L_x_2019:
[----:B------:R-:W-:Y:S05]  /*1940*/  BSYNC B0 ;  /* 0x0000000000007941 */ /* 0x000fea0003800000 */
.L_x_2018:
        /* <DEDUP_REMOVED lines=33> */
.L_x_2021:
[----:B------:R-:W-:Y:S05]  /*1b60*/  BSYNC B0 ;  /* 0x0000000000007941 */ /* 0x000fea0003800000 */
.L_x_2020:
        /* <DEDUP_REMOVED lines=33> */
.L_x_2023:
[----:B------:R-:W-:Y:S05]  /*1d80*/  BSYNC B0 ;  /* 0x0000000000007941 */ /* 0x000fea0003800000 */
.L_x_2022:
        /* <DEDUP_REMOVED lines=33> */
.L_x_2025:
[----:B------:R-:W-:Y:S05]  /*1fa0*/  BSYNC B0 ;  /* 0x0000000000007941 */ /* 0x000fea0003800000 */
.L_x_2024:
[----:B------:R-:W-:Y:S06]  /*1fb0*/  BAR.SYNC.DEFER_BLOCKING 0x0 ;  /* 0x0000000000007b1d */ /* 0x000fec0000010000 */
[----:B------:R-:W-:Y:S05]  /*1fc0*/  @!P6 BRA `(.L_x_2026) ;  /* 0x0000001c0030e947 */ /* 0x000fea0003800000 */
[----:B------:R-:W0:Y:S01]  /*1fd0*/  S2R R28, SR_CTAID.Y ;  /* 0x00000000001c7919 */ /* 0x000e220000002600 */
[----:B------:R-:W1:Y:S01]  /*1fe0*/  S2UR UR10, SR_CTAID.X ;  /* 0x00000000000a79c3 */ /* 0x000e620000002500 */
[----:B------:R-:W-:Y:S01]  /*1ff0*/  ULDC.64 UR12, c[0x0][0x268] ;  /* 0x00009a00000c7ab9 */ /* 0x000fe20000000a00 */
[----:B------:R-:W-:Y:S01]  /*2000*/  ULDC.64 UR14, c[0x0][0x248] ;  /* 0x00009200000e7ab9 */ /* 0x000fe20000000a00 */
[----:B------:R-:W2:Y:S01]  /*2010*/  S2R R90, SR_TID.X ;  /* 0x00000000005a7919 */ /* 0x000ea20000002100 */
[----:B------:R-:W-:Y:S01]  /*2020*/  ULDC.64 UR4, c[0x0][0x230] ;  /* 0x00008c0000047ab9 */ /* 0x000fe20000000a00 */
[----:B------:R-:W-:Y:S01]  /*2030*/  FMUL.FTZ R77, R77, R66 ;  /* 0x000000424d4d7220 */ /* 0x000fe20000410000 */
[----:B------:R-:W-:Y:S01]  /*2040*/  FMUL.FTZ R83, R83, R68 ;  /* 0x0000004453537220 */ /* 0x000fe20000410000 */
[----:B------:R-:W-:Y:S01]  /*2050*/  FMUL.FTZ R73, R73, R62 ;  /* 0x0000003e49497220 */ /* 0x000fe20000410000 */
[----:B------:R-:W1:Y:S01]  /*2060*/  LDC R7, c[0x0][0x214] ;  /* 0x00008500ff077b82 */ /* 0x000e620000000800 */
[----:B------:R-:W-:Y:S01]  /*2070*/  FMUL.FTZ R27, R27, R58 ;  /* 0x0000003a1b1b7220 */ /* 0x000fe20000410000 */
[----:B------:R-:W-:-:S06]  /*2080*/  FMUL.FTZ R15, R15, R54 ;  /* 0x000000360f0f7220 */ /* 0x000fcc0000410000 */
[----:B------:R-:W3:Y:S08]  /*2090*/  LDC R11, c[0x0][0x224] ;  /* 0x00008900ff0b7b82 */ /* 0x000ef00000000800 */
[----:B------:R-:W4:Y:S01]  /*20a0*/  LDC.64 R8, c[0x0][0x310] ;  /* 0x0000c400ff087b82 */ /* 0x000f220000000a00 */
[----:B0-----:R-:W-:-:S07]  /*20b0*/  IMAD.WIDE.U32 R80, R28, UR12, RZ ;  /* 0x0000000c1c507c25 */ /* 0x001fce000f8e00ff */
[----:B------:R-:W0:Y:S01]  /*20c0*/  LDC.64 R12, c[0x0][0x2d0] ;  /* 0x0000b400ff0c7b82 */ /* 0x000e220000000a00 */
[----:B-1----:R-:W-:Y:S01]  /*20d0*/  IMAD R4, R7, UR10, R28 ;  /* 0x0000000a07047c24 */ /* 0x002fe2000f8e021c */
[----:B--2---:R-:W-:Y:S01]  /*20e0*/  SHF.L.U32 R93, R90, 0x3, RZ ;  /* 0x000000035a5d7819 */ /* 0x004fe200000006ff */
[----:B------:R-:W-:-:S03]  /*20f0*/  IMAD.WIDE.U32 R78, R28, UR4, RZ ;  /* 0x000000041c4e7c25 */ /* 0x000fc6000f8e00ff */
[C---:B------:R-:W-:Y:S01]  /*2100*/  IADD3 R19, R93.reuse, 0x7, RZ ;  /* 0x000000075d137810 */ /* 0x040fe20007ffe0ff */
[----:B---3--:R-:W-:Y:S01]  /*2110*/  IMAD R4, R4, R11, RZ ;  /* 0x0000000b04047224 */ /* 0x008fe200078e02ff */
[----:B------:R-:W-:Y:S01]  /*2120*/  IADD3 R21, R93, 0x6, RZ ;  /* 0x000000065d157810 */ /* 0x000fe20007ffe0ff */
[----:B------:R-:W1:Y:S01]  /*2130*/  LDC.64 R10, c[0x0][0x2e0] ;  /* 0x0000b800ff0a7b82 */ /* 0x000e620000000a00 */
[-C--:B------:R-:W-:Y:S01]  /*2140*/  ISETP.GE.U32.AND P6, PT, R19, R0.reuse, PT ;  /* 0x000000001300720c */ /* 0x080fe20003fc6070 */
[-C--:B------:R-:W-:Y:S01]  /*2150*/  IMAD R7, R4, R5.reuse, RZ ;  /* 0x0000000504077224 */ /* 0x080fe200078e02ff */
[-C--:B------:R-:W-:Y:S01]  /*2160*/  ISETP.GE.U32.AND P5, PT, R21, R0.reuse, PT ;  /* 0x000000001500720c */ /* 0x080fe20003fa6070 */
[----:B------:R-:W-:Y:S01]  /*2170*/  IMAD R5, R36, R5, RZ ;  /* 0x0000000524057224 */ /* 0x000fe200078e02ff */
[----:B------:R-:W-:Y:S01]  /*2180*/  IADD3 R23, R93, 0x5, RZ ;  /* 0x000000055d177810 */ /* 0x000fe20007ffe0ff */
[----:B----4-:R-:W-:Y:S01]  /*2190*/  IMAD.WIDE R8, R7, 0x10, R8 ;  /* 0x0000001007087825 */ /* 0x010fe200078e0208 */
[----:B------:R-:W-:Y:S01]  /*21a0*/  IADD3 R69, R93, 0x3, RZ ;  /* 0x000000035d457810 */ /* 0x000fe20007ffe0ff */
[----:B------:R-:W2:Y:S01]  /*21b0*/  LDC.64 R6, c[0x0][0x2d8] ;  /* 0x0000b600ff067b82 */ /* 0x000ea20000000a00 */
[----:B------:R-:W-:Y:S01]  /*21c0*/  ISETP.GE.U32.AND P0, PT, R23, R0, PT ;  /* 0x000000001700720c */ /* 0x000fe20003f06070 */
[----:B------:R-:W-:Y:S01]  /*21d0*/  IMAD R19, R29, UR12, RZ ;  /* 0x0000000c1d137c24 */ /* 0x000fe2000f8e02ff */
[----:B------:R-:W-:Y:S01]  /*21e0*/  P2R R92, PR, RZ, 0x20 ;  /* 0x00000020ff5c7803 */ /* 0x000fe20000000000 */
[----:B------:R-:W-:Y:S01]  /*21f0*/  IMAD.WIDE R4, R5, 0x10, R8 ;  /* 0x0000001005047825 */ /* 0x000fe200078e0208 */
[----:B0-----:R-:W-:-:S02]  /*2200*/  LEA R63, P2, R78, R12, 0x3 ;  /* 0x0000000c4e3f7211 */ /* 0x001fc400078418ff */
[----:B------:R-:W-:Y:S01]  /*2210*/  FSEL R77, R77, RZ, !P5 ;  /* 0x000000ff4d4d7208 */ /* 0x000fe20006800000 */
[C---:B------:R-:W-:Y:S01]  /*2220*/  IMAD R21, R29.reuse, UR14, RZ ;  /* 0x0000000e1d157c24 */ /* 0x040fe2000f8e02ff */
[----:B------:R-:W0:Y:S01]  /*2230*/  LDC.64 R22, c[0x0][0x238] ;  /* 0x00008e00ff167b82 */ /* 0x000e220000000a00 */
[----:B------:R-:W-:Y:S01]  /*2240*/  IMAD R9, R29, UR4, RZ ;  /* 0x000000041d097c24 */ /* 0x000fe2000f8e02ff */
[----:B------:R-:W-:Y:S01]  /*2250*/  MOV R84, R5 ;  /* 0x0000000500547202 */ /* 0x000fe20000000f00 */
[C---:B------:R-:W-:Y:S01]  /*2260*/  IMAD R87, R28.reuse, UR13, R19 ;  /* 0x0000000d1c577c24 */ /* 0x040fe2000f8e0213 */
[----:B------:R-:W-:Y:S01]  /*2270*/  IADD3 R5, R93, 0x2, RZ ;  /* 0x000000025d057810 */ /* 0x000fe20007ffe0ff */
[C---:B------:R-:W-:Y:S01]  /*2280*/  IMAD R85, R28.reuse, UR5, R9 ;  /* 0x000000051c557c24 */ /* 0x040fe2000f8e0209 */
[----:B------:R-:W-:Y:S01]  /*2290*/  ISETP.GE.U32.AND P1, PT, R69, R0, PT ;  /* 0x000000004500720c */ /* 0x000fe20003f26070 */
[C---:B------:R-:W-:Y:S01]  /*22a0*/  IMAD R89, R28.reuse, UR15, R21 ;  /* 0x0000000f1c597c24 */ /* 0x040fe2000f8e0215 */
[----:B------:R-:W3:Y:S01]  /*22b0*/  LDC.64 R18, c[0x0][0x250] ;  /* 0x00009400ff127b82 */ /* 0x000ee20000000a00 */
[----:B------:R-:W-:Y:S01]  /*22c0*/  IMAD.WIDE.U32 R8, R28, UR14, RZ ;  /* 0x0000000e1c087c25 */ /* 0x000fe2000f8e00ff */
[----:B-1----:R-:W-:Y:S01]  /*22d0*/  LEA R65, P3, R80, R10, 0x3 ;  /* 0x0000000a50417211 */ /* 0x002fe200078618ff */
[----:B------:R-:W-:Y:S01]  /*22e0*/  UMOV UR4, URZ ;  /* 0x0000003f00047c82 */ /* 0x000fe20008000000 */
[----:B------:R-:W-:Y:S01]  /*22f0*/  IADD3 R10, R79, R85, RZ ;  /* 0x000000554f0a7210 */ /* 0x000fe20007ffe0ff */
[----:B------:R-:W-:Y:S01]  /*2300*/  FMUL.FTZ R79, R75, R64 ;  /* 0x000000404b4f7220 */ /* 0x000fe20000410000 */
[----:B------:R-:W-:Y:S01]  /*2310*/  IADD3 R82, R9, R89, RZ ;  /* 0x0000005909527210 */ /* 0x000fe20007ffe0ff */
[----:B------:R-:W-:Y:S01]  /*2320*/  FMUL.FTZ R85, R25, R56 ;  /* 0x0000003819557220 */ /* 0x000fe20000410000 */
[----:B------:R-:W1:Y:S01]  /*2330*/  LDC.64 R20, c[0x0][0x270] ;  /* 0x00009c00ff147b82 */ /* 0x000e620000000a00 */
[----:B--2---:R-:W-:-:S02]  /*2340*/  LEA R67, P4, R8, R6, 0x3 ;  /* 0x0000000608437211 */ /* 0x004fc400078818ff */
[----:B------:R-:W-:Y:S01]  /*2350*/  IADD3 R6, R81, R87, RZ ;  /* 0x0000005751067210 */ /* 0x000fe20007ffe0ff */
[----:B------:R-:W-:Y:S01]  /*2360*/  FMUL.FTZ R81, R71, R60 ;  /* 0x0000003c47517220 */ /* 0x000fe20000410000 */
[----:B------:R-:W-:Y:S02]  /*2370*/  LEA.HI.X R82, R8, R7, R82, 0x3, P4 ;  /* 0x0000000708527211 */ /* 0x000fe400020f1c52 */
[----:B------:R-:W-:Y:S01]  /*2380*/  LEA.HI.X R80, R80, R11, R6, 0x3, P3 ;  /* 0x0000000b50507211 */ /* 0x000fe200018f1c06 */
[----:B------:R-:W2:Y:S01]  /*2390*/  LDC R104, c[0x0][0x21c] ;  /* 0x00008700ff687b82 */ /* 0x000ea20000000800 */
[----:B------:R-:W-:Y:S02]  /*23a0*/  ISETP.NE.AND P3, PT, R32, RZ, PT ;  /* 0x000000ff2000720c */ /* 0x000fe40003f65270 */
[----:B------:R-:W-:Y:S02]  /*23b0*/  IADD3 R7, R93, 0x1, RZ ;  /* 0x000000015d077810 */ /* 0x000fe40007ffe0ff */
[----:B------:R-:W-:-:S02]  /*23c0*/  ISETP.EQ.OR P3, PT, R36, RZ, P3 ;  /* 0x000000ff2400720c */ /* 0x000fc40001f62670 */
[----:B------:R-:W-:Y:S02]  /*23d0*/  LEA.HI.X R78, R78, R13, R10, 0x3, P2 ;  /* 0x0000000d4e4e7211 */ /* 0x000fe400010f1c0a */
[-C--:B------:R-:W-:Y:S02]  /*23e0*/  ISETP.GE.U32.AND P2, PT, R37, R0.reuse, PT ;  /* 0x000000002500720c */ /* 0x080fe40003f46070 */
[----:B------:R-:W-:Y:S02]  /*23f0*/  P2R R105, PR, RZ, 0x8 ;  /* 0x00000008ff697803 */ /* 0x000fe40000000000 */
[-C--:B------:R-:W-:Y:S02]  /*2400*/  ISETP.GE.U32.AND P3, PT, R93, R0.reuse, PT ;  /* 0x000000005d00720c */ /* 0x080fe40003f66070 */
[-C--:B------:R-:W-:Y:S02]  /*2410*/  ISETP.GE.U32.AND P4, PT, R5, R0.reuse, PT ;  /* 0x000000000500720c */ /* 0x080fe40003f86070 */
[----:B------:R-:W-:-:S02]  /*2420*/  ISETP.GE.U32.AND P5, PT, R7, R0, PT ;  /* 0x000000000700720c */ /* 0x000fc40003fa6070 */
[----:B------:R-:W-:Y:S02]  /*2430*/  FSEL R71, R73, RZ, !P2 ;  /* 0x000000ff49477208 */ /* 0x000fe40005000000 */
[----:B------:R-:W-:Y:S02]  /*2440*/  FSEL R75, R83, RZ, !P6 ;  /* 0x000000ff534b7208 */ /* 0x000fe40007000000 */
[----:B------:R-:W-:Y:S02]  /*2450*/  P2R R91, PR, RZ, 0x40 ;  /* 0x00000040ff5b7803 */ /* 0x000fe40000000000 */
[----:B------:R-:W-:Y:S02]  /*2460*/  MOV R69, R4 ;  /* 0x0000000400457202 */ /* 0x000fe40000000f00 */
[----:B---3--:R-:W-:Y:S02]  /*2470*/  SHF.L.U64.HI R19, R18, 0x3, R19 ;  /* 0x0000000312137819 */ /* 0x008fe40000010213 */
[----:B-1----:R-:W-:-:S02]  /*2480*/  SHF.L.U64.HI R21, R20, 0x3, R21 ;  /* 0x0000000314157819 */ /* 0x002fc40000010215 */
[----:B0-----:R-:W-:Y:S02]  /*2490*/  SHF.L.U64.HI R23, R22, 0x3, R23 ;  /* 0x0000000316177819 */ /* 0x001fe40000010217 */
[----:B------:R-:W-:Y:S02]  /*24a0*/  FSEL R73, R15, RZ, !P3 ;  /* 0x000000ff0f497208 */ /* 0x000fe40005800000 */
[----:B------:R-:W-:Y:S02]  /*24b0*/  FSEL R79, R79, RZ, !P0 ;  /* 0x000000ff4f4f7208 */ /* 0x000fe40004000000 */
[----:B------:R-:W-:Y:S02]  /*24c0*/  FSEL R81, R81, RZ, !P1 ;  /* 0x000000ff51517208 */ /* 0x000fe40004800000 */
[----:B------:R-:W-:Y:S02]  /*24d0*/  FSEL R83, R27, RZ, !P4 ;  /* 0x000000ff1b537208 */ /* 0x000fe40006000000 */
[----:B--2---:R-:W-:-:S07]  /*24e0*/  FSEL R85, R85, RZ, !P5 ;  /* 0x000000ff55557208 */ /* 0x004fce0006800000 */
.L_x_2027:
        /* <DEDUP_REMOVED lines=9> */
[C---:B------:R-:W-:Y:S01]  /*2580*/  FMUL.FTZ R6, R5.reuse, R56 ;  /* 0x0000003805067220 */ /* 0x040fe20000410000 */
[----:B------:R-:W-:Y:S02]  /*2590*/  FMUL.FTZ R7, R4, 1.4426950216293334961 ;  /* 0x3fb8aa3b04077820 */ /* 0x000fe40000410000 */
[----:B------:R-:W-:Y:S01]  /*25a0*/  FMUL.RZ R8, R0, 0.15915493667125701904 ;  /* 0x3e22f98300087820 */ /* 0x000fe2000040c000 */
[----:B------:R-:W-:Y:S01]  /*25b0*/  FMUL.RZ R10, R6, 0.15915493667125701904 ;  /* 0x3e22f983060a7820 */ /* 0x000fe2000040c000 */
[----:B------:R-:W-:Y:S01]  /*25c0*/  FMUL.FTZ R6, R5, R58 ;  /* 0x0000003a05067220 */ /* 0x000fe20000410000 */
[C---:B------:R-:W-:Y:S01]  /*25d0*/  FMUL.FTZ R0, R7.reuse, R54 ;  /* 0x0000003607007220 */ /* 0x040fe20000410000 */
[----:B------:R-:W-:Y:S01]  /*25e0*/  MUFU.SIN R9, R8 ;  /* 0x0000000800097308 */ /* 0x000fe20000000400 */
[C---:B------:R-:W-:Y:S01]  /*25f0*/  FMUL.FTZ R4, R7.reuse, R56 ;  /* 0x0000003807047220 */ /* 0x040fe20000410000 */
[----:B------:R-:W-:Y:S01]  /*2600*/  FMUL.RZ R12, R6, 0.15915493667125701904 ;  /* 0x3e22f983060c7820 */ /* 0x000fe2000040c000 */
[C---:B------:R-:W-:Y:S01]  /*2610*/  FMUL.FTZ R6, R7.reuse, R58 ;  /* 0x0000003a07067220 */ /* 0x040fe20000410000 */
        /* <DEDUP_REMOVED lines=11> */
[----:B------:R-:W0:Y:S08]  /*26d0*/  MUFU.EX2 R4, R4 ;  /* 0x0000000400047308 */ /* 0x000e300000000800 */
[----:B------:R-:W-:Y:S01]  /*26e0*/  MUFU.SIN R25, R12 ;  /* 0x0000000c00197308 */ /* 0x000fe20000000400 */
[C---:B-1----:R-:W-:Y:S01]  /*26f0*/  FMUL.FTZ R11, R0.reuse, R11 ;  /* 0x0000000b000b7220 */ /* 0x042fe20000410000 */
[----:B------:R-:W-:-:S04]  /*2700*/  FMUL.FTZ R9, R0, R9 ;  /* 0x0000000900097220 */ /* 0x000fc80000410000 */
[----:B------:R-:W-:Y:S02]  /*2710*/  FSEL R86, R11, 1, !P3 ;  /* 0x3f8000000b567808 */ /* 0x000fe40005800000 */
[----:B------:R1:W-:Y:S01]  /*2720*/  MUFU.COS R27, R12 ;  /* 0x0000000c001b7308 */ /* 0x0003e20000000000 */
[C---:B0-----:R-:W-:Y:S01]  /*2730*/  FMUL.FTZ R13, R4.reuse, R13 ;  /* 0x0000000d040d7220 */ /* 0x041fe20000410000 */
[----:B------:R-:W-:Y:S01]  /*2740*/  FMUL.FTZ R15, R4, R15 ;  /* 0x0000000f040f7220 */ /* 0x000fe20000410000 */
[----:B------:R-:W-:Y:S02]  /*2750*/  FSEL R88, R9, RZ, !P3 ;  /* 0x000000ff09587208 */ /* 0x000fe40005800000 */
[----:B------:R-:W-:-:S03]  /*2760*/  ISETP.NE.AND P3, PT, R92, RZ, PT ;  /* 0x000000ff5c00720c */ /* 0x000fc60003f65270 */
[----:B------:R-:W-:Y:S01]  /*2770*/  MUFU.COS R95, R14 ;  /* 0x0000000e005f7308 */ /* 0x000fe20000000000 */
[----:B-1----:R-:W-:-:S04]  /*2780*/  FMUL.FTZ R12, R5, R64 ;  /* 0x00000040050c7220 */ /* 0x002fc80000410000 */
[----:B------:R-:W-:Y:S01]  /*2790*/  FMUL.RZ R26, R12, 0.15915493667125701904 ;  /* 0x3e22f9830c1a7820 */ /* 0x000fe2000040c000 */
[----:B------:R-:W-:Y:S02]  /*27a0*/  FMUL.FTZ R12, R7, R64 ;  /* 0x00000040070c7220 */ /* 0x000fe40000410000 */
[----:B------:R-:W0:Y:S08]  /*27b0*/  MUFU.EX2 R8, R8 ;  /* 0x0000000800087308 */ /* 0x000e300000000800 */
[----:B------:R1:W2:Y:S08]  /*27c0*/  MUFU.SIN R87, R14 ;  /* 0x0000000e00577308 */ /* 0x0002b00000000400 */
[----:B------:R-:W3:Y:S01]  /*27d0*/  MUFU.EX2 R6, R6 ;  /* 0x0000000600067308 */ /* 0x000ee20000000800 */
[----:B0-----:R-:W-:Y:S01]  /*27e0*/  FMUL.FTZ R95, R8, R95 ;  /* 0x0000005f085f7220 */ /* 0x001fe20000410000 */
[C---:B-1----:R-:W-:Y:S01]  /*27f0*/  FMUL.FTZ R14, R5.reuse, R66 ;  /* 0x00000042050e7220 */ /* 0x042fe20000410000 */
[----:B------:R-:W-:-:S03]  /*2800*/  FMUL.FTZ R5, R5, R68 ;  /* 0x0000004405057220 */ /* 0x000fc60000410000 */
[----:B------:R-:W-:Y:S01]  /*2810*/  FSEL R95, R95, 1, !P1 ;  /* 0x3f8000005f5f7808 */ /* 0x000fe20004800000 */
[----:B------:R-:W-:Y:S01]  /*2820*/  FMUL.RZ R14, R14, 0.15915493667125701904 ;  /* 0x3e22f9830e0e7820 */ /* 0x000fe2000040c000 */
[----:B------:R-:W-:Y:S01]  /*2830*/  MUFU.SIN R89, R24 ;  /* 0x0000001800597308 */ /* 0x000fe20000000400 */
[----:B--2---:R-:W-:Y:S01]  /*2840*/  FMUL.FTZ R8, R8, R87 ;  /* 0x0000005708087220 */ /* 0x004fe20000410000 */
[----:B------:R-:W-:-:S05]  /*2850*/  FSEL R87, R13, RZ, !P5 ;  /* 0x000000ff0d577208 */ /* 0x000fca0006800000 */
[----:B------:R-:W-:Y:S01]  /*2860*/  FMUL.FTZ R11, R86, R87 ;  /* 0x00000057560b7220 */ /* 0x000fe20000410000 */
[----:B------:R-:W0:Y:S01]  /*2870*/  MUFU.EX2 R10, R10 ;  /* 0x0000000a000a7308 */ /* 0x000e220000000800 */
[C---:B---3--:R-:W-:Y:S01]  /*2880*/  FMUL.FTZ R25, R6.reuse, R25 ;  /* 0x0000001906197220 */ /* 0x048fe20000410000 */
[----:B------:R-:W-:Y:S01]  /*2890*/  FMUL.FTZ R27, R6, R27 ;  /* 0x0000001b061b7220 */ /* 0x000fe20000410000 */
[-C--:B------:R-:W-:Y:S01]  /*28a0*/  FMUL.FTZ R9, R88, R87.reuse ;  /* 0x0000005758097220 */ /* 0x080fe20000410000 */
[-C--:B------:R-:W-:Y:S01]  /*28b0*/  FMUL.FTZ R0, R73, R87.reuse ;  /* 0x0000005749007220 */ /* 0x080fe20000410000 */
[----:B------:R-:W-:Y:S02]  /*28c0*/  FMUL.FTZ R4, RZ, R87 ;  /* 0x00000057ff047220 */ /* 0x000fe40000410000 */
[----:B------:R-:W-:Y:S01]  /*28d0*/  FSEL R94, R27, 1, !P4 ;  /* 0x3f8000001b5e7808 */ /* 0x000fe20006000000 */
[----:B------:R-:W-:Y:S08]  /*28e0*/  MUFU.SIN R93, R26 ;  /* 0x0000001a005d7308 */ /* 0x000ff00000000400 */
[----:B------:R-:W1:Y:S01]  /*28f0*/  MUFU.EX2 R12, R12 ;  /* 0x0000000c000c7308 */ /* 0x000e620000000800 */
[----:B0-----:R-:W-:Y:S01]  /*2900*/  FMUL.FTZ R96, R10, R89 ;  /* 0x000000590a607220 */ /* 0x001fe20000410000 */
[----:B------:R-:W-:-:S04]  /*2910*/  FSEL R89, R15, 1, !P5 ;  /* 0x3f8000000f597808 */ /* 0x000fc80006800000 */
[----:B------:R-:W-:Y:S01]  /*2920*/  FSEL R96, R96, RZ, !P2 ;  /* 0x000000ff60607208 */ /* 0x000fe20005000000 */
[-C--:B------:R-:W-:Y:S01]  /*2930*/  FFMA.FTZ R11, R88, R89.reuse, R11 ;  /* 0x00000059580b7223 */ /* 0x080fe2000001000b */
[-C--:B------:R-:W-:Y:S01]  /*2940*/  FFMA.FTZ R9, R86, R89.reuse, -R9 ;  /* 0x0000005956097223 */ /* 0x080fe20000010809 */
[-C--:B------:R-:W-:Y:S01]  /*2950*/  FFMA.FTZ R0, RZ, R89.reuse, R0 ;  /* 0x00000059ff007223 */ /* 0x080fe20000010000 */
[----:B------:R-:W-:Y:S01]  /*2960*/  FFMA.FTZ R4, R73, R89, -R4 ;  /* 0x0000005949047223 */ /* 0x000fe20000010804 */
[----:B------:R-:W0:Y:S02]  /*2970*/  MUFU.COS R99, R26 ;  /* 0x0000001a00637308 */ /* 0x000e240000000000 */
[----:B------:R-:W-:Y:S01]  /*2980*/  FADD.FTZ R6, RZ, R0 ;  /* 0x00000000ff067221 */ /* 0x000fe20000010000 */
[----:B------:R-:W-:Y:S01]  /*2990*/  FADD.FTZ R4, R85, R4 ;  /* 0x0000000455047221 */ /* 0x000fe20000010000 */
[----:B------:R-:W-:Y:S01]  /*29a0*/  FSEL R0, R8, RZ, !P1 ;  /* 0x000000ff08007208 */ /* 0x000fe20004800000 */
[----:B-1----:R-:W-:Y:S01]  /*29b0*/  FMUL.FTZ R98, R12, R93 ;  /* 0x0000005d0c627220 */ /* 0x002fe20000410000 */
[----:B------:R-:W-:-:S02]  /*29c0*/  FSEL R93, R25, RZ, !P4 ;  /* 0x000000ff195d7208 */ /* 0x000fc40006000000 */
[----:B------:R-:W1:Y:S02]  /*29d0*/  MUFU.COS R97, R24 ;  /* 0x0000001800617308 */ /* 0x000e640000000000 */
[----:B------:R-:W-:Y:S01]  /*29e0*/  FSEL R98, R98, RZ, !P0 ;  /* 0x000000ff62627208 */ /* 0x000fe20004000000 */
[C---:B------:R-:W-:Y:S01]  /*29f0*/  FMUL.FTZ R13, R93.reuse, R11 ;  /* 0x0000000b5d0d7220 */ /* 0x040fe20000410000 */
[----:B------:R-:W-:-:S03]  /*2a00*/  FMUL.FTZ R15, R93, R6 ;  /* 0x000000065d0f7220 */ /* 0x000fc60000410000 */
[CC--:B------:R-:W-:Y:S01]  /*2a10*/  FFMA.FTZ R13, R94.reuse, R9.reuse, -R13 ;  /* 0x000000095e0d7223 */ /* 0x0c0fe2000001080d */
[C---:B------:R-:W-:Y:S01]  /*2a20*/  FMUL.FTZ R9, R93.reuse, R9 ;  /* 0x000000095d097220 */ /* 0x040fe20000410000 */
[-C--:B------:R-:W-:Y:S01]  /*2a30*/  FFMA.FTZ R8, R94, R4.reuse, -R15 ;  /* 0x000000045e087223 */ /* 0x080fe2000001080f */
[----:B0-----:R-:W-:Y:S01]  /*2a40*/  FMUL.FTZ R99, R12, R99 ;  /* 0x000000630c637220 */ /* 0x001fe20000410000 */
[----:B------:R-:W-:Y:S01]  /*2a50*/  MUFU.EX2 R100, R100 ;  /* 0x0000006400647308 */ /* 0x000fe20000000800 */
[----:B------:R-:W-:Y:S01]  /*2a60*/  FFMA.FTZ R9, R94, R11, R9 ;  /* 0x0000000b5e097223 */ /* 0x000fe20000010009 */
[----:B------:R-:W-:Y:S01]  /*2a70*/  FMUL.FTZ R11, R93, R4 ;  /* 0x000000045d0b7220 */ /* 0x000fe20000410000 */
[----:B------:R-:W-:Y:S01]  /*2a80*/  FADD.FTZ R8, R83, R8 ;  /* 0x0000000853087221 */ /* 0x000fe20000010000 */
[----:B------:R-:W-:Y:S01]  /*2a90*/  FMUL.FTZ R4, R7, R68 ;  /* 0x0000004407047220 */ /* 0x000fe20000410000 */
[----:B-1----:R-:W-:Y:S01]  /*2aa0*/  FMUL.FTZ R97, R10, R97 ;  /* 0x000000610a617220 */ /* 0x002fe20000410000 */
[----:B------:R-:W-:Y:S01]  /*2ab0*/  FFMA.FTZ R11, R94, R6, R11 ;  /* 0x000000065e0b7223 */ /* 0x000fe2000001000b */
[CC--:B------:R-:W-:Y:S01]  /*2ac0*/  FMUL.FTZ R12, R0.reuse, R8.reuse ;  /* 0x00000008000c7220 */ /* 0x0c0fe20000410000 */
[C---:B------:R-:W-:Y:S01]  /*2ad0*/  FMUL.FTZ R10, R0.reuse, R9 ;  /* 0x00000009000a7220 */ /* 0x040fe20000410000 */
[CC--:B------:R-:W-:Y:S01]  /*2ae0*/  FMUL.FTZ R6, R0.reuse, R13.reuse ;  /* 0x0000000d00067220 */ /* 0x0c0fe20000410000 */
[----:B------:R-:W-:Y:S01]  /*2af0*/  FADD.FTZ R11, RZ, R11 ;  /* 0x0000000bff0b7221 */ /* 0x000fe20000010000 */
[----:B------:R-:W0:Y:S01]  /*2b00*/  MUFU.COS R101, R14 ;  /* 0x0000000e00657308 */ /* 0x000e220000000000 */
[C---:B------:R-:W-:Y:S01]  /*2b10*/  FFMA.FTZ R10, R95.reuse, R13, -R10 ;  /* 0x0000000d5f0a7223 */ /* 0x040fe2000001080a */
[C---:B------:R-:W-:Y:S01]  /*2b20*/  FFMA.FTZ R6, R95.reuse, R9, R6 ;  /* 0x000000095f067223 */ /* 0x040fe20000010006 */
[-C--:B------:R-:W-:Y:S01]  /*2b30*/  FMUL.FTZ R7, R0, R11.reuse ;  /* 0x0000000b00077220 */ /* 0x080fe20000410000 */
[----:B------:R-:W-:Y:S01]  /*2b40*/  FFMA.FTZ R12, R95, R11, R12 ;  /* 0x0000000b5f0c7223 */ /* 0x000fe2000001000c */
[----:B------:R-:W-:Y:S01]  /*2b50*/  FSEL R97, R97, 1, !P2 ;  /* 0x3f80000061617808 */ /* 0x000fe20005000000 */
[----:B------:R-:W-:Y:S01]  /*2b60*/  FMUL.RZ R15, R5, 0.15915493667125701904 ;  /* 0x3e22f983050f7820 */ /* 0x000fe2000040c000 */
[----:B------:R-:W-:Y:S01]  /*2b70*/  FFMA.FTZ R8, R95, R8, -R7 ;  /* 0x000000085f087223 */ /* 0x000fe20000010807 */
[----:B------:R-:W-:Y:S01]  /*2b80*/  FADD.FTZ R12, RZ, R12 ;  /* 0x0000000cff0c7221 */ /* 0x000fe20000010000 */
[----:B------:R1:W2:Y:S01]  /*2b90*/  MUFU.SIN R103, R14 ;  /* 0x0000000e00677308 */ /* 0x0002a20000000400 */
[C---:B------:R-:W-:Y:S01]  /*2ba0*/  FMUL.FTZ R5, R96.reuse, R10 ;  /* 0x0000000a60057220 */ /* 0x040fe20000410000 */
[----:B------:R-:W-:Y:S01]  /*2bb0*/  FADD.FTZ R8, R81, R8 ;  /* 0x0000000851087221 */ /* 0x000fe20000010000 */
[----:B------:R-:W-:Y:S01]  /*2bc0*/  FMUL.FTZ R9, R96, R12 ;  /* 0x0000000c60097220 */ /* 0x000fe20000410000 */
[----:B------:R-:W-:-:S02]  /*2bd0*/  FSEL R99, R99, 1, !P0 ;  /* 0x3f80000063637808 */ /* 0x000fc40004000000 */
[CC--:B------:R-:W-:Y:S01]  /*2be0*/  FMUL.FTZ R11, R96.reuse, R8.reuse ;  /* 0x00000008600b7220 */ /* 0x0c0fe20000410000 */
[C---:B------:R-:W-:Y:S01]  /*2bf0*/  FFMA.FTZ R8, R97.reuse, R8, -R9 ;  /* 0x0000000861087223 */ /* 0x040fe20000010809 */
[----:B------:R-:W-:Y:S01]  /*2c00*/  MUFU.EX2 R4, R4 ;  /* 0x0000000400047308 */ /* 0x000fe20000000800 */
[----:B-1----:R-:W-:Y:S01]  /*2c10*/  FMUL.FTZ R14, R96, R6 ;  /* 0x00000006600e7220 */ /* 0x002fe20000410000 */
[C---:B------:R-:W-:Y:S01]  /*2c20*/  FFMA.FTZ R11, R97.reuse, R12, R11 ;  /* 0x0000000c610b7223 */ /* 0x040fe2000001000b */
[----:B------:R-:W-:Y:S01]  /*2c30*/  FFMA.FTZ R6, R97, R6, R5 ;  /* 0x0000000661067223 */ /* 0x000fe20000010005 */
[----:B------:R-:W-:Y:S01]  /*2c40*/  FADD.FTZ R8, R71, R8 ;  /* 0x0000000847087221 */ /* 0x000fe20000010000 */
[----:B0-----:R-:W-:Y:S01]  /*2c50*/  FMUL.FTZ R101, R100, R101 ;  /* 0x0000006564657220 */ /* 0x001fe20000410000 */
[----:B------:R-:W-:Y:S01]  /*2c60*/  FADD.FTZ R11, RZ, R11 ;  /* 0x0000000bff0b7221 */ /* 0x000fe20000010000 */
[----:B------:R-:W-:Y:S01]  /*2c70*/  FFMA.FTZ R14, R97, R10, -R14 ;  /* 0x0000000a610e7223 */ /* 0x000fe2000001080e */
[----:B------:R-:W0:Y:S01]  /*2c80*/  MUFU.SIN R5, R15 ;  /* 0x0000000f00057308 */ /* 0x000e220000000400 */
[C---:B------:R-:W-:Y:S01]  /*2c90*/  FMUL.FTZ R12, R98.reuse, R8 ;  /* 0x00000008620c7220 */ /* 0x040fe20000410000 */
[----:B------:R-:W-:Y:S01]  /*2ca0*/  FMUL.FTZ R13, R98, R11 ;  /* 0x0000000b620d7220 */ /* 0x000fe20000410000 */
[----:B--2---:R-:W-:Y:S01]  /*2cb0*/  FMUL.FTZ R100, R100, R103 ;  /* 0x0000006764647220 */ /* 0x004fe20000410000 */
[C---:B------:R-:W-:Y:S01]  /*2cc0*/  FMUL.FTZ R9, R98.reuse, R14 ;  /* 0x0000000e62097220 */ /* 0x040fe20000410000 */
[C---:B------:R-:W-:Y:S01]  /*2cd0*/  FFMA.FTZ R12, R99.reuse, R11, R12 ;  /* 0x0000000b630c7223 */ /* 0x040fe2000001000c */
[----:B------:R-:W-:Y:S01]  /*2ce0*/  FFMA.FTZ R8, R99, R8, -R13 ;  /* 0x0000000863087223 */ /* 0x000fe2000001080d */
[-C--:B------:R-:W-:Y:S01]  /*2cf0*/  FMUL.FTZ R10, R98, R6.reuse ;  /* 0x00000006620a7220 */ /* 0x080fe20000410000 */
[----:B------:R-:W1:Y:S01]  /*2d00*/  MUFU.COS R7, R15 ;  /* 0x0000000f00077308 */ /* 0x000e620000000000 */
[----:B------:R-:W-:Y:S01]  /*2d10*/  FSEL R100, R100, RZ, !P3 ;  /* 0x000000ff64647208 */ /* 0x000fe20005800000 */
[----:B------:R-:W-:Y:S01]  /*2d20*/  FADD.FTZ R12, RZ, R12 ;  /* 0x0000000cff0c7221 */ /* 0x000fe20000010000 */
[----:B------:R-:W-:Y:S01]  /*2d30*/  FADD.FTZ R8, R79, R8 ;  /* 0x000000084f087221 */ /* 0x000fe20000010000 */
[----:B------:R-:W-:Y:S01]  /*2d40*/  FFMA.FTZ R9, R99, R6, R9 ;  /* 0x0000000663097223 */ /* 0x000fe20000010009 */
[----:B------:R-:W-:Y:S01]  /*2d50*/  FSEL R101, R101, 1, !P3 ;  /* 0x3f80000065657808 */ /* 0x000fe20005800000 */
[C---:B------:R-:W-:Y:S01]  /*2d60*/  FMUL.FTZ R6, R100.reuse, R12 ;  /* 0x0000000c64067220 */ /* 0x040fe20000410000 */
[C---:B------:R-:W-:Y:S01]  /*2d70*/  FMUL.FTZ R13, R100.reuse, R8 ;  /* 0x00000008640d7220 */ /* 0x040fe20000410000 */
[----:B------:R-:W-:Y:S01]  /*2d80*/  FFMA.FTZ R10, R99, R14, -R10 ;  /* 0x0000000e630a7223 */ /* 0x000fe2000001080a */
[----:B------:R-:W-:Y:S01]  /*2d90*/  FMUL.FTZ R11, R100, R9 ;  /* 0x00000009640b7220 */ /* 0x000fe20000410000 */
[----:B0-----:R-:W-:Y:S01]  /*2da0*/  FMUL.FTZ R5, R4, R5 ;  /* 0x0000000504057220 */ /* 0x001fe20000410000 */
[C---:B------:R-:W-:Y:S01]  /*2db0*/  FFMA.FTZ R6, R101.reuse, R8, -R6 ;  /* 0x0000000865067223 */ /* 0x040fe20000010806 */
[C---:B------:R-:W-:Y:S01]  /*2dc0*/  FFMA.FTZ R13, R101.reuse, R12, R13 ;  /* 0x0000000c650d7223 */ /* 0x040fe2000001000d */
[-C--:B------:R-:W-:Y:S01]  /*2dd0*/  FFMA.FTZ R11, R101, R10.reuse, -R11 ;  /* 0x0000000a650b7223 */ /* 0x080fe2000001080b */
[----:B------:R-:W-:Y:S01]  /*2de0*/  FMUL.FTZ R10, R100, R10 ;  /* 0x0000000a640a7220 */ /* 0x000fe20000410000 */
[----:B------:R-:W-:Y:S01]  /*2df0*/  FSEL R103, R5, RZ, !P6 ;  /* 0x000000ff05677208 */ /* 0x000fe20007000000 */
[----:B------:R-:W-:Y:S01]  /*2e00*/  FADD.FTZ R6, R77, R6 ;  /* 0x000000064d067221 */ /* 0x000fe20000010000 */
[----:B-1----:R-:W-:Y:S01]  /*2e10*/  FMUL.FTZ R7, R4, R7 ;  /* 0x0000000704077220 */ /* 0x002fe20000410000 */
[----:B------:R-:W-:Y:S01]  /*2e20*/  FADD.FTZ R13, RZ, R13 ;  /* 0x0000000dff0d7221 */ /* 0x000fe20000010000 */
[----:B------:R-:W-:Y:S01]  /*2e30*/  FFMA.FTZ R9, R101, R9, R10 ;  /* 0x0000000965097223 */ /* 0x000fe2000001000a */
[----:B------:R-:W-:-:S02]  /*2e40*/  ISETP.NE.AND P3, PT, R105, RZ, PT ;  /* 0x000000ff6900720c */ /* 0x000fc40003f65270 */
[----:B------:R-:W-:Y:S01]  /*2e50*/  FSEL R102, R7, 1, !P6 ;  /* 0x3f80000007667808 */ /* 0x000fe20007000000 */
[CC--:B------:R-:W-:Y:S01]  /*2e60*/  FMUL.FTZ R7, R103.reuse, R6.reuse ;  /* 0x0000000667077220 */ /* 0x0c0fe20000410000 */
[C---:B------:R-:W-:Y:S01]  /*2e70*/  FMUL.FTZ R5, R103.reuse, R13 ;  /* 0x0000000d67057220 */ /* 0x040fe20000410000 */
[C---:B------:R-:W-:Y:S01]  /*2e80*/  FMUL.FTZ R8, R103.reuse, R9 ;  /* 0x0000000967087220 */ /* 0x040fe20000410000 */
[----:B------:R-:W-:Y:S01]  /*2e90*/  ISETP.GE.AND P6, PT, R34, 0x1, PT ;  /* 0x000000012200780c */ /* 0x000fe20003fc6270 */
[C---:B------:R-:W-:Y:S01]  /*2ea0*/  FFMA.FTZ R7, R102.reuse, R13, R7 ;  /* 0x0000000d66077223 */ /* 0x040fe20000010007 */
[C---:B------:R-:W-:Y:S01]  /*2eb0*/  FFMA.FTZ R6, R102.reuse, R6, -R5 ;  /* 0x0000000666067223 */ /* 0x040fe20000010805 */
[-C--:B------:R-:W-:Y:S01]  /*2ec0*/  FFMA.FTZ R8, R102, R11.reuse, -R8 ;  /* 0x0000000b66087223 */ /* 0x080fe20000010808 */
[----:B------:R-:W-:Y:S01]  /*2ed0*/  FMUL.FTZ R5, R103, R11 ;  /* 0x0000000b67057220 */ /* 0x000fe20000410000 */
[----:B------:R-:W-:Y:S01]  /*2ee0*/  FADD.FTZ R11, RZ, R7 ;  /* 0x00000007ff0b7221 */ /* 0x000fe20000010000 */
[----:B------:R-:W-:-:S02]  /*2ef0*/  FADD.FTZ R10, R75, R6 ;  /* 0x000000064b0a7221 */ /* 0x000fc40000010000 */
[----:B------:R-:W-:Y:S01]  /*2f00*/  FFMA.FTZ R5, R102, R9, R5 ;  /* 0x0000000966057223 */ /* 0x000fe20000010005 */
[----:B------:R-:W0:Y:S04]  /*2f10*/  SHFL.UP PT, R4, R8, 0x1, RZ ;  /* 0x0420000008047989 */ /* 0x000e2800000e00ff */
[----:B------:R-:W1:Y:S04]  /*2f20*/  SHFL.UP PT, R9, R11, 0x1, RZ ;  /* 0x042000000b097989 */ /* 0x000e6800000e00ff */
[----:B------:R-:W2:Y:S04]  /*2f30*/  SHFL.UP PT, R7, R10, 0x1, RZ ;  /* 0x042000000a077989 */ /* 0x000ea800000e00ff */
[----:B------:R-:W3:Y:S01]  /*2f40*/  SHFL.UP PT, R6, R5, 0x1, RZ ;  /* 0x0420000005067989 */ /* 0x000ee200000e00ff */
[C---:B0-----:R-:W-:Y:S01]  /*2f50*/  FMUL.FTZ R13, R5.reuse, R4 ;  /* 0x00000004050d7220 */ /* 0x041fe20000410000 */
[C---:B-1----:R-:W-:Y:S01]  /*2f60*/  FMUL.FTZ R12, R5.reuse, R9 ;  /* 0x00000009050c7220 */ /* 0x042fe20000410000 */
[----:B--2---:R-:W-:-:S02]  /*2f70*/  FMUL.FTZ R14, R5, R7 ;  /* 0x00000007050e7220 */ /* 0x004fc40000410000 */
[CC--:B---3--:R-:W-:Y:S01]  /*2f80*/  FFMA.FTZ R24, R8.reuse, R6.reuse, R13 ;  /* 0x0000000608187223 */ /* 0x0c8fe2000001000d */
[C---:B------:R-:W-:Y:S01]  /*2f90*/  FFMA.FTZ R13, R8.reuse, R7, -R12 ;  /* 0x00000007080d7223 */ /* 0x040fe2000001080c */
[----:B------:R-:W-:Y:S01]  /*2fa0*/  FFMA.FTZ R14, R8, R9, R14 ;  /* 0x00000009080e7223 */ /* 0x000fe2000001000e */
[----:B------:R-:W-:Y:S02]  /*2fb0*/  FMUL.FTZ R7, R5, R6 ;  /* 0x0000000605077220 */ /* 0x000fe40000410000 */
[----:B------:R-:W-:Y:S01]  /*2fc0*/  @P6 FADD.FTZ R10, R10, R13 ;  /* 0x0000000d0a0a6221 */ /* 0x000fe20000010000 */
[----:B------:R-:W-:Y:S01]  /*2fd0*/  @P6 FADD.FTZ R11, R11, R14 ;  /* 0x0000000e0b0b6221 */ /* 0x000fe20000010000 */
[----:B------:R-:W-:Y:S01]  /*2fe0*/  @P6 FFMA.FTZ R8, R8, R4, -R7 ;  /* 0x0000000408086223 */ /* 0x000fe20000010807 */
[----:B------:R-:W-:Y:S02]  /*2ff0*/  FSEL R24, R5, R24, !P6 ;  /* 0x0000001805187208 */ /* 0x000fe40007000000 */
[----:B------:R-:W0:Y:S01]  /*3000*/  SHFL.UP PT, R9, R10, 0x2, RZ ;  /* 0x044000000a097989 */ /* 0x000e2200000e00ff */
[----:B------:R-:W-:-:S03]  /*3010*/  ISETP.GE.AND P6, PT, R34, 0x2, PT ;  /* 0x000000022200780c */ /* 0x000fc60003fc6270 */
[----:B------:R-:W1:Y:S04]  /*3020*/  SHFL.UP PT, R13, R11, 0x2, RZ ;  /* 0x044000000b0d7989 */ /* 0x000e6800000e00ff */
[----:B------:R-:W2:Y:S04]  /*3030*/  SHFL.UP PT, R5, R8, 0x2, RZ ;  /* 0x0440000008057989 */ /* 0x000ea800000e00ff */
[----:B------:R-:W3:Y:S01]  /*3040*/  SHFL.UP PT, R7, R24, 0x2, RZ ;  /* 0x0440000018077989 */ /* 0x000ee200000e00ff */
[C---:B0-----:R-:W-:Y:S01]  /*3050*/  FMUL.FTZ R6, R24.reuse, R9 ;  /* 0x0000000918067220 */ /* 0x041fe20000410000 */
[----:B-1----:R-:W-:-:S03]  /*3060*/  FMUL.FTZ R15, R24, R13 ;  /* 0x0000000d180f7220 */ /* 0x002fc60000410000 */
[----:B------:R-:W-:Y:S01]  /*3070*/  FFMA.FTZ R6, R8, R13, R6 ;  /* 0x0000000d08067223 */ /* 0x000fe20000010006 */
[----:B--2---:R-:W-:Y:S01]  /*3080*/  FMUL.FTZ R4, R24, R5 ;  /* 0x0000000518047220 */ /* 0x004fe20000410000 */
[C---:B------:R-:W-:Y:S02]  /*3090*/  FFMA.FTZ R15, R8.reuse, R9, -R15 ;  /* 0x00000009080f7223 */ /* 0x040fe4000001080f */
[----:B------:R-:W-:Y:S01]  /*30a0*/  @P6 FADD.FTZ R11, R11, R6 ;  /* 0x000000060b0b6221 */ /* 0x000fe20000010000 */
[-C--:B---3--:R-:W-:Y:S01]  /*30b0*/  FFMA.FTZ R9, R8, R7.reuse, R4 ;  /* 0x0000000708097223 */ /* 0x088fe20000010004 */
[----:B------:R-:W-:Y:S01]  /*30c0*/  FMUL.FTZ R7, R24, R7 ;  /* 0x0000000718077220 */ /* 0x000fe20000410000 */
[----:B------:R-:W-:-:S03]  /*30d0*/  @P6 FADD.FTZ R10, R10, R15 ;  /* 0x0000000f0a0a6221 */ /* 0x000fc60000010000 */
[----:B------:R-:W-:Y:S01]  /*30e0*/  @P6 FFMA.FTZ R8, R8, R5, -R7 ;  /* 0x0000000508086223 */ /* 0x000fe20000010807 */
        /* <DEDUP_REMOVED lines=44> */
[----:B------:R-:W-:Y:S01]  /*33b0*/  FFMA.FTZ R13, R8, R6, -R13 ;  /* 0x00000006080d7223 */ /* 0x000fe2000001080d */
[----:B------:R-:W-:Y:S01]  /*33c0*/  FMUL.FTZ R5, R9, R5 ;  /* 0x0000000509057220 */ /* 0x000fe20000410000 */
[----:B------:R-:W-:Y:S01]  /*33d0*/  @P6 FADD.FTZ R11, R11, R14 ;  /* 0x0000000e0b0b6221 */ /* 0x000fe20000010000 */
[----:B------:R-:W-:Y:S01]  /*33e0*/  MOV R14, R67 ;  /* 0x00000043000e7202 */ /* 0x000fe20000000f00 */
[----:B------:R-:W-:Y:S01]  /*33f0*/  @P6 FADD.FTZ R10, R10, R13 ;  /* 0x0000000d0a0a6221 */ /* 0x000fe20000010000 */
[----:B------:R-:W-:Y:S01]  /*3400*/  FSEL R9, R9, R12, !P6 ;  /* 0x0000000c09097208 */ /* 0x000fe20007000000 */
[----:B------:R-:W-:Y:S01]  /*3410*/  @P6 FFMA.FTZ R8, R8, R4, -R5 ;  /* 0x0000000408086223 */ /* 0x000fe20000010805 */
[----:B------:R-:W-:Y:S01]  /*3420*/  MOV R12, R65 ;  /* 0x00000041000c7202 */ /* 0x000fe20000000f00 */
[----:B------:R-:W2:Y:S01]  /*3430*/  LDG.E.64 R24, desc[UR8][R14.64] ;  /* 0x000000080e187981 */ /* 0x000ea2000c1e1b00 */
[----:B------:R-:W-:Y:S01]  /*3440*/  MOV R13, R80 ;  /* 0x00000050000d7202 */ /* 0x000fe20000000f00 */
[----:B------:R-:W-:Y:S01]  /*3450*/  HFMA2.MMA R5, -RZ, RZ, 0, 0 ;  /* 0x00000000ff057435 */ /* 0x000fe200000001ff */
[----:B------:R-:W-:-:S02]  /*3460*/  MOV R4, 0x3f800000 ;  /* 0x3f80000000047802 */ /* 0x000fc40000000f00 */
[----:B------:R-:W-:Y:S02]  /*3470*/  CS2R R6, SRZ ;  /* 0x0000000000067805 */ /* 0x000fe4000001ff00 */
[C---:B------:R-:W-:Y:S01]  /*3480*/  ISETP.NE.AND P6, PT, R34.reuse, 0x1f, PT ;  /* 0x0000001f2200780c */ /* 0x040fe20003fc5270 */
[----:B------:R0:W2:Y:S04]  /*3490*/  LDG.E.64 R26, desc[UR8][R12.64] ;  /* 0x000000080c1a7981 */ /* 0x0000a8000c1e1b00 */
[----:B------:R-:W1:Y:S08]  /*34a0*/  @!P3 LDS.128 R4, [UR6+0x260] ;  /* 0x00026006ff04b984 */ /* 0x000e700008000c00 */
        /* <DEDUP_REMOVED lines=69> */
[----:B------:R-:W-:Y:S01]  /*3900*/  FFMA.FTZ R10, R99, R96, R10 ;  /* 0x00000060630a7223 */ /* 0x000fe2000001000a */
[----:B------:R-:W-:-:S04]  /*3910*/  LEA R67, P6, R18, R67, 0x3 ;  /* 0x0000004312437211 */ /* 0x000fc800078c18ff */
[----:B------:R-:W-:Y:S02]  /*3920*/  IADD3.X R82, R82, R19, RZ, P6, !PT ;  /* 0x0000001352527210 */ /* 0x000fe400037fe4ff */
[----:B------:R-:W-:-:S04]  /*3930*/  LEA R65, P6, R20, R65, 0x3 ;  /* 0x0000004114417211 */ /* 0x000fc800078c18ff */
[----:B------:R-:W-:Y:S02]  /*3940*/  IADD3.X R80, R80, R21, RZ, P6, !PT ;  /* 0x0000001550507210 */ /* 0x000fe400037fe4ff */
        /* <DEDUP_REMOVED lines=11> */
[----:B------:R-:W-:Y:S01]  /*3a00*/  FFMA.FTZ R24, R24, R26, -R27 ;  /* 0x0000001a18187223 */ /* 0x000fe2000001081b */
[----:B------:R-:W-:Y:S01]  /*3a10*/  FFMA.FTZ R8, R99, R0, -R7 ;  /* 0x0000000063087223 */ /* 0x000fe20000010807 */
[----:B------:R-:W-:Y:S01]  /*3a20*/  FADD.FTZ R27, RZ, R10 ;  /* 0x0000000aff1b7221 */ /* 0x000fe20000010000 */
[----:B------:R-:W-:Y:S02]  /*3a30*/  FMUL.FTZ R7, R25, R6 ;  /* 0x0000000619077220 */ /* 0x000fe40000410000 */
[----:B------:R-:W-:Y:S01]  /*3a40*/  FADD.FTZ R15, R79, R8 ;  /* 0x000000084f0f7221 */ /* 0x000fe20000010000 */
[C---:B------:R-:W-:Y:S01]  /*3a50*/  FMUL.FTZ R6, R100.reuse, R27 ;  /* 0x0000001b64067220 */ /* 0x040fe20000410000 */
[----:B------:R-:W-:Y:S02]  /*3a60*/  FMUL.FTZ R9, R25, R14 ;  /* 0x0000000e19097220 */ /* 0x000fe40000410000 */
[-C--:B------:R-:W-:Y:S01]  /*3a70*/  FMUL.FTZ R100, R100, R15.reuse ;  /* 0x0000000f64647220 */ /* 0x080fe20000410000 */
[C---:B------:R-:W-:Y:S01]  /*3a80*/  FFMA.FTZ R6, R101.reuse, R15, -R6 ;  /* 0x0000000f65067223 */ /* 0x040fe20000010806 */
[C---:B------:R-:W-:Y:S01]  /*3a90*/  FFMA.FTZ R7, R24.reuse, R4, -R7 ;  /* 0x0000000418077223 */ /* 0x040fe20000010807 */
[----:B------:R-:W-:Y:S01]  /*3aa0*/  FFMA.FTZ R4, R24, R12, -R9 ;  /* 0x0000000c18047223 */ /* 0x000fe20000010809 */
[----:B------:R-:W-:Y:S01]  /*3ab0*/  FFMA.FTZ R100, R101, R27, R100 ;  /* 0x0000001b65647223 */ /* 0x000fe20000010064 */
[----:B------:R-:W-:Y:S01]  /*3ac0*/  FADD.FTZ R9, R77, R6 ;  /* 0x000000064d097221 */ /* 0x000fe20000010000 */
[----:B------:R-:W-:-:S02]  /*3ad0*/  FFMA.FTZ R76, R7, 2, R76 ;  /* 0x40000000074c7823 */ /* 0x000fc4000001004c */
[----:B------:R-:W-:Y:S01]  /*3ae0*/  FADD.FTZ R100, RZ, R100 ;  /* 0x00000064ff647221 */ /* 0x000fe20000010000 */
[----:B------:R-:W-:Y:S01]  /*3af0*/  FMUL.FTZ R7, R103, R9 ;  /* 0x0000000967077220 */ /* 0x000fe20000410000 */
[----:B------:R-:W-:Y:S01]  /*3b00*/  FFMA.FTZ R55, R4, 2, R55 ;  /* 0x4000000004377823 */ /* 0x000fe20000010037 */
[C---:B------:R-:W-:Y:S01]  /*3b10*/  FMUL.FTZ R4, R25.reuse, R93 ;  /* 0x0000005d19047220 */ /* 0x040fe20000410000 */
[----:B------:R-:W-:Y:S01]  /*3b20*/  FMUL.FTZ R6, R25, R13 ;  /* 0x0000000d19067220 */ /* 0x000fe20000410000 */
[-C--:B------:R-:W-:Y:S01]  /*3b30*/  FMUL.FTZ R103, R103, R100.reuse ;  /* 0x0000006467677220 */ /* 0x080fe20000410000 */
[----:B------:R-:W-:Y:S01]  /*3b40*/  FFMA.FTZ R7, R102, R100, R7 ;  /* 0x0000006466077223 */ /* 0x000fe20000010007 */
[C---:B------:R-:W-:Y:S01]  /*3b50*/  FFMA.FTZ R5, R24.reuse, R5, -R4 ;  /* 0x0000000518057223 */ /* 0x040fe20000010804 */
[----:B------:R-:W-:Y:S01]  /*3b60*/  FFMA.FTZ R6, R24, R11, -R6 ;  /* 0x0000000b18067223 */ /* 0x000fe20000010806 */
[----:B------:R-:W-:Y:S01]  /*3b70*/  FFMA.FTZ R102, R102, R9, -R103 ;  /* 0x0000000966667223 */ /* 0x000fe20000010867 */
[----:B------:R-:W-:Y:S01]  /*3b80*/  FADD.FTZ R7, RZ, R7 ;  /* 0x00000007ff077221 */ /* 0x000fe20000010000 */
        /* <DEDUP_REMOVED lines=16> */
.L_x_2026:
[----:B------:R-:W-:Y:S01]  /*3c90*/  BAR.SYNC.DEFER_BLOCKING 0x0 ;  /* 0x0000000000007b1d */ /* 0x000fe20000010000 */
[----:B------:R-:W-:Y:S02]  /*3ca0*/  ISETP.NE.AND P0, PT, R90, RZ, PT ;  /* 0x000000ff5a00720c */ /* 0x000fe40003f05270 */
[----:B------:R-:W-:Y:S02]  /*3cb0*/  F2FP.F16.F32.PACK_AB R0, R55, R76 ;  /* 0x0000004c3700723e */ /* 0x000fe400000000ff */
[----:B------:R-:W-:-:S03]  /*3cc0*/  F2FP.F16.F32.PACK_AB R4, R57, R74 ;  /* 0x0000004a3904723e */ /* 0x000fc600000000ff */
[----:B------:R-:W0:Y:S01]  /*3cd0*/  LDC.64 R18, c[0x0][0x2b0] ;  /* 0x0000ac00ff127b82 */ /* 0x000e220000000a00 */
[C---:B------:R-:W-:Y:S01]  /*3ce0*/  PRMT R6, R0.reuse, 0x7610, R6 ;  /* 0x0000761000067816 */ /* 0x040fe20000000006 */
[----:B------:R-:W-:Y:S01]  /*3cf0*/  BSSY B0, `(.L_x_2028) ;  /* 0x0000035000007945 */ /* 0x000fe20003800000 */
[----:B------:R-:W-:Y:S02]  /*3d00*/  PRMT R8, R0, 0x7632, R8 ;  /* 0x0000763200087816 */ /* 0x000fe40000000008 */
[----:B------:R-:W-:Y:S02]  /*3d10*/  F2FP.F16.F32.PACK_AB R0, R59, R72 ;  /* 0x000000483b00723e */ /* 0x000fe400000000ff */
[----:B------:R-:W-:Y:S01]  /*3d20*/  F2FP.F16.F32.PACK_AB R5, R70, R61 ;  /* 0x0000003d4605723e */ /* 0x000fe200000000ff */
[----:B------:R-:W1:Y:S01]  /*3d30*/  @!P0 LDC R7, c[0x0][0x218] ;  /* 0x00008600ff078b82 */ /* 0x000e620000000800 */
[----:B------:R-:W-:Y:S02]  /*3d40*/  PRMT R9, R4, 0x7632, R9 ;  /* 0x0000763204097816 */ /* 0x000fe40000000009 */
[----:B------:R-:W-:-:S02]  /*3d50*/  PRMT R10, R0, 0x7632, R10 ;  /* 0x00007632000a7816 */ /* 0x000fc4000000000a */
[----:B------:R-:W-:-:S03]  /*3d60*/  PRMT R11, R5, 0x7632, R11 ;  /* 0x00007632050b7816 */ /* 0x000fc6000000000b */
[----:B------:R-:W2:Y:S01]  /*3d70*/  LDC R73, c[0x0][0x218] ;  /* 0x00008600ff497b82 */ /* 0x000ea20000000800 */
[----:B------:R-:W-:Y:S04]  /*3d80*/  STS.U16 [R53], R6 ;  /* 0x0000000635007388 */ /* 0x000fe80000000400 */
[----:B------:R-:W-:Y:S01]  /*3d90*/  STS.U16 [R53+0x2], R8 ;  /* 0x0000020835007388 */ /* 0x000fe20000000400 */
[----:B0-----:R-:W-:-:S03]  /*3da0*/  IMAD.WIDE.U32 R12, R18, UR10, RZ ;  /* 0x0000000a120c7c25 */ /* 0x001fc6000f8e00ff */
[----:B------:R0:W-:Y:S04]  /*3db0*/  STS.U16 [R53+0x4], R4 ;  /* 0x0000040435007388 */ /* 0x0001e80000000400 */
[----:B------:R3:W-:Y:S01]  /*3dc0*/  STS.U16 [R53+0x6], R9 ;  /* 0x0000060935007388 */ /* 0x0007e20000000400 */
[----:B-1----:R-:W-:-:S03]  /*3dd0*/  @!P0 IMAD R7, R36, -0x100, R7 ;  /* 0xffffff0024078824 */ /* 0x002fc600078e0207 */
[----:B------:R1:W-:Y:S01]  /*3de0*/  STS.U16 [R53+0x8], R0 ;  /* 0x0000080035007388 */ /* 0x0003e20000000400 */
[----:B0-----:R-:W-:-:S03]  /*3df0*/  SHF.L.U32 R4, R36, 0x8, RZ ;  /* 0x0000000824047819 */ /* 0x001fc600000006ff */
[----:B------:R-:W-:Y:S01]  /*3e00*/  STS.U16 [R53+0xa], R10 ;  /* 0x00000a0a35007388 */ /* 0x000fe20000000400 */
[----:B---3--:R-:W0:Y:S01]  /*3e10*/  LDC.64 R8, c[0x0][0x2a0] ;  /* 0x0000a800ff087b82 */ /* 0x008e220000000a00 */
[----:B------:R-:W-:Y:S02]  /*3e20*/  IADD3 R6, P2, R33, R4, RZ ;  /* 0x0000000421067210 */ /* 0x000fe40007f5e0ff */
[----:B------:R3:W-:Y:S01]  /*3e30*/  STS.U16 [R53+0xc], R5 ;  /* 0x00000c0535007388 */ /* 0x0007e20000000400 */
[----:B-1----:R-:W-:-:S03]  /*3e40*/  IMAD R0, R18, UR11, RZ ;  /* 0x0000000b12007c24 */ /* 0x002fc6000f8e02ff */
[----:B------:R1:W-:Y:S01]  /*3e50*/  STS.U16 [R53+0xe], R11 ;  /* 0x00000e0b35007388 */ /* 0x0003e20000000400 */
[----:B------:R-:W-:-:S03]  /*3e60*/  NOP ;  /* 0x0000000000007918 */ /* 0x000fc60000000000 */
[----:B------:R-:W-:Y:S01]  /*3e70*/  LDS.U16 R21, [R45] ;  /* 0x000000002d157984 */ /* 0x000fe20000000400 */
[----:B------:R-:W-:Y:S01]  /*3e80*/  IMAD R19, R19, UR10, R0 ;  /* 0x0000000a13137c24 */ /* 0x000fe2000f8e0200 */
[----:B---3--:R-:W-:Y:S01]  /*3e90*/  SHF.R.S32.HI R5, RZ, 0x1f, R4 ;  /* 0x0000001fff057819 */ /* 0x008fe20000011404 */
[----:B-1----:R-:W1:Y:S01]  /*3ea0*/  LDC.64 R10, c[0x0][0x308] ;  /* 0x0000c200ff0a7b82 */ /* 0x002e620000000a00 */
        /* <DEDUP_REMOVED lines=10> */
[----:B---3--:R-:W-:-:S05]  /*3f50*/  IADD3.X R7, R35, R5, RZ, P2, !PT ;  /* 0x0000000523077210 */ /* 0x008fca00017fe4ff */
[----:B------:R-:W3:Y:S02]  /*3f60*/  LDS R20, [UR5+0x210] ;  /* 0x00021005ff147984 */ /* 0x000ee40008000800 */
[----:B---3--:R-:W-:-:S13]  /*3f70*/  ISETP.GE.AND P1, PT, R33, R20, PT ;  /* 0x000000142100720c */ /* 0x008fda0003f26270 */
[----:B012---:R-:W-:Y:S05]  /*3f80*/  @P1 BRA `(.L_x_2029) ;  /* 0x00000000002c1947 */ /* 0x007fea0003800000 */
        /* <DEDUP_REMOVED lines=11> */
.L_x_2029:
[----:B------:R-:W-:Y:S05]  /*4040*/  BSYNC B0 ;  /* 0x0000000000007941 */ /* 0x000fea0003800000 */
.L_x_2028:
[----:B------:R-:W-:Y:S01]  /*4050*/  ULDC.64 UR6, c[0x0][0x2b8] ;  /* 0x0000ae0000067ab9 */ /* 0x000fe20000000a00 */
[----:B------:R-:W-:Y:S01]  /*4060*/  IMAD R0, R36, -0x100, R73 ;  /* 0xffffff0024007824 */ /* 0x000fe200078e0249 */
[-C--:B------:R-:W-:Y:S01]  /*4070*/  ISETP.GE.AND P6, PT, R38, R20.reuse, PT ;  /* 0x000000142600720c */ /* 0x080fe20003fc6270 */
[----:B------:R-:W-:Y:S01]  /*4080*/  IMAD R15, R29, UR6, RZ ;  /* 0x000000061d0f7c24 */ /* 0x000fe2000f8e02ff */
[----:B------:R-:W-:Y:S01]  /*4090*/  ISETP.GE.AND P3, PT, R40, R20, PT ;  /* 0x000000142800720c */ /* 0x000fe20003f66270 */
[C---:B------:R-:W-:Y:S01]  /*40a0*/  IMAD.WIDE.U32 R12, R28.reuse, UR6, R12 ;  /* 0x000000061c0c7c25 */ /* 0x040fe2000f8e000c */
[----:B------:R-:W-:Y:S02]  /*40b0*/  ISETP.GE.AND P1, PT, R33, R0, PT ;  /* 0x000000002100720c */ /* 0x000fe40003f26270 */
[----:B------:R-:W-:Y:S01]  /*40c0*/  ISETP.GE.AND P4, PT, R41, R20, PT ;  /* 0x000000142900720c */ /* 0x000fe20003f86270 */
[----:B0-----:R-:W-:Y:S01]  /*40d0*/  IMAD R19, R28, UR7, R15 ;  /* 0x000000071c137c24 */ /* 0x001fe2000f8e020f */
[----:B------:R-:W-:Y:S01]  /*40e0*/  IADD3 R15, P2, R4, R12, RZ ;  /* 0x0000000c040f7210 */ /* 0x000fe20007f5e0ff */
[C---:B------:R-:W-:Y:S01]  /*40f0*/  IMAD.WIDE R10, R33.reuse, 0x2, R10 ;  /* 0x00000002210a7825 */ /* 0x040fe200078e020a */
[----:B------:R-:W-:Y:S01]  /*4100*/  ULDC.64 UR6, c[0x0][0x2a8] ;  /* 0x0000aa0000067ab9 */ /* 0x000fe20000000a00 */
[----:B------:R-:W-:-:S02]  /*4110*/  LOP3.LUT R38, R33, 0x20, RZ, 0xfc, !PT ;  /* 0x0000002021267812 */ /* 0x000fc400078efcff */
[----:B------:R-:W-:Y:S01]  /*4120*/  IADD3.X R12, R5, R19, R13, P2, !PT ;  /* 0x00000013050c7210 */ /* 0x000fe200017fe40d */
[----:B------:R-:W-:Y:S01]  /*4130*/  IMAD R14, R8, UR11, RZ ;  /* 0x0000000b080e7c24 */ /* 0x000fe2000f8e02ff */
[----:B------:R-:W-:Y:S01]  /*4140*/  ISETP.GE.AND P2, PT, R39, R20, PT ;  /* 0x000000142700720c */ /* 0x000fe20003f46270 */
[----:B------:R-:W-:Y:S01]  /*4150*/  IMAD R19, R29, UR6, RZ ;  /* 0x000000061d137c24 */ /* 0x000fe2000f8e02ff */
[----:B------:R-:W-:-:S03]  /*4160*/  LEA R10, P5, R15, R10, 0x1 ;  /* 0x0000000a0f0a7211 */ /* 0x000fc600078a08ff */
[----:B------:R-:W-:Y:S01]  /*4170*/  IMAD R21, R28, UR7, R19 ;  /* 0x000000071c157c24 */ /* 0x000fe2000f8e0213 */
[----:B------:R-:W-:Y:S01]  /*4180*/  LEA.HI.X R11, R15, R11, R12, 0x1, P5 ;  /* 0x0000000b0f0b7211 */ /* 0x000fe200028f0c0c */
[----:B------:R-:W-:Y:S01]  /*4190*/  IMAD R15, R9, UR10, R14 ;  /* 0x0000000a090f7c24 */ /* 0x000fe2000f8e020e */
[-C--:B------:R-:W-:Y:S01]  /*41a0*/  ISETP.GE.AND P5, PT, R42, R20.reuse, PT ;  /* 0x000000142a00720c */ /* 0x080fe20003fa6270 */
[C---:B------:R-:W-:Y:S02]  /*41b0*/  @!P1 IMAD.WIDE.U32 R12, R8.reuse, UR10, R4 ;  /* 0x0000000a080c9c25 */ /* 0x040fe4000f8e0004 */
[----:B------:R-:W-:Y:S01]  /*41c0*/  @!P6 STG.E.U16 desc[UR8][R10.64+0x40], R23 ;  /* 0x000040170a00e986 */ /* 0x000fe2000c101508 */
[-C--:B------:R-:W-:Y:S01]  /*41d0*/  ISETP.GE.AND P6, PT, R43, R20.reuse, PT ;  /* 0x000000142b00720c */ /* 0x080fe20003fc6270 */
[----:B------:R-:W-:Y:S01]  /*41e0*/  IMAD.WIDE.U32 R8, R8, UR10, RZ ;  /* 0x0000000a08087c25 */ /* 0x000fe2000f8e00ff */
[----:B------:R-:W-:Y:S01]  /*41f0*/  @!P1 IADD3 R13, R15, R13, RZ ;  /* 0x0000000d0f0d9210 */ /* 0x000fe20007ffe0ff */
[----:B------:R-:W-:Y:S01]  /*4200*/  @!P2 STG.E.U16 desc[UR8][R10.64+0x80], R25 ;  /* 0x000080190a00a986 */ /* 0x000fe2000c101508 */
[----:B------:R-:W-:-:S02]  /*4210*/  ISETP.GE.AND P2, PT, R44, R20, PT ;  /* 0x000000142c00720c */ /* 0x000fc40003f46270 */
[----:B------:R-:W-:Y:S01]  /*4220*/  IADD3 R9, R9, R15, RZ ;  /* 0x0000000f09097210 */ /* 0x000fe20007ffe0ff */
[C---:B------:R-:W-:Y:S01]  /*4230*/  @!P1 IMAD.WIDE.U32 R12, R28.reuse, UR6, R12 ;  /* 0x000000061c0c9c25 */ /* 0x040fe2000f8e000c */
[----:B------:R-:W-:Y:S03]  /*4240*/  @!P3 STG.E.U16 desc[UR8][R10.64+0xc0], R27 ;  /* 0x0000c01b0a00b986 */ /* 0x000fe6000c101508 */
[----:B------:R-:W-:Y:S01]  /*4250*/  IMAD.WIDE.U32 R14, R28, UR6, R8 ;  /* 0x000000061c0e7c25 */ /* 0x000fe2000f8e0008 */
[----:B------:R-:W-:Y:S01]  /*4260*/  @!P4 STG.E.U16 desc[UR8][R10.64+0x100], R63 ;  /* 0x0001003f0a00c986 */ /* 0x000fe2000c101508 */
[----:B------:R-:W-:Y:S01]  /*4270*/  @!P1 IADD3 R18, P3, R33, R12, RZ ;  /* 0x0000000c21129210 */ /* 0x000fe20007f7e0ff */
[----:B------:R-:W-:Y:S01]  /*4280*/  ULDC.64 UR6, c[0x0][0x318] ;  /* 0x0000c60000067ab9 */ /* 0x000fe20000000a00 */
[----:B------:R-:W-:Y:S01]  /*4290*/  SHF.L.U32 R9, R38, 0x1, RZ ;  /* 0x0000000126097819 */ /* 0x000fe200000006ff */
[----:B------:R-:W-:Y:S01]  /*42a0*/  @!P5 STG.E.U16 desc[UR8][R10.64+0x140], R65 ;  /* 0x000140410a00d986 */ /* 0x000fe2000c101508 */
[----:B------:R-:W-:-:S02]  /*42b0*/  @!P1 IADD3.X R13, R35, R13, R21, P3, !PT ;  /* 0x0000000d230d9210 */ /* 0x000fc40001ffe415 */
[----:B------:R-:W-:Y:S01]  /*42c0*/  @!P1 LEA R12, P3, R18, UR6, 0x1 ;  /* 0x00000006120c9c11 */ /* 0x000fe2000f8608ff */
[----:B------:R-:W-:Y:S01]  /*42d0*/  @!P6 STG.E.U16 desc[UR8][R10.64+0x180], R67 ;  /* 0x000180430a00e986 */ /* 0x000fe2000c101508 */
[----:B------:R-:W-:Y:S02]  /*42e0*/  IADD3 R19, P4, R4, R14, RZ ;  /* 0x0000000e04137210 */ /* 0x000fe40007f9e0ff */
[----:B------:R-:W-:Y:S01]  /*42f0*/  SHF.L.U64.HI R8, R38, 0x1, R35 ;  /* 0x0000000126087819 */ /* 0x000fe20000010223 */
[----:B------:R0:W-:Y:S01]  /*4300*/  @!P2 STG.E.U16 desc[UR8][R10.64+0x1c0], R69 ;  /* 0x0001c0450a00a986 */ /* 0x0001e2000c101508 */
[----:B------:R-:W-:Y:S02]  /*4310*/  IADD3 R14, P5, R9, UR6, RZ ;  /* 0x00000006090e7c10 */ /* 0x000fe4000ffbe0ff */
[----:B------:R-:W-:Y:S02]  /*4320*/  @!P1 LEA.HI.X R13, R18, UR7, R13, 0x1, P3 ;  /* 0x00000007120d9c11 */ /* 0x000fe400098f0c0d */
[----:B------:R-:W-:-:S02]  /*4330*/  ISETP.GE.AND P3, PT, R38, R0, PT ;  /* 0x000000002600720c */ /* 0x000fc40003f66270 */
[----:B------:R-:W-:Y:S02]  /*4340*/  IADD3.X R20, R5, R21, R15, P4, !PT ;  /* 0x0000001505147210 */ /* 0x000fe400027fe40f */
[----:B------:R-:W-:Y:S02]  /*4350*/  IADD3.X R15, R8, UR7, RZ, P5, !PT ;  /* 0x00000007080f7c10 */ /* 0x000fe4000affe4ff */
[C---:B------:R-:W-:Y:S02]  /*4360*/  LEA R14, P4, R19.reuse, R14, 0x1 ;  /* 0x0000000e130e7211 */ /* 0x040fe400078808ff */
[----:B------:R-:W-:Y:S01]  /*4370*/  PRMT R18, RZ, 0x7610, R18 ;  /* 0x00007610ff127816 */ /* 0x000fe20000000012 */
[----:B------:R-:W-:Y:S01]  /*4380*/  BAR.SYNC.DEFER_BLOCKING 0x0 ;  /* 0x0000000000007b1d */ /* 0x000fe20000010000 */
[----:B------:R-:W-:Y:S02]  /*4390*/  LEA.HI.X R15, R19, R15, R20, 0x1, P4 ;  /* 0x0000000f130f7211 */ /* 0x000fe400020f0c14 */
[----:B------:R-:W-:-:S02]  /*43a0*/  PRMT R19, RZ, 0x7610, R19 ;  /* 0x00007610ff137816 */ /* 0x000fc40000000013 */
[-C--:B------:R-:W-:Y:S02]  /*43b0*/  ISETP.GE.AND P6, PT, R39, R0.reuse, PT ;  /* 0x000000002700720c */ /* 0x080fe40003fc6270 */
[-C--:B------:R-:W-:Y:S02]  /*43c0*/  ISETP.GE.AND P5, PT, R40, R0.reuse, PT ;  /* 0x000000002800720c */ /* 0x080fe40003fa6270 */
[-C--:B------:R-:W-:Y:S02]  /*43d0*/  ISETP.GE.AND P4, PT, R41, R0.reuse, PT ;  /* 0x000000002900720c */ /* 0x080fe40003f86270 */
[-C--:B------:R-:W-:Y:S02]  /*43e0*/  ISETP.GE.AND P2, PT, R42, R0.reuse, PT ;  /* 0x000000002a00720c */ /* 0x080fe40003f46270 */
[----:B0-----:R-:W-:Y:S02]  /*43f0*/  PRMT R10, RZ, 0x7610, R10 ;  /* 0x00007610ff0a7816 */ /* 0x001fe4000000000a */
[----:B------:R-:W-:Y:S01]  /*4400*/  PRMT R11, RZ, 0x7610, R11 ;  /* 0x00007610ff0b7816 */ /* 0x000fe2000000000b */
[----:B------:R0:W2:Y:S01]  /*4410*/  @!P1 LDG.E.U16 R18, desc[UR8][R12.64] ;  /* 0x000000080c129981 */ /* 0x0000a2000c1e1500 */
[----:B------:R-:W-:-:S03]  /*4420*/  ISETP.GE.AND P1, PT, R43, R0, PT ;  /* 0x000000002b00720c */ /* 0x000fc60003f26270 */
[----:B------:R-:W3:Y:S01]  /*4430*/  @!P3 LDG.E.U16 R19, desc[UR8][R14.64] ;  /* 0x000000080e13b981 */ /* 0x000ee2000c1e1500 */
[----:B------:R-:W-:Y:S02]  /*4440*/  ISETP.GE.AND P3, PT, R44, R0, PT ;  /* 0x000000002c00720c */ /* 0x000fe40003f66270 */
[----:B------:R-:W-:Y:S01]  /*4450*/  PRMT R20, RZ, 0x7610, R20 ;  /* 0x00007610ff147816 */ /* 0x000fe20000000014 */
[----:B------:R-:W4:Y:S01]  /*4460*/  @!P6 LDG.E.U16 R10, desc[UR8][R14.64+0x40] ;  /* 0x000040080e0ae981 */ /* 0x000f22000c1e1500 */
[----:B------:R-:W-:Y:S02]  /*4470*/  PRMT R21, RZ, 0x7610, R21 ;  /* 0x00007610ff157816 */ /* 0x000fe40000000015 */
[----:B0-----:R-:W-:Y:S01]  /*4480*/  PRMT R12, RZ, 0x7610, R12 ;  /* 0x00007610ff0c7816 */ /* 0x001fe2000000000c */
[----:B------:R-:W5:Y:S01]  /*4490*/  @!P5 LDG.E.U16 R11, desc[UR8][R14.64+0x80] ;  /* 0x000080080e0bd981 */ /* 0x000f62000c1e1500 */
[----:B------:R-:W-:-:S03]  /*44a0*/  PRMT R13, RZ, 0x7610, R13 ;  /* 0x00007610ff0d7816 */ /* 0x000fc6000000000d */
[----:B------:R-:W5:Y:S04]  /*44b0*/  @!P1 LDG.E.U16 R20, desc[UR8][R14.64+0x140] ;  /* 0x000140080e149981 */ /* 0x000f68000c1e1500 */
[----:B------:R-:W5:Y:S04]  /*44c0*/  @!P4 LDG.E.U16 R12, desc[UR8][R14.64+0xc0] ;  /* 0x0000c0080e0cc981 */ /* 0x000f68000c1e1500 */
[----:B------:R-:W5:Y:S04]  /*44d0*/  @!P2 LDG.E.U16 R13, desc[UR8][R14.64+0x100] ;  /* 0x000100080e0da981 */ /* 0x000f68000c1e1500 */
[----:B------:R-:W5:Y:S01]  /*44e0*/  @!P3 LDG.E.U16 R21, desc[UR8][R14.64+0x180] ;  /* 0x000180080e15b981 */ /* 0x000f62000c1e1500 */
[----:B------:R-:W-:Y:S03]  /*44f0*/  BSSY B0, `(.L_x_2030) ;  /* 0x0000079000007945 */ /* 0x000fe60003800000 */
[----:B--2---:R-:W-:Y:S04]  /*4500*/  STS.U16 [R45], R18 ;  /* 0x000000122d007388 */ /* 0x004fe80000000400 */
[----:B---3--:R-:W-:Y:S04]  /*4510*/  STS.U16 [R46+0x40], R19 ;  /* 0x000040132e007388 */ /* 0x008fe80000000400 */
[----:B----4-:R-:W-:Y:S04]  /*4520*/  STS.U16 [R47+0x80], R10 ;  /* 0x0000800a2f007388 */ /* 0x010fe80000000400 */
[----:B-----5:R-:W-:Y:S04]  /*4530*/  STS.U16 [R48+0xc0], R11 ;  /* 0x0000c00b30007388 */ /* 0x020fe80000000400 */
[----:B------:R-:W-:Y:S04]  /*4540*/  STS.U16 [R49+0x100], R12 ;  /* 0x0001000c31007388 */ /* 0x000fe80000000400 */
[----:B------:R-:W-:Y:S04]  /*4550*/  STS.U16 [R50+0x140], R13 ;  /* 0x0001400d32007388 */ /* 0x000fe80000000400 */
[----:B------:R-:W-:Y:S04]  /*4560*/  STS.U16 [R51+0x180], R20 ;  /* 0x0001801433007388 */ /* 0x000fe80000000400 */
[----:B------:R-:W-:Y:S01]  /*4570*/  STS.U16 [R52+0x1c0], R21 ;  /* 0x0001c01534007388 */ /* 0x000fe20000000400 */
[----:B------:R-:W-:-:S03]  /*4580*/  NOP ;  /* 0x0000000000007918 */ /* 0x000fc60000000000 */
[----:B------:R-:W0:Y:S04]  /*4590*/  LDS.U16 R14, [R53+0x2] ;  /* 0x00000200350e7984 */ /* 0x000e280000000400 */
[----:B------:R-:W1:Y:S04]  /*45a0*/  LDS.U16 R22, [R53] ;  /* 0x0000000035167984 */ /* 0x000e680000000400 */
[----:B------:R-:W2:Y:S04]  /*45b0*/  LDS.U16 R15, [R53+0x4] ;  /* 0x00000400350f7984 */ /* 0x000ea80000000400 */
[----:B------:R-:W3:Y:S04]  /*45c0*/  LDS.U16 R18, [R53+0x6] ;  /* 0x0000060035127984 */ /* 0x000ee80000000400 */
[----:B------:R-:W4:Y:S04]  /*45d0*/  LDS.U16 R10, [R53+0x8] ;  /* 0x00000800350a7984 */ /* 0x000f280000000400 */
[----:B------:R-:W5:Y:S04]  /*45e0*/  LDS.U16 R11, [R53+0xa] ;  /* 0x00000a00350b7984 */ /* 0x000f680000000400 */
[----:B------:R-:W5:Y:S04]  /*45f0*/  LDS.U16 R12, [R53+0xc] ;  /* 0x00000c00350c7984 */ /* 0x000f680000000400 */
[----:B------:R-:W5:Y:S01]  /*4600*/  LDS.U16 R13, [R53+0xe] ;  /* 0x00000e00350d7984 */ /* 0x000f620000000400 */
[----:B0-----:R-:W-:-:S02]  /*4610*/  HADD2.F32 R19, -RZ, R14.H0_H0 ;  /* 0x2000000eff137230 */ /* 0x001fc40000004100 */
[----:B-1----:R-:W-:-:S03]  /*4620*/  HADD2.F32 R22, -RZ, R22.H0_H0 ;  /* 0x20000016ff167230 */ /* 0x002fc60000004100 */
[----:B------:R-:W-:Y:S02]  /*4630*/  FMUL.FTZ R20, R19, -1.4426950216293334961 ;  /* 0xbfb8aa3b13147820 */ /* 0x000fe40000410000 */
[----:B------:R-:W-:Y:S01]  /*4640*/  FMUL.FTZ R14, R22, -1.4426950216293334961 ;  /* 0xbfb8aa3b160e7820 */ /* 0x000fe20000410000 */
[----:B--2---:R-:W-:-:S03]  /*4650*/  HADD2.F32 R15, -RZ, R15.H0_H0 ;  /* 0x2000000fff0f7230 */ /* 0x004fc60000004100 */
[----:B------:R-:W0:Y:S01]  /*4660*/  MUFU.EX2 R20, R20 ;  /* 0x0000001400147308 */ /* 0x000e220000000800 */
[----:B---3--:R-:W-:Y:S02]  /*4670*/  HADD2.F32 R21, -RZ, R18.H0_H0 ;  /* 0x20000012ff157230 */ /* 0x008fe40000004100 */
[----:B----4-:R-:W-:Y:S02]  /*4680*/  HADD2.F32 R24, -RZ, R10.H0_H0 ;  /* 0x2000000aff187230 */ /* 0x010fe40000004100 */
[----:B------:R-:W-:-:S03]  /*4690*/  FMUL.FTZ R18, R15, -1.4426950216293334961 ;  /* 0xbfb8aa3b0f127820 */ /* 0x000fc60000410000 */
[----:B------:R-:W1:Y:S01]  /*46a0*/  MUFU.EX2 R14, R14 ;  /* 0x0000000e000e7308 */ /* 0x000e620000000800 */
[----:B-----5:R-:W-:Y:S02]  /*46b0*/  HADD2.F32 R25, -RZ, R11.H0_H0 ;  /* 0x2000000bff197230 */ /* 0x020fe40000004100 */
[----:B------:R-:W-:Y:S02]  /*46c0*/  HADD2.F32 R26, -RZ, R12.H0_H0 ;  /* 0x2000000cff1a7230 */ /* 0x000fe40000004100 */
[----:B------:R-:W-:Y:S01]  /*46d0*/  FMUL.FTZ R23, R21, -1.4426950216293334961 ;  /* 0xbfb8aa3b15177820 */ /* 0x000fe20000410000 */
[----:B------:R-:W-:Y:S02]  /*46e0*/  HADD2.F32 R54, -RZ, R13.H0_H0 ;  /* 0x2000000dff367230 */ /* 0x000fe40000004100 */
[----:B------:R-:W-:Y:S01]  /*46f0*/  FMUL.FTZ R10, R24, -1.4426950216293334961 ;  /* 0xbfb8aa3b180a7820 */ /* 0x000fe20000410000 */
[----:B------:R-:W-:Y:S01]  /*4700*/  FMUL.FTZ R11, R25, -1.4426950216293334961 ;  /* 0xbfb8aa3b190b7820 */ /* 0x000fe20000410000 */
[----:B------:R-:W-:Y:S01]  /*4710*/  FMUL.FTZ R12, R26, -1.4426950216293334961 ;  /* 0xbfb8aa3b1a0c7820 */ /* 0x000fe20000410000 */
[----:B------:R-:W-:Y:S01]  /*4720*/  FMUL.FTZ R13, R54, -1.4426950216293334961 ;  /* 0xbfb8aa3b360d7820 */ /* 0x000fe20000410000 */
[----:B------:R-:W2:Y:S01]  /*4730*/  MUFU.EX2 R18, R18 ;  /* 0x0000001200127308 */ /* 0x000ea20000000800 */
[----:B0-----:R-:W-:-:S07]  /*4740*/  FADD.FTZ R20, R20, 1 ;  /* 0x3f80000014147421 */ /* 0x001fce0000010000 */
[----:B------:R-:W0:Y:S01]  /*4750*/  MUFU.EX2 R27, R12 ;  /* 0x0000000c001b7308 */ /* 0x000e220000000800 */
[----:B-1----:R-:W-:-:S07]  /*4760*/  FADD.FTZ R14, R14, 1 ;  /* 0x3f8000000e0e7421 */ /* 0x002fce0000010000 */
[----:B------:R-:W1:Y:S08]  /*4770*/  MUFU.EX2 R23, R23 ;  /* 0x0000001700177308 */ /* 0x000e700000000800 */
[----:B------:R-:W3:Y:S08]  /*4780*/  MUFU.EX2 R10, R10 ;  /* 0x0000000a000a7308 */ /* 0x000ef00000000800 */
[----:B------:R-:W4:Y:S08]  /*4790*/  MUFU.EX2 R11, R11 ;  /* 0x0000000b000b7308 */ /* 0x000f300000000800 */
[----:B------:R4:W5:Y:S01]  /*47a0*/  MUFU.EX2 R56, R13 ;  /* 0x0000000d00387308 */ /* 0x0009620000000800 */
[----:B--2---:R-:W-:Y:S01]  /*47b0*/  FADD.FTZ R18, R18, 1 ;  /* 0x3f80000012127421 */ /* 0x004fe20000010000 */
[----:B0-----:R-:W-:-:S06]  /*47c0*/  FADD.FTZ R27, R27, 1 ;  /* 0x3f8000001b1b7421 */ /* 0x001fcc0000010000 */
[----:B------:R-:W0:Y:S01]  /*47d0*/  MUFU.RCP R63, R14 ;  /* 0x0000000e003f7308 */ /* 0x000e220000001000 */
[----:B-1----:R-:W-:Y:S01]  /*47e0*/  FADD.FTZ R23, R23, 1 ;  /* 0x3f80000017177421 */ /* 0x002fe20000010000 */
[----:B---3--:R-:W-:-:S06]  /*47f0*/  FADD.FTZ R12, R10, 1 ;  /* 0x3f8000000a0c7421 */ /* 0x008fcc0000010000 */
[----:B------:R-:W1:Y:S01]  /*4800*/  MUFU.RCP R20, R20 ;  /* 0x0000001400147308 */ /* 0x000e620000001000 */
[----:B----4-:R-:W-:Y:S01]  /*4810*/  FADD.FTZ R13, R11, 1 ;  /* 0x3f8000000b0d7421 */ /* 0x010fe20000010000 */
[----:B-----5:R-:W-:-:S06]  /*4820*/  FADD.FTZ R56, R56, 1 ;  /* 0x3f80000038387421 */ /* 0x020fcc0000010000 */
[----:B------:R-:W2:Y:S01]  /*4830*/  MUFU.RCP R18, R18 ;  /* 0x0000001200127308 */ /* 0x000ea20000001000 */
[----:B0-----:R-:W-:-:S07]  /*4840*/  FMUL.FTZ R11, R22, R63 ;  /* 0x0000003f160b7220 */ /* 0x001fce0000410000 */
[----:B------:R-:W0:Y:S01]  /*4850*/  MUFU.RCP R58, R23 ;  /* 0x00000017003a7308 */ /* 0x000e220000001000 */
[----:B-1----:R-:W-:Y:S01]  /*4860*/  FMUL.FTZ R10, R19, R20 ;  /* 0x00000014130a7220 */ /* 0x002fe20000410000 */
[----:B------:R-:W-:Y:S06]  /*4870*/  BAR.SYNC.DEFER_BLOCKING 0x0 ;  /* 0x0000000000007b1d */ /* 0x000fec0000010000 */
[----:B------:R0:W1:Y:S08]  /*4880*/  MUFU.RCP R65, R12 ;  /* 0x0000000c00417308 */ /* 0x0000700000001000 */
[----:B------:R1:W3:Y:S08]  /*4890*/  MUFU.RCP R60, R13 ;  /* 0x0000000d003c7308 */ /* 0x0002f00000001000 */
[----:B------:R-:W4:Y:S08]  /*48a0*/  MUFU.RCP R27, R27 ;  /* 0x0000001b001b7308 */ /* 0x000f300000001000 */
[----:B------:R-:W5:Y:S01]  /*48b0*/  MUFU.RCP R67, R56 ;  /* 0x0000003800437308 */ /* 0x000f620000001000 */
[----:B------:R-:W-:Y:S01]  /*48c0*/  FMUL.FTZ R11, R11, R76 ;  /* 0x0000004c0b0b7220 */ /* 0x000fe20000410000 */
[----:B------:R-:W-:Y:S01]  /*48d0*/  FMUL.FTZ R10, R10, R55 ;  /* 0x000000370a0a7220 */ /* 0x000fe20000410000 */
[----:B--2---:R-:W-:Y:S01]  /*48e0*/  FMUL.FTZ R15, R15, R18 ;  /* 0x000000120f0f7220 */ /* 0x004fe20000410000 */
[----:B0-----:R-:W-:Y:S01]  /*48f0*/  FMUL.FTZ R12, R21, R58 ;  /* 0x0000003a150c7220 */ /* 0x001fe20000410000 */
[----:B-1----:R-:W-:Y:S01]  /*4900*/  FMUL.FTZ R13, R24, R65 ;  /* 0x00000041180d7220 */ /* 0x002fe20000410000 */
[----:B---3--:R-:W-:Y:S01]  /*4910*/  FMUL.FTZ R14, R25, R60 ;  /* 0x0000003c190e7220 */ /* 0x008fe20000410000 */
[----:B------:R-:W-:Y:S01]  /*4920*/  F2FP.F16.F32.PACK_AB R10, R10, R11 ;  /* 0x0000000b0a0a723e */ /* 0x000fe200000000ff */
[----:B----4-:R-:W-:Y:S01]  /*4930*/  FMUL.FTZ R26, R26, R27 ;  /* 0x0000001b1a1a7220 */ /* 0x010fe20000410000 */
[----:B------:R-:W-:Y:S01]  /*4940*/  FMUL.FTZ R15, R15, R74 ;  /* 0x0000004a0f0f7220 */ /* 0x000fe20000410000 */
[----:B------:R-:W-:Y:S01]  /*4950*/  FMUL.FTZ R12, R12, R57 ;  /* 0x000000390c0c7220 */ /* 0x000fe20000410000 */
[----:B------:R-:W-:Y:S01]  /*4960*/  FMUL.FTZ R13, R13, R72 ;  /* 0x000000480d0d7220 */ /* 0x000fe20000410000 */
[----:B------:R-:W-:Y:S01]  /*4970*/  FMUL.FTZ R14, R14, R59 ;  /* 0x0000003b0e0e7220 */ /* 0x000fe20000410000 */
[----:B-----5:R-:W-:Y:S01]  /*4980*/  FMUL.FTZ R11, R54, R67 ;  /* 0x00000043360b7220 */ /* 0x020fe20000410000 */
[----:B------:R-:W-:-:S03]  /*4990*/  FMUL.FTZ R26, R26, R61 ;  /* 0x0000003d1a1a7220 */ /* 0x000fc60000410000 */
[----:B------:R-:W-:Y:S01]  /*49a0*/  FMUL.FTZ R11, R11, R70 ;  /* 0x000000460b0b7220 */ /* 0x000fe20000410000 */
[----:B------:R-:W-:Y:S02]  /*49b0*/  F2FP.F16.F32.PACK_AB R12, R12, R15 ;  /* 0x0000000f0c0c723e */ /* 0x000fe400000000ff */
[----:B------:R-:W-:Y:S02]  /*49c0*/  F2FP.F16.F32.PACK_AB R13, R14, R13 ;  /* 0x0000000d0e0d723e */ /* 0x000fe400000000ff */
[----:B------:R-:W-:Y:S02]  /*49d0*/  F2FP.F16.F32.PACK_AB R11, R11, R26 ;  /* 0x0000001a0b0b723e */ /* 0x000fe400000000ff */
[----:B------:R-:W-:Y:S02]  /*49e0*/  PRMT R15, R10, 0x7632, R15 ;  /* 0x000076320a0f7816 */ /* 0x000fe4000000000f */
[----:B------:R-:W-:Y:S02]  /*49f0*/  PRMT R14, R12, 0x7632, R14 ;  /* 0x000076320c0e7816 */ /* 0x000fe4000000000e */
[----:B------:R-:W-:-:S02]  /*4a00*/  PRMT R18, R13, 0x7632, R18 ;  /* 0x000076320d127816 */ /* 0x000fc40000000012 */
[----:B------:R-:W-:Y:S01]  /*4a10*/  PRMT R20, R11, 0x7632, R20 ;  /* 0x000076320b147816 */ /* 0x000fe20000000014 */
[----:B------:R-:W-:Y:S04]  /*4a20*/  STS.U16 [R53], R10 ;  /* 0x0000000a35007388 */ /* 0x000fe80000000400 */
[----:B------:R-:W-:Y:S04]  /*4a30*/  STS.U16 [R53+0x2], R15 ;  /* 0x0000020f35007388 */ /* 0x000fe80000000400 */
[----:B------:R-:W-:Y:S04]  /*4a40*/  STS.U16 [R53+0x4], R12 ;  /* 0x0000040c35007388 */ /* 0x000fe80000000400 */
[----:B------:R-:W-:Y:S04]  /*4a50*/  STS.U16 [R53+0x6], R14 ;  /* 0x0000060e35007388 */ /* 0x000fe80000000400 */
[----:B------:R0:W-:Y:S04]  /*4a60*/  STS.U16 [R53+0x8], R13 ;  /* 0x0000080d35007388 */ /* 0x0001e80000000400 */
[----:B------:R-:W-:Y:S04]  /*4a70*/  STS.U16 [R53+0xa], R18 ;  /* 0x00000a1235007388 */ /* 0x000fe80000000400 */
[----:B------:R1:W-:Y:S01]  /*4a80*/  STS.U16 [R53+0xc], R11 ;  /* 0x00000c0b35007388 */ /* 0x0003e20000000400 */
[----:B0-----:R-:W0:Y:S03]  /*4a90*/  LDC.64 R12, c[0x0][0x2c0] ;  /* 0x0000b000ff0c7b82 */ /* 0x001e260000000a00 */
        /* <DEDUP_REMOVED lines=13> */
[----:B0-----:R-:W-:-:S04]  /*4b70*/  IMAD R10, R12, UR11, RZ ;  /* 0x0000000b0c0a7c24 */ /* 0x001fc8000f8e02ff */
[----:B------:R-:W-:Y:S02]  /*4b80*/  IMAD R13, R13, UR10, R10 ;  /* 0x0000000a0d0d7c24 */ /* 0x000fe4000f8e020a */
[----:B-1----:R-:W-:-:S05]  /*4b90*/  IMAD.WIDE.U32 R10, R12, UR10, RZ ;  /* 0x0000000a0c0a7c25 */ /* 0x002fca000f8e00ff */
        /* <DEDUP_REMOVED lines=14> */
.L_x_2031:
[----:B------:R-:W-:Y:S05]  /*4c80*/  BSYNC B0 ;  /* 0x0000000000007941 */ /* 0x000fea0003800000 */
.L_x_2030:
[----:B------:R-:W-:Y:S01]  /*4c90*/  MOV R6, R10 ;  /* 0x0000000a00067202 */ /* 0x000fe20000000f00 */
[----:B------:R-:W-:Y:S01]  /*4ca0*/  ULDC.64 UR4, c[0x0][0x2c8] ;  /* 0x0000b20000047ab9 */ /* 0x000fe20000000a00 */
[----:B------:R-:W-:Y:S01]  /*4cb0*/  MOV R7, R25 ;  /* 0x0000001900077202 */ /* 0x000fe20000000f00 */
[----:B------:R-:W-:Y:S01]  /*4cc0*/  IMAD R11, R29, UR4, RZ ;  /* 0x000000041d0b7c24 */ /* 0x000fe2000f8e02ff */
[----:B------:R-:W-:Y:S01]  /*4cd0*/  ULDC.64 UR6, c[0x0][0x320] ;  /* 0x0000c80000067ab9 */ /* 0x000fe20000000a00 */
[-C--:B------:R-:W-:Y:S01]  /*4ce0*/  ISETP.GE.AND P3, PT, R41, R14.reuse, PT ;  /* 0x0000000e2900720c */ /* 0x080fe20003f66270 */
[----:B------:R-:W-:Y:S01]  /*4cf0*/  IMAD.WIDE.U32 R6, R28, UR4, R6 ;  /* 0x000000041c067c25 */ /* 0x000fe2000f8e0006 */
[----:B------:R-:W-:Y:S01]  /*4d00*/  IADD3 R9, P1, R9, UR6, RZ ;  /* 0x0000000609097c10 */ /* 0x000fe2000ff3e0ff */
[----:B------:R-:W-:Y:S01]  /*4d10*/  ULDC UR4, c[0x0][0x224] ;  /* 0x0000890000047ab9 */ /* 0x000fe20000000800 */
[----:B------:R-:W-:Y:S01]  /*4d20*/  ISETP.GE.AND P4, PT, R42, R14, PT ;  /* 0x0000000e2a00720c */ /* 0x000fe20003f86270 */
[----:B------:R-:W-:Y:S01]  /*4d30*/  IMAD R11, R28, UR5, R11 ;  /* 0x000000051c0b7c24 */ /* 0x000fe2000f8e020b */
[----:B------:R-:W-:-:S02]  /*4d40*/  IADD3 R0, P0, R4, R6, RZ ;  /* 0x0000000604007210 */ /* 0x000fc40007f1e0ff */
[-C--:B------:R-:W-:Y:S02]  /*4d50*/  ISETP.GE.AND P5, PT, R43, R14.reuse, PT ;  /* 0x0000000e2b00720c */ /* 0x080fe40003fa6270 */
[-C--:B------:R-:W-:Y:S02]  /*4d60*/  ISETP.GE.AND P6, PT, R44, R14.reuse, PT ;  /* 0x0000000e2c00720c */ /* 0x080fe40003fc6270 */
[----:B------:R-:W-:Y:S02]  /*4d70*/  IADD3.X R5, R5, R11, R7, P0, !PT ;  /* 0x0000000b05057210 */ /* 0x000fe400007fe407 */
[----:B------:R-:W-:Y:S02]  /*4d80*/  IADD3.X R8, R8, UR7, RZ, P1, !PT ;  /* 0x0000000708087c10 */ /* 0x000fe40008ffe4ff */
[----:B------:R-:W-:Y:S02]  /*4d90*/  LEA R4, P2, R0, R9, 0x1 ;  /* 0x0000000900047211 */ /* 0x000fe400078408ff */
[----:B------:R-:W-:-:S02]  /*4da0*/  ISETP.GE.AND P0, PT, R38, R14, PT ;  /* 0x0000000e2600720c */ /* 0x000fc40003f06270 */
[----:B------:R-:W-:Y:S02]  /*4db0*/  LEA.HI.X R5, R0, R8, R5, 0x1, P2 ;  /* 0x0000000800057211 */ /* 0x000fe400010f0c05 */
[----:B------:R-:W-:Y:S02]  /*4dc0*/  IADD3 R36, R36, 0x1, RZ ;  /* 0x0000000124247810 */ /* 0x000fe40007ffe0ff */
[-C--:B------:R-:W-:Y:S01]  /*4dd0*/  ISETP.GE.AND P1, PT, R39, R14.reuse, PT ;  /* 0x0000000e2700720c */ /* 0x080fe20003f26270 */
[----:B------:R1:W-:Y:S01]  /*4de0*/  @!P3 STG.E.U16 desc[UR8][R4.64+0xc0], R49 ;  /* 0x0000c0310400b986 */ /* 0x0003e2000c101508 */
[----:B------:R-:W-:-:S03]  /*4df0*/  ISETP.GE.AND P2, PT, R40, R14, PT ;  /* 0x0000000e2800720c */ /* 0x000fc60003f46270 */
[----:B------:R1:W-:Y:S04]  /*4e00*/  @!P4 STG.E.U16 desc[UR8][R4.64+0x100], R21 ;  /* 0x000100150400c986 */ /* 0x0003e8000c101508 */
[----:B------:R1:W-:Y:S04]  /*4e10*/  @!P5 STG.E.U16 desc[UR8][R4.64+0x140], R51 ;  /* 0x000140330400d986 */ /* 0x0003e8000c101508 */
[----:B------:R1:W-:Y:S04]  /*4e20*/  @!P6 STG.E.U16 desc[UR8][R4.64+0x180], R23 ;  /* 0x000180170400e986 */ /* 0x0003e8000c101508 */
[----:B------:R1:W-:Y:S01]  /*4e30*/  @!P0 STG.E.U16 desc[UR8][R4.64], R15 ;  /* 0x0000000f04008986 */ /* 0x0003e2000c101508 */
[----:B------:R-:W-:-:S03]  /*4e40*/  ISETP.GE.AND P0, PT, R36, UR4, PT ;  /* 0x0000000424007c0c */ /* 0x000fc6000bf06270 */
        /* <DEDUP_REMOVED lines=8> */
.L_x_2033:
        /* <DEDUP_REMOVED lines=11> */
.L_x_5209:


//--------------------- .text._Z25selective_scan_fwd_kernelI32Selective_Scan_fwd_kernel_traitsILi32ELi8ELi1ELb0ELb0ELb1ELb0EN3c104HalfENS1_7complexIfEEEEv13SSMParamsBase --------------------------
	.section	.text._Z25selective_scan_fwd_kernelI32Selective_Scan_fwd_kernel_traitsILi32ELi8ELi1ELb0ELb0ELb1ELb0EN3c104HalfENS1_7complexIfEEEEv13SSMParamsBase,"ax",@progbits
	.align	128
        .global         _Z25selective_scan_fwd_kernelI32Selective_Scan_fwd_kernel_traitsILi32ELi8ELi1ELb0ELb0ELb1ELb0EN3c104HalfENS1_7complexIfEEEEv13SSMParamsBase
        .type           _Z25selective_scan_fwd_kernelI32Selective_Scan_fwd_kernel_traitsILi32ELi8ELi1ELb0ELb0ELb1ELb0EN3c104HalfENS1_7complexIfEEEEv13SSMParamsBase,@function
        .size           _Z25selective_scan_fwd_kernelI32Selective_Scan_fwd_kernel_traitsILi32ELi8ELi1ELb0ELb0ELb1ELb0EN3c104HalfENS1_7complexIfEEEEv13SSMParamsBase,(.L_x_5210 - _Z25selective_scan_fwd_kernelI32Selective_Scan_fwd_kernel_traitsILi32ELi8ELi1ELb0ELb0ELb1ELb0EN3c104HalfENS1_7complexIfEEEEv13SSMParamsBase)
        .other          _Z25selective_scan_fwd_kernelI32Selective_Scan_fwd_kernel_traitsILi32ELi8ELi1ELb0ELb0ELb1ELb0EN3c104HalfENS1_7complexIfEEEEv13SSMParamsBase,@"STO_CUDA_ENTRY STV_DEFAULT"
_Z25selective_scan_fwd_kernelI32Selective_Scan_fwd_kernel_traitsILi32ELi8ELi1ELb0ELb0ELb1ELb0EN3c104HalfENS1_7complexIfEEEEv13SSMParamsBase:
.text._Z25selective_scan_fwd_kernelI32Selective_Scan_fwd_kernel_traitsILi32ELi8ELi1ELb0ELb0ELb1ELb0EN3c104HalfENS1_7complexIfEEEEv13SSMParamsBase:
        /* <DEDUP_REMOVED lines=20> */
[----:B------:R-:W-:-:S03]  /*0140*/  @P0 LEA.HI.X R3, R96, UR5, R95, 0x2, P2 ;  /* 0x0000000560030c11 */ /* 0x000fc600090f145f */
        /* <DEDUP_REMOVED lines=22> */
[----:B------:R-:W-:Y:S01]  /*02b0*/  IMAD R3, R134, UR4, RZ ;  /* 0x0000000486037c24 */ /* 0x000fe2000f8e02ff */
[----:B------:R-:W-:Y:S01]  /*02c0*/  LOP3.LUT R4, R96, R15, RZ, 0x3c, !PT ;  /* 0x0000000f60047212 */ /* 0x000fe200078e3cff */
[----:B------:R-:W-:Y:S01]  /*02d0*/  IMAD.WIDE.U32 R6, R92, UR4, RZ ;  /* 0x000000045c067c25 */ /* 0x000fe2000f8e00ff */
[----:B------:R-:W-:Y:S01]  /*02e0*/  ISETP.GE.U32.AND P0, PT, R2, R9, PT ;  /* 0x000000090200720c */ /* 0x000fe20003f06070 */
[----:B------:R-:W-:Y:S01]  /*02f0*/  ULDC.64 UR6, c[0x0][0x298] ;  /* 0x0000a60000067ab9 */ /* 0x000fe20000000a00 */
[----:B------:R-:W-:Y:S01]  /*0300*/  ISETP.GE.AND P2, PT, R4, RZ, PT ;  /* 0x000000ff0400720c */ /* 0x000fe20003f46270 */
[----:B------:R-:W-:Y:S01]  /*0310*/  IMAD R13, R92, UR5, R3 ;  /* 0x000000055c0d7c24 */ /* 0x000fe2000f8e0203 */
[----:B------:R-:W-:Y:S01]  /*0320*/  ULDC.64 UR4, c[0x0][0x288] ;  /* 0x0000a20000047ab9 */ /* 0x000fe20000000a00 */
[----:B------:R-:W-:Y:S01]  /*0330*/  @!P1 IADD3 R0, R0, 0x1, RZ ;  /* 0x0000000100009810 */ /* 0x000fe20007ffe0ff */
[----:B------:R-:W-:Y:S01]  /*0340*/  IMAD R3, R95, UR4, RZ ;  /* 0x000000045f037c24 */ /* 0x000fe2000f8e02ff */
[----:B------:R-:W-:Y:S01]  /*0350*/  ISETP.NE.AND P1, PT, R15, RZ, PT ;  /* 0x000000ff0f00720c */ /* 0x000fe20003f25270 */
[----:B------:R-:W-:Y:S01]  /*0360*/  IMAD R5, R95, UR6, RZ ;  /* 0x000000065f057c24 */ /* 0x000fe2000f8e02ff */
[----:B------:R-:W1:Y:S01]  /*0370*/  LDC.64 R18, c[0x0][0x2e0] ;  /* 0x0000b800ff127b82 */ /* 0x000e620000000a00 */
[C---:B------:R-:W-:Y:S01]  /*0380*/  IMAD R9, R96.reuse, UR5, R3 ;  /* 0x0000000560097c24 */ /* 0x040fe2000f8e0203 */
[----:B------:R-:W-:Y:S01]  /*0390*/  IADD3 R7, R7, R13, RZ ;  /* 0x0000000d07077210 */ /* 0x000fe20007ffe0ff */
[----:B------:R-:W-:Y:S01]  /*03a0*/  IMAD.WIDE.U32 R2, R96, UR4, RZ ;  /* 0x0000000460027c25 */ /* 0x000fe2000f8e00ff */
[----:B------:R-:W-:Y:S01]  /*03b0*/  @P0 IADD3 R0, R0, 0x1, RZ ;  /* 0x0000000100000810 */ /* 0x000fe20007ffe0ff */
[----:B------:R-:W-:Y:S01]  /*03c0*/  ULDC.64 UR4, c[0x0][0x280] ;  /* 0x0000a00000047ab9 */ /* 0x000fe20000000a00 */
[----:B------:R-:W2:Y:S01]  /*03d0*/  S2R R86, SR_LANEID ;  /* 0x0000000000567919 */ /* 0x000ea20000000000 */
[C---:B------:R-:W-:Y:S01]  /*03e0*/  IMAD R11, R96.reuse, UR7, R5 ;  /* 0x00000007600b7c24 */ /* 0x040fe2000f8e0205 */
[----:B------:R-:W-:Y:S01]  /*03f0*/  IADD3 R3, R3, R9, RZ ;  /* 0x0000000903037210 */ /* 0x000fe20007ffe0ff */
[----:B------:R-:W-:Y:S01]  /*0400*/  IMAD.WIDE.U32 R4, R96, UR6, RZ ;  /* 0x0000000660047c25 */ /* 0x000fe2000f8e00ff */
[----:B------:R-:W-:Y:S01]  /*0410*/  @!P2 IADD3 R0, -R0, RZ, RZ ;  /* 0x000000ff0000a210 */ /* 0x000fe20007ffe1ff */
[----:B------:R-:W-:Y:S01]  /*0420*/  ULDC.64 UR6, c[0x0][0x290] ;  /* 0x0000a40000067ab9 */ /* 0x000fe20000000a00 */
[----:B------:R-:W-:-:S02]  /*0430*/  @!P1 LOP3.LUT R0, RZ, R15, RZ, 0x33, !PT ;  /* 0x0000000fff009212 */ /* 0x000fc400078e33ff */
[----:B------:R-:W-:Y:S01]  /*0440*/  IADD3 R9, R5, R11, RZ ;  /* 0x0000000b05097210 */ /* 0x000fe20007ffe0ff */
[C---:B------:R-:W-:Y:S01]  /*0450*/  IMAD R5, R134.reuse, UR4, RZ ;  /* 0x0000000486057c24 */ /* 0x040fe2000f8e02ff */
[----:B------:R-:W-:Y:S01]  /*0460*/  MOV R8, R4 ;  /* 0x0000000400087202 */ /* 0x000fe20000000f00 */
[----:B------:R-:W-:Y:S01]  /*0470*/  IMAD R11, R134, UR6, RZ ;  /* 0x00000006860b7c24 */ /* 0x000fe2000f8e02ff */
[----:B------:R-:W-:Y:S01]  /*0480*/  MOV R87, RZ ;  /* 0x000000ff00577202 */ /* 0x000fe20000000f00 */
[C---:B------:R-:W-:Y:S01]  /*0490*/  IMAD R13, R92.reuse, UR5, R5 ;  /* 0x000000055c0d7c24 */ /* 0x040fe2000f8e0205 */
[C---:B0-----:R-:W-:Y:S01]  /*04a0*/  SHF.L.U32 R90, R97.reuse, 0x3, RZ ;  /* 0x00000003615a7819 */ /* 0x041fe200000006ff */
[C---:B------:R-:W-:Y:S01]  /*04b0*/  IMAD.WIDE.U32 R4, R92.reuse, UR4, R2 ;  /* 0x000000045c047c25 */ /* 0x040fe2000f8e0002 */
[----:B------:R-:W-:Y:S01]  /*04c0*/  SHF.R.S32.HI R2, RZ, 0x1f, R0 ;  /* 0x0000001fff027819 */ /* 0x000fe20000011400 */
[----:B------:R-:W-:Y:S01]  /*04d0*/  ULDC.64 UR4, c[0x0][0x278] ;  /* 0x00009e0000047ab9 */ /* 0x000fe20000000a00 */
[----:B------:R-:W-:Y:S01]  /*04e0*/  LOP3.LUT R91, R97, 0x1f, RZ, 0xc0, !PT ;  /* 0x0000001f615b7812 */ /* 0x000fe200078ec0ff */
[----:B------:R-:W-:Y:S01]  /*04f0*/  IMAD R15, R92, UR7, R11 ;  /* 0x000000075c0f7c24 */ /* 0x000fe2000f8e020b */
[----:B------:R-:W-:Y:S01]  /*0500*/  LOP3.LUT R90, R90, 0xffffff00, RZ, 0xc0, !PT ;  /* 0xffffff005a5a7812 */ /* 0x000fe200078ec0ff */
[----:B------:R-:W-:-:S02]  /*0510*/  IMAD R11, R2, UR4, RZ ;  /* 0x00000004020b7c24 */ /* 0x000fc4000f8e02ff */
[----:B------:R-:W-:Y:S01]  /*0520*/  IMAD.WIDE.U32 R8, R92, UR6, R8 ;  /* 0x000000065c087c25 */ /* 0x000fe2000f8e0008 */
[----:B------:R-:W-:Y:S01]  /*0530*/  LOP3.LUT R89, R90, R91, RZ, 0xfc, !PT ;  /* 0x0000005b5a597212 */ /* 0x000fe200078efcff */
[----:B------:R-:W-:Y:S02]  /*0540*/  ULDC.64 UR6, c[0x0][0x2f8] ;  /* 0x0000be0000067ab9 */ /* 0x000fe40000000a00 */
[C---:B------:R-:W-:Y:S01]  /*0550*/  IMAD.WIDE.U32 R2, R0.reuse, UR4, R6 ;  /* 0x0000000400027c25 */ /* 0x040fe2000f8e0006 */
[----:B------:R-:W-:Y:S02]  /*0560*/  SHF.R.S32.HI R88, RZ, 0x1f, R89 ;  /* 0x0000001fff587819 */ /* 0x000fe40000011459 */
[C---:B------:R-:W-:Y:S01]  /*0570*/  IADD3 R17, P0, R89.reuse, R4, RZ ;  /* 0x0000000459117210 */ /* 0x040fe20007f1e0ff */
[----:B------:R-:W-:Y:S01]  /*0580*/  IMAD R11, R0, UR5, R11 ;  /* 0x00000005000b7c24 */ /* 0x000fe2000f8e020b */
[----:B------:R-:W-:Y:S01]  /*0590*/  IADD3 R29, P1, R89, R8, RZ ;  /* 0x00000008591d7210 */ /* 0x000fe20007f3e0ff */
[----:B------:R-:W-:Y:S01]  /*05a0*/  ULDC.64 UR4, c[0x0][0x2f0] ;  /* 0x0000bc0000047ab9 */ /* 0x000fe20000000a00 */
[----:B------:R-:W-:-:S02]  /*05b0*/  IADD3.X R4, R88, R5, R13, P0, !PT ;  /* 0x0000000558047210 */ /* 0x000fc400007fe40d */
[----:B-1----:R-:W-:Y:S02]  /*05c0*/  LEA R71, P0, R2, R18, 0x1 ;  /* 0x0000001202477211 */ /* 0x002fe400078008ff */
[----:B------:R-:W-:Y:S02]  /*05d0*/  IADD3 R69, R3, R11, RZ ;  /* 0x0000000b03457210 */ /* 0x000fe40007ffe0ff */
[----:B------:R-:W-:Y:S02]  /*05e0*/  IADD3.X R8, R88, R9, R15, P1, !PT ;  /* 0x0000000958087210 */ /* 0x000fe40000ffe40f */
[----:B------:R-:W-:Y:S02]  /*05f0*/  LEA.HI.X R69, R2, R19, R69, 0x1, P0 ;  /* 0x0000001302457211 */ /* 0x000fe400000f0c45 */
[----:B------:R-:W-:Y:S02]  /*0600*/  LEA R16, P1, R17, UR4, 0x1 ;  /* 0x0000000411107c11 */ /* 0x000fe4000f8208ff */
[----:B------:R-:W-:-:S02]  /*0610*/  LEA R18, P2, R29, UR6, 0x1 ;  /* 0x000000061d127c11 */ /* 0x000fc4000f8408ff */
[----:B------:R-:W-:Y:S02]  /*0620*/  IADD3 R2, R90, R89, RZ ;  /* 0x000000595a027210 */ /* 0x000fe40007ffe0ff */
[----:B------:R-:W-:Y:S02]  /*0630*/  LEA.HI.X R17, R17, UR5, R4, 0x1, P1 ;  /* 0x0000000511117c11 */ /* 0x000fe400088f0c04 */
[----:B------:R-:W-:Y:S02]  /*0640*/  LEA.HI.X R29, R29, UR7, R8, 0x1, P2 ;  /* 0x000000071d1d7c11 */ /* 0x000fe400090f0c08 */
[----:B------:R-:W-:Y:S02]  /*0650*/  SHF.R.S32.HI R3, RZ, 0x1f, R2 ;  /* 0x0000001fff037819 */ /* 0x000fe40000011402 */
        /* <DEDUP_REMOVED lines=14> */
[----:B--2---:R-:W-:-:S07]  /*0740*/  IADD3 R70, R2, 0x1e0, RZ ;  /* 0x000001e002467810 */ /* 0x004fce0007ffe0ff */
.L_x_2056:
[----:B0-----:R-:W0:Y:S01]  /*0750*/  LDC R68, c[0x0][0x218] ;  /* 0x00008600ff447b82 */ /* 0x001e220000000800 */
[C-C-:B------:R-:W-:Y:S02]  /*0760*/  LOP3.LUT R13, R90.reuse, 0x20, R91.reuse, 0xfe, !PT ;  /* 0x000000205a0d7812 */ /* 0x140fe400078efe5b */
[C-C-:B------:R-:W-:Y:S02]  /*0770*/  LOP3.LUT R15, R90.reuse, 0x40, R91.reuse, 0xfe, !PT ;  /* 0x000000405a0f7812 */ /* 0x140fe400078efe5b */
[----:B------:R-:W-:Y:S02]  /*0780*/  LOP3.LUT R19, R90, 0x60, R91, 0xfe, !PT ;  /* 0x000000605a137812 */ /* 0x000fe400078efe5b */
[----:B------:R-:W-:Y:S02]  /*0790*/  PRMT R0, RZ, 0x7610, R0 ;  /* 0x00007610ff007816 */ /* 0x000fe40000000000 */
[----:B------:R-:W-:Y:S02]  /*07a0*/  PRMT R5, RZ, 0x7610, R5 ;  /* 0x00007610ff057816 */ /* 0x000fe40000000005 */
[----:B------:R-:W-:-:S02]  /*07b0*/  PRMT R4, RZ, 0x7610, R4 ;  /* 0x00007610ff047816 */ /* 0x000fc40000000004 */
[----:B------:R-:W-:Y:S02]  /*07c0*/  PRMT R7, RZ, 0x7610, R7 ;  /* 0x00007610ff077816 */ /* 0x000fe40000000007 */
[C-C-:B------:R-:W-:Y:S02]  /*07d0*/  LOP3.LUT R21, R90.reuse, 0x80, R91.reuse, 0xfe, !PT ;  /* 0x000000805a157812 */ /* 0x140fe400078efe5b */
[C-C-:B------:R-:W-:Y:S02]  /*07e0*/  LOP3.LUT R23, R90.reuse, 0xa0, R91.reuse, 0xfe, !PT ;  /* 0x000000a05a177812 */ /* 0x140fe400078efe5b */
[C-C-:B------:R-:W-:Y:S02]  /*07f0*/  LOP3.LUT R25, R90.reuse, 0xc0, R91.reuse, 0xfe, !PT ;  /* 0x000000c05a197812 */ /* 0x140fe400078efe5b */
[----:B------:R-:W-:Y:S01]  /*0800*/  LOP3.LUT R27, R90, 0xe0, R91, 0xfe, !PT ;  /* 0x000000e05a1b7812 */ /* 0x000fe200078efe5b */
        /* <DEDUP_REMOVED lines=27> */
[----:B------:R-:W-:Y:S02]  /*09c0*/  ISETP.GE.AND P3, PT, R19, R68, PT ;  /* 0x000000441300720c */ /* 0x000fe40003f66270 */
[C---:B------:R-:W-:Y:S02]  /*09d0*/  IADD3 R15, R86.reuse, 0x40, RZ ;  /* 0x00000040560f7810 */ /* 0x040fe40007ffe0ff */
[C---:B------:R-:W-:Y:S02]  /*09e0*/  IADD3 R19, R86.reuse, 0x60, RZ ;  /* 0x0000006056137810 */ /* 0x040fe40007ffe0ff */
[-C--:B------:R-:W-:Y:S02]  /*09f0*/  LEA.HI.SX32 R67, R86, R86.reuse, 0x1b ;  /* 0x0000005656437211 */ /* 0x080fe400078fdaff */
[----:B------:R-:W-:-:S02]  /*0a00*/  LEA.HI.SX32 R13, R13, R86, 0x1b ;  /* 0x000000560d0d7211 */ /* 0x000fc400078fdaff */
[-C--:B------:R-:W-:Y:S02]  /*0a10*/  LEA.HI.SX32 R15, R15, R86.reuse, 0x1b ;  /* 0x000000560f0f7211 */ /* 0x080fe400078fdaff */
[----:B------:R-:W-:Y:S02]  /*0a20*/  LEA.HI.SX32 R19, R19, R86, 0x1b ;  /* 0x0000005613137211 */ /* 0x000fe400078fdaff */
[-C--:B------:R-:W-:Y:S02]  /*0a30*/  ISETP.GE.AND P2, PT, R21, R68.reuse, PT ;  /* 0x000000441500720c */ /* 0x080fe40003f46270 */
[----:B------:R-:W-:Y:S01]  /*0a40*/  IADD3 R21, R86, 0xe0, RZ ;  /* 0x000000e056157810 */ /* 0x000fe20007ffe0ff */
[----:B0-----:R-:W-:Y:S01]  /*0a50*/  ULEA UR5, UR5, UR4, 0x18 ;  /* 0x0000000405057291 */ /* 0x001fe2000f8ec03f */
[----:B------:R-:W-:Y:S02]  /*0a60*/  ISETP.GE.AND P5, PT, R89, R68, PT ;  /* 0x000000445900720c */ /* 0x000fe40003fa6270 */
[----:B------:R-:W-:-:S02]  /*0a70*/  LEA.HI.SX32 R21, R21, R86, 0x1b ;  /* 0x0000005615157211 */ /* 0x000fc400078fdaff */
[----:B------:R-:W-:Y:S02]  /*0a80*/  ISETP.GE.AND P1, PT, R23, R68, PT ;  /* 0x000000441700720c */ /* 0x000fe40003f26270 */
        /* <DEDUP_REMOVED lines=14> */
[----:B------:R-:W-:Y:S02]  /*0b70*/  MOV R19, R29 ;  /* 0x0000001d00137202 */ /* 0x000fe40000000f00 */
[----:B------:R-:W-:Y:S01]  /*0b80*/  ISETP.GE.AND P0, PT, R25, R68, PT ;  /* 0x000000441900720c */ /* 0x000fe20003f06270 */
[----:B--2---:R0:W-:Y:S04]  /*0b90*/  STS.U16 [R67], R0 ;  /* 0x0000000043007388 */ /* 0x0041e80000000400 */
[----:B---3--:R1:W-:Y:S04]  /*0ba0*/  STS.U16 [R66+0x40], R5 ;  /* 0x0000400542007388 */ /* 0x0083e80000000400 */
[----:B----4-:R2:W-:Y:S01]  /*0bb0*/  STS.U16 [R65+0x80], R4 ;  /* 0x0000800441007388 */ /* 0x0105e20000000400 */
[----:B0-----:R-:W-:-:S03]  /*0bc0*/  SHF.L.U32 R0, R86, 0x3, RZ ;  /* 0x0000000356007819 */ /* 0x001fc600000006ff */
[----:B------:R0:W-:Y:S01]  /*0bd0*/  STS.U16 [R64+0xc0], R7 ;  /* 0x0000c00740007388 */ /* 0x0001e20000000400 */
[----:B------:R-:W-:-:S03]  /*0be0*/  LEA.HI.SX32 R59, R0, R0, 0x1b ;  /* 0x00000000003b7211 */ /* 0x000fc600078fdaff */
[----:B------:R3:W-:Y:S01]  /*0bf0*/  STS.U16 [R63+0x100], R6 ;  /* 0x000100063f007388 */ /* 0x0007e20000000400 */
[----:B-1----:R-:W-:Y:S02]  /*0c00*/  PRMT R5, RZ, 0x7610, R5 ;  /* 0x00007610ff057816 */ /* 0x002fe40000000005 */
[----:B------:R-:W-:Y:S01]  /*0c10*/  LEA R59, R59, UR5, 0x1 ;  /* 0x000000053b3b7c11 */ /* 0x000fe2000f8e08ff */
        /* <DEDUP_REMOVED lines=13> */
[----:B------:R-:W-:-:S02]  /*0cf0*/  PRMT R0, RZ, 0x7610, R0 ;  /* 0x00007610ff007816 */ /* 0x000fc40000000000 */
[----:B--2---:R-:W-:Y:S02]  /*0d00*/  PRMT R4, RZ, 0x7610, R4 ;  /* 0x00007610ff047816 */ /* 0x004fe40000000004 */
[----:B0-----:R-:W-:Y:S02]  /*0d10*/  PRMT R7, RZ, 0x7610, R7 ;  /* 0x00007610ff077816 */ /* 0x001fe40000000007 */
[----:B---3--:R-:W-:Y:S02]  /*0d20*/  PRMT R6, RZ, 0x7610, R6 ;  /* 0x00007610ff067816 */ /* 0x008fe40000000006 */
[----:B-1----:R-:W-:Y:S02]  /*0d30*/  PRMT R9, RZ, 0x7610, R9 ;  /* 0x00007610ff097816 */ /* 0x002fe40000000009 */
[----:B----4-:R-:W-:Y:S02]  /*0d40*/  PRMT R8, RZ, 0x7610, R8 ;  /* 0x00007610ff087816 */ /* 0x010fe40000000008 */
[----:B------:R-:W-:Y:S01]  /*0d50*/  PRMT R11, RZ, 0x7610, R11 ;  /* 0x00007610ff0b7816 */ /* 0x000fe2000000000b */
[----:B------:R-:W2:Y:S01]  /*0d60*/  @!P6 LDG.E.U16 R5, desc[UR8][R18.64+0x40] ;  /* 0x000040081205e981 */ /* 0x000ea2000c1e1500 */
[----:B------:R-:W-:-:S03]  /*0d70*/  ISETP.GE.AND P6, PT, R27, R68, PT ;  /* 0x000000441b00720c */ /* 0x000fc60003fc6270 */
[----:B------:R-:W3:Y:S04]  /*0d80*/  @!P5 LDG.E.U16 R0, desc[UR8][R18.64] ;  /* 0x000000081200d981 */ /* 0x000ee8000c1e1500 */
[----:B------:R-:W4:Y:S04]  /*0d90*/  @!P4 LDG.E.U16 R4, desc[UR8][R18.64+0x80] ;  /* 0x000080081204c981 */ /* 0x000f28000c1e1500 */
[----:B------:R-:W4:Y:S04]  /*0da0*/  @!P3 LDG.E.U16 R7, desc[UR8][R18.64+0xc0] ;  /* 0x0000c0081207b981 */ /* 0x000f28000c1e1500 */
[----:B------:R-:W4:Y:S04]  /*0db0*/  @!P2 LDG.E.U16 R6, desc[UR8][R18.64+0x100] ;  /* 0x000100081206a981 */ /* 0x000f28000c1e1500 */
[----:B------:R-:W4:Y:S04]  /*0dc0*/  @!P1 LDG.E.U16 R9, desc[UR8][R18.64+0x140] ;  /* 0x0001400812099981 */ /* 0x000f28000c1e1500 */
[----:B------:R-:W4:Y:S04]  /*0dd0*/  @!P0 LDG.E.U16 R8, desc[UR8][R18.64+0x180] ;  /* 0x0001800812088981 */ /* 0x000f28000c1e1500 */
[----:B------:R-:W4:Y:S01]  /*0de0*/  @!P6 LDG.E.U16 R11, desc[UR8][R18.64+0x1c0] ;  /* 0x0001c008120be981 */ /* 0x000f22000c1e1500 */
[----:B------:R-:W-:Y:S01]  /*0df0*/  ULDC.U8 UR4, c[0x0][0x22e] ;  /* 0x00008b8000047ab9 */ /* 0x000fe20000000000 */
[----:B------:R-:W-:Y:S02]  /*0e00*/  BSSY B0, `(.L_x_2034) ;  /* 0x000004b000007945 */ /* 0x000fe40003800000 */
[----:B---3--:R0:W-:Y:S04]  /*0e10*/  STS.U16 [R67], R0 ;  /* 0x0000000043007388 */ /* 0x0081e80000000400 */
[----:B--2---:R-:W-:Y:S04]  /*0e20*/  STS.U16 [R66+0x40], R5 ;  /* 0x0000400542007388 */ /* 0x004fe80000000400 */
[----:B----4-:R-:W-:Y:S01]  /*0e30*/  STS.U16 [R65+0x80], R4 ;  /* 0x0000800441007388 */ /* 0x010fe20000000400 */
[----:B0-----:R-:W0:Y:S03]  /*0e40*/  LDC R0, c[0x0][0x21c] ;  /* 0x00008700ff007b82 */ /* 0x001e260000000800 */
[----:B------:R-:W-:Y:S04]  /*0e50*/  STS.U16 [R64+0xc0], R7 ;  /* 0x0000c00740007388 */ /* 0x000fe80000000400 */
[----:B------:R-:W-:Y:S04]  /*0e60*/  STS.U16 [R63+0x100], R6 ;  /* 0x000100063f007388 */ /* 0x000fe80000000400 */
[----:B------:R-:W-:Y:S04]  /*0e70*/  STS.U16 [R62+0x140], R9 ;  /* 0x000140093e007388 */ /* 0x000fe80000000400 */
        /* <DEDUP_REMOVED lines=10> */
[----:B------:R-:W0:Y:S01]  /*0f20*/  LDS.U16 R9, [R59+0xe] ;  /* 0x00000e003b097984 */ /* 0x000e220000000400 */
[----:B-1----:R-:W-:-:S02]  /*0f30*/  HADD2.F32 R10, -RZ, R10.H0_H0 ;  /* 0x2000000aff0a7230 */ /* 0x002fc40000004100 */
[----:B--2---:R-:W-:-:S03]  /*0f40*/  HADD2.F32 R12, -RZ, R12.H0_H0 ;  /* 0x2000000cff0c7230 */ /* 0x004fc60000004100 */
[--C-:B-----5:R-:W-:Y:S01]  /*0f50*/  FADD.FTZ R57, R10, R93.reuse ;  /* 0x0000005d0a397221 */ /* 0x120fe20000010000 */
[----:B---3--:R-:W-:Y:S02]  /*0f60*/  HADD2.F32 R8, -RZ, R13.H0_H0 ;  /* 0x2000000dff087230 */ /* 0x008fe40000004100 */
[--C-:B------:R-:W-:Y:S02]  /*0f70*/  FADD.FTZ R58, R12, R93.reuse ;  /* 0x0000005d0c3a7221 */ /* 0x100fe40000010000 */
[----:B------:R-:W-:Y:S01]  /*0f80*/  FSETP.GTU.FTZ.AND P2, PT, R57, 20, PT ;  /* 0x41a000003900780b */ /* 0x000fe20003f5c000 */
[----:B----4-:R-:W-:Y:S02]  /*0f90*/  HADD2.F32 R56, -RZ, R5.H0_H0 ;  /* 0x20000005ff387230 */ /* 0x010fe40000004100 */
[----:B------:R-:W-:Y:S01]  /*0fa0*/  FADD.FTZ R55, R8, R93 ;  /* 0x0000005d08377221 */ /* 0x000fe20000010000 */
[----:B------:R-:W-:Y:S01]  /*0fb0*/  ISETP.EQ.OR P4, PT, RZ, UR4, P2 ;  /* 0x00000004ff007c0c */ /* 0x000fe20009782670 */
[----:B0-----:R-:W-:-:S02]  /*0fc0*/  HADD2.F32 R4, -RZ, R4.H0_H0 ;  /* 0x20000004ff047230 */ /* 0x001fc40000004100 */
[--C-:B------:R-:W-:Y:S01]  /*0fd0*/  FADD.FTZ R56, R56, R93.reuse ;  /* 0x0000005d38387221 */ /* 0x100fe20000010000 */
[----:B------:R-:W-:Y:S01]  /*0fe0*/  FSETP.GTU.FTZ.AND P5, PT, R58, 20, PT ;  /* 0x41a000003a00780b */ /* 0x000fe20003fbc000 */
[----:B------:R-:W-:Y:S02]  /*0ff0*/  HADD2.F32 R54, -RZ, R7.H0_H0 ;  /* 0x20000007ff367230 */ /* 0x000fe40000004100 */
[--C-:B------:R-:W-:Y:S01]  /*1000*/  FADD.FTZ R53, R4, R93.reuse ;  /* 0x0000005d04357221 */ /* 0x100fe20000010000 */
[----:B------:R-:W-:Y:S01]  /*1010*/  FSETP.GTU.FTZ.AND P1, PT, R55, 20, PT ;  /* 0x41a000003700780b */ /* 0x000fe20003f3c000 */
[----:B------:R-:W-:Y:S02]  /*1020*/  HADD2.F32 R6, -RZ, R6.H0_H0 ;  /* 0x20000006ff067230 */ /* 0x000fe40000004100 */
[----:B------:R-:W-:Y:S01]  /*1030*/  FADD.FTZ R54, R54, R93 ;  /* 0x0000005d36367221 */ /* 0x000fe20000010000 */
[----:B------:R-:W-:Y:S01]  /*1040*/  FSETP.GTU.FTZ.AND P0, PT, R56, 20, PT ;  /* 0x41a000003800780b */ /* 0x000fe20003f1c000 */
[----:B------:R-:W-:-:S02]  /*1050*/  HADD2.F32 R52, -RZ, R9.H0_H0 ;  /* 0x20000009ff347230 */ /* 0x000fc40000004100 */
[--C-:B------:R-:W-:Y:S01]  /*1060*/  FADD.FTZ R51, R6, R93.reuse ;  /* 0x0000005d06337221 */ /* 0x100fe20000010000 */
[----:B------:R-:W-:Y:S02]  /*1070*/  FSETP.GTU.FTZ.AND P6, PT, R53, 20, PT ;  /* 0x41a000003500780b */ /* 0x000fe40003fdc000 */
[----:B------:R-:W-:Y:S01]  /*1080*/  FSETP.GTU.FTZ.AND P3, PT, R54, 20, PT ;  /* 0x41a000003600780b */ /* 0x000fe20003f7c000 */
[----:B------:R-:W-:Y:S01]  /*1090*/  FADD.FTZ R52, R52, R93 ;  /* 0x0000005d34347221 */ /* 0x000fe20000010000 */
[----:B------:R-:W-:Y:S01]  /*10a0*/  FSETP.GTU.FTZ.AND P2, PT, R51, 20, PT ;  /* 0x41a000003300780b */ /* 0x000fe20003f5c000 */
        /* <DEDUP_REMOVED lines=32> */
.L_x_2035:
[----:B------:R-:W-:Y:S05]  /*12b0*/  BSYNC B0 ;  /* 0x0000000000007941 */ /* 0x000fea0003800000 */
.L_x_2034:
[----:B------:R-:W-:Y:S01]  /*12c0*/  ISETP.EQ.OR P5, PT, RZ, UR4, P5 ;  /* 0x00000004ff007c0c */ /* 0x000fe2000afa2670 */
[----:B------:R-:W-:Y:S01]  /*12d0*/  BSSY B0, `(.L_x_2036) ;  /* 0x0000028000007945 */ /* 0x000fe20003800000 */
[----:B------:R-:W-:Y:S02]  /*12e0*/  FSETP.GTU.FTZ.AND P4, PT, R52, 20, PT ;  /* 0x41a000003400780b */ /* 0x000fe40003f9c000 */
[----:B------:R-:W-:Y:S02]  /*12f0*/  ISETP.EQ.OR P1, PT, RZ, UR4, P1 ;  /* 0x00000004ff007c0c */ /* 0x000fe40008f22670 */
[----:B------:R-:W-:Y:S02]  /*1300*/  ISETP.EQ.OR P0, PT, RZ, UR4, P0 ;  /* 0x00000004ff007c0c */ /* 0x000fe40008702670 */
[----:B------:R-:W-:Y:S02]  /*1310*/  ISETP.EQ.OR P6, PT, RZ, UR4, P6 ;  /* 0x00000004ff007c0c */ /* 0x000fe4000b7c2670 */
[----:B------:R-:W-:-:S02]  /*1320*/  ISETP.EQ.OR P3, PT, RZ, UR4, P3 ;  /* 0x00000004ff007c0c */ /* 0x000fc40009f62670 */
[----:B------:R-:W-:Y:S02]  /*1330*/  ISETP.EQ.OR P2, PT, RZ, UR4, P2 ;  /* 0x00000004ff007c0c */ /* 0x000fe40009742670 */
        /* <DEDUP_REMOVED lines=33> */
.L_x_2037:
[----:B------:R-:W-:Y:S05]  /*1550*/  BSYNC B0 ;  /* 0x0000000000007941 */ /* 0x000fea0003800000 */
.L_x_2036:
        /* <DEDUP_REMOVED lines=33> */
.L_x_2039:
[----:B------:R-:W-:Y:S05]  /*1770*/  BSYNC B0 ;  /* 0x0000000000007941 */ /* 0x000fea0003800000 */
.L_x_2038:
        /* <DEDUP_REMOVED lines=33> */
.L_x_2041:
[----:B------:R-:W-:Y:S05]  /*1990*/  BSYNC B0 ;  /* 0x0000000000007941 */ /* 0x000fea0003800000 */
.L_x_2040:
        /* <DEDUP_REMOVED lines=33> */
.L_x_2043:
[----:B------:R-:W-:Y:S05]  /*1bb0*/  BSYNC B0 ;  /* 0x0000000000007941 */ /* 0x000fea0003800000 */
.L_x_2042:
        /* <DEDUP_REMOVED lines=33> */
.L_x_2045:
[----:B------:R-:W-:Y:S05]  /*1dd0*/  BSYNC B0 ;  /* 0x0000000000007941 */ /* 0x000fea0003800000 */
.L_x_2044:
        /* <DEDUP_REMOVED lines=33> */
.L_x_2047:
[----:B------:R-:W-:Y:S05]  /*1ff0*/  BSYNC B0 ;  /* 0x0000000000007941 */ /* 0x000fea0003800000 */
.L_x_2046:
        /* <DEDUP_REMOVED lines=33> */
.L_x_2049:
[----:B------:R-:W-:Y:S05]  /*2210*/  BSYNC B0 ;  /* 0x0000000000007941 */ /* 0x000fea0003800000 */
.L_x_2048:
[----:B------:R-:W-:Y:S01]  /*2220*/  ISETP.GE.AND P0, PT, R0, 0x1, PT ;  /* 0x000000010000780c */ /* 0x000fe20003f06270 */
[----:B------:R-:W-:Y:S01]  /*2230*/  HADD2.F32 R50, -RZ, R50.H0_H0 ;  /* 0x20000032ff327230 */ /* 0x000fe20000004100 */
[----:B------:R-:W-:Y:S01]  /*2240*/  BAR.SYNC.DEFER_BLOCKING 0x0 ;  /* 0x0000000000007b1d */ /* 0x000fe20000010000 */
[----:B------:R-:W-:Y:S02]  /*2250*/  HADD2.F32 R49, -RZ, R49.H0_H0 ;  /* 0x20000031ff317230 */ /* 0x000fe40000004100 */
[----:B------:R-:W-:Y:S02]  /*2260*/  HADD2.F32 R48, -RZ, R48.H0_H0 ;  /* 0x20000030ff307230 */ /* 0x000fe40000004100 */
[-C--:B------:R-:W-:Y:S01]  /*2270*/  FMUL.FTZ R42, R50, R94.reuse ;  /* 0x0000005e322a7220 */ /* 0x080fe20000410000 */
[----:B------:R-:W-:Y:S02]  /*2280*/  HADD2.F32 R47, -RZ, R47.H0_H0 ;  /* 0x2000002fff2f7230 */ /* 0x000fe40000004100 */
[----:B------:R-:W-:Y:S01]  /*2290*/  FMUL.FTZ R41, R49, R94 ;  /* 0x0000005e31297220 */ /* 0x000fe20000410000 */
[----:B------:R-:W-:-:S02]  /*22a0*/  HADD2.F32 R46, -RZ, R46.H0_H0 ;  /* 0x2000002eff2e7230 */ /* 0x000fc40000004100 */
[-C--:B------:R-:W-:Y:S01]  /*22b0*/  FMUL.FTZ R40, R48, R94.reuse ;  /* 0x0000005e30287220 */ /* 0x080fe20000410000 */
[----:B------:R-:W-:Y:S02]  /*22c0*/  HADD2.F32 R45, -RZ, R45.H0_H0 ;  /* 0x2000002dff2d7230 */ /* 0x000fe40000004100 */
[-C--:B------:R-:W-:Y:S01]  /*22d0*/  FMUL.FTZ R39, R47, R94.reuse ;  /* 0x0000005e2f277220 */ /* 0x080fe20000410000 */
[----:B------:R-:W-:Y:S02]  /*22e0*/  HADD2.F32 R44, -RZ, R44.H0_H0 ;  /* 0x2000002cff2c7230 */ /* 0x000fe40000004100 */
[-C--:B------:R-:W-:Y:S01]  /*22f0*/  FMUL.FTZ R38, R46, R94.reuse ;  /* 0x0000005e2e267220 */ /* 0x080fe20000410000 */
[----:B------:R-:W-:Y:S02]  /*2300*/  HADD2.F32 R43, -RZ, R43.H0_H0 ;  /* 0x2000002bff2b7230 */ /* 0x000fe40000004100 */
[-C--:B------:R-:W-:Y:S01]  /*2310*/  FMUL.FTZ R37, R45, R94.reuse ;  /* 0x0000005e2d257220 */ /* 0x080fe20000410000 */
[----:B------:R-:W-:-:S02]  /*2320*/  FMUL.FTZ R36, R44, R94 ;  /* 0x0000005e2c247220 */ /* 0x000fc40000410000 */
[----:B------:R-:W-:Y:S01]  /*2330*/  FMUL.FTZ R35, R43, R94 ;  /* 0x0000005e2b237220 */ /* 0x000fe20000410000 */
[----:B------:R-:W-:Y:S06]  /*2340*/  @!P0 BRA `(.L_x_2050) ;  /* 0x0000002800048947 */ /* 0x000fec0003800000 */
[----:B------:R-:W-:Y:S01]  /*2350*/  ULDC.64 UR6, c[0x0][0x230] ;  /* 0x00008c0000067ab9 */ /* 0x000fe20000000a00 */
[----:B------:R-:W-:Y:S01]  /*2360*/  ISETP.NE.AND P0, PT, R91, RZ, PT ;  /* 0x000000ff5b00720c */ /* 0x000fe20003f05270 */
[----:B------:R-:W-:Y:S01]  /*2370*/  IMAD R5, R95, UR6, RZ ;  /* 0x000000065f057c24 */ /* 0x000fe2000f8e02ff */
[----:B------:R-:W0:Y:S01]  /*2380*/  LDC R34, c[0x0][0x224] ;  /* 0x00008900ff227b82 */ /* 0x000e220000000800 */
[C---:B------:R-:W-:Y:S01]  /*2390*/  IMAD.WIDE.U32 R20, R96.reuse, UR6, RZ ;  /* 0x0000000660147c25 */ /* 0x040fe2000f8e00ff */
[----:B------:R-:W-:Y:S01]  /*23a0*/  ISETP.EQ.OR P0, PT, R87, RZ, P0 ;  /* 0x000000ff5700720c */ /* 0x000fe20000702670 */
[----:B------:R-:W-:Y:S01]  /*23b0*/  UMOV UR4, URZ ;  /* 0x0000003f00047c82 */ /* 0x000fe20008000000 */
[----:B------:R-:W-:Y:S01]  /*23c0*/  ULDC.64 UR10, c[0x0][0x2d0] ;  /* 0x0000b400000a7ab9 */ /* 0x000fe20000000a00 */
[----:B------:R-:W-:Y:S01]  /*23d0*/  IMAD R33, R96, UR7, R5 ;  /* 0x0000000760217c24 */ /* 0x000fe2000f8e0205 */
[----:B------:R-:W-:Y:S01]  /*23e0*/  SHF.L.U32 R5, R68, 0x1, RZ ;  /* 0x0000000144057819 */ /* 0x000fe200000006ff */
[----:B------:R-:W-:Y:S01]  /*23f0*/  ULDC UR7, c[0x0][0x214] ;  /* 0x0000850000077ab9 */ /* 0x000fe20000000800 */
[----:B------:R-:W1:Y:S01]  /*2400*/  LDC R32, c[0x0][0x21c] ;  /* 0x00008700ff207b82 */ /* 0x000e620000000800 */
[----:B------:R-:W-:Y:S01]  /*2410*/  P2R R133, PR, RZ, 0x1 ;  /* 0x00000001ff857803 */ /* 0x000fe20000000000 */
[----:B------:R-:W-:Y:S01]  /*2420*/  ULDC.64 UR12, c[0x0][0x248] ;  /* 0x00009200000c7ab9 */ /* 0x000fe20000000a00 */
[-C--:B------:R-:W-:Y:S01]  /*2430*/  ISETP.GE.AND P2, PT, R2, R5.reuse, PT ;  /* 0x000000050200720c */ /* 0x080fe20003f46270 */
[----:B------:R-:W-:Y:S01]  /*2440*/  ULDC.64 UR14, c[0x0][0x2d8] ;  /* 0x0000b600000e7ab9 */ /* 0x000fe20000000a00 */
[----:B------:R-:W-:-:S02]  /*2450*/  ISETP.GE.AND P1, PT, R85, R5, PT ;  /* 0x000000055500720c */ /* 0x000fc40003f26270 */
[----:B------:R-:W-:Y:S01]  /*2460*/  P2R R132, PR, RZ, 0x4 ;  /* 0x00000004ff847803 */ /* 0x000fe20000000000 */
[----:B------:R-:W2:Y:S01]  /*2470*/  LDC.64 R22, c[0x0][0x238] ;  /* 0x00008e00ff167b82 */ /* 0x000ea20000000a00 */
[-C--:B------:R-:W-:Y:S02]  /*2480*/  ISETP.GE.AND P0, PT, R84, R5.reuse, PT ;  /* 0x000000055400720c */ /* 0x080fe40003f06270 */
[----:B------:R-:W-:Y:S02]  /*2490*/  ISETP.GE.AND P2, PT, R83, R5, PT ;  /* 0x000000055300720c */ /* 0x000fe40003f46270 */
[----:B------:R-:W-:Y:S02]  /*24a0*/  P2R R131, PR, RZ, 0x2 ;  /* 0x00000002ff837803 */ /* 0x000fe40000000000 */
[----:B------:R-:W-:Y:S01]  /*24b0*/  P2R R130, PR, RZ, 0x1 ;  /* 0x00000001ff827803 */ /* 0x000fe20000000000 */
[----:B------:R-:W3:Y:S01]  /*24c0*/  LDC.64 R24, c[0x0][0x270] ;  /* 0x00009c00ff187b82 */ /* 0x000ee20000000a00 */
[----:B------:R-:W-:-:S02]  /*24d0*/  P2R R129, PR, RZ, 0x4 ;  /* 0x00000004ff817803 */ /* 0x000fc40000000000 */
[-C--:B------:R-:W-:Y:S02]  /*24e0*/  ISETP.GE.AND P1, PT, R82, R5.reuse, PT ;  /* 0x000000055200720c */ /* 0x080fe40003f26270 */
[-C--:B------:R-:W-:Y:S02]  /*24f0*/  ISETP.GE.AND P0, PT, R81, R5.reuse, PT ;  /* 0x000000055100720c */ /* 0x080fe40003f06270 */
[----:B------:R-:W-:Y:S01]  /*2500*/  ISETP.GE.AND P2, PT, R80, R5, PT ;  /* 0x000000055000720c */ /* 0x000fe20003f46270 */
[----:B------:R-:W4:Y:S01]  /*2510*/  LDC.64 R26, c[0x0][0x250] ;  /* 0x00009400ff1a7b82 */ /* 0x000f220000000a00 */
[----:B------:R-:W-:Y:S02]  /*2520*/  P2R R128, PR, RZ, 0x2 ;  /* 0x00000002ff807803 */ /* 0x000fe40000000000 */
[----:B------:R-:W-:Y:S02]  /*2530*/  P2R R127, PR, RZ, 0x1 ;  /* 0x00000001ff7f7803 */ /* 0x000fe40000000000 */
[----:B------:R-:W-:-:S02]  /*2540*/  P2R R126, PR, RZ, 0x4 ;  /* 0x00000004ff7e7803 */ /* 0x000fc40000000000 */
[-C--:B------:R-:W-:Y:S01]  /*2550*/  ISETP.GE.AND P0, PT, R79, R5.reuse, PT ;  /* 0x000000054f00720c */ /* 0x080fe20003f06270 */
[----:B------:R-:W0:Y:S01]  /*2560*/  LDC.64 R28, c[0x0][0x310] ;  /* 0x0000c400ff1c7b82 */ /* 0x000e220000000a00 */
[-C--:B------:R-:W-:Y:S02]  /*2570*/  ISETP.GE.AND P1, PT, R78, R5.reuse, PT ;  /* 0x000000054e00720c */ /* 0x080fe40003f26270 */
[----:B------:R-:W-:Y:S02]  /*2580*/  ISETP.GE.AND P2, PT, R77, R5, PT ;  /* 0x000000054d00720c */ /* 0x000fe40003f46270 */
[----:B------:R-:W-:Y:S02]  /*2590*/  P2R R125, PR, RZ, 0x1 ;  /* 0x00000001ff7d7803 */ /* 0x000fe40000000000 */
[----:B------:R-:W-:Y:S02]  /*25a0*/  P2R R124, PR, RZ, 0x2 ;  /* 0x00000002ff7c7803 */ /* 0x000fe40000000000 */
[----:B------:R-:W-:-:S02]  /*25b0*/  P2R R123, PR, RZ, 0x4 ;  /* 0x00000004ff7b7803 */ /* 0x000fc40000000000 */
[----:B------:R-:W-:Y:S02]  /*25c0*/  IADD3 R33, R21, R33, RZ ;  /* 0x0000002115217210 */ /* 0x000fe40007ffe0ff */
[-C--:B------:R-:W-:Y:S02]  /*25d0*/  ISETP.GE.AND P0, PT, R76, R5.reuse, PT ;  /* 0x000000054c00720c */ /* 0x080fe40003f06270 */
[-C--:B------:R-:W-:Y:S02]  /*25e0*/  ISETP.GE.AND P1, PT, R75, R5.reuse, PT ;  /* 0x000000054b00720c */ /* 0x080fe40003f26270 */
[-C--:B------:R-:W-:Y:S02]  /*25f0*/  ISETP.GE.AND P2, PT, R74, R5.reuse, PT ;  /* 0x000000054a00720c */ /* 0x080fe40003f46270 */
[-C--:B------:R-:W-:Y:S02]  /*2600*/  ISETP.GE.AND P3, PT, R73, R5.reuse, PT ;  /* 0x000000054900720c */ /* 0x080fe40003f66270 */
[----:B------:R-:W-:-:S02]  /*2610*/  ISETP.GE.AND P4, PT, R72, R5, PT ;  /* 0x000000054800720c */ /* 0x000fc40003f86270 */
[----:B-1----:R-:W-:-:S13]  /*2620*/  ISETP.GE.AND P5, PT, R70, R5, PT ;  /* 0x000000054600720c */ /* 0x002fda0003fa6270 */
.L_x_2053:
[----:B------:R-:W-:Y:S02]  /*2630*/  USHF.R.S32.HI UR5, URZ, 0x1f, UR4 ;  /* 0x0000001f3f057899 */ /* 0x000fe40008011404 */
[----:B---3--:R-:W-:Y:S01]  /*2640*/  IMAD.WIDE.U32 R6, R24, UR4, R2 ;  /* 0x0000000418067c25 */ /* 0x008fe2000f8e0002 */
[----:B------:R-:W-:Y:S02]  /*2650*/  P2R R121, PR, RZ, 0x1 ;  /* 0x00000001ff797803 */ /* 0x000fe40000000000 */
[----:B------:R-:W-:Y:S01]  /*2660*/  P2R R135, PR, RZ, 0x2 ;  /* 0x00000002ff877803 */ /* 0x000fe20000000000 */
[----:B------:R-:W-:Y:S01]  /*2670*/  IMAD R11, R95, UR12, RZ ;  /* 0x0000000c5f0b7c24 */ /* 0x000fe2000f8e02ff */
[----:B------:R-:W-:Y:S01]  /*2680*/  LEA R4, P6, R6, R71, 0x1 ;  /* 0x0000004706047211 */ /* 0x000fe200078c08ff */
[----:B------:R-:W-:Y:S01]  /*2690*/  IMAD R0, R24, UR5, RZ ;  /* 0x0000000518007c24 */ /* 0x000fe2000f8e02ff */
[----:B------:R-:W1:Y:S01]  /*26a0*/  S2R R97, SR_TID.X ;  /* 0x0000000000617919 */ /* 0x000e620000002100 */
[----:B------:R-:W-:-:S02]  /*26b0*/  IMAD R11, R96, UR13, R11 ;  /* 0x0000000d600b7c24 */ /* 0x000fc4000f8e020b */
[----:B------:R-:W-:Y:S01]  /*26c0*/  FMUL.FTZ R119, R50, R57 ;  /* 0x0000003932777220 */ /* 0x000fe20000410000 */
[----:B------:R-:W-:Y:S02]  /*26d0*/  IMAD R5, R25, UR4, R0 ;  /* 0x0000000419057c24 */ /* 0x000fe4000f8e0200 */
[----:B------:R-:W-:Y:S01]  /*26e0*/  FMUL.FTZ R107, R49, R58 ;  /* 0x0000003a316b7220 */ /* 0x000fe20000410000 */
[----:B------:R-:W-:Y:S01]  /*26f0*/  FMUL.FTZ R108, R48, R55 ;  /* 0x00000037306c7220 */ /* 0x000fe20000410000 */
[----:B------:R-:W-:Y:S01]  /*2700*/  FMUL.FTZ R112, R47, R56 ;  /* 0x000000382f707220 */ /* 0x000fe20000410000 */
[----:B------:R-:W-:Y:S01]  /*2710*/  FMUL.FTZ R115, R46, R53 ;  /* 0x000000352e737220 */ /* 0x000fe20000410000 */
[----:B------:R-:W-:Y:S02]  /*2720*/  IADD3 R0, R7, R5, RZ ;  /* 0x0000000507007210 */ /* 0x000fe40007ffe0ff */
[----:B------:R-:W-:Y:S02]  /*2730*/  MOV R7, R33 ;  /* 0x0000002100077202 */ /* 0x000fe40000000f00 */
[----:B------:R-:W-:Y:S01]  /*2740*/  LEA.HI.X R5, R6, R69, R0, 0x1, P6 ;  /* 0x0000004506057211 */ /* 0x000fe200030f0c00 */
[----:B--2---:R-:W-:Y:S01]  /*2750*/  IMAD R0, R22, UR5, RZ ;  /* 0x0000000516007c24 */ /* 0x004fe2000f8e02ff */
[----:B------:R-:W-:Y:S01]  /*2760*/  MOV R6, R20 ;  /* 0x0000001400067202 */ /* 0x000fe20000000f00 */
[----:B------:R-:W-:Y:S01]  /*2770*/  FMUL.FTZ R102, R45, R54 ;  /* 0x000000362d667220 */ /* 0x000fe20000410000 */
[----:B------:R-:W-:Y:S01]  /*2780*/  FMUL.FTZ R100, R44, R51 ;  /* 0x000000332c647220 */ /* 0x000fe20000410000 */
[----:B------:R-:W-:Y:S01]  /*2790*/  FMUL.FTZ R105, R43, R52 ;  /* 0x000000342b697220 */ /* 0x000fe20000410000 */
[----:B------:R-:W-:Y:S01]  /*27a0*/  ISETP.NE.AND P0, PT, R129, RZ, PT ;  /* 0x000000ff8100720c */ /* 0x000fe20003f05270 */
[----:B------:R-:W-:Y:S01]  /*27b0*/  IMAD.WIDE.U32 R8, R22, UR4, R6 ;  /* 0x0000000416087c25 */ /* 0x000fe2000f8e0006 */
[----:B------:R-:W-:-:S02]  /*27c0*/  ISETP.NE.AND P1, PT, R128, RZ, PT ;  /* 0x000000ff8000720c */ /* 0x000fc40003f25270 */
[----:B------:R-:W-:Y:S01]  /*27d0*/  P2R R122, PR, RZ, 0x1 ;  /* 0x00000001ff7a7803 */ /* 0x000fe20000000000 */
[----:B------:R-:W-:Y:S01]  /*27e0*/  IMAD R7, R23, UR4, R0 ;  /* 0x0000000417077c24 */ /* 0x000fe2000f8e0200 */
[----:B------:R-:W-:Y:S01]  /*27f0*/  LEA R6, P6, R8, UR10, 0x3 ;  /* 0x0000000a08067c11 */ /* 0x000fe2000f8c18ff */
[----:B----4-:R-:W-:Y:S01]  /*2800*/  IMAD R0, R26, UR5, RZ ;  /* 0x000000051a007c24 */ /* 0x010fe2000f8e02ff */
[----:B------:R-:W-:Y:S02]  /*2810*/  ISETP.NE.AND P0, PT, R130, RZ, PT ;  /* 0x000000ff8200720c */ /* 0x000fe40003f05270 */
[----:B------:R-:W-:Y:S02]  /*2820*/  IADD3 R7, R9, R7, RZ ;  /* 0x0000000709077210 */ /* 0x000fe40007ffe0ff */
[----:B------:R-:W-:Y:S02]  /*2830*/  P2R R138, PR, RZ, 0x1 ;  /* 0x00000001ff8a7803 */ /* 0x000fe40000000000 */
[----:B------:R-:W-:Y:S01]  /*2840*/  LEA.HI.X R7, R8, UR11, R7, 0x3, P6 ;  /* 0x0000000b08077c11 */ /* 0x000fe2000b0f1c07 */
[----:B------:R-:W-:Y:S01]  /*2850*/  IMAD.WIDE.U32 R8, R96, UR12, RZ ;  /* 0x0000000c60087c25 */ /* 0x000fe2000f8e00ff */
[----:B------:R-:W-:-:S02]  /*2860*/  ISETP.NE.AND P0, PT, R131, RZ, PT ;  /* 0x000000ff8300720c */ /* 0x000fc40003f05270 */
[----:B------:R-:W-:Y:S02]  /*2870*/  P2R R139, PR, RZ, 0x4 ;  /* 0x00000004ff8b7803 */ /* 0x000fe40000000000 */
[----:B------:R-:W2:Y:S01]  /*2880*/  LDG.E.64 R6, desc[UR8][R6.64] ;  /* 0x0000000806067981 */ /* 0x000ea2000c1e1b00 */
[----:B------:R-:W-:Y:S01]  /*2890*/  IADD3 R9, R9, R11, RZ ;  /* 0x0000000b09097210 */ /* 0x000fe20007ffe0ff */
[----:B------:R-:W-:Y:S01]  /*28a0*/  IMAD R11, R27, UR4, R0 ;  /* 0x000000041b0b7c24 */ /* 0x000fe2000f8e0200 */
[----:B------:R-:W-:Y:S02]  /*28b0*/  P2R R140, PR, RZ, 0x1 ;  /* 0x00000001ff8c7803 */ /* 0x000fe40000000000 */
[----:B------:R-:W-:Y:S01]  /*28c0*/  ISETP.NE.AND P0, PT, R132, RZ, PT ;  /* 0x000000ff8400720c */ /* 0x000fe20003f05270 */
[----:B------:R-:W-:Y:S01]  /*28d0*/  IMAD.WIDE.U32 R8, R26, UR4, R8 ;  /* 0x000000041a087c25 */ /* 0x000fe2000f8e0008 */
[----:B------:R-:W-:Y:S02]  /*28e0*/  ISETP.NE.AND P2, PT, R127, RZ, PT ;  /* 0x000000ff7f00720c */ /* 0x000fe40003f45270 */
[----:B------:R-:W-:-:S02]  /*28f0*/  P2R R14, PR, RZ, 0x8 ;  /* 0x00000008ff0e7803 */ /* 0x000fc40000000000 */
[----:B------:R-:W-:Y:S02]  /*2900*/  IADD3 R9, R9, R11, RZ ;  /* 0x0000000b09097210 */ /* 0x000fe40007ffe0ff */
[----:B------:R-:W-:Y:S02]  /*2910*/  LEA R12, P6, R8, UR14, 0x3 ;  /* 0x0000000e080c7c11 */ /* 0x000fe4000f8c18ff */
[----:B------:R-:W-:Y:S02]  /*2920*/  ISETP.NE.AND P3, PT, R126, RZ, PT ;  /* 0x000000ff7e00720c */ /* 0x000fe40003f65270 */
[----:B------:R-:W-:Y:S02]  /*2930*/  LEA.HI.X R13, R8, UR15, R9, 0x3, P6 ;  /* 0x0000000f080d7c11 */ /* 0x000fe4000b0f1c09 */
[----:B------:R-:W-:Y:S02]  /*2940*/  P2R R30, PR, RZ, 0x10 ;  /* 0x00000010ff1e7803 */ /* 0x000fe40000000000 */
[----:B------:R-:W-:-:S02]  /*2950*/  ISETP.NE.AND P4, PT, R125, RZ, PT ;  /* 0x000000ff7d00720c */ /* 0x000fc40003f85270 */
[----:B------:R-:W-:Y:S02]  /*2960*/  P2R R15, PR, RZ, 0x20 ;  /* 0x00000020ff0f7803 */ /* 0x000fe40000000000 */
[----:B------:R-:W-:Y:S01]  /*2970*/  ISETP.NE.AND P5, PT, R124, RZ, PT ;  /* 0x000000ff7c00720c */ /* 0x000fe20003fa5270 */
[----:B--2---:R-:W-:Y:S01]  /*2980*/  FMUL.FTZ R0, R6, 1.4426950216293334961 ;  /* 0x3fb8aa3b06007820 */ /* 0x004fe20000410000 */
[----:B------:R-:W-:-:S03]  /*2990*/  FMUL.FTZ R9, R7, R57 ;  /* 0x0000003907097220 */ /* 0x000fc60000410000 */
[----:B------:R-:W-:Y:S01]  /*29a0*/  FMUL.FTZ R8, R0, R57 ;  /* 0x0000003900087220 */ /* 0x000fe20000410000 */
[----:B------:R-:W-:-:S04]  /*29b0*/  FMUL.RZ R10, R9, 0.15915493667125701904 ;  /* 0x3e22f983090a7820 */ /* 0x000fc8000040c000 */
[----:B------:R-:W-:Y:S08]  /*29c0*/  MUFU.COS R31, R10 ;  /* 0x0000000a001f7308 */ /* 0x000ff00000000000 */
[----:B------:R-:W2:Y:S08]  /*29d0*/  MUFU.EX2 R8, R8 ;  /* 0x0000000800087308 */ /* 0x000eb00000000800 */
[----:B------:R-:W3:Y:S01]  /*29e0*/  MUFU.SIN R11, R10 ;  /* 0x0000000a000b7308 */ /* 0x000ee20000000400 */
[----:B-1----:R-:W-:Y:S01]  /*29f0*/  SHF.L.U32 R9, R97, 0x3, RZ ;  /* 0x0000000361097819 */ /* 0x002fe200000006ff */
[----:B------:R-:W-:-:S03]  /*2a00*/  FMUL.FTZ R6, R0, R58 ;  /* 0x0000003a00067220 */ /* 0x000fc60000410000 */
[----:B------:R-:W-:Y:S01]  /*2a10*/  ISETP.GE.U32.AND P6, PT, R9, R68, PT ;  /* 0x000000440900720c */ /* 0x000fe20003fc6070 */
[C---:B--2---:R-:W-:Y:S01]  /*2a20*/  FMUL.FTZ R31, R8.reuse, R31 ;  /* 0x0000001f081f7220 */ /* 0x044fe20000410000 */
[----:B---3--:R-:W-:Y:S01]  /*2a30*/  FMUL.FTZ R11, R8, R11 ;  /* 0x0000000b080b7220 */ /* 0x008fe20000410000 */
[----:B------:R-:W-:-:S03]  /*2a40*/  FMUL.FTZ R8, R7, R58 ;  /* 0x0000003a07087220 */ /* 0x000fc60000410000 */
[----:B------:R-:W-:Y:S01]  /*2a50*/  FSEL R136, R31, 1, !P6 ;  /* 0x3f8000001f887808 */ /* 0x000fe20007000000 */
[----:B------:R-:W-:Y:S01]  /*2a60*/  FMUL.RZ R10, R8, 0.15915493667125701904 ;  /* 0x3e22f983080a7820 */ /* 0x000fe2000040c000 */
[----:B------:R-:W-:Y:S01]  /*2a70*/  FSEL R137, R11, RZ, !P6 ;  /* 0x000000ff0b897208 */ /* 0x000fe20007000000 */
[----:B------:R-:W-:Y:S08]  /*2a80*/  MUFU.EX2 R6, R6 ;  /* 0x0000000600067308 */ /* 0x000ff00000000800 */
[----:B------:R-:W1:Y:S08]  /*2a90*/  MUFU.COS R31, R10 ;  /* 0x0000000a001f7308 */ /* 0x000e700000000000 */
[----:B------:R2:W3:Y:S01]  /*2aa0*/  MUFU.SIN R11, R10 ;  /* 0x0000000a000b7308 */ /* 0x0004e20000000400 */
[----:B------:R-:W-:Y:S01]  /*2ab0*/  IADD3 R99, R9, 0x1, RZ ;  /* 0x0000000109637810 */ /* 0x000fe20007ffe0ff */
[----:B------:R-:W-:Y:S01]  /*2ac0*/  FMUL.FTZ R8, R7, R55 ;  /* 0x0000003707087220 */ /* 0x000fe20000410000 */
[----:B------:R-:W-:-:S02]  /*2ad0*/  FSEL R119, R119, RZ, !P6 ;  /* 0x000000ff77777208 */ /* 0x000fc40007000000 */
[----:B------:R-:W-:Y:S01]  /*2ae0*/  ISETP.GE.U32.AND P6, PT, R99, R68, PT ;  /* 0x000000446300720c */ /* 0x000fe20003fc6070 */
[----:B-1----:R-:W-:Y:S01]  /*2af0*/  FMUL.FTZ R31, R6, R31 ;  /* 0x0000001f061f7220 */ /* 0x002fe20000410000 */
[----:B--2---:R-:W-:Y:S01]  /*2b00*/  FMUL.RZ R10, R8, 0.15915493667125701904 ;  /* 0x3e22f983080a7820 */ /* 0x004fe2000040c000 */
[----:B---3--:R-:W-:Y:S01]  /*2b10*/  FMUL.FTZ R11, R6, R11 ;  /* 0x0000000b060b7220 */ /* 0x008fe20000410000 */
[----:B------:R-:W-:Y:S02]  /*2b20*/  FMUL.FTZ R6, R0, R55 ;  /* 0x0000003700067220 */ /* 0x000fe40000410000 */
[----:B------:R-:W-:Y:S02]  /*2b30*/  FSEL R109, R31, 1, !P6 ;  /* 0x3f8000001f6d7808 */ /* 0x000fe40007000000 */
[----:B------:R-:W-:Y:S01]  /*2b40*/  MUFU.COS R31, R10 ;  /* 0x0000000a001f7308 */ /* 0x000fe20000000000 */
[----:B------:R-:W-:-:S07]  /*2b50*/  FSEL R118, R11, RZ, !P6 ;  /* 0x000000ff0b767208 */ /* 0x000fce0007000000 */
[----:B------:R-:W1:Y:S08]  /*2b60*/  MUFU.EX2 R6, R6 ;  /* 0x0000000600067308 */ /* 0x000e700000000800 */
        /* <DEDUP_REMOVED lines=39> */
[----:B------:R-:W2:Y:S01]  /*2de0*/  MUFU.SIN R11, R10 ;  /* 0x0000000a000b7308 */ /* 0x000ea20000000400 */
[----:B------:R-:W-:Y:S01]  /*2df0*/  IADD3 R99, R9, 0x5, RZ ;  /* 0x0000000509637810 */ /* 0x000fe20007ffe0ff */
[----:B------:R-:W-:Y:S01]  /*2e00*/  FMUL.FTZ R8, R7, R51 ;  /* 0x0000003307087220 */ /* 0x000fe20000410000 */
[----:B------:R-:W-:-:S02]  /*2e10*/  FSEL R115, R115, RZ, !P6 ;  /* 0x000000ff73737208 */ /* 0x000fc40007000000 */
[----:B------:R-:W-:Y:S01]  /*2e20*/  ISETP.GE.U32.AND P6, PT, R99, R68, PT ;  /* 0x000000446300720c */ /* 0x000fe20003fc6070 */
[----:B------:R-:W-:Y:S01]  /*2e30*/  FMUL.RZ R8, R8, 0.15915493667125701904 ;  /* 0x3e22f98308087820 */ /* 0x000fe2000040c000 */
[C---:B-1----:R-:W-:Y:S01]  /*2e40*/  FMUL.FTZ R31, R6.reuse, R31 ;  /* 0x0000001f061f7220 */ /* 0x042fe20000410000 */
[----:B--2---:R-:W-:Y:S01]  /*2e50*/  FMUL.FTZ R11, R6, R11 ;  /* 0x0000000b060b7220 */ /* 0x004fe20000410000 */
[----:B------:R-:W-:-:S04]  /*2e60*/  FMUL.FTZ R6, R0, R51 ;  /* 0x0000003300067220 */ /* 0x000fc80000410000 */
[----:B------:R-:W-:Y:S02]  /*2e70*/  FSEL R106, R11, RZ, !P6 ;  /* 0x000000ff0b6a7208 */ /* 0x000fe40007000000 */
[----:B------:R-:W-:Y:S08]  /*2e80*/  MUFU.EX2 R6, R6 ;  /* 0x0000000600067308 */ /* 0x000ff00000000800 */
[----:B------:R-:W1:Y:S01]  /*2e90*/  MUFU.SIN R11, R8 ;  /* 0x00000008000b7308 */ /* 0x000e620000000400 */
[----:B------:R-:W-:Y:S01]  /*2ea0*/  IADD3 R99, R9, 0x6, RZ ;  /* 0x0000000609637810 */ /* 0x000fe20007ffe0ff */
[-C--:B------:R-:W-:Y:S01]  /*2eb0*/  FMUL.FTZ R7, R7, R52.reuse ;  /* 0x0000003407077220 */ /* 0x080fe20000410000 */
[----:B------:R-:W-:Y:S01]  /*2ec0*/  FSEL R102, R102, RZ, !P6 ;  /* 0x000000ff66667208 */ /* 0x000fe20007000000 */
[----:B------:R-:W-:Y:S01]  /*2ed0*/  FMUL.FTZ R0, R0, R52 ;  /* 0x0000003400007220 */ /* 0x000fe20000410000 */
[----:B------:R-:W-:-:S02]  /*2ee0*/  FSEL R101, R31, 1, !P6 ;  /* 0x3f8000001f657808 */ /* 0x000fc40007000000 */
[----:B------:R-:W-:Y:S01]  /*2ef0*/  ISETP.GE.U32.AND P6, PT, R99, R68, PT ;  /* 0x000000446300720c */ /* 0x000fe20003fc6070 */
[----:B------:R2:W3:Y:S01]  /*2f00*/  MUFU.COS R31, R8 ;  /* 0x00000008001f7308 */ /* 0x0004e20000000000 */
[----:B-1----:R-:W-:Y:S01]  /*2f10*/  FMUL.FTZ R11, R6, R11 ;  /* 0x0000000b060b7220 */ /* 0x002fe20000410000 */
[----:B--2---:R-:W-:-:S06]  /*2f20*/  FMUL.RZ R8, R7, 0.15915493667125701904 ;  /* 0x3e22f98307087820 */ /* 0x004fcc000040c000 */
[----:B------:R-:W-:Y:S01]  /*2f30*/  MUFU.EX2 R0, R0 ;  /* 0x0000000000007308 */ /* 0x000fe20000000800 */
[----:B------:R-:W-:-:S07]  /*2f40*/  FSEL R99, R11, RZ, !P6 ;  /* 0x000000ff0b637208 */ /* 0x000fce0007000000 */
[----:B------:R-:W1:Y:S08]  /*2f50*/  MUFU.COS R11, R8 ;  /* 0x00000008000b7308 */ /* 0x000e700000000000 */
[----:B------:R-:W2:Y:S01]  /*2f60*/  MUFU.SIN R7, R8 ;  /* 0x0000000800077308 */ /* 0x000ea20000000400 */
[----:B---3--:R-:W-:Y:S01]  /*2f70*/  FMUL.FTZ R31, R6, R31 ;  /* 0x0000001f061f7220 */ /* 0x008fe20000410000 */
[----:B------:R-:W-:Y:S01]  /*2f80*/  FMUL.FTZ R6, RZ, R118 ;  /* 0x00000076ff067220 */ /* 0x000fe20000410000 */
[----:B-1----:R-:W-:-:S03]  /*2f90*/  FMUL.FTZ R11, R0, R11 ;  /* 0x0000000b000b7220 */ /* 0x002fc60000410000 */
[C---:B------:R-:W-:Y:S01]  /*2fa0*/  FFMA.FTZ R6, R119.reuse, R109, -R6 ;  /* 0x0000006d77067223 */ /* 0x040fe20000010806 */
[----:B--2---:R-:W-:Y:S01]  /*2fb0*/  FMUL.FTZ R7, R0, R7 ;  /* 0x0000000700077220 */ /* 0x004fe20000410000 */
[----:B------:R-:W-:Y:S01]  /*2fc0*/  FMUL.FTZ R0, R119, R118 ;  /* 0x0000007677007220 */ /* 0x000fe20000410000 */
[----:B------:R-:W-:-:S03]  /*2fd0*/  IADD3 R9, R9, 0x7, RZ ;  /* 0x0000000709097810 */ /* 0x000fc60007ffe0ff */
[----:B------:R-:W-:Y:S01]  /*2fe0*/  FFMA.FTZ R0, RZ, R109, R0 ;  /* 0x0000006dff007223 */ /* 0x000fe20000010000 */
[----:B------:R-:W-:Y:S01]  /*2ff0*/  FADD.FTZ R6, R107, R6 ;  /* 0x000000066b067221 */ /* 0x000fe20000010000 */
[----:B------:R-:W-:Y:S02]  /*3000*/  FSEL R100, R100, RZ, !P6 ;  /* 0x000000ff64647208 */ /* 0x000fe40007000000 */
[----:B------:R-:W-:Y:S01]  /*3010*/  FADD.FTZ R0, RZ, R0 ;  /* 0x00000000ff007221 */ /* 0x000fe20000010000 */
[----:B------:R-:W-:Y:S02]  /*3020*/  FSEL R98, R31, 1, !P6 ;  /* 0x3f8000001f627808 */ /* 0x000fe40007000000 */
[----:B------:R-:W-:Y:S01]  /*3030*/  ISETP.GE.U32.AND P6, PT, R9, R68, PT ;  /* 0x000000440900720c */ /* 0x000fe20003fc6070 */
[C---:B------:R-:W-:Y:S01]  /*3040*/  FMUL.FTZ R8, R110.reuse, R0 ;  /* 0x000000006e087220 */ /* 0x040fe20000410000 */
[-C--:B------:R-:W-:Y:S02]  /*3050*/  FMUL.FTZ R9, R110, R6.reuse ;  /* 0x000000066e097220 */ /* 0x080fe40000410000 */
[----:B------:R-:W-:Y:S01]  /*3060*/  FSEL R104, R7, RZ, !P6 ;  /* 0x000000ff07687208 */ /* 0x000fe20007000000 */
[C---:B------:R-:W-:Y:S01]  /*3070*/  FFMA.FTZ R7, R111.reuse, R6, -R8 ;  /* 0x000000066f077223 */ /* 0x040fe20000010808 */
[----:B------:R-:W-:-:S03]  /*3080*/  FFMA.FTZ R9, R111, R0, R9 ;  /* 0x000000006f097223 */ /* 0x000fc60000010009 */
[----:B------:R-:W-:Y:S01]  /*3090*/  FADD.FTZ R7, R108, R7 ;  /* 0x000000076c077221 */ /* 0x000fe20000010000 */
[----:B------:R-:W-:Y:S01]  /*30a0*/  FADD.FTZ R9, RZ, R9 ;  /* 0x00000009ff097221 */ /* 0x000fe20000010000 */
[----:B------:R-:W-:Y:S02]  /*30b0*/  FSEL R103, R11, 1, !P6 ;  /* 0x3f8000000b677808 */ /* 0x000fe40007000000 */
[C---:B------:R-:W-:Y:S01]  /*30c0*/  FMUL.FTZ R11, R113.reuse, R7 ;  /* 0x00000007710b7220 */ /* 0x040fe20000410000 */
[----:B------:R-:W-:-:S03]  /*30d0*/  FMUL.FTZ R0, R113, R9 ;  /* 0x0000000971007220 */ /* 0x000fc60000410000 */
[C---:B------:R-:W-:Y:S01]  /*30e0*/  FFMA.FTZ R11, R114.reuse, R9, R11 ;  /* 0x00000009720b7223 */ /* 0x040fe2000001000b */
[----:B------:R-:W-:Y:S01]  /*30f0*/  FFMA.FTZ R9, R114, R7, -R0 ;  /* 0x0000000772097223 */ /* 0x000fe20000010800 */
[CC--:B------:R-:W-:Y:S01]  /*3100*/  FMUL.FTZ R7, R137.reuse, R118.reuse ;  /* 0x0000007689077220 */ /* 0x0c0fe20000410000 */
[----:B------:R-:W-:Y:S01]  /*3110*/  FMUL.FTZ R0, R136, R118 ;  /* 0x0000007688007220 */ /* 0x000fe20000410000 */
[----:B------:R-:W-:Y:S01]  /*3120*/  FADD.FTZ R11, RZ, R11 ;  /* 0x0000000bff0b7221 */ /* 0x000fe20000010000 */
[----:B------:R-:W-:Y:S01]  /*3130*/  FADD.FTZ R9, R112, R9 ;  /* 0x0000000970097221 */ /* 0x000fe20000010000 */
[-C--:B------:R-:W-:Y:S01]  /*3140*/  FFMA.FTZ R7, R136, R109.reuse, -R7 ;  /* 0x0000006d88077223 */ /* 0x080fe20000010807 */
[----:B------:R-:W-:Y:S01]  /*3150*/  FFMA.FTZ R0, R137, R109, R0 ;  /* 0x0000006d89007223 */ /* 0x000fe20000010000 */
[C---:B------:R-:W-:Y:S01]  /*3160*/  FMUL.FTZ R10, R116.reuse, R11 ;  /* 0x0000000b740a7220 */ /* 0x040fe20000410000 */
[----:B------:R-:W-:Y:S01]  /*3170*/  FMUL.FTZ R120, R116, R9 ;  /* 0x0000000974787220 */ /* 0x000fe20000410000 */
[C---:B------:R-:W-:Y:S01]  /*3180*/  FMUL.FTZ R8, R110.reuse, R7 ;  /* 0x000000076e087220 */ /* 0x040fe20000410000 */
[-C--:B------:R-:W-:Y:S01]  /*3190*/  FMUL.FTZ R6, R110, R0.reuse ;  /* 0x000000006e067220 */ /* 0x080fe20000410000 */
[C---:B------:R-:W-:Y:S01]  /*31a0*/  FFMA.FTZ R10, R117.reuse, R9, -R10 ;  /* 0x00000009750a7223 */ /* 0x040fe2000001080a */
[----:B------:R-:W-:Y:S01]  /*31b0*/  FFMA.FTZ R120, R117, R11, R120 ;  /* 0x0000000b75787223 */ /* 0x000fe20000010078 */
[C---:B------:R-:W-:Y:S01]  /*31c0*/  FFMA.FTZ R8, R111.reuse, R0, R8 ;  /* 0x000000006f087223 */ /* 0x040fe20000010008 */
[----:B------:R-:W-:Y:S01]  /*31d0*/  FFMA.FTZ R6, R111, R7, -R6 ;  /* 0x000000076f067223 */ /* 0x000fe20000010806 */
[----:B------:R-:W-:Y:S01]  /*31e0*/  FADD.FTZ R10, R115, R10 ;  /* 0x0000000a730a7221 */ /* 0x000fe20000010000 */
[----:B------:R-:W-:Y:S01]  /*31f0*/  FADD.FTZ R120, RZ, R120 ;  /* 0x00000078ff787221 */ /* 0x000fe20000010000 */
[C---:B------:R-:W-:Y:S01]  /*3200*/  FMUL.FTZ R7, R113.reuse, R8 ;  /* 0x0000000871077220 */ /* 0x040fe20000410000 */
        /* <DEDUP_REMOVED lines=21> */
[----:B------:R-:W-:Y:S01]  /*3360*/  FADD.FTZ R0, R100, R9 ;  /* 0x0000000964007221 */ /* 0x000fe20000010000 */
[----:B------:R-:W-:Y:S01]  /*3370*/  FADD.FTZ R31, RZ, R31 ;  /* 0x0000001fff1f7221 */ /* 0x000fe20000010000 */
[C---:B------:R-:W-:Y:S01]  /*3380*/  FMUL.FTZ R11, R99.reuse, R8 ;  /* 0x00000008630b7220 */ /* 0x040fe20000410000 */
[----:B------:R-:W-:Y:S01]  /*3390*/  FMUL.FTZ R9, R99, R7 ;  /* 0x0000000763097220 */ /* 0x000fe20000410000 */
[C---:B------:R-:W-:Y:S01]  /*33a0*/  FMUL.FTZ R6, R104.reuse, R0 ;  /* 0x0000000068067220 */ /* 0x040fe20000410000 */
[----:B------:R-:W-:Y:S01]  /*33b0*/  FMUL.FTZ R141, R104, R31 ;  /* 0x0000001f688d7220 */ /* 0x000fe20000410000 */
[C---:B------:R-:W-:Y:S01]  /*33c0*/  FFMA.FTZ R7, R98.reuse, R7, R11 ;  /* 0x0000000762077223 */ /* 0x040fe2000001000b */
[----:B------:R-:W-:Y:S01]  /*33d0*/  FSEL R105, R105, RZ, !P6 ;  /* 0x000000ff69697208 */ /* 0x000fe20007000000 */
        /* <DEDUP_REMOVED lines=8> */
[----:B------:R-:W-:-:S02]  /*3460*/  FFMA.FTZ R6, R103, R7, R6 ;  /* 0x0000000767067223 */ /* 0x000fc40000010006 */
[----:B------:R-:W1:Y:S04]  /*3470*/  SHFL.UP PT, R31, R10, 0x1, RZ ;  /* 0x042000000a1f7989 */ /* 0x000e6800000e00ff */
[----:B------:R-:W2:Y:S04]  /*3480*/  SHFL.UP PT, R141, R11, 0x1, RZ ;  /* 0x042000000b8d7989 */ /* 0x000ea800000e00ff */
[----:B------:R-:W3:Y:S04]  /*3490*/  SHFL.UP PT, R7, R8, 0x1, RZ ;  /* 0x0420000008077989 */ /* 0x000ee800000e00ff */
[----:B------:R-:W4:Y:S01]  /*34a0*/  SHFL.UP PT, R9, R6, 0x1, RZ ;  /* 0x0420000006097989 */ /* 0x000f2200000e00ff */
[----:B------:R-:W-:Y:S01]  /*34b0*/  ISETP.GE.AND P6, PT, R86, 0x1, PT ;  /* 0x000000015600780c */ /* 0x000fe20003fc6270 */
[C---:B-1----:R-:W-:Y:S01]  /*34c0*/  FMUL.FTZ R120, R6.reuse, R31 ;  /* 0x0000001f06787220 */ /* 0x042fe20000410000 */
[----:B--2---:R-:W-:-:S03]  /*34d0*/  FMUL.FTZ R143, R6, R141 ;  /* 0x0000008d068f7220 */ /* 0x004fc60000410000 */
        /* <DEDUP_REMOVED lines=9> */
[----:B------:R-:W1:Y:S04]  /*3570*/  SHFL.UP PT, R9, R11, 0x2, RZ ;  /* 0x044000000b097989 */ /* 0x000e6800000e00ff */
[----:B------:R-:W2:Y:S04]  /*3580*/  SHFL.UP PT, R7, R10, 0x2, RZ ;  /* 0x044000000a077989 */ /* 0x000ea800000e00ff */
[----:B------:R-:W3:Y:S04]  /*3590*/  SHFL.UP PT, R0, R8, 0x2, RZ ;  /* 0x0440000008007989 */ /* 0x000ee800000e00ff */
[----:B------:R-:W4:Y:S01]  /*35a0*/  SHFL.UP PT, R6, R31, 0x2, RZ ;  /* 0x044000001f067989 */ /* 0x000f2200000e00ff */
[----:B------:R-:W-:Y:S01]  /*35b0*/  ISETP.GE.AND P6, PT, R86, 0x2, PT ;  /* 0x000000025600780c */ /* 0x000fe20003fc6270 */
[C---:B-1----:R-:W-:Y:S01]  /*35c0*/  FMUL.FTZ R143, R31.reuse, R9 ;  /* 0x000000091f8f7220 */ /* 0x042fe20000410000 */
[----:B--2---:R-:W-:-:S03]  /*35d0*/  FMUL.FTZ R120, R31, R7 ;  /* 0x000000071f787220 */ /* 0x004fc60000410000 */
[C---:B------:R-:W-:Y:S01]  /*35e0*/  FFMA.FTZ R143, R8.reuse, R7, -R143 ;  /* 0x00000007088f7223 */ /* 0x040fe2000001088f */
[----:B---3--:R-:W-:Y:S01]  /*35f0*/  FMUL.FTZ R141, R31, R0 ;  /* 0x000000001f8d7220 */ /* 0x008fe20000410000 */
[----:B------:R-:W-:-:S06]  /*3600*/  FFMA.FTZ R120, R8, R9, R120 ;  /* 0x0000000908787223 */ /* 0x000fcc0000010078 */
[----:B------:R-:W-:Y:S01]  /*3610*/  @P6 FADD.FTZ R10, R10, R143 ;  /* 0x0000008f0a0a6221 */ /* 0x000fe20000010000 */
[-C--:B----4-:R-:W-:Y:S01]  /*3620*/  FMUL.FTZ R7, R31, R6.reuse ;  /* 0x000000061f077220 */ /* 0x090fe20000410000 */
[C---:B------:R-:W-:Y:S01]  /*3630*/  FFMA.FTZ R142, R8.reuse, R6, R141 ;  /* 0x00000006088e7223 */ /* 0x040fe2000001008d */
[----:B------:R-:W-:Y:S02]  /*3640*/  @P6 FADD.FTZ R11, R11, R120 ;  /* 0x000000780b0b6221 */ /* 0x000fe40000010000 */
[----:B------:R-:W-:Y:S02]  /*3650*/  @P6 FFMA.FTZ R8, R8, R0, -R7 ;  /* 0x0000000008086223 */ /* 0x000fe40000010807 */
        /* <DEDUP_REMOVED lines=8> */
[----:B------:R-:W-:Y:S01]  /*36e0*/  FFMA.FTZ R143, R8, R31, -R143 ;  /* 0x0000001f088f7223 */ /* 0x000fe2000001088f */
[----:B---3--:R-:W-:Y:S01]  /*36f0*/  FMUL.FTZ R0, R142, R7 ;  /* 0x000000078e007220 */ /* 0x008fe20000410000 */
[----:B------:R-:W-:-:S03]  /*3700*/  FFMA.FTZ R6, R8, R141, R6 ;  /* 0x0000008d08067223 */ /* 0x000fc60000010006 */
[-C--:B----4-:R-:W-:Y:S01]  /*3710*/  FFMA.FTZ R31, R8, R9.reuse, R0 ;  /* 0x00000009081f7223 */ /* 0x090fe20000010000 */
[----:B------:R-:W-:Y:S02]  /*3720*/  FMUL.FTZ R9, R142, R9 ;  /* 0x000000098e097220 */ /* 0x000fe40000410000 */
[----:B------:R-:W-:Y:S01]  /*3730*/  @P6 FADD.FTZ R11, R11, R6 ;  /* 0x000000060b0b6221 */ /* 0x000fe20000010000 */
[----:B------:R-:W-:Y:S01]  /*3740*/  @P6 FADD.FTZ R10, R10, R143 ;  /* 0x0000008f0a0a6221 */ /* 0x000fe20000010000 */
[----:B------:R-:W-:-:S03]  /*3750*/  @P6 FFMA.FTZ R8, R8, R7, -R9 ;  /* 0x0000000708086223 */ /* 0x000fc60000010809 */
[----:B------:R-:W1:Y:S01]  /*3760*/  SHFL.UP PT, R9, R11, 0x8, RZ ;  /* 0x050000000b097989 */ /* 0x000e6200000e00ff */
[----:B------:R-:W-:-:S03]  /*3770*/  FSEL R31, R142, R31, !P6 ;  /* 0x0000001f8e1f7208 */ /* 0x000fc60007000000 */
[----:B------:R-:W2:Y:S04]  /*3780*/  SHFL.UP PT, R0, R8, 0x8, RZ ;  /* 0x0500000008007989 */ /* 0x000ea800000e00ff */
[----:B------:R-:W3:Y:S04]  /*3790*/  SHFL.UP PT, R7, R10, 0x8, RZ ;  /* 0x050000000a077989 */ /* 0x000ee800000e00ff */
[----:B------:R-:W4:Y:S01]  /*37a0*/  SHFL.UP PT, R6, R31, 0x8, RZ ;  /* 0x050000001f067989 */ /* 0x000f2200000e00ff */
[----:B------:R-:W-:Y:S01]  /*37b0*/  ISETP.GE.AND P6, PT, R86, 0x8, PT ;  /* 0x000000085600780c */ /* 0x000fe20003fc6270 */
[C---:B-1----:R-:W-:Y:S01]  /*37c0*/  FMUL.FTZ R143, R31.reuse, R9 ;  /* 0x000000091f8f7220 */ /* 0x042fe20000410000 */
[C---:B--2---:R-:W-:Y:S01]  /*37d0*/  FMUL.FTZ R141, R31.reuse, R0 ;  /* 0x000000001f8d7220 */ /* 0x044fe20000410000 */
[----:B---3--:R-:W-:-:S02]  /*37e0*/  FMUL.FTZ R120, R31, R7 ;  /* 0x000000071f787220 */ /* 0x008fc40000410000 */
[C---:B------:R-:W-:Y:S01]  /*37f0*/  FFMA.FTZ R143, R8.reuse, R7, -R143 ;  /* 0x00000007088f7223 */ /* 0x040fe2000001088f */
[C---:B----4-:R-:W-:Y:S01]  /*3800*/  FFMA.FTZ R142, R8.reuse, R6, R141 ;  /* 0x00000006088e7223 */ /* 0x050fe2000001008d */
[----:B------:R-:W-:-:S06]  /*3810*/  FFMA.FTZ R120, R8, R9, R120 ;  /* 0x0000000908787223 */ /* 0x000fcc0000010078 */
[----:B------:R-:W-:Y:S01]  /*3820*/  @P6 FADD.FTZ R10, R10, R143 ;  /* 0x0000008f0a0a6221 */ /* 0x000fe20000010000 */
[----:B------:R-:W-:Y:S01]  /*3830*/  FMUL.FTZ R7, R31, R6 ;  /* 0x000000061f077220 */ /* 0x000fe20000410000 */
[----:B------:R-:W-:Y:S01]  /*3840*/  @P6 FADD.FTZ R11, R11, R120 ;  /* 0x000000780b0b6221 */ /* 0x000fe20000010000 */
[----:B------:R-:W-:Y:S02]  /*3850*/  FSEL R142, R31, R142, !P6 ;  /* 0x0000008e1f8e7208 */ /* 0x000fe40007000000 */
[----:B------:R-:W1:Y:S04]  /*3860*/  SHFL.UP PT, R31, R10, 0x10, RZ ;  /* 0x060000000a1f7989 */ /* 0x000e6800000e00ff */
[----:B------:R-:W2:Y:S01]  /*3870*/  SHFL.UP PT, R141, R11, 0x10, RZ ;  /* 0x060000000b8d7989 */ /* 0x000ea200000e00ff */
[----:B------:R-:W-:-:S05]  /*3880*/  @P6 FFMA.FTZ R8, R8, R0, -R7 ;  /* 0x0000000008086223 */ /* 0x000fca0000010807 */
[----:B------:R-:W3:Y:S01]  /*3890*/  SHFL.UP PT, R7, R8, 0x10, RZ ;  /* 0x0600000008077989 */ /* 0x000ee200000e00ff */
[----:B------:R-:W-:-:S03]  /*38a0*/  ISETP.GE.AND P6, PT, R86, 0x10, PT ;  /* 0x000000105600780c */ /* 0x000fc60003fc6270 */
[----:B------:R-:W4:Y:S01]  /*38b0*/  SHFL.UP PT, R9, R142, 0x10, RZ ;  /* 0x060000008e097989 */ /* 0x000f2200000e00ff */
[----:B-1----:R-:W-:-:S04]  /*38c0*/  FMUL.FTZ R6, R142, R31 ;  /* 0x0000001f8e067220 */ /* 0x002fc80000410000 */
[----:B--2---:R-:W-:-:S05]  /*38d0*/  FFMA.FTZ R6, R8, R141, R6 ;  /* 0x0000008d08067223 */ /* 0x004fca0000010006 */
[--C-:B------:R-:W-:Y:S01]  /*38e0*/  @P6 FADD.FTZ R11, R11, R6.reuse ;  /* 0x000000060b0b6221 */ /* 0x100fe20000010000 */
[----:B------:R-:W-:Y:S01]  /*38f0*/  PRMT R6, RZ, 0x7610, R6 ;  /* 0x00007610ff067816 */ /* 0x000fe20000000006 */
[C---:B------:R-:W-:Y:S01]  /*3900*/  FMUL.FTZ R143, R142.reuse, R141 ;  /* 0x0000008d8e8f7220 */ /* 0x040fe20000410000 */
[----:B---3--:R-:W-:-:S03]  /*3910*/  FMUL.FTZ R0, R142, R7 ;  /* 0x000000078e007220 */ /* 0x008fc60000410000 */
[----:B------:R-:W-:Y:S01]  /*3920*/  FFMA.FTZ R143, R8, R31, -R143 ;  /* 0x0000001f088f7223 */ /* 0x000fe2000001088f */
[----:B------:R-:W2:Y:S01]  /*3930*/  @!P0 LDG.E.U16 R6, desc[UR8][R4.64] ;  /* 0x0000000804068981 */ /* 0x000ea2000c1e1500 */
[----:B------:R-:W-:Y:S01]  /*3940*/  ISETP.NE.AND P0, PT, R140, RZ, PT ;  /* 0x000000ff8c00720c */ /* 0x000fe20003f05270 */
[-C--:B----4-:R-:W-:Y:S01]  /*3950*/  FFMA.FTZ R31, R8, R9.reuse, R0 ;  /* 0x00000009081f7223 */ /* 0x090fe20000010000 */
[----:B------:R-:W-:-:S04]  /*3960*/  FMUL.FTZ R0, R142, R9 ;  /* 0x000000098e007220 */ /* 0x000fc80000410000 */
[----:B------:R-:W-:Y:S01]  /*3970*/  @P6 FFMA.FTZ R8, R8, R7, -R0 ;  /* 0x0000000708086223 */ /* 0x000fe20000010800 */
[----:B------:R-:W-:-:S06]  /*3980*/  PRMT R7, RZ, 0x7610, R7 ;  /* 0x00007610ff077816 */ /* 0x000fcc0000000007 */
[----:B------:R-:W3:Y:S01]  /*3990*/  @!P0 LDG.E.U16 R7, desc[UR8][R4.64+0x40] ;  /* 0x0000400804078981 */ /* 0x000ee2000c1e1500 */
[----:B------:R-:W-:Y:S02]  /*39a0*/  ISETP.NE.AND P0, PT, R138, RZ, PT ;  /* 0x000000ff8a00720c */ /* 0x000fe40003f05270 */
[----:B------:R-:W-:Y:S02]  /*39b0*/  PRMT R120, RZ, 0x7610, R120 ;  /* 0x00007610ff787816 */ /* 0x000fe40000000078 */
[----:B------:R-:W-:-:S09]  /*39c0*/  FSEL R9, R142, R31, !P6 ;  /* 0x0000001f8e097208 */ /* 0x000fd20007000000 */
[----:B------:R-:W4:Y:S01]  /*39d0*/  @!P0 LDG.E.U16 R120, desc[UR8][R4.64+0x80] ;  /* 0x0000800804788981 */ /* 0x000f22000c1e1500 */
[----:B------:R-:W-:Y:S02]  /*39e0*/  ISETP.NE.AND P0, PT, R122, RZ, PT ;  /* 0x000000ff7a00720c */ /* 0x000fe40003f05270 */
[----:B------:R-:W-:Y:S02]  /*39f0*/  PRMT R31, RZ, 0x7610, R31 ;  /* 0x00007610ff1f7816 */ /* 0x000fe4000000001f */
[----:B------:R-:W-:Y:S02]  /*3a00*/  PRMT R122, RZ, 0x7610, R122 ;  /* 0x00007610ff7a7816 */ /* 0x000fe4000000007a */
[----:B------:R-:W-:Y:S01]  /*3a10*/  PRMT R138, RZ, 0x7610, R138 ;  /* 0x00007610ff8a7816 */ /* 0x000fe2000000008a */
[----:B------:R-:W-:-:S03]  /*3a20*/  @P6 FADD.FTZ R10, R10, R143 ;  /* 0x0000008f0a0a6221 */ /* 0x000fc60000010000 */
[----:B------:R-:W5:Y:S04]  /*3a30*/  @!P1 LDG.E.U16 R122, desc[UR8][R4.64+0x100] ;  /* 0x00010008047a9981 */ /* 0x000f68000c1e1500 */
[----:B------:R-:W5:Y:S01]  /*3a40*/  @!P0 LDG.E.U16 R31, desc[UR8][R4.64+0xc0] ;  /* 0x0000c008041f8981 */ /* 0x000f62000c1e1500 */
[----:B------:R-:W-:Y:S02]  /*3a50*/  ISETP.NE.AND P0, PT, R121, RZ, PT ;  /* 0x000000ff7900720c */ /* 0x000fe40003f05270 */
[----:B------:R-:W-:Y:S01]  /*3a60*/  PRMT R121, RZ, 0x7610, R121 ;  /* 0x00007610ff797816 */ /* 0x000fe20000000079 */
[----:B------:R-:W5:Y:S01]  /*3a70*/  @!P3 LDG.E.U16 R138, desc[UR8][R4.64+0x180] ;  /* 0x00018008048ab981 */ /* 0x000f62000c1e1500 */
[----:B------:R-:W-:Y:S02]  /*3a80*/  ISETP.NE.AND P1, PT, R135, RZ, PT ;  /* 0x000000ff8700720c */ /* 0x000fe40003f25270 */
[----:B------:R-:W-:-:S02]  /*3a90*/  PRMT R135, RZ, 0x7610, R135 ;  /* 0x00007610ff877816 */ /* 0x000fc40000000087 */
[----:B------:R-:W5:Y:S01]  /*3aa0*/  @!P2 LDG.E.U16 R121, desc[UR8][R4.64+0x140] ;  /* 0x000140080479a981 */ /* 0x000f62000c1e1500 */
[----:B------:R-:W-:Y:S02]  /*3ab0*/  ISETP.NE.AND P2, PT, R139, RZ, PT ;  /* 0x000000ff8b00720c */ /* 0x000fe40003f45270 */
[----:B------:R-:W-:Y:S01]  /*3ac0*/  PRMT R139, RZ, 0x7610, R139 ;  /* 0x00007610ff8b7816 */ /* 0x000fe2000000008b */
[----:B------:R-:W5:Y:S01]  /*3ad0*/  @!P4 LDG.E.U16 R135, desc[UR8][R4.64+0x1c0] ;  /* 0x0001c0080487c981 */ /* 0x000f62000c1e1500 */
[----:B------:R-:W-:Y:S02]  /*3ae0*/  ISETP.NE.AND P6, PT, R123, RZ, PT ;  /* 0x000000ff7b00720c */ /* 0x000fe40003fc5270 */
[----:B------:R-:W-:Y:S02]  /*3af0*/  ISETP.NE.AND P3, PT, R14, RZ, PT ;  /* 0x000000ff0e00720c */ /* 0x000fe40003f65270 */
[----:B------:R-:W-:Y:S01]  /*3b00*/  ISETP.NE.AND P4, PT, R30, RZ, PT ;  /* 0x000000ff1e00720c */ /* 0x000fe20003f85270 */
[----:B------:R-:W5:Y:S01]  /*3b10*/  @!P5 LDG.E.U16 R139, desc[UR8][R4.64+0x200] ;  /* 0x00020008048bd981 */ /* 0x000f62000c1e1500 */
[----:B------:R-:W-:-:S02]  /*3b20*/  ISETP.NE.AND P5, PT, R15, RZ, PT ;  /* 0x000000ff0f00720c */ /* 0x000fc40003fa5270 */
        /* <DEDUP_REMOVED lines=15> */
[----:B------:R-:W-:Y:S01]  /*3c20*/  UMOV UR5, 0x400 ;  /* 0x0000040000057882 */ /* 0x000fe20000000000 */
[----:B------:R-:W-:-:S02]  /*3c30*/  IADD3 R143, R86, 0x100, RZ ;  /* 0x00000100568f7810 */ /* 0x000fc40007ffe0ff */
[C---:B------:R-:W-:Y:S02]  /*3c40*/  IADD3 R147, R86.reuse, 0x140, RZ ;  /* 0x0000014056937810 */ /* 0x040fe40007ffe0ff */
[C---:B------:R-:W-:Y:S02]  /*3c50*/  IADD3 R145, R86.reuse, 0x120, RZ ;  /* 0x0000012056917810 */ /* 0x040fe40007ffe0ff */
[-C--:B------:R-:W-:Y:S02]  /*3c60*/  LEA.HI.SX32 R143, R143, R86.reuse, 0x1b ;  /* 0x000000568f8f7211 */ /* 0x080fe400078fdaff */
[-C--:B------:R-:W-:Y:S02]  /*3c70*/  LEA.HI.SX32 R147, R147, R86.reuse, 0x1b ;  /* 0x0000005693937211 */ /* 0x080fe400078fdaff */
[----:B-1----:R-:W-:Y:S02]  /*3c80*/  IADD3 R5, R86, 0x160, RZ ;  /* 0x0000016056057810 */ /* 0x002fe40007ffe0ff */
[----:B------:R-:W-:-:S02]  /*3c90*/  LEA.HI.SX32 R145, R145, R86, 0x1b ;  /* 0x0000005691917211 */ /* 0x000fc400078fdaff */
[----:B------:R-:W-:Y:S01]  /*3ca0*/  LEA.HI.SX32 R5, R5, R86, 0x1b ;  /* 0x0000005605057211 */ /* 0x000fe200078fdaff */
[----:B0-----:R-:W-:-:S06]  /*3cb0*/  ULEA UR5, UR6, UR5, 0x18 ;  /* 0x0000000506057291 */ /* 0x001fcc000f8ec03f */
[----:B------:R-:W-:Y:S02]  /*3cc0*/  LEA R4, R143, UR5, 0x1 ;  /* 0x000000058f047c11 */ /* 0x000fe4000f8e08ff */
[----:B------:R-:W-:Y:S02]  /*3cd0*/  IADD3 R143, R86, 0x1c0, RZ ;  /* 0x000001c0568f7810 */ /* 0x000fe40007ffe0ff */
[----:B------:R-:W-:Y:S02]  /*3ce0*/  LEA R145, R145, UR5, 0x1 ;  /* 0x0000000591917c11 */ /* 0x000fe4000f8e08ff */
[----:B------:R-:W-:-:S04]  /*3cf0*/  LEA.HI.SX32 R143, R143, R86, 0x1b ;  /* 0x000000568f8f7211 */ /* 0x000fc800078fdaff */
[----:B------:R-:W-:Y:S01]  /*3d00*/  LEA R143, R143, UR5, 0x1 ;  /* 0x000000058f8f7c11 */ /* 0x000fe2000f8e08ff */
[----:B--2---:R0:W-:Y:S04]  /*3d10*/  STS.U16 [R67], R6 ;  /* 0x0000000643007388 */ /* 0x0041e80000000400 */
[----:B---3--:R1:W-:Y:S01]  /*3d20*/  STS.U16 [R66+0x40], R7 ;  /* 0x0000400742007388 */ /* 0x0083e20000000400 */
[----:B0-----:R-:W-:Y:S02]  /*3d30*/  LEA R6, R147, UR5, 0x1 ;  /* 0x0000000593067c11 */ /* 0x001fe4000f8e08ff */
[C---:B------:R-:W-:Y:S02]  /*3d40*/  IADD3 R147, R86.reuse, 0x1e0, RZ ;  /* 0x000001e056937810 */ /* 0x040fe40007ffe0ff */
[----:B-1----:R-:W-:Y:S01]  /*3d50*/  IADD3 R7, R86, 0x180, RZ ;  /* 0x0000018056077810 */ /* 0x002fe20007ffe0ff */
[----:B----4-:R-:W-:Y:S01]  /*3d60*/  STS.U16 [R65+0x80], R120 ;  /* 0x0000807841007388 */ /* 0x010fe20000000400 */
[----:B------:R-:W-:-:S03]  /*3d70*/  LEA.HI.SX32 R147, R147, R86, 0x1b ;  /* 0x0000005693937211 */ /* 0x000fc600078fdaff */
[----:B-----5:R0:W-:Y:S04]  /*3d80*/  STS.U16 [R64+0xc0], R31 ;  /* 0x0000c01f40007388 */ /* 0x0201e80000000400 */
[----:B------:R-:W-:Y:S04]  /*3d90*/  STS.U16 [R63+0x100], R122 ;  /* 0x0001007a3f007388 */ /* 0x000fe80000000400 */
[----:B------:R1:W-:Y:S01]  /*3da0*/  STS.U16 [R62+0x140], R121 ;  /* 0x000140793e007388 */ /* 0x0003e20000000400 */
[----:B0-----:R-:W-:Y:S02]  /*3db0*/  LEA.HI.SX32 R31, R7, R86, 0x1b ;  /* 0x00000056071f7211 */ /* 0x001fe400078fdaff */
[----:B------:R-:W-:Y:S01]  /*3dc0*/  LEA R7, R5, UR5, 0x1 ;  /* 0x0000000505077c11 */ /* 0x000fe2000f8e08ff */
[----:B------:R-:W-:Y:S01]  /*3dd0*/  STS.U16 [R61+0x180], R138 ;  /* 0x0001808a3d007388 */ /* 0x000fe20000000400 */
[----:B-1----:R-:W-:-:S03]  /*3de0*/  IADD3 R121, R86, 0x1a0, RZ ;  /* 0x000001a056797810 */ /* 0x002fc60007ffe0ff */
[----:B------:R-:W-:Y:S01]  /*3df0*/  STS.U16 [R60+0x1c0], R135 ;  /* 0x0001c0873c007388 */ /* 0x000fe20000000400 */
[----:B------:R-:W-:-:S03]  /*3e00*/  LEA.HI.SX32 R121, R121, R86, 0x1b ;  /* 0x0000005679797211 */ /* 0x000fc600078fdaff */
[----:B------:R-:W-:Y:S01]  /*3e10*/  STS.U16 [R4+0x200], R139 ;  /* 0x0002008b04007388 */ /* 0x000fe20000000400 */
[----:B------:R-:W-:Y:S02]  /*3e20*/  LEA R31, R31, UR5, 0x1 ;  /* 0x000000051f1f7c11 */ /* 0x000fe4000f8e08ff */
[----:B------:R-:W-:Y:S01]  /*3e30*/  LEA R120, R121, UR5, 0x1 ;  /* 0x0000000579787c11 */ /* 0x000fe2000f8e08ff */
[----:B------:R-:W-:Y:S01]  /*3e40*/  STS.U16 [R145+0x240], R140 ;  /* 0x0002408c91007388 */ /* 0x000fe20000000400 */
[----:B------:R-:W-:-:S03]  /*3e50*/  LEA R147, R147, UR5, 0x1 ;  /* 0x0000000593937c11 */ /* 0x000fc6000f8e08ff */
[----:B------:R-:W-:Y:S04]  /*3e60*/  STS.U16 [R6+0x280], R141 ;  /* 0x0002808d06007388 */ /* 0x000fe80000000400 */
[----:B------:R-:W-:Y:S04]  /*3e70*/  STS.U16 [R7+0x2c0], R142 ;  /* 0x0002c08e07007388 */ /* 0x000fe80000000400 */
[----:B------:R0:W-:Y:S04]  /*3e80*/  STS.U16 [R31+0x300], R30 ;  /* 0x0003001e1f007388 */ /* 0x0001e80000000400 */
[----:B------:R-:W-:Y:S04]  /*3e90*/  STS.U16 [R120+0x340], R15 ;  /* 0x0003400f78007388 */ /* 0x000fe80000000400 */
[----:B------:R-:W-:Y:S04]  /*3ea0*/  STS.U16 [R143+0x380], R14 ;  /* 0x0003800e8f007388 */ /* 0x000fe80000000400 */
[----:B------:R-:W-:Y:S01]  /*3eb0*/  STS.U16 [R147+0x3c0], R0 ;  /* 0x0003c00093007388 */ /* 0x000fe20000000400 */
[----:B------:R-:W-:-:S03]  /*3ec0*/  NOP ;  /* 0x0000000000007918 */ /* 0x000fc60000000000 */
[----:B0-----:R0:W2:Y:S01]  /*3ed0*/  LDG.E.64 R30, desc[UR8][R12.64] ;  /* 0x000000080c1e7981 */ /* 0x0010a2000c1e1b00 */
[----:B------:R-:W-:Y:S01]  /*3ee0*/  ISETP.NE.AND P6, PT, R133, RZ, PT ;  /* 0x000000ff8500720c */ /* 0x000fe20003fc5270 */
[----:B------:R-:W-:Y:S01]  /*3ef0*/  HFMA2.MMA R5, -RZ, RZ, 0, 0 ;  /* 0x00000000ff057435 */ /* 0x000fe200000001ff */
[----:B------:R-:W-:Y:S01]  /*3f00*/  SHF.L.U32 R6, R86, 0x4, RZ ;  /* 0x0000000456067819 */ /* 0x000fe200000006ff */
[----:B------:R-:W-:Y:S01]  /*3f10*/  ULEA UR6, UR4, UR5, 0x4 ;  /* 0x0000000504067291 */ /* 0x000fe2000f8e203f */
[----:B------:R-:W-:Y:S02]  /*3f20*/  MOV R4, 0x3f800000 ;  /* 0x3f80000000047802 */ /* 0x000fe40000000f00 */
[----:B------:R-:W-:Y:S02]  /*3f30*/  LEA.HI.SX32 R121, R6, R6, 0x1b ;  /* 0x0000000606797211 */ /* 0x000fe400078fdaff */
[----:B------:R-:W-:-:S06]  /*3f40*/  CS2R R6, SRZ ;  /* 0x0000000000067805 */ /* 0x000fcc000001ff00 */
[----:B------:R-:W1:Y:S01]  /*3f50*/  @!P6 LDS.128 R4, [UR6+0x460] ;  /* 0x00046006ff04e984 */ /* 0x000e620008000c00 */
[----:B------:R-:W-:Y:S02]  /*3f60*/  ISETP.NE.AND P6, PT, R86, 0x1f, PT ;  /* 0x0000001f5600780c */ /* 0x000fe40003fc5270 */
[----:B------:R-:W-:-:S05]  /*3f70*/  LEA R121, R121, UR5, 0x1 ;  /* 0x0000000579797c11 */ /* 0x000fca000f8e08ff */
        /* <DEDUP_REMOVED lines=18> */
[----:B------:R-:W-:-:S05]  /*40a0*/  ISETP.NE.AND P6, PT, R86, RZ, PT ;  /* 0x000000ff5600720c */ /* 0x000fca0003fc5270 */
[----:B------:R-:W3:Y:S04]  /*40b0*/  SHFL.UP PT, R153, R8, 0x1, RZ ;  /* 0x0420000008997989 */ /* 0x000ee800000e00ff */
[----:B------:R-:W4:Y:S04]  /*40c0*/  SHFL.UP PT, R152, R9, 0x1, RZ ;  /* 0x0420000009987989 */ /* 0x000f2800000e00ff */
[----:B------:R-:W5:Y:S04]  /*40d0*/  SHFL.UP PT, R145, R10, 0x1, RZ ;  /* 0x042000000a917989 */ /* 0x000f6800000e00ff */
[----:B------:R-:W5:Y:S04]  /*40e0*/  SHFL.UP PT, R146, R11, 0x1, RZ ;  /* 0x042000000b927989 */ /* 0x000f6800000e00ff */
[----:B-1----:R-:W-:Y:S04]  /*40f0*/  @!P6 STS.128 [UR5+0x440], R4 ;  /* 0x00044004ff00e988 */ /* 0x002fe80008000c05 */
[----:B0-----:R-:W-:Y:S01]  /*4100*/  LDS.128 R12, [UR5+0x420] ;  /* 0x00042005ff0c7984 */ /* 0x001fe20008000c00 */
[----:B---3--:R-:W-:-:S02]  /*4110*/  @!P6 MOV R153, R4 ;  /* 0x000000040099e202 */ /* 0x008fc40000000f00 */
[----:B----4-:R-:W-:Y:S02]  /*4120*/  @!P6 MOV R152, R5 ;  /* 0x000000050098e202 */ /* 0x010fe40000000f00 */
[----:B-----5:R-:W-:Y:S02]  /*4130*/  @!P6 MOV R145, R6 ;  /* 0x000000060091e202 */ /* 0x020fe40000000f00 */
[----:B------:R-:W-:Y:S02]  /*4140*/  @!P6 MOV R146, R7 ;  /* 0x000000070092e202 */ /* 0x000fe40000000f00 */
[----:B------:R-:W-:Y:S01]  /*4150*/  ISETP.NE.AND P6, PT, R97, RZ, PT ;  /* 0x000000ff6100720c */ /* 0x000fe20003fc5270 */
[----:B------:R-:W-:-:S12]  /*4160*/  BAR.SYNC.DEFER_BLOCKING 0x0 ;  /* 0x0000000000007b1d */ /* 0x000fd80000010000 */
[----:B------:R-:W0:Y:S01]  /*4170*/  @P6 LDS.64 R8, [UR5+0x448] ;  /* 0x00044805ff086984 */ /* 0x000e220008000a00 */
[----:B------:R-:W-:Y:S02]  /*4180*/  HADD2.F32 R149, -RZ, R149.H0_H0 ;  /* 0x20000095ff957230 */ /* 0x000fe40000004100 */
[----:B------:R-:W-:Y:S02]  /*4190*/  HADD2.F32 R150, -RZ, R150.H0_H0 ;  /* 0x20000096ff967230 */ /* 0x000fe40000004100 */
[----:B------:R-:W-:Y:S02]  /*41a0*/  HADD2.F32 R148, -RZ, R148.H0_H0 ;  /* 0x20000094ff947230 */ /* 0x000fe40000004100 */
[----:B------:R-:W-:Y:S02]  /*41b0*/  HADD2.F32 R147, -RZ, R147.H0_H0 ;  /* 0x20000093ff937230 */ /* 0x000fe40000004100 */
[----:B------:R-:W-:Y:S02]  /*41c0*/  HADD2.F32 R151, -RZ, R151.H0_H0 ;  /* 0x20000097ff977230 */ /* 0x000fe40000004100 */
[----:B------:R-:W-:-:S02]  /*41d0*/  HADD2.F32 R144, -RZ, R144.H0_H0 ;  /* 0x20000090ff907230 */ /* 0x000fc40000004100 */
[----:B------:R-:W-:Y:S02]  /*41e0*/  HADD2.F32 R143, -RZ, R143.H0_H0 ;  /* 0x2000008fff8f7230 */ /* 0x000fe40000004100 */
[-C--:B0-----:R-:W-:Y:S01]  /*41f0*/  @P6 FMUL.FTZ R11, R9, R152.reuse ;  /* 0x00000098090b6220 */ /* 0x081fe20000410000 */
[----:B------:R-:W-:-:S03]  /*4200*/  @P6 FMUL.FTZ R152, R8, R152 ;  /* 0x0000009808986220 */ /* 0x000fc60000410000 */
[-C--:B------:R-:W-:Y:S01]  /*4210*/  @P6 FFMA.FTZ R8, R8, R153.reuse, -R11 ;  /* 0x0000009908086223 */ /* 0x080fe2000001080b */
[----:B------:R-:W-:-:S03]  /*4220*/  @P6 FFMA.FTZ R9, R9, R153, R152 ;  /* 0x0000009909096223 */ /* 0x000fc60000010098 */
[----:B------:R-:W-:Y:S01]  /*4230*/  @P6 FADD.FTZ R145, R145, R8 ;  /* 0x0000000891916221 */ /* 0x000fe20000010000 */
[----:B------:R-:W-:Y:S01]  /*4240*/  @P6 FADD.FTZ R146, R146, R9 ;  /* 0x0000000992926221 */ /* 0x000fe20000010000 */
[----:B------:R-:W-:Y:S02]  /*4250*/  HADD2.F32 R9, -RZ, R135.H0_H0 ;  /* 0x20000087ff097230 */ /* 0x000fe40000004100 */
[----:B------:R-:W-:Y:S02]  /*4260*/  HADD2.F32 R142, -RZ, R142.H0_H0 ;  /* 0x2000008eff8e7230 */ /* 0x000fe40000004100 */
[----:B------:R-:W-:Y:S02]  /*4270*/  HADD2.F32 R141, -RZ, R141.H0_H0 ;  /* 0x2000008dff8d7230 */ /* 0x000fe40000004100 */
[----:B------:R-:W-:Y:S02]  /*4280*/  HADD2.F32 R139, -RZ, R139.H0_H0 ;  /* 0x2000008bff8b7230 */ /* 0x000fe40000004100 */
[----:B------:R-:W-:-:S02]  /*4290*/  HADD2.F32 R140, -RZ, R140.H0_H0 ;  /* 0x2000008cff8c7230 */ /* 0x000fc40000004100 */
[----:B------:R-:W-:Y:S01]  /*42a0*/  HADD2.F32 R138, -RZ, R138.H0_H0 ;  /* 0x2000008aff8a7230 */ /* 0x000fe20000004100 */
[----:B------:R-:W-:Y:S01]  /*42b0*/  ISETP.NE.AND P6, PT, R97, RZ, PT ;  /* 0x000000ff6100720c */ /* 0x000fe20003fc5270 */
[----:B------:R-:W-:Y:S01]  /*42c0*/  BSSY B0, `(.L_x_2051) ;  /* 0x0000060000007945 */ /* 0x000fe20003800000 */
[CC--:B--2---:R-:W-:Y:S01]  /*42d0*/  FMUL.FTZ R121, R149.reuse, R31.reuse ;  /* 0x0000001f95797220 */ /* 0x0c4fe20000410000 */
[-C--:B------:R-:W-:Y:S01]  /*42e0*/  FMUL.FTZ R8, R149, R30.reuse ;  /* 0x0000001e95087220 */ /* 0x080fe20000410000 */
[CC--:B------:R-:W-:Y:S01]  /*42f0*/  FMUL.FTZ R10, R150.reuse, R31.reuse ;  /* 0x0000001f960a7220 */ /* 0x0c0fe20000410000 */
[-C--:B------:R-:W-:Y:S01]  /*4300*/  FMUL.FTZ R150, R150, R30.reuse ;  /* 0x0000001e96967220 */ /* 0x080fe20000410000 */
[CC--:B------:R-:W-:Y:S01]  /*4310*/  FFMA.FTZ R121, R148.reuse, R30.reuse, -R121 ;  /* 0x0000001e94797223 */ /* 0x0c0fe20000010879 */
[-C--:B------:R-:W-:Y:S01]  /*4320*/  FFMA.FTZ R8, R148, R31.reuse, R8 ;  /* 0x0000001f94087223 */ /* 0x080fe20000010008 */
[CC--:B------:R-:W-:Y:S01]  /*4330*/  FFMA.FTZ R11, R147.reuse, R30.reuse, -R10 ;  /* 0x0000001e930b7223 */ /* 0x0c0fe2000001080a */
[-C--:B------:R-:W-:Y:S01]  /*4340*/  FFMA.FTZ R10, R147, R31.reuse, R150 ;  /* 0x0000001f930a7223 */ /* 0x080fe20000010096 */
[C---:B------:R-:W-:Y:S01]  /*4350*/  FMUL.FTZ R148, R151.reuse, R31 ;  /* 0x0000001f97947220 */ /* 0x040fe20000410000 */
[----:B------:R-:W-:Y:S01]  /*4360*/  FMUL.FTZ R150, R151, R30 ;  /* 0x0000001e97967220 */ /* 0x000fe20000410000 */
[----:B------:R-:W-:-:S02]  /*4370*/  HADD2.F32 R147, -RZ, R122.H0_H0 ;  /* 0x2000007aff937230 */ /* 0x000fc40000004100 */
[C---:B------:R-:W-:Y:S01]  /*4380*/  FMUL.FTZ R149, R137.reuse, R146 ;  /* 0x0000009289957220 */ /* 0x040fe20000410000 */
[----:B------:R-:W-:Y:S01]  /*4390*/  FMUL.FTZ R137, R137, R145 ;  /* 0x0000009189897220 */ /* 0x000fe20000410000 */
[CC--:B------:R-:W-:Y:S01]  /*43a0*/  FFMA.FTZ R135, R9.reuse, R30.reuse, -R148 ;  /* 0x0000001e09877223 */ /* 0x0c0fe20000010894 */
[----:B------:R-:W-:Y:S01]  /*43b0*/  FFMA.FTZ R122, R9, R31, R150 ;  /* 0x0000001f097a7223 */ /* 0x000fe20000010096 */
[C---:B------:R-:W-:Y:S01]  /*43c0*/  FFMA.FTZ R148, R136.reuse, R145, -R149 ;  /* 0x0000009188947223 */ /* 0x040fe20000010895 */
[CC--:B------:R-:W-:Y:S01]  /*43d0*/  FMUL.FTZ R145, R147.reuse, R31.reuse ;  /* 0x0000001f93917220 */ /* 0x0c0fe20000410000 */
[----:B------:R-:W-:Y:S01]  /*43e0*/  FMUL.FTZ R150, R147, R30 ;  /* 0x0000001e93967220 */ /* 0x000fe20000410000 */
[----:B------:R-:W-:Y:S02]  /*43f0*/  FFMA.FTZ R9, R136, R146, R137 ;  /* 0x0000009288097223 */ /* 0x000fe40000010089 */
[C---:B------:R-:W-:Y:S01]  /*4400*/  FFMA.FTZ R136, R144.reuse, R30, -R145 ;  /* 0x0000001e90887223 */ /* 0x040fe20000010891 */
[-C--:B------:R-:W-:Y:S01]  /*4410*/  FFMA.FTZ R137, R144, R31.reuse, R150 ;  /* 0x0000001f90897223 */ /* 0x080fe20000010096 */
[----:B------:R-:W-:Y:S01]  /*4420*/  FADD.FTZ R9, RZ, R9 ;  /* 0x00000009ff097221 */ /* 0x000fe20000010000 */
[----:B------:R-:W-:Y:S01]  /*4430*/  FADD.FTZ R144, R119, R148 ;  /* 0x0000009477907221 */ /* 0x000fe20000010000 */
[----:B------:R-:W-:-:S02]  /*4440*/  FMUL.FTZ R119, R143, R31 ;  /* 0x0000001f8f777220 */ /* 0x000fc40000410000 */
[CC--:B------:R-:W-:Y:S01]  /*4450*/  FMUL.FTZ R146, R118.reuse, R9.reuse ;  /* 0x0000000976927220 */ /* 0x0c0fe20000410000 */
[----:B------:R-:W-:Y:S01]  /*4460*/  FMUL.FTZ R148, R118, R144 ;  /* 0x0000009076947220 */ /* 0x000fe20000410000 */
[----:B------:R-:W-:Y:S02]  /*4470*/  FMUL.FTZ R150, R143, R30 ;  /* 0x0000001e8f967220 */ /* 0x000fe40000410000 */
[C---:B------:R-:W-:Y:S01]  /*4480*/  FFMA.FTZ R146, R109.reuse, R144, -R146 ;  /* 0x000000906d927223 */ /* 0x040fe20000010892 */
[----:B------:R-:W-:Y:S01]  /*4490*/  FFMA.FTZ R148, R109, R9, R148 ;  /* 0x000000096d947223 */ /* 0x000fe20000010094 */
[C---:B------:R-:W-:Y:S01]  /*44a0*/  FFMA.FTZ R118, R142.reuse, R30, -R119 ;  /* 0x0000001e8e767223 */ /* 0x040fe20000010877 */
[-C--:B------:R-:W-:Y:S01]  /*44b0*/  FFMA.FTZ R119, R142, R31.reuse, R150 ;  /* 0x0000001f8e777223 */ /* 0x080fe20000010096 */
[----:B------:R-:W-:Y:S01]  /*44c0*/  FADD.FTZ R142, R107, R146 ;  /* 0x000000926b8e7221 */ /* 0x000fe20000010000 */
[----:B------:R-:W-:Y:S01]  /*44d0*/  FADD.FTZ R107, RZ, R148 ;  /* 0x00000094ff6b7221 */ /* 0x000fe20000010000 */
[----:B------:R-:W-:-:S03]  /*44e0*/  FMUL.FTZ R109, R141, R31 ;  /* 0x0000001f8d6d7220 */ /* 0x000fc60000410000 */
[CC--:B------:R-:W-:Y:S01]  /*44f0*/  FMUL.FTZ R146, R110.reuse, R107.reuse ;  /* 0x0000006b6e927220 */ /* 0x0c0fe20000410000 */
[----:B------:R-:W-:Y:S01]  /*4500*/  FMUL.FTZ R150, R141, R30 ;  /* 0x0000001e8d967220 */ /* 0x000fe20000410000 */
[-C--:B------:R-:W-:Y:S02]  /*4510*/  FMUL.FTZ R148, R110, R142.reuse ;  /* 0x0000008e6e947220 */ /* 0x080fe40000410000 */
[C---:B------:R-:W-:Y:S02]  /*4520*/  FFMA.FTZ R141, R111.reuse, R142, -R146 ;  /* 0x0000008e6f8d7223 */ /* 0x040fe40000010892 */
[----:B------:R-:W-:Y:S02]  /*4530*/  FFMA.FTZ R148, R111, R107, R148 ;  /* 0x0000006b6f947223 */ /* 0x000fe40000010094 */
[----:B------:R-:W-:Y:S01]  /*4540*/  FADD.FTZ R108, R108, R141 ;  /* 0x0000008d6c6c7221 */ /* 0x000fe20000010000 */
[CC--:B------:R-:W-:Y:S01]  /*4550*/  FMUL.FTZ R111, R139.reuse, R31.reuse ;  /* 0x0000001f8b6f7220 */ /* 0x0c0fe20000410000 */
[-C--:B------:R-:W-:Y:S01]  /*4560*/  FMUL.FTZ R146, R139, R30.reuse ;  /* 0x0000001e8b927220 */ /* 0x080fe20000410000 */
[C---:B------:R-:W-:Y:S01]  /*4570*/  FFMA.FTZ R109, R140.reuse, R30, -R109 ;  /* 0x0000001e8c6d7223 */ /* 0x040fe2000001086d */
[----:B------:R-:W-:Y:S01]  /*4580*/  FFMA.FTZ R110, R140, R31, R150 ;  /* 0x0000001f8c6e7223 */ /* 0x000fe20000010096 */
[----:B------:R-:W-:Y:S01]  /*4590*/  FADD.FTZ R139, RZ, R148 ;  /* 0x00000094ff8b7221 */ /* 0x000fe20000010000 */
[----:B------:R-:W-:Y:S01]  /*45a0*/  FMUL.FTZ R141, R113, R108 ;  /* 0x0000006c718d7220 */ /* 0x000fe20000410000 */
[----:B------:R-:W-:-:S02]  /*45b0*/  HADD2.F32 R140, -RZ, R120.H0_H0 ;  /* 0x20000078ff8c7230 */ /* 0x000fc40000004100 */
[C---:B------:R-:W-:Y:S01]  /*45c0*/  FFMA.FTZ R111, R138.reuse, R30, -R111 ;  /* 0x0000001e8a6f7223 */ /* 0x040fe2000001086f */
[----:B------:R-:W-:Y:S01]  /*45d0*/  FFMA.FTZ R120, R138, R31, R146 ;  /* 0x0000001f8a787223 */ /* 0x000fe20000010092 */
[----:B------:R-:W-:Y:S02]  /*45e0*/  HADD2.F32 R138, -RZ, R0.H0_H0 ;  /* 0x20000000ff8a7230 */ /* 0x000fe40000004100 */
[-C--:B------:R-:W-:Y:S01]  /*45f0*/  FMUL.FTZ R113, R113, R139.reuse ;  /* 0x0000008b71717220 */ /* 0x080fe20000410000 */
[----:B------:R-:W-:-:S03]  /*4600*/  FFMA.FTZ R0, R114, R139, R141 ;  /* 0x0000008b72007223 */ /* 0x000fc6000001008d */
[----:B------:R-:W-:Y:S01]  /*4610*/  FFMA.FTZ R113, R114, R108, -R113 ;  /* 0x0000006c72717223 */ /* 0x000fe20000010871 */
[----:B------:R-:W-:Y:S01]  /*4620*/  FADD.FTZ R0, RZ, R0 ;  /* 0x00000000ff007221 */ /* 0x000fe20000010000 */
[C---:B------:R-:W-:Y:S01]  /*4630*/  FMUL.FTZ R145, R140.reuse, R30 ;  /* 0x0000001e8c917220 */ /* 0x040fe20000410000 */
[----:B------:R-:W-:Y:S01]  /*4640*/  FMUL.FTZ R143, R140, R31 ;  /* 0x0000001f8c8f7220 */ /* 0x000fe20000410000 */
[----:B------:R-:W-:Y:S01]  /*4650*/  FADD.FTZ R113, R112, R113 ;  /* 0x0000007170717221 */ /* 0x000fe20000010000 */
[----:B------:R-:W-:Y:S01]  /*4660*/  FMUL.FTZ R114, R116, R0 ;  /* 0x0000000074727220 */ /* 0x000fe20000410000 */
[----:B------:R-:W-:Y:S01]  /*4670*/  FMUL.FTZ R141, R13, R7 ;  /* 0x000000070d8d7220 */ /* 0x000fe20000410000 */
[----:B------:R-:W-:Y:S01]  /*4680*/  FFMA.FTZ R31, R138, R31, R145 ;  /* 0x0000001f8a1f7223 */ /* 0x000fe20000010091 */
[-C--:B------:R-:W-:Y:S01]  /*4690*/  FMUL.FTZ R145, R116, R113.reuse ;  /* 0x0000007174917220 */ /* 0x080fe20000410000 */
[----:B------:R-:W-:Y:S01]  /*46a0*/  FFMA.FTZ R114, R117, R113, -R114 ;  /* 0x0000007175727223 */ /* 0x000fe20000010872 */
[----:B------:R-:W-:Y:S01]  /*46b0*/  FFMA.FTZ R30, R138, R30, -R143 ;  /* 0x0000001e8a1e7223 */ /* 0x000fe2000001088f */
[CC--:B------:R-:W-:Y:S01]  /*46c0*/  FFMA.FTZ R143, R12.reuse, R6.reuse, -R141 ;  /* 0x000000060c8f7223 */ /* 0x0c0fe2000001088d */
[C---:B------:R-:W-:Y:S01]  /*46d0*/  FMUL.FTZ R112, R13.reuse, R6 ;  /* 0x000000060d707220 */ /* 0x040fe20000410000 */
[CC--:B------:R-:W-:Y:S01]  /*46e0*/  FMUL.FTZ R141, R13.reuse, R5.reuse ;  /* 0x000000050d8d7220 */ /* 0x0c0fe20000410000 */
[----:B------:R-:W-:Y:S01]  /*46f0*/  FMUL.FTZ R6, R13, R4 ;  /* 0x000000040d067220 */ /* 0x000fe20000410000 */
[----:B------:R-:W-:Y:S01]  /*4700*/  FFMA.FTZ R145, R117, R0, R145 ;  /* 0x0000000075917223 */ /* 0x000fe20000010091 */
[----:B------:R-:W-:Y:S01]  /*4710*/  FADD.FTZ R115, R115, R114 ;  /* 0x0000007273737221 */ /* 0x000fe20000010000 */
[C---:B------:R-:W-:Y:S01]  /*4720*/  FFMA.FTZ R4, R12.reuse, R4, -R141 ;  /* 0x000000040c047223 */ /* 0x040fe2000001088d */
[C---:B------:R-:W-:Y:S01]  /*4730*/  FFMA.FTZ R5, R12.reuse, R5, R6 ;  /* 0x000000050c057223 */ /* 0x040fe20000010006 */
[----:B------:R-:W-:Y:S01]  /*4740*/  FFMA.FTZ R112, R12, R7, R112 ;  /* 0x000000070c707223 */ /* 0x000fe20000010070 */
[----:B------:R-:W-:Y:S01]  /*4750*/  FADD.FTZ R145, RZ, R145 ;  /* 0x00000091ff917221 */ /* 0x000fe20000010000 */
[----:B------:R-:W-:Y:S01]  /*4760*/  FMUL.FTZ R12, R106, R115 ;  /* 0x000000736a0c7220 */ /* 0x000fe20000410000 */
[----:B------:R-:W-:Y:S01]  /*4770*/  FADD.FTZ R6, R14, R143 ;  /* 0x0000008f0e067221 */ /* 0x000fe20000010000 */
[----:B------:R-:W-:Y:S01]  /*4780*/  FADD.FTZ R7, R15, R112 ;  /* 0x000000700f077221 */ /* 0x000fe20000010000 */
[----:B------:R-:W-:Y:S01]  /*4790*/  FMUL.FTZ R13, R9, R8 ;  /* 0x00000008090d7220 */ /* 0x000fe20000410000 */
[-C--:B------:R-:W-:Y:S01]  /*47a0*/  FMUL.FTZ R106, R106, R145.reuse ;  /* 0x000000916a6a7220 */ /* 0x080fe20000410000 */
[----:B------:R-:W-:Y:S01]  /*47b0*/  FFMA.FTZ R12, R101, R145, R12 ;  /* 0x00000091650c7223 */ /* 0x000fe2000001000c */
[----:B------:R-:W-:Y:S06]  /*47c0*/  @P6 BRA `(.L_x_2052) ;  /* 0x00000000003c6947 */ /* 0x000fec0003800000 */
[----:B------:R-:W0:Y:S01]  /*47d0*/  S2UR UR16, SR_CTAID.Y ;  /* 0x00000000001079c3 */ /* 0x000e220000002600 */
[----:B------:R-:W-:Y:S01]  /*47e0*/  IMAD R8, R87, R32, UR4 ;  /* 0x0000000457087e24 */ /* 0x000fe2000f8e0220 */
[----:B------:R1:W-:Y:S06]  /*47f0*/  STS.128 [UR6+0x460], R4 ;  /* 0x00046004ff007988 */ /* 0x0003ec0008000c06 */
[----:B------:R-:W2:Y:S01]  /*4800*/  S2UR UR17, SR_CTAID.X ;  /* 0x00000000001179c3 */ /* 0x000ea20000002500 */
[----:B0-----:R-:W-:Y:S02]  /*4810*/  MOV R96, UR16 ;  /* 0x0000001000607c02 */ /* 0x001fe40008000f00 */
[----:B--2---:R-:W-:-:S05]  /*4820*/  MOV R92, UR17 ;  /* 0x00000011005c7c02 */ /* 0x004fca0008000f00 */
[----:B------:R-:W-:-:S04]  /*4830*/  IMAD R9, R92, UR7, R96 ;  /* 0x000000075c097c24 */ /* 0x000fc8000f8e0260 */
[----:B------:R-:W-:-:S04]  /*4840*/  IMAD R9, R9, R34, RZ ;  /* 0x0000002209097224 */ /* 0x000fc800078e02ff */
[----:B------:R-:W-:-:S05]  /*4850*/  IMAD R9, R9, R32, RZ ;  /* 0x0000002009097224 */ /* 0x000fca00078e02ff */
[----:B------:R-:W-:Y:S02]  /*4860*/  SHF.R.S32.HI R15, RZ, 0x1f, R9 ;  /* 0x0000001fff0f7819 */ /* 0x000fe40000011409 */
[----:B------:R-:W-:-:S04]  /*4870*/  IADD3 R9, P6, R8, R9, RZ ;  /* 0x0000000908097210 */ /* 0x000fc80007fde0ff */
[----:B------:R-:W-:Y:S02]  /*4880*/  LEA.HI.X.SX32 R14, R8, R15, 0x1, P6 ;  /* 0x0000000f080e7211 */ /* 0x000fe400030f0eff */
[----:B------:R-:W-:-:S04]  /*4890*/  LEA R8, P6, R9, R28, 0x4 ;  /* 0x0000001c09087211 */ /* 0x000fc800078c20ff */
[----:B------:R-:W-:-:S05]  /*48a0*/  LEA.HI.X R9, R9, R29, R14, 0x4, P6 ;  /* 0x0000001d09097211 */ /* 0x000fca00030f240e */
[----:B------:R1:W-:Y:S04]  /*48b0*/  STG.E.128 desc[UR8][R8.64], R4 ;  /* 0x0000000408007986 */ /* 0x0003e8000c101d08 */
.L_x_2052:
[----:B------:R-:W-:Y:S05]  /*48c0*/  BSYNC B0 ;  /* 0x0000000000007941 */ /* 0x000fea0003800000 */
.L_x_2051:
[----:B------:R-:W-:Y:S01]  /*48d0*/  FFMA.FTZ R101, R101, R115, -R106 ;  /* 0x0000007365657223 */ /* 0x000fe2000001086a */
[----:B------:R-:W-:Y:S01]  /*48e0*/  FADD.FTZ R12, RZ, R12 ;  /* 0x0000000cff0c7221 */ /* 0x000fe20000010000 */
[----:B-1----:R-:W-:Y:S01]  /*48f0*/  FMUL.FTZ R4, R0, R137 ;  /* 0x0000008900047220 */ /* 0x002fe20000410000 */
[----:B------:R-:W-:Y:S01]  /*4900*/  UIADD3 UR4, UR4, 0x1, URZ ;  /* 0x0000000104047890 */ /* 0x000fe2000fffe03f */
[----:B------:R-:W-:Y:S01]  /*4910*/  FADD.FTZ R101, R102, R101 ;  /* 0x0000006566657221 */ /* 0x000fe20000010000 */
[----:B------:R-:W-:Y:S01]  /*4920*/  FMUL.FTZ R5, R99, R12 ;  /* 0x0000000c63057220 */ /* 0x000fe20000410000 */
[----:B------:R-:W-:Y:S01]  /*4930*/  FMUL.FTZ R107, R107, R10 ;  /* 0x0000000a6b6b7220 */ /* 0x000fe20000410000 */
[----:B------:R-:W-:Y:S01]  /*4940*/  FMUL.FTZ R139, R139, R122 ;  /* 0x0000007a8b8b7220 */ /* 0x000fe20000410000 */
[-C--:B------:R-:W-:Y:S01]  /*4950*/  FMUL.FTZ R99, R99, R101.reuse ;  /* 0x0000006563637220 */ /* 0x080fe20000410000 */
[----:B------:R-:W-:Y:S01]  /*4960*/  FFMA.FTZ R5, R98, R101, -R5 ;  /* 0x0000006562057223 */ /* 0x000fe20000010805 */
[----:B------:R-:W-:Y:S01]  /*4970*/  ISETP.LE.AND P6, PT, R32, UR4, PT ;  /* 0x0000000420007c0c */ /* 0x000fe2000bfc3270 */
[----:B------:R-:W-:Y:S01]  /*4980*/  FMUL.FTZ R6, R145, R119 ;  /* 0x0000007791067220 */ /* 0x000fe20000410000 */
        /* <DEDUP_REMOVED lines=15> */
[----:B------:R-:W-:Y:S01]  /*4a80*/  FFMA.FTZ R110, R101, R109, -R110 ;  /* 0x0000006d656e7223 */ /* 0x000fe2000001086e */
[----:B------:R-:W-:Y:S01]  /*4a90*/  FADD.FTZ R104, R105, R104 ;  /* 0x0000006869687221 */ /* 0x000fe20000010000 */
        /* <DEDUP_REMOVED lines=11> */
[----:B------:R-:W-:Y:S06]  /*4b50*/  @!P6 BRA `(.L_x_2053) ;  /* 0xffffffd800b4e947 */ /* 0x000fec000383ffff */
.L_x_2050:
[----:B------:R-:W-:Y:S01]  /*4b60*/  BAR.SYNC.DEFER_BLOCKING 0x0 ;  /* 0x0000000000007b1d */ /* 0x000fe20000010000 */
[----:B------:R-:W-:Y:S02]  /*4b70*/  ISETP.NE.AND P0, PT, R97, RZ, PT ;  /* 0x000000ff6100720c */ /* 0x000fe40003f05270 */
[----:B------:R-:W-:Y:S02]  /*4b80*/  F2FP.F16.F32.PACK_AB R41, R41, R42 ;  /* 0x0000002a2929723e */ /* 0x000fe400000000ff */
[----:B------:R-:W-:Y:S01]  /*4b90*/  F2FP.F16.F32.PACK_AB R39, R39, R40 ;  /* 0x000000282727723e */ /* 0x000fe200000000ff */
[----:B------:R-:W-:Y:S01]  /*4ba0*/  BSSY B0, `(.L_x_2054) ;  /* 0x0000032000007945 */ /* 0x000fe20003800000 */
[----:B------:R-:W-:Y:S02]  /*4bb0*/  F2FP.F16.F32.PACK_AB R37, R37, R38 ;  /* 0x000000262525723e */ /* 0x000fe400000000ff */
[----:B------:R-:W-:Y:S02]  /*4bc0*/  F2FP.F16.F32.PACK_AB R35, R35, R36 ;  /* 0x000000242323723e */ /* 0x000fe400000000ff */
[----:B------:R-:W-:-:S02]  /*4bd0*/  PRMT R4, R41, 0x7632, R4 ;  /* 0x0000763229047816 */ /* 0x000fc40000000004 */
[----:B------:R-:W-:Y:S01]  /*4be0*/  PRMT R5, R39, 0x7632, R5 ;  /* 0x0000763227057816 */ /* 0x000fe20000000005 */
[----:B------:R-:W0:Y:S01]  /*4bf0*/  @!P0 LDC R0, c[0x0][0x218] ;  /* 0x00008600ff008b82 */ /* 0x000e220000000800 */
[----:B------:R-:W-:Y:S02]  /*4c00*/  PRMT R7, R37, 0x7632, R7 ;  /* 0x0000763225077816 */ /* 0x000fe40000000007 */
[----:B------:R-:W-:Y:S01]  /*4c10*/  PRMT R8, R35, 0x7632, R8 ;  /* 0x0000763223087816 */ /* 0x000fe20000000008 */
[----:B------:R-:W-:Y:S04]  /*4c20*/  STS.U16 [R59], R41 ;  /* 0x000000293b007388 */ /* 0x000fe80000000400 */
[----:B------:R-:W-:Y:S04]  /*4c30*/  STS.U16 [R59+0x2], R4 ;  /* 0x000002043b007388 */ /* 0x000fe80000000400 */
[----:B------:R-:W-:Y:S04]  /*4c40*/  STS.U16 [R59+0x4], R39 ;  /* 0x000004273b007388 */ /* 0x000fe80000000400 */
[----:B------:R-:W-:Y:S01]  /*4c50*/  STS.U16 [R59+0x6], R5 ;  /* 0x000006053b007388 */ /* 0x000fe20000000400 */
[----:B0-----:R-:W-:-:S03]  /*4c60*/  @!P0 IMAD R6, R87, -0x100, R0 ;  /* 0xffffff0057068824 */ /* 0x001fc600078e0200 */
        /* <DEDUP_REMOVED lines=37> */
.L_x_2055:
[----:B------:R-:W-:Y:S05]  /*4ec0*/  BSYNC B0 ;  /* 0x0000000000007941 */ /* 0x000fea0003800000 */
.L_x_2054:
[----:B------:R-:W-:Y:S01]  /*4ed0*/  MOV R5, R23 ;  /* 0x0000001700057202 */ /* 0x000fe20000000f00 */
[----:B------:R-:W-:Y:S01]  /*4ee0*/  ULDC.64 UR4, c[0x0][0x2b8] ;  /* 0x0000ae0000047ab9 */ /* 0x000fe20000000a00 */
[C-C-:B------:R-:W-:Y:S01]  /*4ef0*/  LOP3.LUT R7, R90.reuse, 0x20, R91.reuse, 0xfe, !PT ;  /* 0x000000205a077812 */ /* 0x140fe200078efe5b */
[----:B0-----:R-:W-:Y:S01]  /*4f00*/  IMAD R9, R95, UR4, RZ ;  /* 0x000000045f097c24 */ /* 0x001fe2000f8e02ff */
[----:B------:R-:W-:Y:S01]  /*4f10*/  LOP3.LUT R23, R90, 0x60, R91, 0xfe, !PT ;  /* 0x000000605a177812 */ /* 0x000fe200078efe5b */
        /* <DEDUP_REMOVED lines=13> */
[C-C-:B------:R-:W-:Y:S02]  /*4ff0*/  LOP3.LUT R9, R90.reuse, 0xa0, R91.reuse, 0xfe, !PT ;  /* 0x000000a05a097812 */ /* 0x140fe400078efe5b */
[C-C-:B------:R-:W-:Y:S02]  /*5000*/  LOP3.LUT R23, R90.reuse, 0xc0, R91.reuse, 0xfe, !PT ;  /* 0x000000c05a177812 */ /* 0x140fe400078efe5b */
[----:B------:R-:W-:Y:S02]  /*5010*/  LOP3.LUT R7, R90, 0xe0, R91, 0xfe, !PT ;  /* 0x000000e05a077812 */ /* 0x000fe400078efe5b */
[----:B------:R-:W-:Y:S02]  /*5020*/  LEA.HI.X R5, R6, R8, R5, 0x1, P6 ;  /* 0x0000000806057211 */ /* 0x000fe400030f0c05 */
[-C--:B------:R-:W-:Y:S02]  /*5030*/  ISETP.GE.AND P4, PT, R9, R0.reuse, PT ;  /* 0x000000000900720c */ /* 0x080fe40003f86270 */
[-C--:B------:R-:W-:Y:S01]  /*5040*/  ISETP.GE.AND P5, PT, R23, R0.reuse, PT ;  /* 0x000000001700720c */ /* 0x080fe20003fa6270 */
[----:B------:R0:W-:Y:S01]  /*5050*/  @!P0 STG.E.U16 desc[UR8][R4.64+0x40], R11 ;  /* 0x0000400b04008986 */ /* 0x0001e2000c101508 */
[----:B------:R-:W-:-:S02]  /*5060*/  ISETP.GE.AND P6, PT, R7, R0, PT ;  /* 0x000000000700720c */ /* 0x000fc40003fc6270 */
[C-C-:B------:R-:W-:Y:S01]  /*5070*/  LOP3.LUT R25, R90.reuse, 0x40, R91.reuse, 0xfe, !PT ;  /* 0x000000405a197812 */ /* 0x140fe200078efe5b */
[----:B------:R0:W-:Y:S01]  /*5080*/  @!P2 STG.E.U16 desc[UR8][R4.64+0xc0], R13 ;  /* 0x0000c00d0400a986 */ /* 0x0001e2000c101508 */
[----:B------:R-:W-:Y:S02]  /*5090*/  IADD3 R87, R87, 0x1, RZ ;  /* 0x0000000157577810 */ /* 0x000fe40007ffe0ff */
[-C--:B------:R-:W-:Y:S02]  /*50a0*/  ISETP.GE.AND P1, PT, R25, R0.reuse, PT ;  /* 0x000000001900720c */ /* 0x080fe40003f26270 */
[----:B------:R-:W-:Y:S01]  /*50b0*/  LOP3.LUT R25, R90, 0x80, R91, 0xfe, !PT ;  /* 0x000000805a197812 */ /* 0x000fe200078efe5b */
[----:B------:R0:W-:Y:S01]  /*50c0*/  @!P4 STG.E.U16 desc[UR8][R4.64+0x140], R15 ;  /* 0x0001400f0400c986 */ /* 0x0001e2000c101508 */
[----:B------:R-:W-:Y:S02]  /*50d0*/  ISETP.GE.AND P0, PT, R87, UR4, PT ;  /* 0x0000000457007c0c */ /* 0x000fe4000bf06270 */
[----:B------:R-:W-:Y:S01]  /*50e0*/  ISETP.GE.AND P3, PT, R25, R0, PT ;  /* 0x000000001900720c */ /* 0x000fe20003f66270 */
[----:B------:R0:W-:Y:S01]  /*50f0*/  @!P5 STG.E.U16 desc[UR8][R4.64+0x180], R61 ;  /* 0x0001803d0400d986 */ /* 0x0001e2000c101508 */
[----:B------:R-:W-:-:S03]  /*5100*/  IADD3 R16, P2, R16, 0x200, RZ ;  /* 0x0000020010107810 */ /* 0x000fc60007f5e0ff */
[----:B------:R0:W-:Y:S01]  /*5110*/  @!P6 STG.E.U16 desc[UR8][R4.64+0x1c0], R21 ;  /* 0x0001c0150400e986 */ /* 0x0001e2000c101508 */
[----:B------:R-:W-:-:S03]  /*5120*/  IADD3.X R17, RZ, R17, RZ, P2, !PT ;  /* 0x00000011ff117210 */ /* 0x000fc600017fe4ff */
        /* <DEDUP_REMOVED lines=8> */
.L_x_2057:
        /* <DEDUP_REMOVED lines=13> */
.L_x_5210:


//--------------------- .text._Z25selective_scan_fwd_kernelI32Selective_Scan_fwd_kernel_traitsILi32ELi8ELi1ELb0ELb0ELb1ELb1EN3c104HalfENS1_7complexIfEEEEv13SSMParamsBase --------------------------
	.section	.text._Z25selective_scan_fwd_kernelI32Selective_Scan_fwd_kernel_traitsILi32ELi8ELi1ELb0ELb0ELb1ELb1EN3c104HalfENS1_7complexIfEEEEv13SSMParamsBase,"ax",@progbits
	.align	128
        .global         _Z25selective_scan_fwd_kernelI32Selective_Scan_fwd_kernel_traitsILi32ELi8ELi1ELb0ELb0ELb1ELb1EN3c104HalfENS1_7complexIfEEEEv13SSMParamsBase
        .type           _Z25selective_scan_fwd_kernelI32Selective_Scan_fwd_kernel_traitsILi32ELi8ELi1ELb0ELb0ELb1ELb1EN3c104HalfENS1_7complexIfEEEEv13SSMParamsBase,@function
        .size           _Z25selective_scan_fwd_kernelI32Selective_Scan_fwd_kernel_traitsILi32ELi8ELi1ELb0ELb0ELb1ELb1EN3c104HalfENS1_7complexIfEEEEv13SSMParamsBase,(.L_x_5211 - _Z25selective_scan_fwd_kernelI32Selective_Scan_fwd_kernel_traitsILi32ELi8ELi1ELb0ELb0ELb1ELb1EN3c104HalfENS1_7complexIfEEEEv13SSMParamsBase)
        .other          _Z25selective_scan_fwd_kernelI32Selective_Scan_fwd_kernel_traitsILi32ELi8ELi1ELb0ELb0ELb1ELb1EN3c104HalfENS1_7complexIfEEEEv13SSMParamsBase,@"STO_CUDA_ENTRY STV_DEFAULT"
_Z25selective_scan_fwd_kernelI32Selective_Scan_fwd_kernel_traitsILi32ELi8ELi1ELb0ELb0ELb1ELb1EN3c104HalfENS1_7complexIfEEEEv13SSMParamsBase:
.text._Z25selective_scan_fwd_kernelI32Selective_Scan_fwd_kernel_traitsILi32ELi8ELi1ELb0ELb0ELb1ELb1EN3c104HalfENS1_7complexIfEEEEv13SSMParamsBase:
        /* <DEDUP_REMOVED lines=73> */
[----:B------:R-:W-:Y:S01]  /*0490*/  IMAD R13, R58, UR5, R5 ;  /* 0x000000053a0d7c24 */ /* 0x000fe2000f8e0205 */
[----:B0-----:R-:W-:Y:S01]  /*04a0*/  SHF.L.U32 R56, R90, 0x3, RZ ;  /* 0x000000035a387819 */ /* 0x001fe200000006ff */
[----:B------:R-:W-:Y:S01]  /*04b0*/  IMAD.WIDE.U32 R4, R58, UR4, R2 ;  /* 0x000000043a047c25 */ /* 0x000fe2000f8e0002 */
[----:B------:R-:W-:Y:S01]  /*04c0*/  SHF.R.S32.HI R2, RZ, 0x1f, R0 ;  /* 0x0000001fff027819 */ /* 0x000fe20000011400 */
[----:B------:R-:W-:Y:S01]  /*04d0*/  ULDC.64 UR4, c[0x0][0x278] ;  /* 0x00009e0000047ab9 */ /* 0x000fe20000000a00 */
[----:B------:R-:W-:Y:S01]  /*04e0*/  LOP3.LUT R57, R90, 0x1f, RZ, 0xc0, !PT ;  /* 0x0000001f5a397812 */ /* 0x000fe200078ec0ff */
[----:B------:R-:W-:Y:S01]  /*04f0*/  IMAD R15, R58, UR9, R11 ;  /* 0x000000093a0f7c24 */ /* 0x000fe2000f8e020b */
[----:B------:R-:W-:Y:S01]  /*0500*/  LOP3.LUT R56, R56, 0xffffff00, RZ, 0xc0, !PT ;  /* 0xffffff0038387812 */ /* 0x000fe200078ec0ff */
[----:B------:R-:W-:Y:S01]  /*0510*/  IMAD.WIDE.U32 R8, R58, UR8, R8 ;  /* 0x000000083a087c25 */ /* 0x000fe2000f8e0008 */
[----:B------:R-:W-:-:S02]  /*0520*/  ULDC.64 UR8, c[0x0][0x2f8] ;  /* 0x0000be0000087ab9 */ /* 0x000fc40000000a00 */
[----:B------:R-:W-:Y:S01]  /*0530*/  LOP3.LUT R55, R56, R57, RZ, 0xfc, !PT ;  /* 0x0000003938377212 */ /* 0x000fe200078efcff */
[----:B------:R-:W-:Y:S02]  /*0540*/  IMAD R11, R2, UR4, RZ ;  /* 0x00000004020b7c24 */ /* 0x000fe4000f8e02ff */
[C---:B------:R-:W-:Y:S01]  /*0550*/  IMAD.WIDE.U32 R2, R0.reuse, UR4, R6 ;  /* 0x0000000400027c25 */ /* 0x040fe2000f8e0006 */
[----:B------:R-:W-:Y:S02]  /*0560*/  SHF.R.S32.HI R54, RZ, 0x1f, R55 ;  /* 0x0000001fff367819 */ /* 0x000fe40000011437 */
[C---:B------:R-:W-:Y:S01]  /*0570*/  IADD3 R17, P0, R55.reuse, R4, RZ ;  /* 0x0000000437117210 */ /* 0x040fe20007f1e0ff */
[----:B------:R-:W-:Y:S01]  /*0580*/  IMAD R11, R0, UR5, R11 ;  /* 0x00000005000b7c24 */ /* 0x000fe2000f8e020b */
[----:B------:R-:W-:Y:S01]  /*0590*/  IADD3 R63, P1, R55, R8, RZ ;  /* 0x00000008373f7210 */ /* 0x000fe20007f3e0ff */
[----:B------:R-:W-:Y:S01]  /*05a0*/  ULDC.64 UR4, c[0x0][0x2f0] ;  /* 0x0000bc0000047ab9 */ /* 0x000fe20000000a00 */
[----:B------:R-:W-:-:S02]  /*05b0*/  IADD3.X R4, R54, R5, R13, P0, !PT ;  /* 0x0000000536047210 */ /* 0x000fc400007fe40d */
[----:B------:R-:W-:Y:S02]  /*05c0*/  IADD3.X R8, R54, R9, R15, P1, !PT ;  /* 0x0000000936087210 */ /* 0x000fe40000ffe40f */
[----:B-1----:R-:W-:Y:S02]  /*05d0*/  LEA R36, P0, R2, R36, 0x1 ;  /* 0x0000002402247211 */ /* 0x002fe400078008ff */
[----:B------:R-:W-:Y:S02]  /*05e0*/  IADD3 R35, R3, R11, RZ ;  /* 0x0000000b03237210 */ /* 0x000fe40007ffe0ff */
[----:B------:R-:W-:Y:S02]  /*05f0*/  LEA R16, P1, R17, UR4, 0x1 ;  /* 0x0000000411107c11 */ /* 0x000fe4000f8208ff */
[----:B------:R-:W-:Y:S02]  /*0600*/  LEA R20, P2, R63, UR8, 0x1 ;  /* 0x000000083f147c11 */ /* 0x000fe4000f8408ff */
[----:B------:R-:W-:-:S02]  /*0610*/  IADD3 R18, R56, R55, RZ ;  /* 0x0000003738127210 */ /* 0x000fc40007ffe0ff */
[----:B------:R-:W-:Y:S02]  /*0620*/  LEA.HI.X R35, R2, R37, R35, 0x1, P0 ;  /* 0x0000002502237211 */ /* 0x000fe400000f0c23 */
        /* <DEDUP_REMOVED lines=18> */
.L_x_2082:
[----:B------:R-:W0:Y:S01]  /*0750*/  LDC R3, c[0x0][0x218] ;  /* 0x00008600ff037b82 */ /* 0x000e220000000800 */
[C-C-:B------:R-:W-:Y:S02]  /*0760*/  LOP3.LUT R11, R56.reuse, 0x20, R57.reuse, 0xfe, !PT ;  /* 0x00000020380b7812 */ /* 0x140fe400078efe39 */
[C-C-:B------:R-:W-:Y:S02]  /*0770*/  LOP3.LUT R13, R56.reuse, 0x40, R57.reuse, 0xfe, !PT ;  /* 0x00000040380d7812 */ /* 0x140fe400078efe39 */
[----:B------:R-:W-:Y:S02]  /*0780*/  LOP3.LUT R15, R56, 0x60, R57, 0xfe, !PT ;  /* 0x00000060380f7812 */ /* 0x000fe400078efe39 */
[----:B------:R-:W-:Y:S02]  /*0790*/  PRMT R0, RZ, 0x7610, R0 ;  /* 0x00007610ff007816 */ /* 0x000fe40000000000 */
[----:B-1----:R-:W-:Y:S02]  /*07a0*/  PRMT R5, RZ, 0x7610, R5 ;  /* 0x00007610ff057816 */ /* 0x002fe40000000005 */
[----:B------:R-:W-:-:S02]  /*07b0*/  PRMT R2, RZ, 0x7610, R2 ;  /* 0x00007610ff027816 */ /* 0x000fc40000000002 */
[C-C-:B------:R-:W-:Y:S02]  /*07c0*/  LOP3.LUT R21, R56.reuse, 0x80, R57.reuse, 0xfe, !PT ;  /* 0x0000008038157812 */ /* 0x140fe400078efe39 */
[C-C-:B------:R-:W-:Y:S02]  /*07d0*/  LOP3.LUT R23, R56.reuse, 0xa0, R57.reuse, 0xfe, !PT ;  /* 0x000000a038177812 */ /* 0x140fe400078efe39 */
[C-C-:B------:R-:W-:Y:S02]  /*07e0*/  LOP3.LUT R25, R56.reuse, 0xc0, R57.reuse, 0xfe, !PT ;  /* 0x000000c038197812 */ /* 0x140fe400078efe39 */
[----:B------:R-:W-:Y:S01]  /*07f0*/  LOP3.LUT R73, R56, 0xe0, R57, 0xfe, !PT ;  /* 0x000000e038497812 */ /* 0x000fe200078efe39 */
[--C-:B0-----:R-:W-:Y:S01]  /*0800*/  IMAD R80, R52, -0x100, R3.reuse ;  /* 0xffffff0034507824 */ /* 0x101fe200078e0203 */
[----:B------:R-:W-:-:S04]  /*0810*/  PRMT R3, RZ, 0x7610, R3 ;  /* 0x00007610ff037816 */ /* 0x000fc80000000003 */
        /* <DEDUP_REMOVED lines=25> */
[C---:B------:R-:W-:Y:S02]  /*09b0*/  IADD3 R12, R53.reuse, 0x60, RZ ;  /* 0x00000060350c7810 */ /* 0x040fe40007ffe0ff */
[-C--:B------:R-:W-:Y:S02]  /*09c0*/  LEA.HI.SX32 R34, R53, R53.reuse, 0x1b ;  /* 0x0000003535227211 */ /* 0x080fe400078fdaff */
[-C--:B------:R-:W-:Y:S02]  /*09d0*/  LEA.HI.SX32 R8, R8, R53.reuse, 0x1b ;  /* 0x0000003508087211 */ /* 0x080fe400078fdaff */
[-C--:B------:R-:W-:Y:S02]  /*09e0*/  LEA.HI.SX32 R10, R10, R53.reuse, 0x1b ;  /* 0x000000350a0a7211 */ /* 0x080fe400078fdaff */
[----:B------:R-:W-:-:S02]  /*09f0*/  LEA.HI.SX32 R12, R12, R53, 0x1b ;  /* 0x000000350c0c7211 */ /* 0x000fc400078fdaff */
[----:B------:R-:W-:Y:S02]  /*0a00*/  IADD3 R14, R53, 0xe0, RZ ;  /* 0x000000e0350e7810 */ /* 0x000fe40007ffe0ff */
[-C--:B------:R-:W-:Y:S02]  /*0a10*/  ISETP.GE.AND P6, PT, R11, R80.reuse, PT ;  /* 0x000000500b00720c */ /* 0x080fe40003fc6270 */
[----:B------:R-:W-:Y:S02]  /*0a20*/  LEA.HI.SX32 R14, R14, R53, 0x1b ;  /* 0x000000350e0e7211 */ /* 0x000fe400078fdaff */
[-C--:B------:R-:W-:Y:S01]  /*0a30*/  ISETP.GE.AND P5, PT, R55, R80.reuse, PT ;  /* 0x000000503700720c */ /* 0x080fe20003fa6270 */
[----:B0-----:R-:W-:Y:S01]  /*0a40*/  ULEA UR4, UR5, UR4, 0x18 ;  /* 0x0000000405047291 */ /* 0x001fe2000f8ec03f */
[-C--:B------:R-:W-:Y:S02]  /*0a50*/  ISETP.GE.AND P4, PT, R13, R80.reuse, PT ;  /* 0x000000500d00720c */ /* 0x080fe40003f86270 */
[----:B------:R-:W-:-:S02]  /*0a60*/  ISETP.GE.AND P3, PT, R15, R80, PT ;  /* 0x000000500f00720c */ /* 0x000fc40003f66270 */
        /* <DEDUP_REMOVED lines=17> */
[----:B------:R-:W-:-:S02]  /*0b80*/  PRMT R11, RZ, 0x7610, R11 ;  /* 0x00007610ff0b7816 */ /* 0x000fc4000000000b */
[----:B------:R-:W-:Y:S01]  /*0b90*/  PRMT R8, RZ, 0x7610, R8 ;  /* 0x00007610ff087816 */ /* 0x000fe20000000008 */
[----:B--2---:R0:W-:Y:S04]  /*0ba0*/  STS.U16 [R34], R3 ;  /* 0x0000000322007388 */ /* 0x0041e80000000400 */
[----:B---3--:R1:W-:Y:S04]  /*0bb0*/  STS.U16 [R33+0x40], R0 ;  /* 0x0000400021007388 */ /* 0x0083e80000000400 */
[----:B----4-:R-:W-:Y:S01]  /*0bc0*/  STS.U16 [R32+0x80], R5 ;  /* 0x0000800520007388 */ /* 0x010fe20000000400 */
[----:B0-----:R-:W-:-:S03]  /*0bd0*/  MOV R3, R63 ;  /* 0x0000003f00037202 */ /* 0x001fc60000000f00 */
[----:B------:R0:W-:Y:S01]  /*0be0*/  STS.U16 [R31+0xc0], R2 ;  /* 0x0000c0021f007388 */ /* 0x0001e20000000400 */
[----:B-1----:R-:W-:-:S03]  /*0bf0*/  SHF.L.U32 R0, R53, 0x3, RZ ;  /* 0x0000000335007819 */ /* 0x002fc600000006ff */
[----:B------:R1:W-:Y:S01]  /*0c00*/  STS.U16 [R30+0x100], R7 ;  /* 0x000100071e007388 */ /* 0x0003e20000000400 */
[----:B------:R-:W-:-:S03]  /*0c10*/  LEA.HI.SX32 R26, R0, R0, 0x1b ;  /* 0x00000000001a7211 */ /* 0x000fc600078fdaff */
[----:B------:R2:W-:Y:S01]  /*0c20*/  STS.U16 [R29+0x140], R4 ;  /* 0x000140041d007388 */ /* 0x0005e20000000400 */
[----:B------:R-:W-:Y:S02]  /*0c30*/  PRMT R0, RZ, 0x7610, R0 ;  /* 0x00007610ff007816 */ /* 0x000fe40000000000 */
[----:B------:R-:W-:Y:S01]  /*0c40*/  LEA R26, R26, UR4, 0x1 ;  /* 0x000000041a1a7c11 */ /* 0x000fe2000f8e08ff */
[----:B------:R3:W-:Y:S01]  /*0c50*/  STS.U16 [R28+0x180], R9 ;  /* 0x000180091c007388 */ /* 0x0007e20000000400 */
[----:B0-----:R-:W-:-:S03]  /*0c60*/  MOV R2, R20 ;  /* 0x0000001400027202 */ /* 0x001fc60000000f00 */
        /* <DEDUP_REMOVED lines=12> */
[----:B-1----:R-:W-:Y:S02]  /*0d30*/  PRMT R7, RZ, 0x7610, R7 ;  /* 0x00007610ff077816 */ /* 0x002fe40000000007 */
[----:B--2---:R-:W-:Y:S02]  /*0d40*/  PRMT R4, RZ, 0x7610, R4 ;  /* 0x00007610ff047816 */ /* 0x004fe40000000004 */
[----:B---3--:R-:W-:Y:S02]  /*0d50*/  PRMT R9, RZ, 0x7610, R9 ;  /* 0x00007610ff097816 */ /* 0x008fe40000000009 */
[----:B0-----:R-:W-:Y:S01]  /*0d60*/  PRMT R6, RZ, 0x7610, R6 ;  /* 0x00007610ff067816 */ /* 0x001fe20000000006 */
        /* <DEDUP_REMOVED lines=11> */
[----:B---3--:R-:W-:Y:S04]  /*0e20*/  STS.U16 [R34], R5 ;  /* 0x0000000522007388 */ /* 0x008fe80000000400 */
[----:B--2---:R0:W-:Y:S04]  /*0e30*/  STS.U16 [R33+0x40], R0 ;  /* 0x0000400021007388 */ /* 0x0041e80000000400 */
[----:B----4-:R-:W-:Y:S04]  /*0e40*/  STS.U16 [R32+0x80], R7 ;  /* 0x0000800720007388 */ /* 0x010fe80000000400 */
[----:B------:R-:W-:Y:S01]  /*0e50*/  STS.U16 [R31+0xc0], R4 ;  /* 0x0000c0041f007388 */ /* 0x000fe20000000400 */
[----:B0-----:R-:W0:Y:S03]  /*0e60*/  LDC R0, c[0x0][0x21c] ;  /* 0x00008700ff007b82 */ /* 0x001e260000000800 */
        /* <DEDUP_REMOVED lines=69> */
.L_x_2059:
[----:B------:R-:W-:Y:S05]  /*12c0*/  BSYNC B0 ;  /* 0x0000000000007941 */ /* 0x000fea0003800000 */
.L_x_2058:
        /* <DEDUP_REMOVED lines=41> */
.L_x_2061:
[----:B------:R-:W-:Y:S05]  /*1560*/  BSYNC B0 ;  /* 0x0000000000007941 */ /* 0x000fea0003800000 */
.L_x_2060:
        /* <DEDUP_REMOVED lines=33> */
.L_x_2063:
[----:B------:R-:W-:Y:S05]  /*1780*/  BSYNC B0 ;  /* 0x0000000000007941 */ /* 0x000fea0003800000 */
.L_x_2062:
        /* <DEDUP_REMOVED lines=33> */
.L_x_2065:
[----:B------:R-:W-:Y:S05]  /*19a0*/  BSYNC B0 ;  /* 0x0000000000007941 */ /* 0x000fea0003800000 */
.L_x_2064:
        /* <DEDUP_REMOVED lines=33> */
.L_x_2067:
[----:B------:R-:W-:Y:S05]  /*1bc0*/  BSYNC B0 ;  /* 0x0000000000007941 */ /* 0x000fea0003800000 */
.L_x_2066:
        /* <DEDUP_REMOVED lines=33> */
.L_x_2069:
[----:B------:R-:W-:Y:S05]  /*1de0*/  BSYNC B0 ;  /* 0x0000000000007941 */ /* 0x000fea0003800000 */
.L_x_2068:
        /* <DEDUP_REMOVED lines=33> */
.L_x_2071:
[----:B------:R-:W-:Y:S05]  /*2000*/  BSYNC B0 ;  /* 0x0000000000007941 */ /* 0x000fea0003800000 */
.L_x_2070:
        /* <DEDUP_REMOVED lines=33> */
.L_x_2073:
[----:B------:R-:W-:Y:S05]  /*2220*/  BSYNC B0 ;  /* 0x0000000000007941 */ /* 0x000fea0003800000 */
.L_x_2072:
        /* <DEDUP_REMOVED lines=19> */
[----:B------:R-:W-:Y:S01]  /*2360*/  SHF.L.U32 R0, R80, 0x1, RZ ;  /* 0x0000000150007819 */ /* 0x000fe200000006ff */
[----:B------:R-:W0:Y:S01]  /*2370*/  LDC R87, c[0x0][0x224] ;  /* 0x00008900ff577b82 */ /* 0x000e220000000800 */
[----:B------:R-:W-:Y:S01]  /*2380*/  ULDC.64 UR4, c[0x0][0x230] ;  /* 0x00008c0000047ab9 */ /* 0x000fe20000000a00 */
[----:B------:R-:W-:Y:S01]  /*2390*/  ISETP.NE.AND P0, PT, R57, RZ, PT ;  /* 0x000000ff3900720c */ /* 0x000fe20003f05270 */
[----:B------:R-:W-:Y:S01]  /*23a0*/  IMAD R5, R61, UR4, RZ ;  /* 0x000000043d057c24 */ /* 0x000fe2000f8e02ff */
[-C--:B------:R-:W-:Y:S01]  /*23b0*/  ISETP.GE.AND P3, PT, R18, R0.reuse, PT ;  /* 0x000000001200720c */ /* 0x080fe20003f66270 */
[C---:B------:R-:W-:Y:S01]  /*23c0*/  IMAD.WIDE.U32 R20, R62.reuse, UR4, RZ ;  /* 0x000000043e147c25 */ /* 0x040fe2000f8e00ff */
[-C--:B------:R-:W-:Y:S01]  /*23d0*/  ISETP.GE.AND P2, PT, R51, R0.reuse, PT ;  /* 0x000000003300720c */ /* 0x080fe20003f46270 */
[----:B------:R-:W-:Y:S01]  /*23e0*/  HFMA2.MMA R89, -RZ, RZ, 0, 0 ;  /* 0x00000000ff597435 */ /* 0x000fe200000001ff */
[----:B------:R-:W1:Y:S01]  /*23f0*/  LDC.64 R22, c[0x0][0x310] ;  /* 0x0000c400ff167b82 */ /* 0x000e620000000a00 */
[----:B------:R-:W-:Y:S01]  /*2400*/  P2R R133, PR, RZ, 0x8 ;  /* 0x00000008ff857803 */ /* 0x000fe20000000000 */
[----:B------:R-:W-:Y:S01]  /*2410*/  IMAD R5, R62, UR5, R5 ;  /* 0x000000053e057c24 */ /* 0x000fe2000f8e0205 */
[----:B------:R-:W-:Y:S01]  /*2420*/  P2R R132, PR, RZ, 0x4 ;  /* 0x00000004ff847803 */ /* 0x000fe20000000000 */
[----:B------:R-:W-:Y:S01]  /*2430*/  ULDC UR21, c[0x0][0x21c] ;  /* 0x0000870000157ab9 */ /* 0x000fe20000000800 */
[-C--:B------:R-:W-:Y:S01]  /*2440*/  ISETP.GE.AND P1, PT, R50, R0.reuse, PT ;  /* 0x000000003200720c */ /* 0x080fe20003f26270 */
[----:B------:R-:W-:Y:S01]  /*2450*/  ULDC UR20, c[0x0][0x214] ;  /* 0x0000850000147ab9 */ /* 0x000fe20000000800 */
[-C--:B------:R-:W-:Y:S01]  /*2460*/  ISETP.GE.AND P3, PT, R49, R0.reuse, PT ;  /* 0x000000003100720c */ /* 0x080fe20003f66270 */
[----:B------:R-:W-:Y:S01]  /*2470*/  ULDC.64 UR8, c[0x0][0x238] ;  /* 0x00008e0000087ab9 */ /* 0x000fe20000000a00 */
[-C--:B------:R-:W-:Y:S01]  /*2480*/  ISETP.GE.AND P2, PT, R48, R0.reuse, PT ;  /* 0x000000003000720c */ /* 0x080fe20003f46270 */
[----:B------:R-:W-:Y:S01]  /*2490*/  ULDC.64 UR10, c[0x0][0x2d0] ;  /* 0x0000b400000a7ab9 */ /* 0x000fe20000000a00 */
[----:B------:R-:W-:Y:S01]  /*24a0*/  P2R R131, PR, RZ, 0x2 ;  /* 0x00000002ff837803 */ /* 0x000fe20000000000 */
[----:B------:R-:W-:Y:S01]  /*24b0*/  ULDC.64 UR12, c[0x0][0x270] ;  /* 0x00009c00000c7ab9 */ /* 0x000fe20000000a00 */
[----:B------:R-:W-:Y:S01]  /*24c0*/  P2R R130, PR, RZ, 0x8 ;  /* 0x00000008ff827803 */ /* 0x000fe20000000000 */
[----:B------:R-:W-:Y:S01]  /*24d0*/  ULDC.64 UR14, c[0x0][0x248] ;  /* 0x00009200000e7ab9 */ /* 0x000fe20000000a00 */
[----:B------:R-:W-:Y:S01]  /*24e0*/  P2R R129, PR, RZ, 0x4 ;  /* 0x00000004ff817803 */ /* 0x000fe20000000000 */
[----:B------:R-:W-:Y:S01]  /*24f0*/  ULDC.64 UR16, c[0x0][0x250] ;  /* 0x0000940000107ab9 */ /* 0x000fe20000000a00 */
[-C--:B------:R-:W-:Y:S01]  /*2500*/  ISETP.GE.AND P1, PT, R47, R0.reuse, PT ;  /* 0x000000002f00720c */ /* 0x080fe20003f26270 */
[----:B------:R-:W-:Y:S01]  /*2510*/  ULDC.64 UR18, c[0x0][0x2d8] ;  /* 0x0000b60000127ab9 */ /* 0x000fe20000000a00 */
[----:B------:R-:W-:-:S02]  /*2520*/  ISETP.GE.AND P2, PT, R46, R0, PT ;  /* 0x000000002e00720c */ /* 0x000fc40003f46270 */
[-C--:B------:R-:W-:Y:S02]  /*2530*/  ISETP.GE.AND P3, PT, R45, R0.reuse, PT ;  /* 0x000000002d00720c */ /* 0x080fe40003f66270 */
[----:B------:R-:W-:Y:S02]  /*2540*/  P2R R128, PR, RZ, 0x2 ;  /* 0x00000002ff807803 */ /* 0x000fe40000000000 */
[----:B------:R-:W-:Y:S02]  /*2550*/  P2R R127, PR, RZ, 0x4 ;  /* 0x00000004ff7f7803 */ /* 0x000fe40000000000 */
[----:B------:R-:W-:Y:S02]  /*2560*/  P2R R126, PR, RZ, 0x8 ;  /* 0x00000008ff7e7803 */ /* 0x000fe40000000000 */
[-C--:B------:R-:W-:Y:S02]  /*2570*/  ISETP.GE.AND P1, PT, R44, R0.reuse, PT ;  /* 0x000000002c00720c */ /* 0x080fe40003f26270 */
[----:B------:R-:W-:-:S02]  /*2580*/  ISETP.GE.AND P2, PT, R43, R0, PT ;  /* 0x000000002b00720c */ /* 0x000fc40003f46270 */
[----:B------:R-:W-:Y:S02]  /*2590*/  ISETP.GE.AND P3, PT, R42, R0, PT ;  /* 0x000000002a00720c */ /* 0x000fe40003f66270 */
[----:B------:R-:W-:Y:S02]  /*25a0*/  P2R R125, PR, RZ, 0x2 ;  /* 0x00000002ff7d7803 */ /* 0x000fe40000000000 */
[----:B------:R-:W-:Y:S02]  /*25b0*/  P2R R124, PR, RZ, 0x4 ;  /* 0x00000004ff7c7803 */ /* 0x000fe40000000000 */
[----:B------:R-:W-:Y:S02]  /*25c0*/  P2R R123, PR, RZ, 0x8 ;  /* 0x00000008ff7b7803 */ /* 0x000fe40000000000 */
[----:B------:R-:W-:Y:S02]  /*25d0*/  ISETP.EQ.OR P0, PT, R52, RZ, P0 ;  /* 0x000000ff3400720c */ /* 0x000fe40000702670 */
[----:B------:R-:W-:-:S02]  /*25e0*/  IADD3 R85, R21, R5, RZ ;  /* 0x0000000515557210 */ /* 0x000fc40007ffe0ff */
[-C--:B------:R-:W-:Y:S02]  /*25f0*/  ISETP.GE.AND P1, PT, R41, R0.reuse, PT ;  /* 0x000000002900720c */ /* 0x080fe40003f26270 */
[-C--:B------:R-:W-:Y:S02]  /*2600*/  ISETP.GE.AND P2, PT, R40, R0.reuse, PT ;  /* 0x000000002800720c */ /* 0x080fe40003f46270 */
[-C--:B------:R-:W-:Y:S02]  /*2610*/  ISETP.GE.AND P3, PT, R39, R0.reuse, PT ;  /* 0x000000002700720c */ /* 0x080fe40003f66270 */
[-C--:B------:R-:W-:Y:S02]  /*2620*/  ISETP.GE.AND P4, PT, R38, R0.reuse, PT ;  /* 0x000000002600720c */ /* 0x080fe40003f86270 */
[----:B01----:R-:W-:-:S13]  /*2630*/  ISETP.GE.AND P5, PT, R37, R0, PT ;  /* 0x000000002500720c */ /* 0x003fda0003fa6270 */
.L_x_2077:
[----:B------:R-:W-:Y:S01]  /*2640*/  SHF.R.S32.HI R10, RZ, 0x1f, R89 ;  /* 0x0000001fff0a7819 */ /* 0x000fe20000011459 */
[----:B------:R-:W-:Y:S01]  /*2650*/  IMAD.WIDE.U32 R6, R89, UR12, R18 ;  /* 0x0000000c59067c25 */ /* 0x000fe2000f8e0012 */
[----:B------:R-:W-:Y:S02]  /*2660*/  P2R R24, PR, RZ, 0x2 ;  /* 0x00000002ff187803 */ /* 0x000fe40000000000 */
[----:B------:R-:W-:Y:S01]  /*2670*/  P2R R120, PR, RZ, 0x8 ;  /* 0x00000008ff787803 */ /* 0x000fe20000000000 */
[----:B------:R-:W-:Y:S01]  /*2680*/  IMAD R0, R10, UR12, RZ ;  /* 0x0000000c0a007c24 */ /* 0x000fe2000f8e02ff */
[----:B------:R-:W-:Y:S01]  /*2690*/  LEA R4, P6, R6, R36, 0x1 ;  /* 0x0000002406047211 */ /* 0x000fe200078c08ff */
[----:B------:R-:W-:Y:S01]  /*26a0*/  IMAD R11, R61, UR14, RZ ;  /* 0x0000000e3d0b7c24 */ /* 0x000fe2000f8e02ff */
[----:B------:R-:W0:Y:S01]  /*26b0*/  S2R R90, SR_TID.X ;  /* 0x00000000005a7919 */ /* 0x000e220000002100 */
[----:B------:R-:W-:Y:S02]  /*26c0*/  IMAD R5, R89, UR13, R0 ;  /* 0x0000000d59057c24 */ /* 0x000fe4000f8e0200 */
[----:B------:R-:W-:Y:S01]  /*26d0*/  FMUL.FTZ R113, R63, R78 ;  /* 0x0000004e3f717220 */ /* 0x000fe20000410000 */
[----:B------:R-:W-:-:S02]  /*26e0*/  IMAD R11, R62, UR15, R11 ;  /* 0x0000000f3e0b7c24 */ /* 0x000fc4000f8e020b */
[----:B------:R-:W-:Y:S01]  /*26f0*/  FMUL.FTZ R110, R65, R76 ;  /* 0x0000004c416e7220 */ /* 0x000fe20000410000 */
[----:B------:R-:W-:Y:S01]  /*2700*/  FMUL.FTZ R107, R67, R74 ;  /* 0x0000004a436b7220 */ /* 0x000fe20000410000 */
[----:B------:R-:W-:Y:S02]  /*2710*/  IADD3 R0, R7, R5, RZ ;  /* 0x0000000507007210 */ /* 0x000fe40007ffe0ff */
[----:B------:R-:W-:Y:S02]  /*2720*/  MOV R7, R85 ;  /* 0x0000005500077202 */ /* 0x000fe40000000f00 */
[----:B------:R-:W-:Y:S01]  /*2730*/  LEA.HI.X R5, R6, R35, R0, 0x1, P6 ;  /* 0x0000002306057211 */ /* 0x000fe200030f0c00 */
[----:B------:R-:W-:Y:S01]  /*2740*/  IMAD R0, R10, UR8, RZ ;  /* 0x000000080a007c24 */ /* 0x000fe2000f8e02ff */
[----:B------:R-:W-:Y:S01]  /*2750*/  MOV R6, R20 ;  /* 0x0000001400067202 */ /* 0x000fe20000000f00 */
[----:B------:R-:W-:Y:S01]  /*2760*/  FMUL.FTZ R101, R69, R72 ;  /* 0x0000004845657220 */ /* 0x000fe20000410000 */
[----:B------:R-:W-:Y:S01]  /*2770*/  FMUL.FTZ R103, R71, R70 ;  /* 0x0000004647677220 */ /* 0x000fe20000410000 */
[----:B------:R-:W-:Y:S01]  /*2780*/  FMUL.FTZ R96, R81, R68 ;  /* 0x0000004451607220 */ /* 0x000fe20000410000 */
[----:B------:R-:W-:Y:S01]  /*2790*/  FMUL.FTZ R94, R83, R66 ;  /* 0x00000042535e7220 */ /* 0x000fe20000410000 */
[----:B------:R-:W-:-:S04]  /*27a0*/  IMAD.WIDE.U32 R8, R89, UR8, R6 ;  /* 0x0000000859087c25 */ /* 0x000fc8000f8e0006 */
[----:B------:R-:W-:Y:S01]  /*27b0*/  FMUL.FTZ R100, R91, R64 ;  /* 0x000000405b647220 */ /* 0x000fe20000410000 */
[----:B------:R-:W-:Y:S01]  /*27c0*/  ISETP.NE.AND P1, PT, R129, RZ, PT ;  /* 0x000000ff8100720c */ /* 0x000fe20003f25270 */
[----:B------:R-:W-:Y:S01]  /*27d0*/  IMAD R7, R89, UR9, R0 ;  /* 0x0000000959077c24 */ /* 0x000fe2000f8e0200 */
[----:B------:R-:W-:Y:S01]  /*27e0*/  LEA R6, P6, R8, UR10, 0x3 ;  /* 0x0000000a08067c11 */ /* 0x000fe2000f8c18ff */
[----:B------:R-:W-:Y:S01]  /*27f0*/  IMAD R0, R10, UR16, RZ ;  /* 0x000000100a007c24 */ /* 0x000fe2000f8e02ff */
[----:B------:R-:W-:Y:S02]  /*2800*/  P2R R117, PR, RZ, 0x2 ;  /* 0x00000002ff757803 */ /* 0x000fe40000000000 */
[----:B------:R-:W-:Y:S02]  /*2810*/  IADD3 R7, R9, R7, RZ ;  /* 0x0000000709077210 */ /* 0x000fe40007ffe0ff */
[----:B------:R-:W-:Y:S02]  /*2820*/  ISETP.NE.AND P1, PT, R130, RZ, PT ;  /* 0x000000ff8200720c */ /* 0x000fe40003f25270 */
[----:B------:R-:W-:Y:S01]  /*2830*/  LEA.HI.X R7, R8, UR11, R7, 0x3, P6 ;  /* 0x0000000b08077c11 */ /* 0x000fe2000b0f1c07 */
[----:B------:R-:W-:Y:S01]  /*2840*/  IMAD.WIDE.U32 R8, R62, UR14, RZ ;  /* 0x0000000e3e087c25 */ /* 0x000fe2000f8e00ff */
[----:B------:R-:W-:-:S02]  /*2850*/  P2R R118, PR, RZ, 0x2 ;  /* 0x00000002ff767803 */ /* 0x000fc40000000000 */
[----:B------:R-:W-:Y:S02]  /*2860*/  ISETP.NE.AND P1, PT, R131, RZ, PT ;  /* 0x000000ff8300720c */ /* 0x000fe40003f25270 */
[----:B------:R-:W2:Y:S01]  /*2870*/  LDG.E.64 R6, desc[UR6][R6.64] ;  /* 0x0000000606067981 */ /* 0x000ea2000c1e1b00 */
[----:B------:R-:W-:Y:S01]  /*2880*/  IADD3 R9, R9, R11, RZ ;  /* 0x0000000b09097210 */ /* 0x000fe20007ffe0ff */
[C---:B------:R-:W-:Y:S01]  /*2890*/  IMAD R11, R89.reuse, UR17, R0 ;  /* 0x00000011590b7c24 */ /* 0x040fe2000f8e0200 */
        /* <DEDUP_REMOVED lines=9> */
[----:B0-----:R-:W-:Y:S02]  /*2930*/  SHF.L.U32 R11, R90, 0x3, RZ ;  /* 0x000000035a0b7819 */ /* 0x001fe400000006ff */
[----:B------:R-:W-:-:S02]  /*2940*/  P2R R135, PR, RZ, 0x10 ;  /* 0x00000010ff877803 */ /* 0x000fc40000000000 */
[C---:B------:R-:W-:Y:S02]  /*2950*/  ISETP.GE.U32.AND P6, PT, R11.reuse, R80, PT ;  /* 0x000000500b00720c */ /* 0x040fe40003fc6070 */
[----:B------:R-:W-:Y:S02]  /*2960*/  IADD3 R93, R11, 0x1, RZ ;  /* 0x000000010b5d7810 */ /* 0x000fe40007ffe0ff */
[----:B------:R-:W-:Y:S02]  /*2970*/  FSEL R113, R113, RZ, !P6 ;  /* 0x000000ff71717208 */ /* 0x000fe40007000000 */
[----:B------:R-:W-:Y:S02]  /*2980*/  P2R R121, PR, RZ, 0x20 ;  /* 0x00000020ff797803 */ /* 0x000fe40000000000 */
[----:B------:R-:W-:Y:S01]  /*2990*/  P2R R134, PR, RZ, 0x1 ;  /* 0x00000001ff867803 */ /* 0x000fe20000000000 */
[----:B--2---:R-:W-:Y:S01]  /*29a0*/  FMUL.FTZ R9, R6, 1.4426950216293334961 ;  /* 0x3fb8aa3b06097820 */ /* 0x004fe20000410000 */
[----:B------:R-:W-:-:S03]  /*29b0*/  FMUL.FTZ R8, R7, R78 ;  /* 0x0000004e07087220 */ /* 0x000fc60000410000 */
[----:B------:R-:W-:Y:S01]  /*29c0*/  FMUL.FTZ R0, R9, R78 ;  /* 0x0000004e09007220 */ /* 0x000fe20000410000 */
[----:B------:R-:W-:-:S04]  /*29d0*/  FMUL.RZ R8, R8, 0.15915493667125701904 ;  /* 0x3e22f98308087820 */ /* 0x000fc8000040c000 */
[----:B------:R-:W-:Y:S08]  /*29e0*/  MUFU.COS R25, R8 ;  /* 0x0000000800197308 */ /* 0x000ff00000000000 */
[----:B------:R-:W0:Y:S08]  /*29f0*/  MUFU.EX2 R0, R0 ;  /* 0x0000000000007308 */ /* 0x000e300000000800 */
[----:B------:R1:W2:Y:S01]  /*2a00*/  MUFU.SIN R15, R8 ;  /* 0x00000008000f7308 */ /* 0x0002a20000000400 */
[----:B------:R-:W-:Y:S01]  /*2a10*/  FMUL.FTZ R6, R7, R76 ;  /* 0x0000004c07067220 */ /* 0x000fe20000410000 */
[----:B0-----:R-:W-:-:S03]  /*2a20*/  FMUL.FTZ R25, R0, R25 ;  /* 0x0000001900197220 */ /* 0x001fc60000410000 */
[----:B-1----:R-:W-:Y:S01]  /*2a30*/  FMUL.RZ R8, R6, 0.15915493667125701904 ;  /* 0x3e22f98306087820 */ /* 0x002fe2000040c000 */
[----:B--2---:R-:W-:Y:S01]  /*2a40*/  FMUL.FTZ R15, R0, R15 ;  /* 0x0000000f000f7220 */ /* 0x004fe20000410000 */
[----:B------:R-:W-:Y:S01]  /*2a50*/  FMUL.FTZ R0, R9, R76 ;  /* 0x0000004c09007220 */ /* 0x000fe20000410000 */
[----:B------:R-:W-:Y:S02]  /*2a60*/  FSEL R114, R25, 1, !P6 ;  /* 0x3f80000019727808 */ /* 0x000fe40007000000 */
[----:B------:R-:W-:Y:S01]  /*2a70*/  MUFU.COS R25, R8 ;  /* 0x0000000800197308 */ /* 0x000fe20000000000 */
[----:B------:R-:W-:-:S07]  /*2a80*/  FSEL R115, R15, RZ, !P6 ;  /* 0x000000ff0f737208 */ /* 0x000fce0007000000 */
[----:B------:R-:W0:Y:S08]  /*2a90*/  MUFU.EX2 R0, R0 ;  /* 0x0000000000007308 */ /* 0x000e300000000800 */
[----:B------:R1:W2:Y:S01]  /*2aa0*/  MUFU.SIN R15, R8 ;  /* 0x00000008000f7308 */ /* 0x0002a20000000400 */
[----:B------:R-:W-:Y:S01]  /*2ab0*/  FMUL.FTZ R6, R7, R74 ;  /* 0x0000004a07067220 */ /* 0x000fe20000410000 */
[----:B------:R-:W-:Y:S01]  /*2ac0*/  ISETP.GE.U32.AND P6, PT, R93, R80, PT ;  /* 0x000000505d00720c */ /* 0x000fe20003fc6070 */
[----:B0-----:R-:W-:-:S02]  /*2ad0*/  FMUL.FTZ R25, R0, R25 ;  /* 0x0000001900197220 */ /* 0x001fc40000410000 */
        /* <DEDUP_REMOVED lines=8> */
[----:B------:R-:W-:Y:S01]  /*2b60*/  IADD3 R93, R11, 0x2, RZ ;  /* 0x000000020b5d7810 */ /* 0x000fe20007ffe0ff */
[----:B------:R-:W-:Y:S01]  /*2b70*/  FMUL.FTZ R6, R7, R72 ;  /* 0x0000004807067220 */ /* 0x000fe20000410000 */
[----:B------:R-:W-:-:S02]  /*2b80*/  FSEL R110, R110, RZ, !P6 ;  /* 0x000000ff6e6e7208 */ /* 0x000fc40007000000 */
[----:B------:R-:W-:Y:S01]  /*2b90*/  ISETP.GE.U32.AND P6, PT, R93, R80, PT ;  /* 0x000000505d00720c */ /* 0x000fe20003fc6070 */
[----:B0-----:R-:W-:Y:S01]  /*2ba0*/  FMUL.FTZ R25, R0, R25 ;  /* 0x0000001900197220 */ /* 0x001fe20000410000 */
[----:B-1----:R-:W-:Y:S01]  /*2bb0*/  FMUL.RZ R8, R6, 0.15915493667125701904 ;  /* 0x3e22f98306087820 */ /* 0x002fe2000040c000 */
[----:B--2---:R-:W-:Y:S01]  /*2bc0*/  FMUL.FTZ R15, R0, R15 ;  /* 0x0000000f000f7220 */ /* 0x004fe20000410000 */
[----:B------:R-:W-:Y:S02]  /*2bd0*/  FMUL.FTZ R0, R9, R72 ;  /* 0x0000004809007220 */ /* 0x000fe40000410000 */
        /* <DEDUP_REMOVED lines=30> */
[----:B------:R-:W1:Y:S01]  /*2dc0*/  MUFU.SIN R15, R8 ;  /* 0x00000008000f7308 */ /* 0x000e620000000400 */
[----:B------:R-:W-:Y:S01]  /*2dd0*/  IADD3 R93, R11, 0x5, RZ ;  /* 0x000000050b5d7810 */ /* 0x000fe20007ffe0ff */
[----:B------:R-:W-:Y:S01]  /*2de0*/  FMUL.FTZ R6, R7, R66 ;  /* 0x0000004207067220 */ /* 0x000fe20000410000 */
[----:B------:R-:W-:-:S02]  /*2df0*/  FSEL R103, R103, RZ, !P6 ;  /* 0x000000ff67677208 */ /* 0x000fc40007000000 */
[----:B------:R-:W-:Y:S01]  /*2e00*/  ISETP.GE.U32.AND P6, PT, R93, R80, PT ;  /* 0x000000505d00720c */ /* 0x000fe20003fc6070 */
[----:B------:R-:W-:Y:S01]  /*2e10*/  FMUL.RZ R6, R6, 0.15915493667125701904 ;  /* 0x3e22f98306067820 */ /* 0x000fe2000040c000 */
[C---:B0-----:R-:W-:Y:S01]  /*2e20*/  FMUL.FTZ R25, R0.reuse, R25 ;  /* 0x0000001900197220 */ /* 0x041fe20000410000 */
[----:B-1----:R-:W-:Y:S01]  /*2e30*/  FMUL.FTZ R15, R0, R15 ;  /* 0x0000000f000f7220 */ /* 0x002fe20000410000 */
[----:B------:R-:W-:-:S03]  /*2e40*/  FMUL.FTZ R0, R9, R66 ;  /* 0x0000004209007220 */ /* 0x000fc60000410000 */
[----:B------:R-:W-:Y:S02]  /*2e50*/  FSEL R95, R25, 1, !P6 ;  /* 0x3f800000195f7808 */ /* 0x000fe40007000000 */
[----:B------:R-:W-:Y:S01]  /*2e60*/  MUFU.COS R25, R6 ;  /* 0x0000000600197308 */ /* 0x000fe20000000000 */
[----:B------:R-:W-:-:S07]  /*2e70*/  FSEL R97, R15, RZ, !P6 ;  /* 0x000000ff0f617208 */ /* 0x000fce0007000000 */
[----:B------:R-:W0:Y:S08]  /*2e80*/  MUFU.EX2 R0, R0 ;  /* 0x0000000000007308 */ /* 0x000e300000000800 */
[----:B------:R-:W1:Y:S01]  /*2e90*/  MUFU.SIN R15, R6 ;  /* 0x00000006000f7308 */ /* 0x000e620000000400 */
[-C--:B------:R-:W-:Y:S01]  /*2ea0*/  FMUL.FTZ R7, R7, R64.reuse ;  /* 0x0000004007077220 */ /* 0x080fe20000410000 */
[----:B------:R-:W-:-:S03]  /*2eb0*/  FMUL.FTZ R9, R9, R64 ;  /* 0x0000004009097220 */ /* 0x000fc60000410000 */
[----:B------:R-:W-:-:S03]  /*2ec0*/  FMUL.RZ R7, R7, 0.15915493667125701904 ;  /* 0x3e22f98307077820 */ /* 0x000fc6000040c000 */
[----:B------:R-:W-:Y:S01]  /*2ed0*/  MUFU.EX2 R9, R9 ;  /* 0x0000000900097308 */ /* 0x000fe20000000800 */
[C---:B0-----:R-:W-:Y:S01]  /*2ee0*/  FMUL.FTZ R25, R0.reuse, R25 ;  /* 0x0000001900197220 */ /* 0x041fe20000410000 */
[----:B-1----:R-:W-:-:S06]  /*2ef0*/  FMUL.FTZ R15, R0, R15 ;  /* 0x0000000f000f7220 */ /* 0x002fcc0000410000 */
[----:B------:R-:W0:Y:S08]  /*2f00*/  MUFU.COS R6, R7 ;  /* 0x0000000700067308 */ /* 0x000e300000000000 */
[----:B------:R-:W1:Y:S01]  /*2f10*/  MUFU.SIN R0, R7 ;  /* 0x0000000700007308 */ /* 0x000e620000000400 */
[----:B------:R-:W-:Y:S02]  /*2f20*/  IADD3 R93, R11, 0x6, RZ ;  /* 0x000000060b5d7810 */ /* 0x000fe40007ffe0ff */
[----:B------:R-:W-:-:S02]  /*2f30*/  FSEL R96, R96, RZ, !P6 ;  /* 0x000000ff60607208 */ /* 0x000fc40007000000 */
[----:B------:R-:W-:Y:S02]  /*2f40*/  ISETP.GE.U32.AND P6, PT, R93, R80, PT ;  /* 0x000000505d00720c */ /* 0x000fe40003fc6070 */
[----:B------:R-:W-:Y:S02]  /*2f50*/  IADD3 R11, R11, 0x7, RZ ;  /* 0x000000070b0b7810 */ /* 0x000fe40007ffe0ff */
[----:B------:R-:W-:Y:S01]  /*2f60*/  FSEL R94, R94, RZ, !P6 ;  /* 0x000000ff5e5e7208 */ /* 0x000fe20007000000 */
[----:B0-----:R-:W-:Y:S01]  /*2f70*/  FMUL.FTZ R6, R9, R6 ;  /* 0x0000000609067220 */ /* 0x001fe20000410000 */
[----:B------:R-:W-:Y:S02]  /*2f80*/  FSEL R93, R15, RZ, !P6 ;  /* 0x000000ff0f5d7208 */ /* 0x000fe40007000000 */
[----:B------:R-:W-:Y:S02]  /*2f90*/  FSEL R92, R25, 1, !P6 ;  /* 0x3f800000195c7808 */ /* 0x000fe40007000000 */
[----:B------:R-:W-:Y:S01]  /*2fa0*/  ISETP.GE.U32.AND P6, PT, R11, R80, PT ;  /* 0x000000500b00720c */ /* 0x000fe20003fc6070 */
[----:B-1----:R-:W-:-:S03]  /*2fb0*/  FMUL.FTZ R0, R9, R0 ;  /* 0x0000000009007220 */ /* 0x002fc60000410000 */
[----:B------:R-:W-:Y:S01]  /*2fc0*/  FSEL R98, R6, 1, !P6 ;  /* 0x3f80000006627808 */ /* 0x000fe20007000000 */
[-C--:B------:R-:W-:Y:S01]  /*2fd0*/  FMUL.FTZ R6, RZ, R112.reuse ;  /* 0x00000070ff067220 */ /* 0x080fe20000410000 */
[----:B------:R-:W-:Y:S01]  /*2fe0*/  FSEL R99, R0, RZ, !P6 ;  /* 0x000000ff00637208 */ /* 0x000fe20007000000 */
[C---:B------:R-:W-:Y:S02]  /*2ff0*/  FMUL.FTZ R0, R113.reuse, R112 ;  /* 0x0000007071007220 */ /* 0x040fe40000410000 */
[-C--:B------:R-:W-:Y:S02]  /*3000*/  FFMA.FTZ R7, R113, R111.reuse, -R6 ;  /* 0x0000006f71077223 */ /* 0x080fe40000010806 */
[----:B------:R-:W-:Y:S02]  /*3010*/  FFMA.FTZ R0, RZ, R111, R0 ;  /* 0x0000006fff007223 */ /* 0x000fe40000010000 */
[----:B------:R-:W-:Y:S02]  /*3020*/  FADD.FTZ R7, R110, R7 ;  /* 0x000000076e077221 */ /* 0x000fe40000010000 */
[----:B------:R-:W-:-:S02]  /*3030*/  FADD.FTZ R0, RZ, R0 ;  /* 0x00000000ff007221 */ /* 0x000fc40000010000 */
[CC--:B------:R-:W-:Y:S02]  /*3040*/  FMUL.FTZ R11, R109.reuse, R7.reuse ;  /* 0x000000076d0b7220 */ /* 0x0c0fe40000410000 */
[-C--:B------:R-:W-:Y:S02]  /*3050*/  FMUL.FTZ R9, R109, R0.reuse ;  /* 0x000000006d097220 */ /* 0x080fe40000410000 */
[C---:B------:R-:W-:Y:S02]  /*3060*/  FFMA.FTZ R11, R108.reuse, R0, R11 ;  /* 0x000000006c0b7223 */ /* 0x040fe4000001000b */
[----:B------:R-:W-:Y:S02]  /*3070*/  FFMA.FTZ R6, R108, R7, -R9 ;  /* 0x000000076c067223 */ /* 0x000fe40000010809 */
[----:B------:R-:W-:Y:S02]  /*3080*/  FADD.FTZ R11, RZ, R11 ;  /* 0x0000000bff0b7221 */ /* 0x000fe40000010000 */
[----:B------:R-:W-:-:S02]  /*3090*/  FADD.FTZ R7, R107, R6 ;  /* 0x000000066b077221 */ /* 0x000fc40000010000 */
[C---:B------:R-:W-:Y:S02]  /*30a0*/  FMUL.FTZ R0, R106.reuse, R11 ;  /* 0x0000000b6a007220 */ /* 0x040fe40000410000 */
[-C--:B------:R-:W-:Y:S02]  /*30b0*/  FMUL.FTZ R9, R106, R7.reuse ;  /* 0x000000076a097220 */ /* 0x080fe40000410000 */
[C---:B------:R-:W-:Y:S02]  /*30c0*/  FFMA.FTZ R6, R102.reuse, R7, -R0 ;  /* 0x0000000766067223 */ /* 0x040fe40000010800 */
[----:B------:R-:W-:Y:S01]  /*30d0*/  FFMA.FTZ R9, R102, R11, R9 ;  /* 0x0000000b66097223 */ /* 0x000fe20000010009 */
[-C--:B------:R-:W-:Y:S01]  /*30e0*/  FMUL.FTZ R7, R115, R112.reuse ;  /* 0x0000007073077220 */ /* 0x080fe20000410000 */
[C---:B------:R-:W-:Y:S01]  /*30f0*/  FMUL.FTZ R0, R114.reuse, R112 ;  /* 0x0000007072007220 */ /* 0x040fe20000410000 */
[----:B------:R-:W-:Y:S01]  /*3100*/  FADD.FTZ R8, R101, R6 ;  /* 0x0000000665087221 */ /* 0x000fe20000010000 */
[----:B------:R-:W-:Y:S01]  /*3110*/  FADD.FTZ R10, RZ, R9 ;  /* 0x00000009ff0a7221 */ /* 0x000fe20000010000 */
[-C--:B------:R-:W-:Y:S01]  /*3120*/  FFMA.FTZ R7, R114, R111.reuse, -R7 ;  /* 0x0000006f72077223 */ /* 0x080fe20000010807 */
[----:B------:R-:W-:Y:S01]  /*3130*/  FFMA.FTZ R0, R115, R111, R0 ;  /* 0x0000006f73007223 */ /* 0x000fe20000010000 */
[C---:B------:R-:W-:Y:S01]  /*3140*/  FMUL.FTZ R11, R104.reuse, R8 ;  /* 0x00000008680b7220 */ /* 0x040fe20000410000 */
[----:B------:R-:W-:Y:S01]  /*3150*/  FMUL.FTZ R136, R104, R10 ;  /* 0x0000000a68887220 */ /* 0x000fe20000410000 */
[CC--:B------:R-:W-:Y:S01]  /*3160*/  FMUL.FTZ R9, R109.reuse, R7.reuse ;  /* 0x000000076d097220 */ /* 0x0c0fe20000410000 */
[----:B------:R-:W-:Y:S01]  /*3170*/  FMUL.FTZ R6, R109, R0 ;  /* 0x000000006d067220 */ /* 0x000fe20000410000 */
        /* <DEDUP_REMOVED lines=9> */
[-C--:B------:R-:W-:Y:S01]  /*3210*/  FMUL.FTZ R8, R97, R136.reuse ;  /* 0x0000008861087220 */ /* 0x080fe20000410000 */
        /* <DEDUP_REMOVED lines=21> */
[-C--:B------:R-:W-:Y:S01]  /*3370*/  FMUL.FTZ R9, R93, R7.reuse ;  /* 0x000000075d097220 */ /* 0x080fe20000410000 */
[C---:B------:R-:W-:Y:S01]  /*3380*/  FMUL.FTZ R15, R99.reuse, R10 ;  /* 0x0000000a630f7220 */ /* 0x040fe20000410000 */
[----:B------:R-:W-:Y:S01]  /*3390*/  FMUL.FTZ R25, R99, R6 ;  /* 0x0000000663197220 */ /* 0x000fe20000410000 */
[----:B------:R-:W-:Y:S01]  /*33a0*/  FFMA.FTZ R7, R92, R7, R11 ;  /* 0x000000075c077223 */ /* 0x000fe2000001000b */
[----:B------:R-:W-:-:S02]  /*33b0*/  FSEL R100, R100, RZ, !P6 ;  /* 0x000000ff64647208 */ /* 0x000fc40007000000 */
[C---:B------:R-:W-:Y:S01]  /*33c0*/  FFMA.FTZ R10, R98.reuse, R10, R25 ;  /* 0x0000000a620a7223 */ /* 0x040fe20000010019 */
[----:B------:R-:W-:Y:S01]  /*33d0*/  FFMA.FTZ R25, R98, R6, -R15 ;  /* 0x0000000662197223 */ /* 0x000fe2000001080f */
[----:B------:R-:W-:Y:S01]  /*33e0*/  FFMA.FTZ R9, R92, R0, -R9 ;  /* 0x000000005c097223 */ /* 0x000fe20000010809 */
[C---:B------:R-:W-:Y:S01]  /*33f0*/  FMUL.FTZ R15, R99.reuse, R7 ;  /* 0x00000007630f7220 */ /* 0x040fe20000410000 */
[----:B------:R-:W-:Y:S01]  /*3400*/  FADD.FTZ R11, RZ, R10 ;  /* 0x0000000aff0b7221 */ /* 0x000fe20000010000 */
[----:B------:R-:W-:Y:S01]  /*3410*/  FADD.FTZ R10, R100, R25 ;  /* 0x00000019640a7221 */ /* 0x000fe20000010000 */
[-C--:B------:R-:W-:Y:S01]  /*3420*/  FMUL.FTZ R0, R99, R9.reuse ;  /* 0x0000000963007220 */ /* 0x080fe20000410000 */
[C---:B------:R-:W-:Y:S02]  /*3430*/  FFMA.FTZ R8, R98.reuse, R9, -R15 ;  /* 0x0000000962087223 */ /* 0x040fe4000001080f */
[----:B------:R-:W0:Y:S01]  /*3440*/  SHFL.UP PT, R25, R11, 0x1, RZ ;  /* 0x042000000b197989 */ /* 0x000e2200000e00ff */
[----:B------:R-:W-:-:S03]  /*3450*/  FFMA.FTZ R0, R98, R7, R0 ;  /* 0x0000000762007223 */ /* 0x000fc60000010000 */
        /* <DEDUP_REMOVED lines=8> */
[----:B------:R-:W-:-:S06]  /*34e0*/  FFMA.FTZ R136, R8, R25, R136 ;  /* 0x0000001908887223 */ /* 0x000fcc0000010088 */
        /* <DEDUP_REMOVED lines=13> */
[C---:B------:R-:W-:Y:S01]  /*35c0*/  FFMA.FTZ R119, R8.reuse, R7, -R119 ;  /* 0x0000000708777223 */ /* 0x040fe20000010877 */
[----:B--2---:R-:W-:Y:S01]  /*35d0*/  FMUL.FTZ R25, R15, R0 ;  /* 0x000000000f197220 */ /* 0x004fe20000410000 */
[----:B------:R-:W-:-:S06]  /*35e0*/  FFMA.FTZ R136, R8, R9, R136 ;  /* 0x0000000908887223 */ /* 0x000fcc0000010088 */
[----:B------:R-:W-:Y:S01]  /*35f0*/  @P6 FADD.FTZ R10, R10, R119 ;  /* 0x000000770a0a6221 */ /* 0x000fe20000010000 */
[-C--:B---3--:R-:W-:Y:S01]  /*3600*/  FMUL.FTZ R7, R15, R6.reuse ;  /* 0x000000060f077220 */ /* 0x088fe20000410000 */
[C---:B------:R-:W-:Y:S01]  /*3610*/  FFMA.FTZ R138, R8.reuse, R6, R25 ;  /* 0x00000006088a7223 */ /* 0x040fe20000010019 */
[----:B------:R-:W-:Y:S02]  /*3620*/  @P6 FADD.FTZ R11, R11, R136 ;  /* 0x000000880b0b6221 */ /* 0x000fe40000010000 */
[----:B------:R-:W-:Y:S02]  /*3630*/  @P6 FFMA.FTZ R8, R8, R0, -R7 ;  /* 0x0000000008086223 */ /* 0x000fe40000010807 */
        /* <DEDUP_REMOVED lines=25> */
[C---:B--2---:R-:W-:Y:S01]  /*37d0*/  FMUL.FTZ R25, R15.reuse, R0 ;  /* 0x000000000f197220 */ /* 0x044fe20000410000 */
[C---:B------:R-:W-:Y:S01]  /*37e0*/  FFMA.FTZ R136, R8.reuse, R9, R136 ;  /* 0x0000000908887223 */ /* 0x040fe20000010088 */
[-C--:B---3--:R-:W-:Y:S02]  /*37f0*/  FMUL.FTZ R7, R15, R6.reuse ;  /* 0x000000060f077220 */ /* 0x088fe40000410000 */
[----:B------:R-:W-:-:S03]  /*3800*/  FFMA.FTZ R138, R8, R6, R25 ;  /* 0x00000006088a7223 */ /* 0x000fc60000010019 */
[----:B------:R-:W-:Y:S01]  /*3810*/  @P6 FADD.FTZ R11, R11, R136 ;  /* 0x000000880b0b6221 */ /* 0x000fe20000010000 */
[----:B------:R-:W-:Y:S01]  /*3820*/  @P6 FFMA.FTZ R8, R8, R0, -R7 ;  /* 0x0000000008086223 */ /* 0x000fe20000010807 */
[----:B------:R-:W-:Y:S01]  /*3830*/  @P6 FADD.FTZ R10, R10, R119 ;  /* 0x000000770a0a6221 */ /* 0x000fe20000010000 */
        /* <DEDUP_REMOVED lines=10> */
[-C--:B---3--:R-:W-:Y:S01]  /*38e0*/  FFMA.FTZ R15, R8, R9.reuse, R0 ;  /* 0x00000009080f7223 */ /* 0x088fe20000010000 */
[----:B------:R-:W-:Y:S01]  /*38f0*/  FMUL.FTZ R0, R138, R9 ;  /* 0x000000098a007220 */ /* 0x000fe20000410000 */
[----:B------:R-:W-:-:S05]  /*3900*/  FFMA.FTZ R6, R8, R25, R6 ;  /* 0x0000001908067223 */ /* 0x000fca0000010006 */
[--C-:B------:R-:W-:Y:S01]  /*3910*/  @P6 FFMA.FTZ R8, R8, R7, -R0.reuse ;  /* 0x0000000708086223 */ /* 0x100fe20000010800 */
[----:B------:R-:W-:-:S06]  /*3920*/  PRMT R0, RZ, 0x7610, R0 ;  /* 0x00007610ff007816 */ /* 0x000fcc0000000000 */
[----:B------:R-:W2:Y:S01]  /*3930*/  @!P1 LDG.E.U16 R0, desc[UR6][R4.64+0x40] ;  /* 0x0000400604009981 */ /* 0x000ea2000c1e1500 */
[----:B------:R-:W-:Y:S02]  /*3940*/  ISETP.NE.AND P1, PT, R14, RZ, PT ;  /* 0x000000ff0e00720c */ /* 0x000fe40003f25270 */
[----:B------:R-:W-:Y:S02]  /*3950*/  FSEL R9, R138, R15, !P6 ;  /* 0x0000000f8a097208 */ /* 0x000fe40007000000 */
[----:B------:R-:W-:Y:S01]  /*3960*/  PRMT R15, RZ, 0x7610, R15 ;  /* 0x00007610ff0f7816 */ /* 0x000fe2000000000f */
[----:B------:R-:W-:-:S08]  /*3970*/  @P6 FADD.FTZ R11, R11, R6 ;  /* 0x000000060b0b6221 */ /* 0x000fd00000010000 */
[----:B------:R-:W3:Y:S01]  /*3980*/  @!P1 LDG.E.U16 R15, desc[UR6][R4.64+0x80] ;  /* 0x00008006040f9981 */ /* 0x000ee2000c1e1500 */
[----:B------:R-:W-:Y:S02]  /*3990*/  ISETP.NE.AND P1, PT, R118, RZ, PT ;  /* 0x000000ff7600720c */ /* 0x000fe40003f25270 */
[----:B------:R-:W-:Y:S02]  /*39a0*/  PRMT R6, RZ, 0x7610, R6 ;  /* 0x00007610ff067816 */ /* 0x000fe40000000006 */
[----:B------:R-:W-:Y:S02]  /*39b0*/  PRMT R7, RZ, 0x7610, R7 ;  /* 0x00007610ff077816 */ /* 0x000fe40000000007 */
[----:B------:R-:W-:Y:S02]  /*39c0*/  PRMT R25, RZ, 0x7610, R25 ;  /* 0x00007610ff197816 */ /* 0x000fe40000000019 */
[----:B------:R-:W-:Y:S02]  /*39d0*/  ISETP.NE.AND P4, PT, R126, RZ, PT ;  /* 0x000000ff7e00720c */ /* 0x000fe40003f85270 */
[----:B------:R-:W4:Y:S04]  /*39e0*/  @!P3 LDG.E.U16 R7, desc[UR6][R4.64] ;  /* 0x000000060407b981 */ /* 0x000f28000c1e1500 */
[----:B------:R-:W5:Y:S01]  /*39f0*/  @!P1 LDG.E.U16 R6, desc[UR6][R4.64+0xc0] ;  /* 0x0000c00604069981 */ /* 0x000f62000c1e1500 */
[----:B------:R-:W-:-:S02]  /*3a00*/  ISETP.NE.AND P1, PT, R117, RZ, PT ;  /* 0x000000ff7500720c */ /* 0x000fc40003f25270 */
[----:B------:R-:W-:Y:S02]  /*3a10*/  ISETP.NE.AND P3, PT, R127, RZ, PT ;  /* 0x000000ff7f00720c */ /* 0x000fe40003f65270 */
[----:B------:R-:W-:Y:S02]  /*3a20*/  PRMT R14, RZ, 0x7610, R14 ;  /* 0x00007610ff0e7816 */ /* 0x000fe4000000000e */
[----:B------:R-:W-:Y:S02]  /*3a30*/  ISETP.NE.AND P5, PT, R125, RZ, PT ;  /* 0x000000ff7d00720c */ /* 0x000fe40003fa5270 */
[----:B------:R-:W-:Y:S02]  /*3a40*/  ISETP.NE.AND P0, PT, R124, RZ, PT ;  /* 0x000000ff7c00720c */ /* 0x000fe40003f05270 */
[----:B------:R-:W-:Y:S01]  /*3a50*/  PRMT R117, RZ, 0x7610, R117 ;  /* 0x00007610ff757816 */ /* 0x000fe20000000075 */
[----:B------:R-:W5:Y:S01]  /*3a60*/  @!P2 LDG.E.U16 R14, desc[UR6][R4.64+0x140] ;  /* 0x00014006040ea981 */ /* 0x000f62000c1e1500 */
[----:B------:R-:W-:-:S03]  /*3a70*/  ISETP.NE.AND P2, PT, R116, RZ, PT ;  /* 0x000000ff7400720c */ /* 0x000fc60003f45270 */
[----:B------:R-:W5:Y:S01]  /*3a80*/  @!P1 LDG.E.U16 R25, desc[UR6][R4.64+0x100] ;  /* 0x0001000604199981 */ /* 0x000f62000c1e1500 */
[----:B------:R-:W-:Y:S01]  /*3a90*/  ISETP.NE.AND P1, PT, R24, RZ, PT ;  /* 0x000000ff1800720c */ /* 0x000fe20003f25270 */
[----:B------:R-:W-:Y:S01]  /*3aa0*/  @P6 FADD.FTZ R10, R10, R119 ;  /* 0x000000770a0a6221 */ /* 0x000fe20000010000 */
[----:B------:R-:W-:Y:S01]  /*3ab0*/  PRMT R24, RZ, 0x7610, R24 ;  /* 0x00007610ff187816 */ /* 0x000fe20000000018 */
[----:B------:R-:W5:Y:S01]  /*3ac0*/  @!P3 LDG.E.U16 R117, desc[UR6][R4.64+0x180] ;  /* 0x000180060475b981 */ /* 0x000f62000c1e1500 */
[----:B------:R-:W-:Y:S02]  /*3ad0*/  PRMT R116, RZ, 0x7610, R116 ;  /* 0x00007610ff747816 */ /* 0x000fe40000000074 */
[----:B------:R-:W-:Y:S02]  /*3ae0*/  ISETP.NE.AND P6, PT, R123, RZ, PT ;  /* 0x000000ff7b00720c */ /* 0x000fe40003fc5270 */
[----:B------:R-:W-:Y:S01]  /*3af0*/  PRMT R118, RZ, 0x7610, R118 ;  /* 0x00007610ff767816 */ /* 0x000fe20000000076 */
[----:B------:R-:W5:Y:S01]  /*3b00*/  @!P4 LDG.E.U16 R24, desc[UR6][R4.64+0x1c0] ;  /* 0x0001c0060418c981 */ /* 0x000f62000c1e1500 */
[----:B------:R-:W-:-:S02]  /*3b10*/  ISETP.NE.AND P3, PT, R120, RZ, PT ;  /* 0x000000ff7800720c */ /* 0x000fc40003f65270 */
[----:B------:R-:W-:Y:S01]  /*3b20*/  ISETP.NE.AND P4, PT, R135, RZ, PT ;  /* 0x000000ff8700720c */ /* 0x000fe20003f85270 */
[----:B------:R-:W5:Y:S01]  /*3b30*/  @!P5 LDG.E.U16 R116, desc[UR6][R4.64+0x200] ;  /* 0x000200060474d981 */ /* 0x000f62000c1e1500 */
[----:B------:R-:W-:Y:S02]  /*3b40*/  ISETP.NE.AND P5, PT, R121, RZ, PT ;  /* 0x000000ff7900720c */ /* 0x000fe40003fa5270 */
[----:B------:R-:W-:Y:S01]  /*3b50*/  PRMT R119, RZ, 0x7610, R119 ;  /* 0x00007610ff777816 */ /* 0x000fe20000000077 */
[----:B------:R-:W5:Y:S01]  /*3b60*/  @!P0 LDG.E.U16 R118, desc[UR6][R4.64+0x240] ;  /* 0x0002400604768981 */ /* 0x000f62000c1e1500 */
[----:B------:R-:W-:Y:S02]  /*3b70*/  PRMT R120, RZ, 0x7610, R120 ;  /* 0x00007610ff787816 */ /* 0x000fe40000000078 */
[----:B------:R-:W-:Y:S02]  /*3b80*/  ISETP.NE.AND P0, PT, R134, RZ, PT ;  /* 0x000000ff8600720c */ /* 0x000fe40003f05270 */
        /* <DEDUP_REMOVED lines=9> */
[----:B------:R0:W5:Y:S01]  /*3c20*/  @!P5 LDG.E.U16 R136, desc[UR6][R4.64+0x3c0] ;  /* 0x0003c0060488d981 */ /* 0x000162000c1e1500 */
[----:B------:R-:W1:Y:S01]  /*3c30*/  S2UR UR5, SR_CgaCtaId ;  /* 0x00000000000579c3 */ /* 0x000e620000008800 */
[----:B------:R-:W-:Y:S01]  /*3c40*/  UMOV UR4, 0x400 ;  /* 0x0000040000047882 */ /* 0x000fe20000000000 */
[----:B------:R-:W-:-:S02]  /*3c50*/  IADD3 R138, R53, 0x100, RZ ;  /* 0x00000100358a7810 */ /* 0x000fc40007ffe0ff */
[C---:B------:R-:W-:Y:S02]  /*3c60*/  IADD3 R140, R53.reuse, 0x120, RZ ;  /* 0x00000120358c7810 */ /* 0x040fe40007ffe0ff */
[C---:B------:R-:W-:Y:S02]  /*3c70*/  IADD3 R142, R53.reuse, 0x140, RZ ;  /* 0x00000140358e7810 */ /* 0x040fe40007ffe0ff */
[----:B0-----:R-:W-:Y:S02]  /*3c80*/  IADD3 R4, R53, 0x180, RZ ;  /* 0x0000018035047810 */ /* 0x001fe40007ffe0ff */
[-C--:B------:R-:W-:Y:S02]  /*3c90*/  LEA.HI.SX32 R138, R138, R53.reuse, 0x1b ;  /* 0x000000358a8a7211 */ /* 0x080fe400078fdaff */
[-C--:B------:R-:W-:Y:S02]  /*3ca0*/  LEA.HI.SX32 R4, R4, R53.reuse, 0x1b ;  /* 0x0000003504047211 */ /* 0x080fe400078fdaff */
[----:B------:R-:W-:-:S02]  /*3cb0*/  LEA.HI.SX32 R140, R140, R53, 0x1b ;  /* 0x000000358c8c7211 */ /* 0x000fc400078fdaff */
[----:B------:R-:W-:Y:S01]  /*3cc0*/  LEA.HI.SX32 R142, R142, R53, 0x1b ;  /* 0x000000358e8e7211 */ /* 0x000fe200078fdaff */
[----:B-1----:R-:W-:-:S06]  /*3cd0*/  ULEA UR4, UR5, UR4, 0x18 ;  /* 0x0000000405047291 */ /* 0x002fcc000f8ec03f */
[----:B------:R-:W-:Y:S02]  /*3ce0*/  LEA R5, R138, UR4, 0x1 ;  /* 0x000000048a057c11 */ /* 0x000fe4000f8e08ff */
[C---:B------:R-:W-:Y:S02]  /*3cf0*/  IADD3 R138, R53.reuse, 0x1e0, RZ ;  /* 0x000001e0358a7810 */ /* 0x040fe40007ffe0ff */
[----:B------:R-:W-:Y:S02]  /*3d00*/  LEA R142, R142, UR4, 0x1 ;  /* 0x000000048e8e7c11 */ /* 0x000fe4000f8e08ff */
[----:B------:R-:W-:Y:S01]  /*3d10*/  LEA.HI.SX32 R138, R138, R53, 0x1b ;  /* 0x000000358a8a7211 */ /* 0x000fe200078fdaff */
[----:B----4-:R-:W-:Y:S04]  /*3d20*/  STS.U16 [R34], R7 ;  /* 0x0000000722007388 */ /* 0x010fe80000000400 */
[----:B--2---:R0:W-:Y:S04]  /*3d30*/  STS.U16 [R33+0x40], R0 ;  /* 0x0000400021007388 */ /* 0x0041e80000000400 */
[----:B---3--:R1:W-:Y:S01]  /*3d40*/  STS.U16 [R32+0x80], R15 ;  /* 0x0000800f20007388 */ /* 0x0083e20000000400 */
[----:B0-----:R-:W-:-:S03]  /*3d50*/  IADD3 R0, R53, 0x160, RZ ;  /* 0x0000016035007810 */ /* 0x001fc60007ffe0ff */
[----:B-----5:R0:W-:Y:S01]  /*3d60*/  STS.U16 [R31+0xc0], R6 ;  /* 0x0000c0061f007388 */ /* 0x0201e20000000400 */
[----:B------:R-:W-:-:S03]  /*3d70*/  LEA.HI.SX32 R0, R0, R53, 0x1b ;  /* 0x0000003500007211 */ /* 0x000fc600078fdaff */
[----:B------:R-:W-:Y:S01]  /*3d80*/  STS.U16 [R30+0x100], R25 ;  /* 0x000100191e007388 */ /* 0x000fe20000000400 */
[----:B-1----:R-:W-:-:S03]  /*3d90*/  LEA R15, R0, UR4, 0x1 ;  /* 0x00000004000f7c11 */ /* 0x002fc6000f8e08ff */
[----:B------:R1:W-:Y:S01]  /*3da0*/  STS.U16 [R29+0x140], R14 ;  /* 0x0001400e1d007388 */ /* 0x0003e20000000400 */
[C---:B0-----:R-:W-:Y:S02]  /*3db0*/  IADD3 R6, R53.reuse, 0x1a0, RZ ;  /* 0x000001a035067810 */ /* 0x041fe40007ffe0ff */
[----:B------:R-:W-:Y:S02]  /*3dc0*/  LEA R0, R4, UR4, 0x1 ;  /* 0x0000000404007c11 */ /* 0x000fe4000f8e08ff */
[----:B------:R-:W-:Y:S02]  /*3dd0*/  LEA R7, R140, UR4, 0x1 ;  /* 0x000000048c077c11 */ /* 0x000fe4000f8e08ff */
[C---:B------:R-:W-:Y:S02]  /*3de0*/  SHF.L.U32 R4, R53.reuse, 0x4, RZ ;  /* 0x0000000435047819 */ /* 0x040fe400000006ff */
[----:B-1----:R-:W-:Y:S01]  /*3df0*/  IADD3 R14, R53, 0x1c0, RZ ;  /* 0x000001c0350e7810 */ /* 0x002fe20007ffe0ff */
[----:B------:R-:W-:Y:S01]  /*3e00*/  STS.U16 [R28+0x180], R117 ;  /* 0x000180751c007388 */ /* 0x000fe20000000400 */
[----:B------:R-:W-:-:S02]  /*3e10*/  LEA.HI.SX32 R6, R6, R53, 0x1b ;  /* 0x0000003506067211 */ /* 0x000fc400078fdaff */
[----:B------:R-:W-:Y:S01]  /*3e20*/  LEA.HI.SX32 R14, R14, R53, 0x1b ;  /* 0x000000350e0e7211 */ /* 0x000fe200078fdaff */
[----:B------:R0:W-:Y:S01]  /*3e30*/  STS.U16 [R27+0x1c0], R24 ;  /* 0x0001c0181b007388 */ /* 0x0001e20000000400 */
[----:B------:R-:W-:-:S03]  /*3e40*/  LEA R25, R6, UR4, 0x1 ;  /* 0x0000000406197c11 */ /* 0x000fc6000f8e08ff */
[----:B------:R1:W-:Y:S01]  /*3e50*/  STS.U16 [R5+0x200], R116 ;  /* 0x0002007405007388 */ /* 0x0003e20000000400 */
[----:B------:R-:W-:-:S03]  /*3e60*/  LEA R14, R14, UR4, 0x1 ;  /* 0x000000040e0e7c11 */ /* 0x000fc6000f8e08ff */
[----:B------:R2:W-:Y:S01]  /*3e70*/  STS.U16 [R7+0x240], R118 ;  /* 0x0002407607007388 */ /* 0x0005e20000000400 */
[----:B0-----:R-:W-:-:S03]  /*3e80*/  LEA.HI.SX32 R24, R4, R4, 0x1b ;  /* 0x0000000404187211 */ /* 0x001fc600078fdaff */
[----:B------:R-:W-:Y:S01]  /*3e90*/  STS.U16 [R142+0x280], R119 ;  /* 0x000280778e007388 */ /* 0x000fe20000000400 */
[----:B------:R-:W-:Y:S02]  /*3ea0*/  LEA R117, R138, UR4, 0x1 ;  /* 0x000000048a757c11 */ /* 0x000fe4000f8e08ff */
[----:B-1----:R-:W-:Y:S01]  /*3eb0*/  MOV R5, RZ ;  /* 0x000000ff00057202 */ /* 0x002fe20000000f00 */
[----:B------:R0:W-:Y:S01]  /*3ec0*/  STS.U16 [R15+0x2c0], R120 ;  /* 0x0002c0780f007388 */ /* 0x0001e20000000400 */
[----:B------:R-:W-:Y:S02]  /*3ed0*/  MOV R4, 0x3f800000 ;  /* 0x3f80000000047802 */ /* 0x000fe40000000f00 */
[----:B--2---:R-:W-:Y:S01]  /*3ee0*/  CS2R R6, SRZ ;  /* 0x0000000000067805 */ /* 0x004fe2000001ff00 */
[----:B------:R-:W-:Y:S04]  /*3ef0*/  STS.U16 [R0+0x300], R121 ;  /* 0x0003007900007388 */ /* 0x000fe80000000400 */
[----:B------:R-:W-:Y:S01]  /*3f00*/  STS.U16 [R25+0x340], R134 ;  /* 0x0003408619007388 */ /* 0x000fe20000000400 */
[----:B0-----:R-:W-:-:S02]  /*3f10*/  LEA R15, R24, UR4, 0x1 ;  /* 0x00000004180f7c11 */ /* 0x001fc4000f8e08ff */
[----:B------:R-:W-:Y:S01]  /*3f20*/  @!P0 LEA R24, R89, UR4, 0x4 ;  /* 0x0000000459188c11 */ /* 0x000fe2000f8e20ff */
[----:B------:R-:W-:Y:S04]  /*3f30*/  STS.U16 [R14+0x380], R135 ;  /* 0x000380870e007388 */ /* 0x000fe80000000400 */
[----:B------:R-:W-:Y:S01]  /*3f40*/  STS.U16 [R117+0x3c0], R136 ;  /* 0x0003c08875007388 */ /* 0x000fe20000000400 */
[----:B------:R-:W-:-:S03]  /*3f50*/  NOP ;  /* 0x0000000000007918 */ /* 0x000fc60000000000 */
[----:B------:R0:W1:Y:S01]  /*3f60*/  @!P0 LDS.128 R4, [R24+0x460] ;  /* 0x0004600018048984 */ /* 0x0000620000000c00 */
[----:B------:R-:W-:-:S03]  /*3f70*/  ISETP.NE.AND P6, PT, R53, 0x1f, PT ;  /* 0x0000001f3500780c */ /* 0x000fc60003fc5270 */
[----:B------:R-:W-:Y:S04]  /*3f80*/  LDS.U16 R0, [R15] ;  /* 0x000000000f007984 */ /* 0x000fe80000000400 */
[----:B0-----:R0:W2:Y:S04]  /*3f90*/  LDG.E.64 R24, desc[UR6][R12.64] ;  /* 0x000000060c187981 */ /* 0x0010a8000c1e1b00 */
        /* <DEDUP_REMOVED lines=39> */
[-C--:B0-----:R-:W-:Y:S01]  /*4210*/  @P6 FMUL.FTZ R10, R8, R145.reuse ;  /* 0x00000091080a6220 */ /* 0x081fe20000410000 */
[----:B------:R-:W-:-:S03]  /*4220*/  @P6 FMUL.FTZ R11, R9, R145 ;  /* 0x00000091090b6220 */ /* 0x000fc60000410000 */
[-C--:B------:R-:W-:Y:S01]  /*4230*/  @P6 FFMA.FTZ R10, R9, R146.reuse, R10 ;  /* 0x00000092090a6223 */ /* 0x080fe2000001000a */
[----:B------:R-:W-:-:S03]  /*4240*/  @P6 FFMA.FTZ R11, R8, R146, -R11 ;  /* 0x00000092080b6223 */ /* 0x000fc6000001080b */
[----:B------:R-:W-:Y:S01]  /*4250*/  @P6 FADD.FTZ R139, R139, R10 ;  /* 0x0000000a8b8b6221 */ /* 0x000fe20000010000 */
[----:B------:R-:W-:Y:S01]  /*4260*/  @P6 FADD.FTZ R140, R140, R11 ;  /* 0x0000000b8c8c6221 */ /* 0x000fe20000010000 */
[----:B------:R-:W-:Y:S02]  /*4270*/  HADD2.F32 R135, -RZ, R135.H0_H0 ;  /* 0x20000087ff877230 */ /* 0x000fe40000004100 */
[----:B------:R-:W-:Y:S02]  /*4280*/  HADD2.F32 R120, -RZ, R120.H0_H0 ;  /* 0x20000078ff787230 */ /* 0x000fe40000004100 */
[----:B------:R-:W-:Y:S02]  /*4290*/  HADD2.F32 R119, -RZ, R119.H0_H0 ;  /* 0x20000077ff777230 */ /* 0x000fe40000004100 */
[----:B------:R-:W-:Y:S02]  /*42a0*/  HADD2.F32 R118, -RZ, R118.H0_H0 ;  /* 0x20000076ff767230 */ /* 0x000fe40000004100 */
[----:B------:R-:W-:Y:S01]  /*42b0*/  HADD2.F32 R116, -RZ, R116.H0_H0 ;  /* 0x20000074ff747230 */ /* 0x000fe20000004100 */
[----:B------:R-:W-:Y:S01]  /*42c0*/  ISETP.NE.AND P6, PT, R90, RZ, PT ;  /* 0x000000ff5a00720c */ /* 0x000fe20003fc5270 */
[----:B------:R-:W-:Y:S01]  /*42d0*/  BSSY B0, `(.L_x_2075) ;  /* 0x0000061000007945 */ /* 0x000fe20003800000 */
[-C--:B--2---:R-:W-:Y:S01]  /*42e0*/  FMUL.FTZ R9, R143, R25.reuse ;  /* 0x000000198f097220 */ /* 0x084fe20000410000 */
[C---:B------:R-:W-:Y:S01]  /*42f0*/  FMUL.FTZ R11, R141.reuse, R25 ;  /* 0x000000198d0b7220 */ /* 0x040fe20000410000 */
[-C--:B------:R-:W-:Y:S01]  /*4300*/  FMUL.FTZ R8, R141, R24.reuse ;  /* 0x000000188d087220 */ /* 0x080fe20000410000 */
[-C--:B------:R-:W-:Y:S01]  /*4310*/  FMUL.FTZ R143, R143, R24.reuse ;  /* 0x000000188f8f7220 */ /* 0x080fe20000410000 */
[----:B------:R-:W-:Y:S01]  /*4320*/  FFMA.FTZ R10, R142, R24, -R9 ;  /* 0x000000188e0a7223 */ /* 0x000fe20000010809 */
[----:B------:R-:W-:-:S02]  /*4330*/  HADD2.F32 R9, -RZ, R134.H0_H0 ;  /* 0x20000086ff097230 */ /* 0x000fc40000004100 */
[C---:B------:R-:W-:Y:S01]  /*4340*/  FMUL.FTZ R141, R115.reuse, R139 ;  /* 0x0000008b738d7220 */ /* 0x040fe20000410000 */
[C---:B------:R-:W-:Y:S01]  /*4350*/  FFMA.FTZ R11, R0.reuse, R24, -R11 ;  /* 0x00000018000b7223 */ /* 0x040fe2000001080b */
[-C--:B------:R-:W-:Y:S01]  /*4360*/  FFMA.FTZ R8, R0, R25.reuse, R8 ;  /* 0x0000001900087223 */ /* 0x080fe20000010008 */
[-C--:B------:R-:W-:Y:S01]  /*4370*/  FMUL.FTZ R115, R115, R140.reuse ;  /* 0x0000008c73737220 */ /* 0x080fe20000410000 */
[-C--:B------:R-:W-:Y:S01]  /*4380*/  FFMA.FTZ R0, R142, R25.reuse, R143 ;  /* 0x000000198e007223 */ /* 0x080fe2000001008f */
[C---:B------:R-:W-:Y:S01]  /*4390*/  FFMA.FTZ R140, R114.reuse, R140, -R141 ;  /* 0x0000008c728c7223 */ /* 0x040fe2000001088d */
[C---:B------:R-:W-:Y:S01]  /*43a0*/  FMUL.FTZ R141, R9.reuse, R25 ;  /* 0x00000019098d7220 */ /* 0x040fe20000410000 */
[-C--:B------:R-:W-:Y:S01]  /*43b0*/  FMUL.FTZ R142, R9, R24.reuse ;  /* 0x00000018098e7220 */ /* 0x080fe20000410000 */
[----:B------:R-:W-:Y:S01]  /*43c0*/  FFMA.FTZ R9, R114, R139, R115 ;  /* 0x0000008b72097223 */ /* 0x000fe20000010073 */
[-C--:B------:R-:W-:Y:S01]  /*43d0*/  FMUL.FTZ R143, R144, R25.reuse ;  /* 0x00000019908f7220 */ /* 0x080fe20000410000 */
[CC--:B------:R-:W-:Y:S01]  /*43e0*/  FFMA.FTZ R114, R138.reuse, R24.reuse, -R141 ;  /* 0x000000188a727223 */ /* 0x0c0fe2000001088d */
[-C--:B------:R-:W-:Y:S01]  /*43f0*/  FFMA.FTZ R115, R138, R25.reuse, R142 ;  /* 0x000000198a737223 */ /* 0x080fe2000001008e */
[-C--:B------:R-:W-:Y:S01]  /*4400*/  FMUL.FTZ R144, R144, R24.reuse ;  /* 0x0000001890907220 */ /* 0x080fe20000410000 */
[----:B------:R-:W-:Y:S01]  /*4410*/  FADD.FTZ R138, R113, R140 ;  /* 0x0000008c718a7221 */ /* 0x000fe20000010000 */
[----:B------:R-:W-:Y:S01]  /*4420*/  FADD.FTZ R9, RZ, R9 ;  /* 0x00000009ff097221 */ /* 0x000fe20000010000 */
[C---:B------:R-:W-:Y:S01]  /*4430*/  FFMA.FTZ R134, R136.reuse, R24, -R143 ;  /* 0x0000001888867223 */ /* 0x040fe2000001088f */
[-C--:B------:R-:W-:Y:S01]  /*4440*/  FFMA.FTZ R136, R136, R25.reuse, R144 ;  /* 0x0000001988887223 */ /* 0x080fe20000010090 */
[C---:B------:R-:W-:Y:S01]  /*4450*/  FMUL.FTZ R142, R112.reuse, R138 ;  /* 0x0000008a708e7220 */ /* 0x040fe20000410000 */
[C---:B------:R-:W-:Y:S01]  /*4460*/  FMUL.FTZ R144, R137.reuse, R25 ;  /* 0x0000001989907220 */ /* 0x040fe20000410000 */
[-C--:B------:R-:W-:Y:S01]  /*4470*/  FMUL.FTZ R146, R137, R24.reuse ;  /* 0x0000001889927220 */ /* 0x080fe20000410000 */
[-C--:B------:R-:W-:Y:S01]  /*4480*/  FMUL.FTZ R140, R112, R9.reuse ;  /* 0x00000009708c7220 */ /* 0x080fe20000410000 */
[----:B------:R-:W-:Y:S01]  /*4490*/  FFMA.FTZ R142, R111, R9, R142 ;  /* 0x000000096f8e7223 */ /* 0x000fe2000001008e */
[C---:B------:R-:W-:Y:S01]  /*44a0*/  FFMA.FTZ R112, R135.reuse, R24, -R144 ;  /* 0x0000001887707223 */ /* 0x040fe20000010890 */
[----:B------:R-:W-:Y:S01]  /*44b0*/  FFMA.FTZ R113, R135, R25, R146 ;  /* 0x0000001987717223 */ /* 0x000fe20000010092 */
[----:B------:R-:W-:Y:S01]  /*44c0*/  FFMA.FTZ R137, R111, R138, -R140 ;  /* 0x0000008a6f897223 */ /* 0x000fe2000001088c */
[----:B------:R-:W-:-:S02]  /*44d0*/  HADD2.F32 R135, -RZ, R121.H0_H0 ;  /* 0x20000079ff877230 */ /* 0x000fc40000004100 */
[----:B------:R-:W-:Y:S01]  /*44e0*/  FADD.FTZ R121, RZ, R142 ;  /* 0x0000008eff797221 */ /* 0x000fe20000010000 */
[----:B------:R-:W-:Y:S02]  /*44f0*/  FADD.FTZ R111, R110, R137 ;  /* 0x000000896e6f7221 */ /* 0x000fe40000010000 */
        /* <DEDUP_REMOVED lines=8> */
[----:B------:R-:W-:-:S02]  /*4580*/  FMUL.FTZ R135, R119, R25 ;  /* 0x0000001977877220 */ /* 0x000fc40000410000 */
[----:B------:R-:W-:Y:S01]  /*4590*/  FADD.FTZ R107, R107, R120 ;  /* 0x000000786b6b7221 */ /* 0x000fe20000010000 */
[-C--:B------:R-:W-:Y:S01]  /*45a0*/  FMUL.FTZ R142, R119, R24.reuse ;  /* 0x00000018778e7220 */ /* 0x080fe20000410000 */
[-C--:B------:R-:W-:Y:S01]  /*45b0*/  FFMA.FTZ R108, R118, R24.reuse, -R135 ;  /* 0x00000018766c7223 */ /* 0x080fe20000010887 */
[----:B------:R-:W-:Y:S01]  /*45c0*/  FADD.FTZ R119, RZ, R140 ;  /* 0x0000008cff777221 */ /* 0x000fe20000010000 */
[C---:B------:R-:W-:Y:S01]  /*45d0*/  FMUL.FTZ R135, R106.reuse, R107 ;  /* 0x0000006b6a877220 */ /* 0x040fe20000410000 */
[----:B------:R-:W-:Y:S02]  /*45e0*/  HADD2.F32 R120, -RZ, R117.H0_H0 ;  /* 0x20000075ff787230 */ /* 0x000fe40000004100 */
[-C--:B------:R-:W-:Y:S01]  /*45f0*/  FMUL.FTZ R106, R106, R119.reuse ;  /* 0x000000776a6a7220 */ /* 0x080fe20000410000 */
[----:B------:R-:W-:Y:S02]  /*4600*/  FFMA.FTZ R135, R102, R119, R135 ;  /* 0x0000007766877223 */ /* 0x000fe40000010087 */
[C---:B------:R-:W-:Y:S01]  /*4610*/  FMUL.FTZ R137, R120.reuse, R25 ;  /* 0x0000001978897220 */ /* 0x040fe20000410000 */
[-C--:B------:R-:W-:Y:S01]  /*4620*/  FMUL.FTZ R139, R120, R24.reuse ;  /* 0x00000018788b7220 */ /* 0x080fe20000410000 */
[----:B------:R-:W-:Y:S01]  /*4630*/  FFMA.FTZ R106, R102, R107, -R106 ;  /* 0x0000006b666a7223 */ /* 0x000fe2000001086a */
[----:B------:R-:W-:Y:S01]  /*4640*/  FADD.FTZ R102, RZ, R135 ;  /* 0x00000087ff667221 */ /* 0x000fe20000010000 */
[-C--:B------:R-:W-:Y:S01]  /*4650*/  FFMA.FTZ R117, R118, R25.reuse, R142 ;  /* 0x0000001976757223 */ /* 0x080fe2000001008e */
[C---:B------:R-:W-:Y:S01]  /*4660*/  FFMA.FTZ R24, R116.reuse, R24, -R137 ;  /* 0x0000001874187223 */ /* 0x040fe20000010889 */
[----:B------:R-:W-:Y:S01]  /*4670*/  FFMA.FTZ R25, R116, R25, R139 ;  /* 0x0000001974197223 */ /* 0x000fe2000001008b */
[----:B------:R-:W-:Y:S01]  /*4680*/  FADD.FTZ R101, R101, R106 ;  /* 0x0000006a65657221 */ /* 0x000fe20000010000 */
[----:B------:R-:W-:Y:S01]  /*4690*/  FMUL.FTZ R116, R104, R102 ;  /* 0x0000006668747220 */ /* 0x000fe20000410000 */
[----:B------:R-:W-:-:S02]  /*46a0*/  FMUL.FTZ R135, R13, R7 ;  /* 0x000000070d877220 */ /* 0x000fc40000410000 */
[-C--:B------:R-:W-:Y:S01]  /*46b0*/  FMUL.FTZ R139, R104, R101.reuse ;  /* 0x00000065688b7220 */ /* 0x080fe20000410000 */
[----:B------:R-:W-:Y:S01]  /*46c0*/  FFMA.FTZ R104, R105, R101, -R116 ;  /* 0x0000006569687223 */ /* 0x000fe20000010874 */
[CC--:B------:R-:W-:Y:S01]  /*46d0*/  FFMA.FTZ R137, R12.reuse, R6.reuse, -R135 ;  /* 0x000000060c897223 */ /* 0x0c0fe20000010887 */
[C---:B------:R-:W-:Y:S01]  /*46e0*/  FMUL.FTZ R106, R13.reuse, R6 ;  /* 0x000000060d6a7220 */ /* 0x040fe20000410000 */
[----:B------:R-:W-:Y:S01]  /*46f0*/  FMUL.FTZ R6, R13, R4 ;  /* 0x000000040d067220 */ /* 0x000fe20000410000 */
[----:B------:R-:W-:Y:S01]  /*4700*/  FFMA.FTZ R139, R105, R102, R139 ;  /* 0x00000066698b7223 */ /* 0x000fe2000001008b */
[----:B------:R-:W-:Y:S01]  /*4710*/  FADD.FTZ R104, R103, R104 ;  /* 0x0000006867687221 */ /* 0x000fe20000010000 */
[-C--:B------:R-:W-:Y:S01]  /*4720*/  FMUL.FTZ R135, R13, R5.reuse ;  /* 0x000000050d877220 */ /* 0x080fe20000410000 */
[----:B------:R-:W-:Y:S01]  /*4730*/  FFMA.FTZ R5, R12, R5, R6 ;  /* 0x000000050c057223 */ /* 0x000fe20000010006 */
[----:B------:R-:W-:Y:S01]  /*4740*/  FADD.FTZ R6, R14, R137 ;  /* 0x000000890e067221 */ /* 0x000fe20000010000 */
[C---:B------:R-:W-:Y:S01]  /*4750*/  FFMA.FTZ R106, R12.reuse, R7, R106 ;  /* 0x000000070c6a7223 */ /* 0x040fe2000001006a */
[----:B------:R-:W-:Y:S01]  /*4760*/  FADD.FTZ R116, RZ, R139 ;  /* 0x0000008bff747221 */ /* 0x000fe20000010000 */
[----:B------:R-:W-:Y:S01]  /*4770*/  FMUL.FTZ R14, R97, R104 ;  /* 0x00000068610e7220 */ /* 0x000fe20000410000 */
[----:B------:R-:W-:Y:S01]  /*4780*/  FFMA.FTZ R4, R12, R4, -R135 ;  /* 0x000000040c047223 */ /* 0x000fe20000010887 */
[----:B------:R-:W-:Y:S01]  /*4790*/  FADD.FTZ R7, R15, R106 ;  /* 0x0000006a0f077221 */ /* 0x000fe20000010000 */
[----:B------:R-:W-:Y:S01]  /*47a0*/  FMUL.FTZ R13, R9, R8 ;  /* 0x00000008090d7220 */ /* 0x000fe20000410000 */
[-C--:B------:R-:W-:Y:S01]  /*47b0*/  FMUL.FTZ R12, R97, R116.reuse ;  /* 0x00000074610c7220 */ /* 0x080fe20000410000 */
[----:B------:R-:W-:Y:S01]  /*47c0*/  FFMA.FTZ R14, R95, R116, R14 ;  /* 0x000000745f0e7223 */ /* 0x000fe2000001000e */
[----:B------:R-:W-:Y:S06]  /*47d0*/  @P6 BRA `(.L_x_2076) ;  /* 0x0000000000406947 */ /* 0x000fec0003800000 */
[----:B------:R-:W0:Y:S08]  /*47e0*/  S2UR UR5, SR_CTAID.Y ;  /* 0x00000000000579c3 */ /* 0x000e300000002600 */
[----:B------:R-:W1:Y:S01]  /*47f0*/  S2UR UR22, SR_CTAID.X ;  /* 0x00000000001679c3 */ /* 0x000e620000002500 */
[----:B0-----:R-:W-:Y:S02]  /*4800*/  MOV R62, UR5 ;  /* 0x00000005003e7c02 */ /* 0x001fe40008000f00 */
[----:B-1----:R-:W-:-:S05]  /*4810*/  MOV R58, UR22 ;  /* 0x00000016003a7c02 */ /* 0x002fca0008000f00 */
[----:B------:R-:W-:-:S04]  /*4820*/  IMAD R8, R58, UR20, R62 ;  /* 0x000000143a087c24 */ /* 0x000fc8000f8e023e */
[----:B------:R-:W-:-:S04]  /*4830*/  IMAD R8, R8, R87, RZ ;  /* 0x0000005708087224 */ /* 0x000fc800078e02ff */
[----:B------:R-:W-:Y:S02]  /*4840*/  IMAD R9, R8, UR21, RZ ;  /* 0x0000001508097c24 */ /* 0x000fe4000f8e02ff */
[----:B------:R-:W-:-:S03]  /*4850*/  IMAD R8, R52, UR21, R89 ;  /* 0x0000001534087c24 */ /* 0x000fc6000f8e0259 */
        /* <DEDUP_REMOVED lines=8> */
.L_x_2076:
[----:B------:R-:W-:Y:S05]  /*48e0*/  BSYNC B0 ;  /* 0x0000000000007941 */ /* 0x000fea0003800000 */
.L_x_2075:
[----:B------:R-:W-:Y:S01]  /*48f0*/  FFMA.FTZ R95, R95, R104, -R12 ;  /* 0x000000685f5f7223 */ /* 0x000fe2000001080c */
[----:B------:R-:W-:Y:S01]  /*4900*/  FADD.FTZ R14, RZ, R14 ;  /* 0x0000000eff0e7221 */ /* 0x000fe20000010000 */
[----:B------:R-:W-:Y:S01]  /*4910*/  FMUL.FTZ R0, R121, R0 ;  /* 0x0000000079007220 */ /* 0x000fe20000410000 */
[----:B------:R-:W-:Y:S01]  /*4920*/  IADD3 R89, R89, 0x1, RZ ;  /* 0x0000000159597810 */ /* 0x000fe20007ffe0ff */
[----:B------:R-:W-:Y:S01]  /*4930*/  FADD.FTZ R95, R96, R95 ;  /* 0x0000005f605f7221 */ /* 0x000fe20000010000 */
[----:B0-----:R-:W-:Y:S01]  /*4940*/  FMUL.FTZ R5, R93, R14 ;  /* 0x0000000e5d057220 */ /* 0x001fe20000410000 */
[----:B------:R-:W-:Y:S01]  /*4950*/  FFMA.FTZ R0, R111, R10, -R0 ;  /* 0x0000000a6f007223 */ /* 0x000fe20000010800 */
[----:B------:R-:W-:Y:S01]  /*4960*/  ISETP.GE.AND P6, PT, R89, UR21, PT ;  /* 0x0000001559007c0c */ /* 0x000fe2000bfc6270 */
[-C--:B------:R-:W-:Y:S01]  /*4970*/  FMUL.FTZ R93, R93, R95.reuse ;  /* 0x0000005f5d5d7220 */ /* 0x080fe20000410000 */
[----:B------:R-:W-:Y:S01]  /*4980*/  FFMA.FTZ R5, R92, R95, -R5 ;  /* 0x0000005f5c057223 */ /* 0x000fe20000010805 */
[----:B------:R-:W-:Y:S01]  /*4990*/  FFMA.FTZ R79, R0, 2, R79 ;  /* 0x40000000004f7823 */ /* 0x000fe2000001004f */
[----:B------:R-:W-:Y:S01]  /*49a0*/  FMUL.FTZ R136, R119, R136 ;  /* 0x0000008877887220 */ /* 0x000fe20000410000 */
[----:B------:R-:W-:Y:S01]  /*49b0*/  FFMA.FTZ R93, R92, R14, R93 ;  /* 0x0000000e5c5d7223 */ /* 0x000fe2000001005d */
[----:B------:R-:W-:Y:S01]  /*49c0*/  FADD.FTZ R94, R94, R5 ;  /* 0x000000055e5e7221 */ /* 0x000fe20000010000 */
[----:B------:R-:W-:Y:S01]  /*49d0*/  FMUL.FTZ R102, R102, R115 ;  /* 0x0000007366667220 */ /* 0x000fe20000410000 */
[----:B------:R-:W-:Y:S01]  /*49e0*/  FMUL.FTZ R113, R116, R113 ;  /* 0x0000007174717220 */ /* 0x000fe20000410000 */
[----:B------:R-:W-:Y:S01]  /*49f0*/  FADD.FTZ R4, RZ, R93 ;  /* 0x0000005dff047221 */ /* 0x000fe20000010000 */
[C---:B------:R-:W-:Y:S01]  /*4a00*/  FMUL.FTZ R5, R99.reuse, R94 ;  /* 0x0000005e63057220 */ /* 0x040fe20000410000 */
[----:B------:R-:W-:Y:S01]  /*4a10*/  FMUL.FTZ R110, R14, R110 ;  /* 0x0000006e0e6e7220 */ /* 0x000fe20000410000 */
        /* <DEDUP_REMOVED lines=22> */
.L_x_2074:
[----:B------:R-:W-:Y:S01]  /*4b80*/  BAR.SYNC.DEFER_BLOCKING 0x0 ;  /* 0x0000000000007b1d */ /* 0x000fe20000010000 */
[----:B------:R-:W-:Y:S02]  /*4b90*/  ISETP.NE.AND P0, PT, R90, RZ, PT ;  /* 0x000000ff5a00720c */ /* 0x000fe40003f05270 */
[----:B------:R-:W-:Y:S02]  /*4ba0*/  F2FP.F16.F32.PACK_AB R0, R79, R88 ;  /* 0x000000584f00723e */ /* 0x000fe400000000ff */
[----:B------:R-:W-:-:S03]  /*4bb0*/  F2FP.F16.F32.PACK_AB R4, R77, R86 ;  /* 0x000000564d04723e */ /* 0x000fc600000000ff */
[----:B------:R-:W0:Y:S01]  /*4bc0*/  LDC R25, c[0x0][0x218] ;  /* 0x00008600ff197b82 */ /* 0x000e220000000800 */
[C---:B------:R-:W-:Y:S01]  /*4bd0*/  PRMT R13, R0.reuse, 0x7610, R13 ;  /* 0x00007610000d7816 */ /* 0x040fe2000000000d */
[----:B------:R-:W-:Y:S01]  /*4be0*/  ULDC.64 UR8, c[0x0][0x2b0] ;  /* 0x0000ac0000087ab9 */ /* 0x000fe20000000a00 */
[----:B------:R-:W-:Y:S01]  /*4bf0*/  PRMT R6, R0, 0x7632, R6 ;  /* 0x0000763200067816 */ /* 0x000fe20000000006 */
[----:B------:R-:W-:Y:S01]  /*4c00*/  BSSY B0, `(.L_x_2078) ;  /* 0x0000031000007945 */ /* 0x000fe20003800000 */
[----:B------:R-:W-:Y:S02]  /*4c10*/  F2FP.F16.F32.PACK_AB R0, R75, R84 ;  /* 0x000000544b00723e */ /* 0x000fe400000000ff */
[----:B------:R-:W-:Y:S01]  /*4c20*/  F2FP.F16.F32.PACK_AB R5, R73, R82 ;  /* 0x000000524905723e */ /* 0x000fe200000000ff */
[----:B------:R-:W1:Y:S01]  /*4c30*/  @!P0 LDC R7, c[0x0][0x218] ;  /* 0x00008600ff078b82 */ /* 0x000e620000000800 */
[----:B------:R-:W-:Y:S02]  /*4c40*/  PRMT R8, R4, 0x7632, R8 ;  /* 0x0000763204087816 */ /* 0x000fe40000000008 */
[----:B------:R-:W-:-:S02]  /*4c50*/  PRMT R9, R0, 0x7632, R9 ;  /* 0x0000763200097816 */ /* 0x000fc40000000009 */
[----:B------:R-:W-:Y:S01]  /*4c60*/  PRMT R10, R5, 0x7632, R10 ;  /* 0x00007632050a7816 */ /* 0x000fe2000000000a */
[----:B------:R-:W-:Y:S04]  /*4c70*/  STS.U16 [R26], R13 ;  /* 0x0000000d1a007388 */ /* 0x000fe80000000400 */
[----:B------:R-:W-:Y:S04]  /*4c80*/  STS.U16 [R26+0x2], R6 ;  /* 0x000002061a007388 */ /* 0x000fe80000000400 */
[----:B------:R2:W-:Y:S04]  /*4c90*/  STS.U16 [R26+0x4], R4 ;  /* 0x000004041a007388 */ /* 0x0005e80000000400 */
[----:B------:R-:W-:Y:S01]  /*4ca0*/  STS.U16 [R26+0x6], R8 ;  /* 0x000006081a007388 */ /* 0x000fe20000000400 */
[----:B-1----:R-:W-:-:S03]  /*4cb0*/  @!P0 IMAD R7, R52, -0x100, R7 ;  /* 0xffffff0034078824 */ /* 0x002fc600078e0207 */
[----:B------:R-:W-:Y:S01]  /*4cc0*/  STS.U16 [R26+0x8], R0 ;  /* 0x000008001a007388 */ /* 0x000fe20000000400 */
[----:B--2---:R-:W-:-:S03]  /*4cd0*/  SHF.L.U32 R4, R52, 0x8, RZ ;  /* 0x0000000834047819 */ /* 0x004fc600000006ff */
[----:B------:R-:W-:Y:S01]  /*4ce0*/  STS.U16 [R26+0xa], R9 ;  /* 0x00000a091a007388 */ /* 0x000fe20000000400 */
[----:B------:R-:W-:-:S03]  /*4cf0*/  IADD3 R6, P2, R55, R4, RZ ;  /* 0x0000000437067210 */ /* 0x000fc60007f5e0ff */
[----:B------:R1:W-:Y:S04]  /*4d00*/  STS.U16 [R26+0xc], R5 ;  /* 0x00000c051a007388 */ /* 0x0003e80000000400 */
[----:B------:R-:W-:Y:S01]  /*4d10*/  STS.U16 [R26+0xe], R10 ;  /* 0x00000e0a1a007388 */ /* 0x000fe20000000400 */
[----:B------:R-:W-:-:S03]  /*4d20*/  NOP ;  /* 0x0000000000007918 */ /* 0x000fc60000000000 */
[----:B------:R-:W-:Y:S01]  /*4d30*/  LDS.U16 R15, [R34] ;  /* 0x00000000220f7984 */ /* 0x000fe20000000400 */
[----:B-1----:R-:W-:Y:S02]  /*4d40*/  IMAD R5, R122, UR8, RZ ;  /* 0x000000087a057c24 */ /* 0x002fe4000f8e02ff */
[C---:B------:R-:W-:Y:S01]  /*4d50*/  IMAD.WIDE.U32 R8, R58.reuse, UR8, RZ ;  /* 0x000000083a087c25 */ /* 0x040fe2000f8e00ff */
[----:B------:R-:W-:Y:S03]  /*4d60*/  LDS.U16 R63, [R33+0x40] ;  /* 0x00004000213f7984 */ /* 0x000fe60000000400 */
[----:B------:R-:W-:Y:S01]  /*4d70*/  IMAD R13, R58, UR9, R5 ;  /* 0x000000093a0d7c24 */ /* 0x000fe2000f8e0205 */
[----:B------:R-:W-:Y:S01]  /*4d80*/  LDS.U16 R67, [R32+0x80] ;  /* 0x0000800020437984 */ /* 0x000fe20000000400 */
[----:B------:R-:W-:-:S03]  /*4d90*/  SHF.R.S32.HI R5, RZ, 0x1f, R4 ;  /* 0x0000001fff057819 */ /* 0x000fc60000011404 */
[----:B------:R-:W-:Y:S01]  /*4da0*/  LDS.U16 R69, [R31+0xc0] ;  /* 0x0000c0001f457984 */ /* 0x000fe20000000400 */
[----:B------:R-:W-:-:S03]  /*4db0*/  IADD3 R21, R9, R13, RZ ;  /* 0x0000000d09157210 */ /* 0x000fc60007ffe0ff */
[----:B------:R-:W-:Y:S04]  /*4dc0*/  LDS.U16 R71, [R30+0x100] ;  /* 0x000100001e477984 */ /* 0x000fe80000000400 */
[----:B------:R-:W-:Y:S04]  /*4dd0*/  LDS.U16 R81, [R29+0x140] ;  /* 0x000140001d517984 */ /* 0x000fe80000000400 */
[----:B------:R-:W-:Y:S04]  /*4de0*/  LDS.U16 R83, [R28+0x180] ;  /* 0x000180001c537984 */ /* 0x000fe80000000400 */
[----:B------:R-:W-:Y:S04]  /*4df0*/  LDS.U16 R85, [R27+0x1c0] ;  /* 0x0001c0001b557984 */ /* 0x000fe80000000400 */
[----:B------:R1:W-:Y:S01]  /*4e00*/  @!P0 STS [UR4+0x210], R7 ;  /* 0x00021007ff008988 */ /* 0x0003e20008000804 */
[----:B------:R-:W-:Y:S01]  /*4e10*/  BAR.SYNC.DEFER_BLOCKING 0x0 ;  /* 0x0000000000007b1d */ /* 0x000fe20000010000 */
[----:B-1----:R-:W-:-:S05]  /*4e20*/  IADD3.X R7, R54, R5, RZ, P2, !PT ;  /* 0x0000000536077210 */ /* 0x002fca00017fe4ff */
[----:B------:R-:W1:Y:S02]  /*4e30*/  LDS R64, [UR4+0x210] ;  /* 0x00021004ff407984 */ /* 0x000e640008000800 */
[----:B-1----:R-:W-:-:S13]  /*4e40*/  ISETP.GE.AND P1, PT, R55, R64, PT ;  /* 0x000000403700720c */ /* 0x002fda0003f26270 */
[----:B0-----:R-:W-:Y:S05]  /*4e50*/  @P1 BRA `(.L_x_2079) ;  /* 0x00000000002c1947 */ /* 0x001fea0003800000 */
        /* <DEDUP_REMOVED lines=11> */
.L_x_2079:
[----:B------:R-:W-:Y:S05]  /*4f10*/  BSYNC B0 ;  /* 0x0000000000007941 */ /* 0x000fea0003800000 */
.L_x_2078:
[----:B------:R-:W-:Y:S01]  /*4f20*/  MOV R9, R21 ;  /* 0x0000001500097202 */ /* 0x000fe20000000f00 */
[----:B------:R-:W-:Y:S01]  /*4f30*/  ULDC.64 UR8, c[0x0][0x2b8] ;  /* 0x0000ae0000087ab9 */ /* 0x000fe20000000a00 */
[C-C-:B------:R-:W-:Y:S01]  /*4f40*/  LOP3.LUT R0, R56.reuse, 0x20, R57.reuse, 0xfe, !PT ;  /* 0x0000002038007812 */ /* 0x140fe200078efe39 */
[----:B------:R-:W-:Y:S01]  /*4f50*/  IMAD R11, R61, UR8, RZ ;  /* 0x000000083d0b7c24 */ /* 0x000fe2000f8e02ff */
[----:B0-----:R-:W-:Y:S01]  /*4f60*/  LOP3.LUT R12, R56, 0x40, R57, 0xfe, !PT ;  /* 0x00000040380c7812 */ /* 0x001fe200078efe39 */
[----:B------:R-:W-:Y:S01]  /*4f70*/  IMAD.WIDE.U32 R8, R62, UR8, R8 ;  /* 0x000000083e087c25 */ /* 0x000fe2000f8e0008 */
[----:B------:R-:W-:Y:S02]  /*4f80*/  ISETP.GE.AND P1, PT, R0, R64, PT ;  /* 0x000000400000720c */ /* 0x000fe40003f26270 */
[----:B------:R-:W-:Y:S01]  /*4f90*/  LOP3.LUT R13, R56, 0x60, R57, 0xfe, !PT ;  /* 0x00000060380d7812 */ /* 0x000fe200078efe39 */
[----:B------:R-:W-:Y:S01]  /*4fa0*/  IMAD R11, R62, UR9, R11 ;  /* 0x000000093e0b7c24 */ /* 0x000fe2000f8e020b */
[----:B------:R-:W-:Y:S01]  /*4fb0*/  ULDC.64 UR8, c[0x0][0x308] ;  /* 0x0000c20000087ab9 */ /* 0x000fe20000000a00 */
[----:B------:R-:W-:Y:S01]  /*4fc0*/  IADD3 R8, P3, R4, R8, RZ ;  /* 0x0000000804087210 */ /* 0x000fe20007f7e0ff */
[----:B------:R-:W-:Y:S01]  /*4fd0*/  IMAD R14, R52, -0x100, R25 ;  /* 0xffffff00340e7824 */ /* 0x000fe200078e0219 */
[----:B------:R-:W-:-:S02]  /*4fe0*/  LEA R23, P2, R55, UR8, 0x1 ;  /* 0x0000000837177c11 */ /* 0x000fc4000f8408ff */
[----:B------:R-:W-:Y:S02]  /*4ff0*/  IADD3.X R9, R5, R11, R9, P3, !PT ;  /* 0x0000000b05097210 */ /* 0x000fe40001ffe409 */
[C---:B------:R-:W-:Y:S01]  /*5000*/  LEA.HI.X R10, R55.reuse, UR9, R54, 0x1, P2 ;  /* 0x00000009370a7c11 */ /* 0x040fe200090f0c36 */
[----:B------:R-:W-:Y:S01]  /*5010*/  ULDC.64 UR8, c[0x0][0x2a0] ;  /* 0x0000a80000087ab9 */ /* 0x000fe20000000a00 */
[----:B------:R-:W-:Y:S01]  /*5020*/  LEA R22, P3, R8, R23, 0x1 ;  /* 0x0000001708167211 */ /* 0x000fe200078608ff */
[----:B------:R-:W-:Y:S01]  /*5030*/  IMAD.WIDE.U32 R20, R58, UR8, RZ ;  /* 0x000000083a147c25 */ /* 0x000fe2000f8e00ff */
[----:B------:R-:W-:Y:S02]  /*5040*/  ISETP.GE.AND P2, PT, R55, R14, PT ;  /* 0x0000000e3700720c */ /* 0x000fe40003f46270 */
[----:B------:R-:W-:Y:S01]  /*5050*/  LEA.HI.X R23, R8, R10, R9, 0x1, P3 ;  /* 0x0000000a08177211 */ /* 0x000fe200018f0c09 */
[----:B------:R-:W-:Y:S01]  /*5060*/  IMAD R9, R122, UR8, RZ ;  /* 0x000000087a097c24 */ /* 0x000fe2000f8e02ff */
[----:B------:R-:W-:-:S02]  /*5070*/  ISETP.GE.AND P3, PT, R12, R64, PT ;  /* 0x000000400c00720c */ /* 0x000fc40003f66270 */
[----:B------:R-:W-:Y:S01]  /*5080*/  LOP3.LUT R8, R56, 0x80, R57, 0xfe, !PT ;  /* 0x0000008038087812 */ /* 0x000fe200078efe39 */
[----:B------:R-:W-:Y:S01]  /*5090*/  IMAD R15, R58, UR9, R9 ;  /* 0x000000093a0f7c24 */ /* 0x000fe2000f8e0209 */
[----:B------:R0:W-:Y:S01]  /*50a0*/  @!P1 STG.E.U16 desc[UR6][R22.64+0x40], R63 ;  /* 0x0000403f16009986 */ /* 0x0001e2000c101506 */
[C-C-:B------:R-:W-:Y:S02]  /*50b0*/  LOP3.LUT R9, R56.reuse, 0xa0, R57.reuse, 0xfe, !PT ;  /* 0x000000a038097812 */ /* 0x140fe400078efe39 */
[C-C-:B------:R-:W-:Y:S02]  /*50c0*/  LOP3.LUT R10, R56.reuse, 0xc0, R57.reuse, 0xfe, !PT ;  /* 0x000000c0380a7812 */ /* 0x140fe400078efe39 */
[----:B------:R-:W-:Y:S01]  /*50d0*/  LOP3.LUT R11, R56, 0xe0, R57, 0xfe, !PT ;  /* 0x000000e0380b7812 */ /* 0x000fe200078efe39 */
[----:B------:R-:W-:Y:S01]  /*50e0*/  @!P2 IMAD.WIDE.U32 R24, R58, UR8, R4 ;  /* 0x000000083a18ac25 */ /* 0x000fe2000f8e0004 */
[-C--:B------:R-:W-:Y:S01]  /*50f0*/  ISETP.GE.AND P1, PT, R13, R64.reuse, PT ;  /* 0x000000400d00720c */ /* 0x080fe20003f26270 */
[----:B------:R-:W-:Y:S01]  /*5100*/  ULDC.64 UR8, c[0x0][0x2a8] ;  /* 0x0000aa0000087ab9 */ /* 0x000fe20000000a00 */
[----:B------:R1:W-:Y:S01]  /*5110*/  @!P3 STG.E.U16 desc[UR6][R22.64+0x80], R67 ;  /* 0x000080431600b986 */ /* 0x0003e2000c101506 */
[----:B------:R-:W-:-:S02]  /*5120*/  ISETP.GE.AND P4, PT, R8, R64, PT ;  /* 0x000000400800720c */ /* 0x000fc40003f86270 */
[-C--:B------:R-:W-:Y:S01]  /*5130*/  ISETP.GE.AND P5, PT, R9, R64.reuse, PT ;  /* 0x000000400900720c */ /* 0x080fe20003fa6270 */
[----:B0-----:R-:W-:Y:S01]  /*5140*/  IMAD R63, R61, UR8, RZ ;  /* 0x000000083d3f7c24 */ /* 0x001fe2000f8e02ff */
[-C--:B------:R-:W-:Y:S02]  /*5150*/  ISETP.GE.AND P6, PT, R10, R64.reuse, PT ;  /* 0x000000400a00720c */ /* 0x080fe40003fc6270 */
[----:B------:R-:W-:Y:S02]  /*5160*/  ISETP.GE.AND P3, PT, R11, R64, PT ;  /* 0x000000400b00720c */ /* 0x000fe40003f66270 */
[----:B------:R-:W-:Y:S02]  /*5170*/  @!P2 IADD3 R25, R15, R25, RZ ;  /* 0x000000190f19a210 */ /* 0x000fe40007ffe0ff */
[----:B------:R-:W-:Y:S01]  /*5180*/  IADD3 R65, R21, R15, RZ ;  /* 0x0000000f15417210 */ /* 0x000fe20007ffe0ff */
[----:B------:R-:W-:Y:S01]  /*5190*/  @!P1 STG.E.U16 desc[UR6][R22.64+0xc0], R69 ;  /* 0x0000c04516009986 */ /* 0x000fe2000c101506 */
[----:B------:R-:W-:Y:S01]  /*51a0*/  MOV R64, R20 ;  /* 0x0000001400407202 */ /* 0x000fe20000000f00 */
[C---:B------:R-:W-:Y:S01]  /*51b0*/  @!P2 IMAD.WIDE.U32 R20, R62.reuse, UR8, R24 ;  /* 0x000000083e14ac25 */ /* 0x040fe2000f8e0018 */
[C---:B------:R-:W-:Y:S01]  /*51c0*/  IADD3 R15, P1, R55.reuse, 0x20, RZ ;  /* 0x00000020370f7810 */ /* 0x040fe20007f3e0ff */
[----:B------:R-:W-:Y:S02]  /*51d0*/  @!P4 STG.E.U16 desc[UR6][R22.64+0x100], R71 ;  /* 0x000100471600c986 */ /* 0x000fe4000c101506 */
[C---:B-1----:R-:W-:Y:S01]  /*51e0*/  IMAD R67, R62.reuse, UR9, R63 ;  /* 0x000000093e437c24 */ /* 0x042fe2000f8e023f */
[----:B------:R-:W-:Y:S01]  /*51f0*/  @!P2 IADD3 R63, P4, R55, R20, RZ ;  /* 0x00000014373fa210 */ /* 0x000fe20007f9e0ff */
[----:B------:R-:W-:Y:S01]  /*5200*/  @!P5 STG.E.U16 desc[UR6][R22.64+0x140], R81 ;  /* 0x000140511600d986 */ /* 0x000fe2000c101506 */
[----:B------:R-:W-:Y:S01]  /*5210*/  IADD3.X R20, RZ, R54, RZ, P1, !PT ;  /* 0x00000036ff147210 */ /* 0x000fe20000ffe4ff */
[----:B------:R-:W-:Y:S01]  /*5220*/  IMAD.WIDE.U32 R24, R62, UR8, R64 ;  /* 0x000000083e187c25 */ /* 0x000fe2000f8e0040 */
[----:B------:R-:W-:Y:S01]  /*5230*/  @!P2 IADD3.X R68, R54, R21, R67, P4, !PT ;  /* 0x000000153644a210 */ /* 0x000fe200027fe443 */
[----:B------:R-:W-:Y:S01]  /*5240*/  @!P6 STG.E.U16 desc[UR6][R22.64+0x180], R83 ;  /* 0x000180531600e986 */ /* 0x000fe2000c101506 */
[C---:B------:R-:W-:Y:S01]  /*5250*/  SHF.L.U64.HI R20, R15.reuse, 0x1, R20 ;  /* 0x000000010f147819 */ /* 0x040fe20000010214 */
[----:B------:R-:W-:Y:S01]  /*5260*/  ULDC.64 UR8, c[0x0][0x318] ;  /* 0x0000c60000087ab9 */ /* 0x000fe20000000a00 */
[----:B------:R-:W-:Y:S01]  /*5270*/  SHF.L.U32 R15, R15, 0x1, RZ ;  /* 0x000000010f0f7819 */ /* 0x000fe200000006ff */
[----:B------:R0:W-:Y:S01]  /*5280*/  @!P3 STG.E.U16 desc[UR6][R22.64+0x1c0], R85 ;  /* 0x0001c0551600b986 */ /* 0x0001e2000c101506 */
[----:B------:R-:W-:-:S02]  /*5290*/  IADD3 R65, P4, R4, R24, RZ ;  /* 0x0000001804417210 */ /* 0x000fc40007f9e0ff */
[----:B------:R-:W-:Y:S02]  /*52a0*/  @!P2 LEA R24, P1, R63, UR8, 0x1 ;  /* 0x000000083f18ac11 */ /* 0x000fe4000f8208ff */
[----:B------:R-:W-:Y:S02]  /*52b0*/  IADD3 R64, P5, R15, UR8, RZ ;  /* 0x000000080f407c10 */ /* 0x000fe4000ffbe0ff */
[----:B------:R-:W-:Y:S01]  /*52c0*/  IADD3.X R66, R5, R67, R25, P4, !PT ;  /* 0x0000004305427210 */ /* 0x000fe200027fe419 */
[----:B------:R-:W-:Y:S01]  /*52d0*/  BAR.SYNC.DEFER_BLOCKING 0x0 ;  /* 0x0000000000007b1d */ /* 0x000fe20000010000 */
[----:B------:R-:W-:Y:S02]  /*52e0*/  @!P2 LEA.HI.X R25, R63, UR9, R68, 0x1, P1 ;  /* 0x000000093f19ac11 */ /* 0x000fe400088f0c44 */
[----:B------:R-:W-:Y:S02]  /*52f0*/  ISETP.GE.AND P1, PT, R0, R14, PT ;  /* 0x0000000e0000720c */ /* 0x000fe40003f26270 */
[----:B------:R-:W-:-:S02]  /*5300*/  IADD3.X R63, R20, UR9, RZ, P5, !PT ;  /* 0x00000009143f7c10 */ /* 0x000fc4000affe4ff */
[C---:B------:R-:W-:Y:S02]  /*5310*/  LEA R64, P4, R65.reuse, R64, 0x1 ;  /* 0x0000004041407211 */ /* 0x040fe400078808ff */
[----:B------:R-:W-:Y:S02]  /*5320*/  PRMT R21, RZ, 0x7610, R21 ;  /* 0x00007610ff157816 */ /* 0x000fe40000000015 */
[--C-:B------:R-:W-:Y:S02]  /*5330*/  LEA.HI.X R65, R65, R63, R66.reuse, 0x1, P4 ;  /* 0x0000003f41417211 */ /* 0x100fe400020f0c42 */
[----:B------:R-:W-:Y:S02]  /*5340*/  PRMT R66, RZ, 0x7610, R66 ;  /* 0x00007610ff427816 */ /* 0x000fe40000000042 */
[-C--:B------:R-:W-:Y:S02]  /*5350*/  ISETP.GE.AND P6, PT, R12, R14.reuse, PT ;  /* 0x0000000e0c00720c */ /* 0x080fe40003fc6270 */
[----:B------:R-:W-:-:S02]  /*5360*/  ISETP.GE.AND P5, PT, R13, R14, PT ;  /* 0x0000000e0d00720c */ /* 0x000fc40003fa6270 */
[-C--:B------:R-:W-:Y:S02]  /*5370*/  ISETP.GE.AND P4, PT, R8, R14.reuse, PT ;  /* 0x0000000e0800720c */ /* 0x080fe40003f86270 */
[-C--:B------:R-:W-:Y:S01]  /*5380*/  ISETP.GE.AND P3, PT, R9, R14.reuse, PT ;  /* 0x0000000e0900720c */ /* 0x080fe20003f66270 */
[----:B------:R1:W2:Y:S01]  /*5390*/  @!P2 LDG.E.U16 R21, desc[UR6][R24.64] ;  /* 0x000000061815a981 */ /* 0x0002a2000c1e1500 */
[----:B------:R-:W-:-:S03]  /*53a0*/  ISETP.GE.AND P2, PT, R10, R14, PT ;  /* 0x0000000e0a00720c */ /* 0x000fc60003f46270 */
[----:B------:R-:W3:Y:S01]  /*53b0*/  @!P1 LDG.E.U16 R66, desc[UR6][R64.64] ;  /* 0x0000000640429981 */ /* 0x000ee2000c1e1500 */
[----:B------:R-:W-:Y:S02]  /*53c0*/  ISETP.GE.AND P1, PT, R11, R14, PT ;  /* 0x0000000e0b00720c */ /* 0x000fe40003f26270 */
[----:B0-----:R-:W-:Y:S02]  /*53d0*/  PRMT R23, RZ, 0x7610, R23 ;  /* 0x00007610ff177816 */ /* 0x001fe40000000017 */
[----:B------:R-:W-:Y:S02]  /*53e0*/  PRMT R22, RZ, 0x7610, R22 ;  /* 0x00007610ff167816 */ /* 0x000fe40000000016 */
[----:B-1----:R-:W-:Y:S02]  /*53f0*/  PRMT R25, RZ, 0x7610, R25 ;  /* 0x00007610ff197816 */ /* 0x002fe40000000019 */
[----:B------:R-:W-:Y:S01]  /*5400*/  PRMT R24, RZ, 0x7610, R24 ;  /* 0x00007610ff187816 */ /* 0x000fe20000000018 */
[----:B------:R-:W4:Y:S01]  /*5410*/  @!P6 LDG.E.U16 R23, desc[UR6][R64.64+0x40] ;  /* 0x000040064017e981 */ /* 0x000f22000c1e1500 */
[----:B------:R-:W-:-:S02]  /*5420*/  PRMT R63, RZ, 0x7610, R63 ;  /* 0x00007610ff3f7816 */ /* 0x000fc4000000003f */
[----:B------:R-:W-:Y:S01]  /*5430*/  PRMT R68, RZ, 0x7610, R68 ;  /* 0x00007610ff447816 */ /* 0x000fe20000000044 */
[----:B------:R-:W5:Y:S04]  /*5440*/  @!P5 LDG.E.U16 R22, desc[UR6][R64.64+0x80] ;  /* 0x000080064016d981 */ /* 0x000f68000c1e1500 */
        /* <DEDUP_REMOVED lines=21> */
[----:B------:R-:W5:Y:S01]  /*55a0*/  LDS.U16 R24, [R26+0xe] ;  /* 0x00000e001a187984 */ /* 0x000f620000000400 */
[----:B0-----:R-:W-:-:S02]  /*55b0*/  HADD2.F32 R67, -RZ, R67.H0_H0 ;  /* 0x20000043ff437230 */ /* 0x001fc40000004100 */
[----:B-1----:R-:W-:Y:S02]  /*55c0*/  HADD2.F32 R68, -RZ, R65.H0_H0 ;  /* 0x20000041ff447230 */ /* 0x002fe40000004100 */
[----:B--2---:R-:W-:Y:S02]  /*55d0*/  HADD2.F32 R23, -RZ, R23.H0_H0 ;  /* 0x20000017ff177230 */ /* 0x004fe40000004100 */
[----:B---3--:R-:W-:Y:S02]  /*55e0*/  HADD2.F32 R70, -RZ, R22.H0_H0 ;  /* 0x20000016ff467230 */ /* 0x008fe40000004100 */
[----:B----4-:R-:W-:Y:S02]  /*55f0*/  HADD2.F32 R25, -RZ, R25.H0_H0 ;  /* 0x20000019ff197230 */ /* 0x010fe40000004100 */
[----:B------:R-:W-:Y:S01]  /*5600*/  FMUL.FTZ R63, R67, -1.4426950216293334961 ;  /* 0xbfb8aa3b433f7820 */ /* 0x000fe20000410000 */
[----:B-----5:R-:W-:Y:S02]  /*5610*/  HADD2.F32 R64, -RZ, R64.H0_H0 ;  /* 0x20000040ff407230 */ /* 0x020fe40000004100 */
[----:B------:R-:W-:Y:S01]  /*5620*/  FMUL.FTZ R69, R68, -1.4426950216293334961 ;  /* 0xbfb8aa3b44457820 */ /* 0x000fe20000410000 */
        /* <DEDUP_REMOVED lines=8> */
[----:B------:R-:W0:Y:S08]  /*56b0*/  MUFU.EX2 R63, R63 ;  /* 0x0000003f003f7308 */ /* 0x000e300000000800 */
[----:B------:R-:W1:Y:S08]  /*56c0*/  MUFU.EX2 R69, R69 ;  /* 0x0000004500457308 */ /* 0x000e700000000800 */
[----:B------:R-:W2:Y:S08]  /*56d0*/  MUFU.EX2 R22, R22 ;  /* 0x0000001600167308 */ /* 0x000eb00000000800 */
[----:B------:R-:W3:Y:S08]  /*56e0*/  MUFU.EX2 R71, R71 ;  /* 0x0000004700477308 */ /* 0x000ef00000000800 */
[----:B------:R-:W4:Y:S08]  /*56f0*/  MUFU.EX2 R24, R24 ;  /* 0x0000001800187308 */ /* 0x000f300000000800 */
[----:B------:R-:W5:Y:S08]  /*5700*/  MUFU.EX2 R66, R66 ;  /* 0x0000004200427308 */ /* 0x000f700000000800 */
[----:B------:R-:W5:Y:S08]  /*5710*/  MUFU.EX2 R65, R65 ;  /* 0x0000004100417308 */ /* 0x000f700000000800 */
[----:B------:R-:W5:Y:S01]  /*5720*/  MUFU.EX2 R74, R74 ;  /* 0x0000004a004a7308 */ /* 0x000f620000000800 */
[----:B0-----:R-:W-:Y:S01]  /*5730*/  FADD.FTZ R63, R63, 1 ;  /* 0x3f8000003f3f7421 */ /* 0x001fe20000010000 */
[----:B-1----:R-:W-:Y:S01]  /*5740*/  FADD.FTZ R69, R69, 1 ;  /* 0x3f80000045457421 */ /* 0x002fe20000010000 */
[----:B--2---:R-:W-:Y:S01]  /*5750*/  FADD.FTZ R22, R22, 1 ;  /* 0x3f80000016167421 */ /* 0x004fe20000010000 */
[----:B---3--:R-:W-:Y:S01]  /*5760*/  FADD.FTZ R71, R71, 1 ;  /* 0x3f80000047477421 */ /* 0x008fe20000010000 */
[----:B----4-:R-:W-:Y:S01]  /*5770*/  FADD.FTZ R24, R24, 1 ;  /* 0x3f80000018187421 */ /* 0x010fe20000010000 */
[----:B-----5:R-:W-:Y:S01]  /*5780*/  FADD.FTZ R66, R66, 1 ;  /* 0x3f80000042427421 */ /* 0x020fe20000010000 */
[----:B------:R-:W-:Y:S01]  /*5790*/  FADD.FTZ R65, R65, 1 ;  /* 0x3f80000041417421 */ /* 0x000fe20000010000 */
[----:B------:R-:W0:Y:S01]  /*57a0*/  MUFU.RCP R76, R63 ;  /* 0x0000003f004c7308 */ /* 0x000e220000001000 */
[----:B------:R-:W-:-:S07]  /*57b0*/  FADD.FTZ R74, R74, 1 ;  /* 0x3f8000004a4a7421 */ /* 0x000fce0000010000 */
[----:B------:R-:W1:Y:S08]  /*57c0*/  MUFU.RCP R81, R66 ;  /* 0x0000004200517308 */ /* 0x000e700000001000 */
[----:B------:R-:W2:Y:S01]  /*57d0*/  MUFU.RCP R78, R65 ;  /* 0x00000041004e7308 */ /* 0x000ea20000001000 */
[----:B------:R-:W-:Y:S07]  /*57e0*/  BAR.SYNC.DEFER_BLOCKING 0x0 ;  /* 0x0000000000007b1d */ /* 0x000fee0000010000 */
[----:B------:R-:W3:Y:S08]  /*57f0*/  MUFU.RCP R69, R69 ;  /* 0x0000004500457308 */ /* 0x000ef00000001000 */
[----:B------:R-:W4:Y:S08]  /*5800*/  MUFU.RCP R22, R22 ;  /* 0x0000001600167308 */ /* 0x000f300000001000 */
        /* <DEDUP_REMOVED lines=19> */
[----:B------:R-:W-:-:S02]  /*5940*/  F2FP.F16.F32.PACK_AB R64, R64, R67 ;  /* 0x000000434040723e */ /* 0x000fc400000000ff */
        /* <DEDUP_REMOVED lines=45> */
.L_x_2081:
[----:B------:R-:W-:Y:S05]  /*5c20*/  BSYNC B0 ;  /* 0x0000000000007941 */ /* 0x000fea0003800000 */
.L_x_2080:
[----:B------:R-:W-:Y:S01]  /*5c30*/  MOV R6, R22 ;  /* 0x0000001600067202 */ /* 0x000fe20000000f00 */
[----:B------:R-:W-:Y:S01]  /*5c40*/  ULDC.64 UR4, c[0x0][0x2c8] ;  /* 0x0000b20000047ab9 */ /* 0x000fe20000000a00 */
[----:B------:R-:W-:Y:S01]  /*5c50*/  MOV R7, R69 ;  /* 0x0000004500077202 */ /* 0x000fe20000000f00 */
[----:B0-----:R-:W-:Y:S01]  /*5c60*/  IMAD R21, R61, UR4, RZ ;  /* 0x000000043d157c24 */ /* 0x001fe2000f8e02ff */
[-C--:B------:R-:W-:Y:S02]  /*5c70*/  ISETP.GE.AND P5, PT, R10, R26.reuse, PT ;  /* 0x0000001a0a00720c */ /* 0x080fe40003fa6270 */
[-C--:B------:R-:W-:Y:S01]  /*5c80*/  ISETP.GE.AND P0, PT, R0, R26.reuse, PT ;  /* 0x0000001a0000720c */ /* 0x080fe20003f06270 */
[----:B------:R-:W-:Y:S01]  /*5c90*/  IMAD.WIDE.U32 R6, R62, UR4, R6 ;  /* 0x000000043e067c25 */ /* 0x000fe2000f8e0006 */
[----:B------:R-:W-:Y:S02]  /*5ca0*/  IADD3 R52, R52, 0x1, RZ ;  /* 0x0000000134347810 */ /* 0x000fe40007ffe0ff */
[----:B------:R-:W-:Y:S01]  /*5cb0*/  ISETP.GE.AND P1, PT, R12, R26, PT ;  /* 0x0000001a0c00720c */ /* 0x000fe20003f26270 */
[----:B------:R-:W-:Y:S01]  /*5cc0*/  IMAD R23, R62, UR5, R21 ;  /* 0x000000053e177c24 */ /* 0x000fe2000f8e0215 */
[----:B------:R-:W-:Y:S01]  /*5cd0*/  ULDC.64 UR4, c[0x0][0x320] ;  /* 0x0000c80000047ab9 */ /* 0x000fe20000000a00 */
[----:B------:R-:W-:-:S02]  /*5ce0*/  IADD3 R21, P3, R4, R6, RZ ;  /* 0x0000000604157210 */ /* 0x000fc40007f7e0ff */
[----:B------:R-:W-:Y:S01]  /*5cf0*/  IADD3 R4, P4, R15, UR4, RZ ;  /* 0x000000040f047c10 */ /* 0x000fe2000ff9e0ff */
[----:B------:R-:W-:Y:S01]  /*5d00*/  ULDC UR4, c[0x0][0x224] ;  /* 0x0000890000047ab9 */ /* 0x000fe20000000800 */
        /* <DEDUP_REMOVED lines=8> */
[----:B------:R-:W-:-:S03]  /*5d90*/  ISETP.GE.AND P3, PT, R8, R26, PT ;  /* 0x0000001a0800720c */ /* 0x000fc60003f66270 */
[----:B------:R-:W-:Y:S01]  /*5da0*/  @!P0 STG.E.U16 desc[UR6][R4.64], R33 ;  /* 0x0000002104008986 */ /* 0x000fe2000c101506 */
[----:B------:R-:W-:-:S03]  /*5db0*/  ISETP.GE.AND P0, PT, R52, UR4, PT ;  /* 0x0000000434007c0c */ /* 0x000fc6000bf06270 */
[----:B------:R-:W-:Y:S04]  /*5dc0*/  @!P4 STG.E.U16 desc[UR6][R4.64+0x100], R29 ;  /* 0x0001001d0400c986 */ /* 0x000fe8000c101506 */
[----:B------:R-:W-:Y:S04]  /*5dd0*/  @!P6 STG.E.U16 desc[UR6][R4.64+0x180], R27 ;  /* 0x0001801b0400e986 */ /* 0x000fe8000c101506 */
[----:B------:R0:W-:Y:S01]  /*5de0*/  @!P1 STG.E.U16 desc[UR6][R4.64+0x40], R63 ;  /* 0x0000403f04009986 */ /* 0x0001e2000c101506 */
[----:B------:R-:W-:-:S03]  /*5df0*/  IADD3 R20, P1, R2, 0x200, RZ ;  /* 0x0000020002147810 */ /* 0x000fc60007f3e0ff */
[----:B------:R1:W-:Y:S01]  /*5e00*/  @!P2 STG.E.U16 desc[UR6][R4.64+0x80], R31 ;  /* 0x0000801f0400a986 */ /* 0x0003e2000c101506 */
[----:B------:R-:W-:-:S03]  /*5e10*/  IADD3 R16, P2, R16, 0x200, RZ ;  /* 0x0000020010107810 */ /* 0x000fc60007f5e0ff */
[----:B------:R1:W-:Y:S01]  /*5e20*/  @!P3 STG.E.U16 desc[UR6][R4.64+0xc0], R65 ;  /* 0x0000c0410400b986 */ /* 0x0003e2000c101506 */
[----:B------:R-:W-:Y:S02]  /*5e30*/  IADD3 R36, P3, R36, 0x400, RZ ;  /* 0x0000040024247810 */ /* 0x000fe40007f7e0ff */
[----:B------:R-:W-:Y:S02]  /*5e40*/  IADD3.X R17, RZ, R17, RZ, P2, !PT ;  /* 0x00000011ff117210 */ /* 0x000fe400017fe4ff */
[----:B0-----:R-:W-:Y:S02]  /*5e50*/  IADD3.X R63, RZ, R3, RZ, P1, !PT ;  /* 0x00000003ff3f7210 */ /* 0x001fe40000ffe4ff */
[----:B------:R-:W-:Y:S01]  /*5e60*/  IADD3.X R35, RZ, R35, RZ, P3, !PT ;  /* 0x00000023ff237210 */ /* 0x000fe20001ffe4ff */
[----:B------:R-:W-:Y:S06]  /*5e70*/  @!P0 BRA `(.L_x_2082) ;  /* 0xffffffa800348947 */ /* 0x000fec000383ffff */
[----:B------:R-:W-:Y:S05]  /*5e80*/  EXIT ;  /* 0x000000000000794d */ /* 0x000fea0003800000 */
.L_x_2083:
        /* <DEDUP_REMOVED lines=15> */
.L_x_5211:


//--------------------- .text._Z25selective_scan_fwd_kernelI32Selective_Scan_fwd_kernel_traitsILi32ELi8ELi1ELb0ELb1ELb0ELb0EN3c104HalfENS1_7complexIfEEEEv13SSMParamsBase --------------------------
	.section	.text._Z25selective_scan_fwd_kernelI32Selective_Scan_fwd_kernel_traitsILi32ELi8ELi1ELb0ELb1ELb0ELb0EN3c104HalfENS1_7complexIfEEEEv13SSMParamsBase,"ax",@progbits
	.align	128
        .global         _Z25selective_scan_fwd_kernelI32Selective_Scan_fwd_kernel_traitsILi32ELi8ELi1ELb0ELb1ELb0ELb0EN3c104HalfENS1_7complexIfEEEEv13SSMParamsBase
        .type           _Z25selective_scan_fwd_kernelI32Selective_Scan_fwd_kernel_traitsILi32ELi8ELi1ELb0ELb1ELb0ELb0EN3c104HalfENS1_7complexIfEEEEv13SSMParamsBase,@function
        .size           _Z25selective_scan_fwd_kernelI32Selective_Scan_fwd_kernel_traitsILi32ELi8ELi1ELb0ELb1ELb0ELb0EN3c104HalfENS1_7complexIfEEEEv13SSMParamsBase,(.L_x_5212 - _Z25selective_scan_fwd_kernelI32Selective_Scan_fwd_kernel_traitsILi32ELi8ELi1ELb0ELb1ELb0ELb0EN3c104HalfENS1_7complexIfEEEEv13SSMParamsBase)
        .other          _Z25selective_scan_fwd_kernelI32Selective_Scan_fwd_kernel_traitsILi32ELi8ELi1ELb0ELb1ELb0ELb0EN3c104HalfENS1_7complexIfEEEEv13SSMParamsBase,@"STO_CUDA_ENTRY STV_DEFAULT"
_Z25selective_scan_fwd_kernelI32Selective_Scan_fwd_kernel_traitsILi32ELi8ELi1ELb0ELb1ELb0ELb0EN3c104HalfENS1_7complexIfEEEEv13SSMParamsBase:
.text._Z25selective_scan_fwd_kernelI32Selective_Scan_fwd_kernel_traitsILi32ELi8ELi1ELb0ELb1ELb0ELb0EN3c104HalfENS1_7complexIfEEEEv13SSMParamsBase:
[----:B------:R-:W-:Y:S08]  /*0000*/  LDC R1, c[0x0][0x28] ;  /* 0x00000a00ff017b82 */ /* 0x000ff00000000800 */
[----:B------:R-:W0:Y:S01]  /*0010*/  LDC R8, c[0x0][0x228] ;  /* 0x00008a00ff087b82 */ /* 0x000e220000000800 */
[----:B------:R-:W1:Y:S01]  /*0020*/  S2R R83, SR_CTAID.Y ;  /* 0x0000000000537919 */ /* 0x000e620000002600 */
[----:B------:R-:W-:Y:S01]  /*0030*/  HFMA2.MMA R78, -RZ, RZ, 0, 0 ;  /* 0x00000000ff4e7435 */ /* 0x000fe200000001ff */
[----:B------:R-:W-:Y:S01]  /*0040*/  ULDC.64 UR10, c[0x0][0x208] ;  /* 0x00008200000a7ab9 */ /* 0x000fe20000000a00 */
[----:B------:R-:W-:Y:S01]  /*0050*/  MOV R76, RZ ;  /* 0x000000ff004c7202 */ /* 0x000fe20000000f00 */
[----:B------:R-:W-:-:S03]  /*0060*/  ULDC.64 UR8, c[0x0][0x240] ;  /* 0x0000900000087ab9 */ /* 0x000fc60000000a00 */
[----:B------:R-:W2:Y:S08]  /*0070*/  LDC.64 R2, c[0x0][0x2e8] ;  /* 0x0000ba00ff027b82 */ /* 0x000eb00000000a00 */
[----:B------:R-:W3:Y:S01]  /*0080*/  LDC.64 R4, c[0x0][0x300] ;  /* 0x0000c000ff047b82 */ /* 0x000ee20000000a00 */
[----:B0-----:R-:W-:-:S07]  /*0090*/  IABS R9, R8 ;  /* 0x0000000800097213 */ /* 0x001fce0000000000 */
[----:B------:R-:W0:Y:S01]  /*00a0*/  LDC R13, c[0x0][0x224] ;  /* 0x00008900ff0d7b82 */ /* 0x000e220000000800 */
[----:B------:R-:W4:Y:S01]  /*00b0*/  I2F.RP R0, R9 ;  /* 0x0000000900007306 */ /* 0x000f220000209400 */
[----:B--2---:R-:W-:-:S06]  /*00c0*/  ISETP.NE.U32.AND P0, PT, R2, RZ, PT ;  /* 0x000000ff0200720c */ /* 0x004fcc0003f05070 */
[----:B------:R-:W2:Y:S01]  /*00d0*/  S2UR UR7, SR_CTAID.X ;  /* 0x00000000000779c3 */ /* 0x000ea20000002500 */
[----:B-1----:R-:W-:Y:S02]  /*00e0*/  SHF.R.S32.HI R80, RZ, 0x1f, R83 ;  /* 0x0000001fff507819 */ /* 0x002fe40000011453 */
[----:B------:R-:W-:Y:S02]  /*00f0*/  ISETP.NE.AND.EX P0, PT, R3, RZ, PT, P0 ;  /* 0x000000ff0300720c */ /* 0x000fe40003f05300 */
[----:B---3--:R-:W-:-:S03]  /*0100*/  ISETP.NE.U32.AND P1, PT, R4, RZ, PT ;  /* 0x000000ff0400720c */ /* 0x008fc60003f25070 */
[----:B------:R-:W1:Y:S01]  /*0110*/  LDC.64 R48, c[0x0][0x258] ;  /* 0x00009600ff307b82 */ /* 0x000e620000000a00 */
[----:B----4-:R-:W3:Y:S01]  /*0120*/  MUFU.RCP R0, R0 ;  /* 0x0000000000007308 */ /* 0x010ee20000001000 */
[----:B------:R-:W-:-:S06]  /*0130*/  ISETP.NE.AND.EX P1, PT, R5, RZ, PT, P1 ;  /* 0x000000ff0500720c */ /* 0x000fcc0003f25310 */
[----:B------:R-:W-:-:S04]  /*0140*/  @P0 LEA R2, P2, R83, R2, 0x2 ;  /* 0x0000000253020211 */ /* 0x000fc800078410ff */
[----:B------:R-:W-:-:S03]  /*0150*/  @P0 LEA.HI.X R3, R83, R3, R80, 0x2, P2 ;  /* 0x0000000353030211 */ /* 0x000fc600010f1450 */
[C---:B------:R-:W-:Y:S02]  /*0160*/  @P1 LEA R4, P3, R83.reuse, R4, 0x2 ;  /* 0x0000000453041211 */ /* 0x040fe400078610ff */
[----:B------:R4:W5:Y:S01]  /*0170*/  @P0 LDG.E R78, desc[UR10][R2.64] ;  /* 0x0000000a024e0981 */ /* 0x000962000c1e1900 */
[----:B---3--:R-:W-:Y:S02]  /*0180*/  IADD3 R6, R0, 0xffffffe, RZ ;  /* 0x0ffffffe00067810 */ /* 0x008fe40007ffe0ff */
[----:B------:R-:W-:Y:S02]  /*0190*/  @P1 LEA.HI.X R5, R83, R5, R80, 0x2, P3 ;  /* 0x0000000553051211 */ /* 0x000fe400018f1450 */
[----:B------:R3:W2:Y:S03]  /*01a0*/  F2I.FTZ.U32.TRUNC.NTZ R7, R6 ;  /* 0x0000000600077305 */ /* 0x0006a6000021f000 */
[----:B------:R0:W5:Y:S01]  /*01b0*/  @P1 LDG.E R76, desc[UR10][R4.64] ;  /* 0x0000000a044c1981 */ /* 0x000162000c1e1900 */
[----:B---3--:R-:W-:Y:S01]  /*01c0*/  HFMA2.MMA R6, -RZ, RZ, 0, 0 ;  /* 0x00000000ff067435 */ /* 0x008fe200000001ff */
[----:B--2---:R-:W-:-:S05]  /*01d0*/  IADD3 R10, RZ, -R7, RZ ;  /* 0x80000007ff0a7210 */ /* 0x004fca0007ffe0ff */
[----:B----4-:R-:W-:Y:S01]  /*01e0*/  IMAD R3, R10, R9, RZ ;  /* 0x000000090a037224 */ /* 0x010fe200078e02ff */
[----:B------:R-:W-:Y:S01]  /*01f0*/  IABS R2, R83 ;  /* 0x0000005300027213 */ /* 0x000fe20000000000 */
[----:B------:R-:W2:Y:S02]  /*0200*/  LDC.64 R10, c[0x0][0x2d8] ;  /* 0x0000b600ff0a7b82 */ /* 0x000ea40000000a00 */
[----:B------:R-:W-:-:S06]  /*0210*/  IMAD.HI.U32 R7, R7, R3, R6 ;  /* 0x0000000307077227 */ /* 0x000fcc00078e0006 */
[----:B------:R-:W-:-:S05]  /*0220*/  IMAD.HI.U32 R7, R7, R2, RZ ;  /* 0x0000000207077227 */ /* 0x000fca00078e00ff */
[----:B------:R-:W-:-:S05]  /*0230*/  IADD3 R0, -R7, RZ, RZ ;  /* 0x000000ff07007210 */ /* 0x000fca0007ffe1ff */
[----:B------:R-:W-:-:S05]  /*0240*/  IMAD R0, R9, R0, R2 ;  /* 0x0000000009007224 */ /* 0x000fca00078e0202 */
[----:B------:R-:W-:-:S13]  /*0250*/  ISETP.GT.U32.AND P1, PT, R9, R0, PT ;  /* 0x000000000900720c */ /* 0x000fda0003f24070 */
[-C--:B------:R-:W-:Y:S02]  /*0260*/  @!P1 IADD3 R0, R0, -R9.reuse, RZ ;  /* 0x8000000900009210 */ /* 0x080fe40007ffe0ff */
[----:B------:R-:W-:Y:S02]  /*0270*/  @!P1 IADD3 R7, R7, 0x1, RZ ;  /* 0x0000000107079810 */ /* 0x000fe40007ffe0ff */
[----:B------:R-:W-:Y:S02]  /*0280*/  ISETP.GE.U32.AND P0, PT, R0, R9, PT ;  /* 0x000000090000720c */ /* 0x000fe40003f06070 */
[----:B------:R-:W-:Y:S02]  /*0290*/  LOP3.LUT R0, R83, R8, RZ, 0x3c, !PT ;  /* 0x0000000853007212 */ /* 0x000fe400078e3cff */
[----:B0-----:R-:W-:Y:S02]  /*02a0*/  ISETP.GE.AND P1, PT, R13, 0x1, PT ;  /* 0x000000010d00780c */ /* 0x001fe40003f26270 */
[----:B------:R-:W-:Y:S01]  /*02b0*/  ISETP.GE.AND P2, PT, R0, RZ, PT ;  /* 0x000000ff0000720c */ /* 0x000fe20003f46270 */
[----:B------:R-:W-:-:S06]  /*02c0*/  USHF.R.S32.HI UR12, URZ, 0x1f, UR7 ;  /* 0x0000001f3f0c7899 */ /* 0x000fcc0008011407 */
[----:B------:R-:W-:Y:S02]  /*02d0*/  @P0 IADD3 R7, R7, 0x1, RZ ;  /* 0x0000000107070810 */ /* 0x000fe40007ffe0ff */
[----:B------:R-:W-:-:S04]  /*02e0*/  ISETP.NE.AND P0, PT, R8, RZ, PT ;  /* 0x000000ff0800720c */ /* 0x000fc80003f05270 */
[----:B------:R-:W-:Y:S01]  /*02f0*/  @!P2 IADD3 R7, -R7, RZ, RZ ;  /* 0x000000ff0707a210 */ /* 0x000fe20007ffe1ff */
[----:B-12---:R-:W-:Y:S08]  /*0300*/  @!P1 EXIT ;  /* 0x000000000000994d */ /* 0x006ff00003800000 */
[----:B------:R-:W0:Y:S01]  /*0310*/  S2R R102, SR_TID.X ;  /* 0x0000000000667919 */ /* 0x000e220000002100 */
[----:B------:R-:W-:Y:S01]  /*0320*/  UIMAD UR6, UR12, UR8, URZ ;  /* 0x000000080c0672a4 */ /* 0x000fe2000f8e023f */
[----:B------:R-:W-:Y:S01]  /*0330*/  @!P0 LOP3.LUT R7, RZ, R8, RZ, 0x33, !PT ;  /* 0x00000008ff078212 */ /* 0x000fe200078e33ff */
[----:B------:R-:W1:Y:S01]  /*0340*/  LDC R6, c[0x0][0x214] ;  /* 0x00008500ff067b82 */ /* 0x000e620000000800 */
[----:B------:R-:W-:Y:S01]  /*0350*/  UIMAD.WIDE.U32 UR4, UR7, UR8, URZ ;  /* 0x00000008070472a5 */ /* 0x000fe2000f8e003f */
[----:B------:R-:W2:Y:S01]  /*0360*/  S2R R68, SR_LANEID ;  /* 0x0000000000447919 */ /* 0x000ea20000000000 */
[----:B------:R-:W-:Y:S01]  /*0370*/  UIMAD UR6, UR7, UR9, UR6 ;  /* 0x00000009070672a4 */ /* 0x000fe2000f8e0206 */
[----:B------:R-:W-:Y:S02]  /*0380*/  SHF.R.S32.HI R3, RZ, 0x1f, R7 ;  /* 0x0000001fff037819 */ /* 0x000fe40000011407 */
[----:B------:R-:W-:Y:S01]  /*0390*/  ULDC.64 UR8, c[0x0][0x288] ;  /* 0x0000a20000087ab9 */ /* 0x000fe20000000a00 */
[----:B------:R-:W-:Y:S01]  /*03a0*/  UIADD3 UR5, UR5, UR6, URZ ;  /* 0x0000000605057290 */ /* 0x000fe2000fffe03f */
[----:B------:R-:W3:Y:S01]  /*03b0*/  LDC.64 R8, c[0x0][0x280] ;  /* 0x0000a000ff087b82 */ /* 0x000ee20000000a00 */
[----:B------:R-:W-:Y:S01]  /*03c0*/  IMAD R2, R3, R48, RZ ;  /* 0x0000003003027224 */ /* 0x000fe200078e02ff */
[----:B------:R-:W-:Y:S01]  /*03d0*/  MOV R66, RZ ;  /* 0x000000ff00427202 */ /* 0x000fe20000000f00 */
[----:B------:R-:W-:-:S02]  /*03e0*/  IMAD R0, R80, UR8, RZ ;  /* 0x0000000850007c24 */ /* 0x000fc4000f8e02ff */
[C---:B------:R-:W-:Y:S02]  /*03f0*/  IMAD R49, R7.reuse, R49, R2 ;  /* 0x0000003107317224 */ /* 0x040fe400078e0202 */
[----:B------:R-:W-:Y:S01]  /*0400*/  IMAD.WIDE.U32 R4, R7, R48, UR4 ;  /* 0x0000000407047e25 */ /* 0x000fe2000f8e0030 */
[----:B------:R-:W4:Y:S01]  /*0410*/  LDC.64 R14, c[0x0][0x290] ;  /* 0x0000a400ff0e7b82 */ /* 0x000f220000000a00 */
[----:B------:R-:W-:Y:S02]  /*0420*/  ULDC.64 UR4, c[0x0][0x298] ;  /* 0x0000a60000047ab9 */ /* 0x000fe40000000a00 */
[C---:B------:R-:W-:Y:S01]  /*0430*/  IMAD R7, R83.reuse, UR9, R0 ;  /* 0x0000000953077c24 */ /* 0x040fe2000f8e0200 */
[----:B------:R-:W-:Y:S01]  /*0440*/  LEA R51, P0, R4, R10, 0x1 ;  /* 0x0000000a04337211 */ /* 0x000fe200078008ff */
[----:B------:R-:W-:Y:S01]  /*0450*/  IMAD.WIDE.U32 R2, R83, UR8, RZ ;  /* 0x0000000853027c25 */ /* 0x000fe2000f8e00ff */
[----:B------:R-:W-:Y:S01]  /*0460*/  IADD3 R49, R5, R49, RZ ;  /* 0x0000003105317210 */ /* 0x000fe20007ffe0ff */
[----:B------:R-:W-:-:S02]  /*0470*/  ULDC.64 UR8, c[0x0][0x2f0] ;  /* 0x0000bc0000087ab9 */ /* 0x000fc40000000a00 */
[----:B------:R-:W-:Y:S01]  /*0480*/  IMAD R0, R80, UR4, RZ ;  /* 0x0000000450007c24 */ /* 0x000fe2000f8e02ff */
[----:B------:R-:W-:Y:S02]  /*0490*/  IADD3 R3, R3, R7, RZ ;  /* 0x0000000703037210 */ /* 0x000fe40007ffe0ff */
[----:B------:R-:W-:Y:S01]  /*04a0*/  LEA.HI.X R49, R4, R11, R49, 0x1, P0 ;  /* 0x0000000b04317211 */ /* 0x000fe200000f0c31 */
[C---:B------:R-:W-:Y:S01]  /*04b0*/  IMAD R7, R83.reuse, UR5, R0 ;  /* 0x0000000553077c24 */ /* 0x040fe2000f8e0200 */
[C---:B0-----:R-:W-:Y:S01]  /*04c0*/  LOP3.LUT R74, R102.reuse, 0x1f, RZ, 0xc0, !PT ;  /* 0x0000001f664a7812 */ /* 0x041fe200078ec0ff */
[----:B------:R-:W-:Y:S01]  /*04d0*/  IMAD.WIDE.U32 R4, R83, UR4, RZ ;  /* 0x0000000453047c25 */ /* 0x000fe2000f8e00ff */
[----:B------:R-:W-:Y:S01]  /*04e0*/  SHF.L.U32 R67, R102, 0x3, RZ ;  /* 0x0000000366437819 */ /* 0x000fe200000006ff */
[----:B------:R-:W-:Y:S02]  /*04f0*/  ULDC.64 UR4, c[0x0][0x268] ;  /* 0x00009a0000047ab9 */ /* 0x000fe40000000a00 */
[----:B-1----:R-:W-:Y:S01]  /*0500*/  IMAD R0, R6, UR7, R83 ;  /* 0x0000000706007c24 */ /* 0x002fe2000f8e0253 */
[----:B------:R-:W-:Y:S01]  /*0510*/  LOP3.LUT R81, R74, 0xffffff00, R67, 0xf8, !PT ;  /* 0xffffff004a517812 */ /* 0x000fe200078ef843 */
[----:B---3--:R-:W-:Y:S01]  /*0520*/  IMAD.WIDE.U32 R2, R8, UR7, R2 ;  /* 0x0000000708027c25 */ /* 0x008fe2000f8e0002 */
[----:B------:R-:W-:-:S02]  /*0530*/  IADD3 R5, R5, R7, RZ ;  /* 0x0000000705057210 */ /* 0x000fc40007ffe0ff */
[----:B------:R-:W-:Y:S01]  /*0540*/  SHF.R.S32.HI R72, RZ, 0x1f, R81 ;  /* 0x0000001fff487819 */ /* 0x000fe20000011451 */
[----:B------:R-:W-:Y:S01]  /*0550*/  IMAD R6, R8, UR12, RZ ;  /* 0x0000000c08067c24 */ /* 0x000fe2000f8e02ff */
[----:B------:R-:W-:Y:S01]  /*0560*/  IADD3 R17, P0, R81, R2, RZ ;  /* 0x0000000251117210 */ /* 0x000fe20007f1e0ff */
[C---:B----4-:R-:W-:Y:S01]  /*0570*/  IMAD.WIDE.U32 R4, R14.reuse, UR7, R4 ;  /* 0x000000070e047c25 */ /* 0x050fe2000f8e0004 */
[C---:B------:R-:W-:Y:S02]  /*0580*/  LOP3.LUT R18, R67.reuse, 0xffffff00, RZ, 0xc0, !PT ;  /* 0xffffff0043127812 */ /* 0x040fe400078ec0ff */
[----:B------:R-:W-:Y:S01]  /*0590*/  IADD3 R77, R67, 0x1, RZ ;  /* 0x00000001434d7810 */ /* 0x000fe20007ffe0ff */
[----:B------:R-:W-:Y:S01]  /*05a0*/  IMAD R7, R9, UR7, R6 ;  /* 0x0000000709077c24 */ /* 0x000fe2000f8e0206 */
[----:B------:R-:W-:Y:S01]  /*05b0*/  IADD3 R27, P1, R81, R4, RZ ;  /* 0x00000004511b7210 */ /* 0x000fe20007f3e0ff */
[----:B------:R-:W-:Y:S01]  /*05c0*/  IMAD R6, R14, UR12, RZ ;  /* 0x0000000c0e067c24 */ /* 0x000fe2000f8e02ff */
[----:B------:R-:W-:Y:S01]  /*05d0*/  IADD3 R18, R18, R81, RZ ;  /* 0x0000005112127210 */ /* 0x000fe20007ffe0ff */
[----:B------:R-:W-:Y:S01]  /*05e0*/  IMAD.WIDE.U32 R20, R83, UR4, RZ ;  /* 0x0000000453147c25 */ /* 0x000fe2000f8e00ff */
[----:B------:R-:W-:-:S02]  /*05f0*/  IADD3.X R2, R72, R3, R7, P0, !PT ;  /* 0x0000000348027210 */ /* 0x000fc400007fe407 */
[----:B------:R-:W-:Y:S01]  /*0600*/  LEA R16, P0, R17, UR8, 0x1 ;  /* 0x0000000811107c11 */ /* 0x000fe2000f8008ff */
[----:B------:R-:W-:Y:S01]  /*0610*/  IMAD R3, R15, UR7, R6 ;  /* 0x000000070f037c24 */ /* 0x000fe2000f8e0206 */
[----:B------:R-:W-:Y:S01]  /*0620*/  IADD3 R75, R67, 0x2, RZ ;  /* 0x00000002434b7810 */ /* 0x000fe20007ffe0ff */
[----:B------:R-:W-:Y:S01]  /*0630*/  IMAD R0, R0, R13, RZ ;  /* 0x0000000d00007224 */ /* 0x000fe200078e02ff */
[----:B------:R-:W-:Y:S01]  /*0640*/  LEA.HI.X R17, R17, UR9, R2, 0x1, P0 ;  /* 0x0000000911117c11 */ /* 0x000fe200080f0c02 */
[----:B------:R-:W-:Y:S01]  /*0650*/  IMAD R2, R80, UR4, RZ ;  /* 0x0000000450027c24 */ /* 0x000fe2000f8e02ff */
[----:B------:R-:W-:Y:S01]  /*0660*/  ULDC.64 UR8, c[0x0][0x2f8] ;  /* 0x0000be0000087ab9 */ /* 0x000fe20000000a00 */
[----:B------:R-:W-:Y:S01]  /*0670*/  IADD3.X R4, R72, R5, R3, P1, !PT ;  /* 0x0000000548047210 */ /* 0x000fe20000ffe403 */
[----:B------:R-:W-:Y:S01]  /*0680*/  ULDC UR4, c[0x0][0x21c] ;  /* 0x0000870000047ab9 */ /* 0x000fe20000000800 */
[----:B------:R-:W-:Y:S01]  /*0690*/  IMAD R79, R83, UR5, R2 ;  /* 0x00000005534f7c24 */ /* 0x000fe2000f8e0202 */
[----:B------:R-:W-:Y:S01]  /*06a0*/  LEA R10, P0, R27, UR8, 0x1 ;  /* 0x000000081b0a7c11 */ /* 0x000fe2000f8008ff */
[----:B------:R-:W-:Y:S01]  /*06b0*/  IMAD R70, R0, UR4, RZ ;  /* 0x0000000400467c24 */ /* 0x000fe2000f8e02ff */
[----:B------:R-:W-:-:S02]  /*06c0*/  IADD3 R73, R67, 0x3, RZ ;  /* 0x0000000343497810 */ /* 0x000fc40007ffe0ff */
[C---:B------:R-:W-:Y:S02]  /*06d0*/  IADD3 R71, R67.reuse, 0x4, RZ ;  /* 0x0000000443477810 */ /* 0x040fe40007ffe0ff */
[----:B------:R-:W-:Y:S02]  /*06e0*/  IADD3 R69, R67, 0x5, RZ ;  /* 0x0000000543457810 */ /* 0x000fe40007ffe0ff */
[----:B------:R-:W-:Y:S02]  /*06f0*/  LEA.HI.X R27, R27, UR9, R4, 0x1, P0 ;  /* 0x000000091b1b7c11 */ /* 0x000fe400080f0c04 */
[----:B------:R-:W-:Y:S02]  /*0700*/  IADD3 R79, R21, R79, RZ ;  /* 0x0000004f154f7210 */ /* 0x000fe40007ffe0ff */
[----:B------:R-:W-:Y:S02]  /*0710*/  IADD3 R67, R67, 0x6, RZ ;  /* 0x0000000643437810 */ /* 0x000fe40007ffe0ff */
[----:B------:R-:W-:-:S02]  /*0720*/  SHF.R.S32.HI R19, RZ, 0x1f, R18 ;  /* 0x0000001fff137819 */ /* 0x000fc40000011412 */
        /* <DEDUP_REMOVED lines=14> */
[----:B--2---:R-:W-:-:S07]  /*0810*/  IADD3 R50, R18, 0x1e0, RZ ;  /* 0x000001e012327810 */ /* 0x004fce0007ffe0ff */
.L_x_2106:
[----:B0-----:R-:W0:Y:S01]  /*0820*/  LDC R3, c[0x0][0x218] ;  /* 0x00008600ff037b82 */ /* 0x001e220000000800 */
[C---:B------:R-:W-:Y:S02]  /*0830*/  LOP3.LUT R5, R81.reuse, 0x20, RZ, 0xfc, !PT ;  /* 0x0000002051057812 */ /* 0x040fe400078efcff */
[C---:B------:R-:W-:Y:S02]  /*0840*/  LOP3.LUT R7, R81.reuse, 0x40, RZ, 0xfc, !PT ;  /* 0x0000004051077812 */ /* 0x040fe400078efcff */
[----:B------:R-:W-:Y:S02]  /*0850*/  LOP3.LUT R9, R81, 0x60, RZ, 0xfc, !PT ;  /* 0x0000006051097812 */ /* 0x000fe400078efcff */
[----:B------:R-:W-:Y:S02]  /*0860*/  PRMT R0, RZ, 0x7610, R0 ;  /* 0x00007610ff007816 */ /* 0x000fe40000000000 */
[----:B------:R-:W-:Y:S02]  /*0870*/  PRMT R2, RZ, 0x7610, R2 ;  /* 0x00007610ff027816 */ /* 0x000fe40000000002 */
[----:B------:R-:W-:-:S02]  /*0880*/  PRMT R4, RZ, 0x7610, R4 ;  /* 0x00007610ff047816 */ /* 0x000fc40000000004 */
[C---:B------:R-:W-:Y:S02]  /*0890*/  LOP3.LUT R11, R81.reuse, 0x80, RZ, 0xfc, !PT ;  /* 0x00000080510b7812 */ /* 0x040fe400078efcff */
[C---:B------:R-:W-:Y:S02]  /*08a0*/  LOP3.LUT R13, R81.reuse, 0xa0, RZ, 0xfc, !PT ;  /* 0x000000a0510d7812 */ /* 0x040fe400078efcff */
[C---:B------:R-:W-:Y:S02]  /*08b0*/  LOP3.LUT R15, R81.reuse, 0xc0, RZ, 0xfc, !PT ;  /* 0x000000c0510f7812 */ /* 0x040fe400078efcff */
[----:B------:R-:W-:Y:S01]  /*08c0*/  LOP3.LUT R23, R81, 0xe0, RZ, 0xfc, !PT ;  /* 0x000000e051177812 */ /* 0x000fe200078efcff */
        /* <DEDUP_REMOVED lines=23> */
[----:B------:R-:W-:-:S02]  /*0a40*/  ISETP.GE.AND P6, PT, R5, R48, PT ;  /* 0x000000300500720c */ /* 0x000fc40003fc6270 */
[----:B------:R-:W-:Y:S01]  /*0a50*/  MOV R104, 0x400 ;  /* 0x0000040000687802 */ /* 0x000fe20000000f00 */
[----:B------:R-:W0:Y:S01]  /*0a60*/  S2R R25, SR_CgaCtaId ;  /* 0x0000000000197919 */ /* 0x000e220000008800 */
[-C--:B------:R-:W-:Y:S02]  /*0a70*/  ISETP.GE.AND P4, PT, R7, R48.reuse, PT ;  /* 0x000000300700720c */ /* 0x080fe40003f86270 */
[C---:B------:R-:W-:Y:S02]  /*0a80*/  IADD3 R5, R68.reuse, 0x20, RZ ;  /* 0x0000002044057810 */ /* 0x040fe40007ffe0ff */
[----:B------:R-:W-:Y:S02]  /*0a90*/  ISETP.GE.AND P3, PT, R9, R48, PT ;  /* 0x000000300900720c */ /* 0x000fe40003f66270 */
[C---:B------:R-:W-:Y:S02]  /*0aa0*/  IADD3 R7, R68.reuse, 0x40, RZ ;  /* 0x0000004044077810 */ /* 0x040fe40007ffe0ff */
[----:B------:R-:W-:-:S02]  /*0ab0*/  IADD3 R9, R68, 0x60, RZ ;  /* 0x0000006044097810 */ /* 0x000fc40007ffe0ff */
[CC--:B------:R-:W-:Y:S02]  /*0ac0*/  LEA.HI.SX32 R47, R68.reuse, R68.reuse, 0x1b ;  /* 0x00000044442f7211 */ /* 0x0c0fe400078fdaff */
[-C--:B------:R-:W-:Y:S02]  /*0ad0*/  LEA.HI.SX32 R5, R5, R68.reuse, 0x1b ;  /* 0x0000004405057211 */ /* 0x080fe400078fdaff */
[-C--:B------:R-:W-:Y:S02]  /*0ae0*/  LEA.HI.SX32 R7, R7, R68.reuse, 0x1b ;  /* 0x0000004407077211 */ /* 0x080fe400078fdaff */
[----:B------:R-:W-:Y:S02]  /*0af0*/  LEA.HI.SX32 R9, R9, R68, 0x1b ;  /* 0x0000004409097211 */ /* 0x000fe400078fdaff */
[----:B------:R-:W-:Y:S02]  /*0b00*/  ISETP.GE.AND P2, PT, R11, R48, PT ;  /* 0x000000300b00720c */ /* 0x000fe40003f46270 */
[----:B------:R-:W-:-:S02]  /*0b10*/  IADD3 R11, R68, 0xe0, RZ ;  /* 0x000000e0440b7810 */ /* 0x000fc40007ffe0ff */
[----:B------:R-:W-:Y:S02]  /*0b20*/  ISETP.GE.AND P1, PT, R13, R48, PT ;  /* 0x000000300d00720c */ /* 0x000fe40003f26270 */
[----:B------:R-:W-:Y:S02]  /*0b30*/  LEA.HI.SX32 R11, R11, R68, 0x1b ;  /* 0x000000440b0b7211 */ /* 0x000fe400078fdaff */
[----:B------:R-:W-:Y:S02]  /*0b40*/  PRMT R13, RZ, 0x7610, R13 ;  /* 0x00007610ff0d7816 */ /* 0x000fe4000000000d */
[-C--:B------:R-:W-:Y:S02]  /*0b50*/  ISETP.GE.AND P5, PT, R81, R48.reuse, PT ;  /* 0x000000305100720c */ /* 0x080fe40003fa6270 */
[----:B------:R-:W-:Y:S02]  /*0b60*/  ISETP.GE.AND P0, PT, R15, R48, PT ;  /* 0x000000300f00720c */ /* 0x000fe40003f06270 */
[----:B0-----:R-:W-:-:S04]  /*0b70*/  LEA R104, R25, R104, 0x18 ;  /* 0x0000006819687211 */ /* 0x001fc800078ec0ff */
[-C--:B------:R-:W-:Y:S02]  /*0b80*/  LEA R47, R47, R104.reuse, 0x1 ;  /* 0x000000682f2f7211 */ /* 0x080fe400078e08ff */
[-C--:B------:R-:W-:Y:S02]  /*0b90*/  LEA R46, R5, R104.reuse, 0x1 ;  /* 0x00000068052e7211 */ /* 0x080fe400078e08ff */
[-C--:B------:R-:W-:Y:S02]  /*0ba0*/  LEA R45, R7, R104.reuse, 0x1 ;  /* 0x00000068072d7211 */ /* 0x080fe400078e08ff */
[C---:B------:R-:W-:Y:S02]  /*0bb0*/  IADD3 R5, R68.reuse, 0x80, RZ ;  /* 0x0000008044057810 */ /* 0x040fe40007ffe0ff */
[----:B------:R-:W-:Y:S02]  /*0bc0*/  LEA R43, R9, R104, 0x1 ;  /* 0x00000068092b7211 */ /* 0x000fe400078e08ff */
[----:B------:R-:W-:-:S02]  /*0bd0*/  IADD3 R7, R68, 0xa0, RZ ;  /* 0x000000a044077810 */ /* 0x000fc40007ffe0ff */
[----:B------:R-:W-:Y:S02]  /*0be0*/  IADD3 R9, R68, 0xc0, RZ ;  /* 0x000000c044097810 */ /* 0x000fe40007ffe0ff */
[-C--:B------:R-:W-:Y:S02]  /*0bf0*/  LEA.HI.SX32 R5, R5, R68.reuse, 0x1b ;  /* 0x0000004405057211 */ /* 0x080fe400078fdaff */
[-C--:B------:R-:W-:Y:S02]  /*0c00*/  LEA.HI.SX32 R7, R7, R68.reuse, 0x1b ;  /* 0x0000004407077211 */ /* 0x080fe400078fdaff */
[----:B------:R-:W-:Y:S02]  /*0c10*/  LEA.HI.SX32 R9, R9, R68, 0x1b ;  /* 0x0000004409097211 */ /* 0x000fe400078fdaff */
[-C--:B------:R-:W-:Y:S02]  /*0c20*/  LEA R41, R5, R104.reuse, 0x1 ;  /* 0x0000006805297211 */ /* 0x080fe400078e08ff */
[----:B------:R-:W-:-:S02]  /*0c30*/  LEA R39, R7, R104, 0x1 ;  /* 0x0000006807277211 */ /* 0x000fc400078e08ff */
[-C--:B------:R-:W-:Y:S02]  /*0c40*/  LEA R37, R9, R104.reuse, 0x1 ;  /* 0x0000006809257211 */ /* 0x080fe400078e08ff */
[----:B------:R-:W-:Y:S02]  /*0c50*/  LEA R35, R11, R104, 0x1 ;  /* 0x000000680b237211 */ /* 0x000fe400078e08ff */
[----:B------:R-:W-:Y:S02]  /*0c60*/  PRMT R22, RZ, 0x7610, R22 ;  /* 0x00007610ff167816 */ /* 0x000fe40000000016 */
[----:B------:R-:W-:Y:S02]  /*0c70*/  PRMT R24, RZ, 0x7610, R24 ;  /* 0x00007610ff187816 */ /* 0x000fe40000000018 */
[----:B------:R-:W-:Y:S02]  /*0c80*/  PRMT R26, RZ, 0x7610, R26 ;  /* 0x00007610ff1a7816 */ /* 0x000fe4000000001a */
[----:B------:R-:W-:Y:S01]  /*0c90*/  PRMT R28, RZ, 0x7610, R28 ;  /* 0x00007610ff1c7816 */ /* 0x000fe2000000001c */
[----:B--2---:R0:W-:Y:S04]  /*0ca0*/  STS.U16 [R47], R0 ;  /* 0x000000002f007388 */ /* 0x0041e80000000400 */
[----:B---3--:R1:W-:Y:S04]  /*0cb0*/  STS.U16 [R46+0x40], R3 ;  /* 0x000040032e007388 */ /* 0x0083e80000000400 */
[----:B----4-:R2:W-:Y:S01]  /*0cc0*/  STS.U16 [R45+0x80], R2 ;  /* 0x000080022d007388 */ /* 0x0105e20000000400 */
[----:B0-----:R-:W-:-:S03]  /*0cd0*/  SHF.L.U32 R0, R68, 0x3, RZ ;  /* 0x0000000344007819 */ /* 0x001fc600000006ff */
[----:B------:R-:W-:Y:S01]  /*0ce0*/  STS.U16 [R43+0xc0], R4 ;  /* 0x0000c0042b007388 */ /* 0x000fe20000000400 */
[----:B------:R-:W-:-:S03]  /*0cf0*/  LEA.HI.SX32 R33, R0, R0, 0x1b ;  /* 0x0000000000217211 */ /* 0x000fc600078fdaff */
[----:B------:R-:W-:Y:S01]  /*0d00*/  STS.U16 [R41+0x100], R6 ;  /* 0x0001000629007388 */ /* 0x000fe20000000400 */
[----:B-1----:R-:W-:Y:S02]  /*0d10*/  MOV R3, R27 ;  /* 0x0000001b00037202 */ /* 0x002fe40000000f00 */
[----:B------:R-:W-:Y:S01]  /*0d20*/  LEA R33, R33, R104, 0x1 ;  /* 0x0000006821217211 */ /* 0x000fe200078e08ff */
[----:B------:R-:W-:Y:S01]  /*0d30*/  STS.U16 [R39+0x140], R8 ;  /* 0x0001400827007388 */ /* 0x000fe20000000400 */
[----:B--2---:R-:W-:-:S03]  /*0d40*/  MOV R2, R10 ;  /* 0x0000000a00027202 */ /* 0x004fc60000000f00 */
        /* <DEDUP_REMOVED lines=13> */
[----:B0-----:R-:W-:Y:S02]  /*0e20*/  PRMT R12, RZ, 0x7610, R12 ;  /* 0x00007610ff0c7816 */ /* 0x001fe4000000000c */
[----:B-1----:R-:W-:Y:S01]  /*0e30*/  PRMT R14, RZ, 0x7610, R14 ;  /* 0x00007610ff0e7816 */ /* 0x002fe2000000000e */
        /* <DEDUP_REMOVED lines=12> */
[----:B--2---:R-:W-:Y:S04]  /*0f00*/  STS.U16 [R46+0x40], R13 ;  /* 0x0000400d2e007388 */ /* 0x004fe80000000400 */
[----:B----4-:R0:W-:Y:S04]  /*0f10*/  STS.U16 [R45+0x80], R12 ;  /* 0x0000800c2d007388 */ /* 0x0101e80000000400 */
[----:B------:R-:W-:Y:S04]  /*0f20*/  STS.U16 [R43+0xc0], R14 ;  /* 0x0000c00e2b007388 */ /* 0x000fe80000000400 */
[----:B------:R-:W-:Y:S01]  /*0f30*/  STS.U16 [R41+0x100], R22 ;  /* 0x0001001629007388 */ /* 0x000fe20000000400 */
[----:B0-----:R-:W0:Y:S03]  /*0f40*/  LDC R12, c[0x0][0x21c] ;  /* 0x00008700ff0c7b82 */ /* 0x001e260000000800 */
        /* <DEDUP_REMOVED lines=68> */
.L_x_2085:
[----:B------:R-:W-:Y:S05]  /*1390*/  BSYNC B0 ;  /* 0x0000000000007941 */ /* 0x000fea0003800000 */
.L_x_2084:
        /* <DEDUP_REMOVED lines=41> */
.L_x_2087:
[----:B------:R-:W-:Y:S05]  /*1630*/  BSYNC B0 ;  /* 0x0000000000007941 */ /* 0x000fea0003800000 */
.L_x_2086:
        /* <DEDUP_REMOVED lines=33> */
.L_x_2089:
[----:B------:R-:W-:Y:S05]  /*1850*/  BSYNC B0 ;  /* 0x0000000000007941 */ /* 0x000fea0003800000 */
.L_x_2088:
        /* <DEDUP_REMOVED lines=33> */
.L_x_2091:
[----:B------:R-:W-:Y:S05]  /*1a70*/  BSYNC B0 ;  /* 0x0000000000007941 */ /* 0x000fea0003800000 */
.L_x_2090:
        /* <DEDUP_REMOVED lines=33> */
.L_x_2093:
[----:B------:R-:W-:Y:S05]  /*1c90*/  BSYNC B0 ;  /* 0x0000000000007941 */ /* 0x000fea0003800000 */
.L_x_2092:
        /* <DEDUP_REMOVED lines=33> */
.L_x_2095:
[----:B------:R-:W-:Y:S05]  /*1eb0*/  BSYNC B0 ;  /* 0x0000000000007941 */ /* 0x000fea0003800000 */
.L_x_2094:
        /* <DEDUP_REMOVED lines=33> */
.L_x_2097:
[----:B------:R-:W-:Y:S05]  /*20d0*/  BSYNC B0 ;  /* 0x0000000000007941 */ /* 0x000fea0003800000 */
.L_x_2096:
        /* <DEDUP_REMOVED lines=33> */
.L_x_2099:
[----:B------:R-:W-:Y:S05]  /*22f0*/  BSYNC B0 ;  /* 0x0000000000007941 */ /* 0x000fea0003800000 */
.L_x_2098:
        /* <DEDUP_REMOVED lines=19> */
[----:B------:R-:W-:Y:S01]  /*2430*/  FMUL.FTZ R96, R5, R34 ;  /* 0x0000002205607220 */ /* 0x000fe20000410000 */
[----:B------:R-:W-:Y:S01]  /*2440*/  ISETP.NE.AND P0, PT, R74, RZ, PT ;  /* 0x000000ff4a00720c */ /* 0x000fe20003f05270 */
[----:B------:R-:W0:Y:S01]  /*2450*/  LDC R100, c[0x0][0x21c] ;  /* 0x00008700ff647b82 */ /* 0x000e220000000800 */
[----:B------:R-:W-:Y:S01]  /*2460*/  SHF.L.U32 R5, R48, 0x1, RZ ;  /* 0x0000000130057819 */ /* 0x000fe200000006ff */
[----:B------:R-:W-:Y:S01]  /*2470*/  ULDC.64 UR4, c[0x0][0x230] ;  /* 0x00008c0000047ab9 */ /* 0x000fe20000000a00 */
[----:B------:R-:W-:Y:S01]  /*2480*/  ISETP.EQ.OR P0, PT, R66, RZ, P0 ;  /* 0x000000ff4200720c */ /* 0x000fe20000702670 */
[----:B------:R-:W-:Y:S01]  /*2490*/  IMAD R4, R80, UR4, RZ ;  /* 0x0000000450047c24 */ /* 0x000fe2000f8e02ff */
[-C--:B------:R-:W-:Y:S01]  /*24a0*/  ISETP.GE.AND P2, PT, R18, R5.reuse, PT ;  /* 0x000000051200720c */ /* 0x080fe20003f46270 */
[C---:B------:R-:W-:Y:S01]  /*24b0*/  IMAD.WIDE.U32 R22, R83.reuse, UR4, RZ ;  /* 0x0000000453167c25 */ /* 0x040fe2000f8e00ff */
[----:B------:R-:W-:Y:S01]  /*24c0*/  P2R R129, PR, RZ, 0x1 ;  /* 0x00000001ff817803 */ /* 0x000fe20000000000 */
[----:B------:R-:W1:Y:S01]  /*24d0*/  LDC.64 R24, c[0x0][0x2d0] ;  /* 0x0000b400ff187b82 */ /* 0x000e620000000a00 */
[----:B------:R-:W-:Y:S01]  /*24e0*/  P2R R130, PR, RZ, 0x4 ;  /* 0x00000004ff827803 */ /* 0x000fe20000000000 */
[----:B------:R-:W-:Y:S01]  /*24f0*/  IMAD R101, R83, UR5, R4 ;  /* 0x0000000553657c24 */ /* 0x000fe2000f8e0204 */
[-C--:B------:R-:W-:Y:S01]  /*2500*/  ISETP.GE.AND P1, PT, R65, R5.reuse, PT ;  /* 0x000000054100720c */ /* 0x080fe20003f26270 */
[----:B------:R-:W-:Y:S01]  /*2510*/  HFMA2.MMA R99, -RZ, RZ, 0, 0 ;  /* 0x00000000ff637435 */ /* 0x000fe200000001ff */
[-C--:B------:R-:W-:Y:S01]  /*2520*/  ISETP.GE.AND P0, PT, R64, R5.reuse, PT ;  /* 0x000000054000720c */ /* 0x080fe20003f06270 */
[----:B------:R-:W-:Y:S01]  /*2530*/  FMUL.FTZ R90, R11, R44 ;  /* 0x0000002c0b5a7220 */ /* 0x000fe20000410000 */
[-C--:B------:R-:W-:Y:S01]  /*2540*/  ISETP.GE.AND P2, PT, R63, R5.reuse, PT ;  /* 0x000000053f00720c */ /* 0x080fe20003f46270 */
[----:B------:R-:W2:Y:S01]  /*2550*/  LDC.64 R26, c[0x0][0x2e0] ;  /* 0x0000b800ff1a7b82 */ /* 0x000ea20000000a00 */
[----:B------:R-:W-:Y:S01]  /*2560*/  P2R R131, PR, RZ, 0x2 ;  /* 0x00000002ff837803 */ /* 0x000fe20000000000 */
[----:B------:R-:W-:Y:S01]  /*2570*/  FMUL.FTZ R92, R13, R42 ;  /* 0x0000002a0d5c7220 */ /* 0x000fe20000410000 */
[----:B------:R-:W-:Y:S01]  /*2580*/  P2R R132, PR, RZ, 0x1 ;  /* 0x00000001ff847803 */ /* 0x000fe20000000000 */
[----:B------:R-:W-:Y:S01]  /*2590*/  FMUL.FTZ R93, R9, R40 ;  /* 0x00000028095d7220 */ /* 0x000fe20000410000 */
[----:B------:R-:W-:Y:S01]  /*25a0*/  P2R R133, PR, RZ, 0x4 ;  /* 0x00000004ff857803 */ /* 0x000fe20000000000 */
[----:B------:R-:W-:Y:S01]  /*25b0*/  FMUL.FTZ R94, R15, R38 ;  /* 0x000000260f5e7220 */ /* 0x000fe20000410000 */
[-C--:B------:R-:W-:Y:S01]  /*25c0*/  ISETP.GE.AND P1, PT, R62, R5.reuse, PT ;  /* 0x000000053e00720c */ /* 0x080fe20003f26270 */
[----:B------:R-:W3:Y:S01]  /*25d0*/  LDC.64 R28, c[0x0][0x310] ;  /* 0x0000c400ff1c7b82 */ /* 0x000ee20000000a00 */
[-C--:B------:R-:W-:Y:S01]  /*25e0*/  ISETP.GE.AND P0, PT, R61, R5.reuse, PT ;  /* 0x000000053d00720c */ /* 0x080fe20003f06270 */
[----:B------:R-:W-:Y:S01]  /*25f0*/  FMUL.FTZ R95, R95, R36 ;  /* 0x000000245f5f7220 */ /* 0x000fe20000410000 */
[-C--:B------:R-:W-:Y:S01]  /*2600*/  ISETP.GE.AND P2, PT, R60, R5.reuse, PT ;  /* 0x000000053c00720c */ /* 0x080fe20003f46270 */
[----:B------:R-:W-:Y:S01]  /*2610*/  FMUL.FTZ R97, R97, R32 ;  /* 0x0000002061617220 */ /* 0x000fe20000410000 */
[----:B------:R-:W-:Y:S01]  /*2620*/  P2R R134, PR, RZ, 0x2 ;  /* 0x00000002ff867803 */ /* 0x000fe20000000000 */
[----:B------:R-:W-:Y:S01]  /*2630*/  FMUL.FTZ R98, R7, R0 ;  /* 0x0000000007627220 */ /* 0x000fe20000410000 */
[----:B------:R-:W-:Y:S01]  /*2640*/  P2R R135, PR, RZ, 0x1 ;  /* 0x00000001ff877803 */ /* 0x000fe20000000000 */
[----:B------:R-:W-:Y:S01]  /*2650*/  ULDC UR6, c[0x0][0x21c] ;  /* 0x0000870000067ab9 */ /* 0x000fe20000000800 */
[----:B------:R-:W-:Y:S01]  /*2660*/  P2R R136, PR, RZ, 0x4 ;  /* 0x00000004ff887803 */ /* 0x000fe20000000000 */
[----:B------:R-:W-:Y:S01]  /*2670*/  ULDC.64 UR4, c[0x0][0x238] ;  /* 0x00008e0000047ab9 */ /* 0x000fe20000000a00 */
[-C--:B------:R-:W-:Y:S01]  /*2680*/  ISETP.GE.AND P0, PT, R59, R5.reuse, PT ;  /* 0x000000053b00720c */ /* 0x080fe20003f06270 */
[----:B------:R-:W-:Y:S01]  /*2690*/  ULDC.64 UR8, c[0x0][0x250] ;  /* 0x0000940000087ab9 */ /* 0x000fe20000000a00 */
[-C--:B------:R-:W-:Y:S01]  /*26a0*/  ISETP.GE.AND P1, PT, R58, R5.reuse, PT ;  /* 0x000000053a00720c */ /* 0x080fe20003f26270 */
[----:B------:R-:W-:Y:S01]  /*26b0*/  ULDC.64 UR14, c[0x0][0x270] ;  /* 0x00009c00000e7ab9 */ /* 0x000fe20000000a00 */
[----:B------:R-:W-:-:S02]  /*26c0*/  ISETP.GE.AND P2, PT, R57, R5, PT ;  /* 0x000000053900720c */ /* 0x000fc40003f46270 */
[----:B------:R-:W-:Y:S02]  /*26d0*/  P2R R137, PR, RZ, 0x1 ;  /* 0x00000001ff897803 */ /* 0x000fe40000000000 */
[----:B------:R-:W-:Y:S02]  /*26e0*/  P2R R138, PR, RZ, 0x2 ;  /* 0x00000002ff8a7803 */ /* 0x000fe40000000000 */
[----:B------:R-:W-:Y:S02]  /*26f0*/  P2R R139, PR, RZ, 0x4 ;  /* 0x00000004ff8b7803 */ /* 0x000fe40000000000 */
[----:B------:R-:W-:Y:S02]  /*2700*/  IADD3 R101, R23, R101, RZ ;  /* 0x0000006517657210 */ /* 0x000fe40007ffe0ff */
[-C--:B------:R-:W-:Y:S02]  /*2710*/  ISETP.GE.AND P0, PT, R56, R5.reuse, PT ;  /* 0x000000053800720c */ /* 0x080fe40003f06270 */
[----:B------:R-:W-:-:S02]  /*2720*/  ISETP.GE.AND P1, PT, R55, R5, PT ;  /* 0x000000053700720c */ /* 0x000fc40003f26270 */
[-C--:B------:R-:W-:Y:S02]  /*2730*/  ISETP.GE.AND P2, PT, R54, R5.reuse, PT ;  /* 0x000000053600720c */ /* 0x080fe40003f46270 */
[-C--:B------:R-:W-:Y:S02]  /*2740*/  ISETP.GE.AND P3, PT, R53, R5.reuse, PT ;  /* 0x000000053500720c */ /* 0x080fe40003f66270 */
[-C--:B------:R-:W-:Y:S02]  /*2750*/  ISETP.GE.AND P4, PT, R52, R5.reuse, PT ;  /* 0x000000053400720c */ /* 0x080fe40003f86270 */
[----:B01----:R-:W-:-:S13]  /*2760*/  ISETP.GE.AND P5, PT, R50, R5, PT ;  /* 0x000000053200720c */ /* 0x003fda0003fa6270 */
.L_x_2103:
[----:B------:R-:W-:Y:S01]  /*2770*/  SHF.R.S32.HI R10, RZ, 0x1f, R99 ;  /* 0x0000001fff0a7819 */ /* 0x000fe20000011463 */
[----:B------:R-:W-:Y:S01]  /*2780*/  IMAD.WIDE.U32 R6, R99, UR8, R18 ;  /* 0x0000000863067c25 */ /* 0x000fe2000f8e0012 */
[----:B------:R-:W-:Y:S02]  /*2790*/  P2R R104, PR, RZ, 0x1 ;  /* 0x00000001ff687803 */ /* 0x000fe40000000000 */
[----:B------:R-:W-:Y:S01]  /*27a0*/  ISETP.NE.AND P0, PT, R133, RZ, PT ;  /* 0x000000ff8500720c */ /* 0x000fe20003f05270 */
[C---:B------:R-:W-:Y:S01]  /*27b0*/  IMAD R4, R10.reuse, UR8, RZ ;  /* 0x000000080a047c24 */ /* 0x040fe2000f8e02ff */
[----:B------:R-:W-:Y:S01]  /*27c0*/  P2R R108, PR, RZ, 0x8 ;  /* 0x00000008ff6c7803 */ /* 0x000fe20000000000 */
[----:B------:R-:W-:Y:S01]  /*27d0*/  IMAD R12, R10, UR4, RZ ;  /* 0x000000040a0c7c24 */ /* 0x000fe2000f8e02ff */
[----:B------:R-:W-:Y:S01]  /*27e0*/  P2R R103, PR, RZ, 0x1 ;  /* 0x00000001ff677803 */ /* 0x000fe20000000000 */
[----:B------:R-:W-:Y:S01]  /*27f0*/  IMAD R5, R99, UR9, R4 ;  /* 0x0000000963057c24 */ /* 0x000fe2000f8e0204 */
[----:B------:R-:W-:Y:S01]  /*2800*/  LEA R4, P6, R6, R51, 0x1 ;  /* 0x0000003306047211 */ /* 0x000fe200078c08ff */
[----:B------:R-:W-:Y:S01]  /*2810*/  IMAD R10, R10, UR14, RZ ;  /* 0x0000000e0a0a7c24 */ /* 0x000fe2000f8e02ff */
[----:B------:R-:W-:-:S02]  /*2820*/  ISETP.NE.AND P0, PT, R132, RZ, PT ;  /* 0x000000ff8400720c */ /* 0x000fc40003f05270 */
[----:B------:R-:W-:Y:S01]  /*2830*/  IADD3 R5, R7, R5, RZ ;  /* 0x0000000507057210 */ /* 0x000fe20007ffe0ff */
[----:B------:R-:W-:Y:S01]  /*2840*/  IMAD R11, R99, UR15, R10 ;  /* 0x0000000f630b7c24 */ /* 0x000fe2000f8e020a */
[----:B------:R-:W-:Y:S02]  /*2850*/  MOV R7, R101 ;  /* 0x0000006500077202 */ /* 0x000fe40000000f00 */
[----:B------:R-:W-:Y:S02]  /*2860*/  LEA.HI.X R5, R6, R49, R5, 0x1, P6 ;  /* 0x0000003106057211 */ /* 0x000fe400030f0c05 */
[----:B------:R-:W-:Y:S02]  /*2870*/  MOV R6, R22 ;  /* 0x0000001600067202 */ /* 0x000fe40000000f00 */
[----:B------:R-:W-:Y:S02]  /*2880*/  P2R R15, PR, RZ, 0x1 ;  /* 0x00000001ff0f7803 */ /* 0x000fe40000000000 */
[----:B------:R-:W-:Y:S01]  /*2890*/  ISETP.NE.AND P0, PT, R131, RZ, PT ;  /* 0x000000ff8300720c */ /* 0x000fe20003f05270 */
[----:B------:R-:W-:Y:S01]  /*28a0*/  IMAD.WIDE.U32 R8, R99, UR4, R6 ;  /* 0x0000000463087c25 */ /* 0x000fe2000f8e0006 */
[----:B------:R-:W-:-:S02]  /*28b0*/  PRMT R10, RZ, 0x7610, R10 ;  /* 0x00007610ff0a7816 */ /* 0x000fc4000000000a */
[----:B------:R-:W-:Y:S01]  /*28c0*/  P2R R13, PR, RZ, 0x1 ;  /* 0x00000001ff0d7803 */ /* 0x000fe20000000000 */
[----:B------:R-:W-:Y:S01]  /*28d0*/  IMAD R7, R99, UR5, R12 ;  /* 0x0000000563077c24 */ /* 0x000fe2000f8e020c */
[----:B------:R-:W-:Y:S02]  /*28e0*/  LEA R6, P6, R8, R24, 0x3 ;  /* 0x0000001808067211 */ /* 0x000fe400078c18ff */
[----:B------:R-:W-:Y:S02]  /*28f0*/  ISETP.NE.AND P0, PT, R130, RZ, PT ;  /* 0x000000ff8200720c */ /* 0x000fe40003f05270 */
[----:B------:R-:W-:Y:S02]  /*2900*/  IADD3 R7, R9, R7, RZ ;  /* 0x0000000709077210 */ /* 0x000fe40007ffe0ff */
[----:B------:R-:W-:Y:S02]  /*2910*/  MOV R9, R79 ;  /* 0x0000004f00097202 */ /* 0x000fe40000000f00 */
[----:B------:R-:W-:-:S02]  /*2920*/  LEA.HI.X R7, R8, R25, R7, 0x3, P6 ;  /* 0x0000001908077211 */ /* 0x000fc400030f1c07 */
[----:B------:R-:W-:Y:S02]  /*2930*/  MOV R8, R20 ;  /* 0x0000001400087202 */ /* 0x000fe40000000f00 */
[----:B------:R-:W-:Y:S02]  /*2940*/  ISETP.NE.AND P3, PT, R136, RZ, PT ;  /* 0x000000ff8800720c */ /* 0x000fe40003f65270 */
[----:B------:R-:W-:Y:S01]  /*2950*/  P2R R105, PR, RZ, 0x2 ;  /* 0x00000002ff697803 */ /* 0x000fe20000000000 */
[----:B------:R-:W-:Y:S01]  /*2960*/  IMAD.WIDE.U32 R8, R99, UR14, R8 ;  /* 0x0000000e63087c25 */ /* 0x000fe2000f8e0008 */
[----:B------:R-:W-:Y:S01]  /*2970*/  ISETP.NE.AND P1, PT, R134, RZ, PT ;  /* 0x000000ff8600720c */ /* 0x000fe20003f25270 */
[----:B------:R-:W4:Y:S01]  /*2980*/  LDG.E.64 R6, desc[UR10][R6.64] ;  /* 0x0000000a06067981 */ /* 0x000f22000c1e1b00 */
[----:B------:R-:W-:Y:S02]  /*2990*/  P2R R107, PR, RZ, 0x4 ;  /* 0x00000004ff6b7803 */ /* 0x000fe40000000000 */
[----:B------:R-:W-:-:S02]  /*29a0*/  IADD3 R9, R9, R11, RZ ;  /* 0x0000000b09097210 */ /* 0x000fc40007ffe0ff */
[C---:B--2---:R-:W-:Y:S02]  /*29b0*/  LEA R30, P6, R8.reuse, R26, 0x3 ;  /* 0x0000001a081e7211 */ /* 0x044fe400078c18ff */
[----:B------:R-:W-:Y:S02]  /*29c0*/  ISETP.NE.AND P2, PT, R135, RZ, PT ;  /* 0x000000ff8700720c */ /* 0x000fe40003f45270 */
[--C-:B------:R-:W-:Y:S02]  /*29d0*/  LEA.HI.X R31, R8, R27, R9.reuse, 0x3, P6 ;  /* 0x0000001b081f7211 */ /* 0x100fe400030f1c09 */
[----:B------:R-:W-:Y:S02]  /*29e0*/  PRMT R8, RZ, 0x7610, R8 ;  /* 0x00007610ff087816 */ /* 0x000fe40000000008 */
[----:B------:R-:W-:Y:S02]  /*29f0*/  PRMT R9, RZ, 0x7610, R9 ;  /* 0x00007610ff097816 */ /* 0x000fe40000000009 */
[----:B------:R-:W-:-:S02]  /*2a00*/  P2R R109, PR, RZ, 0x10 ;  /* 0x00000010ff6d7803 */ /* 0x000fc40000000000 */
[----:B------:R-:W2:Y:S01]  /*2a10*/  @!P0 LDG.E.U16 R8, desc[UR10][R4.64] ;  /* 0x0000000a04088981 */ /* 0x000ea2000c1e1500 */
[----:B------:R-:W-:Y:S02]  /*2a20*/  ISETP.NE.AND P0, PT, R13, RZ, PT ;  /* 0x000000ff0d00720c */ /* 0x000fe40003f05270 */
[----:B------:R-:W-:Y:S02]  /*2a30*/  PRMT R106, RZ, 0x7610, R106 ;  /* 0x00007610ff6a7816 */ /* 0x000fe4000000006a */
[----:B------:R-:W-:Y:S02]  /*2a40*/  ISETP.NE.AND P4, PT, R137, RZ, PT ;  /* 0x000000ff8900720c */ /* 0x000fe40003f85270 */
[----:B------:R-:W-:Y:S02]  /*2a50*/  P2R R110, PR, RZ, 0x20 ;  /* 0x00000020ff6e7803 */ /* 0x000fe40000000000 */
[----:B------:R-:W-:Y:S01]  /*2a60*/  ISETP.NE.AND P5, PT, R138, RZ, PT ;  /* 0x000000ff8a00720c */ /* 0x000fe20003fa5270 */
[----:B------:R-:W5:Y:S01]  /*2a70*/  @!P3 LDG.E.U16 R106, desc[UR10][R4.64+0x180] ;  /* 0x0001800a046ab981 */ /* 0x000f62000c1e1500 */
[----:B------:R-:W-:-:S02]  /*2a80*/  PRMT R12, RZ, 0x7610, R12 ;  /* 0x00007610ff0c7816 */ /* 0x000fc4000000000c */
[----:B------:R-:W-:Y:S01]  /*2a90*/  ISETP.NE.AND P6, PT, R139, RZ, PT ;  /* 0x000000ff8b00720c */ /* 0x000fe20003fc5270 */
[----:B------:R-:W3:Y:S01]  /*2aa0*/  @!P0 LDG.E.U16 R9, desc[UR10][R4.64+0x40] ;  /* 0x0000400a04098981 */ /* 0x000ee2000c1e1500 */
[----:B------:R-:W-:Y:S02]  /*2ab0*/  ISETP.NE.AND P0, PT, R15, RZ, PT ;  /* 0x000000ff0f00720c */ /* 0x000fe40003f05270 */
[----:B------:R-:W-:Y:S02]  /*2ac0*/  PRMT R14, RZ, 0x7610, R14 ;  /* 0x00007610ff0e7816 */ /* 0x000fe4000000000e */
[----:B------:R-:W-:Y:S02]  /*2ad0*/  PRMT R102, RZ, 0x7610, R102 ;  /* 0x00007610ff667816 */ /* 0x000fe40000000066 */
[----:B------:R-:W-:-:S07]  /*2ae0*/  ISETP.NE.AND P3, PT, R108, RZ, PT ;  /* 0x000000ff6c00720c */ /* 0x000fce0003f65270 */
[----:B------:R-:W4:Y:S01]  /*2af0*/  @!P0 LDG.E.U16 R10, desc[UR10][R4.64+0x80] ;  /* 0x0000800a040a8981 */ /* 0x000f22000c1e1500 */
[----:B------:R-:W-:Y:S02]  /*2b00*/  ISETP.NE.AND P0, PT, R103, RZ, PT ;  /* 0x000000ff6700720c */ /* 0x000fe40003f05270 */
[----:B------:R-:W-:Y:S01]  /*2b10*/  PRMT R108, RZ, 0x7610, R108 ;  /* 0x00007610ff6c7816 */ /* 0x000fe2000000006c */
[----:B------:R-:W5:Y:S01]  /*2b20*/  @!P1 LDG.E.U16 R14, desc[UR10][R4.64+0x100] ;  /* 0x0001000a040e9981 */ /* 0x000f62000c1e1500 */
[----:B------:R-:W-:Y:S02]  /*2b30*/  PRMT R11, RZ, 0x7610, R11 ;  /* 0x00007610ff0b7816 */ /* 0x000fe4000000000b */
[----:B------:R-:W-:Y:S01]  /*2b40*/  ISETP.NE.AND P1, PT, R105, RZ, PT ;  /* 0x000000ff6900720c */ /* 0x000fe20003f25270 */
[----:B------:R-:W5:Y:S01]  /*2b50*/  @!P2 LDG.E.U16 R102, desc[UR10][R4.64+0x140] ;  /* 0x0001400a0466a981 */ /* 0x000f62000c1e1500 */
[----:B------:R-:W-:Y:S02]  /*2b60*/  PRMT R13, RZ, 0x7610, R13 ;  /* 0x00007610ff0d7816 */ /* 0x000fe4000000000d */
[----:B------:R-:W-:Y:S01]  /*2b70*/  ISETP.NE.AND P2, PT, R107, RZ, PT ;  /* 0x000000ff6b00720c */ /* 0x000fe20003f45270 */
[----:B------:R-:W5:Y:S04]  /*2b80*/  @!P4 LDG.E.U16 R108, desc[UR10][R4.64+0x1c0] ;  /* 0x0001c00a046cc981 */ /* 0x000f68000c1e1500 */
[----:B------:R-:W5:Y:S01]  /*2b90*/  @!P0 LDG.E.U16 R12, desc[UR10][R4.64+0xc0] ;  /* 0x0000c00a040c8981 */ /* 0x000f62000c1e1500 */
[----:B------:R-:W-:-:S03]  /*2ba0*/  ISETP.NE.AND P0, PT, R104, RZ, PT ;  /* 0x000000ff6800720c */ /* 0x000fc60003f05270 */
[----:B------:R-:W5:Y:S01]  /*2bb0*/  @!P5 LDG.E.U16 R11, desc[UR10][R4.64+0x200] ;  /* 0x0002000a040bd981 */ /* 0x000f62000c1e1500 */
[----:B------:R-:W-:Y:S02]  /*2bc0*/  PRMT R15, RZ, 0x7610, R15 ;  /* 0x00007610ff0f7816 */ /* 0x000fe4000000000f */
[----:B------:R-:W-:Y:S01]  /*2bd0*/  PRMT R103, RZ, 0x7610, R103 ;  /* 0x00007610ff677816 */ /* 0x000fe20000000067 */
[----:B------:R-:W5:Y:S01]  /*2be0*/  @!P6 LDG.E.U16 R13, desc[UR10][R4.64+0x240] ;  /* 0x0002400a040de981 */ /* 0x000f62000c1e1500 */
[----:B------:R-:W-:Y:S02]  /*2bf0*/  PRMT R105, RZ, 0x7610, R105 ;  /* 0x00007610ff697816 */ /* 0x000fe40000000069 */
[----:B------:R-:W-:Y:S02]  /*2c00*/  ISETP.NE.AND P4, PT, R109, RZ, PT ;  /* 0x000000ff6d00720c */ /* 0x000fe40003f85270 */
[----:B------:R-:W-:Y:S01]  /*2c10*/  ISETP.NE.AND P5, PT, R110, RZ, PT ;  /* 0x000000ff6e00720c */ /* 0x000fe20003fa5270 */
[----:B------:R-:W5:Y:S01]  /*2c20*/  @!P0 LDG.E.U16 R15, desc[UR10][R4.64+0x280] ;  /* 0x0002800a040f8981 */ /* 0x000f62000c1e1500 */
[----:B------:R-:W-:-:S03]  /*2c30*/  PRMT R107, RZ, 0x7610, R107 ;  /* 0x00007610ff6b7816 */ /* 0x000fc6000000006b */
[----:B------:R-:W5:Y:S01]  /*2c40*/  @!P1 LDG.E.U16 R103, desc[UR10][R4.64+0x2c0] ;  /* 0x0002c00a04679981 */ /* 0x000f62000c1e1500 */
[----:B------:R-:W-:-:S03]  /*2c50*/  PRMT R109, RZ, 0x7610, R109 ;  /* 0x00007610ff6d7816 */ /* 0x000fc6000000006d */
[----:B------:R-:W5:Y:S01]  /*2c60*/  @!P2 LDG.E.U16 R105, desc[UR10][R4.64+0x300] ;  /* 0x0003000a0469a981 */ /* 0x000f62000c1e1500 */
[----:B------:R-:W-:-:S03]  /*2c70*/  PRMT R110, RZ, 0x7610, R110 ;  /* 0x00007610ff6e7816 */ /* 0x000fc6000000006e */
[----:B------:R-:W5:Y:S04]  /*2c80*/  @!P3 LDG.E.U16 R107, desc[UR10][R4.64+0x340] ;  /* 0x0003400a046bb981 */ /* 0x000f68000c1e1500 */
[----:B------:R-:W5:Y:S04]  /*2c90*/  @!P4 LDG.E.U16 R109, desc[UR10][R4.64+0x380] ;  /* 0x0003800a046dc981 */ /* 0x000f68000c1e1500 */
[----:B------:R0:W5:Y:S01]  /*2ca0*/  @!P5 LDG.E.U16 R110, desc[UR10][R4.64+0x3c0] ;  /* 0x0003c00a046ed981 */ /* 0x000162000c1e1500 */
[----:B------:R-:W1:Y:S01]  /*2cb0*/  S2R R111, SR_CgaCtaId ;  /* 0x00000000006f7919 */ /* 0x000e620000008800 */
[----:B------:R-:W-:-:S02]  /*2cc0*/  MOV R104, 0x400 ;  /* 0x0000040000687802 */ /* 0x000fc40000000f00 */
[----:B0-----:R-:W-:-:S04]  /*2cd0*/  IADD3 R5, R68, 0x100, RZ ;  /* 0x0000010044057810 */ /* 0x001fc80007ffe0ff */
[-C--:B------:R-:W-:Y:S02]  /*2ce0*/  LEA.HI.SX32 R5, R5, R68.reuse, 0x1b ;  /* 0x0000004405057211 */ /* 0x080fe400078fdaff */
[C---:B------:R-:W-:Y:S02]  /*2cf0*/  IADD3 R113, R68.reuse, 0x140, RZ ;  /* 0x0000014044717810 */ /* 0x040fe40007ffe0ff */
[----:B------:R-:W-:Y:S02]  /*2d00*/  IADD3 R115, R68, 0x160, RZ ;  /* 0x0000016044737810 */ /* 0x000fe40007ffe0ff */
[-C--:B------:R-:W-:Y:S02]  /*2d10*/  LEA.HI.SX32 R113, R113, R68.reuse, 0x1b ;  /* 0x0000004471717211 */ /* 0x080fe400078fdaff */
[----:B------:R-:W-:Y:S02]  /*2d20*/  LEA.HI.SX32 R115, R115, R68, 0x1b ;  /* 0x0000004473737211 */ /* 0x000fe400078fdaff */
[----:B-1----:R-:W-:-:S02]  /*2d30*/  LEA R104, R111, R104, 0x18 ;  /* 0x000000686f687211 */ /* 0x002fc400078ec0ff */
[C---:B------:R-:W-:Y:S02]  /*2d40*/  IADD3 R111, R68.reuse, 0x120, RZ ;  /* 0x00000120446f7810 */ /* 0x040fe40007ffe0ff */
[----:B------:R-:W-:Y:S02]  /*2d50*/  LEA R4, R5, R104, 0x1 ;  /* 0x0000006805047211 */ /* 0x000fe400078e08ff */
[----:B------:R-:W-:Y:S02]  /*2d60*/  LEA.HI.SX32 R111, R111, R68, 0x1b ;  /* 0x000000446f6f7211 */ /* 0x000fe400078fdaff */
[----:B------:R-:W-:-:S04]  /*2d70*/  IADD3 R5, R68, 0x180, RZ ;  /* 0x0000018044057810 */ /* 0x000fc80007ffe0ff */
[----:B------:R-:W-:Y:S01]  /*2d80*/  LEA.HI.SX32 R5, R5, R68, 0x1b ;  /* 0x0000004405057211 */ /* 0x000fe200078fdaff */
[----:B--2---:R0:W-:Y:S04]  /*2d90*/  STS.U16 [R47], R8 ;  /* 0x000000082f007388 */ /* 0x0041e80000000400 */
[----:B---3--:R1:W-:Y:S01]  /*2da0*/  STS.U16 [R46+0x40], R9 ;  /* 0x000040092e007388 */ /* 0x0083e20000000400 */
[----:B0-----:R-:W-:-:S03]  /*2db0*/  LEA R8, R111, R104, 0x1 ;  /* 0x000000686f087211 */ /* 0x001fc600078e08ff */
[----:B----4-:R0:W-:Y:S01]  /*2dc0*/  STS.U16 [R45+0x80], R10 ;  /* 0x0000800a2d007388 */ /* 0x0101e20000000400 */
[C---:B-1----:R-:W-:Y:S02]  /*2dd0*/  IADD3 R9, R68.reuse, 0x1a0, RZ ;  /* 0x000001a044097810 */ /* 0x042fe40007ffe0ff */
[----:B------:R-:W-:Y:S01]  /*2de0*/  IADD3 R111, R68, 0x1c0, RZ ;  /* 0x000001c0446f7810 */ /* 0x000fe20007ffe0ff */
[----:B-----5:R1:W-:Y:S04]  /*2df0*/  STS.U16 [R43+0xc0], R12 ;  /* 0x0000c00c2b007388 */ /* 0x0203e80000000400 */
[----:B------:R-:W-:Y:S04]  /*2e00*/  STS.U16 [R41+0x100], R14 ;  /* 0x0001000e29007388 */ /* 0x000fe80000000400 */
[----:B------:R-:W-:Y:S04]  /*2e10*/  STS.U16 [R39+0x140], R102 ;  /* 0x0001406627007388 */ /* 0x000fe80000000400 */
[----:B------:R-:W-:Y:S04]  /*2e20*/  STS.U16 [R37+0x180], R106 ;  /* 0x0001806a25007388 */ /* 0x000fe80000000400 */
[----:B------:R-:W-:Y:S04]  /*2e30*/  STS.U16 [R35+0x1c0], R108 ;  /* 0x0001c06c23007388 */ /* 0x000fe80000000400 */
[----:B------:R2:W-:Y:S01]  /*2e40*/  STS.U16 [R4+0x200], R11 ;  /* 0x0002000b04007388 */ /* 0x0005e20000000400 */
[----:B0-----:R-:W-:-:S03]  /*2e50*/  LEA R10, R113, R104, 0x1 ;  /* 0x00000068710a7211 */ /* 0x001fc600078e08ff */
[----:B------:R0:W-:Y:S01]  /*2e60*/  STS.U16 [R8+0x240], R13 ;  /* 0x0002400d08007388 */ /* 0x0001e20000000400 */
[-C--:B-1----:R-:W-:Y:S02]  /*2e70*/  LEA R12, R115, R104.reuse, 0x1 ;  /* 0x00000068730c7211 */ /* 0x082fe400078e08ff */
[----:B--2---:R-:W-:Y:S02]  /*2e80*/  SHF.L.U32 R4, R68, 0x4, RZ ;  /* 0x0000000444047819 */ /* 0x004fe400000006ff */
[----:B0-----:R-:W-:Y:S02]  /*2e90*/  LEA R8, R5, R104, 0x1 ;  /* 0x0000006805087211 */ /* 0x001fe400078e08ff */
[----:B------:R-:W-:Y:S02]  /*2ea0*/  LEA.HI.SX32 R5, R4, R4, 0x1b ;  /* 0x0000000404057211 */ /* 0x000fe400078fdaff */
[----:B------:R-:W-:Y:S01]  /*2eb0*/  IADD3 R113, R68, 0x1e0, RZ ;  /* 0x000001e044717810 */ /* 0x000fe20007ffe0ff */
[----:B------:R0:W-:Y:S01]  /*2ec0*/  STS.U16 [R10+0x280], R15 ;  /* 0x0002800f0a007388 */ /* 0x0001e20000000400 */
[----:B------:R-:W-:-:S02]  /*2ed0*/  LEA.HI.SX32 R9, R9, R68, 0x1b ;  /* 0x0000004409097211 */ /* 0x000fc400078fdaff */
[----:B------:R-:W-:Y:S01]  /*2ee0*/  LEA R4, R5, R104, 0x1 ;  /* 0x0000006805047211 */ /* 0x000fe200078e08ff */
[----:B------:R1:W-:Y:S01]  /*2ef0*/  STS.U16 [R12+0x2c0], R103 ;  /* 0x0002c0670c007388 */ /* 0x0003e20000000400 */
[-C--:B------:R-:W-:Y:S01]  /*2f00*/  LEA.HI.SX32 R111, R111, R68.reuse, 0x1b ;  /* 0x000000446f6f7211 */ /* 0x080fe200078fdaff */
[----:B------:R-:W-:Y:S01]  /*2f10*/  FMUL.FTZ R5, R6, 1.4426950216293334961 ;  /* 0x3fb8aa3b06057820 */ /* 0x000fe20000410000 */
[----:B------:R-:W-:Y:S01]  /*2f20*/  LEA.HI.SX32 R113, R113, R68, 0x1b ;  /* 0x0000004471717211 */ /* 0x000fe200078fdaff */
[----:B------:R2:W-:Y:S01]  /*2f30*/  STS.U16 [R8+0x300], R105 ;  /* 0x0003006908007388 */ /* 0x0005e20000000400 */
[----:B0-----:R-:W-:Y:S01]  /*2f40*/  LEA R10, R9, R104, 0x1 ;  /* 0x00000068090a7211 */ /* 0x001fe200078e08ff */
[----:B------:R-:W-:Y:S01]  /*2f50*/  FMUL.FTZ R6, R5, R44 ;  /* 0x0000002c05067220 */ /* 0x000fe20000410000 */
[-C--:B------:R-:W-:Y:S02]  /*2f60*/  LEA R113, R113, R104.reuse, 0x1 ;  /* 0x0000006871717211 */ /* 0x080fe400078e08ff */
[----:B-1----:R-:W-:Y:S01]  /*2f70*/  LEA R12, R111, R104, 0x1 ;  /* 0x000000686f0c7211 */ /* 0x002fe200078e08ff */
[----:B--2---:R-:W-:Y:S01]  /*2f80*/  FMUL.FTZ R8, R7, R44 ;  /* 0x0000002c07087220 */ /* 0x004fe20000410000 */
[----:B------:R0:W-:Y:S03]  /*2f90*/  STS.U16 [R10+0x340], R107 ;  /* 0x0003406b0a007388 */ /* 0x0001e60000000400 */
[----:B------:R-:W-:Y:S01]  /*2fa0*/  FMUL.RZ R8, R8, 0.15915493667125701904 ;  /* 0x3e22f98308087820 */ /* 0x000fe2000040c000 */
[----:B------:R-:W-:Y:S01]  /*2fb0*/  STS.U16 [R12+0x380], R109 ;  /* 0x0003806d0c007388 */ /* 0x000fe20000000400 */
[----:B------:R-:W-:Y:S03]  /*2fc0*/  MUFU.EX2 R6, R6 ;  /* 0x0000000600067308 */ /* 0x000fe60000000800 */
[----:B------:R-:W-:Y:S01]  /*2fd0*/  STS.U16 [R113+0x3c0], R110 ;  /* 0x0003c06e71007388 */ /* 0x000fe20000000400 */
[----:B------:R-:W-:-:S04]  /*2fe0*/  NOP ;  /* 0x0000000000007918 */ /* 0x000fc80000000000 */
[----:B------:R-:W1:Y:S01]  /*2ff0*/  MUFU.COS R103, R8 ;  /* 0x0000000800677308 */ /* 0x000e620000000000 */
[----:B------:R-:W2:Y:S04]  /*3000*/  LDS.U16 R11, [R4+0x2] ;  /* 0x00000200040b7984 */ /* 0x000ea80000000400 */
[----:B------:R-:W3:Y:S03]  /*3010*/  LDS.U16 R9, [R4] ;  /* 0x0000000004097984 */ /* 0x000ee60000000400 */
[----:B------:R4:W5:Y:S01]  /*3020*/  MUFU.SIN R15, R8 ;  /* 0x00000008000f7308 */ /* 0x0009620000000400 */
[----:B------:R-:W3:Y:S01]  /*3030*/  S2R R102, SR_TID.X ;  /* 0x0000000000667919 */ /* 0x000ee20000002100 */
[----:B0-----:R-:W-:Y:S01]  /*3040*/  FMUL.FTZ R10, R5, R42 ;  /* 0x0000002a050a7220 */ /* 0x001fe20000410000 */
[----:B------:R-:W3:Y:S01]  /*3050*/  LDG.E.64 R30, desc[UR10][R30.64] ;  /* 0x0000000a1e1e7981 */ /* 0x000ee2000c1e1b00 */
[----:B-1----:R-:W-:-:S03]  /*3060*/  FMUL.FTZ R103, R6, R103 ;  /* 0x0000006706677220 */ /* 0x002fc60000410000 */
[----:B----4-:R-:W0:Y:S01]  /*3070*/  LDS.U16 R8, [R4+0x6] ;  /* 0x0000060004087984 */ /* 0x010e220000000400 */
[----:B-----5:R-:W-:-:S03]  /*3080*/  FMUL.FTZ R15, R6, R15 ;  /* 0x0000000f060f7220 */ /* 0x020fc60000410000 */
[----:B------:R-:W1:Y:S01]  /*3090*/  LDS.U16 R6, [R4+0x4] ;  /* 0x0000040004067984 */ /* 0x000e620000000400 */
[----:B--2---:R-:W-:Y:S02]  /*30a0*/  HADD2.F32 R11, -RZ, R11.H0_H0 ;  /* 0x2000000bff0b7230 */ /* 0x004fe40000004100 */
[----:B---3--:R-:W-:Y:S01]  /*30b0*/  HADD2.F32 R13, -RZ, R9.H0_H0 ;  /* 0x20000009ff0d7230 */ /* 0x008fe20000004100 */
[----:B------:R-:W-:Y:S02]  /*30c0*/  SHF.L.U32 R9, R102, 0x3, RZ ;  /* 0x0000000366097819 */ /* 0x000fe400000006ff */
[C---:B------:R-:W-:Y:S02]  /*30d0*/  FMUL.FTZ R11, R90.reuse, R11 ;  /* 0x0000000b5a0b7220 */ /* 0x040fe40000410000 */
[----:B------:R-:W-:Y:S01]  /*30e0*/  ISETP.GE.U32.AND P6, PT, R9, R48, PT ;  /* 0x000000300900720c */ /* 0x000fe20003fc6070 */
[----:B------:R-:W-:-:S03]  /*30f0*/  FMUL.FTZ R13, R90, R13 ;  /* 0x0000000d5a0d7220 */ /* 0x000fc60000410000 */
[----:B------:R-:W-:Y:S01]  /*3100*/  FSEL R117, R11, RZ, !P6 ;  /* 0x000000ff0b757208 */ /* 0x000fe20007000000 */
[----:B------:R-:W-:Y:S01]  /*3110*/  FMUL.FTZ R11, R7, R42 ;  /* 0x0000002a070b7220 */ /* 0x000fe20000410000 */
[----:B------:R-:W-:-:S03]  /*3120*/  FSEL R123, R13, RZ, !P6 ;  /* 0x000000ff0d7b7208 */ /* 0x000fc60007000000 */
[----:B------:R-:W-:Y:S01]  /*3130*/  FMUL.RZ R12, R11, 0.15915493667125701904 ;  /* 0x3e22f9830b0c7820 */ /* 0x000fe2000040c000 */
[----:B0-----:R-:W-:Y:S02]  /*3140*/  HADD2.F32 R13, -RZ, R8.H0_H0 ;  /* 0x20000008ff0d7230 */ /* 0x001fe40000004100 */
[----:B------:R-:W0:Y:S01]  /*3150*/  LDS.U16 R8, [R4+0xa] ;  /* 0x00000a0004087984 */ /* 0x000e220000000400 */
[----:B-1----:R-:W-:-:S03]  /*3160*/  HADD2.F32 R11, -RZ, R6.H0_H0 ;  /* 0x20000006ff0b7230 */ /* 0x002fc60000004100 */
[----:B------:R-:W1:Y:S01]  /*3170*/  LDS.U16 R6, [R4+0x8] ;  /* 0x0000080004067984 */ /* 0x000e620000000400 */
[----:B------:R-:W-:Y:S01]  /*3180*/  FSEL R124, R15, RZ, !P6 ;  /* 0x000000ff0f7c7208 */ /* 0x000fe20007000000 */
[----:B------:R-:W-:Y:S01]  /*3190*/  MUFU.EX2 R10, R10 ;  /* 0x0000000a000a7308 */ /* 0x000fe20000000800 */
[----:B------:R-:W-:-:S07]  /*31a0*/  FSEL R147, R103, 1, !P6 ;  /* 0x3f80000067937808 */ /* 0x000fce0007000000 */
[----:B------:R-:W2:Y:S08]  /*31b0*/  MUFU.COS R103, R12 ;  /* 0x0000000c00677308 */ /* 0x000eb00000000000 */
[----:B------:R-:W3:Y:S01]  /*31c0*/  MUFU.SIN R15, R12 ;  /* 0x0000000c000f7308 */ /* 0x000ee20000000400 */
[C---:B------:R-:W-:Y:S01]  /*31d0*/  FMUL.FTZ R11, R92.reuse, R11 ;  /* 0x0000000b5c0b7220 */ /* 0x040fe20000410000 */
[----:B------:R-:W-:Y:S01]  /*31e0*/  FMUL.FTZ R13, R92, R13 ;  /* 0x0000000d5c0d7220 */ /* 0x000fe20000410000 */
[----:B------:R-:W-:Y:S01]  /*31f0*/  ISETP.GE.U32.AND P6, PT, R77, R48, PT ;  /* 0x000000304d00720c */ /* 0x000fe20003fc6070 */
[----:B--2---:R-:W-:-:S03]  /*3200*/  FMUL.FTZ R103, R10, R103 ;  /* 0x000000670a677220 */ /* 0x004fc60000410000 */
[----:B------:R-:W-:Y:S02]  /*3210*/  FSEL R121, R11, RZ, !P6 ;  /* 0x000000ff0b797208 */ /* 0x000fe40007000000 */
[----:B------:R-:W-:Y:S01]  /*3220*/  FSEL R141, R13, RZ, !P6 ;  /* 0x000000ff0d8d7208 */ /* 0x000fe20007000000 */
[----:B0-----:R-:W-:Y:S02]  /*3230*/  HADD2.F32 R8, -RZ, R8.H0_H0 ;  /* 0x20000008ff087230 */ /* 0x001fe40000004100 */
[----:B---3--:R-:W-:Y:S01]  /*3240*/  FMUL.FTZ R15, R10, R15 ;  /* 0x0000000f0a0f7220 */ /* 0x008fe20000410000 */
[----:B-1----:R-:W-:-:S04]  /*3250*/  HADD2.F32 R6, -RZ, R6.H0_H0 ;  /* 0x20000006ff067230 */ /* 0x002fc80000004100 */
[----:B------:R-:W-:Y:S02]  /*3260*/  FSEL R126, R15, RZ, !P6 ;  /* 0x000000ff0f7e7208 */ /* 0x000fe40007000000 */
[----:B------:R-:W-:Y:S01]  /*3270*/  FSEL R146, R103, 1, !P6 ;  /* 0x3f80000067927808 */ /* 0x000fe20007000000 */
[----:B------:R-:W-:Y:S01]  /*3280*/  FMUL.FTZ R6, R93, R6 ;  /* 0x000000065d067220 */ /* 0x000fe20000410000 */
[----:B------:R-:W-:Y:S01]  /*3290*/  ISETP.GE.U32.AND P6, PT, R75, R48, PT ;  /* 0x000000304b00720c */ /* 0x000fe20003fc6070 */
[----:B------:R-:W-:-:S03]  /*32a0*/  FMUL.FTZ R8, R93, R8 ;  /* 0x000000085d087220 */ /* 0x000fc60000410000 */
[----:B------:R-:W-:Y:S02]  /*32b0*/  FSEL R122, R6, RZ, !P6 ;  /* 0x000000ff067a7208 */ /* 0x000fe40007000000 */
[----:B------:R-:W0:Y:S01]  /*32c0*/  LDS.U16 R6, [R4+0xc] ;  /* 0x00000c0004067984 */ /* 0x000e220000000400 */
[----:B------:R-:W-:Y:S01]  /*32d0*/  FSEL R118, R8, RZ, !P6 ;  /* 0x000000ff08767208 */ /* 0x000fe20007000000 */
[-C--:B------:R-:W-:Y:S02]  /*32e0*/  FMUL.FTZ R11, R7, R40.reuse ;  /* 0x00000028070b7220 */ /* 0x080fe40000410000 */
[----:B------:R-:W1:Y:S01]  /*32f0*/  LDS.U16 R8, [R4+0xe] ;  /* 0x00000e0004087984 */ /* 0x000e620000000400 */
[----:B------:R-:W-:Y:S01]  /*3300*/  FMUL.FTZ R10, R5, R40 ;  /* 0x00000028050a7220 */ /* 0x000fe20000410000 */
[----:B------:R-:W-:-:S04]  /*3310*/  FMUL.RZ R12, R11, 0.15915493667125701904 ;  /* 0x3e22f9830b0c7820 */ /* 0x000fc8000040c000 */
[----:B------:R-:W-:Y:S08]  /*3320*/  MUFU.SIN R11, R12 ;  /* 0x0000000c000b7308 */ /* 0x000ff00000000400 */
[----:B------:R-:W2:Y:S08]  /*3330*/  MUFU.EX2 R10, R10 ;  /* 0x0000000a000a7308 */ /* 0x000eb00000000800 */
[----:B------:R-:W3:Y:S01]  /*3340*/  MUFU.COS R13, R12 ;  /* 0x0000000c000d7308 */ /* 0x000ee20000000000 */
[----:B--2---:R-:W-:-:S05]  /*3350*/  FMUL.FTZ R11, R10, R11 ;  /* 0x0000000b0a0b7220 */ /* 0x004fca0000410000 */
[----:B------:R-:W-:Y:S01]  /*3360*/  FSEL R127, R11, RZ, !P6 ;  /* 0x000000ff0b7f7208 */ /* 0x000fe20007000000 */
[----:B------:R-:W-:Y:S01]  /*3370*/  FMUL.FTZ R11, R7, R38 ;  /* 0x00000026070b7220 */ /* 0x000fe20000410000 */
[----:B---3--:R-:W-:-:S03]  /*3380*/  FMUL.FTZ R13, R10, R13 ;  /* 0x0000000d0a0d7220 */ /* 0x008fc60000410000 */
[----:B------:R-:W-:Y:S01]  /*3390*/  FMUL.RZ R12, R11, 0.15915493667125701904 ;  /* 0x3e22f9830b0c7820 */ /* 0x000fe2000040c000 */
[----:B0-----:R-:W-:Y:S01]  /*33a0*/  HADD2.F32 R11, -RZ, R6.H0_H0 ;  /* 0x20000006ff0b7230 */ /* 0x001fe20000004100 */
[----:B------:R-:W-:Y:S01]  /*33b0*/  FSEL R125, R13, 1, !P6 ;  /* 0x3f8000000d7d7808 */ /* 0x000fe20007000000 */
[----:B------:R-:W0:Y:S01]  /*33c0*/  LDS.U16 R6, [R4+0x10] ;  /* 0x0000100004067984 */ /* 0x000e220000000400 */
[----:B-1----:R-:W-:-:S03]  /*33d0*/  HADD2.F32 R13, -RZ, R8.H0_H0 ;  /* 0x20000008ff0d7230 */ /* 0x002fc60000004100 */
[----:B------:R-:W1:Y:S01]  /*33e0*/  LDS.U16 R8, [R4+0x12] ;  /* 0x0000120004087984 */ /* 0x000e620000000400 */
[----:B------:R-:W-:Y:S01]  /*33f0*/  FMUL.FTZ R10, R5, R38 ;  /* 0x00000026050a7220 */ /* 0x000fe20000410000 */
[----:B------:R-:W-:Y:S08]  /*3400*/  MUFU.COS R103, R12 ;  /* 0x0000000c00677308 */ /* 0x000ff00000000000 */
[----:B------:R-:W2:Y:S08]  /*3410*/  MUFU.EX2 R10, R10 ;  /* 0x0000000a000a7308 */ /* 0x000eb00000000800 */
[----:B------:R-:W3:Y:S01]  /*3420*/  MUFU.SIN R15, R12 ;  /* 0x0000000c000f7308 */ /* 0x000ee20000000400 */
[C---:B------:R-:W-:Y:S01]  /*3430*/  FMUL.FTZ R11, R94.reuse, R11 ;  /* 0x0000000b5e0b7220 */ /* 0x040fe20000410000 */
[----:B------:R-:W-:Y:S01]  /*3440*/  FMUL.FTZ R13, R94, R13 ;  /* 0x0000000d5e0d7220 */ /* 0x000fe20000410000 */
[----:B------:R-:W-:Y:S01]  /*3450*/  ISETP.GE.U32.AND P6, PT, R73, R48, PT ;  /* 0x000000304900720c */ /* 0x000fe20003fc6070 */
[----:B--2---:R-:W-:-:S03]  /*3460*/  FMUL.FTZ R103, R10, R103 ;  /* 0x000000670a677220 */ /* 0x004fc60000410000 */
[----:B------:R-:W-:Y:S02]  /*3470*/  FSEL R119, R11, RZ, !P6 ;  /* 0x000000ff0b777208 */ /* 0x000fe40007000000 */
[----:B------:R-:W-:Y:S01]  /*3480*/  FSEL R144, R13, RZ, !P6 ;  /* 0x000000ff0d907208 */ /* 0x000fe20007000000 */
[----:B---3--:R-:W-:Y:S01]  /*3490*/  FMUL.FTZ R15, R10, R15 ;  /* 0x0000000f0a0f7220 */ /* 0x008fe20000410000 */
[----:B0-----:R-:W-:Y:S01]  /*34a0*/  HADD2.F32 R6, -RZ, R6.H0_H0 ;  /* 0x20000006ff067230 */ /* 0x001fe20000004100 */
[----:B------:R-:W-:Y:S01]  /*34b0*/  FSEL R128, R103, 1, !P6 ;  /* 0x3f80000067807808 */ /* 0x000fe20007000000 */
[----:B-1----:R-:W-:Y:S02]  /*34c0*/  HADD2.F32 R8, -RZ, R8.H0_H0 ;  /* 0x20000008ff087230 */ /* 0x002fe40000004100 */
[----:B------:R-:W-:Y:S01]  /*34d0*/  FSEL R140, R15, RZ, !P6 ;  /* 0x000000ff0f8c7208 */ /* 0x000fe20007000000 */
        /* <DEDUP_REMOVED lines=43> */
[----:B------:R-:W-:-:S03]  /*3790*/  FSEL R103, R8, RZ, !P6 ;  /* 0x000000ff08677208 */ /* 0x000fc60007000000 */
[----:B------:R1:W2:Y:S01]  /*37a0*/  LDS.U16 R8, [R4+0x1e] ;  /* 0x00001e0004087984 */ /* 0x0002a20000000400 */
[-C--:B------:R-:W-:Y:S01]  /*37b0*/  FMUL.FTZ R11, R7, R32.reuse ;  /* 0x00000020070b7220 */ /* 0x080fe20000410000 */
[----:B------:R-:W-:-:S03]  /*37c0*/  FMUL.FTZ R10, R5, R32 ;  /* 0x00000020050a7220 */ /* 0x000fc60000410000 */
[----:B------:R-:W-:-:S03]  /*37d0*/  FMUL.RZ R12, R11, 0.15915493667125701904 ;  /* 0x3e22f9830b0c7820 */ /* 0x000fc6000040c000 */
[----:B------:R-:W-:Y:S08]  /*37e0*/  MUFU.EX2 R10, R10 ;  /* 0x0000000a000a7308 */ /* 0x000ff00000000800 */
[----:B------:R-:W3:Y:S08]  /*37f0*/  MUFU.COS R13, R12 ;  /* 0x0000000c000d7308 */ /* 0x000ef00000000000 */
[----:B------:R4:W5:Y:S01]  /*3800*/  MUFU.SIN R11, R12 ;  /* 0x0000000c000b7308 */ /* 0x0009620000000400 */
[----:B------:R-:W-:Y:S01]  /*3810*/  FMUL.FTZ R7, R7, R0 ;  /* 0x0000000007077220 */ /* 0x000fe20000410000 */
[----:B-1----:R-:W-:Y:S01]  /*3820*/  FMUL.FTZ R4, R117, R126 ;  /* 0x0000007e75047220 */ /* 0x002fe20000410000 */
[----:B------:R-:W-:Y:S01]  /*3830*/  IADD3 R9, R9, 0x7, RZ ;  /* 0x0000000709097810 */ /* 0x000fe20007ffe0ff */
[C---:B---3--:R-:W-:Y:S01]  /*3840*/  FMUL.FTZ R13, R10.reuse, R13 ;  /* 0x0000000d0a0d7220 */ /* 0x048fe20000410000 */
[----:B----4-:R-:W-:Y:S01]  /*3850*/  FMUL.RZ R12, R7, 0.15915493667125701904 ;  /* 0x3e22f983070c7820 */ /* 0x010fe2000040c000 */
[----:B-----5:R-:W-:Y:S01]  /*3860*/  FMUL.FTZ R11, R10, R11 ;  /* 0x0000000b0a0b7220 */ /* 0x020fe20000410000 */
[----:B------:R-:W-:Y:S01]  /*3870*/  FMUL.FTZ R10, R5, R0 ;  /* 0x00000000050a7220 */ /* 0x000fe20000410000 */
[----:B0-----:R-:W-:-:S02]  /*3880*/  HADD2.F32 R5, -RZ, R6.H0_H0 ;  /* 0x20000006ff057230 */ /* 0x001fc40000004100 */
[C---:B------:R-:W-:Y:S01]  /*3890*/  FMUL.FTZ R6, R123.reuse, R126 ;  /* 0x0000007e7b067220 */ /* 0x040fe20000410000 */
[----:B--2---:R-:W-:Y:S02]  /*38a0*/  HADD2.F32 R7, -RZ, R8.H0_H0 ;  /* 0x20000008ff077230 */ /* 0x004fe40000004100 */
[-C--:B------:R-:W-:Y:S01]  /*38b0*/  FFMA.FTZ R4, R123, R146.reuse, -R4 ;  /* 0x000000927b047223 */ /* 0x080fe20000010804 */
[----:B------:R-:W-:Y:S01]  /*38c0*/  FFMA.FTZ R6, R117, R146, R6 ;  /* 0x0000009275067223 */ /* 0x000fe20000010006 */
[----:B------:R-:W-:Y:S01]  /*38d0*/  FSEL R107, R11, RZ, !P6 ;  /* 0x000000ff0b6b7208 */ /* 0x000fe20007000000 */
[C---:B------:R-:W-:Y:S01]  /*38e0*/  FMUL.FTZ R7, R98.reuse, R7 ;  /* 0x0000000762077220 */ /* 0x040fe20000410000 */
[----:B------:R-:W-:Y:S01]  /*38f0*/  FSEL R106, R13, 1, !P6 ;  /* 0x3f8000000d6a7808 */ /* 0x000fe20007000000 */
[----:B------:R-:W-:Y:S01]  /*3900*/  FADD.FTZ R6, R141, R6 ;  /* 0x000000068d067221 */ /* 0x000fe20000010000 */
[----:B------:R-:W-:Y:S01]  /*3910*/  ISETP.GE.U32.AND P6, PT, R9, R48, PT ;  /* 0x000000300900720c */ /* 0x000fe20003fc6070 */
[----:B------:R-:W-:Y:S01]  /*3920*/  FADD.FTZ R4, R121, R4 ;  /* 0x0000000479047221 */ /* 0x000fe20000010000 */
[----:B------:R-:W-:Y:S01]  /*3930*/  FMUL.FTZ R5, R98, R5 ;  /* 0x0000000562057220 */ /* 0x000fe20000410000 */
[----:B------:R-:W-:Y:S01]  /*3940*/  FMUL.FTZ R8, R127, R6 ;  /* 0x000000067f087220 */ /* 0x000fe20000410000 */
[----:B------:R-:W-:Y:S01]  /*3950*/  FSEL R112, R7, RZ, !P6 ;  /* 0x000000ff07707208 */ /* 0x000fe20007000000 */
[-C--:B------:R-:W-:Y:S01]  /*3960*/  FMUL.FTZ R7, R127, R4.reuse ;  /* 0x000000047f077220 */ /* 0x080fe20000410000 */
[----:B------:R-:W-:Y:S01]  /*3970*/  MUFU.EX2 R10, R10 ;  /* 0x0000000a000a7308 */ /* 0x000fe20000000800 */
[----:B------:R-:W-:Y:S01]  /*3980*/  FSEL R113, R5, RZ, !P6 ;  /* 0x000000ff05717208 */ /* 0x000fe20007000000 */
[C---:B------:R-:W-:Y:S01]  /*3990*/  FFMA.FTZ R5, R125.reuse, R4, -R8 ;  /* 0x000000047d057223 */ /* 0x040fe20000010808 */
[----:B------:R-:W-:-:S05]  /*39a0*/  FFMA.FTZ R7, R125, R6, R7 ;  /* 0x000000067d077223 */ /* 0x000fca0000010007 */
[----:B------:R-:W0:Y:S01]  /*39b0*/  MUFU.SIN R11, R12 ;  /* 0x0000000c000b7308 */ /* 0x000e220000000400 */
[----:B------:R-:W-:Y:S01]  /*39c0*/  FADD.FTZ R5, R122, R5 ;  /* 0x000000057a057221 */ /* 0x000fe20000010000 */
[----:B------:R-:W-:-:S03]  /*39d0*/  FADD.FTZ R7, R118, R7 ;  /* 0x0000000776077221 */ /* 0x000fc60000010000 */
[----:B------:R-:W-:-:S03]  /*39e0*/  FMUL.FTZ R9, R140, R5 ;  /* 0x000000058c097220 */ /* 0x000fc60000410000 */
[----:B------:R1:W2:Y:S01]  /*39f0*/  MUFU.COS R13, R12 ;  /* 0x0000000c000d7308 */ /* 0x0002a20000000000 */
[-C--:B------:R-:W-:Y:S01]  /*3a00*/  FMUL.FTZ R4, R140, R7.reuse ;  /* 0x000000078c047220 */ /* 0x080fe20000410000 */
[----:B------:R-:W-:-:S03]  /*3a10*/  FFMA.FTZ R9, R128, R7, R9 ;  /* 0x0000000780097223 */ /* 0x000fc60000010009 */
[----:B------:R-:W-:Y:S01]  /*3a20*/  FFMA.FTZ R6, R128, R5, -R4 ;  /* 0x0000000580067223 */ /* 0x000fe20000010804 */
[-C--:B------:R-:W-:Y:S01]  /*3a30*/  FMUL.FTZ R4, R124, R126.reuse ;  /* 0x0000007e7c047220 */ /* 0x080fe20000410000 */
[----:B------:R-:W-:Y:S01]  /*3a40*/  FMUL.FTZ R5, R147, R126 ;  /* 0x0000007e93057220 */ /* 0x000fe20000410000 */
[----:B0-----:R-:W-:Y:S01]  /*3a50*/  FMUL.FTZ R11, R10, R11 ;  /* 0x0000000b0a0b7220 */ /* 0x001fe20000410000 */
[----:B------:R-:W-:Y:S01]  /*3a60*/  FADD.FTZ R9, R144, R9 ;  /* 0x0000000990097221 */ /* 0x000fe20000010000 */
[----:B------:R-:W-:Y:S01]  /*3a70*/  FADD.FTZ R7, R119, R6 ;  /* 0x0000000677077221 */ /* 0x000fe20000010000 */
[-C--:B------:R-:W-:Y:S01]  /*3a80*/  FFMA.FTZ R4, R147, R146.reuse, -R4 ;  /* 0x0000009293047223 */ /* 0x080fe20000010804 */
[----:B------:R-:W-:Y:S01]  /*3a90*/  FFMA.FTZ R6, R124, R146, R5 ;  /* 0x000000927c067223 */ /* 0x000fe20000010005 */
[----:B------:R-:W-:Y:S01]  /*3aa0*/  FSEL R115, R11, RZ, !P6 ;  /* 0x000000ff0b737208 */ /* 0x000fe20007000000 */
[C---:B------:R-:W-:Y:S01]  /*3ab0*/  FMUL.FTZ R11, R145.reuse, R9 ;  /* 0x00000009910b7220 */ /* 0x040fe20000410000 */
[----:B-1----:R-:W-:Y:S01]  /*3ac0*/  FMUL.FTZ R12, R145, R7 ;  /* 0x00000007910c7220 */ /* 0x002fe20000410000 */
[C---:B------:R-:W-:Y:S01]  /*3ad0*/  FMUL.FTZ R8, R127.reuse, R4 ;  /* 0x000000047f087220 */ /* 0x040fe20000410000 */
[----:B--2---:R-:W-:Y:S01]  /*3ae0*/  FMUL.FTZ R13, R10, R13 ;  /* 0x0000000d0a0d7220 */ /* 0x004fe20000410000 */
[-C--:B------:R-:W-:Y:S01]  /*3af0*/  FMUL.FTZ R5, R127, R6.reuse ;  /* 0x000000067f057220 */ /* 0x080fe20000410000 */
[C---:B------:R-:W-:Y:S01]  /*3b00*/  FFMA.FTZ R10, R142.reuse, R7, -R11 ;  /* 0x000000078e0a7223 */ /* 0x040fe2000001080b */
[----:B------:R-:W-:Y:S01]  /*3b10*/  FFMA.FTZ R9, R142, R9, R12 ;  /* 0x000000098e097223 */ /* 0x000fe2000001000c */
[----:B------:R-:W-:Y:S01]  /*3b20*/  FFMA.FTZ R7, R125, R6, R8 ;  /* 0x000000067d077223 */ /* 0x000fe20000010008 */
[----:B------:R-:W-:Y:S01]  /*3b30*/  FSEL R114, R13, 1, !P6 ;  /* 0x3f8000000d727808 */ /* 0x000fe20007000000 */
[----:B------:R-:W-:Y:S01]  /*3b40*/  FFMA.FTZ R5, R125, R4, -R5 ;  /* 0x000000047d057223 */ /* 0x000fe20000010805 */
[----:B------:R-:W-:Y:S01]  /*3b50*/  FADD.FTZ R11, R143, R10 ;  /* 0x0000000a8f0b7221 */ /* 0x000fe20000010000 */
[----:B------:R-:W-:Y:S01]  /*3b60*/  FADD.FTZ R13, R120, R9 ;  /* 0x00000009780d7221 */ /* 0x000fe20000010000 */
[C---:B------:R-:W-:Y:S01]  /*3b70*/  FMUL.FTZ R9, R140.reuse, R7 ;  /* 0x000000078c097220 */ /* 0x040fe20000410000 */
[----:B------:R-:W-:Y:S01]  /*3b80*/  FMUL.FTZ R4, R140, R5 ;  /* 0x000000058c047220 */ /* 0x000fe20000410000 */
[----:B------:R-:W-:-:S02]  /*3b90*/  FMUL.FTZ R15, R116, R11 ;  /* 0x0000000b740f7220 */ /* 0x000fc40000410000 */
[----:B------:R-:W-:Y:S01]  /*3ba0*/  FFMA.FTZ R9, R128, R5, -R9 ;  /* 0x0000000580097223 */ /* 0x000fe20000010809 */
[----:B------:R-:W-:Y:S01]  /*3bb0*/  FMUL.FTZ R6, R116, R13 ;  /* 0x0000000d74067220 */ /* 0x000fe20000410000 */
        /* <DEDUP_REMOVED lines=9> */
[C---:B------:R-:W-:Y:S01]  /*3c50*/  FMUL.FTZ R11, R107.reuse, R15 ;  /* 0x0000000f6b0b7220 */ /* 0x040fe20000410000 */
[C---:B------:R-:W-:Y:S01]  /*3c60*/  FMUL.FTZ R7, R116.reuse, R5 ;  /* 0x0000000574077220 */ /* 0x040fe20000410000 */
[-C--:B------:R-:W-:Y:S01]  /*3c70*/  FMUL.FTZ R6, R107, R8.reuse ;  /* 0x000000086b067220 */ /* 0x080fe20000410000 */
[-C--:B------:R-:W-:Y:S01]  /*3c80*/  FMUL.FTZ R4, R116, R9.reuse ;  /* 0x0000000974047220 */ /* 0x080fe20000410000 */
[----:B------:R-:W-:Y:S01]  /*3c90*/  FFMA.FTZ R8, R106, R8, -R11 ;  /* 0x000000086a087223 */ /* 0x000fe2000001080b */
[----:B------:R-:W-:Y:S01]  /*3ca0*/  FFMA.FTZ R7, R110, R9, -R7 ;  /* 0x000000096e077223 */ /* 0x000fe20000010807 */
[----:B------:R-:W-:Y:S01]  /*3cb0*/  FFMA.FTZ R6, R106, R15, R6 ;  /* 0x0000000f6a067223 */ /* 0x000fe20000010006 */
[----:B------:R-:W-:Y:S01]  /*3cc0*/  FFMA.FTZ R4, R110, R5, R4 ;  /* 0x000000056e047223 */ /* 0x000fe20000010004 */
[----:B------:R-:W-:Y:S01]  /*3cd0*/  FADD.FTZ R8, R105, R8 ;  /* 0x0000000869087221 */ /* 0x000fe20000010000 */
[----:B------:R-:W-:Y:S01]  /*3ce0*/  FMUL.FTZ R5, R107, R7 ;  /* 0x000000076b057220 */ /* 0x000fe20000410000 */
[----:B------:R-:W-:Y:S01]  /*3cf0*/  FADD.FTZ R9, R103, R6 ;  /* 0x0000000667097221 */ /* 0x000fe20000010000 */
[----:B------:R-:W-:Y:S01]  /*3d00*/  FMUL.FTZ R6, R107, R4 ;  /* 0x000000046b067220 */ /* 0x000fe20000410000 */
[C---:B------:R-:W-:Y:S01]  /*3d10*/  FMUL.FTZ R13, R115.reuse, R8 ;  /* 0x00000008730d7220 */ /* 0x040fe20000410000 */
[C---:B------:R-:W-:Y:S01]  /*3d20*/  FFMA.FTZ R5, R106.reuse, R4, R5 ;  /* 0x000000046a057223 */ /* 0x040fe20000010005 */
[C---:B------:R-:W-:Y:S01]  /*3d30*/  FMUL.FTZ R11, R115.reuse, R9 ;  /* 0x00000009730b7220 */ /* 0x040fe20000410000 */
[----:B------:R-:W-:Y:S01]  /*3d40*/  FFMA.FTZ R6, R106, R7, -R6 ;  /* 0x000000076a067223 */ /* 0x000fe20000010806 */
[C---:B------:R-:W-:Y:S01]  /*3d50*/  FFMA.FTZ R13, R114.reuse, R9, R13 ;  /* 0x00000009720d7223 */ /* 0x040fe2000001000d */
[CC--:B------:R-:W-:Y:S01]  /*3d60*/  FMUL.FTZ R7, R115.reuse, R5.reuse ;  /* 0x0000000573077220 */ /* 0x0c0fe20000410000 */
[----:B------:R-:W-:Y:S01]  /*3d70*/  FFMA.FTZ R8, R114, R8, -R11 ;  /* 0x0000000872087223 */ /* 0x000fe2000001080b */
[-C--:B------:R-:W-:Y:S01]  /*3d80*/  FMUL.FTZ R4, R115, R6.reuse ;  /* 0x0000000673047220 */ /* 0x080fe20000410000 */
[----:B------:R-:W-:Y:S01]  /*3d90*/  FADD.FTZ R15, R112, R13 ;  /* 0x0000000d700f7221 */ /* 0x000fe20000010000 */
[C---:B------:R-:W-:Y:S01]  /*3da0*/  FFMA.FTZ R12, R114.reuse, R6, -R7 ;  /* 0x00000006720c7223 */ /* 0x040fe20000010807 */
[----:B------:R-:W-:Y:S01]  /*3db0*/  FADD.FTZ R14, R113, R8 ;  /* 0x00000008710e7221 */ /* 0x000fe20000010000 */
[----:B------:R-:W-:-:S02]  /*3dc0*/  FFMA.FTZ R4, R114, R5, R4 ;  /* 0x0000000572047223 */ /* 0x000fc40000010004 */
        /* <DEDUP_REMOVED lines=24> */
[C---:B------:R-:W-:Y:S01]  /*3f50*/  FFMA.FTZ R10, R12.reuse, R7, R10 ;  /* 0x000000070c0a7223 */ /* 0x040fe2000001000a */
[CC--:B---3--:R-:W-:Y:S01]  /*3f60*/  FFMA.FTZ R8, R12.reuse, R5.reuse, R8 ;  /* 0x000000050c087223 */ /* 0x0c8fe20000010008 */
[----:B------:R-:W-:Y:S01]  /*3f70*/  FMUL.FTZ R5, R9, R5 ;  /* 0x0000000509057220 */ /* 0x000fe20000410000 */
[----:B------:R-:W-:-:S05]  /*3f80*/  FFMA.FTZ R11, R12, R6, -R11 ;  /* 0x000000060c0b7223 */ /* 0x000fca000001080b */
        /* <DEDUP_REMOVED lines=45> */
[C---:B---3--:R-:W-:Y:S01]  /*4260*/  FFMA.FTZ R9, R12.reuse, R7, R4 ;  /* 0x000000070c097223 */ /* 0x048fe20000010004 */
[----:B------:R-:W-:Y:S01]  /*4270*/  FFMA.FTZ R6, R12, R11, R6 ;  /* 0x0000000b0c067223 */ /* 0x000fe20000010006 */
[----:B------:R-:W-:-:S05]  /*4280*/  FMUL.FTZ R4, R8, R7 ;  /* 0x0000000708047220 */ /* 0x000fca0000410000 */
[----:B------:R-:W-:Y:S01]  /*4290*/  @P6 FADD.FTZ R14, R14, R13 ;  /* 0x0000000d0e0e6221 */ /* 0x000fe20000010000 */
[----:B------:R-:W-:Y:S01]  /*42a0*/  @P6 FADD.FTZ R15, R15, R6 ;  /* 0x000000060f0f6221 */ /* 0x000fe20000010000 */
[----:B------:R-:W-:Y:S01]  /*42b0*/  @P6 FFMA.FTZ R12, R12, R5, -R4 ;  /* 0x000000050c0c6223 */ /* 0x000fe20000010804 */
[----:B------:R-:W-:Y:S02]  /*42c0*/  FSEL R13, R8, R9, !P6 ;  /* 0x00000009080d7208 */ /* 0x000fe40007000000 */
[----:B------:R-:W-:Y:S02]  /*42d0*/  ISETP.NE.AND P6, PT, R129, RZ, PT ;  /* 0x000000ff8100720c */ /* 0x000fe40003fc5270 */
[----:B------:R-:W-:Y:S02]  /*42e0*/  CS2R R6, SRZ ;  /* 0x0000000000067805 */ /* 0x000fe4000001ff00 */
[----:B------:R-:W-:Y:S02]  /*42f0*/  MOV R5, RZ ;  /* 0x000000ff00057202 */ /* 0x000fe40000000f00 */
[----:B------:R-:W-:-:S02]  /*4300*/  MOV R4, 0x3f800000 ;  /* 0x3f80000000047802 */ /* 0x000fc40000000f00 */
[----:B------:R-:W-:-:S05]  /*4310*/  LEA R111, R99, R104, 0x4 ;  /* 0x00000068636f7211 */ /* 0x000fca00078e20ff */
[----:B------:R-:W0:Y:S01]  /*4320*/  @!P6 LDS.128 R4, [R111+0x460] ;  /* 0x000460006f04e984 */ /* 0x000e220000000c00 */
[----:B------:R-:W-:-:S13]  /*4330*/  ISETP.NE.AND P6, PT, R68, 0x1f, PT ;  /* 0x0000001f4400780c */ /* 0x000fda0003fc5270 */
[----:B------:R-:W-:Y:S01]  /*4340*/  @!P6 STS.128 [R104+0x420], R12 ;  /* 0x0004200c6800e388 */ /* 0x000fe20000000c00 */
[----:B------:R-:W-:Y:S01]  /*4350*/  BAR.SYNC.DEFER_BLOCKING 0x0 ;  /* 0x0000000000007b1d */ /* 0x000fe20000010000 */
[----:B------:R-:W-:-:S05]  /*4360*/  ISETP.NE.AND P6, PT, R68, RZ, PT ;  /* 0x000000ff4400720c */ /* 0x000fca0003fc5270 */
[----:B------:R-:W1:Y:S04]  /*4370*/  SHFL.UP PT, R151, R12, 0x1, RZ ;  /* 0x042000000c977989 */ /* 0x000e6800000e00ff */
[----:B------:R-:W2:Y:S04]  /*4380*/  SHFL.UP PT, R150, R13, 0x1, RZ ;  /* 0x042000000d967989 */ /* 0x000ea800000e00ff */
[----:B------:R-:W3:Y:S04]  /*4390*/  SHFL.UP PT, R149, R14, 0x1, RZ ;  /* 0x042000000e957989 */ /* 0x000ee800000e00ff */
[----:B------:R-:W4:Y:S04]  /*43a0*/  SHFL.UP PT, R148, R15, 0x1, RZ ;  /* 0x042000000f947989 */ /* 0x000f2800000e00ff */
[----:B0-----:R-:W-:Y:S04]  /*43b0*/  @!P6 STS.128 [R104+0x440], R4 ;  /* 0x000440046800e388 */ /* 0x001fe80000000c00 */
[----:B------:R-:W-:Y:S01]  /*43c0*/  LDS.128 R8, [R104+0x420] ;  /* 0x0004200068087984 */ /* 0x000fe20000000c00 */
[----:B-1----:R-:W-:-:S02]  /*43d0*/  @!P6 MOV R151, R4 ;  /* 0x000000040097e202 */ /* 0x002fc40000000f00 */
[----:B--2---:R-:W-:Y:S02]  /*43e0*/  @!P6 MOV R150, R5 ;  /* 0x000000050096e202 */ /* 0x004fe40000000f00 */
[----:B---3--:R-:W-:Y:S02]  /*43f0*/  @!P6 MOV R149, R6 ;  /* 0x000000060095e202 */ /* 0x008fe40000000f00 */
[----:B----4-:R-:W-:Y:S01]  /*4400*/  @!P6 MOV R148, R7 ;  /* 0x000000070094e202 */ /* 0x010fe20000000f00 */
[----:B------:R-:W-:Y:S01]  /*4410*/  BAR.SYNC.DEFER_BLOCKING 0x0 ;  /* 0x0000000000007b1d */ /* 0x000fe20000010000 */
[----:B------:R-:W-:-:S13]  /*4420*/  ISETP.NE.AND P6, PT, R102, RZ, PT ;  /* 0x000000ff6600720c */ /* 0x000fda0003fc5270 */
[----:B------:R-:W0:Y:S02]  /*4430*/  @P6 LDS.64 R12, [R104+0x448] ;  /* 0x00044800680c6984 */ /* 0x000e240000000a00 */
        /* <DEDUP_REMOVED lines=37> */
[----:B------:R-:W-:-:S02]  /*4690*/  FMUL.FTZ R118, R9, R6 ;  /* 0x0000000609767220 */ /* 0x000fc40000410000 */
[----:B------:R-:W-:Y:S01]  /*46a0*/  FADD.FTZ R143, R143, R122 ;  /* 0x0000007a8f8f7221 */ /* 0x000fe20000010000 */
[----:B------:R-:W-:Y:S01]  /*46b0*/  FADD.FTZ R121, R120, R121 ;  /* 0x0000007978797221 */ /* 0x000fe20000010000 */
[C---:B------:R-:W-:Y:S01]  /*46c0*/  FMUL.FTZ R125, R9.reuse, R5 ;  /* 0x00000005097d7220 */ /* 0x040fe20000410000 */
[-C--:B------:R-:W-:Y:S01]  /*46d0*/  FMUL.FTZ R6, R9, R4.reuse ;  /* 0x0000000409067220 */ /* 0x080fe20000410000 */
[----:B------:R-:W-:Y:S01]  /*46e0*/  FFMA.FTZ R118, R8, R7, R118 ;  /* 0x0000000708767223 */ /* 0x000fe20000010076 */
[C---:B------:R-:W-:Y:S01]  /*46f0*/  FMUL.FTZ R9, R116.reuse, R121 ;  /* 0x0000007974097220 */ /* 0x040fe20000410000 */
[----:B------:R-:W-:Y:S01]  /*4700*/  FMUL.FTZ R116, R116, R143 ;  /* 0x0000008f74747220 */ /* 0x000fe20000410000 */
[----:B------:R-:W-:Y:S01]  /*4710*/  BSSY B0, `(.L_x_2101) ;  /* 0x0000011000007945 */ /* 0x000fe20003800000 */
[----:B------:R-:W-:Y:S01]  /*4720*/  FFMA.FTZ R5, R8, R5, R6 ;  /* 0x0000000508057223 */ /* 0x000fe20000010006 */
[----:B------:R-:W-:Y:S01]  /*4730*/  FADD.FTZ R6, R10, R127 ;  /* 0x0000007f0a067221 */ /* 0x000fe20000010000 */
[----:B------:R-:W-:Y:S01]  /*4740*/  FADD.FTZ R7, R11, R118 ;  /* 0x000000760b077221 */ /* 0x000fe20000010000 */
[----:B------:R-:W-:Y:S01]  /*4750*/  FFMA.FTZ R4, R8, R4, -R125 ;  /* 0x0000000408047223 */ /* 0x000fe2000001087d */
[C---:B------:R-:W-:Y:S01]  /*4760*/  FFMA.FTZ R10, R110.reuse, R143, -R9 ;  /* 0x0000008f6e0a7223 */ /* 0x040fe20000010809 */
[----:B------:R-:W-:Y:S01]  /*4770*/  FFMA.FTZ R11, R110, R121, R116 ;  /* 0x000000796e0b7223 */ /* 0x000fe20000010074 */
[----:B------:R-:W-:Y:S01]  /*4780*/  FMUL.FTZ R117, R31, R117 ;  /* 0x000000751f757220 */ /* 0x000fe20000410000 */
[----:B------:R-:W-:Y:S06]  /*4790*/  @P6 BRA `(.L_x_2102) ;  /* 0x0000000000206947 */ /* 0x000fec0003800000 */
[----:B------:R-:W-:Y:S01]  /*47a0*/  IMAD R9, R66, R100, R99 ;  /* 0x0000006442097224 */ /* 0x000fe200078e0263 */
[----:B------:R0:W-:Y:S04]  /*47b0*/  STS.128 [R111+0x460], R4 ;  /* 0x000460046f007388 */ /* 0x0001e80000000c00 */
[----:B------:R-:W-:Y:S02]  /*47c0*/  SHF.R.S32.HI R125, RZ, 0x1f, R9 ;  /* 0x0000001fff7d7819 */ /* 0x000fe40000011409 */
[----:B------:R-:W-:-:S04]  /*47d0*/  IADD3 R9, P6, R70, R9, RZ ;  /* 0x0000000946097210 */ /* 0x000fc80007fde0ff */
[----:B------:R-:W-:Y:S02]  /*47e0*/  LEA.HI.X.SX32 R110, R70, R125, 0x1, P6 ;  /* 0x0000007d466e7211 */ /* 0x000fe400030f0eff */
[----:B------:R-:W-:-:S04]  /*47f0*/  LEA R8, P6, R9, R28, 0x4 ;  /* 0x0000001c09087211 */ /* 0x000fc800078c20ff */
[----:B------:R-:W-:-:S05]  /*4800*/  LEA.HI.X R9, R9, R29, R110, 0x4, P6 ;  /* 0x0000001d09097211 */ /* 0x000fca00030f246e */
[----:B------:R0:W-:Y:S04]  /*4810*/  STG.E.128 desc[UR10][R8.64], R4 ;  /* 0x0000000408007986 */ /* 0x0001e8000c101d0a */
.L_x_2102:
[----:B------:R-:W-:Y:S05]  /*4820*/  BSYNC B0 ;  /* 0x0000000000007941 */ /* 0x000fea0003800000 */
.L_x_2101:
[----:B------:R-:W-:Y:S01]  /*4830*/  FADD.FTZ R108, R108, R11 ;  /* 0x0000000b6c6c7221 */ /* 0x000fe20000010000 */
[----:B------:R-:W-:Y:S01]  /*4840*/  FADD.FTZ R10, R109, R10 ;  /* 0x0000000a6d0a7221 */ /* 0x000fe20000010000 */
[----:B0-----:R-:W-:Y:S01]  /*4850*/  FMUL.FTZ R7, R31, R12 ;  /* 0x0000000c1f077220 */ /* 0x001fe20000410000 */
[----:B------:R-:W-:Y:S01]  /*4860*/  IADD3 R99, R99, 0x1, RZ ;  /* 0x0000000163637810 */ /* 0x000fe20007ffe0ff */
[C---:B------:R-:W-:Y:S01]  /*4870*/  FMUL.FTZ R5, R107.reuse, R108 ;  /* 0x0000006c6b057220 */ /* 0x040fe20000410000 */
[----:B------:R-:W-:Y:S01]  /*4880*/  FMUL.FTZ R107, R107, R10 ;  /* 0x0000000a6b6b7220 */ /* 0x000fe20000410000 */
[----:B------:R-:W-:Y:S01]  /*4890*/  FFMA.FTZ R14, R30, R14, -R7 ;  /* 0x0000000e1e0e7223 */ /* 0x000fe20000010807 */
[----:B------:R-:W-:Y:S01]  /*48a0*/  ISETP.GE.AND P6, PT, R99, UR6, PT ;  /* 0x0000000663007c0c */ /* 0x000fe2000bfc6270 */
[C---:B------:R-:W-:Y:S01]  /*48b0*/  FFMA.FTZ R4, R106.reuse, R10, -R5 ;  /* 0x0000000a6a047223 */ /* 0x040fe20000010805 */
[----:B------:R-:W-:Y:S01]  /*48c0*/  FFMA.FTZ R106, R106, R108, R107 ;  /* 0x0000006c6a6a7223 */ /* 0x000fe2000001006b */
[C---:B------:R-:W-:Y:S01]  /*48d0*/  FMUL.FTZ R7, R31.reuse, R144 ;  /* 0x000000901f077220 */ /* 0x040fe20000410000 */
[----:B------:R-:W-:Y:S01]  /*48e0*/  FMUL.FTZ R15, R31, R15 ;  /* 0x0000000f1f0f7220 */ /* 0x000fe20000410000 */
[----:B------:R-:W-:Y:S01]  /*48f0*/  FADD.FTZ R6, R105, R4 ;  /* 0x0000000469067221 */ /* 0x000fe20000010000 */
[----:B------:R-:W-:Y:S01]  /*4900*/  FADD.FTZ R106, R103, R106 ;  /* 0x0000006a676a7221 */ /* 0x000fe20000010000 */
[----:B------:R-:W-:Y:S01]  /*4910*/  FFMA.FTZ R4, R30, R119, -R7 ;  /* 0x000000771e047223 */ /* 0x000fe20000010807 */
[----:B------:R-:W-:Y:S01]  /*4920*/  FMUL.FTZ R121, R31, R121 ;  /* 0x000000791f797220 */ /* 0x000fe20000410000 */
[C---:B------:R-:W-:Y:S01]  /*4930*/  FMUL.FTZ R5, R115.reuse, R6 ;  /* 0x0000000673057220 */ /* 0x040fe20000410000 */
[-C--:B------:R-:W-:Y:S01]  /*4940*/  FMUL.FTZ R115, R115, R106.reuse ;  /* 0x0000006a73737220 */ /* 0x080fe20000410000 */
[CC--:B------:R-:W-:Y:S01]  /*4950*/  FMUL.FTZ R7, R31.reuse, R106.reuse ;  /* 0x0000006a1f077220 */ /* 0x0c0fe20000410000 */
[----:B------:R-:W-:Y:S01]  /*4960*/  FFMA.FTZ R87, R4, 2, R87 ;  /* 0x4000000004577823 */ /* 0x000fe20000010057 */
[C---:B------:R-:W-:Y:S01]  /*4970*/  FFMA.FTZ R5, R114.reuse, R106, R5 ;  /* 0x0000006a72057223 */ /* 0x040fe20000010005 */
[----:B------:R-:W-:Y:S01]  /*4980*/  FFMA.FTZ R114, R114, R6, -R115 ;  /* 0x0000000672727223 */ /* 0x000fe20000010873 */
[C---:B------:R-:W-:Y:S01]  /*4990*/  FFMA.FTZ R117, R30.reuse, R123, -R117 ;  /* 0x0000007b1e757223 */ /* 0x040fe20000010875 */
[----:B------:R-:W-:Y:S01]  /*49a0*/  FFMA.FTZ R15, R30, R13, -R15 ;  /* 0x0000000d1e0f7223 */ /* 0x000fe2000001080f */
[----:B------:R-:W-:Y:S01]  /*49b0*/  FADD.FTZ R112, R112, R5 ;  /* 0x0000000570707221 */ /* 0x000fe20000010000 */
[----:B------:R-:W-:Y:S01]  /*49c0*/  FMUL.FTZ R5, R31, R108 ;  /* 0x0000006c1f057220 */ /* 0x000fe20000410000 */
[----:B------:R-:W-:Y:S01]  /*49d0*/  FADD.FTZ R114, R113, R114 ;  /* 0x0000007271727221 */ /* 0x000fe20000010000 */
[C---:B------:R-:W-:Y:S01]  /*49e0*/  FFMA.FTZ R121, R30.reuse, R143, -R121 ;  /* 0x0000008f1e797223 */ /* 0x040fe20000010879 */
[----:B------:R-:W-:Y:S01]  /*49f0*/  FMUL.FTZ R31, R31, R112 ;  /* 0x000000701f1f7220 */ /* 0x000fe20000410000 */
[C---:B------:R-:W-:Y:S01]  /*4a00*/  FFMA.FTZ R4, R30.reuse, R10, -R5 ;  /* 0x0000000a1e047223 */ /* 0x040fe20000010805 */
[C---:B------:R-:W-:Y:S01]  /*4a10*/  FFMA.FTZ R7, R30.reuse, R6, -R7 ;  /* 0x000000061e077223 */ /* 0x040fe20000010807 */
        /* <DEDUP_REMOVED lines=9> */
.L_x_2100:
        /* <DEDUP_REMOVED lines=22> */
[----:B------:R-:W-:Y:S01]  /*4c10*/  LDS.U16 R47, [R47] ;  /* 0x000000002f2f7984 */ /* 0x000fe20000000400 */
        /* <DEDUP_REMOVED lines=8> */
[----:B------:R-:W-:Y:S01]  /*4ca0*/  LDS.U16 R35, [R35+0x1c0] ;  /* 0x0001c00023237984 */ /* 0x000fe20000000400 */
[----:B------:R-:W-:-:S03]  /*4cb0*/  IMAD.WIDE.U32 R4, R8, UR7, RZ ;  /* 0x0000000708047c25 */ /* 0x000fc6000f8e00ff */
[----:B------:R-:W-:Y:S01]  /*4cc0*/  @!P0 STS [R104+0x210], R7 ;  /* 0x0002100768008388 */ /* 0x000fe20000000800 */
[----:B------:R-:W-:Y:S01]  /*4cd0*/  IMAD R9, R9, UR7, R6 ;  /* 0x0000000709097c24 */ /* 0x000fe2000f8e0206 */
[----:B------:R-:W-:Y:S04]  /*4ce0*/  BAR.SYNC.DEFER_BLOCKING 0x0 ;  /* 0x0000000000007b1d */ /* 0x000fe80000010000 */
[----:B------:R-:W-:Y:S02]  /*4cf0*/  IADD3 R13, R5, R9, RZ ;  /* 0x00000009050d7210 */ /* 0x000fe40007ffe0ff */
[----:B------:R-:W0:Y:S02]  /*4d00*/  LDS R0, [R104+0x210] ;  /* 0x0002100068007984 */ /* 0x000e240000000800 */
[----:B0-----:R-:W-:-:S13]  /*4d10*/  ISETP.GE.AND P0, PT, R81, R0, PT ;  /* 0x000000005100720c */ /* 0x001fda0003f06270 */
[----:B------:R-:W-:Y:S05]  /*4d20*/  @P0 BRA `(.L_x_2105) ;  /* 0x0000000000380947 */ /* 0x000fea0003800000 */
[----:B------:R-:W-:Y:S01]  /*4d30*/  SHF.L.U32 R7, R66, 0x8, RZ ;  /* 0x0000000842077819 */ /* 0x000fe200000006ff */
[----:B------:R-:W-:-:S03]  /*4d40*/  ULDC.64 UR4, c[0x0][0x2b8] ;  /* 0x0000ae0000047ab9 */ /* 0x000fc60000000a00 */
[----:B------:R-:W-:-:S04]  /*4d50*/  IADD3 R6, P0, R81, R7, RZ ;  /* 0x0000000751067210 */ /* 0x000fc80007f1e0ff */
[----:B------:R-:W-:-:S03]  /*4d60*/  LEA.HI.X.SX32 R7, R7, R72, 0x1, P0 ;  /* 0x0000004807077211 */ /* 0x000fc600000f0eff */
[----:B------:R-:W-:-:S04]  /*4d70*/  IMAD.WIDE.U32 R6, R8, UR7, R6 ;  /* 0x0000000708067c25 */ /* 0x000fc8000f8e0006 */
        /* <DEDUP_REMOVED lines=9> */
.L_x_2105:
[----:B------:R-:W-:Y:S05]  /*4e10*/  BSYNC B0 ;  /* 0x0000000000007941 */ /* 0x000fea0003800000 */
.L_x_2104:
[----:B------:R-:W-:Y:S01]  /*4e20*/  MOV R5, R13 ;  /* 0x0000000d00057202 */ /* 0x000fe20000000f00 */
[----:B------:R-:W-:Y:S01]  /*4e30*/  ULDC.64 UR4, c[0x0][0x2b8] ;  /* 0x0000ae0000047ab9 */ /* 0x000fe20000000a00 */
[C---:B------:R-:W-:Y:S01]  /*4e40*/  LOP3.LUT R7, R81.reuse, 0x20, RZ, 0xfc, !PT ;  /* 0x0000002051077812 */ /* 0x040fe200078efcff */
[----:B------:R-:W-:Y:S01]  /*4e50*/  IMAD R6, R80, UR4, RZ ;  /* 0x0000000450067c24 */ /* 0x000fe2000f8e02ff */
[----:B0-----:R-:W-:Y:S01]  /*4e60*/  LOP3.LUT R9, R81, 0x40, RZ, 0xfc, !PT ;  /* 0x0000004051097812 */ /* 0x001fe200078efcff */
[----:B------:R-:W-:Y:S01]  /*4e70*/  IMAD.WIDE.U32 R4, R83, UR4, R4 ;  /* 0x0000000453047c25 */ /* 0x000fe2000f8e0004 */
[-C--:B------:R-:W-:Y:S02]  /*4e80*/  ISETP.GE.AND P0, PT, R7, R0.reuse, PT ;  /* 0x000000000700720c */ /* 0x080fe40003f06270 */
[----:B------:R-:W-:Y:S01]  /*4e90*/  SHF.L.U32 R7, R66, 0x8, RZ ;  /* 0x0000000842077819 */ /* 0x000fe200000006ff */
[----:B------:R-:W-:Y:S01]  /*4ea0*/  IMAD R8, R83, UR5, R6 ;  /* 0x0000000553087c24 */ /* 0x000fe2000f8e0206 */
[----:B------:R-:W-:Y:S01]  /*4eb0*/  ISETP.GE.AND P1, PT, R9, R0, PT ;  /* 0x000000000900720c */ /* 0x000fe20003f26270 */
[----:B------:R-:W-:Y:S01]  /*4ec0*/  ULDC.64 UR4, c[0x0][0x308] ;  /* 0x0000c20000047ab9 */ /* 0x000fe20000000a00 */
[----:B------:R-:W-:-:S02]  /*4ed0*/  SHF.R.S32.HI R9, RZ, 0x1f, R7 ;  /* 0x0000001fff097819 */ /* 0x000fc40000011407 */
[----:B------:R-:W-:Y:S02]  /*4ee0*/  IADD3 R6, P5, R7, R4, RZ ;  /* 0x0000000407067210 */ /* 0x000fe40007fbe0ff */
[C---:B------:R-:W-:Y:S02]  /*4ef0*/  LOP3.LUT R13, R81.reuse, 0x60, RZ, 0xfc, !PT ;  /* 0x00000060510d7812 */ /* 0x040fe400078efcff */
[----:B------:R-:W-:Y:S01]  /*4f00*/  LEA R7, P4, R81, UR4, 0x1 ;  /* 0x0000000451077c11 */ /* 0x000fe2000f8808ff */
[----:B------:R-:W-:Y:S01]  /*4f10*/  ULDC UR4, c[0x0][0x224] ;  /* 0x0000890000047ab9 */ /* 0x000fe20000000800 */
[----:B------:R-:W-:Y:S02]  /*4f20*/  IADD3.X R5, R9, R8, R5, P5, !PT ;  /* 0x0000000809057210 */ /* 0x000fe40002ffe405 */
[----:B------:R-:W-:Y:S02]  /*4f30*/  ISETP.GE.AND P2, PT, R13, R0, PT ;  /* 0x000000000d00720c */ /* 0x000fe40003f46270 */
[----:B------:R-:W-:-:S02]  /*4f40*/  LEA.HI.X R8, R81, UR5, R72, 0x1, P4 ;  /* 0x0000000551087c11 */ /* 0x000fc4000a0f0c48 */
[C---:B------:R-:W-:Y:S02]  /*4f50*/  LEA R4, P6, R6.reuse, R7, 0x1 ;  /* 0x0000000706047211 */ /* 0x040fe400078c08ff */
[C---:B------:R-:W-:Y:S02]  /*4f60*/  LOP3.LUT R9, R81.reuse, 0xa0, RZ, 0xfc, !PT ;  /* 0x000000a051097812 */ /* 0x040fe400078efcff */
[C---:B------:R-:W-:Y:S02]  /*4f70*/  LOP3.LUT R13, R81.reuse, 0xc0, RZ, 0xfc, !PT ;  /* 0x000000c0510d7812 */ /* 0x040fe400078efcff */
[----:B------:R-:W-:Y:S02]  /*4f80*/  LOP3.LUT R7, R81, 0xe0, RZ, 0xfc, !PT ;  /* 0x000000e051077812 */ /* 0x000fe400078efcff */
[----:B------:R-:W-:Y:S02]  /*4f90*/  LEA.HI.X R5, R6, R8, R5, 0x1, P6 ;  /* 0x0000000806057211 */ /* 0x000fe400030f0c05 */
[----:B------:R-:W-:-:S02]  /*4fa0*/  ISETP.GE.AND P4, PT, R9, R0, PT ;  /* 0x000000000900720c */ /* 0x000fc40003f86270 */
[-C--:B------:R-:W-:Y:S01]  /*4fb0*/  ISETP.GE.AND P5, PT, R13, R0.reuse, PT ;  /* 0x000000000d00720c */ /* 0x080fe20003fa6270 */
[----:B------:R0:W-:Y:S01]  /*4fc0*/  @!P0 STG.E.U16 desc[UR10][R4.64+0x40], R11 ;  /* 0x0000400b04008986 */ /* 0x0001e2000c10150a */
[-C--:B------:R-:W-:Y:S02]  /*4fd0*/  ISETP.GE.AND P6, PT, R7, R0.reuse, PT ;  /* 0x000000000700720c */ /* 0x080fe40003fc6270 */
[----:B------:R-:W-:Y:S01]  /*4fe0*/  LOP3.LUT R15, R81, 0x80, RZ, 0xfc, !PT ;  /* 0x00000080510f7812 */ /* 0x000fe200078efcff */
[----:B------:R0:W-:Y:S01]  /*4ff0*/  @!P1 STG.E.U16 desc[UR10][R4.64+0x80], R45 ;  /* 0x0000802d04009986 */ /* 0x0001e2000c10150a */
[----:B------:R-:W-:Y:S02]  /*5000*/  IADD3 R66, R66, 0x1, RZ ;  /* 0x0000000142427810 */ /* 0x000fe40007ffe0ff */
[----:B------:R-:W-:Y:S01]  /*5010*/  ISETP.GE.AND P3, PT, R15, R0, PT ;  /* 0x000000000f00720c */ /* 0x000fe20003f66270 */
[----:B------:R0:W-:Y:S01]  /*5020*/  @!P2 STG.E.U16 desc[UR10][R4.64+0xc0], R43 ;  /* 0x0000c02b0400a986 */ /* 0x0001e2000c10150a */
[----:B------:R-:W-:-:S02]  /*5030*/  ISETP.GE.AND P0, PT, R66, UR4, PT ;  /* 0x0000000442007c0c */ /* 0x000fc4000bf06270 */
[----:B------:R-:W-:Y:S01]  /*5040*/  IADD3 R10, P1, R2, 0x200, RZ ;  /* 0x00000200020a7810 */ /* 0x000fe20007f3e0ff */
[----:B------:R0:W-:Y:S01]  /*5050*/  @!P4 STG.E.U16 desc[UR10][R4.64+0x140], R39 ;  /* 0x000140270400c986 */ /* 0x0001e2000c10150a */
[----:B------:R-:W-:Y:S02]  /*5060*/  IADD3 R16, P2, R16, 0x200, RZ ;  /* 0x0000020010107810 */ /* 0x000fe40007f5e0ff */
[----:B------:R-:W-:Y:S01]  /*5070*/  IADD3.X R27, RZ, R3, RZ, P1, !PT ;  /* 0x00000003ff1b7210 */ /* 0x000fe20000ffe4ff */
[----:B------:R0:W-:Y:S01]  /*5080*/  @!P5 STG.E.U16 desc[UR10][R4.64+0x180], R37 ;  /* 0x000180250400d986 */ /* 0x0001e2000c10150a */
[----:B------:R-:W-:-:S03]  /*5090*/  IADD3.X R17, RZ, R17, RZ, P2, !PT ;  /* 0x00000011ff117210 */ /* 0x000fc600017fe4ff */
[----:B------:R0:W-:Y:S04]  /*50a0*/  @!P6 STG.E.U16 desc[UR10][R4.64+0x1c0], R35 ;  /* 0x0001c0230400e986 */ /* 0x0001e8000c10150a */
[----:B------:R0:W-:Y:S01]  /*50b0*/  @!P3 STG.E.U16 desc[UR10][R4.64+0x100], R41 ;  /* 0x000100290400b986 */ /* 0x0001e2000c10150a */
[----:B------:R-:W-:-:S04]  /*50c0*/  IADD3 R51, P3, R51, 0x400, RZ ;  /* 0x0000040033337810 */ /* 0x000fc80007f7e0ff */
[----:B------:R-:W-:Y:S01]  /*50d0*/  IADD3.X R49, RZ, R49, RZ, P3, !PT ;  /* 0x00000031ff317210 */ /* 0x000fe20001ffe4ff */
[----:B------:R-:W-:Y:S08]  /*50e0*/  @!P0 BRA `(.L_x_2106) ;  /* 0xffffffb400cc8947 */ /* 0x000ff0000383ffff */
[----:B------:R-:W-:Y:S05]  /*50f0*/  EXIT ;  /* 0x000000000000794d */ /* 0x000fea0003800000 */
.L_x_2107:
        /* <DEDUP_REMOVED lines=16> */
.L_x_5212:


//--------------------- .text._Z25selective_scan_fwd_kernelI32Selective_Scan_fwd_kernel_traitsILi32ELi8ELi1ELb0ELb1ELb0ELb1EN3c104HalfENS1_7complexIfEEEEv13SSMParamsBase --------------------------
	.section	.text._Z25selective_scan_fwd_kernelI32Selective_Scan_fwd_kernel_traitsILi32ELi8ELi1ELb0ELb1ELb0ELb1EN3c104HalfENS1_7complexIfEEEEv13SSMParamsBase,"ax",@progbits
	.align	128
        .global         _Z25selective_scan_fwd_kernelI32Selective_Scan_fwd_kernel_traitsILi32ELi8ELi1ELb0ELb1ELb0ELb1EN3c104HalfENS1_7complexIfEEEEv13SSMParamsBase
        .type           _Z25selective_scan_fwd_kernelI32Selective_Scan_fwd_kernel_traitsILi32ELi8ELi1ELb0ELb1ELb0ELb1EN3c104HalfENS1_7complexIfEEEEv13SSMParamsBase,@function
        .size           _Z25selective_scan_fwd_kernelI32Selective_Scan_fwd_kernel_traitsILi32ELi8ELi1ELb0ELb1ELb0ELb1EN3c104HalfENS1_7complexIfEEEEv13SSMParamsBase,(.L_x_5213 - _Z25selective_scan_fwd_kernelI32Selective_Scan_fwd_kernel_traitsILi32ELi8ELi1ELb0ELb1ELb0ELb1EN3c104HalfENS1_7complexIfEEEEv13SSMParamsBase)
        .other          _Z25selective_scan_fwd_kernelI32Selective_Scan_fwd_kernel_traitsILi32ELi8ELi1ELb0ELb1ELb0ELb1EN3c104HalfENS1_7complexIfEEEEv13SSMParamsBase,@"STO_CUDA_ENTRY STV_DEFAULT"
_Z25selective_scan_fwd_kernelI32Selective_Scan_fwd_kernel_traitsILi32ELi8ELi1ELb0ELb1ELb0ELb1EN3c104HalfENS1_7complexIfEEEEv13SSMParamsBase:
.text._Z25selective_scan_fwd_kernelI32Selective_Scan_fwd_kernel_traitsILi32ELi8ELi1ELb0ELb1ELb0ELb1EN3c104HalfENS1_7complexIfEEEEv13SSMParamsBase:
[----:B------:R-:W-:Y:S08]  /*0000*/  LDC R1, c[0x0][0x28] ;  /* 0x00000a00ff017b82 */ /* 0x000ff00000000800 */
[----:B------:R-:W0:Y:S01]  /*0010*/  LDC R8, c[0x0][0x228] ;  /* 0x00008a00ff087b82 */ /* 0x000e220000000800 */
[----:B------:R-:W1:Y:S01]  /*0020*/  S2R R71, SR_CTAID.Y ;  /* 0x0000000000477919 */ /* 0x000e620000002600 */
[----:B------:R-:W-:Y:S01]  /*0030*/  HFMA2.MMA R70, -RZ, RZ, 0, 0 ;  /* 0x00000000ff467435 */ /* 0x000fe200000001ff */
[----:B------:R-:W-:Y:S01]  /*0040*/  ULDC.64 UR10, c[0x0][0x208] ;  /* 0x00008200000a7ab9 */ /* 0x000fe20000000a00 */
[----:B------:R-:W-:-:S04]  /*0050*/  MOV R69, RZ ;  /* 0x000000ff00457202 */ /* 0x000fc80000000f00 */
[----:B------:R-:W2:Y:S08]  /*0060*/  LDC.64 R2, c[0x0][0x2e8] ;  /* 0x0000ba00ff027b82 */ /* 0x000eb00000000a00 */
[----:B------:R-:W3:Y:S01]  /*0070*/  LDC.64 R4, c[0x0][0x300] ;  /* 0x0000c000ff047b82 */ /* 0x000ee20000000a00 */
[----:B0-----:R-:W-:-:S07]  /*0080*/  IABS R9, R8 ;  /* 0x0000000800097213 */ /* 0x001fce0000000000 */
[----:B------:R-:W0:Y:S01]  /*0090*/  LDC R19, c[0x0][0x224] ;  /* 0x00008900ff137b82 */ /* 0x000e220000000800 */
[----:B------:R-:W4:Y:S01]  /*00a0*/  I2F.RP R0, R9 ;  /* 0x0000000900007306 */ /* 0x000f220000209400 */
[----:B--2---:R-:W-:Y:S02]  /*00b0*/  ISETP.NE.U32.AND P0, PT, R2, RZ, PT ;  /* 0x000000ff0200720c */ /* 0x004fe40003f05070 */
[----:B-1----:R-:W-:Y:S02]  /*00c0*/  SHF.R.S32.HI R72, RZ, 0x1f, R71 ;  /* 0x0000001fff487819 */ /* 0x002fe40000011447 */
[----:B------:R-:W-:Y:S02]  /*00d0*/  ISETP.NE.AND.EX P0, PT, R3, RZ, PT, P0 ;  /* 0x000000ff0300720c */ /* 0x000fe40003f05300 */
[----:B---3--:R-:W-:Y:S01]  /*00e0*/  ISETP.NE.U32.AND P1, PT, R4, RZ, PT ;  /* 0x000000ff0400720c */ /* 0x008fe20003f25070 */
[----:B----4-:R-:W1:Y:S03]  /*00f0*/  MUFU.RCP R0, R0 ;  /* 0x0000000000007308 */ /* 0x010e660000001000 */
[----:B------:R-:W-:-:S07]  /*0100*/  ISETP.NE.AND.EX P1, PT, R5, RZ, PT, P1 ;  /* 0x000000ff0500720c */ /* 0x000fce0003f25310 */
[----:B------:R-:W-:-:S04]  /*0110*/  @P0 LEA R2, P2, R71, R2, 0x2 ;  /* 0x0000000247020211 */ /* 0x000fc800078410ff */
[--C-:B------:R-:W-:Y:S02]  /*0120*/  @P0 LEA.HI.X R3, R71, R3, R72.reuse, 0x2, P2 ;  /* 0x0000000347030211 */ /* 0x100fe400010f1448 */
[----:B0-----:R-:W-:Y:S02]  /*0130*/  ISETP.GE.AND P4, PT, R19, 0x1, PT ;  /* 0x000000011300780c */ /* 0x001fe40003f86270 */
[C---:B------:R-:W-:Y:S01]  /*0140*/  @P1 LEA R4, P3, R71.reuse, R4, 0x2 ;  /* 0x0000000447041211 */ /* 0x040fe200078610ff */
[----:B------:R0:W5:Y:S01]  /*0150*/  @P0 LDG.E R70, desc[UR10][R2.64] ;  /* 0x0000000a02460981 */ /* 0x000162000c1e1900 */
[----:B-1----:R-:W-:Y:S02]  /*0160*/  IADD3 R6, R0, 0xffffffe, RZ ;  /* 0x0ffffffe00067810 */ /* 0x002fe40007ffe0ff */
[----:B------:R-:W-:Y:S02]  /*0170*/  @P1 LEA.HI.X R5, R71, R5, R72, 0x2, P3 ;  /* 0x0000000547051211 */ /* 0x000fe400018f1448 */
[----:B------:R1:W2:Y:S01]  /*0180*/  F2I.FTZ.U32.TRUNC.NTZ R7, R6 ;  /* 0x0000000600077305 */ /* 0x0002a2000021f000 */
[----:B------:R-:W3:Y:S02]  /*0190*/  S2UR UR7, SR_CTAID.X ;  /* 0x00000000000779c3 */ /* 0x000ee40000002500 */
[----:B------:R4:W5:Y:S01]  /*01a0*/  @P1 LDG.E R69, desc[UR10][R4.64] ;  /* 0x0000000a04451981 */ /* 0x000962000c1e1900 */
[----:B-1----:R-:W-:Y:S01]  /*01b0*/  HFMA2.MMA R6, -RZ, RZ, 0, 0 ;  /* 0x00000000ff067435 */ /* 0x002fe200000001ff */
[----:B--2---:R-:W-:-:S05]  /*01c0*/  IADD3 R10, RZ, -R7, RZ ;  /* 0x80000007ff0a7210 */ /* 0x004fca0007ffe0ff */
[----:B0-----:R-:W-:Y:S01]  /*01d0*/  IMAD R3, R10, R9, RZ ;  /* 0x000000090a037224 */ /* 0x001fe200078e02ff */
[----:B------:R-:W-:-:S03]  /*01e0*/  IABS R2, R71 ;  /* 0x0000004700027213 */ /* 0x000fc60000000000 */
[----:B------:R-:W-:-:S06]  /*01f0*/  IMAD.HI.U32 R7, R7, R3, R6 ;  /* 0x0000000307077227 */ /* 0x000fcc00078e0006 */
[----:B------:R-:W-:-:S05]  /*0200*/  IMAD.HI.U32 R7, R7, R2, RZ ;  /* 0x0000000207077227 */ /* 0x000fca00078e00ff */
[----:B------:R-:W-:-:S05]  /*0210*/  IADD3 R0, -R7, RZ, RZ ;  /* 0x000000ff07007210 */ /* 0x000fca0007ffe1ff */
[----:B------:R-:W-:-:S05]  /*0220*/  IMAD R0, R9, R0, R2 ;  /* 0x0000000009007224 */ /* 0x000fca00078e0202 */
[----:B------:R-:W-:Y:S02]  /*0230*/  ISETP.GT.U32.AND P2, PT, R9, R0, PT ;  /* 0x000000000900720c */ /* 0x000fe40003f44070 */
[----:B------:R-:W-:Y:S02]  /*0240*/  LOP3.LUT R2, R71, R8, RZ, 0x3c, !PT ;  /* 0x0000000847027212 */ /* 0x000fe400078e3cff */
[----:B------:R-:W-:Y:S02]  /*0250*/  ISETP.NE.AND P1, PT, R8, RZ, PT ;  /* 0x000000ff0800720c */ /* 0x000fe40003f25270 */
[----:B------:R-:W-:-:S07]  /*0260*/  ISETP.GE.AND P3, PT, R2, RZ, PT ;  /* 0x000000ff0200720c */ /* 0x000fce0003f66270 */
[-C--:B------:R-:W-:Y:S02]  /*0270*/  @!P2 IADD3 R0, R0, -R9.reuse, RZ ;  /* 0x800000090000a210 */ /* 0x080fe40007ffe0ff */
[----:B------:R-:W-:Y:S02]  /*0280*/  @!P2 IADD3 R7, R7, 0x1, RZ ;  /* 0x000000010707a810 */ /* 0x000fe40007ffe0ff */
[----:B------:R-:W-:Y:S01]  /*0290*/  ISETP.GE.U32.AND P0, PT, R0, R9, PT ;  /* 0x000000090000720c */ /* 0x000fe20003f06070 */
[----:B---34-:R-:W-:-:S12]  /*02a0*/  @!P4 EXIT ;  /* 0x000000000000c94d */ /* 0x018fd80003800000 */
[----:B------:R-:W0:Y:S01]  /*02b0*/  S2R R100, SR_TID.X ;  /* 0x0000000000647919 */ /* 0x000e220000002100 */
[----:B------:R-:W1:Y:S01]  /*02c0*/  LDC.64 R10, c[0x0][0x258] ;  /* 0x00009600ff0a7b82 */ /* 0x000e620000000a00 */
[----:B------:R-:W-:Y:S01]  /*02d0*/  @P0 IADD3 R7, R7, 0x1, RZ ;  /* 0x0000000107070810 */ /* 0x000fe20007ffe0ff */
[----:B------:R-:W-:Y:S01]  /*02e0*/  USHF.R.S32.HI UR12, URZ, 0x1f, UR7 ;  /* 0x0000001f3f0c7899 */ /* 0x000fe20008011407 */
[----:B------:R-:W2:Y:S01]  /*02f0*/  S2R R63, SR_LANEID ;  /* 0x00000000003f7919 */ /* 0x000ea20000000000 */
[----:B------:R-:W-:Y:S01]  /*0300*/  ULDC.64 UR8, c[0x0][0x240] ;  /* 0x0000900000087ab9 */ /* 0x000fe20000000a00 */
[----:B------:R-:W-:Y:S01]  /*0310*/  MOV R0, R7 ;  /* 0x0000000700007202 */ /* 0x000fe20000000f00 */
[----:B------:R-:W-:Y:S01]  /*0320*/  UIMAD UR6, UR12, UR8, URZ ;  /* 0x000000080c0672a4 */ /* 0x000fe2000f8e023f */
[----:B------:R-:W-:Y:S01]  /*0330*/  MOV R62, RZ ;  /* 0x000000ff003e7202 */ /* 0x000fe20000000f00 */
[----:B------:R-:W3:Y:S01]  /*0340*/  LDC.64 R16, c[0x0][0x280] ;  /* 0x0000a000ff107b82 */ /* 0x000ee20000000a00 */
[----:B------:R-:W-:Y:S01]  /*0350*/  @!P3 IADD3 R0, -R0, RZ, RZ ;  /* 0x000000ff0000b210 */ /* 0x000fe20007ffe1ff */
[----:B------:R-:W-:Y:S01]  /*0360*/  UIMAD.WIDE.U32 UR4, UR7, UR8, URZ ;  /* 0x00000008070472a5 */ /* 0x000fe2000f8e003f */
[----:B------:R-:W-:Y:S01]  /*0370*/  @!P1 LOP3.LUT R0, RZ, R8, RZ, 0x33, !PT ;  /* 0x00000008ff009212 */ /* 0x000fe200078e33ff */
[----:B------:R-:W-:Y:S01]  /*0380*/  UIMAD UR6, UR7, UR9, UR6 ;  /* 0x00000009070672a4 */ /* 0x000fe2000f8e0206 */
[----:B------:R-:W-:-:S02]  /*0390*/  ULDC.64 UR14, c[0x0][0x298] ;  /* 0x0000a600000e7ab9 */ /* 0x000fc40000000a00 */
[----:B------:R-:W-:Y:S01]  /*03a0*/  ULDC.64 UR8, c[0x0][0x288] ;  /* 0x0000a20000087ab9 */ /* 0x000fe20000000a00 */
[----:B------:R-:W4:Y:S01]  /*03b0*/  LDC.64 R20, c[0x0][0x290] ;  /* 0x0000a400ff147b82 */ /* 0x000f220000000a00 */
[C---:B------:R-:W-:Y:S01]  /*03c0*/  IMAD R2, R72.reuse, UR8, RZ ;  /* 0x0000000848027c24 */ /* 0x040fe2000f8e02ff */
[----:B------:R-:W-:Y:S01]  /*03d0*/  SHF.R.S32.HI R5, RZ, 0x1f, R0 ;  /* 0x0000001fff057819 */ /* 0x000fe20000011400 */
[----:B------:R-:W-:Y:S01]  /*03e0*/  IMAD R4, R72, UR14, RZ ;  /* 0x0000000e48047c24 */ /* 0x000fe2000f8e02ff */
[----:B------:R-:W-:Y:S01]  /*03f0*/  UIADD3 UR5, UR5, UR6, URZ ;  /* 0x0000000605057290 */ /* 0x000fe2000fffe03f */
[C---:B------:R-:W-:Y:S02]  /*0400*/  IMAD R7, R71.reuse, UR9, R2 ;  /* 0x0000000947077c24 */ /* 0x040fe4000f8e0202 */
[----:B------:R-:W-:Y:S01]  /*0410*/  IMAD.WIDE.U32 R2, R71, UR8, RZ ;  /* 0x0000000847027c25 */ /* 0x000fe2000f8e00ff */
[----:B------:R-:W2:Y:S01]  /*0420*/  LDC.64 R14, c[0x0][0x2d8] ;  /* 0x0000b600ff0e7b82 */ /* 0x000ea20000000a00 */
[----:B------:R-:W-:-:S02]  /*0430*/  ULDC.64 UR8, c[0x0][0x2f8] ;  /* 0x0000be0000087ab9 */ /* 0x000fc40000000a00 */
[----:B-1----:R-:W-:Y:S01]  /*0440*/  IMAD R6, R5, R10, RZ ;  /* 0x0000000a05067224 */ /* 0x002fe200078e02ff */
[----:B------:R-:W-:Y:S01]  /*0450*/  IADD3 R7, R3, R7, RZ ;  /* 0x0000000703077210 */ /* 0x000fe20007ffe0ff */
[C---:B------:R-:W-:Y:S01]  /*0460*/  IMAD R9, R71.reuse, UR15, R4 ;  /* 0x0000000f47097c24 */ /* 0x040fe2000f8e0204 */
[C---:B0-----:R-:W-:Y:S02]  /*0470*/  SHF.L.U32 R68, R100.reuse, 0x3, RZ ;  /* 0x0000000364447819 */ /* 0x041fe400000006ff */
[----:B------:R-:W0:Y:S01]  /*0480*/  LDC R12, c[0x0][0x214] ;  /* 0x00008500ff0c7b82 */ /* 0x000e220000000800 */
[----:B------:R-:W-:Y:S01]  /*0490*/  IMAD.WIDE.U32 R4, R71, UR14, RZ ;  /* 0x0000000e47047c25 */ /* 0x000fe2000f8e00ff */
[----:B------:R-:W-:Y:S02]  /*04a0*/  LOP3.LUT R67, R100, 0x1f, RZ, 0xc0, !PT ;  /* 0x0000001f64437812 */ /* 0x000fe400078ec0ff */
[----:B------:R-:W-:Y:S01]  /*04b0*/  LOP3.LUT R68, R68, 0xffffff00, RZ, 0xc0, !PT ;  /* 0xffffff0044447812 */ /* 0x000fe200078ec0ff */
[C---:B------:R-:W-:Y:S01]  /*04c0*/  IMAD R11, R0.reuse, R11, R6 ;  /* 0x0000000b000b7224 */ /* 0x040fe200078e0206 */
[----:B------:R-:W-:Y:S01]  /*04d0*/  MOV R6, R2 ;  /* 0x0000000200067202 */ /* 0x000fe20000000f00 */
[----:B------:R-:W-:Y:S01]  /*04e0*/  IMAD.WIDE.U32 R2, R0, R10, UR4 ;  /* 0x0000000400027e25 */ /* 0x000fe2000f8e000a */
[----:B------:R-:W-:Y:S01]  /*04f0*/  IADD3 R9, R5, R9, RZ ;  /* 0x0000000905097210 */ /* 0x000fe20007ffe0ff */
[----:B------:R-:W-:Y:S01]  /*0500*/  ULDC.64 UR4, c[0x0][0x2f0] ;  /* 0x0000bc0000047ab9 */ /* 0x000fe20000000a00 */
[----:B------:R-:W-:Y:S01]  /*0510*/  MOV R8, R4 ;  /* 0x0000000400087202 */ /* 0x000fe20000000f00 */
[----:B---3--:R-:W-:Y:S01]  /*0520*/  IMAD R0, R16, UR12, RZ ;  /* 0x0000000c10007c24 */ /* 0x008fe2000f8e02ff */
[----:B------:R-:W-:Y:S01]  /*0530*/  LOP3.LUT R65, R68, R67, RZ, 0xfc, !PT ;  /* 0x0000004344417212 */ /* 0x000fe200078efcff */
[----:B------:R-:W-:Y:S01]  /*0540*/  IMAD.WIDE.U32 R4, R16, UR7, R6 ;  /* 0x0000000710047c25 */ /* 0x000fe2000f8e0006 */
[----:B------:R-:W-:-:S02]  /*0550*/  IADD3 R38, R3, R11, RZ ;  /* 0x0000000b03267210 */ /* 0x000fc40007ffe0ff */
[----:B------:R-:W-:Y:S01]  /*0560*/  SHF.R.S32.HI R66, RZ, 0x1f, R65 ;  /* 0x0000001fff427819 */ /* 0x000fe20000011441 */
[----:B------:R-:W-:Y:S01]  /*0570*/  IMAD R13, R17, UR7, R0 ;  /* 0x00000007110d7c24 */ /* 0x000fe2000f8e0200 */
[----:B------:R-:W-:Y:S01]  /*0580*/  IADD3 R17, P1, R65, R4, RZ ;  /* 0x0000000441117210 */ /* 0x000fe20007f3e0ff */
[----:B----4-:R-:W-:Y:S01]  /*0590*/  IMAD R0, R20, UR12, RZ ;  /* 0x0000000c14007c24 */ /* 0x010fe2000f8e02ff */
[----:B--2---:R-:W-:Y:S01]  /*05a0*/  LEA R39, P0, R2, R14, 0x1 ;  /* 0x0000000e02277211 */ /* 0x004fe200078008ff */
[----:B------:R-:W-:Y:S01]  /*05b0*/  IMAD.WIDE.U32 R6, R20, UR7, R8 ;  /* 0x0000000714067c25 */ /* 0x000fe2000f8e0008 */
[----:B------:R-:W-:Y:S02]  /*05c0*/  IADD3.X R4, R66, R5, R13, P1, !PT ;  /* 0x0000000542047210 */ /* 0x000fe40000ffe40d */
[----:B------:R-:W-:Y:S01]  /*05d0*/  LEA.HI.X R38, R2, R15, R38, 0x1, P0 ;  /* 0x0000000f02267211 */ /* 0x000fe200000f0c26 */
[----:B------:R-:W-:Y:S01]  /*05e0*/  IMAD R3, R21, UR7, R0 ;  /* 0x0000000715037c24 */ /* 0x000fe2000f8e0200 */
[----:B------:R-:W-:Y:S01]  /*05f0*/  IADD3 R14, P1, R65, R6, RZ ;  /* 0x00000006410e7210 */ /* 0x000fe20007f3e0ff */
[----:B0-----:R-:W-:Y:S01]  /*0600*/  IMAD R0, R12, UR7, R71 ;  /* 0x000000070c007c24 */ /* 0x001fe2000f8e0247 */
[----:B------:R-:W-:Y:S01]  /*0610*/  LEA R16, P0, R17, UR4, 0x1 ;  /* 0x0000000411107c11 */ /* 0x000fe2000f8008ff */
[----:B------:R-:W-:Y:S01]  /*0620*/  ULDC UR4, c[0x0][0x21c] ;  /* 0x0000870000047ab9 */ /* 0x000fe20000000800 */
[----:B------:R-:W-:Y:S01]  /*0630*/  IADD3.X R7, R66, R7, R3, P1, !PT ;  /* 0x0000000742077210 */ /* 0x000fe20000ffe403 */
[----:B------:R-:W-:Y:S01]  /*0640*/  IMAD R0, R0, R19, RZ ;  /* 0x0000001300007224 */ /* 0x000fe200078e02ff */
[----:B------:R-:W-:-:S02]  /*0650*/  LEA R13, P1, R14, UR8, 0x1 ;  /* 0x000000080e0d7c11 */ /* 0x000fc4000f8208ff */
[----:B------:R-:W-:Y:S01]  /*0660*/  IADD3 R18, R68, R65, RZ ;  /* 0x0000004144127210 */ /* 0x000fe20007ffe0ff */
[----:B------:R-:W-:Y:S01]  /*0670*/  IMAD R64, R0, UR4, RZ ;  /* 0x0000000400407c24 */ /* 0x000fe2000f8e02ff */
[----:B------:R-:W-:Y:S02]  /*0680*/  LEA.HI.X R17, R17, UR5, R4, 0x1, P0 ;  /* 0x0000000511117c11 */ /* 0x000fe400080f0c04 */
[----:B------:R-:W-:Y:S02]  /*0690*/  LEA.HI.X R14, R14, UR9, R7, 0x1, P1 ;  /* 0x000000090e0e7c11 */ /* 0x000fe400088f0c07 */
[C-C-:B------:R-:W-:Y:S02]  /*06a0*/  LOP3.LUT R61, R68.reuse, 0x20, R67.reuse, 0xfe, !PT ;  /* 0x00000020443d7812 */ /* 0x140fe400078efe43 */
[C-C-:B------:R-:W-:Y:S02]  /*06b0*/  LOP3.LUT R60, R68.reuse, 0x40, R67.reuse, 0xfe, !PT ;  /* 0x00000040443c7812 */ /* 0x140fe400078efe43 */
[----:B------:R-:W-:-:S02]  /*06c0*/  LOP3.LUT R59, R68, 0x60, R67, 0xfe, !PT ;  /* 0x00000060443b7812 */ /* 0x000fc400078efe43 */
[C-C-:B------:R-:W-:Y:S02]  /*06d0*/  LOP3.LUT R58, R68.reuse, 0x80, R67.reuse, 0xfe, !PT ;  /* 0x00000080443a7812 */ /* 0x140fe400078efe43 */
[C-C-:B------:R-:W-:Y:S02]  /*06e0*/  LOP3.LUT R57, R68.reuse, 0xa0, R67.reuse, 0xfe, !PT ;  /* 0x000000a044397812 */ /* 0x140fe400078efe43 */
[C-C-:B------:R-:W-:Y:S02]  /*06f0*/  LOP3.LUT R56, R68.reuse, 0xc0, R67.reuse, 0xfe, !PT ;  /* 0x000000c044387812 */ /* 0x140fe400078efe43 */
[----:B------:R-:W-:Y:S02]  /*0700*/  LOP3.LUT R55, R68, 0xe0, R67, 0xfe, !PT ;  /* 0x000000e044377812 */ /* 0x000fe400078efe43 */
[----:B------:R-:W-:Y:S02]  /*0710*/  SHF.R.S32.HI R19, RZ, 0x1f, R18 ;  /* 0x0000001fff137819 */ /* 0x000fe40000011412 */
        /* <DEDUP_REMOVED lines=14> */
[----:B------:R-:W-:-:S07]  /*0800*/  IADD3 R40, R18, 0x1e0, RZ ;  /* 0x000001e012287810 */ /* 0x000fce0007ffe0ff */
.L_x_2132:
[----:B------:R-:W0:Y:S01]  /*0810*/  LDC R3, c[0x0][0x218] ;  /* 0x00008600ff037b82 */ /* 0x000e220000000800 */
[----:B------:R-:W-:Y:S02]  /*0820*/  PRMT R0, RZ, 0x7610, R0 ;  /* 0x00007610ff007816 */ /* 0x000fe40000000000 */
[----:B------:R-:W-:Y:S01]  /*0830*/  PRMT R2, RZ, 0x7610, R2 ;  /* 0x00007610ff027816 */ /* 0x000fe20000000002 */
        /* <DEDUP_REMOVED lines=8> */
[----:B-1----:R-:W-:-:S02]  /*08c0*/  PRMT R5, RZ, 0x7610, R5 ;  /* 0x00007610ff057816 */ /* 0x002fc40000000005 */
        /* <DEDUP_REMOVED lines=15> */
[----:B------:R-:W-:-:S02]  /*09c0*/  MOV R102, 0x400 ;  /* 0x0000040000667802 */ /* 0x000fc40000000f00 */
[C---:B------:R-:W-:Y:S01]  /*09d0*/  IADD3 R8, R63.reuse, 0x20, RZ ;  /* 0x000000203f087810 */ /* 0x040fe20007ffe0ff */
[----:B------:R-:W0:Y:S01]  /*09e0*/  S2R R11, SR_CgaCtaId ;  /* 0x00000000000b7919 */ /* 0x000e220000008800 */
[C---:B------:R-:W-:Y:S02]  /*09f0*/  IADD3 R10, R63.reuse, 0x40, RZ ;  /* 0x000000403f0a7810 */ /* 0x040fe40007ffe0ff */
[CC--:B------:R-:W-:Y:S02]  /*0a00*/  LEA.HI.SX32 R37, R63.reuse, R63.reuse, 0x1b ;  /* 0x0000003f3f257211 */ /* 0x0c0fe400078fdaff */
[----:B------:R-:W-:Y:S02]  /*0a10*/  LEA.HI.SX32 R35, R10, R63, 0x1b ;  /* 0x0000003f0a237211 */ /* 0x000fe400078fdaff */
[C---:B------:R-:W-:Y:S02]  /*0a20*/  IADD3 R10, R63.reuse, 0x80, RZ ;  /* 0x000000803f0a7810 */ /* 0x040fe40007ffe0ff */
[----:B------:R-:W-:-:S02]  /*0a30*/  IADD3 R12, R63, 0xc0, RZ ;  /* 0x000000c03f0c7810 */ /* 0x000fc40007ffe0ff */
[-C--:B------:R-:W-:Y:S02]  /*0a40*/  LEA.HI.SX32 R33, R10, R63.reuse, 0x1b ;  /* 0x0000003f0a217211 */ /* 0x080fe400078fdaff */
[----:B------:R-:W-:Y:S02]  /*0a50*/  IADD3 R10, R63, 0xe0, RZ ;  /* 0x000000e03f0a7810 */ /* 0x000fe40007ffe0ff */
[----:B------:R-:W-:Y:S02]  /*0a60*/  LEA.HI.SX32 R31, R12, R63, 0x1b ;  /* 0x0000003f0c1f7211 */ /* 0x000fe400078fdaff */
[-C--:B------:R-:W-:Y:S02]  /*0a70*/  ISETP.GE.AND P6, PT, R65, R90.reuse, PT ;  /* 0x0000005a4100720c */ /* 0x080fe40003fc6270 */
[----:B------:R-:W-:Y:S02]  /*0a80*/  PRMT R12, RZ, 0x7610, R12 ;  /* 0x00007610ff0c7816 */ /* 0x000fe4000000000c */
[----:B------:R-:W-:-:S02]  /*0a90*/  ISETP.GE.AND P5, PT, R61, R90, PT ;  /* 0x0000005a3d00720c */ /* 0x000fc40003fa6270 */
[-C--:B------:R-:W-:Y:S02]  /*0aa0*/  ISETP.GE.AND P4, PT, R60, R90.reuse, PT ;  /* 0x0000005a3c00720c */ /* 0x080fe40003f86270 */
[-C--:B------:R-:W-:Y:S02]  /*0ab0*/  ISETP.GE.AND P3, PT, R59, R90.reuse, PT ;  /* 0x0000005a3b00720c */ /* 0x080fe40003f66270 */
[-C--:B------:R-:W-:Y:S02]  /*0ac0*/  ISETP.GE.AND P2, PT, R58, R90.reuse, PT ;  /* 0x0000005a3a00720c */ /* 0x080fe40003f46270 */
[-C--:B------:R-:W-:Y:S02]  /*0ad0*/  ISETP.GE.AND P1, PT, R57, R90.reuse, PT ;  /* 0x0000005a3900720c */ /* 0x080fe40003f26270 */
[----:B------:R-:W-:Y:S02]  /*0ae0*/  ISETP.GE.AND P0, PT, R56, R90, PT ;  /* 0x0000005a3800720c */ /* 0x000fe40003f06270 */
[----:B0-----:R-:W-:-:S02]  /*0af0*/  LEA R102, R11, R102, 0x18 ;  /* 0x000000660b667211 */ /* 0x001fc400078ec0ff */
[-C--:B------:R-:W-:Y:S02]  /*0b00*/  LEA.HI.SX32 R11, R8, R63.reuse, 0x1b ;  /* 0x0000003f080b7211 */ /* 0x080fe400078fdaff */
[----:B------:R-:W-:Y:S02]  /*0b10*/  IADD3 R8, R63, 0x60, RZ ;  /* 0x000000603f087810 */ /* 0x000fe40007ffe0ff */
[-C--:B------:R-:W-:Y:S02]  /*0b20*/  LEA R36, R11, R102.reuse, 0x1 ;  /* 0x000000660b247211 */ /* 0x080fe400078e08ff */
[----:B------:R-:W-:Y:S02]  /*0b30*/  LEA R37, R37, R102, 0x1 ;  /* 0x0000006625257211 */ /* 0x000fe400078e08ff */
[----:B------:R-:W-:Y:S02]  /*0b40*/  LEA.HI.SX32 R11, R8, R63, 0x1b ;  /* 0x0000003f080b7211 */ /* 0x000fe400078fdaff */
[----:B------:R-:W-:-:S02]  /*0b50*/  IADD3 R8, R63, 0xa0, RZ ;  /* 0x000000a03f087810 */ /* 0x000fc40007ffe0ff */
[-C--:B------:R-:W-:Y:S02]  /*0b60*/  LEA R34, R11, R102.reuse, 0x1 ;  /* 0x000000660b227211 */ /* 0x080fe400078e08ff */
[----:B------:R-:W-:Y:S02]  /*0b70*/  LEA.HI.SX32 R11, R8, R63, 0x1b ;  /* 0x0000003f080b7211 */ /* 0x000fe400078fdaff */
[-C--:B------:R-:W-:Y:S02]  /*0b80*/  LEA R35, R35, R102.reuse, 0x1 ;  /* 0x0000006623237211 */ /* 0x080fe400078e08ff */
[-C--:B------:R-:W-:Y:S02]  /*0b90*/  LEA R33, R33, R102.reuse, 0x1 ;  /* 0x0000006621217211 */ /* 0x080fe400078e08ff */
[-C--:B------:R-:W-:Y:S02]  /*0ba0*/  LEA R32, R11, R102.reuse, 0x1 ;  /* 0x000000660b207211 */ /* 0x080fe400078e08ff */
[----:B------:R-:W-:-:S02]  /*0bb0*/  LEA R31, R31, R102, 0x1 ;  /* 0x000000661f1f7211 */ /* 0x000fc400078e08ff */
[----:B------:R-:W-:Y:S02]  /*0bc0*/  PRMT R15, RZ, 0x7610, R15 ;  /* 0x00007610ff0f7816 */ /* 0x000fe4000000000f */
[----:B------:R-:W-:Y:S02]  /*0bd0*/  PRMT R20, RZ, 0x7610, R20 ;  /* 0x00007610ff147816 */ /* 0x000fe40000000014 */
[----:B------:R-:W-:Y:S02]  /*0be0*/  PRMT R21, RZ, 0x7610, R21 ;  /* 0x00007610ff157816 */ /* 0x000fe40000000015 */
[----:B------:R-:W-:Y:S02]  /*0bf0*/  PRMT R22, RZ, 0x7610, R22 ;  /* 0x00007610ff167816 */ /* 0x000fe40000000016 */
[----:B------:R-:W-:Y:S01]  /*0c00*/  PRMT R23, RZ, 0x7610, R23 ;  /* 0x00007610ff177816 */ /* 0x000fe20000000017 */
[----:B--2---:R0:W-:Y:S04]  /*0c10*/  STS.U16 [R37], R0 ;  /* 0x0000000025007388 */ /* 0x0041e80000000400 */
[----:B---3--:R1:W-:Y:S04]  /*0c20*/  STS.U16 [R36+0x40], R3 ;  /* 0x0000400324007388 */ /* 0x0083e80000000400 */
[----:B----4-:R2:W-:Y:S01]  /*0c30*/  STS.U16 [R35+0x80], R2 ;  /* 0x0000800223007388 */ /* 0x0105e20000000400 */
[----:B0-----:R-:W-:-:S02]  /*0c40*/  SHF.L.U32 R0, R63, 0x3, RZ ;  /* 0x000000033f007819 */ /* 0x001fc400000006ff */
[----:B-1----:R-:W-:Y:S01]  /*0c50*/  LEA.HI.SX32 R3, R10, R63, 0x1b ;  /* 0x0000003f0a037211 */ /* 0x002fe200078fdaff */
[----:B------:R-:W-:Y:S01]  /*0c60*/  STS.U16 [R34+0xc0], R5 ;  /* 0x0000c00522007388 */ /* 0x000fe20000000400 */
[----:B------:R-:W-:Y:S02]  /*0c70*/  LEA.HI.SX32 R11, R0, R0, 0x1b ;  /* 0x00000000000b7211 */ /* 0x000fe400078fdaff */
[-C--:B------:R-:W-:Y:S01]  /*0c80*/  LEA R30, R3, R102.reuse, 0x1 ;  /* 0x00000066031e7211 */ /* 0x080fe200078e08ff */
[----:B------:R-:W-:Y:S01]  /*0c90*/  STS.U16 [R33+0x100], R4 ;  /* 0x0001000421007388 */ /* 0x000fe20000000400 */
[----:B------:R-:W-:Y:S02]  /*0ca0*/  LEA R0, R11, R102, 0x1 ;  /* 0x000000660b007211 */ /* 0x000fe400078e08ff */
[----:B--2---:R-:W-:Y:S01]  /*0cb0*/  MOV R2, R13 ;  /* 0x0000000d00027202 */ /* 0x004fe20000000f00 */
[----:B------:R-:W-:Y:S01]  /*0cc0*/  STS.U16 [R32+0x140], R7 ;  /* 0x0001400720007388 */ /* 0x000fe20000000400 */
[----:B------:R-:W-:-:S02]  /*0cd0*/  MOV R3, R14 ;  /* 0x0000000e00037202 */ /* 0x000fc40000000f00 */
[----:B------:R-:W-:Y:S01]  /*0ce0*/  PRMT R13, RZ, 0x7610, R13 ;  /* 0x00007610ff0d7816 */ /* 0x000fe2000000000d */
        /* <DEDUP_REMOVED lines=12> */
[----:B------:R-:W-:-:S05]  /*0db0*/  PRMT R14, RZ, 0x7610, R14 ;  /* 0x00007610ff0e7816 */ /* 0x000fca000000000e */
        /* <DEDUP_REMOVED lines=11> */
[----:B--2---:R0:W-:Y:S04]  /*0e70*/  STS.U16 [R37], R12 ;  /* 0x0000000c25007388 */ /* 0x0041e80000000400 */
[----:B---3--:R-:W-:Y:S04]  /*0e80*/  STS.U16 [R36+0x40], R13 ;  /* 0x0000400d24007388 */ /* 0x008fe80000000400 */
        /* <DEDUP_REMOVED lines=72> */
.L_x_2109:
[----:B------:R-:W-:Y:S05]  /*1310*/  BSYNC B0 ;  /* 0x0000000000007941 */ /* 0x000fea0003800000 */
.L_x_2108:
        /* <DEDUP_REMOVED lines=41> */
.L_x_2111:
[----:B------:R-:W-:Y:S05]  /*15b0*/  BSYNC B0 ;  /* 0x0000000000007941 */ /* 0x000fea0003800000 */
.L_x_2110:
        /* <DEDUP_REMOVED lines=33> */
.L_x_2113:
[----:B------:R-:W-:Y:S05]  /*17d0*/  BSYNC B0 ;  /* 0x0000000000007941 */ /* 0x000fea0003800000 */
.L_x_2112:
        /* <DEDUP_REMOVED lines=33> */
.L_x_2115:
[----:B------:R-:W-:Y:S05]  /*19f0*/  BSYNC B0 ;  /* 0x0000000000007941 */ /* 0x000fea0003800000 */
.L_x_2114:
        /* <DEDUP_REMOVED lines=33> */
.L_x_2117:
[----:B------:R-:W-:Y:S05]  /*1c10*/  BSYNC B0 ;  /* 0x0000000000007941 */ /* 0x000fea0003800000 */
.L_x_2116:
        /* <DEDUP_REMOVED lines=33> */
.L_x_2119:
[----:B------:R-:W-:Y:S05]  /*1e30*/  BSYNC B0 ;  /* 0x0000000000007941 */ /* 0x000fea0003800000 */
.L_x_2118:
        /* <DEDUP_REMOVED lines=33> */
.L_x_2121:
[----:B------:R-:W-:Y:S05]  /*2050*/  BSYNC B0 ;  /* 0x0000000000007941 */ /* 0x000fea0003800000 */
.L_x_2120:
        /* <DEDUP_REMOVED lines=33> */
.L_x_2123:
[----:B------:R-:W-:Y:S05]  /*2270*/  BSYNC B0 ;  /* 0x0000000000007941 */ /* 0x000fea0003800000 */
.L_x_2122:
        /* <DEDUP_REMOVED lines=60> */
[----:B------:R-:W-:Y:S01]  /*2640*/  ISETP.GE.AND P2, PT, R46, R5, PT ;  /* 0x000000052e00720c */ /* 0x000fe20003f46270 */
[----:B------:R-:W-:Y:S01]  /*2650*/  ULDC.64 UR16, c[0x0][0x270] ;  /* 0x00009c0000107ab9 */ /* 0x000fe20000000a00 */
[----:B------:R-:W-:-:S02]  /*2660*/  P2R R135, PR, RZ, 0x1 ;  /* 0x00000001ff877803 */ /* 0x000fc40000000000 */
[----:B------:R-:W-:Y:S02]  /*2670*/  P2R R136, PR, RZ, 0x2 ;  /* 0x00000002ff887803 */ /* 0x000fe40000000000 */
[----:B------:R-:W-:Y:S02]  /*2680*/  P2R R137, PR, RZ, 0x4 ;  /* 0x00000004ff897803 */ /* 0x000fe40000000000 */
[----:B------:R-:W-:Y:S02]  /*2690*/  IADD3 R101, R21, R101, RZ ;  /* 0x0000006515657210 */ /* 0x000fe40007ffe0ff */
[-C--:B------:R-:W-:Y:S02]  /*26a0*/  ISETP.GE.AND P0, PT, R45, R5.reuse, PT ;  /* 0x000000052d00720c */ /* 0x080fe40003f06270 */
[-C--:B------:R-:W-:Y:S02]  /*26b0*/  ISETP.GE.AND P1, PT, R44, R5.reuse, PT ;  /* 0x000000052c00720c */ /* 0x080fe40003f26270 */
[----:B------:R-:W-:-:S02]  /*26c0*/  ISETP.GE.AND P2, PT, R43, R5, PT ;  /* 0x000000052b00720c */ /* 0x000fc40003f46270 */
[-C--:B------:R-:W-:Y:S02]  /*26d0*/  ISETP.GE.AND P3, PT, R42, R5.reuse, PT ;  /* 0x000000052a00720c */ /* 0x080fe40003f66270 */
[-C--:B------:R-:W-:Y:S02]  /*26e0*/  ISETP.GE.AND P4, PT, R41, R5.reuse, PT ;  /* 0x000000052900720c */ /* 0x080fe40003f86270 */
[----:B01----:R-:W-:-:S13]  /*26f0*/  ISETP.GE.AND P5, PT, R40, R5, PT ;  /* 0x000000052800720c */ /* 0x003fda0003fa6270 */
.L_x_2127:
        /* <DEDUP_REMOVED lines=12> */
[----:B------:R-:W-:Y:S02]  /*27c0*/  IADD3 R5, R7, R5, RZ ;  /* 0x0000000507057210 */ /* 0x000fe40007ffe0ff */
[----:B------:R-:W-:Y:S02]  /*27d0*/  MOV R7, R101 ;  /* 0x0000006500077202 */ /* 0x000fe40000000f00 */
[----:B------:R-:W-:Y:S02]  /*27e0*/  LEA.HI.X R5, R6, R38, R5, 0x1, P6 ;  /* 0x0000002606057211 */ /* 0x000fe400030f0c05 */
[----:B------:R-:W-:Y:S02]  /*27f0*/  MOV R6, R20 ;  /* 0x0000001400067202 */ /* 0x000fe40000000f00 */
[----:B------:R-:W-:Y:S02]  /*2800*/  P2R R100, PR, RZ, 0x1 ;  /* 0x00000001ff647803 */ /* 0x000fe40000000000 */
[----:B------:R-:W-:Y:S01]  /*2810*/  ISETP.NE.AND P0, PT, R129, RZ, PT ;  /* 0x000000ff8100720c */ /* 0x000fe20003f05270 */
[----:B------:R-:W-:Y:S01]  /*2820*/  IMAD.WIDE.U32 R8, R97, UR4, R6 ;  /* 0x0000000461087c25 */ /* 0x000fe2000f8e0006 */
[----:B------:R-:W-:-:S02]  /*2830*/  ISETP.NE.AND P1, PT, R132, RZ, PT ;  /* 0x000000ff8400720c */ /* 0x000fc40003f25270 */
[----:B------:R-:W-:Y:S01]  /*2840*/  P2R R15, PR, RZ, 0x1 ;  /* 0x00000001ff0f7803 */ /* 0x000fe20000000000 */
[----:B------:R-:W-:Y:S01]  /*2850*/  IMAD R7, R97, UR5, R12 ;  /* 0x0000000561077c24 */ /* 0x000fe2000f8e020c */
[----:B------:R-:W-:Y:S01]  /*2860*/  LEA R6, P6, R8, R22, 0x3 ;  /* 0x0000001608067211 */ /* 0x000fe200078c18ff */
[----:B------:R-:W-:Y:S01]  /*2870*/  IMAD R12, R72, UR14, RZ ;  /* 0x0000000e480c7c24 */ /* 0x000fe2000f8e02ff */
[----:B------:R-:W-:Y:S02]  /*2880*/  ISETP.NE.AND P0, PT, R128, RZ, PT ;  /* 0x000000ff8000720c */ /* 0x000fe40003f05270 */
[----:B------:R-:W-:Y:S01]  /*2890*/  IADD3 R7, R9, R7, RZ ;  /* 0x0000000709077210 */ /* 0x000fe20007ffe0ff */
[C---:B------:R-:W-:Y:S01]  /*28a0*/  IMAD R11, R71.reuse, UR15, R12 ;  /* 0x0000000f470b7c24 */ /* 0x040fe2000f8e020c */
[----:B------:R-:W-:Y:S02]  /*28b0*/  P2R R105, PR, RZ, 0x4 ;  /* 0x00000004ff697803 */ /* 0x000fe40000000000 */
[----:B------:R-:W-:Y:S01]  /*28c0*/  LEA.HI.X R7, R8, R23, R7, 0x3, P6 ;  /* 0x0000001708077211 */ /* 0x000fe200030f1c07 */
[----:B------:R-:W-:Y:S01]  /*28d0*/  IMAD.WIDE.U32 R8, R71, UR14, RZ ;  /* 0x0000000e47087c25 */ /* 0x000fe2000f8e00ff */
[----:B------:R-:W-:-:S02]  /*28e0*/  ISETP.NE.AND P2, PT, R133, RZ, PT ;  /* 0x000000ff8500720c */ /* 0x000fc40003f45270 */
[----:B------:R-:W-:Y:S02]  /*28f0*/  P2R R106, PR, RZ, 0x8 ;  /* 0x00000008ff6a7803 */ /* 0x000fe40000000000 */
[----:B------:R-:W-:Y:S01]  /*2900*/  IADD3 R9, R9, R11, RZ ;  /* 0x0000000b09097210 */ /* 0x000fe20007ffe0ff */
[C-C-:B------:R-:W-:Y:S01]  /*2910*/  IMAD R11, R97.reuse, UR17, R10.reuse ;  /* 0x00000011610b7c24 */ /* 0x140fe2000f8e020a */
[----:B------:R-:W-:Y:S01]  /*2920*/  PRMT R10, RZ, 0x7610, R10 ;  /* 0x00007610ff0a7816 */ /* 0x000fe2000000000a */
[----:B------:R-:W4:Y:S01]  /*2930*/  LDG.E.64 R6, desc[UR10][R6.64] ;  /* 0x0000000a06067981 */ /* 0x000f22000c1e1b00 */
[----:B------:R-:W-:Y:S01]  /*2940*/  ISETP.NE.AND P3, PT, R134, RZ, PT ;  /* 0x000000ff8600720c */ /* 0x000fe20003f65270 */
[----:B------:R-:W-:Y:S01]  /*2950*/  IMAD.WIDE.U32 R8, R97, UR16, R8 ;  /* 0x0000001061087c25 */ /* 0x000fe2000f8e0008 */
[----:B------:R-:W-:Y:S02]  /*2960*/  P2R R107, PR, RZ, 0x10 ;  /* 0x00000010ff6b7803 */ /* 0x000fe40000000000 */
[----:B------:R-:W-:-:S02]  /*2970*/  ISETP.NE.AND P4, PT, R135, RZ, PT ;  /* 0x000000ff8700720c */ /* 0x000fc40003f85270 */
[----:B------:R-:W-:Y:S02]  /*2980*/  IADD3 R9, R9, R11, RZ ;  /* 0x0000000b09097210 */ /* 0x000fe40007ffe0ff */
[C---:B--2---:R-:W-:Y:S02]  /*2990*/  LEA R28, P6, R8.reuse, R24, 0x3 ;  /* 0x00000018081c7211 */ /* 0x044fe400078c18ff */
[----:B------:R-:W-:Y:S02]  /*29a0*/  PRMT R11, RZ, 0x7610, R11 ;  /* 0x00007610ff0b7816 */ /* 0x000fe4000000000b */
[--C-:B------:R-:W-:Y:S02]  /*29b0*/  LEA.HI.X R29, R8, R25, R9.reuse, 0x3, P6 ;  /* 0x00000019081d7211 */ /* 0x100fe400030f1c09 */
[----:B------:R-:W-:Y:S02]  /*29c0*/  PRMT R8, RZ, 0x7610, R8 ;  /* 0x00007610ff087816 */ /* 0x000fe40000000008 */
[----:B------:R-:W-:-:S02]  /*29d0*/  PRMT R9, RZ, 0x7610, R9 ;  /* 0x00007610ff097816 */ /* 0x000fc40000000009 */
[----:B------:R-:W-:Y:S02]  /*29e0*/  P2R R108, PR, RZ, 0x20 ;  /* 0x00000020ff6c7803 */ /* 0x000fe40000000000 */
[----:B------:R-:W2:Y:S01]  /*29f0*/  @!P0 LDG.E.U16 R8, desc[UR10][R4.64] ;  /* 0x0000000a04088981 */ /* 0x000ea2000c1e1500 */
[----:B------:R-:W-:Y:S02]  /*2a00*/  ISETP.NE.AND P0, PT, R15, RZ, PT ;  /* 0x000000ff0f00720c */ /* 0x000fe40003f05270 */
[----:B------:R-:W-:Y:S02]  /*2a10*/  PRMT R12, RZ, 0x7610, R12 ;  /* 0x00007610ff0c7816 */ /* 0x000fe4000000000c */
[----:B------:R-:W-:Y:S02]  /*2a20*/  ISETP.NE.AND P5, PT, R136, RZ, PT ;  /* 0x000000ff8800720c */ /* 0x000fe40003fa5270 */
[----:B------:R-:W-:Y:S02]  /*2a30*/  ISETP.NE.AND P6, PT, R137, RZ, PT ;  /* 0x000000ff8900720c */ /* 0x000fe40003fc5270 */
[----:B------:R-:W-:Y:S01]  /*2a40*/  PRMT R13, RZ, 0x7610, R13 ;  /* 0x00007610ff0d7816 */ /* 0x000fe2000000000d */
[----:B------:R-:W5:Y:S01]  /*2a50*/  @!P1 LDG.E.U16 R12, desc[UR10][R4.64+0x100] ;  /* 0x0001000a040c9981 */ /* 0x000f62000c1e1500 */
[----:B------:R-:W-:-:S03]  /*2a60*/  PRMT R14, RZ, 0x7610, R14 ;  /* 0x00007610ff0e7816 */ /* 0x000fc6000000000e */
[----:B------:R-:W3:Y:S01]  /*2a70*/  @!P0 LDG.E.U16 R9, desc[UR10][R4.64+0x40] ;  /* 0x0000400a04098981 */ /* 0x000ee2000c1e1500 */
[----:B------:R-:W-:Y:S02]  /*2a80*/  ISETP.NE.AND P0, PT, R100, RZ, PT ;  /* 0x000000ff6400720c */ /* 0x000fe40003f05270 */
[----:B------:R-:W-:Y:S01]  /*2a90*/  ISETP.NE.AND P1, PT, R104, RZ, PT ;  /* 0x000000ff6800720c */ /* 0x000fe20003f25270 */
[----:B------:R-:W4:Y:S01]  /*2aa0*/  @!P2 LDG.E.U16 R13, desc[UR10][R4.64+0x140] ;  /* 0x0001400a040da981 */ /* 0x000f22000c1e1500 */
[----:B------:R-:W-:-:S03]  /*2ab0*/  PRMT R15, RZ, 0x7610, R15 ;  /* 0x00007610ff0f7816 */ /* 0x000fc6000000000f */
[----:B------:R-:W4:Y:S06]  /*2ac0*/  @!P3 LDG.E.U16 R14, desc[UR10][R4.64+0x180] ;  /* 0x0001800a040eb981 */ /* 0x000f2c000c1e1500 */
[----:B------:R-:W5:Y:S01]  /*2ad0*/  @!P0 LDG.E.U16 R10, desc[UR10][R4.64+0x80] ;  /* 0x0000800a040a8981 */ /* 0x000f62000c1e1500 */
[----:B------:R-:W-:Y:S02]  /*2ae0*/  ISETP.NE.AND P0, PT, R102, RZ, PT ;  /* 0x000000ff6600720c */ /* 0x000fe40003f05270 */
[----:B------:R-:W-:Y:S01]  /*2af0*/  PRMT R100, RZ, 0x7610, R100 ;  /* 0x00007610ff647816 */ /* 0x000fe20000000064 */
[----:B------:R-:W4:Y:S01]  /*2b00*/  @!P4 LDG.E.U16 R15, desc[UR10][R4.64+0x1c0] ;  /* 0x0001c00a040fc981 */ /* 0x000f22000c1e1500 */
[----:B------:R-:W-:-:S09]  /*2b10*/  ISETP.NE.AND P2, PT, R105, RZ, PT ;  /* 0x000000ff6900720c */ /* 0x000fd20003f45270 */
[----:B------:R-:W4:Y:S01]  /*2b20*/  @!P0 LDG.E.U16 R11, desc[UR10][R4.64+0xc0] ;  /* 0x0000c00a040b8981 */ /* 0x000f22000c1e1500 */
[----:B------:R-:W-:Y:S02]  /*2b30*/  ISETP.NE.AND P0, PT, R103, RZ, PT ;  /* 0x000000ff6700720c */ /* 0x000fe40003f05270 */
[----:B------:R-:W-:Y:S01]  /*2b40*/  PRMT R103, RZ, 0x7610, R103 ;  /* 0x00007610ff677816 */ /* 0x000fe20000000067 */
[----:B------:R-:W4:Y:S01]  /*2b50*/  @!P5 LDG.E.U16 R100, desc[UR10][R4.64+0x200] ;  /* 0x0002000a0464d981 */ /* 0x000f22000c1e1500 */
[----:B------:R-:W-:Y:S02]  /*2b60*/  ISETP.NE.AND P3, PT, R106, RZ, PT ;  /* 0x000000ff6a00720c */ /* 0x000fe40003f65270 */
[----:B------:R-:W-:Y:S02]  /*2b70*/  PRMT R104, RZ, 0x7610, R104 ;  /* 0x00007610ff687816 */ /* 0x000fe40000000068 */
[----:B------:R-:W-:Y:S01]  /*2b80*/  PRMT R105, RZ, 0x7610, R105 ;  /* 0x00007610ff697816 */ /* 0x000fe20000000069 */
[----:B------:R-:W4:Y:S01]  /*2b90*/  @!P6 LDG.E.U16 R103, desc[UR10][R4.64+0x240] ;  /* 0x0002400a0467e981 */ /* 0x000f22000c1e1500 */
[----:B------:R-:W-:-:S02]  /*2ba0*/  ISETP.NE.AND P4, PT, R107, RZ, PT ;  /* 0x000000ff6b00720c */ /* 0x000fc40003f85270 */
[----:B------:R-:W-:Y:S01]  /*2bb0*/  ISETP.NE.AND P5, PT, R108, RZ, PT ;  /* 0x000000ff6c00720c */ /* 0x000fe20003fa5270 */
        /* <DEDUP_REMOVED lines=9> */
[----:B------:R0:W4:Y:S01]  /*2c50*/  @!P5 LDG.E.U16 R109, desc[UR10][R4.64+0x3c0] ;  /* 0x0003c00a046dd981 */ /* 0x000122000c1e1500 */
[----:B------:R-:W1:Y:S01]  /*2c60*/  S2R R111, SR_CgaCtaId ;  /* 0x00000000006f7919 */ /* 0x000e620000008800 */
[----:B------:R-:W-:-:S02]  /*2c70*/  MOV R102, 0x400 ;  /* 0x0000040000667802 */ /* 0x000fc40000000f00 */
[C---:B------:R-:W-:Y:S02]  /*2c80*/  IADD3 R110, R63.reuse, 0x120, RZ ;  /* 0x000001203f6e7810 */ /* 0x040fe40007ffe0ff */
[C---:B0-----:R-:W-:Y:S02]  /*2c90*/  IADD3 R4, R63.reuse, 0x100, RZ ;  /* 0x000001003f047810 */ /* 0x041fe40007ffe0ff */
[C---:B------:R-:W-:Y:S02]  /*2ca0*/  IADD3 R112, R63.reuse, 0x140, RZ ;  /* 0x000001403f707810 */ /* 0x040fe40007ffe0ff */
[----:B------:R-:W-:Y:S02]  /*2cb0*/  LEA.HI.SX32 R5, R4, R63, 0x1b ;  /* 0x0000003f04057211 */ /* 0x000fe400078fdaff */
[----:B------:R-:W-:Y:S02]  /*2cc0*/  IADD3 R114, R63, 0x160, RZ ;  /* 0x000001603f727810 */ /* 0x000fe40007ffe0ff */
[----:B-1----:R-:W-:-:S02]  /*2cd0*/  LEA R102, R111, R102, 0x18 ;  /* 0x000000666f667211 */ /* 0x002fc400078ec0ff */
[-C--:B------:R-:W-:Y:S02]  /*2ce0*/  LEA.HI.SX32 R111, R112, R63.reuse, 0x1b ;  /* 0x0000003f706f7211 */ /* 0x080fe400078fdaff */
[-C--:B------:R-:W-:Y:S02]  /*2cf0*/  LEA R5, R5, R102.reuse, 0x1 ;  /* 0x0000006605057211 */ /* 0x080fe400078e08ff */
[----:B------:R-:W-:Y:S01]  /*2d00*/  LEA R111, R111, R102, 0x1 ;  /* 0x000000666f6f7211 */ /* 0x000fe200078e08ff */
[----:B--2---:R-:W-:Y:S04]  /*2d10*/  STS.U16 [R37], R8 ;  /* 0x0000000825007388 */ /* 0x004fe80000000400 */
[----:B---3--:R0:W-:Y:S02]  /*2d20*/  STS.U16 [R36+0x40], R9 ;  /* 0x0000400924007388 */ /* 0x0081e40000000400 */
[----:B0-----:R-:W-:-:S02]  /*2d30*/  LEA.HI.SX32 R9, R110, R63, 0x1b ;  /* 0x0000003f6e097211 */ /* 0x001fc400078fdaff */
[----:B-----5:R0:W-:Y:S02]  /*2d40*/  STS.U16 [R35+0x80], R10 ;  /* 0x0000800a23007388 */ /* 0x0201e40000000400 */
[----:B------:R-:W-:Y:S02]  /*2d50*/  LEA R4, R9, R102, 0x1 ;  /* 0x0000006609047211 */ /* 0x000fe400078e08ff */
[C---:B------:R-:W-:Y:S02]  /*2d60*/  IADD3 R110, R63.reuse, 0x1e0, RZ ;  /* 0x000001e03f6e7810 */ /* 0x040fe40007ffe0ff */
[----:B0-----:R-:W-:Y:S01]  /*2d70*/  IADD3 R10, R63, 0x180, RZ ;  /* 0x000001803f0a7810 */ /* 0x001fe20007ffe0ff */
[----:B----4-:R0:W-:Y:S04]  /*2d80*/  STS.U16 [R34+0xc0], R11 ;  /* 0x0000c00b22007388 */ /* 0x0101e80000000400 */
[----:B------:R1:W-:Y:S04]  /*2d90*/  STS.U16 [R33+0x100], R12 ;  /* 0x0001000c21007388 */ /* 0x0003e80000000400 */
[----:B------:R-:W-:Y:S01]  /*2da0*/  STS.U16 [R32+0x140], R13 ;  /* 0x0001400d20007388 */ /* 0x000fe20000000400 */
[----:B0-----:R-:W-:-:S03]  /*2db0*/  LEA.HI.SX32 R11, R114, R63, 0x1b ;  /* 0x0000003f720b7211 */ /* 0x001fc600078fdaff */
[----:B------:R0:W-:Y:S01]  /*2dc0*/  STS.U16 [R31+0x180], R14 ;  /* 0x0001800e1f007388 */ /* 0x0001e20000000400 */
[----:B-1----:R-:W-:-:S03]  /*2dd0*/  IADD3 R12, R63, 0x1a0, RZ ;  /* 0x000001a03f0c7810 */ /* 0x002fc60007ffe0ff */
[----:B------:R-:W-:Y:S01]  /*2de0*/  STS.U16 [R30+0x1c0], R15 ;  /* 0x0001c00f1e007388 */ /* 0x000fe20000000400 */
[----:B------:R-:W-:Y:S02]  /*2df0*/  LEA R8, R11, R102, 0x1 ;  /* 0x000000660b087211 */ /* 0x000fe400078e08ff */
[----:B------:R-:W-:Y:S01]  /*2e00*/  LEA.HI.SX32 R9, R10, R63, 0x1b ;  /* 0x0000003f0a097211 */ /* 0x000fe200078fdaff */
[----:B------:R1:W-:Y:S01]  /*2e10*/  STS.U16 [R5+0x200], R100 ;  /* 0x0002006405007388 */ /* 0x0003e20000000400 */
[----:B0-----:R-:W-:-:S03]  /*2e20*/  IADD3 R14, R63, 0x1c0, RZ ;  /* 0x000001c03f0e7810 */ /* 0x001fc60007ffe0ff */
[----:B------:R0:W-:Y:S01]  /*2e30*/  STS.U16 [R4+0x240], R103 ;  /* 0x0002406704007388 */ /* 0x0001e20000000400 */
[-C--:B------:R-:W-:Y:S02]  /*2e40*/  LEA.HI.SX32 R11, R12, R63.reuse, 0x1b ;  /* 0x0000003f0c0b7211 */ /* 0x080fe400078fdaff */
[-C--:B------:R-:W-:Y:S02]  /*2e50*/  LEA.HI.SX32 R13, R14, R63.reuse, 0x1b ;  /* 0x0000003f0e0d7211 */ /* 0x080fe400078fdaff */
[----:B-1----:R-:W-:Y:S01]  /*2e60*/  LEA.HI.SX32 R5, R110, R63, 0x1b ;  /* 0x0000003f6e057211 */ /* 0x002fe200078fdaff */
[----:B------:R-:W-:Y:S01]  /*2e70*/  STS.U16 [R111+0x280], R104 ;  /* 0x000280686f007388 */ /* 0x000fe20000000400 */
[----:B0-----:R-:W-:-:S03]  /*2e80*/  SHF.L.U32 R4, R63, 0x4, RZ ;  /* 0x000000043f047819 */ /* 0x001fc600000006ff */
[----:B------:R0:W-:Y:S01]  /*2e90*/  STS.U16 [R8+0x2c0], R105 ;  /* 0x0002c06908007388 */ /* 0x0001e20000000400 */
[-C--:B------:R-:W-:Y:S02]  /*2ea0*/  LEA R9, R9, R102.reuse, 0x1 ;  /* 0x0000006609097211 */ /* 0x080fe400078e08ff */
[----:B------:R-:W-:Y:S02]  /*2eb0*/  LEA R10, R5, R102, 0x1 ;  /* 0x00000066050a7211 */ /* 0x000fe400078e08ff */
[----:B------:R-:W-:Y:S02]  /*2ec0*/  LEA.HI.SX32 R5, R4, R4, 0x1b ;  /* 0x0000000404057211 */ /* 0x000fe400078fdaff */
[-C--:B------:R-:W-:Y:S02]  /*2ed0*/  LEA R13, R13, R102.reuse, 0x1 ;  /* 0x000000660d0d7211 */ /* 0x080fe400078e08ff */
[-C--:B0-----:R-:W-:Y:S01]  /*2ee0*/  LEA R8, R11, R102.reuse, 0x1 ;  /* 0x000000660b087211 */ /* 0x081fe200078e08ff */
[----:B------:R-:W-:Y:S01]  /*2ef0*/  STS.U16 [R9+0x300], R106 ;  /* 0x0003006a09007388 */ /* 0x000fe20000000400 */
[----:B------:R-:W-:-:S03]  /*2f00*/  LEA R4, R5, R102, 0x1 ;  /* 0x0000006605047211 */ /* 0x000fc600078e08ff */
[----:B------:R0:W-:Y:S04]  /*2f10*/  STS.U16 [R8+0x340], R107 ;  /* 0x0003406b08007388 */ /* 0x0001e80000000400 */
[----:B------:R-:W-:Y:S04]  /*2f20*/  STS.U16 [R13+0x380], R108 ;  /* 0x0003806c0d007388 */ /* 0x000fe80000000400 */
[----:B------:R-:W-:Y:S01]  /*2f30*/  STS.U16 [R10+0x3c0], R109 ;  /* 0x0003c06d0a007388 */ /* 0x000fe20000000400 */
[----:B------:R-:W-:-:S03]  /*2f40*/  NOP ;  /* 0x0000000000007918 */ /* 0x000fc60000000000 */
[----:B------:R-:W1:Y:S01]  /*2f50*/  LDS.U16 R11, [R4] ;  /* 0x00000000040b7984 */ /* 0x000e620000000400 */
[----:B------:R-:W2:Y:S01]  /*2f60*/  S2R R100, SR_TID.X ;  /* 0x0000000000647919 */ /* 0x000ea20000002100 */
[----:B------:R-:W-:Y:S01]  /*2f70*/  FMUL.FTZ R5, R6, 1.4426950216293334961 ;  /* 0x3fb8aa3b06057820 */ /* 0x000fe20000410000 */
[-C--:B------:R-:W-:Y:S01]  /*2f80*/  FMUL.FTZ R6, R7, R88.reuse ;  /* 0x0000005807067220 */ /* 0x080fe20000410000 */
[----:B------:R-:W3:Y:S03]  /*2f90*/  LDS.U16 R12, [R4+0x2] ;  /* 0x00000200040c7984 */ /* 0x000ee60000000400 */
[----:B0-----:R-:W-:Y:S01]  /*2fa0*/  FMUL.RZ R8, R6, 0.15915493667125701904 ;  /* 0x3e22f98306087820 */ /* 0x001fe2000040c000 */
[----:B------:R-:W-:Y:S01]  /*2fb0*/  FMUL.FTZ R14, R5, R88 ;  /* 0x00000058050e7220 */ /* 0x000fe20000410000 */
[----:B------:R-:W4:Y:S01]  /*2fc0*/  LDG.E.64 R28, desc[UR10][R28.64] ;  /* 0x0000000a1c1c7981 */ /* 0x000f22000c1e1b00 */
[----:B--2---:R-:W-:Y:S01]  /*2fd0*/  SHF.L.U32 R9, R100, 0x3, RZ ;  /* 0x0000000364097819 */ /* 0x004fe200000006ff */
[----:B-1----:R-:W-:-:S03]  /*2fe0*/  HADD2.F32 R6, -RZ, R11.H0_H0 ;  /* 0x2000000bff067230 */ /* 0x002fc60000004100 */
[----:B------:R-:W-:Y:S02]  /*2ff0*/  ISETP.GE.U32.AND P6, PT, R9, R90, PT ;  /* 0x0000005a0900720c */ /* 0x000fe40003fc6070 */
[----:B------:R-:W-:-:S05]  /*3000*/  FMUL.FTZ R6, R81, R6 ;  /* 0x0000000651067220 */ /* 0x000fca0000410000 */
[----:B------:R-:W-:Y:S02]  /*3010*/  FSEL R122, R6, RZ, !P6 ;  /* 0x000000ff067a7208 */ /* 0x000fe40007000000 */
[----:B------:R-:W0:Y:S01]  /*3020*/  LDS.U16 R6, [R4+0x4] ;  /* 0x0000040004067984 */ /* 0x000e220000000400 */
[----:B------:R-:W-:Y:S08]  /*3030*/  MUFU.COS R15, R8 ;  /* 0x00000008000f7308 */ /* 0x000ff00000000000 */
[----:B------:R1:W-:Y:S08]  /*3040*/  MUFU.SIN R13, R8 ;  /* 0x00000008000d7308 */ /* 0x0003f00000000400 */
[----:B------:R-:W2:Y:S01]  /*3050*/  MUFU.EX2 R14, R14 ;  /* 0x0000000e000e7308 */ /* 0x000ea20000000800 */
[----:B-1----:R-:W1:Y:S01]  /*3060*/  LDS.U16 R8, [R4+0x6] ;  /* 0x0000060004087984 */ /* 0x002e620000000400 */
[----:B---3--:R-:W-:-:S05]  /*3070*/  HADD2.F32 R12, -RZ, R12.H0_H0 ;  /* 0x2000000cff0c7230 */ /* 0x008fca0000004100 */
[----:B------:R-:W-:Y:S01]  /*3080*/  FMUL.FTZ R12, R81, R12 ;  /* 0x0000000c510c7220 */ /* 0x000fe20000410000 */
[C---:B--2---:R-:W-:Y:S01]  /*3090*/  FMUL.FTZ R15, R14.reuse, R15 ;  /* 0x0000000f0e0f7220 */ /* 0x044fe20000410000 */
[----:B------:R-:W-:-:S04]  /*30a0*/  FMUL.FTZ R13, R14, R13 ;  /* 0x0000000d0e0d7220 */ /* 0x000fc80000410000 */
[----:B------:R-:W-:Y:S01]  /*30b0*/  FSEL R146, R15, 1, !P6 ;  /* 0x3f8000000f927808 */ /* 0x000fe20007000000 */
[----:B0-----:R-:W-:Y:S01]  /*30c0*/  HADD2.F32 R6, -RZ, R6.H0_H0 ;  /* 0x20000006ff067230 */ /* 0x001fe20000004100 */
[----:B------:R-:W-:Y:S02]  /*30d0*/  IADD3 R15, R9, 0x1, RZ ;  /* 0x00000001090f7810 */ /* 0x000fe40007ffe0ff */
[----:B------:R-:W-:Y:S02]  /*30e0*/  FSEL R123, R13, RZ, !P6 ;  /* 0x000000ff0d7b7208 */ /* 0x000fe40007000000 */
[----:B------:R-:W-:Y:S01]  /*30f0*/  FSEL R116, R12, RZ, !P6 ;  /* 0x000000ff0c747208 */ /* 0x000fe20007000000 */
[----:B------:R-:W-:Y:S01]  /*3100*/  FMUL.FTZ R6, R83, R6 ;  /* 0x0000000653067220 */ /* 0x000fe20000410000 */
[----:B------:R-:W-:-:S04]  /*3110*/  ISETP.GE.U32.AND P6, PT, R15, R90, PT ;  /* 0x0000005a0f00720c */ /* 0x000fc80003fc6070 */
[----:B------:R-:W-:Y:S02]  /*3120*/  FSEL R120, R6, RZ, !P6 ;  /* 0x000000ff06787208 */ /* 0x000fe40007000000 */
[----:B------:R-:W0:Y:S01]  /*3130*/  LDS.U16 R6, [R4+0x8] ;  /* 0x0000080004067984 */ /* 0x000e220000000400 */
[----:B-1----:R-:W-:Y:S02]  /*3140*/  HADD2.F32 R8, -RZ, R8.H0_H0 ;  /* 0x20000008ff087230 */ /* 0x002fe40000004100 */
[----:B------:R-:W-:-:S03]  /*3150*/  FMUL.FTZ R11, R7, R86 ;  /* 0x00000056070b7220 */ /* 0x000fc60000410000 */
[----:B------:R-:W-:Y:S01]  /*3160*/  FMUL.FTZ R8, R83, R8 ;  /* 0x0000000853087220 */ /* 0x000fe20000410000 */
[----:B------:R-:W-:Y:S01]  /*3170*/  FMUL.FTZ R10, R5, R86 ;  /* 0x00000056050a7220 */ /* 0x000fe20000410000 */
[----:B------:R-:W-:-:S03]  /*3180*/  FMUL.RZ R12, R11, 0.15915493667125701904 ;  /* 0x3e22f9830b0c7820 */ /* 0x000fc6000040c000 */
[----:B------:R-:W-:Y:S02]  /*3190*/  FSEL R140, R8, RZ, !P6 ;  /* 0x000000ff088c7208 */ /* 0x000fe40007000000 */
[----:B------:R-:W1:Y:S01]  /*31a0*/  LDS.U16 R8, [R4+0xa] ;  /* 0x00000a0004087984 */ /* 0x000e620000000400 */
[----:B------:R-:W-:Y:S08]  /*31b0*/  MUFU.EX2 R10, R10 ;  /* 0x0000000a000a7308 */ /* 0x000ff00000000800 */
[----:B------:R-:W2:Y:S08]  /*31c0*/  MUFU.COS R13, R12 ;  /* 0x0000000c000d7308 */ /* 0x000eb00000000000 */
[----:B------:R-:W3:Y:S01]  /*31d0*/  MUFU.SIN R11, R12 ;  /* 0x0000000c000b7308 */ /* 0x000ee20000000400 */
[----:B------:R-:W-:Y:S01]  /*31e0*/  IADD3 R15, R9, 0x2, RZ ;  /* 0x00000002090f7810 */ /* 0x000fe20007ffe0ff */
[----:B0-----:R-:W-:-:S02]  /*31f0*/  HADD2.F32 R6, -RZ, R6.H0_H0 ;  /* 0x20000006ff067230 */ /* 0x001fc40000004100 */
[----:B--2---:R-:W-:-:S03]  /*3200*/  FMUL.FTZ R13, R10, R13 ;  /* 0x0000000d0a0d7220 */ /* 0x004fc60000410000 */
[----:B------:R-:W-:Y:S01]  /*3210*/  FMUL.FTZ R6, R85, R6 ;  /* 0x0000000655067220 */ /* 0x000fe20000410000 */
[----:B---3--:R-:W-:Y:S01]  /*3220*/  FMUL.FTZ R11, R10, R11 ;  /* 0x0000000b0a0b7220 */ /* 0x008fe20000410000 */
[----:B------:R-:W-:-:S04]  /*3230*/  FSEL R145, R13, 1, !P6 ;  /* 0x3f8000000d917808 */ /* 0x000fc80007000000 */
[----:B------:R-:W-:Y:S02]  /*3240*/  FSEL R125, R11, RZ, !P6 ;  /* 0x000000ff0b7d7208 */ /* 0x000fe40007000000 */
        /* <DEDUP_REMOVED lines=14> */
[----:B--2---:R-:W-:Y:S01]  /*3330*/  FMUL.FTZ R13, R10, R13 ;  /* 0x0000000d0a0d7220 */ /* 0x004fe20000410000 */
[----:B0-----:R-:W-:-:S02]  /*3340*/  HADD2.F32 R6, -RZ, R6.H0_H0 ;  /* 0x20000006ff067230 */ /* 0x001fc40000004100 */
[----:B---3--:R-:W-:Y:S02]  /*3350*/  FMUL.FTZ R11, R10, R11 ;  /* 0x0000000b0a0b7220 */ /* 0x008fe40000410000 */
[----:B------:R-:W-:Y:S01]  /*3360*/  FSEL R124, R13, 1, !P6 ;  /* 0x3f8000000d7c7808 */ /* 0x000fe20007000000 */
[----:B------:R-:W-:Y:S02]  /*3370*/  FMUL.FTZ R6, R87, R6 ;  /* 0x0000000657067220 */ /* 0x000fe40000410000 */
        /* <DEDUP_REMOVED lines=60> */
[----:B------:R-:W-:Y:S01]  /*3740*/  FSEL R115, R11, RZ, !P6 ;  /* 0x000000ff0b737208 */ /* 0x000fe20007000000 */
[----:B------:R-:W-:Y:S01]  /*3750*/  FMUL.FTZ R11, R7, R76 ;  /* 0x0000004c070b7220 */ /* 0x000fe20000410000 */
[----:B------:R-:W-:Y:S01]  /*3760*/  ISETP.GE.U32.AND P6, PT, R15, R90, PT ;  /* 0x0000005a0f00720c */ /* 0x000fe20003fc6070 */
[----:B------:R-:W-:Y:S02]  /*3770*/  FMUL.FTZ R10, R5, R76 ;  /* 0x0000004c050a7220 */ /* 0x000fe40000410000 */
[----:B------:R-:W-:Y:S01]  /*3780*/  FMUL.RZ R12, R11, 0.15915493667125701904 ;  /* 0x3e22f9830b0c7820 */ /* 0x000fe2000040c000 */
[----:B------:R-:W-:-:S02]  /*3790*/  FSEL R104, R6, RZ, !P6 ;  /* 0x000000ff06687208 */ /* 0x000fc40007000000 */
[----:B------:R-:W0:Y:S01]  /*37a0*/  LDS.U16 R6, [R4+0x1c] ;  /* 0x00001c0004067984 */ /* 0x000e220000000400 */
[----:B------:R-:W-:Y:S01]  /*37b0*/  MUFU.EX2 R10, R10 ;  /* 0x0000000a000a7308 */ /* 0x000fe20000000800 */
[----:B-1----:R-:W-:-:S07]  /*37c0*/  HADD2.F32 R8, -RZ, R8.H0_H0 ;  /* 0x20000008ff087230 */ /* 0x002fce0000004100 */
[----:B------:R-:W1:Y:S08]  /*37d0*/  MUFU.COS R13, R12 ;  /* 0x0000000c000d7308 */ /* 0x000e700000000000 */
[----:B------:R-:W2:Y:S01]  /*37e0*/  MUFU.SIN R11, R12 ;  /* 0x0000000c000b7308 */ /* 0x000ea20000000400 */
[----:B------:R-:W-:Y:S01]  /*37f0*/  FMUL.FTZ R8, R93, R8 ;  /* 0x000000085d087220 */ /* 0x000fe20000410000 */
[-C--:B------:R-:W-:Y:S01]  /*3800*/  FMUL.FTZ R7, R7, R74.reuse ;  /* 0x0000004a07077220 */ /* 0x080fe20000410000 */
[----:B------:R-:W-:-:S03]  /*3810*/  FMUL.FTZ R5, R5, R74 ;  /* 0x0000004a05057220 */ /* 0x000fc60000410000 */
[----:B------:R-:W-:Y:S01]  /*3820*/  FMUL.RZ R7, R7, 0.15915493667125701904 ;  /* 0x3e22f98307077820 */ /* 0x000fe2000040c000 */
[----:B------:R-:W-:Y:S02]  /*3830*/  FSEL R103, R8, RZ, !P6 ;  /* 0x000000ff08677208 */ /* 0x000fe40007000000 */
[----:B------:R3:W5:Y:S01]  /*3840*/  LDS.U16 R8, [R4+0x1e] ;  /* 0x00001e0004087984 */ /* 0x0007620000000400 */
[C---:B-1----:R-:W-:Y:S01]  /*3850*/  FMUL.FTZ R13, R10.reuse, R13 ;  /* 0x0000000d0a0d7220 */ /* 0x042fe20000410000 */
[----:B------:R-:W-:Y:S01]  /*3860*/  MUFU.EX2 R5, R5 ;  /* 0x0000000500057308 */ /* 0x000fe20000000800 */
[----:B--2---:R-:W-:-:S07]  /*3870*/  FMUL.FTZ R11, R10, R11 ;  /* 0x0000000b0a0b7220 */ /* 0x004fce0000410000 */
[----:B------:R-:W1:Y:S08]  /*3880*/  MUFU.COS R12, R7 ;  /* 0x00000007000c7308 */ /* 0x000e700000000000 */
[----:B------:R2:W4:Y:S01]  /*3890*/  MUFU.SIN R10, R7 ;  /* 0x00000007000a7308 */ /* 0x0005220000000400 */
[----:B0-----:R-:W-:Y:S01]  /*38a0*/  HADD2.F32 R6, -RZ, R6.H0_H0 ;  /* 0x20000006ff067230 */ /* 0x001fe20000004100 */
[----:B------:R-:W-:Y:S01]  /*38b0*/  IADD3 R9, R9, 0x7, RZ ;  /* 0x0000000709097810 */ /* 0x000fe20007ffe0ff */
[C---:B-1----:R-:W-:Y:S01]  /*38c0*/  FMUL.FTZ R12, R5.reuse, R12 ;  /* 0x0000000c050c7220 */ /* 0x042fe20000410000 */
[-C--:B--2---:R-:W-:Y:S01]  /*38d0*/  FMUL.FTZ R7, R122, R125.reuse ;  /* 0x0000007d7a077220 */ /* 0x084fe20000410000 */
[----:B----4-:R-:W-:Y:S01]  /*38e0*/  FMUL.FTZ R10, R5, R10 ;  /* 0x0000000a050a7220 */ /* 0x010fe20000410000 */
[----:B------:R-:W-:-:S02]  /*38f0*/  FMUL.FTZ R5, R116, R125 ;  /* 0x0000007d74057220 */ /* 0x000fc40000410000 */
[-C--:B------:R-:W-:Y:S01]  /*3900*/  FFMA.FTZ R7, R116, R145.reuse, R7 ;  /* 0x0000009174077223 */ /* 0x080fe20000010007 */
[----:B------:R-:W-:Y:S01]  /*3910*/  FSEL R106, R11, RZ, !P6 ;  /* 0x000000ff0b6a7208 */ /* 0x000fe20007000000 */
[----:B------:R-:W-:Y:S01]  /*3920*/  FFMA.FTZ R5, R122, R145, -R5 ;  /* 0x000000917a057223 */ /* 0x000fe20000010805 */
[----:B------:R-:W-:Y:S01]  /*3930*/  FSEL R105, R13, 1, !P6 ;  /* 0x3f8000000d697808 */ /* 0x000fe20007000000 */
[----:B------:R-:W-:Y:S01]  /*3940*/  FMUL.FTZ R6, R95, R6 ;  /* 0x000000065f067220 */ /* 0x000fe20000410000 */
[----:B------:R-:W-:Y:S01]  /*3950*/  ISETP.GE.U32.AND P6, PT, R9, R90, PT ;  /* 0x0000005a0900720c */ /* 0x000fe20003fc6070 */
[----:B------:R-:W-:Y:S01]  /*3960*/  FADD.FTZ R7, R140, R7 ;  /* 0x000000078c077221 */ /* 0x000fe20000010000 */
[----:B------:R-:W-:Y:S02]  /*3970*/  FADD.FTZ R5, R120, R5 ;  /* 0x0000000578057221 */ /* 0x000fe40000010000 */
[----:B------:R-:W-:Y:S01]  /*3980*/  FSEL R112, R6, RZ, !P6 ;  /* 0x000000ff06707208 */ /* 0x000fe20007000000 */
[C---:B------:R-:W-:Y:S01]  /*3990*/  FMUL.FTZ R9, R126.reuse, R7 ;  /* 0x000000077e097220 */ /* 0x040fe20000410000 */
[----:B------:R-:W-:-:S03]  /*39a0*/  FMUL.FTZ R6, R126, R5 ;  /* 0x000000057e067220 */ /* 0x000fc60000410000 */
[C---:B---3--:R-:W-:Y:S01]  /*39b0*/  FFMA.FTZ R4, R124.reuse, R5, -R9 ;  /* 0x000000057c047223 */ /* 0x048fe20000010809 */
[----:B------:R-:W-:Y:S01]  /*39c0*/  FFMA.FTZ R6, R124, R7, R6 ;  /* 0x000000077c067223 */ /* 0x000fe20000010006 */
[----:B-----5:R-:W-:Y:S02]  /*39d0*/  HADD2.F32 R8, -RZ, R8.H0_H0 ;  /* 0x20000008ff087230 */ /* 0x020fe40000004100 */
[----:B------:R-:W-:Y:S01]  /*39e0*/  FADD.FTZ R4, R121, R4 ;  /* 0x0000000479047221 */ /* 0x000fe20000010000 */
[----:B------:R-:W-:-:S03]  /*39f0*/  FADD.FTZ R6, R117, R6 ;  /* 0x0000000675067221 */ /* 0x000fc60000010000 */
[C---:B------:R-:W-:Y:S01]  /*3a00*/  FMUL.FTZ R7, R139.reuse, R4 ;  /* 0x000000048b077220 */ /* 0x040fe20000410000 */
[----:B------:R-:W-:Y:S01]  /*3a10*/  FMUL.FTZ R5, R139, R6 ;  /* 0x000000068b057220 */ /* 0x000fe20000410000 */
[----:B------:R-:W-:Y:S02]  /*3a20*/  FMUL.FTZ R8, R95, R8 ;  /* 0x000000085f087220 */ /* 0x000fe40000410000 */
[C---:B------:R-:W-:Y:S01]  /*3a30*/  FFMA.FTZ R6, R138.reuse, R6, R7 ;  /* 0x000000068a067223 */ /* 0x040fe20000010007 */
[----:B------:R-:W-:Y:S01]  /*3a40*/  FFMA.FTZ R7, R138, R4, -R5 ;  /* 0x000000048a077223 */ /* 0x000fe20000010805 */
[-C--:B------:R-:W-:Y:S01]  /*3a50*/  FMUL.FTZ R4, R146, R125.reuse ;  /* 0x0000007d92047220 */ /* 0x080fe20000410000 */
[----:B------:R-:W-:Y:S01]  /*3a60*/  FSEL R111, R8, RZ, !P6 ;  /* 0x000000ff086f7208 */ /* 0x000fe20007000000 */
[----:B------:R-:W-:Y:S01]  /*3a70*/  FADD.FTZ R8, R143, R6 ;  /* 0x000000068f087221 */ /* 0x000fe20000010000 */
[C---:B------:R-:W-:Y:S01]  /*3a80*/  FMUL.FTZ R5, R123.reuse, R125 ;  /* 0x0000007d7b057220 */ /* 0x040fe20000410000 */
[----:B------:R-:W-:Y:S01]  /*3a90*/  FADD.FTZ R6, R118, R7 ;  /* 0x0000000776067221 */ /* 0x000fe20000010000 */
[----:B------:R-:W-:Y:S01]  /*3aa0*/  FSEL R114, R10, RZ, !P6 ;  /* 0x000000ff0a727208 */ /* 0x000fe20007000000 */
[-C--:B------:R-:W-:Y:S01]  /*3ab0*/  FFMA.FTZ R7, R123, R145.reuse, R4 ;  /* 0x000000917b077223 */ /* 0x080fe20000010004 */
[----:B------:R-:W-:Y:S01]  /*3ac0*/  FFMA.FTZ R5, R146, R145, -R5 ;  /* 0x0000009192057223 */ /* 0x000fe20000010805 */
        /* <DEDUP_REMOVED lines=8> */
[----:B------:R-:W-:Y:S01]  /*3b50*/  FADD.FTZ R10, R142, R11 ;  /* 0x0000000b8e0a7221 */ /* 0x000fe20000010000 */
[----:B------:R-:W-:Y:S01]  /*3b60*/  FADD.FTZ R8, R119, R8 ;  /* 0x0000000877087221 */ /* 0x000fe20000010000 */
[----:B------:R-:W-:Y:S01]  /*3b70*/  FSEL R113, R12, 1, !P6 ;  /* 0x3f8000000c717808 */ /* 0x000fe20007000000 */
[C---:B------:R-:W-:Y:S01]  /*3b80*/  FMUL.FTZ R6, R139.reuse, R4 ;  /* 0x000000048b067220 */ /* 0x040fe20000410000 */
[-C--:B------:R-:W-:Y:S01]  /*3b90*/  FMUL.FTZ R5, R139, R9.reuse ;  /* 0x000000098b057220 */ /* 0x080fe20000410000 */
[C---:B------:R-:W-:Y:S01]  /*3ba0*/  FMUL.FTZ R12, R115.reuse, R10 ;  /* 0x0000000a730c7220 */ /* 0x040fe20000410000 */
[----:B------:R-:W-:Y:S01]  /*3bb0*/  FMUL.FTZ R7, R115, R8 ;  /* 0x0000000873077220 */ /* 0x000fe20000410000 */
[C---:B------:R-:W-:Y:S01]  /*3bc0*/  FFMA.FTZ R6, R138.reuse, R9, R6 ;  /* 0x000000098a067223 */ /* 0x040fe20000010006 */
[----:B------:R-:W-:Y:S01]  /*3bd0*/  FFMA.FTZ R5, R138, R4, -R5 ;  /* 0x000000048a057223 */ /* 0x000fe20000010805 */
        /* <DEDUP_REMOVED lines=9> */
[-C--:B------:R-:W-:Y:S01]  /*3c70*/  FMUL.FTZ R9, R106, R7.reuse ;  /* 0x000000076a097220 */ /* 0x080fe20000410000 */
[C---:B------:R-:W-:Y:S01]  /*3c80*/  FMUL.FTZ R5, R115.reuse, R4 ;  /* 0x0000000473057220 */ /* 0x040fe20000410000 */
[----:B------:R-:W-:Y:S01]  /*3c90*/  FMUL.FTZ R6, R115, R8 ;  /* 0x0000000873067220 */ /* 0x000fe20000410000 */
[C---:B------:R-:W-:Y:S01]  /*3ca0*/  FFMA.FTZ R7, R105.reuse, R7, -R10 ;  /* 0x0000000769077223 */ /* 0x040fe2000001080a */
[----:B------:R-:W-:Y:S01]  /*3cb0*/  FFMA.FTZ R12, R105, R12, R9 ;  /* 0x0000000c690c7223 */ /* 0x000fe20000010009 */
[C---:B------:R-:W-:Y:S01]  /*3cc0*/  FFMA.FTZ R5, R109.reuse, R8, R5 ;  /* 0x000000086d057223 */ /* 0x040fe20000010005 */
[----:B------:R-:W-:Y:S01]  /*3cd0*/  FFMA.FTZ R6, R109, R4, -R6 ;  /* 0x000000046d067223 */ /* 0x000fe20000010806 */
[----:B------:R-:W-:Y:S01]  /*3ce0*/  FADD.FTZ R8, R104, R7 ;  /* 0x0000000768087221 */ /* 0x000fe20000010000 */
[----:B------:R-:W-:Y:S01]  /*3cf0*/  FADD.FTZ R12, R103, R12 ;  /* 0x0000000c670c7221 */ /* 0x000fe20000010000 */
[CC--:B------:R-:W-:Y:S01]  /*3d00*/  FMUL.FTZ R7, R106.reuse, R5.reuse ;  /* 0x000000056a077220 */ /* 0x0c0fe20000410000 */
[----:B------:R-:W-:Y:S01]  /*3d10*/  FMUL.FTZ R4, R106, R6 ;  /* 0x000000066a047220 */ /* 0x000fe20000410000 */
[C---:B------:R-:W-:Y:S01]  /*3d20*/  FMUL.FTZ R10, R114.reuse, R8 ;  /* 0x00000008720a7220 */ /* 0x040fe20000410000 */
[C---:B------:R-:W-:Y:S01]  /*3d30*/  FMUL.FTZ R9, R114.reuse, R12 ;  /* 0x0000000c72097220 */ /* 0x040fe20000410000 */
[C---:B------:R-:W-:Y:S01]  /*3d40*/  FFMA.FTZ R7, R105.reuse, R6, -R7 ;  /* 0x0000000669077223 */ /* 0x040fe20000010807 */
[----:B------:R-:W-:Y:S01]  /*3d50*/  FFMA.FTZ R4, R105, R5, R4 ;  /* 0x0000000569047223 */ /* 0x000fe20000010004 */
[C---:B------:R-:W-:Y:S01]  /*3d60*/  FFMA.FTZ R10, R113.reuse, R12, R10 ;  /* 0x0000000c710a7223 */ /* 0x040fe2000001000a */
[----:B------:R-:W-:Y:S01]  /*3d70*/  FFMA.FTZ R9, R113, R8, -R9 ;  /* 0x0000000871097223 */ /* 0x000fe20000010809 */
[CC--:B------:R-:W-:Y:S01]  /*3d80*/  FMUL.FTZ R5, R114.reuse, R7.reuse ;  /* 0x0000000772057220 */ /* 0x0c0fe20000410000 */
[-C--:B------:R-:W-:Y:S01]  /*3d90*/  FMUL.FTZ R12, R114, R4.reuse ;  /* 0x00000004720c7220 */ /* 0x080fe20000410000 */
[----:B------:R-:W-:Y:S01]  /*3da0*/  FADD.FTZ R15, R111, R10 ;  /* 0x0000000a6f0f7221 */ /* 0x000fe20000010000 */
[----:B------:R-:W-:Y:S01]  /*3db0*/  FADD.FTZ R14, R112, R9 ;  /* 0x00000009700e7221 */ /* 0x000fe20000010000 */
[C---:B------:R-:W-:Y:S01]  /*3dc0*/  FFMA.FTZ R5, R113.reuse, R4, R5 ;  /* 0x0000000471057223 */ /* 0x040fe20000010005 */
[----:B------:R-:W-:-:S02]  /*3dd0*/  FFMA.FTZ R12, R113, R7, -R12 ;  /* 0x00000007710c7223 */ /* 0x000fc4000001080c */
        /* <DEDUP_REMOVED lines=74> */
[----:B------:R-:W-:Y:S01]  /*4280*/  FFMA.FTZ R11, R12, R6, -R11 ;  /* 0x000000060c0b7223 */ /* 0x000fe2000001080b */
        /* <DEDUP_REMOVED lines=59> */
[----:B------:R-:W-:Y:S01]  /*4640*/  FMUL.FTZ R143, R144, R117 ;  /* 0x00000075908f7220 */ /* 0x000fe20000410000 */
[----:B------:R-:W-:Y:S01]  /*4650*/  FMUL.FTZ R123, R9, R7 ;  /* 0x00000007097b7220 */ /* 0x000fe20000410000 */
[----:B------:R-:W-:Y:S01]  /*4660*/  ISETP.NE.AND P6, PT, R100, RZ, PT ;  /* 0x000000ff6400720c */ /* 0x000fe20003fc5270 */
[C---:B------:R-:W-:Y:S01]  /*4670*/  FFMA.FTZ R139, R141.reuse, R117, -R118 ;  /* 0x000000758d8b7223 */ /* 0x040fe20000010876 */
[----:B------:R-:W-:Y:S01]  /*4680*/  FFMA.FTZ R118, R141, R14, R143 ;  /* 0x0000000e8d767223 */ /* 0x000fe2000001008f */
[-C--:B------:R-:W-:Y:S01]  /*4690*/  FFMA.FTZ R125, R8, R6.reuse, -R123 ;  /* 0x00000006087d7223 */ /* 0x080fe2000001087b */
[C---:B------:R-:W-:Y:S01]  /*46a0*/  FMUL.FTZ R120, R9.reuse, R6 ;  /* 0x0000000609787220 */ /* 0x040fe20000410000 */
[CC--:B------:R-:W-:Y:S01]  /*46b0*/  FMUL.FTZ R123, R9.reuse, R5.reuse ;  /* 0x00000005097b7220 */ /* 0x0c0fe20000410000 */
[-C--:B------:R-:W-:Y:S01]  /*46c0*/  FMUL.FTZ R6, R9, R4.reuse ;  /* 0x0000000409067220 */ /* 0x080fe20000410000 */
[----:B------:R-:W-:Y:S01]  /*46d0*/  FADD.FTZ R118, R119, R118 ;  /* 0x0000007677767221 */ /* 0x000fe20000010000 */
[----:B------:R-:W-:Y:S01]  /*46e0*/  FADD.FTZ R142, R142, R139 ;  /* 0x0000008b8e8e7221 */ /* 0x000fe20000010000 */
[C---:B------:R-:W-:Y:S01]  /*46f0*/  FFMA.FTZ R4, R8.reuse, R4, -R123 ;  /* 0x0000000408047223 */ /* 0x040fe2000001087b */
[C---:B------:R-:W-:Y:S01]  /*4700*/  FFMA.FTZ R5, R8.reuse, R5, R6 ;  /* 0x0000000508057223 */ /* 0x040fe20000010006 */
[----:B------:R-:W-:Y:S01]  /*4710*/  FFMA.FTZ R120, R8, R7, R120 ;  /* 0x0000000708787223 */ /* 0x000fe20000010078 */
[C---:B------:R-:W-:Y:S01]  /*4720*/  FMUL.FTZ R8, R115.reuse, R118 ;  /* 0x0000007673087220 */ /* 0x040fe20000410000 */
[-C--:B------:R-:W-:Y:S01]  /*4730*/  FMUL.FTZ R115, R115, R142.reuse ;  /* 0x0000008e73737220 */ /* 0x080fe20000410000 */
[----:B------:R-:W-:Y:S01]  /*4740*/  BSSY B0, `(.L_x_2125) ;  /* 0x000000f000007945 */ /* 0x000fe20003800000 */
[----:B------:R-:W-:Y:S01]  /*4750*/  FADD.FTZ R6, R10, R125 ;  /* 0x0000007d0a067221 */ /* 0x000fe20000010000 */
[----:B------:R-:W-:Y:S01]  /*4760*/  FADD.FTZ R7, R11, R120 ;  /* 0x000000780b077221 */ /* 0x000fe20000010000 */
        /* <DEDUP_REMOVED lines=12> */
.L_x_2126:
[----:B------:R-:W-:Y:S05]  /*4830*/  BSYNC B0 ;  /* 0x0000000000007941 */ /* 0x000fea0003800000 */
.L_x_2125:
[----:B------:R-:W-:Y:S01]  /*4840*/  FADD.FTZ R107, R107, R10 ;  /* 0x0000000a6b6b7221 */ /* 0x000fe20000010000 */
[----:B------:R-:W-:Y:S01]  /*4850*/  FADD.FTZ R11, R108, R11 ;  /* 0x0000000b6c0b7221 */ /* 0x000fe20000010000 */
[----:B------:R-:W-:Y:S01]  /*4860*/  FMUL.FTZ R13, R29, R13 ;  /* 0x0000000d1d0d7220 */ /* 0x000fe20000410000 */
[----:B------:R-:W-:Y:S01]  /*4870*/  IADD3 R97, R97, 0x1, RZ ;  /* 0x0000000161617810 */ /* 0x000fe20007ffe0ff */
[C---:B0-----:R-:W-:Y:S01]  /*4880*/  FMUL.FTZ R4, R106.reuse, R107 ;  /* 0x0000006b6a047220 */ /* 0x041fe20000410000 */
[----:B------:R-:W-:Y:S01]  /*4890*/  FMUL.FTZ R106, R106, R11 ;  /* 0x0000000b6a6a7220 */ /* 0x000fe20000410000 */
[C---:B------:R-:W-:Y:S01]  /*48a0*/  FFMA.FTZ R6, R28.reuse, R15, -R13 ;  /* 0x0000000f1c067223 */ /* 0x040fe2000001080d */
[----:B------:R-:W-:Y:S01]  /*48b0*/  FMUL.FTZ R7, R29, R12 ;  /* 0x0000000c1d077220 */ /* 0x000fe20000410000 */
[C---:B------:R-:W-:Y:S01]  /*48c0*/  FFMA.FTZ R5, R105.reuse, R11, -R4 ;  /* 0x0000000b69057223 */ /* 0x040fe20000010804 */
[----:B------:R-:W-:Y:S01]  /*48d0*/  FFMA.FTZ R106, R105, R107, R106 ;  /* 0x0000006b696a7223 */ /* 0x000fe2000001006a */
[----:B------:R-:W-:Y:S01]  /*48e0*/  ISETP.GE.AND P6, PT, R97, UR6, PT ;  /* 0x0000000661007c0c */ /* 0x000fe2000bfc6270 */
[----:B------:R-:W-:Y:S01]  /*48f0*/  FFMA.FTZ R7, R28, R121, -R7 ;  /* 0x000000791c077223 */ /* 0x000fe20000010807 */
[----:B------:R-:W-:Y:S01]  /*4900*/  FADD.FTZ R13, R104, R5 ;  /* 0x00000005680d7221 */ /* 0x000fe20000010000 */
[----:B------:R-:W-:Y:S01]  /*4910*/  FADD.FTZ R106, R103, R106 ;  /* 0x0000006a676a7221 */ /* 0x000fe20000010000 */
[----:B------:R-:W-:Y:S01]  /*4920*/  FMUL.FTZ R5, R29, R14 ;  /* 0x0000000e1d057220 */ /* 0x000fe20000410000 */
[----:B------:R-:W-:Y:S01]  /*4930*/  FFMA.FTZ R79, R6, 2, R79 ;  /* 0x40000000064f7823 */ /* 0x000fe2000001004f */
[C---:B------:R-:W-:Y:S01]  /*4940*/  FMUL.FTZ R4, R114.reuse, R13 ;  /* 0x0000000d72047220 */ /* 0x040fe20000410000 */
[-C--:B------:R-:W-:Y:S01]  /*4950*/  FMUL.FTZ R114, R114, R106.reuse ;  /* 0x0000006a72727220 */ /* 0x080fe20000410000 */
[----:B------:R-:W-:Y:S01]  /*4960*/  FFMA.FTZ R96, R7, 2, R96 ;  /* 0x4000000007607823 */ /* 0x000fe20000010060 */
[----:B------:R-:W-:Y:S01]  /*4970*/  FFMA.FTZ R6, R28, R117, -R5 ;  /* 0x000000751c067223 */ /* 0x000fe20000010805 */
[C---:B------:R-:W-:Y:S01]  /*4980*/  FFMA.FTZ R4, R113.reuse, R106, R4 ;  /* 0x0000006a71047223 */ /* 0x040fe20000010004 */
[----:B------:R-:W-:Y:S01]  /*4990*/  FFMA.FTZ R113, R113, R13, -R114 ;  /* 0x0000000d71717223 */ /* 0x000fe20000010872 */
[C---:B------:R-:W-:Y:S01]  /*49a0*/  FMUL.FTZ R5, R29.reuse, R118 ;  /* 0x000000761d057220 */ /* 0x040fe20000410000 */
[----:B------:R-:W-:Y:S01]  /*49b0*/  FMUL.FTZ R7, R29, R107 ;  /* 0x0000006b1d077220 */ /* 0x000fe20000410000 */
[----:B------:R-:W-:Y:S01]  /*49c0*/  FADD.FTZ R4, R111, R4 ;  /* 0x000000046f047221 */ /* 0x000fe20000010000 */
[C---:B------:R-:W-:Y:S01]  /*49d0*/  FMUL.FTZ R9, R29.reuse, R106 ;  /* 0x0000006a1d097220 */ /* 0x040fe20000410000 */
[----:B------:R-:W-:Y:S01]  /*49e0*/  FADD.FTZ R112, R112, R113 ;  /* 0x0000007170707221 */ /* 0x000fe20000010000 */
[C---:B------:R-:W-:Y:S01]  /*49f0*/  FFMA.FTZ R109, R28.reuse, R122, -R109 ;  /* 0x0000007a1c6d7223 */ /* 0x040fe2000001086d */
        /* <DEDUP_REMOVED lines=12> */
.L_x_2124:
        /* <DEDUP_REMOVED lines=18> */
[----:B------:R-:W-:Y:S04]  /*4be0*/  STS.U16 [R0+0x4], R5 ;  /* 0x0000040500007388 */ /* 0x000fe80000000400 */
[----:B------:R-:W-:Y:S01]  /*4bf0*/  STS.U16 [R0+0x6], R10 ;  /* 0x0000060a00007388 */ /* 0x000fe20000000400 */
[----:B-1----:R-:W-:-:S03]  /*4c00*/  @!P0 IMAD R7, R62, -0x100, R7 ;  /* 0xffffff003e078824 */ /* 0x002fc600078e0207 */
[----:B------:R0:W-:Y:S04]  /*4c10*/  STS.U16 [R0+0x8], R4 ;  /* 0x0000080400007388 */ /* 0x0001e80000000400 */
[----:B------:R1:W-:Y:S04]  /*4c20*/  STS.U16 [R0+0xa], R11 ;  /* 0x00000a0b00007388 */ /* 0x0003e80000000400 */
[----:B------:R-:W-:Y:S01]  /*4c30*/  STS.U16 [R0+0xc], R6 ;  /* 0x00000c0600007388 */ /* 0x000fe20000000400 */
[----:B0-----:R-:W-:-:S03]  /*4c40*/  IMAD R4, R20, UR12, RZ ;  /* 0x0000000c14047c24 */ /* 0x001fc6000f8e02ff */
[----:B------:R0:W-:Y:S01]  /*4c50*/  STS.U16 [R0+0xe], R12 ;  /* 0x00000e0c00007388 */ /* 0x0001e20000000400 */
[----:B------:R-:W-:-:S03]  /*4c60*/  NOP ;  /* 0x0000000000007918 */ /* 0x000fc60000000000 */
[----:B------:R-:W-:Y:S01]  /*4c70*/  LDS.U16 R23, [R37] ;  /* 0x0000000025177984 */ /* 0x000fe20000000400 */
[----:B-1----:R-:W1:Y:S01]  /*4c80*/  LDC.64 R10, c[0x0][0x2a0] ;  /* 0x0000a800ff0a7b82 */ /* 0x002e620000000a00 */
[----:B------:R-:W-:Y:S01]  /*4c90*/  IMAD R21, R21, UR7, R4 ;  /* 0x0000000715157c24 */ /* 0x000fe2000f8e0204 */
[----:B------:R-:W-:Y:S01]  /*4ca0*/  SHF.L.U32 R4, R62, 0x8, RZ ;  /* 0x000000083e047819 */ /* 0x000fe200000006ff */
[----:B------:R-:W-:Y:S03]  /*4cb0*/  LDS.U16 R25, [R36+0x40] ;  /* 0x0000400024197984 */ /* 0x000fe60000000400 */
[----:B------:R-:W-:Y:S01]  /*4cc0*/  SHF.R.S32.HI R5, RZ, 0x1f, R4 ;  /* 0x0000001fff057819 */ /* 0x000fe20000011404 */
[----:B------:R-:W-:Y:S01]  /*4cd0*/  LDS.U16 R27, [R35+0x80] ;  /* 0x00008000231b7984 */ /* 0x000fe20000000400 */
[----:B0-----:R-:W0:Y:S01]  /*4ce0*/  LDC.64 R12, c[0x0][0x308] ;  /* 0x0000c200ff0c7b82 */ /* 0x001e220000000a00 */
[----:B------:R-:W-:-:S02]  /*4cf0*/  IADD3 R6, P2, R65, R4, RZ ;  /* 0x0000000441067210 */ /* 0x000fc40007f5e0ff */
[----:B------:R-:W-:Y:S01]  /*4d00*/  LDS.U16 R29, [R34+0xc0] ;  /* 0x0000c000221d7984 */ /* 0x000fe20000000400 */
[----:B------:R-:W-:-:S03]  /*4d10*/  IADD3 R15, R15, R21, RZ ;  /* 0x000000150f0f7210 */ /* 0x000fc60007ffe0ff */
[----:B------:R-:W-:Y:S04]  /*4d20*/  LDS.U16 R81, [R33+0x100] ;  /* 0x0001000021517984 */ /* 0x000fe80000000400 */
[----:B------:R-:W-:Y:S04]  /*4d30*/  LDS.U16 R83, [R32+0x140] ;  /* 0x0001400020537984 */ /* 0x000fe80000000400 */
[----:B------:R-:W-:Y:S04]  /*4d40*/  LDS.U16 R85, [R31+0x180] ;  /* 0x000180001f557984 */ /* 0x000fe80000000400 */
[----:B------:R-:W-:Y:S04]  /*4d50*/  LDS.U16 R87, [R30+0x1c0] ;  /* 0x0001c0001e577984 */ /* 0x000fe80000000400 */
[----:B------:R3:W-:Y:S01]  /*4d60*/  @!P0 STS [R102+0x210], R7 ;  /* 0x0002100766008388 */ /* 0x0007e20000000800 */
[----:B------:R-:W-:Y:S01]  /*4d70*/  BAR.SYNC.DEFER_BLOCKING 0x0 ;  /* 0x0000000000007b1d */ /* 0x000fe20000010000 */
[----:B---3--:R-:W-:-:S05]  /*4d80*/  IADD3.X R7, R66, R5, RZ, P2, !PT ;  /* 0x0000000542077210 */ /* 0x008fca00017fe4ff */
[----:B------:R-:W3:Y:S02]  /*4d90*/  LDS R22, [R102+0x210] ;  /* 0x0002100066167984 */ /* 0x000ee40000000800 */
        /* <DEDUP_REMOVED lines=13> */
.L_x_2129:
[----:B------:R-:W-:Y:S05]  /*4e70*/  BSYNC B0 ;  /* 0x0000000000007941 */ /* 0x000fea0003800000 */
.L_x_2128:
[----:B------:R-:W-:Y:S01]  /*4e80*/  ULDC.64 UR4, c[0x0][0x2b8] ;  /* 0x0000ae0000047ab9 */ /* 0x000fe20000000a00 */
[----:B------:R-:W-:Y:S01]  /*4e90*/  IMAD R8, R62, -0x100, R89 ;  /* 0xffffff003e087824 */ /* 0x000fe200078e0259 */
[-C--:B------:R-:W-:Y:S01]  /*4ea0*/  ISETP.GE.AND P6, PT, R61, R22.reuse, PT ;  /* 0x000000163d00720c */ /* 0x080fe20003fc6270 */
[----:B0-----:R-:W-:Y:S01]  /*4eb0*/  IMAD R20, R72, UR4, RZ ;  /* 0x0000000448147c24 */ /* 0x001fe2000f8e02ff */
[----:B------:R-:W-:Y:S01]  /*4ec0*/  ISETP.GE.AND P3, PT, R59, R22, PT ;  /* 0x000000163b00720c */ /* 0x000fe20003f66270 */
[----:B------:R-:W-:Y:S01]  /*4ed0*/  IMAD.WIDE.U32 R14, R71, UR4, R14 ;  /* 0x00000004470e7c25 */ /* 0x000fe2000f8e000e */
[----:B------:R-:W-:Y:S02]  /*4ee0*/  ISETP.GE.AND P1, PT, R65, R8, PT ;  /* 0x000000084100720c */ /* 0x000fe40003f26270 */
[----:B------:R-:W-:Y:S01]  /*4ef0*/  ISETP.GE.AND P4, PT, R58, R22, PT ;  /* 0x000000163a00720c */ /* 0x000fe20003f86270 */
[----:B------:R-:W-:Y:S01]  /*4f00*/  IMAD R21, R71, UR5, R20 ;  /* 0x0000000547157c24 */ /* 0x000fe2000f8e0214 */
[----:B------:R-:W-:Y:S01]  /*4f10*/  IADD3 R9, P2, R4, R14, RZ ;  /* 0x0000000e04097210 */ /* 0x000fe20007f5e0ff */
[----:B------:R-:W-:Y:S01]  /*4f20*/  IMAD.WIDE R12, R65, 0x2, R12 ;  /* 0x00000002410c7825 */ /* 0x000fe200078e020c */
[----:B------:R-:W-:Y:S01]  /*4f30*/  ULDC.64 UR4, c[0x0][0x2a8] ;  /* 0x0000aa0000047ab9 */ /* 0x000fe20000000a00 */
[----:B------:R-:W-:-:S02]  /*4f40*/  LOP3.LUT R61, R68, 0x20, R67, 0xfe, !PT ;  /* 0x00000020443d7812 */ /* 0x000fc400078efe43 */
[----:B------:R-:W-:Y:S01]  /*4f50*/  IADD3.X R14, R5, R21, R15, P2, !PT ;  /* 0x00000015050e7210 */ /* 0x000fe200017fe40f */
[----:B------:R-:W-:Y:S01]  /*4f60*/  IMAD R20, R10, UR12, RZ ;  /* 0x0000000c0a147c24 */ /* 0x000fe2000f8e02ff */
[----:B------:R-:W-:Y:S02]  /*4f70*/  ISETP.GE.AND P2, PT, R60, R22, PT ;  /* 0x000000163c00720c */ /* 0x000fe40003f46270 */
[----:B------:R-:W-:-:S04]  /*4f80*/  LEA R12, P5, R9, R12, 0x1 ;  /* 0x0000000c090c7211 */ /* 0x000fc800078a08ff */
[----:B------:R-:W-:Y:S01]  /*4f90*/  LEA.HI.X R13, R9, R13, R14, 0x1, P5 ;  /* 0x0000000d090d7211 */ /* 0x000fe200028f0c0e */
[----:B------:R-:W-:Y:S01]  /*4fa0*/  IMAD R9, R11, UR7, R20 ;  /* 0x000000070b097c24 */ /* 0x000fe2000f8e0214 */
[-C--:B------:R-:W-:Y:S01]  /*4fb0*/  ISETP.GE.AND P5, PT, R57, R22.reuse, PT ;  /* 0x000000163900720c */ /* 0x080fe20003fa6270 */
[----:B------:R-:W-:Y:S02]  /*4fc0*/  @!P1 IMAD.WIDE.U32 R14, R10, UR7, R4 ;  /* 0x000000070a0e9c25 */ /* 0x000fe4000f8e0004 */
[----:B------:R0:W-:Y:S01]  /*4fd0*/  @!P6 STG.E.U16 desc[UR10][R12.64+0x40], R25 ;  /* 0x000040190c00e986 */ /* 0x0001e2000c10150a */
[-C--:B------:R-:W-:Y:S01]  /*4fe0*/  ISETP.GE.AND P6, PT, R56, R22.reuse, PT ;  /* 0x000000163800720c */ /* 0x080fe20003fc6270 */
[----:B------:R-:W-:Y:S01]  /*4ff0*/  IMAD.WIDE.U32 R10, R10, UR7, RZ ;  /* 0x000000070a0a7c25 */ /* 0x000fe2000f8e00ff */
[----:B------:R-:W-:Y:S01]  /*5000*/  @!P1 IADD3 R15, R9, R15, RZ ;  /* 0x0000000f090f9210 */ /* 0x000fe20007ffe0ff */
[----:B------:R-:W-:Y:S01]  /*5010*/  @!P2 STG.E.U16 desc[UR10][R12.64+0x80], R27 ;  /* 0x0000801b0c00a986 */ /* 0x000fe2000c10150a */
[----:B------:R-:W-:Y:S01]  /*5020*/  ISETP.GE.AND P2, PT, R55, R22, PT ;  /* 0x000000163700720c */ /* 0x000fe20003f46270 */
[----:B------:R-:W-:Y:S01]  /*5030*/  IMAD R20, R72, UR4, RZ ;  /* 0x0000000448147c24 */ /* 0x000fe2000f8e02ff */
[----:B------:R-:W-:Y:S01]  /*5040*/  IADD3 R11, R11, R9, RZ ;  /* 0x000000090b0b7210 */ /* 0x000fe20007ffe0ff */
[----:B------:R-:W-:Y:S01]  /*5050*/  @!P1 IMAD.WIDE.U32 R14, R71, UR4, R14 ;  /* 0x00000004470e9c25 */ /* 0x000fe2000f8e000e */
[----:B------:R-:W-:Y:S01]  /*5060*/  @!P3 STG.E.U16 desc[UR10][R12.64+0xc0], R29 ;  /* 0x0000c01d0c00b986 */ /* 0x000fe2000c10150a */
[----:B------:R-:W-:-:S02]  /*5070*/  SHF.L.U32 R9, R61, 0x1, RZ ;  /* 0x000000013d097819 */ /* 0x000fc400000006ff */
[----:B0-----:R-:W-:Y:S01]  /*5080*/  IMAD R25, R71, UR5, R20 ;  /* 0x0000000547197c24 */ /* 0x001fe2000f8e0214 */
[----:B------:R-:W-:Y:S01]  /*5090*/  @!P4 STG.E.U16 desc[UR10][R12.64+0x100], R81 ;  /* 0x000100510c00c986 */ /* 0x000fe2000c10150a */
[----:B------:R-:W-:Y:S01]  /*50a0*/  @!P1 IADD3 R22, P3, R65, R14, RZ ;  /* 0x0000000e41169210 */ /* 0x000fe20007f7e0ff */
[----:B------:R-:W-:Y:S01]  /*50b0*/  IMAD.WIDE.U32 R20, R71, UR4, R10 ;  /* 0x0000000447147c25 */ /* 0x000fe2000f8e000a */
[----:B------:R-:W-:Y:S01]  /*50c0*/  ULDC.64 UR4, c[0x0][0x318] ;  /* 0x0000c60000047ab9 */ /* 0x000fe20000000a00 */
[----:B------:R-:W-:Y:S01]  /*50d0*/  @!P5 STG.E.U16 desc[UR10][R12.64+0x140], R83 ;  /* 0x000140530c00d986 */ /* 0x000fe2000c10150a */
[----:B------:R-:W-:Y:S02]  /*50e0*/  @!P1 IADD3.X R15, R66, R15, R25, P3, !PT ;  /* 0x0000000f420f9210 */ /* 0x000fe40001ffe419 */
[----:B------:R-:W-:Y:S01]  /*50f0*/  @!P1 LEA R14, P3, R22, UR4, 0x1 ;  /* 0x00000004160e9c11 */ /* 0x000fe2000f8608ff */
[----:B------:R-:W-:Y:S01]  /*5100*/  @!P6 STG.E.U16 desc[UR10][R12.64+0x180], R85 ;  /* 0x000180550c00e986 */ /* 0x000fe2000c10150a */
[----:B------:R-:W-:-:S02]  /*5110*/  IADD3 R23, P4, R4, R20, RZ ;  /* 0x0000001404177210 */ /* 0x000fc40007f9e0ff */
[----:B------:R-:W-:Y:S01]  /*5120*/  SHF.L.U64.HI R10, R61, 0x1, R66 ;  /* 0x000000013d0a7819 */ /* 0x000fe20000010242 */
[----:B------:R0:W-:Y:S01]  /*5130*/  @!P2 STG.E.U16 desc[UR10][R12.64+0x1c0], R87 ;  /* 0x0001c0570c00a986 */ /* 0x0001e2000c10150a */
[----:B------:R-:W-:Y:S02]  /*5140*/  IADD3 R20, P5, R9, UR4, RZ ;  /* 0x0000000409147c10 */ /* 0x000fe4000ffbe0ff */
[----:B------:R-:W-:Y:S02]  /*5150*/  @!P1 LEA.HI.X R15, R22, UR5, R15, 0x1, P3 ;  /* 0x00000005160f9c11 */ /* 0x000fe400098f0c0f */
[----:B------:R-:W-:Y:S02]  /*5160*/  ISETP.GE.AND P3, PT, R61, R8, PT ;  /* 0x000000083d00720c */ /* 0x000fe40003f66270 */
[----:B------:R-:W-:Y:S01]  /*5170*/  IADD3.X R24, R5, R25, R21, P4, !PT ;  /* 0x0000001905187210 */ /* 0x000fe200027fe415 */
[----:B------:R-:W-:Y:S01]  /*5180*/  BAR.SYNC.DEFER_BLOCKING 0x0 ;  /* 0x0000000000007b1d */ /* 0x000fe20000010000 */
[----:B------:R-:W-:-:S02]  /*5190*/  IADD3.X R11, R10, UR5, RZ, P5, !PT ;  /* 0x000000050a0b7c10 */ /* 0x000fc4000affe4ff */
[C---:B------:R-:W-:Y:S02]  /*51a0*/  LEA R20, P4, R23.reuse, R20, 0x1 ;  /* 0x0000001417147211 */ /* 0x040fe400078808ff */
[----:B------:R-:W-:Y:S02]  /*51b0*/  PRMT R22, RZ, 0x7610, R22 ;  /* 0x00007610ff167816 */ /* 0x000fe40000000016 */
[----:B------:R-:W-:Y:S02]  /*51c0*/  LEA.HI.X R21, R23, R11, R24, 0x1, P4 ;  /* 0x0000000b17157211 */ /* 0x000fe400020f0c18 */
[----:B------:R-:W-:Y:S02]  /*51d0*/  PRMT R11, RZ, 0x7610, R11 ;  /* 0x00007610ff0b7816 */ /* 0x000fe4000000000b */
[-C--:B------:R-:W-:Y:S02]  /*51e0*/  ISETP.GE.AND P6, PT, R60, R8.reuse, PT ;  /* 0x000000083c00720c */ /* 0x080fe40003fc6270 */
[----:B------:R-:W-:-:S02]  /*51f0*/  ISETP.GE.AND P5, PT, R59, R8, PT ;  /* 0x000000083b00720c */ /* 0x000fc40003fa6270 */
[-C--:B------:R-:W-:Y:S02]  /*5200*/  ISETP.GE.AND P4, PT, R58, R8.reuse, PT ;  /* 0x000000083a00720c */ /* 0x080fe40003f86270 */
[-C--:B------:R-:W-:Y:S02]  /*5210*/  ISETP.GE.AND P2, PT, R57, R8.reuse, PT ;  /* 0x000000083900720c */ /* 0x080fe40003f46270 */
[----:B0-----:R-:W-:Y:S01]  /*5220*/  PRMT R12, RZ, 0x7610, R12 ;  /* 0x00007610ff0c7816 */ /* 0x001fe2000000000c */
[----:B------:R0:W2:Y:S01]  /*5230*/  @!P1 LDG.E.U16 R22, desc[UR10][R14.64] ;  /* 0x0000000a0e169981 */ /* 0x0000a2000c1e1500 */
[----:B------:R-:W-:-:S03]  /*5240*/  ISETP.GE.AND P1, PT, R56, R8, PT ;  /* 0x000000083800720c */ /* 0x000fc60003f26270 */
[----:B------:R-:W3:Y:S01]  /*5250*/  @!P3 LDG.E.U16 R11, desc[UR10][R20.64] ;  /* 0x0000000a140bb981 */ /* 0x000ee2000c1e1500 */
[----:B------:R-:W-:Y:S02]  /*5260*/  ISETP.GE.AND P3, PT, R55, R8, PT ;  /* 0x000000083700720c */ /* 0x000fe40003f66270 */
[----:B------:R-:W-:Y:S01]  /*5270*/  PRMT R13, RZ, 0x7610, R13 ;  /* 0x00007610ff0d7816 */ /* 0x000fe2000000000d */
[----:B------:R-:W4:Y:S01]  /*5280*/  @!P6 LDG.E.U16 R12, desc[UR10][R20.64+0x40] ;  /* 0x0000400a140ce981 */ /* 0x000f22000c1e1500 */
[----:B------:R-:W-:Y:S02]  /*5290*/  PRMT R24, RZ, 0x7610, R24 ;  /* 0x00007610ff187816 */ /* 0x000fe40000000018 */
[----:B0-----:R-:W-:Y:S02]  /*52a0*/  PRMT R14, RZ, 0x7610, R14 ;  /* 0x00007610ff0e7816 */ /* 0x001fe4000000000e */
[----:B------:R-:W-:Y:S01]  /*52b0*/  PRMT R15, RZ, 0x7610, R15 ;  /* 0x00007610ff0f7816 */ /* 0x000fe2000000000f */
        /* <DEDUP_REMOVED lines=17> */
[----:B------:R-:W1:Y:S04]  /*53d0*/  LDS.U16 R14, [R0+0xc] ;  /* 0x00000c00000e7984 */ /* 0x000e680000000400 */
[----:B------:R-:W2:Y:S04]  /*53e0*/  LDS.U16 R25, [R0] ;  /* 0x0000000000197984 */ /* 0x000ea80000000400 */
        /* <DEDUP_REMOVED lines=39> */
[----:B------:R-:W2:Y:S08]  /*5660*/  MUFU.RCP R20, R20 ;  /* 0x0000001400147308 */ /* 0x000eb00000001000 */
[----:B------:R-:W3:Y:S08]  /*5670*/  MUFU.RCP R23, R23 ;  /* 0x0000001700177308 */ /* 0x000ef00000001000 */
[----:B------:R0:W4:Y:S08]  /*5680*/  MUFU.RCP R76, R11 ;  /* 0x0000000b004c7308 */ /* 0x0001300000001000 */
[----:B------:R-:W5:Y:S08]  /*5690*/  MUFU.RCP R81, R26 ;  /* 0x0000001a00517308 */ /* 0x000f700000001000 */
[----:B------:R-:W5:Y:S08]  /*56a0*/  MUFU.RCP R28, R28 ;  /* 0x0000001c001c7308 */ /* 0x000f700000001000 */
[----:B------:R-:W5:Y:S01]  /*56b0*/  MUFU.RCP R74, R74 ;  /* 0x0000004a004a7308 */ /* 0x000f620000001000 */
[----:B0-----:R-:W-:Y:S01]  /*56c0*/  FMUL.FTZ R11, R12, R13 ;  /* 0x0000000d0c0b7220 */ /* 0x001fe20000410000 */
[----:B-1----:R-:W-:Y:S01]  /*56d0*/  FMUL.FTZ R13, R14, R15 ;  /* 0x0000000f0e0d7220 */ /* 0x002fe20000410000 */
[----:B--2---:R-:W-:Y:S01]  /*56e0*/  FMUL.FTZ R25, R25, R20 ;  /* 0x0000001419197220 */ /* 0x004fe20000410000 */
[----:B---3--:R-:W-:Y:S01]  /*56f0*/  FMUL.FTZ R22, R22, R23 ;  /* 0x0000001716167220 */ /* 0x008fe20000410000 */
[----:B------:R-:W-:Y:S01]  /*5700*/  BAR.SYNC.DEFER_BLOCKING 0x0 ;  /* 0x0000000000007b1d */ /* 0x000fe20000010000 */
        /* <DEDUP_REMOVED lines=13> */
[----:B------:R-:W0:Y:S01]  /*57e0*/  LDC.64 R26, c[0x0][0x2c0] ;  /* 0x0000b000ff1a7b82 */ /* 0x000e220000000a00 */
[----:B------:R-:W-:-:S02]  /*57f0*/  F2FP.F16.F32.PACK_AB R21, R24, R21 ;  /* 0x000000151815723e */ /* 0x000fc400000000ff */
[----:B------:R-:W-:Y:S02]  /*5800*/  F2FP.F16.F32.PACK_AB R11, R12, R11 ;  /* 0x0000000b0c0b723e */ /* 0x000fe400000000ff */
[----:B------:R-:W-:Y:S02]  /*5810*/  F2FP.F16.F32.PACK_AB R13, R14, R13 ;  /* 0x0000000d0e0d723e */ /* 0x000fe400000000ff */
[----:B------:R-:W-:Y:S02]  /*5820*/  PRMT R15, R22, 0x7632, R15 ;  /* 0x00007632160f7816 */ /* 0x000fe4000000000f */
[----:B------:R-:W-:Y:S02]  /*5830*/  PRMT R12, R21, 0x7632, R12 ;  /* 0x00007632150c7816 */ /* 0x000fe4000000000c */
[C---:B------:R-:W-:Y:S02]  /*5840*/  PRMT R14, R11.reuse, 0x7610, R14 ;  /* 0x000076100b0e7816 */ /* 0x040fe4000000000e */
        /* <DEDUP_REMOVED lines=19> */
[----:B------:R-:W-:Y:S01]  /*5980*/  @!P0 STS [R102+0x210], R8 ;  /* 0x0002100866008388 */ /* 0x000fe20000000800 */
[----:B------:R-:W-:Y:S06]  /*5990*/  BAR.SYNC.DEFER_BLOCKING 0x0 ;  /* 0x0000000000007b1d */ /* 0x000fec0000010000 */
[----:B------:R-:W2:Y:S01]  /*59a0*/  LDS R0, [R102+0x210] ;  /* 0x0002100066007984 */ /* 0x000ea20000000800 */
[----:B0-----:R-:W-:-:S02]  /*59b0*/  IMAD R14, R26, UR12, RZ ;  /* 0x0000000c1a0e7c24 */ /* 0x001fc4000f8e02ff */
[----:B-1----:R-:W-:-:S04]  /*59c0*/  IMAD.WIDE.U32 R12, R26, UR7, RZ ;  /* 0x000000071a0c7c25 */ /* 0x002fc8000f8e00ff */
        /* <DEDUP_REMOVED lines=15> */
.L_x_2131:
[----:B------:R-:W-:Y:S05]  /*5ac0*/  BSYNC B0 ;  /* 0x0000000000007941 */ /* 0x000fea0003800000 */
.L_x_2130:
        /* <DEDUP_REMOVED lines=13> */
[----:B------:R-:W-:Y:S02]  /*5ba0*/  IADD3.X R5, R5, R13, R7, P0, !PT ;  /* 0x0000000d05057210 */ /* 0x000fe400007fe407 */
[----:B------:R-:W-:Y:S02]  /*5bb0*/  IADD3.X R10, R10, UR9, RZ, P1, !PT ;  /* 0x000000090a0a7c10 */ /* 0x000fe40008ffe4ff */
[C---:B------:R-:W-:Y:S02]  /*5bc0*/  LEA R4, P2, R6.reuse, R9, 0x1 ;  /* 0x0000000906047211 */ /* 0x040fe400078408ff */
[----:B------:R-:W-:Y:S02]  /*5bd0*/  ISETP.GE.AND P0, PT, R61, R0, PT ;  /* 0x000000003d00720c */ /* 0x000fe40003f06270 */
[----:B------:R-:W-:-:S02]  /*5be0*/  LEA.HI.X R5, R6, R10, R5, 0x1, P2 ;  /* 0x0000000a06057211 */ /* 0x000fc400010f0c05 */
[----:B------:R-:W-:Y:S02]  /*5bf0*/  IADD3 R62, R62, 0x1, RZ ;  /* 0x000000013e3e7810 */ /* 0x000fe40007ffe0ff */
[-C--:B------:R-:W-:Y:S01]  /*5c00*/  ISETP.GE.AND P1, PT, R60, R0.reuse, PT ;  /* 0x000000003c00720c */ /* 0x080fe20003f26270 */
[----:B------:R1:W-:Y:S01]  /*5c10*/  @!P4 STG.E.U16 desc[UR10][R4.64+0x100], R23 ;  /* 0x000100170400c986 */ /* 0x0003e2000c10150a */
[-C--:B------:R-:W-:Y:S02]  /*5c20*/  ISETP.GE.AND P2, PT, R59, R0.reuse, PT ;  /* 0x000000003b00720c */ /* 0x080fe40003f46270 */
[----:B------:R-:W-:Y:S01]  /*5c30*/  ISETP.GE.AND P3, PT, R58, R0, PT ;  /* 0x000000003a00720c */ /* 0x000fe20003f66270 */
        /* <DEDUP_REMOVED lines=8> */
[----:B0-----:R-:W-:Y:S01]  /*5cc0*/  IADD3.X R14, RZ, R3, RZ, P1, !PT ;  /* 0x00000003ff0e7210 */ /* 0x001fe20000ffe4ff */
[----:B------:R1:W-:Y:S01]  /*5cd0*/  @!P3 STG.E.U16 desc[UR10][R4.64+0xc0], R33 ;  /* 0x0000c0210400b986 */ /* 0x0003e2000c10150a */
[----:B------:R-:W-:Y:S02]  /*5ce0*/  IADD3 R39, P3, R39, 0x400, RZ ;  /* 0x0000040027277810 */ /* 0x000fe40007f7e0ff */
[----:B------:R-:W-:Y:S02]  /*5cf0*/  IADD3.X R17, RZ, R17, RZ, P2, !PT ;  /* 0x00000011ff117210 */ /* 0x000fe400017fe4ff */
[----:B------:R-:W-:Y:S01]  /*5d00*/  IADD3.X R38, RZ, R38, RZ, P3, !PT ;  /* 0x00000026ff267210 */ /* 0x000fe20001ffe4ff */
[----:B------:R-:W-:Y:S08]  /*5d10*/  @!P0 BRA `(.L_x_2132) ;  /* 0xffffffa800bc8947 */ /* 0x000ff0000383ffff */
[----:B------:R-:W-:Y:S05]  /*5d20*/  EXIT ;  /* 0x000000000000794d */ /* 0x000fea0003800000 */
.L_x_2133:
        /* <DEDUP_REMOVED lines=13> */
.L_x_5213:


//--------------------- .text._Z25selective_scan_fwd_kernelI32Selective_Scan_fwd_kernel_traitsILi32ELi8ELi1ELb0ELb1ELb1ELb0EN3c104HalfENS1_7complexIfEEEEv13SSMParamsBase --------------------------
	.section	.text._Z25selective_scan_fwd_kernelI32Selective_Scan_fwd_kernel_traitsILi32ELi8ELi1ELb0ELb1ELb1ELb0EN3c104HalfENS1_7complexIfEEEEv13SSMParamsBase,"ax",@progbits
	.align	128
        .global         _Z25selective_scan_fwd_kernelI32Selective_Scan_fwd_kernel_traitsILi32ELi8ELi1ELb0ELb1ELb1ELb0EN3c104HalfENS1_7complexIfEEEEv13SSMParamsBase
        .type           _Z25selective_scan_fwd_kernelI32Selective_Scan_fwd_kernel_traitsILi32ELi8ELi1ELb0ELb1ELb1ELb0EN3c104HalfENS1_7complexIfEEEEv13SSMParamsBase,@function
        .size           _Z25selective_scan_fwd_kernelI32Selective_Scan_fwd_kernel_traitsILi32ELi8ELi1ELb0ELb1ELb1ELb0EN3c104HalfENS1_7complexIfEEEEv13SSMParamsBase,(.L_x_5214 - _Z25selective_scan_fwd_kernelI32Selective_Scan_fwd_kernel_traitsILi32ELi8ELi1ELb0ELb1ELb1ELb0EN3c104HalfENS1_7complexIfEEEEv13SSMParamsBase)
        .other          _Z25selective_scan_fwd_kernelI32Selective_Scan_fwd_kernel_traitsILi32ELi8ELi1ELb0ELb1ELb1ELb0EN3c104HalfENS1_7complexIfEEEEv13SSMParamsBase,@"STO_CUDA_ENTRY STV_DEFAULT"
_Z25selective_scan_fwd_kernelI32Selective_Scan_fwd_kernel_traitsILi32ELi8ELi1ELb0ELb1ELb1ELb0EN3c104HalfENS1_7complexIfEEEEv13SSMParamsBase:
.text._Z25selective_scan_fwd_kernelI32Selective_Scan_fwd_kernel_traitsILi32ELi8ELi1ELb0ELb1ELb1ELb0EN3c104HalfENS1_7complexIfEEEEv13SSMParamsBase:
        /* <DEDUP_REMOVED lines=21> */
[----:B------:R1:W5:Y:S01]  /*0150*/  @P0 LDG.E R52, desc[UR6][R2.64] ;  /* 0x0000000602340981 */ /* 0x000362000c1e1900 */
[----:B------:R-:W2:Y:S03]  /*0160*/  S2UR UR4, SR_CTAID.X ;  /* 0x00000000000479c3 */ /* 0x000ea60000002500 */
[----:B------:R3:W5:Y:S01]  /*0170*/  @P1 LDG.E R51, desc[UR6][R4.64] ;  /* 0x0000000604331981 */ /* 0x000762000c1e1900 */
[----:B-1----:R-:W-:-:S02]  /*0180*/  IABS R2, R54 ;  /* 0x0000003600027213 */ /* 0x002fc40000000000 */
[----:B0-----:R-:W-:-:S04]  /*0190*/  IADD3 R6, R0, 0xffffffe, RZ ;  /* 0x0ffffffe00067810 */ /* 0x001fc80007ffe0ff */
[----:B------:R0:W1:Y:S01]  /*01a0*/  F2I.FTZ.U32.TRUNC.NTZ R7, R6 ;  /* 0x0000000600077305 */ /* 0x000062000021f000 */
[----:B--2---:R-:W-:Y:S01]  /*01b0*/  MOV R50, UR4 ;  /* 0x0000000400327c02 */ /* 0x004fe20008000f00 */
[----:B0-----:R-:W-:Y:S01]  /*01c0*/  HFMA2.MMA R6, -RZ, RZ, 0, 0 ;  /* 0x00000000ff067435 */ /* 0x001fe200000001ff */
[----:B------:R-:W-:Y:S02]  /*01d0*/  ULDC.64 UR4, c[0x0][0x240] ;  /* 0x0000900000047ab9 */ /* 0x000fe40000000a00 */
[----:B------:R-:W-:Y:S02]  /*01e0*/  SHF.R.S32.HI R138, RZ, 0x1f, R50 ;  /* 0x0000001fff8a7819 */ /* 0x000fe40000011432 */
[----:B-1----:R-:W-:-:S03]  /*01f0*/  IADD3 R8, RZ, -R7, RZ ;  /* 0x80000007ff087210 */ /* 0x002fc60007ffe0ff */
[----:B---3--:R-:W-:Y:S02]  /*0200*/  IMAD R5, R138, UR4, RZ ;  /* 0x000000048a057c24 */ /* 0x008fe4000f8e02ff */
        /* <DEDUP_REMOVED lines=12> */
[----:B0-----:R-:W-:Y:S01]  /*02d0*/  ISETP.GE.AND P2, PT, R2, 0x1, PT ;  /* 0x000000010200780c */ /* 0x001fe20003f46270 */
[----:B------:R-:W-:Y:S01]  /*02e0*/  IMAD.WIDE.U32 R2, R50, UR4, RZ ;  /* 0x0000000432027c25 */ /* 0x000fe2000f8e00ff */
[----:B------:R-:W-:-:S07]  /*02f0*/  ISETP.GE.AND P1, PT, R0, RZ, PT ;  /* 0x000000ff0000720c */ /* 0x000fce0003f26270 */
[----:B------:R-:W-:Y:S02]  /*0300*/  @P0 IADD3 R7, R7, 0x1, RZ ;  /* 0x0000000107070810 */ /* 0x000fe40007ffe0ff */
[----:B------:R-:W-:Y:S02]  /*0310*/  ISETP.NE.AND P0, PT, R11, RZ, PT ;  /* 0x000000ff0b00720c */ /* 0x000fe40003f05270 */
[----:B------:R-:W-:Y:S01]  /*0320*/  MOV R13, R7 ;  /* 0x00000007000d7202 */ /* 0x000fe20000000f00 */
[----:B------:R-:W-:Y:S10]  /*0330*/  @!P2 EXIT ;  /* 0x000000000000a94d */ /* 0x000ff40003800000 */
[----:B------:R-:W0:Y:S01]  /*0340*/  S2R R67, SR_TID.X ;  /* 0x0000000000437919 */ /* 0x000e220000002100 */
[----:B------:R-:W-:Y:S01]  /*0350*/  @!P1 IADD3 R13, -R13, RZ, RZ ;  /* 0x000000ff0d0d9210 */ /* 0x000fe20007ffe1ff */
[----:B------:R-:W-:Y:S01]  /*0360*/  ULDC.64 UR10, c[0x0][0x260] ;  /* 0x00009800000a7ab9 */ /* 0x000fe20000000a00 */
[----:B------:R-:W-:Y:S01]  /*0370*/  @!P0 LOP3.LUT R13, RZ, R11, RZ, 0x33, !PT ;  /* 0x0000000bff0d8212 */ /* 0x000fe200078e33ff */
[----:B------:R-:W-:Y:S01]  /*0380*/  ULDC.64 UR4, c[0x0][0x288] ;  /* 0x0000a20000047ab9 */ /* 0x000fe20000000a00 */
[----:B------:R-:W-:Y:S01]  /*0390*/  IADD3 R7, R3, R5, RZ ;  /* 0x0000000503077210 */ /* 0x000fe20007ffe0ff */
[----:B------:R-:W-:Y:S01]  /*03a0*/  ULDC.64 UR8, c[0x0][0x298] ;  /* 0x0000a60000087ab9 */ /* 0x000fe20000000a00 */
[----:B------:R-:W-:Y:S01]  /*03b0*/  IMAD R11, R138, UR10, RZ ;  /* 0x0000000a8a0b7c24 */ /* 0x000fe2000f8e02ff */
[----:B------:R-:W-:Y:S01]  /*03c0*/  SHF.R.S32.HI R0, RZ, 0x1f, R13 ;  /* 0x0000001fff007819 */ /* 0x000fe2000001140d */
[C---:B------:R-:W-:Y:S01]  /*03d0*/  IMAD R3, R53.reuse, UR4, RZ ;  /* 0x0000000435037c24 */ /* 0x040fe2000f8e02ff */
[----:B------:R-:W1:Y:S01]  /*03e0*/  LDC.64 R32, c[0x0][0x2d8] ;  /* 0x0000b600ff207b82 */ /* 0x000e620000000a00 */
[----:B------:R-:W-:Y:S01]  /*03f0*/  IMAD R5, R53, UR8, RZ ;  /* 0x0000000835057c24 */ /* 0x000fe2000f8e02ff */
[----:B------:R-:W-:Y:S01]  /*0400*/  MOV R6, R2 ;  /* 0x0000000200067202 */ /* 0x000fe20000000f00 */
[----:B------:R-:W-:Y:S01]  /*0410*/  IMAD R17, R50, UR11, R11 ;  /* 0x0000000b32117c24 */ /* 0x000fe2000f8e020b */
[----:B------:R-:W2:Y:S01]  /*0420*/  S2R R45, SR_LANEID ;  /* 0x00000000002d7919 */ /* 0x000ea20000000000 */
[C---:B------:R-:W-:Y:S01]  /*0430*/  IMAD R11, R54.reuse, UR5, R3 ;  /* 0x00000005360b7c24 */ /* 0x040fe2000f8e0203 */
[----:B------:R-:W-:Y:S01]  /*0440*/  MOV R44, RZ ;  /* 0x000000ff002c7202 */ /* 0x000fe20000000f00 */
[C---:B------:R-:W-:Y:S01]  /*0450*/  IMAD.WIDE.U32 R2, R54.reuse, UR4, RZ ;  /* 0x0000000436027c25 */ /* 0x040fe2000f8e00ff */
[----:B------:R-:W-:Y:S01]  /*0460*/  ULDC.64 UR4, c[0x0][0x258] ;  /* 0x0000960000047ab9 */ /* 0x000fe20000000a00 */
[----:B------:R-:W3:Y:S02]  /*0470*/  LDC.64 R24, c[0x0][0x2e0] ;  /* 0x0000b800ff187b82 */ /* 0x000ee40000000a00 */
[C---:B------:R-:W-:Y:S01]  /*0480*/  IMAD R15, R54.reuse, UR9, R5 ;  /* 0x00000009360f7c24 */ /* 0x040fe2000f8e0205 */
[----:B------:R-:W-:Y:S01]  /*0490*/  IADD3 R11, R3, R11, RZ ;  /* 0x0000000b030b7210 */ /* 0x000fe20007ffe0ff */
[----:B------:R-:W-:Y:S01]  /*04a0*/  IMAD.WIDE.U32 R4, R54, UR8, RZ ;  /* 0x0000000836047c25 */ /* 0x000fe2000f8e00ff */
[----:B------:R-:W-:Y:S01]  /*04b0*/  MOV R10, R2 ;  /* 0x00000002000a7202 */ /* 0x000fe20000000f00 */
[----:B------:R-:W-:-:S02]  /*04c0*/  ULDC.64 UR8, c[0x0][0x290] ;  /* 0x0000a40000087ab9 */ /* 0x000fc40000000a00 */
[----:B------:R-:W-:Y:S01]  /*04d0*/  IMAD R12, R0, UR4, RZ ;  /* 0x00000004000c7c24 */ /* 0x000fe2000f8e02ff */
[----:B------:R-:W-:Y:S01]  /*04e0*/  IADD3 R5, R5, R15, RZ ;  /* 0x0000000f05057210 */ /* 0x000fe20007ffe0ff */
[----:B------:R-:W-:Y:S01]  /*04f0*/  IMAD.WIDE.U32 R2, R13, UR4, R6 ;  /* 0x000000040d027c25 */ /* 0x000fe2000f8e0006 */
[----:B0-----:R-:W-:-:S03]  /*0500*/  SHF.L.U32 R48, R67, 0x3, RZ ;  /* 0x0000000343307819 */ /* 0x001fc600000006ff */
[----:B------:R-:W-:Y:S01]  /*0510*/  IMAD R15, R13, UR5, R12 ;  /* 0x000000050d0f7c24 */ /* 0x000fe2000f8e020c */
[----:B------:R-:W-:Y:S01]  /*0520*/  ULDC.64 UR4, c[0x0][0x280] ;  /* 0x0000a00000047ab9 */ /* 0x000fe20000000a00 */
[----:B------:R-:W-:Y:S01]  /*0530*/  IMAD.WIDE.U32 R8, R50, UR10, RZ ;  /* 0x0000000a32087c25 */ /* 0x000fe2000f8e00ff */
[----:B------:R-:W-:Y:S02]  /*0540*/  LOP3.LUT R49, R67, 0x1f, RZ, 0xc0, !PT ;  /* 0x0000001f43317812 */ /* 0x000fe400078ec0ff */
[----:B------:R-:W-:Y:S01]  /*0550*/  LOP3.LUT R48, R48, 0xffffff00, RZ, 0xc0, !PT ;  /* 0xffffff0030307812 */ /* 0x000fe200078ec0ff */
[C---:B------:R-:W-:Y:S01]  /*0560*/  IMAD R7, R138.reuse, UR4, RZ ;  /* 0x000000048a077c24 */ /* 0x040fe2000f8e02ff */
[----:B------:R-:W-:Y:S01]  /*0570*/  IADD3 R9, R9, R17, RZ ;  /* 0x0000001109097210 */ /* 0x000fe20007ffe0ff */
[----:B------:R-:W-:Y:S01]  /*0580*/  IMAD R17, R138, UR8, RZ ;  /* 0x000000088a117c24 */ /* 0x000fe2000f8e02ff */
[----:B------:R-:W-:Y:S01]  /*0590*/  LOP3.LUT R47, R48, R49, RZ, 0xfc, !PT ;  /* 0x00000031302f7212 */ /* 0x000fe200078efcff */
[----:B------:R-:W-:Y:S01]  /*05a0*/  IMAD R19, R50, UR5, R7 ;  /* 0x0000000532137c24 */ /* 0x000fe2000f8e0207 */
[----:B-1----:R-:W-:Y:S01]  /*05b0*/  LEA R32, P0, R2, R32, 0x1 ;  /* 0x0000002002207211 */ /* 0x002fe200078008ff */
[----:B------:R-:W-:Y:S01]  /*05c0*/  IMAD.WIDE.U32 R6, R50, UR4, R10 ;  /* 0x0000000432067c25 */ /* 0x000fe2000f8e000a */
[----:B------:R-:W-:Y:S01]  /*05d0*/  ULDC.64 UR4, c[0x0][0x278] ;  /* 0x00009e0000047ab9 */ /* 0x000fe20000000a00 */
[----:B------:R-:W-:-:S02]  /*05e0*/  SHF.R.S32.HI R46, RZ, 0x1f, R47 ;  /* 0x0000001fff2e7819 */ /* 0x000fc4000001142f */
[----:B------:R-:W-:Y:S01]  /*05f0*/  IMAD.WIDE.U32 R10, R50, UR8, R4 ;  /* 0x00000008320a7c25 */ /* 0x000fe2000f8e0004 */
[----:B------:R-:W-:-:S03]  /*0600*/  IADD3 R30, R3, R15, RZ ;  /* 0x0000000f031e7210 */ /* 0x000fc60007ffe0ff */
[----:B------:R-:W-:Y:S01]  /*0610*/  IMAD R0, R0, UR4, RZ ;  /* 0x0000000400007c24 */ /* 0x000fe2000f8e02ff */
[C---:B------:R-:W-:Y:S01]  /*0620*/  IADD3 R56, P2, R47.reuse, R10, RZ ;  /* 0x0000000a2f387210 */ /* 0x040fe20007f5e0ff */
[----:B------:R-:W-:Y:S01]  /*0630*/  IMAD R21, R50, UR9, R17 ;  /* 0x0000000932157c24 */ /* 0x000fe2000f8e0211 */
[----:B------:R-:W-:Y:S01]  /*0640*/  IADD3 R17, P1, R47, R6, RZ ;  /* 0x000000062f117210 */ /* 0x000fe20007f3e0ff */
[C---:B------:R-:W-:Y:S01]  /*0650*/  IMAD.WIDE.U32 R4, R13.reuse, UR4, R8 ;  /* 0x000000040d047c25 */ /* 0x040fe2000f8e0008 */
[----:B------:R-:W-:Y:S01]  /*0660*/  ULDC.64 UR8, c[0x0][0x2f8] ;  /* 0x0000be0000087ab9 */ /* 0x000fe20000000a00 */
[----:B------:R-:W-:Y:S02]  /*0670*/  LEA.HI.X R30, R2, R33, R30, 0x1, P0 ;  /* 0x00000021021e7211 */ /* 0x000fe400000f0c1e */
[----:B------:R-:W-:Y:S01]  /*0680*/  IMAD R29, R13, UR5, R0 ;  /* 0x000000050d1d7c24 */ /* 0x000fe2000f8e0200 */
[----:B------:R-:W-:Y:S01]  /*0690*/  ULDC.64 UR4, c[0x0][0x2f0] ;  /* 0x0000bc0000047ab9 */ /* 0x000fe20000000a00 */
[----:B------:R-:W-:-:S02]  /*06a0*/  IADD3.X R6, R46, R7, R19, P1, !PT ;  /* 0x000000072e067210 */ /* 0x000fc40000ffe413 */
[----:B------:R-:W-:Y:S02]  /*06b0*/  IADD3.X R11, R46, R11, R21, P2, !PT ;  /* 0x0000000b2e0b7210 */ /* 0x000fe400017fe415 */
[----:B---3--:R-:W-:Y:S02]  /*06c0*/  LEA R31, P0, R4, R24, 0x1 ;  /* 0x00000018041f7211 */ /* 0x008fe400078008ff */
[----:B------:R-:W-:Y:S02]  /*06d0*/  IADD3 R29, R5, R29, RZ ;  /* 0x0000001d051d7210 */ /* 0x000fe40007ffe0ff */
[----:B------:R-:W-:Y:S02]  /*06e0*/  LEA R16, P1, R17, UR4, 0x1 ;  /* 0x0000000411107c11 */ /* 0x000fe4000f8208ff */
[----:B------:R-:W-:Y:S02]  /*06f0*/  LEA R23, P2, R56, UR8, 0x1 ;  /* 0x0000000838177c11 */ /* 0x000fe4000f8408ff */
[----:B------:R-:W-:-:S02]  /*0700*/  IADD3 R2, R48, R47, RZ ;  /* 0x0000002f30027210 */ /* 0x000fc40007ffe0ff */
[----:B------:R-:W-:Y:S02]  /*0710*/  LEA.HI.X R29, R4, R25, R29, 0x1, P0 ;  /* 0x00000019041d7211 */ /* 0x000fe400000f0c1d */
[----:B------:R-:W-:Y:S02]  /*0720*/  LEA.HI.X R17, R17, UR5, R6, 0x1, P1 ;  /* 0x0000000511117c11 */ /* 0x000fe400088f0c06 */
[----:B------:R-:W-:Y:S02]  /*0730*/  LEA.HI.X R56, R56, UR9, R11, 0x1, P2 ;  /* 0x0000000938387c11 */ /* 0x000fe400090f0c0b */
        /* <DEDUP_REMOVED lines=10> */
[----:B--2---:R-:W-:-:S07]  /*07e0*/  IADD3 R33, R2, 0x1e0, RZ ;  /* 0x000001e002217810 */ /* 0x004fce0007ffe0ff */
.L_x_2156:
[----:B0-----:R-:W0:Y:S01]  /*07f0*/  LDC R5, c[0x0][0x218] ;  /* 0x00008600ff057b82 */ /* 0x001e220000000800 */
[C-C-:B------:R-:W-:Y:S02]  /*0800*/  LOP3.LUT R7, R48.reuse, 0x20, R49.reuse, 0xfe, !PT ;  /* 0x0000002030077812 */ /* 0x140fe400078efe31 */
[C-C-:B------:R-:W-:Y:S02]  /*0810*/  LOP3.LUT R9, R48.reuse, 0x40, R49.reuse, 0xfe, !PT ;  /* 0x0000004030097812 */ /* 0x140fe400078efe31 */
[----:B------:R-:W-:Y:S02]  /*0820*/  LOP3.LUT R11, R48, 0x60, R49, 0xfe, !PT ;  /* 0x00000060300b7812 */ /* 0x000fe400078efe31 */
[----:B------:R-:W-:Y:S02]  /*0830*/  PRMT R0, RZ, 0x7610, R0 ;  /* 0x00007610ff007816 */ /* 0x000fe40000000000 */
[----:B------:R-:W-:Y:S02]  /*0840*/  PRMT R4, RZ, 0x7610, R4 ;  /* 0x00007610ff047816 */ /* 0x000fe40000000004 */
        /* <DEDUP_REMOVED lines=59> */
[----:B------:R-:W-:Y:S02]  /*0c00*/  PRMT R13, RZ, 0x7610, R13 ;  /* 0x00007610ff0d7816 */ /* 0x000fe4000000000d */
[----:B------:R-:W-:Y:S02]  /*0c10*/  ISETP.GE.AND P5, PT, R47, R28, PT ;  /* 0x0000001c2f00720c */ /* 0x000fe40003fa6270 */
[----:B------:R-:W-:-:S02]  /*0c20*/  MOV R19, R56 ;  /* 0x0000003800137202 */ /* 0x000fc40000000f00 */
[----:B------:R-:W-:Y:S02]  /*0c30*/  ISETP.GE.AND P1, PT, R15, R28, PT ;  /* 0x0000001c0f00720c */ /* 0x000fe40003f26270 */
[----:B------:R-:W-:Y:S02]  /*0c40*/  PRMT R20, RZ, 0x7610, R20 ;  /* 0x00007610ff147816 */ /* 0x000fe40000000014 */
[----:B------:R-:W-:Y:S02]  /*0c50*/  PRMT R22, RZ, 0x7610, R22 ;  /* 0x00007610ff167816 */ /* 0x000fe40000000016 */
[----:B------:R-:W-:Y:S02]  /*0c60*/  PRMT R24, RZ, 0x7610, R24 ;  /* 0x00007610ff187816 */ /* 0x000fe40000000018 */
[----:B------:R-:W-:Y:S02]  /*0c70*/  PRMT R56, RZ, 0x7610, R56 ;  /* 0x00007610ff387816 */ /* 0x000fe40000000038 */
[----:B------:R-:W-:Y:S01]  /*0c80*/  PRMT R58, RZ, 0x7610, R58 ;  /* 0x00007610ff3a7816 */ /* 0x000fe2000000003a */
[----:B--2---:R0:W-:Y:S04]  /*0c90*/  STS.U16 [R27], R0 ;  /* 0x000000001b007388 */ /* 0x0041e80000000400 */
[----:B---3--:R-:W-:Y:S04]  /*0ca0*/  STS.U16 [R26+0x40], R5 ;  /* 0x000040051a007388 */ /* 0x008fe80000000400 */
[----:B----4-:R-:W-:Y:S01]  /*0cb0*/  STS.U16 [R55+0x80], R4 ;  /* 0x0000800437007388 */ /* 0x010fe20000000400 */
[----:B0-----:R-:W-:-:S03]  /*0cc0*/  SHF.L.U32 R0, R45, 0x3, RZ ;  /* 0x000000032d007819 */ /* 0x001fc600000006ff */
[----:B------:R-:W-:Y:S01]  /*0cd0*/  STS.U16 [R65+0xc0], R6 ;  /* 0x0000c00641007388 */ /* 0x000fe20000000400 */
[----:B------:R-:W-:-:S03]  /*0ce0*/  LEA.HI.SX32 R0, R0, R0, 0x1b ;  /* 0x0000000000007211 */ /* 0x000fc600078fdaff */
[----:B------:R-:W-:Y:S01]  /*0cf0*/  STS.U16 [R59+0x100], R8 ;  /* 0x000100083b007388 */ /* 0x000fe20000000400 */
[----:B------:R-:W-:-:S03]  /*0d00*/  LEA R0, R0, UR4, 0x1 ;  /* 0x0000000400007c11 */ /* 0x000fc6000f8e08ff */
[----:B------:R-:W-:Y:S04]  /*0d10*/  STS.U16 [R63+0x140], R12 ;  /* 0x0001400c3f007388 */ /* 0x000fe80000000400 */
[----:B------:R-:W-:Y:S04]  /*0d20*/  STS.U16 [R57+0x180], R14 ;  /* 0x0001800e39007388 */ /* 0x000fe80000000400 */
[----:B------:R0:W-:Y:S01]  /*0d30*/  STS.U16 [R61+0x1c0], R18 ;  /* 0x0001c0123d007388 */ /* 0x0001e20000000400 */
[----:B------:R-:W-:-:S03]  /*0d40*/  NOP ;  /* 0x0000000000007918 */ /* 0x000fc60000000000 */
[----:B------:R-:W-:Y:S01]  /*0d50*/  LDS.U16 R11, [R0] ;  /* 0x00000000000b7984 */ /* 0x000fe20000000400 */
[----:B0-----:R-:W-:-:S03]  /*0d60*/  MOV R18, R23 ;  /* 0x0000001700127202 */ /* 0x001fc60000000f00 */
        /* <DEDUP_REMOVED lines=9> */
[----:B------:R-:W-:-:S03]  /*0e00*/  PRMT R14, RZ, 0x7610, R14 ;  /* 0x00007610ff0e7816 */ /* 0x000fc6000000000e */
        /* <DEDUP_REMOVED lines=85> */
.L_x_2135:
[----:B------:R-:W-:Y:S05]  /*1360*/  BSYNC B0 ;  /* 0x0000000000007941 */ /* 0x000fea0003800000 */
.L_x_2134:
        /* <DEDUP_REMOVED lines=41> */
.L_x_2137:
[----:B------:R-:W-:Y:S05]  /*1600*/  BSYNC B0 ;  /* 0x0000000000007941 */ /* 0x000fea0003800000 */
.L_x_2136:
        /* <DEDUP_REMOVED lines=33> */
.L_x_2139:
[----:B------:R-:W-:Y:S05]  /*1820*/  BSYNC B0 ;  /* 0x0000000000007941 */ /* 0x000fea0003800000 */
.L_x_2138:
        /* <DEDUP_REMOVED lines=33> */
.L_x_2141:
[----:B------:R-:W-:Y:S05]  /*1a40*/  BSYNC B0 ;  /* 0x0000000000007941 */ /* 0x000fea0003800000 */
.L_x_2140:
        /* <DEDUP_REMOVED lines=33> */
.L_x_2143:
[----:B------:R-:W-:Y:S05]  /*1c60*/  BSYNC B0 ;  /* 0x0000000000007941 */ /* 0x000fea0003800000 */
.L_x_2142:
        /* <DEDUP_REMOVED lines=33> */
.L_x_2145:
[----:B------:R-:W-:Y:S05]  /*1e80*/  BSYNC B0 ;  /* 0x0000000000007941 */ /* 0x000fea0003800000 */
.L_x_2144:
        /* <DEDUP_REMOVED lines=33> */
.L_x_2147:
[----:B------:R-:W-:Y:S05]  /*20a0*/  BSYNC B0 ;  /* 0x0000000000007941 */ /* 0x000fea0003800000 */
.L_x_2146:
        /* <DEDUP_REMOVED lines=33> */
.L_x_2149:
[----:B------:R-:W-:Y:S05]  /*22c0*/  BSYNC B0 ;  /* 0x0000000000007941 */ /* 0x000fea0003800000 */
.L_x_2148:
        /* <DEDUP_REMOVED lines=19> */
[----:B------:R-:W0:Y:S01]  /*2400*/  LDC R77, c[0x0][0x224] ;  /* 0x00008900ff4d7b82 */ /* 0x000e220000000800 */
[----:B------:R-:W-:Y:S01]  /*2410*/  ULDC.64 UR4, c[0x0][0x230] ;  /* 0x00008c0000047ab9 */ /* 0x000fe20000000a00 */
[----:B------:R-:W-:Y:S01]  /*2420*/  SHF.L.U32 R85, R28, 0x1, RZ ;  /* 0x000000011c557819 */ /* 0x000fe200000006ff */
[----:B------:R-:W-:Y:S01]  /*2430*/  IMAD R3, R53, UR4, RZ ;  /* 0x0000000435037c24 */ /* 0x000fe2000f8e02ff */
[----:B------:R-:W-:Y:S01]  /*2440*/  HFMA2.MMA R89, -RZ, RZ, 0, 0 ;  /* 0x00000000ff597435 */ /* 0x000fe200000001ff */
[----:B------:R-:W-:-:S04]  /*2450*/  IMAD.WIDE.U32 R20, R54, UR4, RZ ;  /* 0x0000000436147c25 */ /* 0x000fc8000f8e00ff */
[----:B------:R-:W-:Y:S01]  /*2460*/  FMUL.FTZ R79, R11, R56 ;  /* 0x000000380b4f7220 */ /* 0x000fe20000410000 */
[----:B------:R-:W-:Y:S01]  /*2470*/  FMUL.FTZ R80, R13, R58 ;  /* 0x0000003a0d507220 */ /* 0x000fe20000410000 */
        /* <DEDUP_REMOVED lines=17> */
.L_x_2153:
[----:B------:R-:W-:Y:S01]  /*2590*/  SHF.R.S32.HI R104, RZ, 0x1f, R89 ;  /* 0x0000001fff687819 */ /* 0x000fe20000011459 */
[----:B------:R-:W-:Y:S01]  /*25a0*/  IMAD.WIDE.U32 R10, R89, UR12, R2 ;  /* 0x0000000c590a7c25 */ /* 0x000fe2000f8e0002 */
[----:B------:R-:W-:Y:S02]  /*25b0*/  MOV R90, R20 ;  /* 0x00000014005a7202 */ /* 0x000fe40000000f00 */
[-C--:B------:R-:W-:Y:S01]  /*25c0*/  ISETP.GE.AND P6, PT, R43, R85.reuse, PT ;  /* 0x000000552b00720c */ /* 0x080fe20003fc6270 */
[C---:B------:R-:W-:Y:S01]  /*25d0*/  IMAD R6, R104.reuse, UR8, RZ ;  /* 0x0000000868067c24 */ /* 0x040fe2000f8e02ff */
[----:B------:R-:W-:Y:S01]  /*25e0*/  PRMT R13, RZ, 0x7610, R13 ;  /* 0x00007610ff0d7816 */ /* 0x000fe2000000000d */
[----:B------:R-:W-:Y:S01]  /*25f0*/  IMAD R8, R104, UR12, RZ ;  /* 0x0000000c68087c24 */ /* 0x000fe2000f8e02ff */
[----:B------:R-:W-:Y:S01]  /*2600*/  ISETP.GE.AND P5, PT, R42, R85, PT ;  /* 0x000000552a00720c */ /* 0x000fe20003fa6270 */
[----:B------:R-:W-:-:S04]  /*2610*/  IMAD.WIDE.U32 R4, R89, UR8, R90 ;  /* 0x0000000859047c25 */ /* 0x000fc8000f8e005a */
[C---:B------:R-:W-:Y:S01]  /*2620*/  IMAD R7, R89.reuse, UR9, R6 ;  /* 0x0000000959077c24 */ /* 0x040fe2000f8e0206 */
[----:B------:R-:W-:Y:S01]  /*2630*/  LEA R6, P0, R4, UR10, 0x3 ;  /* 0x0000000a04067c11 */ /* 0x000fe2000f8018ff */
[----:B------:R-:W-:Y:S01]  /*2640*/  IMAD R9, R89, UR13, R8 ;  /* 0x0000000d59097c24 */ /* 0x000fe2000f8e0208 */
[----:B------:R-:W-:Y:S02]  /*2650*/  LEA R8, P2, R10, R32, 0x1 ;  /* 0x000000200a087211 */ /* 0x000fe400078408ff */
[----:B------:R-:W-:Y:S02]  /*2660*/  IADD3 R7, R5, R7, RZ ;  /* 0x0000000705077210 */ /* 0x000fe40007ffe0ff */
[----:B------:R-:W-:Y:S02]  /*2670*/  IADD3 R5, R11, R9, RZ ;  /* 0x000000090b057210 */ /* 0x000fe40007ffe0ff */
[C---:B------:R-:W-:Y:S02]  /*2680*/  IADD3 R90, R2.reuse, 0xa0, RZ ;  /* 0x000000a0025a7810 */ /* 0x040fe40007ffe0ff */
[----:B------:R-:W-:-:S02]  /*2690*/  IADD3 R15, R2, 0x80, RZ ;  /* 0x00000080020f7810 */ /* 0x000fc40007ffe0ff */
[----:B------:R-:W-:Y:S02]  /*26a0*/  LEA.HI.X R7, R4, UR11, R7, 0x3, P0 ;  /* 0x0000000b04077c11 */ /* 0x000fe400080f1c07 */
[----:B------:R-:W-:Y:S02]  /*26b0*/  LEA.HI.X R9, R10, R30, R5, 0x1, P2 ;  /* 0x0000001e0a097211 */ /* 0x000fe400010f0c05 */
[-C--:B------:R-:W-:Y:S01]  /*26c0*/  ISETP.GE.AND P0, PT, R41, R85.reuse, PT ;  /* 0x000000552900720c */ /* 0x080fe20003f06270 */
[----:B------:R2:W3:Y:S01]  /*26d0*/  LDG.E.64 R4, desc[UR6][R6.64] ;  /* 0x0000000606047981 */ /* 0x0004e2000c1e1b00 */
[-C--:B------:R-:W-:Y:S02]  /*26e0*/  ISETP.GE.AND P2, PT, R90, R85.reuse, PT ;  /* 0x000000555a00720c */ /* 0x080fe40003f46270 */
[----:B------:R-:W-:Y:S01]  /*26f0*/  ISETP.GE.AND P3, PT, R15, R85, PT ;  /* 0x000000550f00720c */ /* 0x000fe20003f66270 */
[----:B------:R-:W4:Y:S01]  /*2700*/  @!P6 LDG.E.U16 R13, desc[UR6][R8.64+0x40] ;  /* 0x00004006080de981 */ /* 0x000f22000c1e1500 */
[----:B------:R-:W-:-:S02]  /*2710*/  IADD3 R12, R2, 0x60, RZ ;  /* 0x00000060020c7810 */ /* 0x000fc40007ffe0ff */
[----:B------:R-:W-:Y:S02]  /*2720*/  PRMT R100, RZ, 0x7610, R100 ;  /* 0x00007610ff647816 */ /* 0x000fe40000000064 */
[----:B------:R-:W-:Y:S02]  /*2730*/  IADD3 R93, R2, 0xc0, RZ ;  /* 0x000000c0025d7810 */ /* 0x000fe40007ffe0ff */
[----:B------:R-:W-:Y:S02]  /*2740*/  PRMT R96, RZ, 0x7610, R96 ;  /* 0x00007610ff607816 */ /* 0x000fe40000000060 */
[-C--:B------:R-:W-:Y:S01]  /*2750*/  ISETP.GE.AND P4, PT, R12, R85.reuse, PT ;  /* 0x000000550c00720c */ /* 0x080fe20003f86270 */
[----:B------:R-:W5:Y:S01]  /*2760*/  @!P0 LDG.E.U16 R100, desc[UR6][R8.64+0x1c0] ;  /* 0x0001c00608648981 */ /* 0x000f62000c1e1500 */
[----:B------:R-:W-:Y:S02]  /*2770*/  PRMT R94, RZ, 0x7610, R94 ;  /* 0x00007610ff5e7816 */ /* 0x000fe4000000005e */
[----:B------:R-:W-:Y:S01]  /*2780*/  ISETP.GE.AND P6, PT, R93, R85, PT ;  /* 0x000000555d00720c */ /* 0x000fe20003fc6270 */
[----:B------:R-:W5:Y:S01]  /*2790*/  @!P2 LDG.E.U16 R96, desc[UR6][R8.64+0x140] ;  /* 0x000140060860a981 */ /* 0x000f62000c1e1500 */
[----:B------:R-:W-:-:S02]  /*27a0*/  PRMT R24, RZ, 0x7610, R24 ;  /* 0x00007610ff187816 */ /* 0x000fc40000000018 */
[-C--:B------:R-:W-:Y:S01]  /*27b0*/  ISETP.GE.AND P0, PT, R40, R85.reuse, PT ;  /* 0x000000552800720c */ /* 0x080fe20003f06270 */
[----:B------:R-:W5:Y:S01]  /*27c0*/  @!P3 LDG.E.U16 R94, desc[UR6][R8.64+0x100] ;  /* 0x00010006085eb981 */ /* 0x000f62000c1e1500 */
[----:B------:R-:W-:Y:S02]  /*27d0*/  PRMT R88, RZ, 0x7610, R88 ;  /* 0x00007610ff587816 */ /* 0x000fe40000000058 */
[-C--:B------:R-:W-:Y:S01]  /*27e0*/  ISETP.GE.AND P2, PT, R39, R85.reuse, PT ;  /* 0x000000552700720c */ /* 0x080fe20003f46270 */
[----:B------:R-:W4:Y:S01]  /*27f0*/  @!P1 LDG.E.U16 R24, desc[UR6][R8.64] ;  /* 0x0000000608189981 */ /* 0x000f22000c1e1500 */
[----:B------:R-:W-:Y:S02]  /*2800*/  PRMT R92, RZ, 0x7610, R92 ;  /* 0x00007610ff5c7816 */ /* 0x000fe4000000005c */
[----:B------:R-:W-:Y:S01]  /*2810*/  ISETP.GE.AND P3, PT, R38, R85, PT ;  /* 0x000000552600720c */ /* 0x000fe20003f66270 */
[----:B------:R-:W5:Y:S01]  /*2820*/  @!P5 LDG.E.U16 R88, desc[UR6][R8.64+0x80] ;  /* 0x000080060858d981 */ /* 0x000f62000c1e1500 */
[----:B------:R-:W-:-:S02]  /*2830*/  PRMT R98, RZ, 0x7610, R98 ;  /* 0x00007610ff627816 */ /* 0x000fc40000000062 */
[----:B------:R-:W-:Y:S01]  /*2840*/  PRMT R102, RZ, 0x7610, R102 ;  /* 0x00007610ff667816 */ /* 0x000fe20000000066 */
[----:B------:R-:W5:Y:S01]  /*2850*/  @!P4 LDG.E.U16 R92, desc[UR6][R8.64+0xc0] ;  /* 0x0000c006085cc981 */ /* 0x000f62000c1e1500 */
[----:B------:R-:W-:Y:S02]  /*2860*/  PRMT R25, RZ, 0x7610, R25 ;  /* 0x00007610ff197816 */ /* 0x000fe40000000019 */
[----:B------:R-:W-:Y:S01]  /*2870*/  PRMT R67, RZ, 0x7610, R67 ;  /* 0x00007610ff437816 */ /* 0x000fe20000000043 */
[----:B------:R-:W5:Y:S01]  /*2880*/  @!P6 LDG.E.U16 R98, desc[UR6][R8.64+0x180] ;  /* 0x000180060862e981 */ /* 0x000f62000c1e1500 */
[----:B------:R-:W-:-:S03]  /*2890*/  ISETP.GE.AND P4, PT, R37, R85, PT ;  /* 0x000000552500720c */ /* 0x000fc60003f86270 */
[----:B------:R-:W5:Y:S04]  /*28a0*/  @!P0 LDG.E.U16 R102, desc[UR6][R8.64+0x200] ;  /* 0x0002000608668981 */ /* 0x000f68000c1e1500 */
[----:B------:R-:W5:Y:S04]  /*28b0*/  @!P2 LDG.E.U16 R25, desc[UR6][R8.64+0x240] ;  /* 0x000240060819a981 */ /* 0x000f68000c1e1500 */
[----:B------:R-:W5:Y:S01]  /*28c0*/  @!P3 LDG.E.U16 R67, desc[UR6][R8.64+0x280] ;  /* 0x000280060843b981 */ /* 0x000f62000c1e1500 */
[----:B------:R-:W-:Y:S02]  /*28d0*/  PRMT R106, RZ, 0x7610, R106 ;  /* 0x00007610ff6a7816 */ /* 0x000fe4000000006a */
[----:B------:R-:W-:-:S02]  /*28e0*/  ISETP.GE.AND P0, PT, R36, R85, PT ;  /* 0x000000552400720c */ /* 0x000fc40003f06270 */
[-C--:B------:R-:W-:Y:S02]  /*28f0*/  ISETP.GE.AND P2, PT, R35, R85.reuse, PT ;  /* 0x000000552300720c */ /* 0x080fe40003f46270 */
[----:B------:R-:W5:Y:S01]  /*2900*/  @!P4 LDG.E.U16 R106, desc[UR6][R8.64+0x2c0] ;  /* 0x0002c006086ac981 */ /* 0x000f62000c1e1500 */
[-C--:B------:R-:W-:Y:S02]  /*2910*/  ISETP.GE.AND P3, PT, R34, R85.reuse, PT ;  /* 0x000000552200720c */ /* 0x080fe40003f66270 */
[----:B------:R-:W-:Y:S02]  /*2920*/  ISETP.GE.AND P4, PT, R33, R85, PT ;  /* 0x000000552100720c */ /* 0x000fe40003f86270 */
[----:B------:R-:W-:Y:S02]  /*2930*/  PRMT R108, RZ, 0x7610, R108 ;  /* 0x00007610ff6c7816 */ /* 0x000fe4000000006c */
[----:B------:R-:W-:Y:S02]  /*2940*/  PRMT R110, RZ, 0x7610, R110 ;  /* 0x00007610ff6e7816 */ /* 0x000fe4000000006e */
[----:B------:R-:W-:-:S02]  /*2950*/  PRMT R112, RZ, 0x7610, R112 ;  /* 0x00007610ff707816 */ /* 0x000fc40000000070 */
[----:B------:R-:W-:Y:S01]  /*2960*/  PRMT R114, RZ, 0x7610, R114 ;  /* 0x00007610ff727816 */ /* 0x000fe20000000072 */
[----:B------:R-:W5:Y:S04]  /*2970*/  @!P0 LDG.E.U16 R108, desc[UR6][R8.64+0x300] ;  /* 0x00030006086c8981 */ /* 0x000f68000c1e1500 */
[----:B------:R-:W5:Y:S04]  /*2980*/  @!P2 LDG.E.U16 R110, desc[UR6][R8.64+0x340] ;  /* 0x00034006086ea981 */ /* 0x000f68000c1e1500 */
[----:B------:R-:W5:Y:S04]  /*2990*/  @!P3 LDG.E.U16 R112, desc[UR6][R8.64+0x380] ;  /* 0x000380060870b981 */ /* 0x000f68000c1e1500 */
[----:B------:R0:W5:Y:S01]  /*29a0*/  @!P4 LDG.E.U16 R114, desc[UR6][R8.64+0x3c0] ;  /* 0x0003c0060872c981 */ /* 0x000162000c1e1500 */
[----:B------:R-:W1:Y:S01]  /*29b0*/  S2UR UR5, SR_CgaCtaId ;  /* 0x00000000000579c3 */ /* 0x000e620000008800 */
[----:B------:R-:W-:Y:S01]  /*29c0*/  IMAD R104, R104, UR14, RZ ;  /* 0x0000000e68687c24 */ /* 0x000fe2000f8e02ff */
[----:B------:R-:W-:Y:S01]  /*29d0*/  SHF.L.U32 R14, R28, 0x1, RZ ;  /* 0x000000011c0e7819 */ /* 0x000fe200000006ff */
[----:B------:R-:W-:-:S03]  /*29e0*/  IMAD.WIDE.U32 R10, R89, UR14, R2 ;  /* 0x0000000e590a7c25 */ /* 0x000fc6000f8e0002 */
[----:B------:R-:W-:Y:S01]  /*29f0*/  ISETP.GE.AND P4, PT, R15, R14, PT ;  /* 0x0000000e0f00720c */ /* 0x000fe20003f86270 */
[----:B--2---:R-:W-:Y:S01]  /*2a00*/  IMAD R7, R89, UR15, R104 ;  /* 0x0000000f59077c24 */ /* 0x004fe2000f8e0268 */
[----:B------:R-:W-:-:S04]  /*2a10*/  UMOV UR4, 0x400 ;  /* 0x0000040000047882 */ /* 0x000fc80000000000 */
[----:B------:R-:W-:Y:S02]  /*2a20*/  IADD3 R7, R11, R7, RZ ;  /* 0x000000070b077210 */ /* 0x000fe40007ffe0ff */
[----:B0-----:R-:W-:-:S04]  /*2a30*/  IADD3 R8, R45, 0x120, RZ ;  /* 0x000001202d087810 */ /* 0x001fc80007ffe0ff */
[----:B------:R-:W-:Y:S01]  /*2a40*/  LEA.HI.SX32 R8, R8, R45, 0x1b ;  /* 0x0000002d08087211 */ /* 0x000fe200078fdaff */
[----:B-1----:R-:W-:-:S06]  /*2a50*/  ULEA UR4, UR5, UR4, 0x18 ;  /* 0x0000000405047291 */ /* 0x002fcc000f8ec03f */
[----:B------:R-:W-:Y:S02]  /*2a60*/  LEA R8, R8, UR4, 0x1 ;  /* 0x0000000408087c11 */ /* 0x000fe4000f8e08ff */
[-C--:B------:R-:W-:Y:S02]  /*2a70*/  ISETP.GE.AND P3, PT, R2, R14.reuse, PT ;  /* 0x0000000e0200720c */ /* 0x080fe40003f66270 */
[-C--:B------:R-:W-:Y:S02]  /*2a80*/  ISETP.GE.AND P0, PT, R12, R14.reuse, PT ;  /* 0x0000000e0c00720c */ /* 0x080fe40003f06270 */
[----:B------:R-:W-:Y:S02]  /*2a90*/  PRMT R118, RZ, 0x7610, R118 ;  /* 0x00007610ff767816 */ /* 0x000fe40000000076 */
[-C--:B------:R-:W-:Y:S02]  /*2aa0*/  ISETP.GE.AND P6, PT, R90, R14.reuse, PT ;  /* 0x0000000e5a00720c */ /* 0x080fe40003fc6270 */
[----:B------:R-:W-:-:S02]  /*2ab0*/  ISETP.GE.AND P5, PT, R93, R14, PT ;  /* 0x0000000e5d00720c */ /* 0x000fc40003fa6270 */
[----:B------:R-:W-:Y:S01]  /*2ac0*/  PRMT R116, RZ, 0x7610, R116 ;  /* 0x00007610ff747816 */ /* 0x000fe20000000074 */
[C---:B---3--:R-:W-:Y:S01]  /*2ad0*/  FMUL.FTZ R6, R5.reuse, R56 ;  /* 0x0000003805067220 */ /* 0x048fe20000410000 */
[----:B------:R-:W-:Y:S01]  /*2ae0*/  FMUL.FTZ R15, R4, 1.4426950216293334961 ;  /* 0x3fb8aa3b040f7820 */ /* 0x000fe20000410000 */
[----:B------:R-:W-:Y:S02]  /*2af0*/  FMUL.FTZ R4, R5, R58 ;  /* 0x0000003a05047220 */ /* 0x000fe40000410000 */
[----:B------:R-:W-:Y:S01]  /*2b00*/  FMUL.RZ R95, R6, 0.15915493667125701904 ;  /* 0x3e22f983065f7820 */ /* 0x000fe2000040c000 */
[----:B------:R-:W-:Y:S01]  /*2b10*/  LEA R6, P2, R10, R31, 0x1 ;  /* 0x0000001f0a067211 */ /* 0x000fe200078408ff */
[----:B------:R-:W-:Y:S01]  /*2b20*/  FMUL.RZ R11, R4, 0.15915493667125701904 ;  /* 0x3e22f983040b7820 */ /* 0x000fe2000040c000 */
[----:B------:R-:W-:Y:S02]  /*2b30*/  IADD3 R4, R45, 0x100, RZ ;  /* 0x000001002d047810 */ /* 0x000fe40007ffe0ff */
[----:B------:R-:W-:-:S02]  /*2b40*/  LEA.HI.X R7, R10, R29, R7, 0x1, P2 ;  /* 0x0000001d0a077211 */ /* 0x000fc400010f0c07 */
[----:B------:R-:W-:Y:S02]  /*2b50*/  IADD3 R10, R45, 0x140, RZ ;  /* 0x000001402d0a7810 */ /* 0x000fe40007ffe0ff */
[-C--:B------:R-:W-:Y:S02]  /*2b60*/  LEA.HI.SX32 R4, R4, R45.reuse, 0x1b ;  /* 0x0000002d04047211 */ /* 0x080fe400078fdaff */
[----:B------:R-:W-:-:S04]  /*2b70*/  LEA.HI.SX32 R10, R10, R45, 0x1b ;  /* 0x0000002d0a0a7211 */ /* 0x000fc800078fdaff */
[----:B------:R-:W-:Y:S01]  /*2b80*/  LEA R104, R10, UR4, 0x1 ;  /* 0x000000040a687c11 */ /* 0x000fe2000f8e08ff */
[----:B----4-:R-:W-:Y:S04]  /*2b90*/  STS.U16 [R27], R24 ;  /* 0x000000181b007388 */ /* 0x010fe80000000400 */
[----:B------:R0:W-:Y:S04]  /*2ba0*/  STS.U16 [R26+0x40], R13 ;  /* 0x0000400d1a007388 */ /* 0x0001e80000000400 */
[----:B-----5:R-:W-:Y:S04]  /*2bb0*/  STS.U16 [R55+0x80], R88 ;  /* 0x0000805837007388 */ /* 0x020fe80000000400 */
[----:B------:R-:W-:Y:S01]  /*2bc0*/  STS.U16 [R65+0xc0], R92 ;  /* 0x0000c05c41007388 */ /* 0x000fe20000000400 */
[----:B0-----:R-:W-:-:S03]  /*2bd0*/  LEA R13, R4, UR4, 0x1 ;  /* 0x00000004040d7c11 */ /* 0x001fc6000f8e08ff */
[----:B------:R-:W-:Y:S04]  /*2be0*/  STS.U16 [R59+0x100], R94 ;  /* 0x0001005e3b007388 */ /* 0x000fe80000000400 */
[----:B------:R-:W-:Y:S04]  /*2bf0*/  STS.U16 [R63+0x140], R96 ;  /* 0x000140603f007388 */ /* 0x000fe80000000400 */
[----:B------:R-:W-:Y:S04]  /*2c00*/  STS.U16 [R57+0x180], R98 ;  /* 0x0001806239007388 */ /* 0x000fe80000000400 */
[----:B------:R-:W-:Y:S04]  /*2c10*/  STS.U16 [R61+0x1c0], R100 ;  /* 0x0001c0643d007388 */ /* 0x000fe80000000400 */
[----:B------:R-:W-:Y:S04]  /*2c20*/  STS.U16 [R13+0x200], R102 ;  /* 0x000200660d007388 */ /* 0x000fe80000000400 */
[----:B------:R-:W-:Y:S04]  /*2c30*/  STS.U16 [R8+0x240], R25 ;  /* 0x0002401908007388 */ /* 0x000fe80000000400 */
[----:B------:R0:W-:Y:S01]  /*2c40*/  STS.U16 [R104+0x280], R67 ;  /* 0x0002804368007388 */ /* 0x0001e20000000400 */
[----:B------:R-:W-:Y:S01]  /*2c50*/  FMUL.FTZ R10, R5, R60 ;  /* 0x0000003c050a7220 */ /* 0x000fe20000410000 */
[C---:B------:R-:W-:Y:S01]  /*2c60*/  IADD3 R24, R45.reuse, 0x160, RZ ;  /* 0x000001602d187810 */ /* 0x040fe20007ffe0ff */
[----:B------:R-:W-:Y:S01]  /*2c70*/  MUFU.SIN R26, R11 ;  /* 0x0000000b001a7308 */ /* 0x000fe20000000400 */
[----:B0-----:R-:W0:Y:S07]  /*2c80*/  S2R R67, SR_TID.X ;  /* 0x0000000000437919 */ /* 0x001e2e0000002100 */
[----:B------:R1:W-:Y:S01]  /*2c90*/  MUFU.COS R55, R11 ;  /* 0x0000000b00377308 */ /* 0x0003e20000000000 */
[----:B------:R-:W-:-:S02]  /*2ca0*/  IADD3 R4, R45, 0x180, RZ ;  /* 0x000001802d047810 */ /* 0x000fc40007ffe0ff */
[-C--:B------:R-:W-:Y:S02]  /*2cb0*/  LEA.HI.SX32 R9, R24, R45.reuse, 0x1b ;  /* 0x0000002d18097211 */ /* 0x080fe400078fdaff */
[C---:B------:R-:W-:Y:S01]  /*2cc0*/  IADD3 R24, R45.reuse, 0x1c0, RZ ;  /* 0x000001c02d187810 */ /* 0x040fe20007ffe0ff */
[----:B-1----:R-:W-:Y:S01]  /*2cd0*/  FMUL.RZ R11, R10, 0.15915493667125701904 ;  /* 0x3e22f9830a0b7820 */ /* 0x002fe2000040c000 */
[C---:B------:R-:W-:Y:S02]  /*2ce0*/  IADD3 R10, R45.reuse, 0x1a0, RZ ;  /* 0x000001a02d0a7810 */ /* 0x040fe40007ffe0ff */
[----:B------:R-:W-:Y:S02]  /*2cf0*/  IADD3 R88, R45, 0x1e0, RZ ;  /* 0x000001e02d587810 */ /* 0x000fe40007ffe0ff */
[-C--:B------:R-:W-:Y:S02]  /*2d00*/  LEA.HI.SX32 R4, R4, R45.reuse, 0x1b ;  /* 0x0000002d04047211 */ /* 0x080fe400078fdaff */
[----:B------:R-:W-:-:S02]  /*2d10*/  LEA.HI.SX32 R10, R10, R45, 0x1b ;  /* 0x0000002d0a0a7211 */ /* 0x000fc400078fdaff */
[-C--:B------:R-:W-:Y:S02]  /*2d20*/  LEA.HI.SX32 R24, R24, R45.reuse, 0x1b ;  /* 0x0000002d18187211 */ /* 0x080fe400078fdaff */
[----:B------:R-:W-:Y:S02]  /*2d30*/  LEA R9, R9, UR4, 0x1 ;  /* 0x0000000409097c11 */ /* 0x000fe4000f8e08ff */
[----:B------:R-:W-:Y:S02]  /*2d40*/  LEA.HI.SX32 R88, R88, R45, 0x1b ;  /* 0x0000002d58587211 */ /* 0x000fe400078fdaff */
[----:B------:R-:W-:Y:S02]  /*2d50*/  LEA R103, R4, UR4, 0x1 ;  /* 0x0000000404677c11 */ /* 0x000fe4000f8e08ff */
[----:B------:R-:W-:Y:S02]  /*2d60*/  LEA R101, R10, UR4, 0x1 ;  /* 0x000000040a657c11 */ /* 0x000fe4000f8e08ff */
[----:B------:R-:W-:Y:S01]  /*2d70*/  LEA R105, R24, UR4, 0x1 ;  /* 0x0000000418697c11 */ /* 0x000fe2000f8e08ff */
[----:B------:R1:W-:Y:S01]  /*2d80*/  STS.U16 [R9+0x2c0], R106 ;  /* 0x0002c06a09007388 */ /* 0x0003e20000000400 */
[----:B------:R-:W-:-:S03]  /*2d90*/  LEA R107, R88, UR4, 0x1 ;  /* 0x00000004586b7c11 */ /* 0x000fc6000f8e08ff */
[----:B------:R2:W-:Y:S01]  /*2da0*/  STS.U16 [R103+0x300], R108 ;  /* 0x0003006c67007388 */ /* 0x0005e20000000400 */
[----:B------:R-:W-:-:S03]  /*2db0*/  PRMT R98, RZ, 0x7610, R98 ;  /* 0x00007610ff627816 */ /* 0x000fc60000000062 */
[----:B------:R-:W-:Y:S04]  /*2dc0*/  STS.U16 [R101+0x340], R110 ;  /* 0x0003406e65007388 */ /* 0x000fe80000000400 */
[----:B------:R3:W-:Y:S01]  /*2dd0*/  STS.U16 [R105+0x380], R112 ;  /* 0x0003807069007388 */ /* 0x0007e20000000400 */
[----:B------:R-:W-:-:S03]  /*2de0*/  SHF.L.U32 R88, R45, 0x4, RZ ;  /* 0x000000042d587819 */ /* 0x000fc600000006ff */
[----:B------:R4:W-:Y:S01]  /*2df0*/  STS.U16 [R107+0x3c0], R114 ;  /* 0x0003c0726b007388 */ /* 0x0009e20000000400 */
[----:B------:R-:W-:-:S03]  /*2e00*/  NOP ;  /* 0x0000000000007918 */ /* 0x000fc60000000000 */
[----:B------:R-:W5:Y:S01]  /*2e10*/  @!P3 LDG.E.U16 R118, desc[UR6][R6.64] ;  /* 0x000000060676b981 */ /* 0x000f62000c1e1500 */
[----:B------:R-:W-:Y:S01]  /*2e20*/  ISETP.GE.AND P3, PT, R38, R14, PT ;  /* 0x0000000e2600720c */ /* 0x000fe20003f66270 */
[----:B------:R-:W-:Y:S01]  /*2e30*/  MUFU.SIN R12, R95 ;  /* 0x0000005f000c7308 */ /* 0x000fe20000000400 */
[C---:B------:R-:W-:Y:S01]  /*2e40*/  FMUL.FTZ R4, R5.reuse, R62 ;  /* 0x0000003e05047220 */ /* 0x040fe20000410000 */
[----:B------:R-:W-:Y:S01]  /*2e50*/  FMUL.FTZ R63, R5, R64 ;  /* 0x00000040053f7220 */ /* 0x000fe20000410000 */
[-C--:B------:R-:W-:Y:S01]  /*2e60*/  ISETP.GE.AND P2, PT, R43, R14.reuse, PT ;  /* 0x0000000e2b00720c */ /* 0x080fe20003f46270 */
[----:B------:R-:W5:Y:S01]  /*2e70*/  @!P0 LDG.E.U16 R98, desc[UR6][R6.64+0xc0] ;  /* 0x0000c00606628981 */ /* 0x000f62000c1e1500 */
[----:B------:R-:W-:Y:S02]  /*2e80*/  ISETP.GE.AND P0, PT, R42, R14, PT ;  /* 0x0000000e2a00720c */ /* 0x000fe40003f06270 */
[----:B------:R-:W-:Y:S01]  /*2e90*/  LEA.HI.SX32 R88, R88, R88, 0x1b ;  /* 0x0000005858587211 */ /* 0x000fe200078fdaff */
[----:B------:R1:W-:Y:S01]  /*2ea0*/  MUFU.COS R90, R95 ;  /* 0x0000005f005a7308 */ /* 0x0003e20000000000 */
[----:B0-----:R-:W-:Y:S01]  /*2eb0*/  SHF.L.U32 R121, R67, 0x3, RZ ;  /* 0x0000000343797819 */ /* 0x001fe200000006ff */
[----:B------:R-:W-:Y:S01]  /*2ec0*/  FMUL.RZ R92, R4, 0.15915493667125701904 ;  /* 0x3e22f983045c7820 */ /* 0x000fe2000040c000 */
[----:B------:R-:W-:Y:S01]  /*2ed0*/  FMUL.RZ R94, R63, 0.15915493667125701904 ;  /* 0x3e22f9833f5e7820 */ /* 0x000fe2000040c000 */
[----:B------:R-:W-:Y:S01]  /*2ee0*/  LEA R88, R88, UR4, 0x1 ;  /* 0x0000000458587c11 */ /* 0x000fe2000f8e08ff */
[----:B-1----:R-:W-:-:S03]  /*2ef0*/  FMUL.FTZ R95, R5, R66 ;  /* 0x00000042055f7220 */ /* 0x002fc60000410000 */
[----:B------:R-:W-:Y:S01]  /*2f00*/  MUFU.SIN R27, R11 ;  /* 0x0000000b001b7308 */ /* 0x000fe20000000400 */
[----:B------:R-:W-:Y:S01]  /*2f10*/  PRMT R57, RZ, 0x7610, R57 ;  /* 0x00007610ff397816 */ /* 0x000fe20000000039 */
[----:B------:R-:W-:Y:S01]  /*2f20*/  LDS.U16 R96, [R88+0x6] ;  /* 0x0000060058607984 */ /* 0x000fe20000000400 */
[----:B------:R-:W-:Y:S01]  /*2f30*/  FMUL.RZ R99, R95, 0.15915493667125701904 ;  /* 0x3e22f9835f637820 */ /* 0x000fe2000040c000 */
[----:B------:R-:W-:-:S04]  /*2f40*/  IADD3 R95, R121, 0x1, RZ ;  /* 0x00000001795f7810 */ /* 0x000fc80007ffe0ff */
[----:B------:R0:W-:Y:S01]  /*2f50*/  MUFU.COS R59, R11 ;  /* 0x0000000b003b7308 */ /* 0x0001e20000000000 */
[----:B------:R-:W-:Y:S01]  /*2f60*/  PRMT R10, RZ, 0x7610, R10 ;  /* 0x00007610ff0a7816 */ /* 0x000fe2000000000a */
[----:B------:R-:W5:Y:S01]  /*2f70*/  @!P2 LDG.E.U16 R57, desc[UR6][R6.64+0x40] ;  /* 0x000040060639a981 */ /* 0x000f62000c1e1500 */
[----:B------:R-:W-:Y:S02]  /*2f80*/  PRMT R24, RZ, 0x7610, R24 ;  /* 0x00007610ff187816 */ /* 0x000fe40000000018 */
[----:B------:R-:W-:Y:S01]  /*2f90*/  PRMT R106, RZ, 0x7610, R106 ;  /* 0x00007610ff6a7816 */ /* 0x000fe2000000006a */
[----:B------:R-:W5:Y:S01]  /*2fa0*/  @!P0 LDG.E.U16 R116, desc[UR6][R6.64+0x80] ;  /* 0x0000800606748981 */ /* 0x000f62000c1e1500 */
[----:B0-----:R-:W-:Y:S01]  /*2fb0*/  PRMT R11, RZ, 0x7610, R11 ;  /* 0x00007610ff0b7816 */ /* 0x001fe2000000000b */
[----:B------:R-:W-:Y:S02]  /*2fc0*/  MUFU.SIN R65, R92 ;  /* 0x0000005c00417308 */ /* 0x000fe40000000400 */
[----:B------:R-:W5:Y:S04]  /*2fd0*/  @!P4 LDG.E.U16 R10, desc[UR6][R6.64+0x100] ;  /* 0x00010006060ac981 */ /* 0x000f68000c1e1500 */
[----:B------:R-:W5:Y:S01]  /*2fe0*/  @!P3 LDG.E.U16 R11, desc[UR6][R6.64+0x280] ;  /* 0x00028006060bb981 */ /* 0x000f62000c1e1500 */
[----:B------:R-:W-:Y:S01]  /*2ff0*/  ISETP.GE.U32.AND P3, PT, R95, R28, PT ;  /* 0x0000001c5f00720c */ /* 0x000fe20003f66070 */
[----:B------:R0:W-:Y:S02]  /*3000*/  MUFU.COS R111, R92 ;  /* 0x0000005c006f7308 */ /* 0x0001e40000000000 */
[----:B------:R-:W-:Y:S06]  /*3010*/  LDS.U16 R95, [R88+0x4] ;  /* 0x00000400585f7984 */ /* 0x000fec0000000400 */
[----:B------:R-:W-:Y:S01]  /*3020*/  MUFU.SIN R63, R94 ;  /* 0x0000005e003f7308 */ /* 0x000fe20000000400 */
[----:B0-----:R-:W0:Y:S07]  /*3030*/  LDS.U16 R92, [R88] ;  /* 0x00000000585c7984 */ /* 0x001e2e0000000400 */
[----:B------:R1:W-:Y:S01]  /*3040*/  MUFU.COS R113, R94 ;  /* 0x0000005e00717308 */ /* 0x0003e20000000000 */
[-C--:B------:R-:W-:Y:S01]  /*3050*/  ISETP.GE.AND P4, PT, R41, R14.reuse, PT ;  /* 0x0000000e2900720c */ /* 0x080fe20003f86270 */
[----:B------:R-:W5:Y:S01]  /*3060*/  @!P6 LDG.E.U16 R24, desc[UR6][R6.64+0x140] ;  /* 0x000140060618e981 */ /* 0x000f62000c1e1500 */
[----:B------:R-:W-:-:S03]  /*3070*/  ISETP.GE.AND P2, PT, R37, R14, PT ;  /* 0x0000000e2500720c */ /* 0x000fc60003f46270 */
[----:B------:R-:W5:Y:S04]  /*3080*/  @!P5 LDG.E.U16 R106, desc[UR6][R6.64+0x180] ;  /* 0x00018006066ad981 */ /* 0x000f68000c1e1500 */
[----:B-1----:R-:W1:Y:S01]  /*3090*/  LDS.U16 R94, [R88+0x2] ;  /* 0x00000200585e7984 */ /* 0x002e620000000400 */
[-C--:B------:R-:W-:Y:S02]  /*30a0*/  ISETP.GE.AND P6, PT, R40, R14.reuse, PT ;  /* 0x0000000e2800720c */ /* 0x080fe40003fc6270 */
[----:B------:R-:W-:Y:S02]  /*30b0*/  ISETP.GE.AND P5, PT, R39, R14, PT ;  /* 0x0000000e2700720c */ /* 0x000fe40003fa6270 */
[----:B------:R-:W-:Y:S02]  /*30c0*/  PRMT R4, RZ, 0x7610, R4 ;  /* 0x00007610ff047816 */ /* 0x000fe40000000004 */
[----:B------:R-:W-:-:S02]  /*30d0*/  PRMT R102, RZ, 0x7610, R102 ;  /* 0x00007610ff667816 */ /* 0x000fc40000000066 */
[----:B------:R-:W-:Y:S02]  /*30e0*/  PRMT R25, RZ, 0x7610, R25 ;  /* 0x00007610ff197816 */ /* 0x000fe40000000019 */
[----:B------:R-:W-:Y:S01]  /*30f0*/  ISETP.GE.AND P0, PT, R36, R14, PT ;  /* 0x0000000e2400720c */ /* 0x000fe20003f06270 */
[C---:B------:R-:W-:Y:S01]  /*3100*/  FMUL.FTZ R93, R15.reuse, R56 ;  /* 0x000000380f5d7220 */ /* 0x040fe20000410000 */
[----:B------:R-:W-:Y:S01]  /*3110*/  PRMT R100, RZ, 0x7610, R100 ;  /* 0x00007610ff647816 */ /* 0x000fe20000000064 */
[----:B------:R-:W5:Y:S01]  /*3120*/  @!P4 LDG.E.U16 R4, desc[UR6][R6.64+0x1c0] ;  /* 0x0001c0060604c981 */ /* 0x000f62000c1e1500 */
[----:B------:R-:W-:Y:S01]  /*3130*/  FMUL.FTZ R61, R15, R58 ;  /* 0x0000003a0f3d7220 */ /* 0x000fe20000410000 */
[-C--:B------:R-:W-:Y:S02]  /*3140*/  ISETP.GE.AND P4, PT, R35, R14.reuse, PT ;  /* 0x0000000e2300720c */ /* 0x080fe40003f86270 */
[----:B------:R-:W-:Y:S01]  /*3150*/  IADD3 R97, R121, 0x2, RZ ;  /* 0x0000000279617810 */ /* 0x000fe20007ffe0ff */
[----:B------:R-:W5:Y:S01]  /*3160*/  @!P6 LDG.E.U16 R102, desc[UR6][R6.64+0x200] ;  /* 0x000200060666e981 */ /* 0x000f62000c1e1500 */
[-C--:B------:R-:W-:Y:S01]  /*3170*/  ISETP.GE.AND P6, PT, R34, R14.reuse, PT ;  /* 0x0000000e2200720c */ /* 0x080fe20003fc6270 */
[----:B------:R-:W1:Y:S01]  /*3180*/  MUFU.EX2 R93, R93 ;  /* 0x0000005d005d7308 */ /* 0x000e620000000800 */
[----:B--2---:R-:W-:Y:S01]  /*3190*/  PRMT R108, RZ, 0x7610, R108 ;  /* 0x00007610ff6c7816 */ /* 0x004fe2000000006c */
[----:B------:R-:W2:Y:S01]  /*31a0*/  @!P5 LDG.E.U16 R25, desc[UR6][R6.64+0x240] ;  /* 0x000240060619d981 */ /* 0x000ea2000c1e1500 */
[----:B------:R-:W-:-:S03]  /*31b0*/  ISETP.GE.AND P5, PT, R33, R14, PT ;  /* 0x0000000e2100720c */ /* 0x000fc60003fa6270 */
[----:B------:R-:W2:Y:S01]  /*31c0*/  @!P2 LDG.E.U16 R100, desc[UR6][R6.64+0x2c0] ;  /* 0x0002c0060664a981 */ /* 0x000ea2000c1e1500 */
[-C--:B------:R-:W-:Y:S01]  /*31d0*/  ISETP.GE.U32.AND P2, PT, R97, R28.reuse, PT ;  /* 0x0000001c6100720c */ /* 0x080fe20003f46070 */
[----:B------:R-:W1:Y:S01]  /*31e0*/  MUFU.EX2 R61, R61 ;  /* 0x0000003d003d7308 */ /* 0x000e620000000800 */
[----:B------:R-:W-:Y:S01]  /*31f0*/  IADD3 R97, R121, 0x3, RZ ;  /* 0x0000000379617810 */ /* 0x000fe20007ffe0ff */
[----:B------:R-:W2:Y:S01]  /*3200*/  @!P0 LDG.E.U16 R108, desc[UR6][R6.64+0x300] ;  /* 0x00030006066c8981 */ /* 0x000ea2000c1e1500 */
[----:B---3--:R-:W-:Y:S02]  /*3210*/  PRMT R112, RZ, 0x7610, R112 ;  /* 0x00007610ff707816 */ /* 0x008fe40000000070 */
[----:B------:R-:W-:Y:S02]  /*3220*/  ISETP.GE.U32.AND P0, PT, R97, R28, PT ;  /* 0x0000001c6100720c */ /* 0x000fe40003f06070 */
[----:B------:R-:W-:Y:S02]  /*3230*/  PRMT R110, RZ, 0x7610, R110 ;  /* 0x00007610ff6e7816 */ /* 0x000fe4000000006e */
[----:B----4-:R-:W-:Y:S01]  /*3240*/  PRMT R114, RZ, 0x7610, R114 ;  /* 0x00007610ff727816 */ /* 0x010fe20000000072 */
[----:B------:R-:W-:Y:S01]  /*3250*/  FMUL.FTZ R122, R15, R64 ;  /* 0x000000400f7a7220 */ /* 0x000fe20000410000 */
[----:B------:R-:W-:Y:S01]  /*3260*/  IADD3 R97, R121, 0x4, RZ ;  /* 0x0000000479617810 */ /* 0x000fe20007ffe0ff */
[----:B------:R-:W3:Y:S01]  /*3270*/  @!P4 LDG.E.U16 R112, desc[UR6][R6.64+0x340] ;  /* 0x000340060670c981 */ /* 0x000ee2000c1e1500 */
[C---:B------:R-:W-:Y:S01]  /*3280*/  FMUL.FTZ R120, R15.reuse, R60 ;  /* 0x0000003c0f787220 */ /* 0x040fe20000410000 */
[----:B------:R-:W-:Y:S01]  /*3290*/  FMUL.FTZ R126, R15, R66 ;  /* 0x000000420f7e7220 */ /* 0x000fe20000410000 */
[----:B------:R-:W-:Y:S01]  /*32a0*/  ISETP.GE.U32.AND P4, PT, R97, R28, PT ;  /* 0x0000001c6100720c */ /* 0x000fe20003f86070 */
[----:B------:R-:W4:Y:S01]  /*32b0*/  @!P6 LDG.E.U16 R110, desc[UR6][R6.64+0x380] ;  /* 0x00038006066ee981 */ /* 0x000f22000c1e1500 */
[----:B------:R-:W-:Y:S01]  /*32c0*/  IADD3 R97, R121, 0x5, RZ ;  /* 0x0000000579617810 */ /* 0x000fe20007ffe0ff */
[C---:B------:R-:W-:Y:S01]  /*32d0*/  FMUL.FTZ R124, R15.reuse, R62 ;  /* 0x0000003e0f7c7220 */ /* 0x040fe20000410000 */
[C---:B------:R-:W-:Y:S01]  /*32e0*/  FMUL.FTZ R14, R15.reuse, R68 ;  /* 0x000000440f0e7220 */ /* 0x040fe20000410000 */
[----:B------:R1:W4:Y:S01]  /*32f0*/  @!P5 LDG.E.U16 R114, desc[UR6][R6.64+0x3c0] ;  /* 0x0003c0060672d981 */ /* 0x000322000c1e1500 */
[----:B------:R-:W-:Y:S01]  /*3300*/  FMUL.FTZ R132, R15, R70 ;  /* 0x000000460f847220 */ /* 0x000fe20000410000 */
[----:B0-----:R-:W-:-:S02]  /*3310*/  HADD2.F32 R92, -RZ, R92.H0_H0 ;  /* 0x2000005cff5c7230 */ /* 0x001fc40000004100 */
[----:B------:R-:W-:Y:S01]  /*3320*/  FMUL.FTZ R15, R5, R68 ;  /* 0x00000044050f7220 */ /* 0x000fe20000410000 */
[----:B-1----:R-:W-:Y:S01]  /*3330*/  HADD2.F32 R94, -RZ, R94.H0_H0 ;  /* 0x2000005eff5e7230 */ /* 0x002fe20000004100 */
[----:B------:R-:W0:Y:S01]  /*3340*/  MUFU.EX2 R122, R122 ;  /* 0x0000007a007a7308 */ /* 0x000e220000000800 */
[----:B------:R-:W-:Y:S01]  /*3350*/  HADD2.F32 R95, -RZ, R95.H0_H0 ;  /* 0x2000005fff5f7230 */ /* 0x000fe20000004100 */
[----:B------:R-:W-:Y:S01]  /*3360*/  ISETP.GE.U32.AND P6, PT, R97, R28, PT ;  /* 0x0000001c6100720c */ /* 0x000fe20003fc6070 */
[----:B------:R-:W-:Y:S01]  /*3370*/  FMUL.FTZ R6, R5, R70 ;  /* 0x0000004605067220 */ /* 0x000fe20000410000 */
[----:B------:R-:W-:Y:S02]  /*3380*/  HADD2.F32 R5, -RZ, R96.H0_H0 ;  /* 0x20000060ff057230 */ /* 0x000fe40000004100 */
[C---:B------:R-:W-:Y:S01]  /*3390*/  FMUL.FTZ R97, R93.reuse, R90 ;  /* 0x0000005a5d617220 */ /* 0x040fe20000410000 */
[----:B------:R-:W-:Y:S01]  /*33a0*/  FMUL.FTZ R12, R93, R12 ;  /* 0x0000000c5d0c7220 */ /* 0x000fe20000410000 */
[----:B------:R-:W1:Y:S01]  /*33b0*/  MUFU.EX2 R120, R120 ;  /* 0x0000007800787308 */ /* 0x000e620000000800 */
[C---:B------:R-:W-:Y:S01]  /*33c0*/  FMUL.FTZ R92, R79.reuse, R92 ;  /* 0x0000005c4f5c7220 */ /* 0x040fe20000410000 */
[----:B------:R-:W-:Y:S01]  /*33d0*/  FMUL.FTZ R93, R79, R94 ;  /* 0x0000005e4f5d7220 */ /* 0x000fe20000410000 */
[----:B------:R-:W-:Y:S01]  /*33e0*/  FMUL.RZ R123, R6, 0.15915493667125701904 ;  /* 0x3e22f983067b7820 */ /* 0x000fe2000040c000 */
[----:B------:R-:W-:Y:S01]  /*33f0*/  ISETP.GE.U32.AND P5, PT, R121, R28, PT ;  /* 0x0000001c7900720c */ /* 0x000fe20003fa6070 */
[----:B------:R-:W1:Y:S01]  /*3400*/  LDS.U16 R6, [R88+0x8] ;  /* 0x0000080058067984 */ /* 0x000e620000000400 */
[----:B------:R-:W-:-:S02]  /*3410*/  FMUL.RZ R117, R15, 0.15915493667125701904 ;  /* 0x3e22f9830f757820 */ /* 0x000fc4000040c000 */
[----:B------:R-:W-:Y:S01]  /*3420*/  MUFU.SIN R109, R99 ;  /* 0x00000063006d7308 */ /* 0x000fe20000000400 */
[C---:B------:R-:W-:Y:S01]  /*3430*/  FMUL.FTZ R55, R61.reuse, R55 ;  /* 0x000000373d377220 */ /* 0x040fe20000410000 */
[----:B------:R-:W-:Y:S01]  /*3440*/  FMUL.FTZ R26, R61, R26 ;  /* 0x0000001a3d1a7220 */ /* 0x000fe20000410000 */
[C---:B------:R-:W-:Y:S01]  /*3450*/  FMUL.FTZ R95, R80.reuse, R95 ;  /* 0x0000005f505f7220 */ /* 0x040fe20000410000 */
[----:B------:R-:W-:Y:S01]  /*3460*/  FMUL.FTZ R5, R80, R5 ;  /* 0x0000000550057220 */ /* 0x000fe20000410000 */
[----:B------:R-:W1:Y:S03]  /*3470*/  LDS.U16 R7, [R88+0xa] ;  /* 0x00000a0058077984 */ /* 0x000e660000000400 */
[----:B------:R-:W1:Y:S01]  /*3480*/  MUFU.EX2 R126, R126 ;  /* 0x0000007e007e7308 */ /* 0x000e620000000800 */
[----:B------:R-:W-:Y:S02]  /*3490*/  IADD3 R15, R121, 0x7, RZ ;  /* 0x00000007790f7810 */ /* 0x000fe40007ffe0ff */
[----:B------:R-:W-:-:S05]  /*34a0*/  FSEL R90, R12, RZ, !P5 ;  /* 0x000000ff0c5a7208 */ /* 0x000fca0006800000 */
[----:B------:R0:W-:Y:S01]  /*34b0*/  MUFU.COS R115, R99 ;  /* 0x0000006300737308 */ /* 0x0001e20000000000 */
[----:B------:R-:W-:Y:S01]  /*34c0*/  FSEL R92, R92, RZ, !P5 ;  /* 0x000000ff5c5c7208 */ /* 0x000fe20006800000 */
[----:B------:R-:W-:Y:S01]  /*34d0*/  LDS.U16 R12, [R88+0xc] ;  /* 0x00000c00580c7984 */ /* 0x000fe20000000400 */
[----:B------:R-:W-:Y:S02]  /*34e0*/  FSEL R93, R93, RZ, !P5 ;  /* 0x000000ff5d5d7208 */ /* 0x000fe40006800000 */
[----:B------:R-:W-:Y:S02]  /*34f0*/  FSEL R94, R97, 1, !P5 ;  /* 0x3f800000615e7808 */ /* 0x000fe40006800000 */
[----:B0-----:R-:W-:Y:S02]  /*3500*/  IADD3 R99, R121, 0x6, RZ ;  /* 0x0000000679637810 */ /* 0x001fe40007ffe0ff */
[----:B------:R-:W-:Y:S02]  /*3510*/  FSEL R95, R95, RZ, !P3 ;  /* 0x000000ff5f5f7208 */ /* 0x000fe40005800000 */
[----:B------:R-:W-:-:S02]  /*3520*/  ISETP.GE.U32.AND P5, PT, R99, R28, PT ;  /* 0x0000001c6300720c */ /* 0x000fc40003fa6070 */
[----:B------:R-:W-:Y:S02]  /*3530*/  FSEL R99, R26, RZ, !P3 ;  /* 0x000000ff1a637208 */ /* 0x000fe40005800000 */
[----:B------:R-:W-:Y:S02]  /*3540*/  FSEL R96, R5, RZ, !P3 ;  /* 0x000000ff05607208 */ /* 0x000fe40005800000 */
[----:B------:R-:W-:Y:S01]  /*3550*/  FSEL R97, R55, 1, !P3 ;  /* 0x3f80000037617808 */ /* 0x000fe20005800000 */
[----:B------:R-:W0:Y:S01]  /*3560*/  MUFU.EX2 R124, R124 ;  /* 0x0000007c007c7308 */ /* 0x000e220000000800 */
[----:B------:R-:W-:Y:S02]  /*3570*/  ISETP.GE.U32.AND P3, PT, R15, R28, PT ;  /* 0x0000001c0f00720c */ /* 0x000fe40003f66070 */
[----:B------:R-:W0:Y:S05]  /*3580*/  LDS.U16 R15, [R88+0xe] ;  /* 0x00000e00580f7984 */ /* 0x000e2a0000000400 */
[----:B------:R-:W-:Y:S01]  /*3590*/  MUFU.EX2 R14, R14 ;  /* 0x0000000e000e7308 */ /* 0x000fe20000000800 */
[----:B------:R-:W-:Y:S01]  /*35a0*/  FMUL.FTZ R5, R122, R113 ;  /* 0x000000717a057220 */ /* 0x000fe20000410000 */
[----:B------:R-:W-:-:S06]  /*35b0*/  FMUL.FTZ R26, R92, R99 ;  /* 0x000000635c1a7220 */ /* 0x000fcc0000410000 */
[----:B------:R-:W-:Y:S01]  /*35c0*/  MUFU.SIN R119, R117 ;  /* 0x0000007500777308 */ /* 0x000fe20000000400 */
[----:B------:R-:W-:-:S07]  /*35d0*/  FMUL.FTZ R113, R93, R99 ;  /* 0x000000635d717220 */ /* 0x000fce0000410000 */
[----:B------:R1:W0:Y:S02]  /*35e0*/  MUFU.COS R131, R117 ;  /* 0x0000007500837308 */ /* 0x0002240000000000 */
[----:B-1----:R-:W-:Y:S01]  /*35f0*/  FMUL.FTZ R27, R120, R27 ;  /* 0x0000001b781b7220 */ /* 0x002fe20000410000 */
[----:B------:R-:W-:Y:S01]  /*3600*/  FMUL.FTZ R63, R122, R63 ;  /* 0x0000003f7a3f7220 */ /* 0x000fe20000410000 */
[----:B------:R-:W-:-:S04]  /*3610*/  FMUL.FTZ R59, R120, R59 ;  /* 0x0000003b783b7220 */ /* 0x000fc80000410000 */
[----:B------:R-:W-:Y:S01]  /*3620*/  MUFU.EX2 R132, R132 ;  /* 0x0000008400847308 */ /* 0x000fe20000000800 */
[----:B------:R-:W-:Y:S01]  /*3630*/  FMUL.FTZ R117, R126, R109 ;  /* 0x0000006d7e757220 */ /* 0x000fe20000410000 */
[-C--:B------:R-:W-:Y:S01]  /*3640*/  FFMA.FTZ R109, R93, R97.reuse, R26 ;  /* 0x000000615d6d7223 */ /* 0x080fe2000001001a */
[----:B------:R-:W-:-:S05]  /*3650*/  FFMA.FTZ R26, R92, R97, -R113 ;  /* 0x000000615c1a7223 */ /* 0x000fca0000010871 */
[----:B------:R-:W1:Y:S01]  /*3660*/  MUFU.COS R61, R123 ;  /* 0x0000007b003d7308 */ /* 0x000e620000000000 */
[----:B------:R-:W-:Y:S01]  /*3670*/  FSEL R122, R27, RZ, !P2 ;  /* 0x000000ff1b7a7208 */ /* 0x000fe20005000000 */
[----:B------:R-:W-:-:S06]  /*3680*/  FADD.FTZ R27, R95, R26 ;  /* 0x0000001a5f1b7221 */ /* 0x000fcc0000010000 */
[----:B------:R-:W1:Y:S01]  /*3690*/  MUFU.SIN R55, R123 ;  /* 0x0000007b00377308 */ /* 0x000e620000000400 */
[C---:B0-----:R-:W-:Y:S01]  /*36a0*/  FMUL.FTZ R111, R124.reuse, R111 ;  /* 0x0000006f7c6f7220 */ /* 0x041fe20000410000 */
[----:B------:R-:W-:Y:S01]  /*36b0*/  FMUL.FTZ R65, R124, R65 ;  /* 0x000000417c417220 */ /* 0x000fe20000410000 */
[C---:B------:R-:W-:Y:S01]  /*36c0*/  FMUL.FTZ R131, R14.reuse, R131 ;  /* 0x000000830e837220 */ /* 0x040fe20000410000 */
[----:B------:R-:W-:Y:S01]  /*36d0*/  FMUL.FTZ R130, R14, R119 ;  /* 0x000000770e827220 */ /* 0x000fe20000410000 */
[----:B------:R-:W-:Y:S01]  /*36e0*/  FADD.FTZ R109, R96, R109 ;  /* 0x0000006d606d7221 */ /* 0x000fe20000010000 */
[----:B------:R-:W-:Y:S01]  /*36f0*/  FSEL R124, R59, 1, !P2 ;  /* 0x3f8000003b7c7808 */ /* 0x000fe20005000000 */
[C---:B------:R-:W-:Y:S01]  /*3700*/  FMUL.FTZ R14, R122.reuse, R27 ;  /* 0x0000001b7a0e7220 */ /* 0x040fe20000410000 */
[----:B------:R-:W-:Y:S01]  /*3710*/  LDS.U16 R26, [R88+0x12] ;  /* 0x00001200581a7984 */ /* 0x000fe20000000400 */
[-C--:B------:R-:W-:Y:S02]  /*3720*/  FMUL.FTZ R59, R122, R109.reuse ;  /* 0x0000006d7a3b7220 */ /* 0x080fe40000410000 */
[----:B------:R-:W-:Y:S01]  /*3730*/  FFMA.FTZ R109, R124, R109, R14 ;  /* 0x0000006d7c6d7223 */ /* 0x000fe2000001000e */
[C---:B-1----:R-:W-:Y:S01]  /*3740*/  FMUL.FTZ R134, R132.reuse, R61 ;  /* 0x0000003d84867220 */ /* 0x042fe20000410000 */
[----:B------:R-:W0:Y:S01]  /*3750*/  LDS.U16 R14, [R88+0x10] ;  /* 0x00001000580e7984 */ /* 0x000e220000000400 */
[----:B------:R-:W-:Y:S01]  /*3760*/  FMUL.FTZ R132, R132, R55 ;  /* 0x0000003784847220 */ /* 0x000fe20000410000 */
[----:B------:R-:W-:Y:S01]  /*3770*/  FMUL.FTZ R55, R94, R99 ;  /* 0x000000635e377220 */ /* 0x000fe20000410000 */
[----:B------:R-:W-:Y:S01]  /*3780*/  FFMA.FTZ R136, R124, R27, -R59 ;  /* 0x0000001b7c887223 */ /* 0x000fe2000001083b */
[----:B------:R-:W-:Y:S01]  /*3790*/  FMUL.FTZ R27, R90, R99 ;  /* 0x000000635a1b7220 */ /* 0x000fe20000410000 */
[----:B------:R-:W-:-:S02]  /*37a0*/  HADD2.F32 R6, -RZ, R6.H0_H0 ;  /* 0x20000006ff067230 */ /* 0x000fc40000004100 */
[-C--:B------:R-:W-:Y:S01]  /*37b0*/  FFMA.FTZ R55, R90, R97.reuse, R55 ;  /* 0x000000615a377223 */ /* 0x080fe20000010037 */
[----:B------:R-:W-:Y:S02]  /*37c0*/  HADD2.F32 R120, -RZ, R7.H0_H0 ;  /* 0x20000007ff787230 */ /* 0x000fe40000004100 */
[----:B------:R-:W-:Y:S01]  /*37d0*/  FFMA.FTZ R27, R94, R97, -R27 ;  /* 0x000000615e1b7223 */ /* 0x000fe2000001081b */
[----:B------:R-:W-:Y:S01]  /*37e0*/  FMUL.FTZ R7, R122, R55 ;  /* 0x000000377a077220 */ /* 0x000fe20000410000 */
[C---:B------:R-:W-:Y:S01]  /*37f0*/  FMUL.FTZ R6, R81.reuse, R6 ;  /* 0x0000000651067220 */ /* 0x040fe20000410000 */
[----:B------:R-:W-:Y:S01]  /*3800*/  FMUL.FTZ R121, R126, R115 ;  /* 0x000000737e797220 */ /* 0x000fe20000410000 */
[----:B------:R-:W-:Y:S01]  /*3810*/  FMUL.FTZ R120, R81, R120 ;  /* 0x0000007851787220 */ /* 0x000fe20000410000 */
[-C--:B------:R-:W-:Y:S01]  /*3820*/  FFMA.FTZ R126, R124, R27.reuse, -R7 ;  /* 0x0000001b7c7e7223 */ /* 0x080fe20000010807 */
[----:B------:R-:W-:Y:S01]  /*3830*/  FMUL.FTZ R59, R122, R27 ;  /* 0x0000001b7a3b7220 */ /* 0x000fe20000410000 */
[----:B------:R-:W-:Y:S01]  /*3840*/  HADD2.F32 R27, -RZ, R15.H0_H0 ;  /* 0x2000000fff1b7230 */ /* 0x000fe20000004100 */
[----:B------:R-:W1:Y:S01]  /*3850*/  LDS.U16 R7, [R88+0x16] ;  /* 0x0000160058077984 */ /* 0x000e620000000400 */
[----:B------:R-:W-:Y:S01]  /*3860*/  HADD2.F32 R15, -RZ, R12.H0_H0 ;  /* 0x2000000cff0f7230 */ /* 0x000fe20000004100 */
[----:B------:R-:W-:-:S02]  /*3870*/  FSEL R129, R6, RZ, !P2 ;  /* 0x000000ff06817208 */ /* 0x000fc40005000000 */
[----:B------:R-:W-:Y:S01]  /*3880*/  FSEL R128, R120, RZ, !P2 ;  /* 0x000000ff78807208 */ /* 0x000fe20005000000 */
[----:B------:R-:W1:Y:S01]  /*3890*/  LDS.U16 R6, [R88+0x14] ;  /* 0x0000140058067984 */ /* 0x000e620000000400 */
[----:B------:R-:W-:Y:S01]  /*38a0*/  FMUL.FTZ R15, R82, R15 ;  /* 0x0000000f520f7220 */ /* 0x000fe20000410000 */
[----:B------:R-:W-:Y:S02]  /*38b0*/  FSEL R125, R65, RZ, !P0 ;  /* 0x000000ff417d7208 */ /* 0x000fe40004000000 */
[----:B------:R-:W-:Y:S01]  /*38c0*/  FADD.FTZ R120, R128, R109 ;  /* 0x0000006d80787221 */ /* 0x000fe20000010000 */
[----:B------:R-:W-:Y:S01]  /*38d0*/  FSEL R123, R111, 1, !P0 ;  /* 0x3f8000006f7b7808 */ /* 0x000fe20004000000 */
[----:B------:R-:W-:Y:S01]  /*38e0*/  FADD.FTZ R136, R129, R136 ;  /* 0x0000008881887221 */ /* 0x000fe20000010000 */
[----:B------:R-:W-:Y:S01]  /*38f0*/  FSEL R113, R15, RZ, !P0 ;  /* 0x000000ff0f717208 */ /* 0x000fe20004000000 */
[C---:B------:R-:W-:Y:S01]  /*3900*/  FMUL.FTZ R140, R125.reuse, R120 ;  /* 0x000000787d8c7220 */ /* 0x040fe20000410000 */
[C---:B------:R-:W-:Y:S01]  /*3910*/  FMUL.FTZ R15, R125.reuse, R126 ;  /* 0x0000007e7d0f7220 */ /* 0x040fe20000410000 */
[----:B------:R-:W-:Y:S01]  /*3920*/  FFMA.FTZ R12, R124, R55, R59 ;  /* 0x000000377c0c7223 */ /* 0x000fe2000001003b */
[-C--:B------:R-:W-:Y:S01]  /*3930*/  FMUL.FTZ R55, R125, R136.reuse ;  /* 0x000000887d377220 */ /* 0x080fe20000410000 */
[----:B------:R-:W-:Y:S01]  /*3940*/  FFMA.FTZ R140, R123, R136, -R140 ;  /* 0x000000887b8c7223 */ /* 0x000fe2000001088c */
[----:B------:R-:W-:Y:S01]  /*3950*/  FSEL R115, R5, 1, !P4 ;  /* 0x3f80000005737808 */ /* 0x000fe20006000000 */
[----:B------:R-:W-:Y:S01]  /*3960*/  FMUL.FTZ R27, R82, R27 ;  /* 0x0000001b521b7220 */ /* 0x000fe20000410000 */
[----:B------:R-:W1:Y:S01]  /*3970*/  LDS.U16 R5, [R88+0x18] ;  /* 0x0000180058057984 */ /* 0x000e620000000400 */
[----:B------:R-:W-:-:S03]  /*3980*/  FFMA.FTZ R136, R123, R12, R15 ;  /* 0x0000000c7b887223 */ /* 0x000fc6000001000f */
[----:B------:R-:W1:Y:S01]  /*3990*/  LDS.U16 R15, [R88+0x1a] ;  /* 0x00001a00580f7984 */ /* 0x000e620000000400 */
[----:B------:R-:W-:Y:S01]  /*39a0*/  FSEL R109, R27, RZ, !P0 ;  /* 0x000000ff1b6d7208 */ /* 0x000fe20004000000 */
[----:B------:R-:W-:Y:S01]  /*39b0*/  FFMA.FTZ R120, R123, R120, R55 ;  /* 0x000000787b787223 */ /* 0x000fe20000010037 */
[----:B0-----:R-:W-:Y:S01]  /*39c0*/  HADD2.F32 R14, -RZ, R14.H0_H0 ;  /* 0x2000000eff0e7230 */ /* 0x001fe20000004100 */
[----:B------:R-:W-:Y:S02]  /*39d0*/  FSEL R111, R63, RZ, !P4 ;  /* 0x000000ff3f6f7208 */ /* 0x000fe40006000000 */
[----:B------:R-:W-:Y:S01]  /*39e0*/  FADD.FTZ R142, R109, R120 ;  /* 0x000000786d8e7221 */ /* 0x000fe20000010000 */
[----:B------:R-:W-:Y:S01]  /*39f0*/  FMUL.FTZ R120, R125, R12 ;  /* 0x0000000c7d787220 */ /* 0x000fe20000410000 */
[----:B------:R-:W-:Y:S01]  /*3a00*/  FMUL.FTZ R119, R83, R14 ;  /* 0x0000000e53777220 */ /* 0x000fe20000410000 */
[----:B------:R-:W-:Y:S01]  /*3a10*/  HADD2.F32 R26, -RZ, R26.H0_H0 ;  /* 0x2000001aff1a7230 */ /* 0x000fe20000004100 */
[----:B------:R-:W0:Y:S01]  /*3a20*/  LDS.U16 R14, [R88+0x1e] ;  /* 0x00001e00580e7984 */ /* 0x000e220000000400 */
[----:B------:R-:W-:Y:S01]  /*3a30*/  FADD.FTZ R140, R113, R140 ;  /* 0x0000008c718c7221 */ /* 0x000fe20000010000 */
[----:B------:R-:W-:-:S02]  /*3a40*/  FMUL.FTZ R144, R111, R142 ;  /* 0x0000008e6f907220 */ /* 0x000fc40000410000 */
[----:B------:R-:W0:Y:S01]  /*3a50*/  LDS.U16 R12, [R88+0x1c] ;  /* 0x00001c00580c7984 */ /* 0x000e220000000400 */
[----:B------:R-:W-:Y:S01]  /*3a60*/  FMUL.FTZ R26, R83, R26 ;  /* 0x0000001a531a7220 */ /* 0x000fe20000410000 */
[-C--:B------:R-:W-:Y:S01]  /*3a70*/  FFMA.FTZ R144, R115, R140.reuse, -R144 ;  /* 0x0000008c73907223 */ /* 0x080fe20000010890 */
[----:B------:R-:W-:Y:S01]  /*3a80*/  FMUL.FTZ R140, R111, R140 ;  /* 0x0000008c6f8c7220 */ /* 0x000fe20000410000 */
[----:B------:R-:W-:Y:S02]  /*3a90*/  FFMA.FTZ R126, R123, R126, -R120 ;  /* 0x0000007e7b7e7223 */ /* 0x000fe40000010878 */
[----:B------:R-:W-:Y:S01]  /*3aa0*/  FSEL R120, R26, RZ, !P4 ;  /* 0x000000ff1a787208 */ /* 0x000fe20006000000 */
[----:B------:R-:W-:Y:S01]  /*3ab0*/  FFMA.FTZ R55, R115, R142, R140 ;  /* 0x0000008e73377223 */ /* 0x000fe2000001008c */
[----:B------:R-:W-:Y:S01]  /*3ac0*/  FMUL.FTZ R140, R111, R136 ;  /* 0x000000886f8c7220 */ /* 0x000fe20000410000 */
[----:B-1----:R-:W-:Y:S01]  /*3ad0*/  HADD2.F32 R27, -RZ, R7.H0_H0 ;  /* 0x20000007ff1b7230 */ /* 0x002fe20000004100 */
[----:B------:R-:W-:Y:S01]  /*3ae0*/  FSEL R119, R119, RZ, !P4 ;  /* 0x000000ff77777208 */ /* 0x000fe20006000000 */
[----:B------:R-:W-:Y:S01]  /*3af0*/  HADD2.F32 R7, -RZ, R6.H0_H0 ;  /* 0x20000006ff077230 */ /* 0x000fe20000004100 */
[----:B------:R-:W-:Y:S01]  /*3b00*/  FSEL R117, R117, RZ, !P6 ;  /* 0x000000ff75757208 */ /* 0x000fe20007000000 */
[-C--:B------:R-:W-:Y:S01]  /*3b10*/  FFMA.FTZ R140, R115, R126.reuse, -R140 ;  /* 0x0000007e738c7223 */ /* 0x080fe2000001088c */
[----:B------:R-:W-:Y:S01]  /*3b20*/  FADD.FTZ R26, R120, R55 ;  /* 0x00000037781a7221 */ /* 0x000fe20000010000 */
[----:B------:R-:W-:Y:S01]  /*3b30*/  FMUL.FTZ R126, R111, R126 ;  /* 0x0000007e6f7e7220 */ /* 0x000fe20000410000 */
[----:B------:R-:W-:Y:S01]  /*3b40*/  FSEL R121, R121, 1, !P6 ;  /* 0x3f80000079797808 */ /* 0x000fe20007000000 */
[----:B------:R-:W-:Y:S01]  /*3b50*/  FADD.FTZ R144, R119, R144 ;  /* 0x0000009077907221 */ /* 0x000fe20000010000 */
[C---:B------:R-:W-:Y:S01]  /*3b60*/  FMUL.FTZ R7, R84.reuse, R7 ;  /* 0x0000000754077220 */ /* 0x040fe20000410000 */
[----:B------:R-:W-:Y:S01]  /*3b70*/  FMUL.FTZ R6, R117, R26 ;  /* 0x0000001a75067220 */ /* 0x000fe20000410000 */
[----:B------:R-:W-:Y:S01]  /*3b80*/  FMUL.FTZ R27, R84, R27 ;  /* 0x0000001b541b7220 */ /* 0x000fe20000410000 */
[----:B------:R-:W-:Y:S01]  /*3b90*/  FFMA.FTZ R136, R115, R136, R126 ;  /* 0x0000008873887223 */ /* 0x000fe2000001007e */
[-C--:B------:R-:W-:Y:S01]  /*3ba0*/  FMUL.FTZ R59, R117, R144.reuse ;  /* 0x00000090753b7220 */ /* 0x080fe20000410000 */
[----:B------:R-:W-:Y:S01]  /*3bb0*/  FFMA.FTZ R55, R121, R144, -R6 ;  /* 0x0000009079377223 */ /* 0x000fe20000010806 */
[----:B------:R-:W-:Y:S01]  /*3bc0*/  FSEL R126, R7, RZ, !P6 ;  /* 0x000000ff077e7208 */ /* 0x000fe20007000000 */
[----:B------:R-:W-:Y:S01]  /*3bd0*/  FMUL.FTZ R6, R117, R136 ;  /* 0x0000008875067220 */ /* 0x000fe20000410000 */
[----:B------:R-:W-:Y:S01]  /*3be0*/  FSEL R127, R27, RZ, !P6 ;  /* 0x000000ff1b7f7208 */ /* 0x000fe20007000000 */
[----:B------:R-:W-:Y:S01]  /*3bf0*/  FFMA.FTZ R26, R121, R26, R59 ;  /* 0x0000001a791a7223 */ /* 0x000fe2000001003b */
[----:B------:R-:W-:Y:S01]  /*3c00*/  FSEL R130, R130, RZ, !P5 ;  /* 0x000000ff82827208 */ /* 0x000fe20006800000 */
[----:B------:R-:W-:-:S02]  /*3c10*/  HADD2.F32 R5, -RZ, R5.H0_H0 ;  /* 0x20000005ff057230 */ /* 0x000fc40000004100 */
[-C--:B------:R-:W-:Y:S01]  /*3c20*/  FFMA.FTZ R6, R121, R140.reuse, -R6 ;  /* 0x0000008c79067223 */ /* 0x080fe20000010806 */
[----:B------:R-:W-:Y:S01]  /*3c30*/  FADD.FTZ R55, R126, R55 ;  /* 0x000000377e377221 */ /* 0x000fe20000010000 */
[----:B------:R-:W-:Y:S02]  /*3c40*/  HADD2.F32 R15, -RZ, R15.H0_H0 ;  /* 0x2000000fff0f7230 */ /* 0x000fe40000004100 */
[----:B------:R-:W-:Y:S01]  /*3c50*/  FMUL.FTZ R140, R117, R140 ;  /* 0x0000008c758c7220 */ /* 0x000fe20000410000 */
[----:B------:R-:W-:Y:S01]  /*3c60*/  FADD.FTZ R26, R127, R26 ;  /* 0x0000001a7f1a7221 */ /* 0x000fe20000010000 */
[----:B------:R-:W-:Y:S01]  /*3c70*/  FSEL R131, R131, 1, !P5 ;  /* 0x3f80000083837808 */ /* 0x000fe20006800000 */
[----:B------:R-:W-:Y:S01]  /*3c80*/  FMUL.FTZ R7, R130, R55 ;  /* 0x0000003782077220 */ /* 0x000fe20000410000 */
[C---:B------:R-:W-:Y:S01]  /*3c90*/  FMUL.FTZ R5, R86.reuse, R5 ;  /* 0x0000000556057220 */ /* 0x040fe20000410000 */
[----:B------:R-:W-:Y:S01]  /*3ca0*/  FFMA.FTZ R140, R121, R136, R140 ;  /* 0x00000088798c7223 */ /* 0x000fe2000001008c */
[----:B------:R-:W-:Y:S01]  /*3cb0*/  FMUL.FTZ R15, R86, R15 ;  /* 0x0000000f560f7220 */ /* 0x000fe20000410000 */
[CC--:B------:R-:W-:Y:S01]  /*3cc0*/  FMUL.FTZ R142, R130.reuse, R26.reuse ;  /* 0x0000001a828e7220 */ /* 0x0c0fe20000410000 */
[----:B------:R-:W-:Y:S01]  /*3cd0*/  FFMA.FTZ R136, R131, R26, R7 ;  /* 0x0000001a83887223 */ /* 0x000fe20000010007 */
[----:B------:R-:W-:Y:S01]  /*3ce0*/  FMUL.FTZ R26, R130, R140 ;  /* 0x0000008c821a7220 */ /* 0x000fe20000410000 */
[----:B------:R-:W-:Y:S01]  /*3cf0*/  FSEL R133, R5, RZ, !P5 ;  /* 0x000000ff05857208 */ /* 0x000fe20006800000 */
[----:B------:R-:W-:Y:S01]  /*3d00*/  FFMA.FTZ R142, R131, R55, -R142 ;  /* 0x00000037838e7223 */ /* 0x000fe2000001088e */
[----:B------:R-:W-:Y:S01]  /*3d10*/  FSEL R135, R15, RZ, !P5 ;  /* 0x000000ff0f877208 */ /* 0x000fe20006800000 */
[----:B0-----:R-:W-:Y:S01]  /*3d20*/  HADD2.F32 R14, -RZ, R14.H0_H0 ;  /* 0x2000000eff0e7230 */ /* 0x001fe20000004100 */
[----:B------:R-:W-:Y:S01]  /*3d30*/  FSEL R132, R132, RZ, !P3 ;  /* 0x000000ff84847208 */ /* 0x000fe20005800000 */
[----:B------:R-:W-:-:S02]  /*3d40*/  HADD2.F32 R12, -RZ, R12.H0_H0 ;  /* 0x2000000cff0c7230 */ /* 0x000fc40000004100 */
[-C--:B------:R-:W-:Y:S01]  /*3d50*/  FFMA.FTZ R5, R131, R6.reuse, -R26 ;  /* 0x0000000683057223 */ /* 0x080fe2000001081a */
[----:B------:R-:W-:Y:S01]  /*3d60*/  FADD.FTZ R15, R133, R142 ;  /* 0x0000008e850f7221 */ /* 0x000fe20000010000 */
[----:B------:R-:W-:Y:S01]  /*3d70*/  FMUL.FTZ R6, R130, R6 ;  /* 0x0000000682067220 */ /* 0x000fe20000410000 */
[----:B------:R-:W-:Y:S01]  /*3d80*/  FADD.FTZ R27, R135, R136 ;  /* 0x00000088871b7221 */ /* 0x000fe20000010000 */
[----:B------:R-:W-:Y:S01]  /*3d90*/  FSEL R134, R134, 1, !P3 ;  /* 0x3f80000086867808 */ /* 0x000fe20005800000 */
[C---:B------:R-:W-:Y:S01]  /*3da0*/  FMUL.FTZ R14, R87.reuse, R14 ;  /* 0x0000000e570e7220 */ /* 0x040fe20000410000 */
[----:B------:R-:W-:Y:S01]  /*3db0*/  FMUL.FTZ R12, R87, R12 ;  /* 0x0000000c570c7220 */ /* 0x000fe20000410000 */
[C---:B------:R-:W-:Y:S01]  /*3dc0*/  FMUL.FTZ R55, R132.reuse, R15 ;  /* 0x0000000f84377220 */ /* 0x040fe20000410000 */
[----:B------:R-:W-:Y:S01]  /*3dd0*/  FFMA.FTZ R7, R131, R140, R6 ;  /* 0x0000008c83077223 */ /* 0x000fe20000010006 */
[-C--:B------:R-:W-:Y:S01]  /*3de0*/  FMUL.FTZ R6, R132, R27.reuse ;  /* 0x0000001b84067220 */ /* 0x080fe20000410000 */
[----:B------:R-:W-:Y:S01]  /*3df0*/  FSEL R137, R14, RZ, !P3 ;  /* 0x000000ff0e897208 */ /* 0x000fe20005800000 */
[----:B------:R-:W-:Y:S01]  /*3e00*/  FFMA.FTZ R26, R134, R27, R55 ;  /* 0x0000001b861a7223 */ /* 0x000fe20000010037 */
[----:B------:R-:W-:Y:S01]  /*3e10*/  FSEL R136, R12, RZ, !P3 ;  /* 0x000000ff0c887208 */ /* 0x000fe20005800000 */
[----:B------:R-:W-:Y:S01]  /*3e20*/  FFMA.FTZ R55, R134, R15, -R6 ;  /* 0x0000000f86377223 */ /* 0x000fe20000010806 */
[----:B------:R-:W-:Y:S01]  /*3e30*/  FMUL.FTZ R27, R132, R7 ;  /* 0x00000007841b7220 */ /* 0x000fe20000410000 */
[----:B------:R-:W-:-:S02]  /*3e40*/  FADD.FTZ R15, R137, R26 ;  /* 0x0000001a890f7221 */ /* 0x000fc40000010000 */
[----:B------:R-:W-:Y:S01]  /*3e50*/  FADD.FTZ R14, R136, R55 ;  /* 0x00000037880e7221 */ /* 0x000fe20000010000 */
[-C--:B------:R-:W-:Y:S01]  /*3e60*/  FMUL.FTZ R6, R132, R5.reuse ;  /* 0x0000000584067220 */ /* 0x080fe20000410000 */
[C---:B------:R-:W-:Y:S01]  /*3e70*/  FFMA.FTZ R12, R134.reuse, R5, -R27 ;  /* 0x00000005860c7223 */ /* 0x040fe2000001081b */
[----:B------:R-:W0:Y:S02]  /*3e80*/  SHFL.UP PT, R55, R15, 0x1, RZ ;  /* 0x042000000f377989 */ /* 0x000e2400000e00ff */
[----:B------:R-:W-:Y:S02]  /*3e90*/  FFMA.FTZ R6, R134, R7, R6 ;  /* 0x0000000786067223 */ /* 0x000fe40000010006 */
[----:B------:R-:W1:Y:S04]  /*3ea0*/  SHFL.UP PT, R27, R14, 0x1, RZ ;  /* 0x042000000e1b7989 */ /* 0x000e6800000e00ff */
[----:B------:R-:W5:Y:S04]  /*3eb0*/  SHFL.UP PT, R5, R12, 0x1, RZ ;  /* 0x042000000c057989 */ /* 0x000f6800000e00ff */
[----:B------:R-:W2:Y:S01]  /*3ec0*/  SHFL.UP PT, R7, R6, 0x1, RZ ;  /* 0x0420000006077989 */ /* 0x000ea200000e00ff */
[----:B------:R-:W-:Y:S01]  /*3ed0*/  ISETP.GE.AND P0, PT, R45, 0x1, PT ;  /* 0x000000012d00780c */ /* 0x000fe20003f06270 */
[C---:B0-----:R-:W-:Y:S01]  /*3ee0*/  FMUL.FTZ R59, R6.reuse, R55 ;  /* 0x00000037063b7220 */ /* 0x041fe20000410000 */
[----:B-1----:R-:W-:-:S03]  /*3ef0*/  FMUL.FTZ R140, R6, R27 ;  /* 0x0000001b068c7220 */ /* 0x002fc60000410000 */
[----:B------:R-:W-:Y:S01]  /*3f00*/  FFMA.FTZ R59, R12, R27, -R59 ;  /* 0x0000001b0c3b7223 */ /* 0x000fe2000001083b */
[----:B-----5:R-:W-:Y:S01]  /*3f10*/  FMUL.FTZ R26, R6, R5 ;  /* 0x00000005061a7220 */ /* 0x020fe20000410000 */
[----:B------:R-:W-:-:S06]  /*3f20*/  FFMA.FTZ R140, R12, R55, R140 ;  /* 0x000000370c8c7223 */ /* 0x000fcc000001008c */
[----:B------:R-:W-:Y:S01]  /*3f30*/  @P0 FADD.FTZ R14, R14, R59 ;  /* 0x0000003b0e0e0221 */ /* 0x000fe20000010000 */
[-C--:B--2---:R-:W-:Y:S01]  /*3f40*/  FFMA.FTZ R27, R12, R7.reuse, R26 ;  /* 0x000000070c1b7223 */ /* 0x084fe2000001001a */
[----:B------:R-:W-:Y:S01]  /*3f50*/  FMUL.FTZ R7, R6, R7 ;  /* 0x0000000706077220 */ /* 0x000fe20000410000 */
[----:B------:R-:W-:-:S03]  /*3f60*/  @P0 FADD.FTZ R15, R15, R140 ;  /* 0x0000008c0f0f0221 */ /* 0x000fc60000010000 */
[----:B------:R-:W-:Y:S01]  /*3f70*/  @P0 FFMA.FTZ R12, R12, R5, -R7 ;  /* 0x000000050c0c0223 */ /* 0x000fe20000010807 */
[----:B------:R-:W-:Y:S01]  /*3f80*/  FSEL R27, R6, R27, !P0 ;  /* 0x0000001b061b7208 */ /* 0x000fe20004000000 */
[----:B------:R-:W0:Y:S04]  /*3f90*/  SHFL.UP PT, R26, R15, 0x2, RZ ;  /* 0x044000000f1a7989 */ /* 0x000e2800000e00ff */
[----:B------:R-:W1:Y:S04]  /*3fa0*/  SHFL.UP PT, R7, R14, 0x2, RZ ;  /* 0x044000000e077989 */ /* 0x000e6800000e00ff */
[----:B------:R-:W2:Y:S04]  /*3fb0*/  SHFL.UP PT, R5, R12, 0x2, RZ ;  /* 0x044000000c057989 */ /* 0x000ea800000e00ff */
[----:B------:R-:W5:Y:S01]  /*3fc0*/  SHFL.UP PT, R6, R27, 0x2, RZ ;  /* 0x044000001b067989 */ /* 0x000f6200000e00ff */
[----:B------:R-:W-:Y:S01]  /*3fd0*/  ISETP.GE.AND P0, PT, R45, 0x2, PT ;  /* 0x000000022d00780c */ /* 0x000fe20003f06270 */
[C---:B0-----:R-:W-:Y:S01]  /*3fe0*/  FMUL.FTZ R59, R27.reuse, R26 ;  /* 0x0000001a1b3b7220 */ /* 0x041fe20000410000 */
[----:B-1----:R-:W-:-:S03]  /*3ff0*/  FMUL.FTZ R61, R27, R7 ;  /* 0x000000071b3d7220 */ /* 0x002fc60000410000 */
[C---:B------:R-:W-:Y:S01]  /*4000*/  FFMA.FTZ R59, R12.reuse, R7, -R59 ;  /* 0x000000070c3b7223 */ /* 0x040fe2000001083b */
[----:B--2---:R-:W-:Y:S01]  /*4010*/  FMUL.FTZ R55, R27, R5 ;  /* 0x000000051b377220 */ /* 0x004fe20000410000 */
[----:B------:R-:W-:-:S06]  /*4020*/  FFMA.FTZ R26, R12, R26, R61 ;  /* 0x0000001a0c1a7223 */ /* 0x000fcc000001003d */
[----:B------:R-:W-:Y:S01]  /*4030*/  @P0 FADD.FTZ R14, R14, R59 ;  /* 0x0000003b0e0e0221 */ /* 0x000fe20000010000 */
[-C--:B-----5:R-:W-:Y:S01]  /*4040*/  FMUL.FTZ R140, R27, R6.reuse ;  /* 0x000000061b8c7220 */ /* 0x0a0fe20000410000 */
[C---:B------:R-:W-:Y:S01]  /*4050*/  FFMA.FTZ R6, R12.reuse, R6, R55 ;  /* 0x000000060c067223 */ /* 0x040fe20000010037 */
[----:B------:R-:W-:Y:S02]  /*4060*/  @P0 FADD.FTZ R15, R15, R26 ;  /* 0x0000001a0f0f0221 */ /* 0x000fe40000010000 */
[----:B------:R-:W-:Y:S01]  /*4070*/  @P0 FFMA.FTZ R12, R12, R5, -R140 ;  /* 0x000000050c0c0223 */ /* 0x000fe2000001088c */
[----:B------:R-:W0:Y:S01]  /*4080*/  SHFL.UP PT, R59, R14, 0x4, RZ ;  /* 0x048000000e3b7989 */ /* 0x000e2200000e00ff */
[----:B------:R-:W-:-:S03]  /*4090*/  FSEL R6, R27, R6, !P0 ;  /* 0x000000061b067208 */ /* 0x000fc60004000000 */
[----:B------:R-:W1:Y:S04]  /*40a0*/  SHFL.UP PT, R61, R15, 0x4, RZ ;  /* 0x048000000f3d7989 */ /* 0x000e6800000e00ff */
[----:B------:R-:W2:Y:S04]  /*40b0*/  SHFL.UP PT, R5, R12, 0x4, RZ ;  /* 0x048000000c057989 */ /* 0x000ea800000e00ff */
[----:B------:R-:W5:Y:S01]  /*40c0*/  SHFL.UP PT, R7, R6, 0x4, RZ ;  /* 0x0480000006077989 */ /* 0x000f6200000e00ff */
[C---:B------:R-:W-:Y:S02]  /*40d0*/  ISETP.GE.AND P0, PT, R45.reuse, 0x4, PT ;  /* 0x000000042d00780c */ /* 0x040fe40003f06270 */
[----:B------:R-:W-:-:S02]  /*40e0*/  IADD3 R140, R45, 0x20, RZ ;  /* 0x000000202d8c7810 */ /* 0x000fc40007ffe0ff */
[----:B------:R-:W-:Y:S02]  /*40f0*/  IADD3 R26, R45, 0x40, RZ ;  /* 0x000000402d1a7810 */ /* 0x000fe40007ffe0ff */
[-C--:B------:R-:W-:Y:S02]  /*4100*/  LEA.HI.SX32 R140, R140, R45.reuse, 0x1b ;  /* 0x0000002d8c8c7211 */ /* 0x080fe400078fdaff */
[----:B------:R-:W-:Y:S01]  /*4110*/  LEA.HI.SX32 R55, R26, R45, 0x1b ;  /* 0x0000002d1a377211 */ /* 0x000fe200078fdaff */
[C---:B0-----:R-:W-:Y:S01]  /*4120*/  FMUL.FTZ R144, R6.reuse, R59 ;  /* 0x0000003b06907220 */ /* 0x041fe20000410000 */
[-C--:B-1----:R-:W-:Y:S01]  /*4130*/  FMUL.FTZ R142, R6, R61.reuse ;  /* 0x0000003d068e7220 */ /* 0x082fe20000410000 */
[----:B------:R-:W-:Y:S02]  /*4140*/  LEA R26, R140, UR4, 0x1 ;  /* 0x000000048c1a7c11 */ /* 0x000fe4000f8e08ff */
[----:B------:R-:W-:Y:S01]  /*4150*/  FFMA.FTZ R144, R12, R61, R144 ;  /* 0x0000003d0c907223 */ /* 0x000fe20000010090 */
[----:B--2---:R-:W-:Y:S01]  /*4160*/  FMUL.FTZ R63, R6, R5 ;  /* 0x00000005063f7220 */ /* 0x004fe20000410000 */
[----:B------:R-:W-:Y:S01]  /*4170*/  FFMA.FTZ R59, R12, R59, -R142 ;  /* 0x0000003b0c3b7223 */ /* 0x000fe2000001088e */
[----:B-----5:R-:W-:-:S02]  /*4180*/  FMUL.FTZ R140, R6, R7 ;  /* 0x00000007068c7220 */ /* 0x020fc40000410000 */
[----:B------:R-:W-:Y:S01]  /*4190*/  FFMA.FTZ R63, R12, R7, R63 ;  /* 0x000000070c3f7223 */ /* 0x000fe2000001003f */
[----:B------:R-:W-:Y:S01]  /*41a0*/  @P0 FADD.FTZ R14, R14, R59 ;  /* 0x0000003b0e0e0221 */ /* 0x000fe20000010000 */
[----:B------:R-:W-:Y:S01]  /*41b0*/  @P0 FADD.FTZ R15, R15, R144 ;  /* 0x000000900f0f0221 */ /* 0x000fe20000010000 */
[----:B------:R-:W-:Y:S01]  /*41c0*/  @P0 FFMA.FTZ R12, R12, R5, -R140 ;  /* 0x000000050c0c0223 */ /* 0x000fe2000001088c */
[----:B------:R-:W-:Y:S02]  /*41d0*/  LEA.HI.SX32 R27, R45, R45, 0x1b ;  /* 0x0000002d2d1b7211 */ /* 0x000fe400078fdaff */
[----:B------:R-:W-:Y:S01]  /*41e0*/  FSEL R6, R6, R63, !P0 ;  /* 0x0000003f06067208 */ /* 0x000fe20004000000 */
[----:B------:R-:W0:Y:S01]  /*41f0*/  SHFL.UP PT, R141, R15, 0x8, RZ ;  /* 0x050000000f8d7989 */ /* 0x000e2200000e00ff */
[----:B------:R-:W-:-:S03]  /*4200*/  LEA R27, R27, UR4, 0x1 ;  /* 0x000000041b1b7c11 */ /* 0x000fc6000f8e08ff */
[----:B------:R-:W1:Y:S01]  /*4210*/  SHFL.UP PT, R139, R14, 0x8, RZ ;  /* 0x050000000e8b7989 */ /* 0x000e6200000e00ff */
[----:B------:R-:W-:-:S03]  /*4220*/  LEA R55, R55, UR4, 0x1 ;  /* 0x0000000437377c11 */ /* 0x000fc6000f8e08ff */
[----:B------:R-:W2:Y:S04]  /*4230*/  SHFL.UP PT, R5, R12, 0x8, RZ ;  /* 0x050000000c057989 */ /* 0x000ea800000e00ff */
[----:B------:R-:W5:Y:S01]  /*4240*/  SHFL.UP PT, R7, R6, 0x8, RZ ;  /* 0x0500000006077989 */ /* 0x000f6200000e00ff */
[----:B------:R-:W-:-:S03]  /*4250*/  IADD3 R144, R45, 0x60, RZ ;  /* 0x000000602d907810 */ /* 0x000fc60007ffe0ff */
[----:B------:R3:W-:Y:S01]  /*4260*/  STS.U16 [R27+0x420], R118 ;  /* 0x000420761b007388 */ /* 0x0007e20000000400 */
[----:B------:R-:W-:-:S03]  /*4270*/  IADD3 R142, R45, 0xa0, RZ ;  /* 0x000000a02d8e7810 */ /* 0x000fc60007ffe0ff */
[----:B------:R-:W-:Y:S01]  /*4280*/  STS.U16 [R26+0x460], R57 ;  /* 0x000460391a007388 */ /* 0x000fe20000000400 */
[----:B------:R-:W-:-:S03]  /*4290*/  IADD3 R140, R45, 0xc0, RZ ;  /* 0x000000c02d8c7810 */ /* 0x000fc60007ffe0ff */
[----:B------:R4:W-:Y:S01]  /*42a0*/  STS.U16 [R55+0x4a0], R116 ;  /* 0x0004a07437007388 */ /* 0x0009e20000000400 */
[-C--:B------:R-:W-:Y:S02]  /*42b0*/  LEA.HI.SX32 R144, R144, R45.reuse, 0x1b ;  /* 0x0000002d90907211 */ /* 0x080fe400078fdaff */
[C---:B---3--:R-:W-:Y:S02]  /*42c0*/  IADD3 R118, R45.reuse, 0xe0, RZ ;  /* 0x000000e02d767810 */ /* 0x048fe40007ffe0ff */
[-C--:B------:R-:W-:Y:S02]  /*42d0*/  LEA.HI.SX32 R142, R142, R45.reuse, 0x1b ;  /* 0x0000002d8e8e7211 */ /* 0x080fe400078fdaff */
[----:B----4-:R-:W-:Y:S02]  /*42e0*/  IADD3 R116, R45, 0x80, RZ ;  /* 0x000000802d747810 */ /* 0x010fe40007ffe0ff */
[-C--:B------:R-:W-:Y:S02]  /*42f0*/  LEA.HI.SX32 R140, R140, R45.reuse, 0x1b ;  /* 0x0000002d8c8c7211 */ /* 0x080fe400078fdaff */
[----:B------:R-:W-:-:S02]  /*4300*/  LEA.HI.SX32 R116, R116, R45, 0x1b ;  /* 0x0000002d74747211 */ /* 0x000fc400078fdaff */
[----:B------:R-:W-:Y:S02]  /*4310*/  LEA.HI.SX32 R118, R118, R45, 0x1b ;  /* 0x0000002d76767211 */ /* 0x000fe400078fdaff */
[----:B------:R-:W-:Y:S02]  /*4320*/  LEA R65, R144, UR4, 0x1 ;  /* 0x0000000490417c11 */ /* 0x000fe4000f8e08ff */
[----:B------:R-:W-:Y:S02]  /*4330*/  LEA R59, R116, UR4, 0x1 ;  /* 0x00000004743b7c11 */ /* 0x000fe4000f8e08ff */
[----:B------:R-:W-:Y:S02]  /*4340*/  ISETP.GE.AND P2, PT, R45, 0x8, PT ;  /* 0x000000082d00780c */ /* 0x000fe40003f46270 */
[----:B------:R-:W-:Y:S02]  /*4350*/  LEA R63, R142, UR4, 0x1 ;  /* 0x000000048e3f7c11 */ /* 0x000fe4000f8e08ff */
[----:B------:R-:W-:Y:S01]  /*4360*/  LEA R57, R140, UR4, 0x1 ;  /* 0x000000048c397c11 */ /* 0x000fe2000f8e08ff */
[----:B------:R1:W-:Y:S01]  /*4370*/  STS.U16 [R65+0x4e0], R98 ;  /* 0x0004e06241007388 */ /* 0x0003e20000000400 */
[----:B------:R-:W-:Y:S01]  /*4380*/  LEA R61, R118, UR4, 0x1 ;  /* 0x00000004763d7c11 */ /* 0x000fe2000f8e08ff */
[----:B0-----:R-:W-:-:S02]  /*4390*/  FMUL.FTZ R143, R6, R141 ;  /* 0x0000008d068f7220 */ /* 0x001fc40000410000 */
[----:B------:R2:W-:Y:S04]  /*43a0*/  STS.U16 [R59+0x520], R10 ;  /* 0x0005200a3b007388 */ /* 0x0005e80000000400 */
[----:B------:R-:W-:Y:S01]  /*43b0*/  STS.U16 [R63+0x560], R24 ;  /* 0x000560183f007388 */ /* 0x000fe20000000400 */
[----:B-1----:R-:W-:-:S03]  /*43c0*/  FMUL.FTZ R98, R6, R139 ;  /* 0x0000008b06627220 */ /* 0x002fc60000410000 */
[----:B------:R-:W-:Y:S01]  /*43d0*/  STS.U16 [R57+0x5a0], R106 ;  /* 0x0005a06a39007388 */ /* 0x000fe20000000400 */
[----:B--2---:R-:W-:-:S03]  /*43e0*/  FMUL.FTZ R10, R6, R5 ;  /* 0x00000005060a7220 */ /* 0x004fc60000410000 */
[----:B------:R5:W-:Y:S01]  /*43f0*/  STS.U16 [R61+0x5e0], R4 ;  /* 0x0005e0043d007388 */ /* 0x000be20000000400 */
[C---:B------:R-:W-:Y:S01]  /*4400*/  FFMA.FTZ R143, R12.reuse, R139, -R143 ;  /* 0x0000008b0c8f7223 */ /* 0x040fe2000001088f */
[----:B------:R-:W-:Y:S01]  /*4410*/  FFMA.FTZ R98, R12, R141, R98 ;  /* 0x0000008d0c627223 */ /* 0x000fe20000010062 */
[----:B------:R-:W-:Y:S02]  /*4420*/  ISETP.NE.AND P0, PT, R49, RZ, PT ;  /* 0x000000ff3100720c */ /* 0x000fe40003f05270 */
[----:B------:R-:W-:Y:S01]  /*4430*/  @P2 FADD.FTZ R14, R14, R143 ;  /* 0x0000008f0e0e2221 */ /* 0x000fe20000010000 */
[-C--:B-----5:R-:W-:Y:S01]  /*4440*/  FMUL.FTZ R4, R6, R7.reuse ;  /* 0x0000000706047220 */ /* 0x0a0fe20000410000 */
[C---:B------:R-:W-:Y:S01]  /*4450*/  FFMA.FTZ R7, R12.reuse, R7, R10 ;  /* 0x000000070c077223 */ /* 0x040fe2000001000a */
[----:B------:R-:W-:Y:S02]  /*4460*/  @P2 FADD.FTZ R15, R15, R98 ;  /* 0x000000620f0f2221 */ /* 0x000fe40000010000 */
[----:B------:R-:W-:-:S02]  /*4470*/  @P2 FFMA.FTZ R12, R12, R5, -R4 ;  /* 0x000000050c0c2223 */ /* 0x000fc40000010804 */
[----:B------:R-:W-:Y:S01]  /*4480*/  FSEL R7, R6, R7, !P2 ;  /* 0x0000000706077208 */ /* 0x000fe20005000000 */
[----:B------:R-:W-:Y:S01]  /*4490*/  STS.U16 [R13+0x620], R102 ;  /* 0x000620660d007388 */ /* 0x000fe20000000400 */
[----:B------:R-:W-:-:S03]  /*44a0*/  ISETP.EQ.OR P0, PT, R44, RZ, P0 ;  /* 0x000000ff2c00720c */ /* 0x000fc60000702670 */
[----:B------:R-:W0:Y:S04]  /*44b0*/  SHFL.UP PT, R5, R12, 0x10, RZ ;  /* 0x060000000c057989 */ /* 0x000e2800000e00ff */
[----:B------:R-:W1:Y:S04]  /*44c0*/  SHFL.UP PT, R24, R15, 0x10, RZ ;  /* 0x060000000f187989 */ /* 0x000e6800000e00ff */
[----:B------:R-:W2:Y:S04]  /*44d0*/  SHFL.UP PT, R13, R14, 0x10, RZ ;  /* 0x060000000e0d7989 */ /* 0x000ea800000e00ff */
[----:B------:R-:W3:Y:S04]  /*44e0*/  SHFL.UP PT, R6, R7, 0x10, RZ ;  /* 0x0600000007067989 */ /* 0x000ee800000e00ff */
[----:B------:R4:W-:Y:S01]  /*44f0*/  STS.U16 [R8+0x660], R25 ;  /* 0x0006601908007388 */ /* 0x0009e20000000400 */
[----:B------:R-:W-:-:S03]  /*4500*/  @!P0 LEA R4, R89, UR4, 0x4 ;  /* 0x0000000459048c11 */ /* 0x000fc6000f8e20ff */
[----:B------:R5:W-:Y:S04]  /*4510*/  STS.U16 [R104+0x6a0], R11 ;  /* 0x0006a00b68007388 */ /* 0x000be80000000400 */
[----:B------:R0:W-:Y:S01]  /*4520*/  STS.U16 [R9+0x6e0], R100 ;  /* 0x0006e06409007388 */ /* 0x0001e20000000400 */
[----:B----4-:R-:W-:-:S03]  /*4530*/  MOV R8, 0x3f800000 ;  /* 0x3f80000000087802 */ /* 0x010fc60000000f00 */
[----:B------:R-:W-:Y:S01]  /*4540*/  STS.U16 [R103+0x720], R108 ;  /* 0x0007206c67007388 */ /* 0x000fe20000000400 */
[----:B-----5:R-:W-:-:S03]  /*4550*/  CS2R R10, SRZ ;  /* 0x00000000000a7805 */ /* 0x020fc6000001ff00 */
[----:B------:R1:W-:Y:S01]  /*4560*/  STS.U16 [R101+0x760], R112 ;  /* 0x0007607065007388 */ /* 0x0003e20000000400 */
[----:B0-----:R-:W-:-:S03]  /*4570*/  MOV R9, RZ ;  /* 0x000000ff00097202 */ /* 0x001fc60000000f00 */
[----:B------:R-:W-:Y:S04]  /*4580*/  STS.U16 [R105+0x7a0], R110 ;  /* 0x0007a06e69007388 */ /* 0x000fe80000000400 */
[----:B------:R-:W-:Y:S01]  /*4590*/  STS.U16 [R107+0x7e0], R114 ;  /* 0x0007e0726b007388 */ /* 0x000fe20000000400 */
[----:B------:R-:W-:-:S03]  /*45a0*/  NOP ;  /* 0x0000000000007918 */ /* 0x000fc60000000000 */
[----:B------:R-:W0:Y:S01]  /*45b0*/  @!P0 LDS.128 R8, [R4+0x880] ;  /* 0x0008800004088984 */ /* 0x000e220000000c00 */
[----:B------:R-:W-:Y:S01]  /*45c0*/  ISETP.GE.AND P0, PT, R45, 0x10, PT ;  /* 0x000000102d00780c */ /* 0x000fe20003f06270 */
[C---:B------:R-:W-:Y:S01]  /*45d0*/  FMUL.FTZ R25, R7.reuse, R5 ;  /* 0x0000000507197220 */ /* 0x040fe20000410000 */
[C---:B-1----:R-:W-:Y:S01]  /*45e0*/  FMUL.FTZ R101, R7.reuse, R24 ;  /* 0x0000001807657220 */ /* 0x042fe20000410000 */
[CC--:B--2---:R-:W-:Y:S01]  /*45f0*/  FMUL.FTZ R103, R7.reuse, R13.reuse ;  /* 0x0000000d07677220 */ /* 0x0c4fe20000410000 */
[CC--:B---3--:R-:W-:Y:S01]  /*4600*/  FMUL.FTZ R98, R7.reuse, R6.reuse ;  /* 0x0000000607627220 */ /* 0x0c8fe20000410000 */
[C---:B------:R-:W-:Y:S01]  /*4610*/  FFMA.FTZ R6, R12.reuse, R6, R25 ;  /* 0x000000060c067223 */ /* 0x040fe20000010019 */
[C---:B------:R-:W-:Y:S01]  /*4620*/  FFMA.FTZ R101, R12.reuse, R13, -R101 ;  /* 0x0000000d0c657223 */ /* 0x040fe20000010865 */
[----:B------:R-:W-:Y:S01]  /*4630*/  FFMA.FTZ R24, R12, R24, R103 ;  /* 0x000000180c187223 */ /* 0x000fe20000010067 */
[----:B------:R-:W-:Y:S02]  /*4640*/  LDS.U16 R116, [R88+0x420] ;  /* 0x0004200058747984 */ /* 0x000fe40000000400 */
[----:B------:R-:W-:-:S02]  /*4650*/  FSEL R13, R7, R6, !P0 ;  /* 0x00000006070d7208 */ /* 0x000fc40004000000 */
[----:B------:R-:W-:Y:S01]  /*4660*/  LDS.U16 R139, [R88+0x422] ;  /* 0x00042200588b7984 */ /* 0x000fe20000000400 */
[----:B------:R-:W-:Y:S01]  /*4670*/  @P0 FFMA.FTZ R12, R12, R5, -R98 ;  /* 0x000000050c0c0223 */ /* 0x000fe20000010862 */
[----:B------:R-:W-:Y:S01]  /*4680*/  @P0 FADD.FTZ R14, R14, R101 ;  /* 0x000000650e0e0221 */ /* 0x000fe20000010000 */
[----:B------:R-:W-:Y:S01]  /*4690*/  @P0 FADD.FTZ R15, R15, R24 ;  /* 0x000000180f0f0221 */ /* 0x000fe20000010000 */
[C---:B------:R-:W-:Y:S01]  /*46a0*/  ISETP.NE.AND P0, PT, R45.reuse, 0x1f, PT ;  /* 0x0000001f2d00780c */ /* 0x040fe20003f05270 */
        /* <DEDUP_REMOVED lines=49> */
[----:B------:R-:W-:Y:S01]  /*49c0*/  FMUL.FTZ R122, R122, R95 ;  /* 0x0000005f7a7a7220 */ /* 0x000fe20000410000 */
[----:B------:R-:W-:Y:S01]  /*49d0*/  FMUL.FTZ R25, R5, R11 ;  /* 0x0000000b05197220 */ /* 0x000fe20000410000 */
[----:B------:R-:W-:Y:S01]  /*49e0*/  ISETP.NE.AND P0, PT, R67, RZ, PT ;  /* 0x000000ff4300720c */ /* 0x000fe20003f05270 */
[C---:B------:R-:W-:Y:S01]  /*49f0*/  FFMA.FTZ R12, R124.reuse, R95, -R15 ;  /* 0x0000005f7c0c7223 */ /* 0x040fe2000001080f */
[----:B------:R-:W-:Y:S01]  /*4a00*/  FFMA.FTZ R15, R124, R13, R122 ;  /* 0x0000000d7c0f7223 */ /* 0x000fe2000001007a */
[-C--:B------:R-:W-:Y:S01]  /*4a10*/  FFMA.FTZ R25, R4, R10.reuse, -R25 ;  /* 0x0000000a04197223 */ /* 0x080fe20000010819 */
[C---:B------:R-:W-:Y:S02]  /*4a20*/  FMUL.FTZ R10, R5.reuse, R10 ;  /* 0x0000000a050a7220 */ /* 0x040fe40000410000 */
[----:B------:R-:W-:Y:S01]  /*4a30*/  FADD.FTZ R128, R128, R15 ;  /* 0x0000000f80807221 */ /* 0x000fe20000010000 */
[CC--:B------:R-:W-:Y:S01]  /*4a40*/  FMUL.FTZ R15, R5.reuse, R9.reuse ;  /* 0x00000009050f7220 */ /* 0x0c0fe20000410000 */
[----:B------:R-:W-:Y:S01]  /*4a50*/  FMUL.FTZ R5, R5, R8 ;  /* 0x0000000805057220 */ /* 0x000fe20000410000 */
[----:B------:R-:W-:Y:S01]  /*4a60*/  FADD.FTZ R12, R129, R12 ;  /* 0x0000000c810c7221 */ /* 0x000fe20000010000 */
[C---:B------:R-:W-:Y:S01]  /*4a70*/  FMUL.FTZ R24, R125.reuse, R128 ;  /* 0x000000807d187220 */ /* 0x040fe20000410000 */
[C---:B------:R-:W-:Y:S01]  /*4a80*/  FFMA.FTZ R8, R4.reuse, R8, -R15 ;  /* 0x0000000804087223 */ /* 0x040fe2000001080f */
[C---:B------:R-:W-:Y:S01]  /*4a90*/  FFMA.FTZ R9, R4.reuse, R9, R5 ;  /* 0x0000000904097223 */ /* 0x040fe20000010005 */
[-C--:B------:R-:W-:Y:S01]  /*4aa0*/  FMUL.FTZ R125, R125, R12.reuse ;  /* 0x0000000c7d7d7220 */ /* 0x080fe20000410000 */
[----:B------:R-:W-:Y:S01]  /*4ab0*/  FFMA.FTZ R4, R4, R11, R10 ;  /* 0x0000000b04047223 */ /* 0x000fe2000001000a */
[----:B------:R-:W-:Y:S01]  /*4ac0*/  BSSY B0, `(.L_x_2151) ;  /* 0x0000017000007945 */ /* 0x000fe20003800000 */
[C---:B------:R-:W-:Y:S01]  /*4ad0*/  FFMA.FTZ R24, R123.reuse, R12, -R24 ;  /* 0x0000000c7b187223 */ /* 0x040fe20000010818 */
[----:B------:R-:W-:Y:S01]  /*4ae0*/  FFMA.FTZ R88, R123, R128, R125 ;  /* 0x000000807b587223 */ /* 0x000fe2000001007d */
[----:B------:R-:W-:Y:S01]  /*4af0*/  FADD.FTZ R10, R6, R25 ;  /* 0x00000019060a7221 */ /* 0x000fe20000010000 */
[----:B------:R-:W-:-:S02]  /*4b00*/  HADD2.F32 R139, -RZ, R139.H0_H0 ;  /* 0x2000008bff8b7230 */ /* 0x000fc40000004100 */
        /* <DEDUP_REMOVED lines=18> */
.L_x_2152:
[----:B------:R-:W-:Y:S05]  /*4c30*/  BSYNC B0 ;  /* 0x0000000000007941 */ /* 0x000fea0003800000 */
.L_x_2151:
[----:B------:R-:W-:Y:S01]  /*4c40*/  FADD.FTZ R109, R109, R88 ;  /* 0x000000586d6d7221 */ /* 0x000fe20000010000 */
[----:B------:R-:W-:Y:S01]  /*4c50*/  FADD.FTZ R24, R113, R24 ;  /* 0x0000001871187221 */ /* 0x000fe20000010000 */
[----:B0-----:R-:W-:Y:S02]  /*4c60*/  HADD2.F32 R5, -RZ, R116.H0_H0 ;  /* 0x20000074ff057230 */ /* 0x001fe40000004100 */
[----:B------:R-:W-:Y:S01]  /*4c70*/  FMUL.FTZ R14, R139, R14 ;  /* 0x0000000e8b0e7220 */ /* 0x000fe20000410000 */
[CC--:B------:R-:W-:Y:S01]  /*4c80*/  FMUL.FTZ R4, R111.reuse, R109.reuse ;  /* 0x0000006d6f047220 */ /* 0x0c0fe20000410000 */
[----:B------:R-:W-:Y:S01]  /*4c90*/  FMUL.FTZ R6, R111, R24 ;  /* 0x000000186f067220 */ /* 0x000fe20000410000 */
[----:B------:R-:W-:Y:S01]  /*4ca0*/  IADD3 R89, R89, 0x1, RZ ;  /* 0x0000000159597810 */ /* 0x000fe20007ffe0ff */
[----:B------:R-:W-:Y:S01]  /*4cb0*/  FFMA.FTZ R14, R5, R92, -R14 ;  /* 0x0000005c050e7223 */ /* 0x000fe2000001080e */
[C---:B------:R-:W-:Y:S01]  /*4cc0*/  FFMA.FTZ R4, R115.reuse, R24, -R4 ;  /* 0x0000001873047223 */ /* 0x040fe20000010804 */
[----:B------:R-:W-:Y:S01]  /*4cd0*/  FFMA.FTZ R115, R115, R109, R6 ;  /* 0x0000006d73737223 */ /* 0x000fe20000010006 */
[----:B------:R-:W-:Y:S01]  /*4ce0*/  HADD2.F32 R5, -RZ, R112.H0_H0 ;  /* 0x20000070ff057230 */ /* 0x000fe20000004100 */
[----:B------:R-:W-:Y:S01]  /*4cf0*/  ISETP.GE.AND P0, PT, R89, UR17, PT ;  /* 0x0000001159007c0c */ /* 0x000fe2000bf06270 */
[----:B------:R-:W-:Y:S01]  /*4d00*/  FADD.FTZ R8, R119, R4 ;  /* 0x0000000477087221 */ /* 0x000fe20000010000 */
[----:B------:R-:W-:Y:S01]  /*4d10*/  FADD.FTZ R115, R120, R115 ;  /* 0x0000007378737221 */ /* 0x000fe20000010000 */
[----:B------:R-:W-:-:S02]  /*4d20*/  HADD2.F32 R118, -RZ, R118.H0_H0 ;  /* 0x20000076ff767230 */ /* 0x000fc40000004100 */
[----:B------:R-:W-:Y:S01]  /*4d30*/  FMUL.FTZ R128, R5, R128 ;  /* 0x0000008005807220 */ /* 0x000fe20000410000 */
[CC--:B------:R-:W-:Y:S01]  /*4d40*/  FMUL.FTZ R6, R117.reuse, R8.reuse ;  /* 0x0000000875067220 */ /* 0x0c0fe20000410000 */
[----:B------:R-:W-:Y:S01]  /*4d50*/  FMUL.FTZ R4, R117, R115 ;  /* 0x0000007375047220 */ /* 0x000fe20000410000 */
[----:B------:R-:W-:Y:S02]  /*4d60*/  HADD2.F32 R5, -RZ, R108.H0_H0 ;  /* 0x2000006cff057230 */ /* 0x000fe40000004100 */
[----:B------:R-:W-:Y:S01]  /*4d70*/  FMUL.FTZ R13, R118, R13 ;  /* 0x0000000d760d7220 */ /* 0x000fe20000410000 */
[C---:B------:R-:W-:Y:S01]  /*4d80*/  FFMA.FTZ R6, R121.reuse, R115, R6 ;  /* 0x0000007379067223 */ /* 0x040fe20000010006 */
[----:B------:R-:W-:Y:S01]  /*4d90*/  FFMA.FTZ R7, R121, R8, -R4 ;  /* 0x0000000879077223 */ /* 0x000fe20000010804 */
[----:B------:R-:W-:Y:S02]  /*4da0*/  HADD2.F32 R110, -RZ, R110.H0_H0 ;  /* 0x2000006eff6e7230 */ /* 0x000fe40000004100 */
[----:B------:R-:W-:Y:S01]  /*4db0*/  FFMA.FTZ R128, R5, R12, -R128 ;  /* 0x0000000c05807223 */ /* 0x000fe20000010880 */
[----:B------:R-:W-:Y:S01]  /*4dc0*/  FADD.FTZ R127, R127, R6 ;  /* 0x000000067f7f7221 */ /* 0x000fe20000010000 */
[----:B------:R-:W-:Y:S01]  /*4dd0*/  FADD.FTZ R9, R126, R7 ;  /* 0x000000077e097221 */ /* 0x000fe20000010000 */
[----:B------:R-:W-:-:S02]  /*4de0*/  HADD2.F32 R106, -RZ, R106.H0_H0 ;  /* 0x2000006aff6a7230 */ /* 0x000fc40000004100 */
[----:B------:R-:W-:Y:S01]  /*4df0*/  FMUL.FTZ R110, R110, R109 ;  /* 0x0000006d6e6e7220 */ /* 0x000fe20000410000 */
[----:B------:R-:W-:Y:S02]  /*4e00*/  HADD2.F32 R104, -RZ, R104.H0_H0 ;  /* 0x20000068ff687230 */ /* 0x000fe40000004100 */
[C---:B------:R-:W-:Y:S01]  /*4e10*/  FMUL.FTZ R4, R130.reuse, R9 ;  /* 0x0000000982047220 */ /* 0x040fe20000410000 */
[----:B------:R-:W-:Y:S01]  /*4e20*/  FMUL.FTZ R130, R130, R127 ;  /* 0x0000007f82827220 */ /* 0x000fe20000410000 */
        /* <DEDUP_REMOVED lines=9> */
[----:B------:R-:W-:Y:S01]  /*4ec0*/  FFMA.FTZ R69, R14, 2, R69 ;  /* 0x400000000e457823 */ /* 0x000fe20000010045 */
[CC--:B------:R-:W-:Y:S01]  /*4ed0*/  FMUL.FTZ R5, R132.reuse, R4.reuse ;  /* 0x0000000484057220 */ /* 0x0c0fe20000410000 */
[----:B------:R-:W-:Y:S01]  /*4ee0*/  FMUL.FTZ R7, R132, R133 ;  /* 0x0000008584077220 */ /* 0x000fe20000410000 */
[----:B------:R-:W-:Y:S02]  /*4ef0*/  HADD2.F32 R107, -RZ, R107.H0_H0 ;  /* 0x2000006bff6b7230 */ /* 0x000fe40000004100 */
[----:B------:R-:W-:Y:S01]  /*4f00*/  FFMA.FTZ R13, R114, R95, -R13 ;  /* 0x0000005f720d7223 */ /* 0x000fe2000001080d */
[C---:B------:R-:W-:Y:S01]  /*4f10*/  FFMA.FTZ R5, R134.reuse, R133, -R5 ;  /* 0x0000008586057223 */ /* 0x040fe20000010805 */
[----:B------:R-:W-:Y:S01]  /*4f20*/  FFMA.FTZ R134, R134, R4, R7 ;  /* 0x0000000486867223 */ /* 0x000fe20000010007 */
        /* <DEDUP_REMOVED lines=21> */
.L_x_2150:
        /* <DEDUP_REMOVED lines=15> */
[----:B------:R1:W-:Y:S01]  /*5170*/  STS.U16 [R0+0x6], R7 ;  /* 0x0000060700007388 */ /* 0x0003e20000000400 */
[----:B0-----:R-:W-:-:S03]  /*5180*/  @!P0 IMAD R6, R44, -0x100, R5 ;  /* 0xffffff002c068824 */ /* 0x001fc600078e0205 */
        /* <DEDUP_REMOVED lines=17> */
[----:B-1----:R-:W-:Y:S02]  /*52a0*/  IMAD R7, R138, UR4, RZ ;  /* 0x000000048a077c24 */ /* 0x002fe4000f8e02ff */
[----:B------:R-:W-:-:S04]  /*52b0*/  IMAD.WIDE.U32 R4, R50, UR4, RZ ;  /* 0x0000000432047c25 */ /* 0x000fc8000f8e00ff */
[----:B0-----:R-:W-:-:S05]  /*52c0*/  IMAD R9, R50, UR5, R7 ;  /* 0x0000000532097c24 */ /* 0x001fca000f8e0207 */
        /* <DEDUP_REMOVED lines=17> */
.L_x_2155:
[----:B------:R-:W-:Y:S05]  /*53e0*/  BSYNC B0 ;  /* 0x0000000000007941 */ /* 0x000fea0003800000 */
.L_x_2154:
[----:B------:R-:W-:Y:S01]  /*53f0*/  MOV R5, R13 ;  /* 0x0000000d00057202 */ /* 0x000fe20000000f00 */
[----:B------:R-:W-:Y:S01]  /*5400*/  ULDC.64 UR4, c[0x0][0x2b8] ;  /* 0x0000ae0000047ab9 */ /* 0x000fe20000000a00 */
[C-C-:B------:R-:W-:Y:S01]  /*5410*/  LOP3.LUT R7, R48.reuse, 0x20, R49.reuse, 0xfe, !PT ;  /* 0x0000002030077812 */ /* 0x140fe200078efe31 */
[----:B0-----:R-:W-:Y:S01]  /*5420*/  IMAD R9, R53, UR4, RZ ;  /* 0x0000000435097c24 */ /* 0x001fe2000f8e02ff */
[----:B------:R-:W-:Y:S01]  /*5430*/  LOP3.LUT R13, R48, 0x60, R49, 0xfe, !PT ;  /* 0x00000060300d7812 */ /* 0x000fe200078efe31 */
[----:B------:R-:W-:Y:S01]  /*5440*/  IMAD.WIDE.U32 R4, R54, UR4, R4 ;  /* 0x0000000436047c25 */ /* 0x000fe2000f8e0004 */
        /* <DEDUP_REMOVED lines=13> */
[----:B------:R-:W-:Y:S02]  /*5520*/  LOP3.LUT R7, R48, 0xe0, R49, 0xfe, !PT ;  /* 0x000000e030077812 */ /* 0x000fe400078efe31 */
[----:B------:R-:W-:Y:S02]  /*5530*/  LEA.HI.X R5, R6, R8, R5, 0x1, P6 ;  /* 0x0000000806057211 */ /* 0x000fe400030f0c05 */
[-C--:B------:R-:W-:Y:S02]  /*5540*/  ISETP.GE.AND P5, PT, R13, R0.reuse, PT ;  /* 0x000000000d00720c */ /* 0x080fe40003fa6270 */
[----:B------:R-:W-:Y:S01]  /*5550*/  ISETP.GE.AND P6, PT, R7, R0, PT ;  /* 0x000000000700720c */ /* 0x000fe20003fc6270 */
[----:B------:R0:W-:Y:S01]  /*5560*/  @!P0 STG.E.U16 desc[UR6][R4.64+0x40], R11 ;  /* 0x0000400b04008986 */ /* 0x0001e2000c101506 */
[----:B------:R-:W-:-:S02]  /*5570*/  LOP3.LUT R15, R48, 0x40, R49, 0xfe, !PT ;  /* 0x00000040300f7812 */ /* 0x000fc400078efe31 */
[C-C-:B------:R-:W-:Y:S01]  /*5580*/  LOP3.LUT R9, R48.reuse, 0xa0, R49.reuse, 0xfe, !PT ;  /* 0x000000a030097812 */ /* 0x140fe200078efe31 */
[----:B------:R0:W-:Y:S01]  /*5590*/  @!P2 STG.E.U16 desc[UR6][R4.64+0xc0], R65 ;  /* 0x0000c0410400a986 */ /* 0x0001e2000c101506 */
[-C--:B------:R-:W-:Y:S02]  /*55a0*/  ISETP.GE.AND P1, PT, R15, R0.reuse, PT ;  /* 0x000000000f00720c */ /* 0x080fe40003f26270 */
[----:B------:R-:W-:Y:S02]  /*55b0*/  LOP3.LUT R15, R48, 0x80, R49, 0xfe, !PT ;  /* 0x00000080300f7812 */ /* 0x000fe400078efe31 */
[----:B------:R-:W-:Y:S01]  /*55c0*/  IADD3 R44, R44, 0x1, RZ ;  /* 0x000000012c2c7810 */ /* 0x000fe20007ffe0ff */
[----:B------:R0:W-:Y:S01]  /*55d0*/  @!P5 STG.E.U16 desc[UR6][R4.64+0x180], R57 ;  /* 0x000180390400d986 */ /* 0x0001e2000c101506 */
[-C--:B------:R-:W-:Y:S02]  /*55e0*/  ISETP.GE.AND P3, PT, R15, R0.reuse, PT ;  /* 0x000000000f00720c */ /* 0x080fe40003f66270 */
[----:B------:R-:W-:Y:S01]  /*55f0*/  ISETP.GE.AND P4, PT, R9, R0, PT ;  /* 0x000000000900720c */ /* 0x000fe20003f86270 */
[----:B------:R0:W-:Y:S01]  /*5600*/  @!P6 STG.E.U16 desc[UR6][R4.64+0x1c0], R61 ;  /* 0x0001c03d0400e986 */ /* 0x0001e2000c101506 */
[----:B------:R-:W-:-:S02]  /*5610*/  ISETP.GE.AND P0, PT, R44, UR4, PT ;  /* 0x000000042c007c0c */ /* 0x000fc4000bf06270 */
[----:B------:R-:W-:Y:S01]  /*5620*/  IADD3 R16, P2, R16, 0x200, RZ ;  /* 0x0000020010107810 */ /* 0x000fe20007f5e0ff */
[----:B------:R0:W-:Y:S01]  /*5630*/  @!P1 STG.E.U16 desc[UR6][R4.64+0x80], R55 ;  /* 0x0000803704009986 */ /* 0x0001e2000c101506 */
[----:B------:R-:W-:Y:S02]  /*5640*/  IADD3 R23, P1, R18, 0x200, RZ ;  /* 0x0000020012177810 */ /* 0x000fe40007f3e0ff */
[----:B------:R-:W-:Y:S02]  /*5650*/  IADD3.X R17, RZ, R17, RZ, P2, !PT ;  /* 0x00000011ff117210 */ /* 0x000fe400017fe4ff */
[----:B------:R-:W-:Y:S01]  /*5660*/  IADD3.X R56, RZ, R19, RZ, P1, !PT ;  /* 0x00000013ff387210 */ /* 0x000fe20000ffe4ff */
        /* <DEDUP_REMOVED lines=8> */
.L_x_2157:
        /* <DEDUP_REMOVED lines=9> */
.L_x_5214:


//--------------------- .text._Z25selective_scan_fwd_kernelI32Selective_Scan_fwd_kernel_traitsILi32ELi8ELi1ELb0ELb1ELb1ELb1EN3c104HalfENS1_7complexIfEEEEv13SSMParamsBase --------------------------
	.section	.text._Z25selective_scan_fwd_kernelI32Selective_Scan_fwd_kernel_traitsILi32ELi8ELi1ELb0ELb1ELb1ELb1EN3c104HalfENS1_7complexIfEEEEv13SSMParamsBase,"ax",@progbits
	.align	128
        .global         _Z25selective_scan_fwd_kernelI32Selective_Scan_fwd_kernel_traitsILi32ELi8ELi1ELb0ELb1ELb1ELb1EN3c104HalfENS1_7complexIfEEEEv13SSMParamsBase
        .type           _Z25selective_scan_fwd_kernelI32Selective_Scan_fwd_kernel_traitsILi32ELi8ELi1ELb0ELb1ELb1ELb1EN3c104HalfENS1_7complexIfEEEEv13SSMParamsBase,@function
        .size           _Z25selective_scan_fwd_kernelI32Selective_Scan_fwd_kernel_traitsILi32ELi8ELi1ELb0ELb1ELb1ELb1EN3c104HalfENS1_7complexIfEEEEv13SSMParamsBase,(.L_x_5215 - _Z25selective_scan_fwd_kernelI32Selective_Scan_fwd_kernel_traitsILi32ELi8ELi1ELb0ELb1ELb1ELb1EN3c104HalfENS1_7complexIfEEEEv13SSMParamsBase)
        .other          _Z25selective_scan_fwd_kernelI32Selective_Scan_fwd_kernel_traitsILi32ELi8ELi1ELb0ELb1ELb1ELb1EN3c104HalfENS1_7complexIfEEEEv13SSMParamsBase,@"STO_CUDA_ENTRY STV_DEFAULT"
_Z25selective_scan_fwd_kernelI32Selective_Scan_fwd_kernel_traitsILi32ELi8ELi1ELb0ELb1ELb1ELb1EN3c104HalfENS1_7complexIfEEEEv13SSMParamsBase:
.text._Z25selective_scan_fwd_kernelI32Selective_Scan_fwd_kernel_traitsILi32ELi8ELi1ELb0ELb1ELb1ELb1EN3c104HalfENS1_7complexIfEEEEv13SSMParamsBase:
        /* <DEDUP_REMOVED lines=58> */
[----:B------:R-:W-:Y:S01]  /*03a0*/  IMAD R11, R135, UR10, RZ ;  /* 0x0000000a870b7c24 */ /* 0x000fe2000f8e02ff */
[----:B------:R-:W-:Y:S01]  /*03b0*/  SHF.R.S32.HI R0, RZ, 0x1f, R13 ;  /* 0x0000001fff007819 */ /* 0x000fe2000001140d */
[C---:B------:R-:W-:Y:S01]  /*03c0*/  IMAD R3, R51.reuse, UR4, RZ ;  /* 0x0000000433037c24 */ /* 0x040fe2000f8e02ff */
[----:B------:R-:W1:Y:S01]  /*03d0*/  LDC.64 R20, c[0x0][0x2d8] ;  /* 0x0000b600ff147b82 */ /* 0x000e620000000a00 */
[----:B------:R-:W-:Y:S01]  /*03e0*/  IMAD R17, R48, UR11, R11 ;  /* 0x0000000b30117c24 */ /* 0x000fe2000f8e020b */
[----:B------:R-:W-:Y:S01]  /*03f0*/  MOV R6, R2 ;  /* 0x0000000200067202 */ /* 0x000fe20000000f00 */
[C---:B------:R-:W-:Y:S01]  /*0400*/  IMAD R11, R52.reuse, UR5, R3 ;  /* 0x00000005340b7c24 */ /* 0x040fe2000f8e0203 */
[----:B------:R-:W-:Y:S01]  /*0410*/  ULDC.64 UR8, c[0x0][0x298] ;  /* 0x0000a60000087ab9 */ /* 0x000fe20000000a00 */
[----:B------:R-:W-:Y:S01]  /*0420*/  IMAD.WIDE.U32 R2, R52, UR4, RZ ;  /* 0x0000000434027c25 */ /* 0x000fe2000f8e00ff */
[----:B------:R-:W-:Y:S01]  /*0430*/  ULDC.64 UR4, c[0x0][0x258] ;  /* 0x0000960000047ab9 */ /* 0x000fe20000000a00 */
[----:B------:R-:W2:Y:S01]  /*0440*/  S2R R43, SR_LANEID ;  /* 0x00000000002b7919 */ /* 0x000ea20000000000 */
[----:B------:R-:W3:Y:S01]  /*0450*/  LDC.64 R24, c[0x0][0x2e0] ;  /* 0x0000b800ff187b82 */ /* 0x000ee20000000a00 */
[----:B------:R-:W-:Y:S01]  /*0460*/  IMAD R5, R51, UR8, RZ ;  /* 0x0000000833057c24 */ /* 0x000fe2000f8e02ff */
[----:B------:R-:W-:Y:S01]  /*0470*/  IADD3 R11, R3, R11, RZ ;  /* 0x0000000b030b7210 */ /* 0x000fe20007ffe0ff */
[----:B------:R-:W-:Y:S01]  /*0480*/  IMAD R12, R0, UR4, RZ ;  /* 0x00000004000c7c24 */ /* 0x000fe2000f8e02ff */
[----:B------:R-:W-:Y:S01]  /*0490*/  MOV R10, R2 ;  /* 0x00000002000a7202 */ /* 0x000fe20000000f00 */
[C---:B------:R-:W-:Y:S01]  /*04a0*/  IMAD R15, R52.reuse, UR9, R5 ;  /* 0x00000009340f7c24 */ /* 0x040fe2000f8e0205 */
[----:B------:R-:W-:Y:S01]  /*04b0*/  MOV R42, RZ ;  /* 0x000000ff002a7202 */ /* 0x000fe20000000f00 */
[----:B------:R-:W-:Y:S01]  /*04c0*/  IMAD.WIDE.U32 R4, R52, UR8, RZ ;  /* 0x0000000834047c25 */ /* 0x000fe2000f8e00ff */
[----:B------:R-:W-:-:S03]  /*04d0*/  ULDC.64 UR8, c[0x0][0x290] ;  /* 0x0000a40000087ab9 */ /* 0x000fc60000000a00 */
[----:B------:R-:W-:Y:S01]  /*04e0*/  IMAD.WIDE.U32 R2, R13, UR4, R6 ;  /* 0x000000040d027c25 */ /* 0x000fe2000f8e0006 */
[----:B------:R-:W-:-:S03]  /*04f0*/  IADD3 R5, R5, R15, RZ ;  /* 0x0000000f05057210 */ /* 0x000fc60007ffe0ff */
[----:B------:R-:W-:Y:S01]  /*0500*/  IMAD R29, R13, UR5, R12 ;  /* 0x000000050d1d7c24 */ /* 0x000fe2000f8e020c */
[----:B------:R-:W-:Y:S01]  /*0510*/  ULDC.64 UR4, c[0x0][0x280] ;  /* 0x0000a00000047ab9 */ /* 0x000fe20000000a00 */
[C---:B0-----:R-:W-:Y:S01]  /*0520*/  SHF.L.U32 R46, R54.reuse, 0x3, RZ ;  /* 0x00000003362e7819 */ /* 0x041fe200000006ff */
[----:B------:R-:W-:Y:S01]  /*0530*/  IMAD R7, R135, UR4, RZ ;  /* 0x0000000487077c24 */ /* 0x000fe2000f8e02ff */
[----:B------:R-:W-:Y:S01]  /*0540*/  LOP3.LUT R47, R54, 0x1f, RZ, 0xc0, !PT ;  /* 0x0000001f362f7812 */ /* 0x000fe200078ec0ff */
[----:B------:R-:W-:Y:S01]  /*0550*/  IMAD.WIDE.U32 R8, R48, UR10, RZ ;  /* 0x0000000a30087c25 */ /* 0x000fe2000f8e00ff */
[----:B------:R-:W-:Y:S02]  /*0560*/  LOP3.LUT R46, R46, 0xffffff00, RZ, 0xc0, !PT ;  /* 0xffffff002e2e7812 */ /* 0x000fe400078ec0ff */
[----:B-1----:R-:W-:Y:S01]  /*0570*/  LEA R31, P0, R2, R20, 0x1 ;  /* 0x00000014021f7211 */ /* 0x002fe200078008ff */
[C---:B------:R-:W-:Y:S01]  /*0580*/  IMAD R15, R48.reuse, UR5, R7 ;  /* 0x00000005300f7c24 */ /* 0x040fe2000f8e0207 */
[----:B------:R-:W-:Y:S01]  /*0590*/  IADD3 R9, R9, R17, RZ ;  /* 0x0000001109097210 */ /* 0x000fe20007ffe0ff */
[----:B------:R-:W-:Y:S01]  /*05a0*/  IMAD.WIDE.U32 R6, R48, UR4, R10 ;  /* 0x0000000430067c25 */ /* 0x000fe2000f8e000a */
[----:B------:R-:W-:Y:S01]  /*05b0*/  ULDC.64 UR4, c[0x0][0x278] ;  /* 0x00009e0000047ab9 */ /* 0x000fe20000000a00 */
[----:B------:R-:W-:-:S02]  /*05c0*/  LOP3.LUT R45, R46, R47, RZ, 0xfc, !PT ;  /* 0x0000002f2e2d7212 */ /* 0x000fc400078efcff */
[----:B------:R-:W-:Y:S01]  /*05d0*/  IMAD R17, R135, UR8, RZ ;  /* 0x0000000887117c24 */ /* 0x000fe2000f8e02ff */
[----:B------:R-:W-:Y:S01]  /*05e0*/  IADD3 R29, R3, R29, RZ ;  /* 0x0000001d031d7210 */ /* 0x000fe20007ffe0ff */
[----:B------:R-:W-:Y:S01]  /*05f0*/  IMAD.WIDE.U32 R10, R48, UR8, R4 ;  /* 0x00000008300a7c25 */ /* 0x000fe2000f8e0004 */
[----:B------:R-:W-:Y:S02]  /*0600*/  SHF.R.S32.HI R44, RZ, 0x1f, R45 ;  /* 0x0000001fff2c7819 */ /* 0x000fe4000001142d */
[----:B------:R-:W-:Y:S01]  /*0610*/  LEA.HI.X R29, R2, R21, R29, 0x1, P0 ;  /* 0x00000015021d7211 */ /* 0x000fe200000f0c1d */
[----:B------:R-:W-:Y:S01]  /*0620*/  IMAD R0, R0, UR4, RZ ;  /* 0x0000000400007c24 */ /* 0x000fe2000f8e02ff */
[C---:B------:R-:W-:Y:S01]  /*0630*/  IADD3 R58, P2, R45.reuse, R10, RZ ;  /* 0x0000000a2d3a7210 */ /* 0x040fe20007f5e0ff */
[----:B------:R-:W-:Y:S01]  /*0640*/  IMAD R19, R48, UR9, R17 ;  /* 0x0000000930137c24 */ /* 0x000fe2000f8e0211 */
[----:B------:R-:W-:Y:S01]  /*0650*/  IADD3 R17, P1, R45, R6, RZ ;  /* 0x000000062d117210 */ /* 0x000fe20007f3e0ff */
[----:B------:R-:W-:Y:S01]  /*0660*/  IMAD.WIDE.U32 R4, R13, UR4, R8 ;  /* 0x000000040d047c25 */ /* 0x000fe2000f8e0008 */
[----:B------:R-:W-:Y:S01]  /*0670*/  ULDC.64 UR8, c[0x0][0x2f8] ;  /* 0x0000be0000087ab9 */ /* 0x000fe20000000a00 */
[----:B------:R-:W-:-:S02]  /*0680*/  IADD3 R2, R46, R45, RZ ;  /* 0x0000002d2e027210 */ /* 0x000fc40007ffe0ff */
[----:B------:R-:W-:Y:S01]  /*0690*/  IMAD R13, R13, UR5, R0 ;  /* 0x000000050d0d7c24 */ /* 0x000fe2000f8e0200 */
[----:B------:R-:W-:Y:S01]  /*06a0*/  ULDC.64 UR4, c[0x0][0x2f0] ;  /* 0x0000bc0000047ab9 */ /* 0x000fe20000000a00 */
[C---:B------:R-:W-:Y:S02]  /*06b0*/  IADD3.X R6, R44.reuse, R7, R15, P1, !PT ;  /* 0x000000072c067210 */ /* 0x040fe40000ffe40f */
[----:B------:R-:W-:Y:S02]  /*06c0*/  IADD3.X R11, R44, R11, R19, P2, !PT ;  /* 0x0000000b2c0b7210 */ /* 0x000fe400017fe413 */
[----:B---3--:R-:W-:Y:S02]  /*06d0*/  LEA R30, P0, R4, R24, 0x1 ;  /* 0x00000018041e7211 */ /* 0x008fe400078008ff */
[----:B------:R-:W-:Y:S02]  /*06e0*/  IADD3 R28, R5, R13, RZ ;  /* 0x0000000d051c7210 */ /* 0x000fe40007ffe0ff */
[----:B------:R-:W-:-:S02]  /*06f0*/  LEA R16, P1, R17, UR4, 0x1 ;  /* 0x0000000411107c11 */ /* 0x000fc4000f8208ff */
[----:B------:R-:W-:Y:S02]  /*0700*/  LEA R23, P2, R58, UR8, 0x1 ;  /* 0x000000083a177c11 */ /* 0x000fe4000f8408ff */
[----:B------:R-:W-:Y:S02]  /*0710*/  LEA.HI.X R28, R4, R25, R28, 0x1, P0 ;  /* 0x00000019041c7211 */ /* 0x000fe400000f0c1c */
[----:B------:R-:W-:Y:S02]  /*0720*/  LEA.HI.X R17, R17, UR5, R6, 0x1, P1 ;  /* 0x0000000511117c11 */ /* 0x000fe400088f0c06 */
[----:B------:R-:W-:Y:S02]  /*0730*/  LEA.HI.X R58, R58, UR9, R11, 0x1, P2 ;  /* 0x000000093a3a7c11 */ /* 0x000fe400090f0c0b */
        /* <DEDUP_REMOVED lines=10> */
.L_x_2182:
[----:B01----:R-:W0:Y:S01]  /*07e0*/  LDC R5, c[0x0][0x218] ;  /* 0x00008600ff057b82 */ /* 0x003e220000000800 */
        /* <DEDUP_REMOVED lines=182> */
.L_x_2159:
[----:B------:R-:W-:Y:S05]  /*1350*/  BSYNC B0 ;  /* 0x0000000000007941 */ /* 0x000fea0003800000 */
.L_x_2158:
        /* <DEDUP_REMOVED lines=41> */
.L_x_2161:
[----:B------:R-:W-:Y:S05]  /*15f0*/  BSYNC B0 ;  /* 0x0000000000007941 */ /* 0x000fea0003800000 */
.L_x_2160:
        /* <DEDUP_REMOVED lines=33> */
.L_x_2163:
[----:B------:R-:W-:Y:S05]  /*1810*/  BSYNC B0 ;  /* 0x0000000000007941 */ /* 0x000fea0003800000 */
.L_x_2162:
        /* <DEDUP_REMOVED lines=33> */
.L_x_2165:
[----:B------:R-:W-:Y:S05]  /*1a30*/  BSYNC B0 ;  /* 0x0000000000007941 */ /* 0x000fea0003800000 */
.L_x_2164:
        /* <DEDUP_REMOVED lines=33> */
.L_x_2167:
[----:B------:R-:W-:Y:S05]  /*1c50*/  BSYNC B0 ;  /* 0x0000000000007941 */ /* 0x000fea0003800000 */
.L_x_2166:
        /* <DEDUP_REMOVED lines=33> */
.L_x_2169:
[----:B------:R-:W-:Y:S05]  /*1e70*/  BSYNC B0 ;  /* 0x0000000000007941 */ /* 0x000fea0003800000 */
.L_x_2168:
        /* <DEDUP_REMOVED lines=33> */
.L_x_2171:
[----:B------:R-:W-:Y:S05]  /*2090*/  BSYNC B0 ;  /* 0x0000000000007941 */ /* 0x000fea0003800000 */
.L_x_2170:
        /* <DEDUP_REMOVED lines=33> */
.L_x_2173:
[----:B------:R-:W-:Y:S05]  /*22b0*/  BSYNC B0 ;  /* 0x0000000000007941 */ /* 0x000fea0003800000 */
.L_x_2172:
        /* <DEDUP_REMOVED lines=44> */
.L_x_2177:
[----:B------:R-:W-:Y:S01]  /*2580*/  SHF.R.S32.HI R106, RZ, 0x1f, R87 ;  /* 0x0000001fff6a7819 */ /* 0x000fe20000011457 */
[----:B------:R-:W-:Y:S01]  /*2590*/  IMAD.WIDE.U32 R10, R87, UR12, R2 ;  /* 0x0000000c570a7c25 */ /* 0x000fe2000f8e0002 */
[----:B------:R-:W-:-:S03]  /*25a0*/  MOV R88, R20 ;  /* 0x0000001400587202 */ /* 0x000fc60000000f00 */
[----:B------:R-:W-:Y:S02]  /*25b0*/  IMAD R6, R106, UR8, RZ ;  /* 0x000000086a067c24 */ /* 0x000fe4000f8e02ff */
[----:B------:R-:W-:-:S04]  /*25c0*/  IMAD.WIDE.U32 R4, R87, UR8, R88 ;  /* 0x0000000857047c25 */ /* 0x000fc8000f8e0058 */
[----:B------:R-:W-:Y:S01]  /*25d0*/  IMAD R7, R87, UR9, R6 ;  /* 0x0000000957077c24 */ /* 0x000fe2000f8e0206 */
[----:B------:R-:W-:Y:S01]  /*25e0*/  LEA R8, P0, R4, UR10, 0x3 ;  /* 0x0000000a04087c11 */ /* 0x000fe2000f8018ff */
[----:B------:R-:W-:-:S03]  /*25f0*/  IMAD R6, R106, UR12, RZ ;  /* 0x0000000c6a067c24 */ /* 0x000fc6000f8e02ff */
[----:B------:R-:W-:Y:S01]  /*2600*/  IADD3 R5, R5, R7, RZ ;  /* 0x0000000705057210 */ /* 0x000fe20007ffe0ff */
[----:B------:R-:W-:-:S03]  /*2610*/  IMAD R7, R87, UR13, R6 ;  /* 0x0000000d57077c24 */ /* 0x000fc6000f8e0206 */
[----:B------:R-:W-:Y:S02]  /*2620*/  LEA.HI.X R9, R4, UR11, R5, 0x3, P0 ;  /* 0x0000000b04097c11 */ /* 0x000fe400080f1c05 */
[----:B------:R-:W-:Y:S02]  /*2630*/  LEA R6, P0, R10, R31, 0x1 ;  /* 0x0000001f0a067211 */ /* 0x000fe400078008ff */
[----:B------:R-:W-:Y:S01]  /*2640*/  IADD3 R7, R11, R7, RZ ;  /* 0x000000070b077210 */ /* 0x000fe20007ffe0ff */
[----:B------:R2:W3:Y:S01]  /*2650*/  LDG.E.64 R4, desc[UR6][R8.64] ;  /* 0x0000000608047981 */ /* 0x0004e2000c1e1b00 */
[----:B------:R-:W-:Y:S02]  /*2660*/  IADD3 R12, R2, 0x60, RZ ;  /* 0x00000060020c7810 */ /* 0x000fe40007ffe0ff */
[----:B------:R-:W-:Y:S02]  /*2670*/  ISETP.GE.AND P4, PT, R41, R85, PT ;  /* 0x000000552900720c */ /* 0x000fe40003f86270 */
[----:B------:R-:W-:-:S02]  /*2680*/  LEA.HI.X R7, R10, R29, R7, 0x1, P0 ;  /* 0x0000001d0a077211 */ /* 0x000fc400000f0c07 */
[-C--:B------:R-:W-:Y:S02]  /*2690*/  ISETP.GE.AND P5, PT, R40, R85.reuse, PT ;  /* 0x000000552800720c */ /* 0x080fe40003fa6270 */
[----:B------:R-:W-:Y:S02]  /*26a0*/  ISETP.GE.AND P0, PT, R12, R85, PT ;  /* 0x000000550c00720c */ /* 0x000fe40003f06270 */
[C---:B------:R-:W-:Y:S02]  /*26b0*/  IADD3 R14, R2.reuse, 0x80, RZ ;  /* 0x00000080020e7810 */ /* 0x040fe40007ffe0ff */
[----:B------:R-:W-:Y:S02]  /*26c0*/  IADD3 R100, R2, 0xa0, RZ ;  /* 0x000000a002647810 */ /* 0x000fe40007ffe0ff */
[----:B------:R-:W-:Y:S02]  /*26d0*/  PRMT R10, RZ, 0x7610, R10 ;  /* 0x00007610ff0a7816 */ /* 0x000fe4000000000a */
[----:B------:R-:W-:-:S02]  /*26e0*/  PRMT R11, RZ, 0x7610, R11 ;  /* 0x00007610ff0b7816 */ /* 0x000fc4000000000b */
[-C--:B------:R-:W-:Y:S02]  /*26f0*/  ISETP.GE.AND P2, PT, R14, R85.reuse, PT ;  /* 0x000000550e00720c */ /* 0x080fe40003f46270 */
[----:B------:R-:W-:Y:S01]  /*2700*/  PRMT R24, RZ, 0x7610, R24 ;  /* 0x00007610ff187816 */ /* 0x000fe20000000018 */
[----:B------:R-:W4:Y:S01]  /*2710*/  @!P1 LDG.E.U16 R10, desc[UR6][R6.64] ;  /* 0x00000006060a9981 */ /* 0x000f22000c1e1500 */
[----:B------:R-:W-:Y:S02]  /*2720*/  ISETP.GE.AND P3, PT, R100, R85, PT ;  /* 0x000000556400720c */ /* 0x000fe40003f66270 */
[----:B------:R-:W-:Y:S01]  /*2730*/  PRMT R54, RZ, 0x7610, R54 ;  /* 0x00007610ff367816 */ /* 0x000fe20000000036 */
[----:B------:R-:W5:Y:S01]  /*2740*/  @!P4 LDG.E.U16 R11, desc[UR6][R6.64+0x40] ;  /* 0x00004006060bc981 */ /* 0x000f62000c1e1500 */
[----:B------:R-:W-:Y:S02]  /*2750*/  PRMT R88, RZ, 0x7610, R88 ;  /* 0x00007610ff587816 */ /* 0x000fe40000000058 */
[----:B------:R-:W-:Y:S01]  /*2760*/  PRMT R90, RZ, 0x7610, R90 ;  /* 0x00007610ff5a7816 */ /* 0x000fe2000000005a */
[----:B------:R-:W5:Y:S01]  /*2770*/  @!P5 LDG.E.U16 R24, desc[UR6][R6.64+0x80] ;  /* 0x000080060618d981 */ /* 0x000f62000c1e1500 */
[----:B------:R-:W-:-:S02]  /*2780*/  IADD3 R102, R2, 0xc0, RZ ;  /* 0x000000c002667810 */ /* 0x000fc40007ffe0ff */
[----:B------:R-:W-:Y:S01]  /*2790*/  IADD3 R104, R2, 0xe0, RZ ;  /* 0x000000e002687810 */ /* 0x000fe20007ffe0ff */
[----:B------:R-:W5:Y:S01]  /*27a0*/  @!P0 LDG.E.U16 R54, desc[UR6][R6.64+0xc0] ;  /* 0x0000c00606368981 */ /* 0x000f62000c1e1500 */
[----:B------:R-:W-:-:S03]  /*27b0*/  ISETP.GE.AND P0, PT, R38, R85, PT ;  /* 0x000000552600720c */ /* 0x000fc60003f06270 */
[----:B------:R-:W5:Y:S01]  /*27c0*/  @!P2 LDG.E.U16 R88, desc[UR6][R6.64+0x100] ;  /* 0x000100060658a981 */ /* 0x000f62000c1e1500 */
[----:B------:R-:W-:-:S03]  /*27d0*/  ISETP.GE.AND P2, PT, R37, R85, PT ;  /* 0x000000552500720c */ /* 0x000fc60003f46270 */
[----:B------:R-:W5:Y:S01]  /*27e0*/  @!P3 LDG.E.U16 R90, desc[UR6][R6.64+0x140] ;  /* 0x00014006065ab981 */ /* 0x000f62000c1e1500 */
[-C--:B------:R-:W-:Y:S02]  /*27f0*/  ISETP.GE.AND P3, PT, R36, R85.reuse, PT ;  /* 0x000000552400720c */ /* 0x080fe40003f66270 */
[-C--:B------:R-:W-:Y:S02]  /*2800*/  ISETP.GE.AND P4, PT, R39, R85.reuse, PT ;  /* 0x000000552700720c */ /* 0x080fe40003f86270 */
[-C--:B------:R-:W-:Y:S02]  /*2810*/  ISETP.GE.AND P5, PT, R102, R85.reuse, PT ;  /* 0x000000556600720c */ /* 0x080fe40003fa6270 */
[----:B------:R-:W-:Y:S02]  /*2820*/  PRMT R25, RZ, 0x7610, R25 ;  /* 0x00007610ff197816 */ /* 0x000fe40000000019 */
[----:B------:R-:W-:Y:S02]  /*2830*/  ISETP.GE.AND P6, PT, R104, R85, PT ;  /* 0x000000556800720c */ /* 0x000fe40003fc6270 */
[----:B------:R-:W-:-:S02]  /*2840*/  PRMT R95, RZ, 0x7610, R95 ;  /* 0x00007610ff5f7816 */ /* 0x000fc4000000005f */
[----:B------:R-:W-:Y:S01]  /*2850*/  PRMT R96, RZ, 0x7610, R96 ;  /* 0x00007610ff607816 */ /* 0x000fe20000000060 */
[----:B------:R-:W5:Y:S01]  /*2860*/  @!P0 LDG.E.U16 R25, desc[UR6][R6.64+0x240] ;  /* 0x0002400606198981 */ /* 0x000f62000c1e1500 */
[----:B------:R-:W-:Y:S02]  /*2870*/  PRMT R13, RZ, 0x7610, R13 ;  /* 0x00007610ff0d7816 */ /* 0x000fe4000000000d */
[----:B------:R-:W-:Y:S01]  /*2880*/  PRMT R92, RZ, 0x7610, R92 ;  /* 0x00007610ff5c7816 */ /* 0x000fe2000000005c */
[----:B------:R-:W5:Y:S01]  /*2890*/  @!P2 LDG.E.U16 R95, desc[UR6][R6.64+0x280] ;  /* 0x00028006065fa981 */ /* 0x000f62000c1e1500 */
[-C--:B------:R-:W-:Y:S02]  /*28a0*/  ISETP.GE.AND P0, PT, R35, R85.reuse, PT ;  /* 0x000000552300720c */ /* 0x080fe40003f06270 */
[----:B------:R-:W-:Y:S01]  /*28b0*/  PRMT R94, RZ, 0x7610, R94 ;  /* 0x00007610ff5e7816 */ /* 0x000fe2000000005e */
[----:B------:R-:W5:Y:S01]  /*28c0*/  @!P3 LDG.E.U16 R96, desc[UR6][R6.64+0x2c0] ;  /* 0x0002c0060660b981 */ /* 0x000f62000c1e1500 */
[----:B------:R-:W-:-:S02]  /*28d0*/  ISETP.GE.AND P2, PT, R34, R85, PT ;  /* 0x000000552200720c */ /* 0x000fc40003f46270 */
[-C--:B------:R-:W-:Y:S01]  /*28e0*/  ISETP.GE.AND P3, PT, R33, R85.reuse, PT ;  /* 0x000000552100720c */ /* 0x080fe20003f66270 */
[----:B------:R-:W5:Y:S01]  /*28f0*/  @!P4 LDG.E.U16 R13, desc[UR6][R6.64+0x200] ;  /* 0x00020006060dc981 */ /* 0x000f62000c1e1500 */
[----:B------:R-:W-:Y:S02]  /*2900*/  ISETP.GE.AND P4, PT, R32, R85, PT ;  /* 0x000000552000720c */ /* 0x000fe40003f86270 */
[----:B------:R-:W-:Y:S01]  /*2910*/  PRMT R97, RZ, 0x7610, R97 ;  /* 0x00007610ff617816 */ /* 0x000fe20000000061 */
[----:B------:R-:W5:Y:S01]  /*2920*/  @!P5 LDG.E.U16 R92, desc[UR6][R6.64+0x180] ;  /* 0x00018006065cd981 */ /* 0x000f62000c1e1500 */
[----:B------:R-:W-:-:S03]  /*2930*/  PRMT R98, RZ, 0x7610, R98 ;  /* 0x00007610ff627816 */ /* 0x000fc60000000062 */
[----:B------:R-:W5:Y:S01]  /*2940*/  @!P6 LDG.E.U16 R94, desc[UR6][R6.64+0x1c0] ;  /* 0x0001c006065ee981 */ /* 0x000f62000c1e1500 */
[----:B------:R-:W-:Y:S02]  /*2950*/  PRMT R108, RZ, 0x7610, R108 ;  /* 0x00007610ff6c7816 */ /* 0x000fe4000000006c */
[----:B------:R-:W-:Y:S01]  /*2960*/  PRMT R110, RZ, 0x7610, R110 ;  /* 0x00007610ff6e7816 */ /* 0x000fe2000000006e */
[----:B------:R-:W5:Y:S04]  /*2970*/  @!P0 LDG.E.U16 R97, desc[UR6][R6.64+0x300] ;  /* 0x0003000606618981 */ /* 0x000f68000c1e1500 */
[----:B------:R-:W5:Y:S04]  /*2980*/  @!P2 LDG.E.U16 R98, desc[UR6][R6.64+0x340] ;  /* 0x000340060662a981 */ /* 0x000f68000c1e1500 */
[----:B------:R-:W5:Y:S04]  /*2990*/  @!P3 LDG.E.U16 R108, desc[UR6][R6.64+0x380] ;  /* 0x00038006066cb981 */ /* 0x000f68000c1e1500 */
[----:B------:R0:W5:Y:S01]  /*29a0*/  @!P4 LDG.E.U16 R110, desc[UR6][R6.64+0x3c0] ;  /* 0x0003c006066ec981 */ /* 0x000162000c1e1500 */
[----:B------:R-:W1:Y:S01]  /*29b0*/  S2UR UR5, SR_CgaCtaId ;  /* 0x00000000000579c3 */ /* 0x000e620000008800 */
[----:B------:R-:W-:-:S02]  /*29c0*/  IMAD R106, R106, UR14, RZ ;  /* 0x0000000e6a6a7c24 */ /* 0x000fc4000f8e02ff */
[----:B--2---:R-:W-:Y:S01]  /*29d0*/  IMAD.WIDE.U32 R8, R87, UR14, R2 ;  /* 0x0000000e57087c25 */ /* 0x004fe2000f8e0002 */
[----:B------:R-:W-:Y:S01]  /*29e0*/  UMOV UR4, 0x400 ;  /* 0x0000040000047882 */ /* 0x000fe20000000000 */
[----:B------:R-:W-:Y:S02]  /*29f0*/  SHF.L.U32 R91, R56, 0x1, RZ ;  /* 0x00000001385b7819 */ /* 0x000fe400000006ff */
[----:B0-----:R-:W-:Y:S02]  /*2a00*/  LEA R6, P2, R8, R30, 0x1 ;  /* 0x0000001e08067211 */ /* 0x001fe400078408ff */
[-C--:B------:R-:W-:Y:S01]  /*2a10*/  ISETP.GE.AND P3, PT, R104, R91.reuse, PT ;  /* 0x0000005b6800720c */ /* 0x080fe20003f66270 */
[----:B-1----:R-:W-:Y:S01]  /*2a20*/  ULEA UR4, UR5, UR4, 0x18 ;  /* 0x0000000405047291 */ /* 0x002fe2000f8ec03f */
[-C--:B------:R-:W-:Y:S02]  /*2a30*/  ISETP.GE.AND P0, PT, R12, R91.reuse, PT ;  /* 0x0000005b0c00720c */ /* 0x080fe40003f06270 */
[----:B------:R-:W-:-:S02]  /*2a40*/  ISETP.GE.AND P4, PT, R14, R91, PT ;  /* 0x0000005b0e00720c */ /* 0x000fc40003f86270 */
[-C--:B------:R-:W-:Y:S02]  /*2a50*/  ISETP.GE.AND P6, PT, R100, R91.reuse, PT ;  /* 0x0000005b6400720c */ /* 0x080fe40003fc6270 */
[----:B------:R-:W-:Y:S02]  /*2a60*/  ISETP.GE.AND P5, PT, R102, R91, PT ;  /* 0x0000005b6600720c */ /* 0x000fe40003fa6270 */
[----:B------:R-:W-:Y:S02]  /*2a70*/  PRMT R138, RZ, 0x7610, R138 ;  /* 0x00007610ff8a7816 */ /* 0x000fe4000000008a */
[----:B------:R-:W-:Y:S02]  /*2a80*/  PRMT R136, RZ, 0x7610, R136 ;  /* 0x00007610ff887816 */ /* 0x000fe40000000088 */
[----:B------:R-:W-:Y:S02]  /*2a90*/  PRMT R101, RZ, 0x7610, R101 ;  /* 0x00007610ff657816 */ /* 0x000fe40000000065 */
[----:B------:R-:W-:-:S02]  /*2aa0*/  PRMT R103, RZ, 0x7610, R103 ;  /* 0x00007610ff677816 */ /* 0x000fc40000000067 */
[----:B------:R-:W-:Y:S02]  /*2ab0*/  PRMT R105, RZ, 0x7610, R105 ;  /* 0x00007610ff697816 */ /* 0x000fe40000000069 */
[----:B------:R-:W-:Y:S02]  /*2ac0*/  PRMT R112, RZ, 0x7610, R112 ;  /* 0x00007610ff707816 */ /* 0x000fe40000000070 */
[----:B------:R-:W-:Y:S01]  /*2ad0*/  PRMT R114, RZ, 0x7610, R114 ;  /* 0x00007610ff727816 */ /* 0x000fe20000000072 */
[----:B---3--:R-:W-:-:S04]  /*2ae0*/  FMUL.FTZ R15, R5, R58 ;  /* 0x0000003a050f7220 */ /* 0x008fc80000410000 */
[----:B------:R-:W-:Y:S01]  /*2af0*/  FMUL.RZ R99, R15, 0.15915493667125701904 ;  /* 0x3e22f9830f637820 */ /* 0x000fe2000040c000 */
[----:B------:R-:W-:-:S05]  /*2b00*/  IMAD R15, R87, UR15, R106 ;  /* 0x0000000f570f7c24 */ /* 0x000fca000f8e026a */
[----:B------:R-:W-:Y:S01]  /*2b10*/  IADD3 R7, R9, R15, RZ ;  /* 0x0000000f09077210 */ /* 0x000fe20007ffe0ff */
[----:B------:R-:W-:Y:S01]  /*2b20*/  FMUL.FTZ R15, R4, 1.4426950216293334961 ;  /* 0x3fb8aa3b040f7820 */ /* 0x000fe20000410000 */
[----:B------:R-:W-:Y:S02]  /*2b30*/  IADD3 R4, R43, 0x100, RZ ;  /* 0x000001002b047810 */ /* 0x000fe40007ffe0ff */
[----:B------:R-:W-:Y:S02]  /*2b40*/  LEA.HI.X R7, R8, R28, R7, 0x1, P2 ;  /* 0x0000001c08077211 */ /* 0x000fe400010f0c07 */
[----:B------:R-:W-:Y:S01]  /*2b50*/  LEA.HI.SX32 R4, R4, R43, 0x1b ;  /* 0x0000002b04047211 */ /* 0x000fe200078fdaff */
[----:B------:R-:W-:Y:S01]  /*2b60*/  FMUL.FTZ R8, R5, R60 ;  /* 0x0000003c05087220 */ /* 0x000fe20000410000 */
[----:B----4-:R0:W-:Y:S04]  /*2b70*/  STS.U16 [R27], R10 ;  /* 0x0000000a1b007388 */ /* 0x0101e80000000400 */
[----:B-----5:R-:W-:Y:S01]  /*2b80*/  STS.U16 [R26+0x40], R11 ;  /* 0x0000400b1a007388 */ /* 0x020fe20000000400 */
[----:B------:R-:W-:-:S03]  /*2b90*/  LEA R104, R4, UR4, 0x1 ;  /* 0x0000000404687c11 */ /* 0x000fc6000f8e08ff */
[----:B------:R-:W-:Y:S01]  /*2ba0*/  STS.U16 [R53+0x80], R24 ;  /* 0x0000801835007388 */ /* 0x000fe20000000400 */
[----:B------:R-:W-:-:S03]  /*2bb0*/  IADD3 R4, R43, 0x120, RZ ;  /* 0x000001202b047810 */ /* 0x000fc60007ffe0ff */
[----:B------:R1:W-:Y:S01]  /*2bc0*/  STS.U16 [R59+0xc0], R54 ;  /* 0x0000c0363b007388 */ /* 0x0003e20000000400 */
[----:B0-----:R-:W-:Y:S01]  /*2bd0*/  FMUL.RZ R27, R8, 0.15915493667125701904 ;  /* 0x3e22f983081b7820 */ /* 0x001fe2000040c000 */
[C---:B------:R-:W-:Y:S02]  /*2be0*/  IADD3 R8, R43.reuse, 0x140, RZ ;  /* 0x000001402b087810 */ /* 0x040fe40007ffe0ff */
[----:B------:R-:W-:Y:S02]  /*2bf0*/  LEA.HI.SX32 R4, R4, R43, 0x1b ;  /* 0x0000002b04047211 */ /* 0x000fe400078fdaff */
[----:B-1----:R-:W-:-:S04]  /*2c00*/  IADD3 R54, R43, 0x1e0, RZ ;  /* 0x000001e02b367810 */ /* 0x002fc80007ffe0ff */
[-C--:B------:R-:W-:Y:S01]  /*2c10*/  LEA.HI.SX32 R54, R54, R43.reuse, 0x1b ;  /* 0x0000002b36367211 */ /* 0x080fe200078fdaff */
[----:B------:R-:W-:Y:S01]  /*2c20*/  MUFU.SIN R12, R99 ;  /* 0x00000063000c7308 */ /* 0x000fe20000000400 */
[----:B------:R-:W-:Y:S02]  /*2c30*/  LEA.HI.SX32 R100, R8, R43, 0x1b ;  /* 0x0000002b08647211 */ /* 0x000fe400078fdaff */
[----:B------:R-:W-:Y:S01]  /*2c40*/  LEA R8, R4, UR4, 0x1 ;  /* 0x0000000404087c11 */ /* 0x000fe2000f8e08ff */
[----:B------:R-:W-:-:S04]  /*2c50*/  FMUL.FTZ R4, R5, R62 ;  /* 0x0000003e05047220 */ /* 0x000fc80000410000 */
[----:B------:R0:W-:Y:S01]  /*2c60*/  MUFU.COS R14, R99 ;  /* 0x00000063000e7308 */ /* 0x0001e20000000000 */
[C---:B------:R-:W-:Y:S01]  /*2c70*/  IADD3 R10, R43.reuse, 0x160, RZ ;  /* 0x000001602b0a7810 */ /* 0x040fe20007ffe0ff */
[----:B------:R-:W-:Y:S01]  /*2c80*/  FMUL.RZ R11, R4, 0.15915493667125701904 ;  /* 0x3e22f983040b7820 */ /* 0x000fe2000040c000 */
[----:B0-----:R-:W-:Y:S02]  /*2c90*/  LEA R99, R54, UR4, 0x1 ;  /* 0x0000000436637c11 */ /* 0x001fe4000f8e08ff */
[----:B------:R-:W0:Y:S01]  /*2ca0*/  S2R R54, SR_TID.X ;  /* 0x0000000000367919 */ /* 0x000e220000002100 */
[C---:B------:R-:W-:Y:S02]  /*2cb0*/  IADD3 R4, R43.reuse, 0x180, RZ ;  /* 0x000001802b047810 */ /* 0x040fe40007ffe0ff */
[----:B------:R-:W-:Y:S02]  /*2cc0*/  LEA.HI.SX32 R9, R10, R43, 0x1b ;  /* 0x0000002b0a097211 */ /* 0x000fe400078fdaff */
[----:B------:R-:W-:-:S02]  /*2cd0*/  IADD3 R10, R43, 0x1a0, RZ ;  /* 0x000001a02b0a7810 */ /* 0x000fc40007ffe0ff */
[----:B------:R-:W-:Y:S02]  /*2ce0*/  IADD3 R24, R43, 0x1c0, RZ ;  /* 0x000001c02b187810 */ /* 0x000fe40007ffe0ff */
[-C--:B------:R-:W-:Y:S01]  /*2cf0*/  LEA.HI.SX32 R4, R4, R43.reuse, 0x1b ;  /* 0x0000002b04047211 */ /* 0x080fe200078fdaff */
[----:B------:R1:W-:Y:S01]  /*2d00*/  STS.U16 [R57+0x100], R88 ;  /* 0x0001005839007388 */ /* 0x0003e20000000400 */
[-C--:B------:R-:W-:Y:S02]  /*2d10*/  LEA.HI.SX32 R10, R10, R43.reuse, 0x1b ;  /* 0x0000002b0a0a7211 */ /* 0x080fe400078fdaff */
[----:B------:R-:W-:Y:S01]  /*2d20*/  LEA R100, R100, UR4, 0x1 ;  /* 0x0000000464647c11 */ /* 0x000fe2000f8e08ff */
[----:B------:R-:W-:Y:S01]  /*2d30*/  STS.U16 [R63+0x140], R90 ;  /* 0x0001405a3f007388 */ /* 0x000fe20000000400 */
[----:B------:R-:W-:Y:S02]  /*2d40*/  LEA.HI.SX32 R24, R24, R43, 0x1b ;  /* 0x0000002b18187211 */ /* 0x000fe400078fdaff */
[----:B------:R-:W-:Y:S01]  /*2d50*/  LEA R102, R4, UR4, 0x1 ;  /* 0x0000000404667c11 */ /* 0x000fe2000f8e08ff */
[----:B------:R-:W-:Y:S01]  /*2d60*/  STS.U16 [R55+0x180], R92 ;  /* 0x0001805c37007388 */ /* 0x000fe20000000400 */
[----:B------:R-:W-:Y:S01]  /*2d70*/  LEA R9, R9, UR4, 0x1 ;  /* 0x0000000409097c11 */ /* 0x000fe2000f8e08ff */
[----:B------:R-:W-:-:S02]  /*2d80*/  FMUL.FTZ R4, R5, R64 ;  /* 0x0000004005047220 */ /* 0x000fc40000410000 */
[----:B------:R-:W-:Y:S04]  /*2d90*/  STS.U16 [R61+0x1c0], R94 ;  /* 0x0001c05e3d007388 */ /* 0x000fe80000000400 */
[----:B------:R2:W-:Y:S01]  /*2da0*/  STS.U16 [R104+0x200], R13 ;  /* 0x0002000d68007388 */ /* 0x0005e20000000400 */
[----:B-1----:R-:W-:-:S03]  /*2db0*/  FMUL.RZ R88, R4, 0.15915493667125701904 ;  /* 0x3e22f98304587820 */ /* 0x002fc6000040c000 */
[----:B------:R1:W-:Y:S01]  /*2dc0*/  STS.U16 [R8+0x240], R25 ;  /* 0x0002401908007388 */ /* 0x0003e20000000400 */
[----:B------:R-:W-:-:S03]  /*2dd0*/  PRMT R4, RZ, 0x7610, R4 ;  /* 0x00007610ff047816 */ /* 0x000fc60000000004 */
[----:B------:R3:W-:Y:S01]  /*2de0*/  STS.U16 [R100+0x280], R95 ;  /* 0x0002805f64007388 */ /* 0x0007e20000000400 */
[----:B--2---:R-:W-:-:S03]  /*2df0*/  LEA R13, R10, UR4, 0x1 ;  /* 0x000000040a0d7c11 */ /* 0x004fc6000f8e08ff */
[----:B------:R-:W-:Y:S01]  /*2e00*/  STS.U16 [R9+0x2c0], R96 ;  /* 0x0002c06009007388 */ /* 0x000fe20000000400 */
[----:B-1----:R-:W-:-:S03]  /*2e10*/  LEA R25, R24, UR4, 0x1 ;  /* 0x0000000418197c11 */ /* 0x002fc6000f8e08ff */
[----:B------:R-:W-:Y:S04]  /*2e20*/  STS.U16 [R102+0x300], R97 ;  /* 0x0003006166007388 */ /* 0x000fe80000000400 */
[----:B------:R-:W-:Y:S04]  /*2e30*/  STS.U16 [R13+0x340], R98 ;  /* 0x000340620d007388 */ /* 0x000fe80000000400 */
[----:B------:R1:W-:Y:S04]  /*2e40*/  STS.U16 [R25+0x380], R108 ;  /* 0x0003806c19007388 */ /* 0x0003e80000000400 */
[----:B------:R2:W-:Y:S01]  /*2e50*/  STS.U16 [R99+0x3c0], R110 ;  /* 0x0003c06e63007388 */ /* 0x0005e20000000400 */
[----:B------:R-:W-:-:S03]  /*2e60*/  NOP ;  /* 0x0000000000007918 */ /* 0x000fc60000000000 */
[----:B------:R-:W4:Y:S01]  /*2e70*/  @!P3 LDG.E.U16 R4, desc[UR6][R6.64+0x1c0] ;  /* 0x0001c0060604b981 */ /* 0x000f22000c1e1500 */
[----:B------:R-:W-:Y:S02]  /*2e80*/  ISETP.GE.AND P3, PT, R37, R91, PT ;  /* 0x0000005b2500720c */ /* 0x000fe40003f66270 */
[----:B------:R-:W-:Y:S01]  /*2e90*/  SHF.L.U32 R63, R43, 0x4, RZ ;  /* 0x000000042b3f7819 */ /* 0x000fe200000006ff */
[----:B------:R-:W-:Y:S01]  /*2ea0*/  MUFU.SIN R26, R27 ;  /* 0x0000001b001a7308 */ /* 0x000fe20000000400 */
[----:B0-----:R-:W-:Y:S02]  /*2eb0*/  SHF.L.U32 R117, R54, 0x3, RZ ;  /* 0x0000000336757819 */ /* 0x001fe400000006ff */
[----:B------:R-:W-:-:S05]  /*2ec0*/  PRMT R94, RZ, 0x7610, R94 ;  /* 0x00007610ff5e7816 */ /* 0x000fca000000005e */
[----:B------:R-:W-:Y:S01]  /*2ed0*/  MUFU.COS R53, R27 ;  /* 0x0000001b00357308 */ /* 0x000fe20000000000 */
[----:B---3--:R-:W-:Y:S01]  /*2ee0*/  IADD3 R95, R117, 0x1, RZ ;  /* 0x00000001755f7810 */ /* 0x008fe20007ffe0ff */
[----:B------:R-:W3:Y:S06]  /*2ef0*/  @!P0 LDG.E.U16 R94, desc[UR6][R6.64+0xc0] ;  /* 0x0000c006065e8981 */ /* 0x000eec000c1e1500 */
[----:B------:R-:W-:Y:S01]  /*2f00*/  MUFU.SIN R107, R88 ;  /* 0x00000058006b7308 */ /* 0x000fe20000000400 */
[----:B------:R-:W-:-:S07]  /*2f10*/  PRMT R10, RZ, 0x7610, R10 ;  /* 0x00007610ff0a7816 */ /* 0x000fce000000000a */
[----:B------:R0:W-:Y:S08]  /*2f20*/  MUFU.COS R109, R88 ;  /* 0x00000058006d7308 */ /* 0x0001f00000000000 */
[----:B------:R-:W-:Y:S01]  /*2f30*/  MUFU.SIN R27, R11 ;  /* 0x0000000b001b7308 */ /* 0x000fe20000000400 */
[----:B0-----:R-:W-:Y:S01]  /*2f40*/  LEA.HI.SX32 R88, R63, R63, 0x1b ;  /* 0x0000003f3f587211 */ /* 0x001fe200078fdaff */
[----:B------:R-:W5:Y:S06]  /*2f50*/  @!P4 LDG.E.U16 R10, desc[UR6][R6.64+0x100] ;  /* 0x00010006060ac981 */ /* 0x000f6c000c1e1500 */
[----:B------:R0:W-:Y:S01]  /*2f60*/  MUFU.COS R57, R11 ;  /* 0x0000000b00397308 */ /* 0x0001e20000000000 */
[----:B------:R-:W-:-:S02]  /*2f70*/  LEA R88, R88, UR4, 0x1 ;  /* 0x0000000458587c11 */ /* 0x000fc4000f8e08ff */
[-C--:B------:R-:W-:Y:S02]  /*2f80*/  ISETP.GE.AND P2, PT, R2, R91.reuse, PT ;  /* 0x0000005b0200720c */ /* 0x080fe40003f46270 */
[-C--:B------:R-:W-:Y:S02]  /*2f90*/  ISETP.GE.AND P0, PT, R41, R91.reuse, PT ;  /* 0x0000005b2900720c */ /* 0x080fe40003f06270 */
[----:B------:R-:W-:Y:S01]  /*2fa0*/  PRMT R106, RZ, 0x7610, R106 ;  /* 0x00007610ff6a7816 */ /* 0x000fe2000000006a */
[----:B------:R-:W-:Y:S01]  /*2fb0*/  FMUL.FTZ R61, R5, R66 ;  /* 0x00000042053d7220 */ /* 0x000fe20000410000 */
[----:B0-----:R-:W-:Y:S01]  /*2fc0*/  PRMT R11, RZ, 0x7610, R11 ;  /* 0x00007610ff0b7816 */ /* 0x001fe2000000000b */
[----:B------:R-:W-:Y:S01]  /*2fd0*/  LDS.U16 R90, [R88] ;  /* 0x00000000585a7984 */ /* 0x000fe20000000400 */
[----:B------:R-:W-:Y:S02]  /*2fe0*/  ISETP.GE.AND P4, PT, R40, R91, PT ;  /* 0x0000005b2800720c */ /* 0x000fe40003f86270 */
[----:B------:R-:W-:Y:S01]  /*2ff0*/  PRMT R24, RZ, 0x7610, R24 ;  /* 0x00007610ff187816 */ /* 0x000fe20000000018 */
[----:B------:R-:W4:Y:S04]  /*3000*/  @!P5 LDG.E.U16 R106, desc[UR6][R6.64+0x180] ;  /* 0x00018006066ad981 */ /* 0x000f28000c1e1500 */
[----:B------:R-:W4:Y:S01]  /*3010*/  @!P3 LDG.E.U16 R11, desc[UR6][R6.64+0x280] ;  /* 0x00028006060bb981 */ /* 0x000f22000c1e1500 */
[----:B------:R-:W-:-:S03]  /*3020*/  ISETP.GE.U32.AND P3, PT, R95, R56, PT ;  /* 0x000000385f00720c */ /* 0x000fc60003f66070 */
[----:B------:R-:W0:Y:S01]  /*3030*/  LDS.U16 R95, [R88+0x4] ;  /* 0x00000400585f7984 */ /* 0x000e220000000400 */
[----:B------:R-:W-:Y:S01]  /*3040*/  PRMT R55, RZ, 0x7610, R55 ;  /* 0x00007610ff377816 */ /* 0x000fe20000000037 */
[----:B------:R-:W-:Y:S01]  /*3050*/  FMUL.RZ R92, R61, 0.15915493667125701904 ;  /* 0x3e22f9833d5c7820 */ /* 0x000fe2000040c000 */
[-C--:B------:R-:W-:Y:S01]  /*3060*/  ISETP.GE.AND P5, PT, R38, R91.reuse, PT ;  /* 0x0000005b2600720c */ /* 0x080fe20003fa6270 */
[----:B------:R-:W4:Y:S01]  /*3070*/  @!P6 LDG.E.U16 R24, desc[UR6][R6.64+0x140] ;  /* 0x000140060618e981 */ /* 0x000f22000c1e1500 */
[-C--:B------:R-:W-:Y:S01]  /*3080*/  ISETP.GE.AND P6, PT, R39, R91.reuse, PT ;  /* 0x0000005b2700720c */ /* 0x080fe20003fc6270 */
[----:B------:R-:W-:Y:S02]  /*3090*/  MUFU.SIN R61, R92 ;  /* 0x0000005c003d7308 */ /* 0x000fe40000000400 */
[----:B------:R-:W3:Y:S04]  /*30a0*/  @!P2 LDG.E.U16 R138, desc[UR6][R6.64] ;  /* 0x00000006068aa981 */ /* 0x000ee8000c1e1500 */
[----:B------:R-:W0:Y:S02]  /*30b0*/  LDS.U16 R96, [R88+0x6] ;  /* 0x0000060058607984 */ /* 0x000e240000000400 */
[----:B------:R1:W-:Y:S02]  /*30c0*/  MUFU.COS R113, R92 ;  /* 0x0000005c00717308 */ /* 0x0003e40000000000 */
[----:B------:R-:W5:Y:S04]  /*30d0*/  @!P0 LDG.E.U16 R55, desc[UR6][R6.64+0x40] ;  /* 0x0000400606378981 */ /* 0x000f68000c1e1500 */
[----:B------:R-:W4:Y:S04]  /*30e0*/  @!P4 LDG.E.U16 R136, desc[UR6][R6.64+0x80] ;  /* 0x000080060688c981 */ /* 0x000f28000c1e1500 */
[----:B-1----:R-:W1:Y:S01]  /*30f0*/  LDS.U16 R92, [R88+0x2] ;  /* 0x00000200585c7984 */ /* 0x002e620000000400 */
[----:B------:R-:W-:Y:S01]  /*3100*/  FMUL.FTZ R93, R15, R58 ;  /* 0x0000003a0f5d7220 */ /* 0x000fe20000410000 */
[----:B------:R-:W-:-:S02]  /*3110*/  ISETP.GE.AND P2, PT, R36, R91, PT ;  /* 0x0000005b2400720c */ /* 0x000fc40003f46270 */
[----:B------:R-:W4:Y:S01]  /*3120*/  @!P6 LDG.E.U16 R101, desc[UR6][R6.64+0x200] ;  /* 0x000200060665e981 */ /* 0x000f22000c1e1500 */
[-C--:B------:R-:W-:Y:S02]  /*3130*/  ISETP.GE.AND P0, PT, R35, R91.reuse, PT ;  /* 0x0000005b2300720c */ /* 0x080fe40003f06270 */
[-C--:B------:R-:W-:Y:S01]  /*3140*/  ISETP.GE.AND P4, PT, R34, R91.reuse, PT ;  /* 0x0000005b2200720c */ /* 0x080fe20003f86270 */
[----:B------:R-:W4:Y:S01]  /*3150*/  @!P5 LDG.E.U16 R103, desc[UR6][R6.64+0x240] ;  /* 0x000240060667d981 */ /* 0x000f22000c1e1500 */
[-C--:B------:R-:W-:Y:S02]  /*3160*/  ISETP.GE.AND P6, PT, R33, R91.reuse, PT ;  /* 0x0000005b2100720c */ /* 0x080fe40003fc6270 */
[----:B------:R-:W-:Y:S01]  /*3170*/  ISETP.GE.AND P5, PT, R32, R91, PT ;  /* 0x0000005b2000720c */ /* 0x000fe20003fa6270 */
[----:B------:R-:W0:Y:S01]  /*3180*/  MUFU.EX2 R93, R93 ;  /* 0x0000005d005d7308 */ /* 0x000e220000000800 */
[----:B------:R-:W-:Y:S01]  /*3190*/  FMUL.FTZ R59, R15, R60 ;  /* 0x0000003c0f3b7220 */ /* 0x000fe20000410000 */
[----:B------:R-:W-:-:S02]  /*31a0*/  PRMT R108, RZ, 0x7610, R108 ;  /* 0x00007610ff6c7816 */ /* 0x000fc4000000006c */
[----:B--2---:R-:W-:Y:S02]  /*31b0*/  PRMT R110, RZ, 0x7610, R110 ;  /* 0x00007610ff6e7816 */ /* 0x004fe4000000006e */
[----:B------:R-:W2:Y:S02]  /*31c0*/  @!P0 LDG.E.U16 R105, desc[UR6][R6.64+0x300] ;  /* 0x0003000606698981 */ /* 0x000ea4000c1e1500 */
[----:B------:R-:W1:Y:S01]  /*31d0*/  MUFU.EX2 R59, R59 ;  /* 0x0000003b003b7308 */ /* 0x000e620000000800 */
[----:B------:R-:W-:Y:S01]  /*31e0*/  IADD3 R91, R117, 0x2, RZ ;  /* 0x00000002755b7810 */ /* 0x000fe20007ffe0ff */
[----:B------:R-:W2:Y:S04]  /*31f0*/  @!P2 LDG.E.U16 R108, desc[UR6][R6.64+0x2c0] ;  /* 0x0002c006066ca981 */ /* 0x000ea8000c1e1500 */
[----:B------:R-:W2:Y:S04]  /*3200*/  @!P4 LDG.E.U16 R112, desc[UR6][R6.64+0x340] ;  /* 0x000340060670c981 */ /* 0x000ea8000c1e1500 */
[----:B------:R-:W2:Y:S04]  /*3210*/  @!P6 LDG.E.U16 R110, desc[UR6][R6.64+0x380] ;  /* 0x00038006066ee981 */ /* 0x000ea8000c1e1500 */
[----:B------:R1:W2:Y:S01]  /*3220*/  @!P5 LDG.E.U16 R114, desc[UR6][R6.64+0x3c0] ;  /* 0x0003c0060672d981 */ /* 0x0002a2000c1e1500 */
[----:B------:R-:W-:Y:S01]  /*3230*/  ISETP.GE.U32.AND P2, PT, R91, R56, PT ;  /* 0x000000385b00720c */ /* 0x000fe20003f46070 */
[----:B0-----:R-:W-:Y:S01]  /*3240*/  FMUL.FTZ R14, R93, R14 ;  /* 0x0000000e5d0e7220 */ /* 0x001fe20000410000 */
[----:B------:R-:W-:Y:S01]  /*3250*/  IADD3 R91, R117, 0x3, RZ ;  /* 0x00000003755b7810 */ /* 0x000fe20007ffe0ff */
[----:B------:R-:W-:Y:S01]  /*3260*/  FMUL.FTZ R93, R93, R12 ;  /* 0x0000000c5d5d7220 */ /* 0x000fe20000410000 */
[----:B-1----:R-:W-:-:S02]  /*3270*/  HADD2.F32 R6, -RZ, R95.H0_H0 ;  /* 0x2000005fff067230 */ /* 0x002fc40000004100 */
[C---:B------:R-:W-:Y:S01]  /*3280*/  FMUL.FTZ R63, R5.reuse, R68 ;  /* 0x00000044053f7220 */ /* 0x040fe20000410000 */
[----:B------:R-:W-:Y:S02]  /*3290*/  FMUL.FTZ R12, R5, R70 ;  /* 0x00000046050c7220 */ /* 0x000fe40000410000 */
[----:B------:R-:W-:Y:S02]  /*32a0*/  FMUL.FTZ R95, R77, R6 ;  /* 0x000000064d5f7220 */ /* 0x000fe40000410000 */
[----:B------:R-:W0:Y:S01]  /*32b0*/  LDS.U16 R6, [R88+0xa] ;  /* 0x00000a0058067984 */ /* 0x000e220000000400 */
[----:B------:R-:W-:Y:S01]  /*32c0*/  FMUL.FTZ R116, R15, R62 ;  /* 0x0000003e0f747220 */ /* 0x000fe20000410000 */
[----:B------:R-:W-:Y:S01]  /*32d0*/  ISETP.GE.U32.AND P0, PT, R91, R56, PT ;  /* 0x000000385b00720c */ /* 0x000fe20003f06070 */
[----:B------:R-:W-:Y:S01]  /*32e0*/  FMUL.FTZ R5, R5, R72 ;  /* 0x0000004805057220 */ /* 0x000fe20000410000 */
[----:B------:R-:W-:Y:S01]  /*32f0*/  IADD3 R91, R117, 0x4, RZ ;  /* 0x00000004755b7810 */ /* 0x000fe20007ffe0ff */
[C---:B------:R-:W-:Y:S01]  /*3300*/  FMUL.FTZ R118, R15.reuse, R64 ;  /* 0x000000400f767220 */ /* 0x040fe20000410000 */
[----:B------:R-:W-:Y:S01]  /*3310*/  FMUL.FTZ R122, R15, R68 ;  /* 0x000000440f7a7220 */ /* 0x000fe20000410000 */
[C---:B------:R-:W-:Y:S01]  /*3320*/  FMUL.FTZ R53, R59.reuse, R53 ;  /* 0x000000353b357220 */ /* 0x040fe20000410000 */
[----:B------:R-:W-:Y:S01]  /*3330*/  FMUL.FTZ R26, R59, R26 ;  /* 0x0000001a3b1a7220 */ /* 0x000fe20000410000 */
[----:B------:R-:W-:Y:S01]  /*3340*/  ISETP.GE.U32.AND P4, PT, R91, R56, PT ;  /* 0x000000385b00720c */ /* 0x000fe20003f86070 */
[----:B------:R-:W-:Y:S01]  /*3350*/  FMUL.RZ R59, R5, 0.15915493667125701904 ;  /* 0x3e22f983053b7820 */ /* 0x000fe2000040c000 */
[----:B------:R-:W1:Y:S01]  /*3360*/  MUFU.EX2 R116, R116 ;  /* 0x0000007400747308 */ /* 0x000e620000000800 */
[----:B------:R-:W-:Y:S01]  /*3370*/  FMUL.RZ R97, R63, 0.15915493667125701904 ;  /* 0x3e22f9833f617820 */ /* 0x000fe2000040c000 */
[----:B------:R-:W-:Y:S01]  /*3380*/  IADD3 R91, R117, 0x5, RZ ;  /* 0x00000005755b7810 */ /* 0x000fe20007ffe0ff */
[----:B------:R-:W-:Y:S01]  /*3390*/  HADD2.F32 R90, -RZ, R90.H0_H0 ;  /* 0x2000005aff5a7230 */ /* 0x000fe20000004100 */
[----:B------:R-:W0:Y:S01]  /*33a0*/  LDS.U16 R5, [R88+0x8] ;  /* 0x0000080058057984 */ /* 0x000e220000000400 */
[----:B------:R-:W-:-:S02]  /*33b0*/  HADD2.F32 R96, -RZ, R96.H0_H0 ;  /* 0x20000060ff607230 */ /* 0x000fc40000004100 */
[----:B------:R-:W-:Y:S01]  /*33c0*/  FMUL.FTZ R120, R15, R66 ;  /* 0x000000420f787220 */ /* 0x000fe20000410000 */
[----:B------:R-:W-:Y:S01]  /*33d0*/  HADD2.F32 R92, -RZ, R92.H0_H0 ;  /* 0x2000005cff5c7230 */ /* 0x000fe20000004100 */
[----:B------:R-:W0:Y:S01]  /*33e0*/  MUFU.EX2 R118, R118 ;  /* 0x0000007600767308 */ /* 0x000e220000000800 */
[----:B------:R-:W-:Y:S01]  /*33f0*/  ISETP.GE.U32.AND P6, PT, R91, R56, PT ;  /* 0x000000385b00720c */ /* 0x000fe20003fc6070 */
[----:B------:R-:W-:Y:S01]  /*3400*/  FMUL.FTZ R129, R15, R72 ;  /* 0x000000480f817220 */ /* 0x000fe20000410000 */
[----:B------:R-:W-:Y:S01]  /*3410*/  FMUL.FTZ R91, R75, R90 ;  /* 0x0000005a4b5b7220 */ /* 0x000fe20000410000 */
[----:B------:R-:W-:Y:S01]  /*3420*/  FMUL.RZ R12, R12, 0.15915493667125701904 ;  /* 0x3e22f9830c0c7820 */ /* 0x000fe2000040c000 */
[----:B------:R-:W-:Y:S01]  /*3430*/  FMUL.FTZ R96, R77, R96 ;  /* 0x000000604d607220 */ /* 0x000fe20000410000 */
[C---:B------:R-:W-:Y:S02]  /*3440*/  ISETP.GE.U32.AND P5, PT, R117.reuse, R56, PT ;  /* 0x000000387500720c */ /* 0x040fe40003fa6070 */
[----:B------:R-:W-:Y:S01]  /*3450*/  MUFU.SIN R63, R97 ;  /* 0x00000061003f7308 */ /* 0x000fe20000000400 */
[----:B------:R-:W-:Y:S01]  /*3460*/  IADD3 R7, R117, 0x7, RZ ;  /* 0x0000000775077810 */ /* 0x000fe20007ffe0ff */
[----:B------:R-:W-:Y:S01]  /*3470*/  FMUL.FTZ R90, R75, R92 ;  /* 0x0000005c4b5a7220 */ /* 0x000fe20000410000 */
[----:B------:R-:W-:-:S05]  /*3480*/  FMUL.FTZ R111, R15, R70 ;  /* 0x000000460f6f7220 */ /* 0x000fca0000410000 */
[----:B------:R1:W-:Y:S01]  /*3490*/  MUFU.COS R115, R97 ;  /* 0x0000006100737308 */ /* 0x0003e20000000000 */
[----:B------:R-:W-:-:S07]  /*34a0*/  FSEL R98, R26, RZ, !P3 ;  /* 0x000000ff1a627208 */ /* 0x000fce0005800000 */
[----:B------:R-:W0:Y:S01]  /*34b0*/  MUFU.EX2 R122, R122 ;  /* 0x0000007a007a7308 */ /* 0x000e220000000800 */
[----:B------:R-:W-:Y:S02]  /*34c0*/  IADD3 R15, R117, 0x6, RZ ;  /* 0x00000006750f7810 */ /* 0x000fe40007ffe0ff */
[----:B------:R-:W-:Y:S02]  /*34d0*/  FSEL R91, R91, RZ, !P5 ;  /* 0x000000ff5b5b7208 */ /* 0x000fe40006800000 */
[----:B------:R-:W-:Y:S02]  /*34e0*/  FSEL R92, R14, 1, !P5 ;  /* 0x3f8000000e5c7808 */ /* 0x000fe40006800000 */
[----:B------:R-:W-:Y:S01]  /*34f0*/  FSEL R95, R95, RZ, !P3 ;  /* 0x000000ff5f5f7208 */ /* 0x000fe20005800000 */
[----:B------:R-:W0:Y:S01]  /*3500*/  MUFU.EX2 R120, R120 ;  /* 0x0000007800787308 */ /* 0x000e220000000800 */
[----:B------:R-:W-:Y:S02]  /*3510*/  FSEL R96, R96, RZ, !P3 ;  /* 0x000000ff60607208 */ /* 0x000fe40005800000 */
[----:B-1----:R-:W-:-:S02]  /*3520*/  FSEL R97, R53, 1, !P3 ;  /* 0x3f80000035617808 */ /* 0x002fc40005800000 */
[----:B------:R-:W-:Y:S02]  /*3530*/  ISETP.GE.U32.AND P3, PT, R7, R56, PT ;  /* 0x000000380700720c */ /* 0x000fe40003f66070 */
[----:B------:R-:W-:Y:S01]  /*3540*/  LDS.U16 R7, [R88+0xc] ;  /* 0x00000c0058077984 */ /* 0x000fe20000000400 */
[----:B------:R-:W-:Y:S01]  /*3550*/  MUFU.EX2 R129, R129 ;  /* 0x0000008100817308 */ /* 0x000fe20000000800 */
[----:B------:R-:W-:Y:S02]  /*3560*/  FSEL R93, R93, RZ, !P5 ;  /* 0x000000ff5d5d7208 */ /* 0x000fe40006800000 */
[----:B------:R-:W-:-:S05]  /*3570*/  FSEL R90, R90, RZ, !P5 ;  /* 0x000000ff5a5a7208 */ /* 0x000fca0006800000 */
[----:B------:R-:W-:Y:S01]  /*3580*/  MUFU.SIN R124, R12 ;  /* 0x0000000c007c7308 */ /* 0x000fe20000000400 */
[----:B------:R-:W-:Y:S01]  /*3590*/  ISETP.GE.U32.AND P5, PT, R15, R56, PT ;  /* 0x000000380f00720c */ /* 0x000fe20003fa6070 */
[----:B------:R-:W-:-:S06]  /*35a0*/  FMUL.FTZ R15, R91, R98 ;  /* 0x000000625b0f7220 */ /* 0x000fcc0000410000 */
[----:B------:R1:W-:Y:S01]  /*35b0*/  MUFU.COS R128, R12 ;  /* 0x0000000c00807308 */ /* 0x0003e20000000000 */
[----:B------:R-:W-:-:S07]  /*35c0*/  FMUL.FTZ R57, R116, R57 ;  /* 0x0000003974397220 */ /* 0x000fce0000410000 */
[----:B------:R-:W0:Y:S01]  /*35d0*/  MUFU.COS R26, R59 ;  /* 0x0000003b001a7308 */ /* 0x000e220000000000 */
[----:B-1----:R-:W1:Y:S01]  /*35e0*/  LDS.U16 R12, [R88+0xe] ;  /* 0x00000e00580c7984 */ /* 0x002e620000000400 */
[----:B------:R-:W-:-:S06]  /*35f0*/  FMUL.FTZ R27, R116, R27 ;  /* 0x0000001b741b7220 */ /* 0x000fcc0000410000 */
[----:B------:R-:W0:Y:S01]  /*3600*/  MUFU.SIN R14, R59 ;  /* 0x0000003b000e7308 */ /* 0x000e220000000400 */
[C---:B------:R-:W-:Y:S01]  /*3610*/  FMUL.FTZ R116, R90.reuse, R98 ;  /* 0x000000625a747220 */ /* 0x040fe20000410000 */
[----:B------:R-:W-:Y:S01]  /*3620*/  FFMA.FTZ R15, R90, R97, R15 ;  /* 0x000000615a0f7223 */ /* 0x000fe2000001000f */
[C---:B0-----:R-:W-:Y:S01]  /*3630*/  FMUL.FTZ R109, R118.reuse, R109 ;  /* 0x0000006d766d7220 */ /* 0x041fe20000410000 */
[----:B------:R-:W-:Y:S01]  /*3640*/  FMUL.FTZ R107, R118, R107 ;  /* 0x0000006b766b7220 */ /* 0x000fe20000410000 */
[C---:B------:R-:W-:Y:S01]  /*3650*/  FMUL.FTZ R118, R122.reuse, R115 ;  /* 0x000000737a767220 */ /* 0x040fe20000410000 */
[----:B------:R-:W-:Y:S01]  /*3660*/  FMUL.FTZ R63, R122, R63 ;  /* 0x0000003f7a3f7220 */ /* 0x000fe20000410000 */
[----:B------:R-:W-:Y:S01]  /*3670*/  FFMA.FTZ R116, R91, R97, -R116 ;  /* 0x000000615b747223 */ /* 0x000fe20000010874 */
[----:B------:R-:W-:Y:S01]  /*3680*/  FSEL R122, R27, RZ, !P2 ;  /* 0x000000ff1b7a7208 */ /* 0x000fe20005000000 */
[----:B------:R-:W-:Y:S01]  /*3690*/  FADD.FTZ R15, R96, R15 ;  /* 0x0000000f600f7221 */ /* 0x000fe20000010000 */
[C---:B------:R-:W-:Y:S01]  /*36a0*/  FMUL.FTZ R113, R120.reuse, R113 ;  /* 0x0000007178717220 */ /* 0x040fe20000410000 */
[----:B------:R-:W-:Y:S01]  /*36b0*/  FMUL.FTZ R61, R120, R61 ;  /* 0x0000003d783d7220 */ /* 0x000fe20000410000 */
[----:B------:R-:W-:Y:S01]  /*36c0*/  FADD.FTZ R116, R95, R116 ;  /* 0x000000745f747221 */ /* 0x000fe20000010000 */
[----:B------:R-:W-:Y:S01]  /*36d0*/  FSEL R125, R57, 1, !P2 ;  /* 0x3f800000397d7808 */ /* 0x000fe20005000000 */
[----:B------:R-:W-:Y:S01]  /*36e0*/  FMUL.FTZ R120, R122, R15 ;  /* 0x0000000f7a787220 */ /* 0x000fe20000410000 */
[C---:B------:R-:W-:Y:S01]  /*36f0*/  FMUL.FTZ R131, R129.reuse, R26 ;  /* 0x0000001a81837220 */ /* 0x040fe20000410000 */
[----:B------:R-:W-:Y:S01]  /*3700*/  FMUL.FTZ R129, R129, R14 ;  /* 0x0000000e81817220 */ /* 0x000fe20000410000 */
[----:B------:R-:W-:Y:S01]  /*3710*/  FMUL.FTZ R14, R92, R98 ;  /* 0x000000625c0e7220 */ /* 0x000fe20000410000 */
[-C--:B------:R-:W-:Y:S01]  /*3720*/  FMUL.FTZ R26, R122, R116.reuse ;  /* 0x000000747a1a7220 */ /* 0x080fe20000410000 */
[----:B------:R-:W-:Y:S01]  /*3730*/  FFMA.FTZ R132, R125, R116, -R120 ;  /* 0x000000747d847223 */ /* 0x000fe20000010878 */
[----:B------:R-:W-:-:S02]  /*3740*/  HADD2.F32 R116, -RZ, R6.H0_H0 ;  /* 0x20000006ff747230 */ /* 0x000fc40000004100 */
[----:B------:R-:W-:Y:S01]  /*3750*/  FFMA.FTZ R27, R93, R97, R14 ;  /* 0x000000615d1b7223 */ /* 0x000fe2000001000e */
[----:B------:R-:W0:Y:S01]  /*3760*/  LDS.U16 R6, [R88+0x10] ;  /* 0x0000100058067984 */ /* 0x000e220000000400 */
[----:B------:R-:W-:Y:S01]  /*3770*/  FFMA.FTZ R53, R125, R15, R26 ;  /* 0x0000000f7d357223 */ /* 0x000fe2000001001a */
[----:B------:R-:W-:Y:S02]  /*3780*/  FMUL.FTZ R15, R93, R98 ;  /* 0x000000625d0f7220 */ /* 0x000fe40000410000 */
[----:B------:R-:W0:Y:S01]  /*3790*/  LDS.U16 R14, [R88+0x12] ;  /* 0x00001200580e7984 */ /* 0x000e220000000400 */
[----:B------:R-:W-:Y:S02]  /*37a0*/  HADD2.F32 R26, -RZ, R5.H0_H0 ;  /* 0x20000005ff1a7230 */ /* 0x000fe40000004100 */
[----:B------:R-:W-:Y:S01]  /*37b0*/  FFMA.FTZ R15, R92, R97, -R15 ;  /* 0x000000615c0f7223 */ /* 0x000fe2000001080f */
[C---:B------:R-:W-:Y:S01]  /*37c0*/  FMUL.FTZ R120, R122.reuse, R27 ;  /* 0x0000001b7a787220 */ /* 0x040fe20000410000 */
[----:B------:R-:W-:Y:S02]  /*37d0*/  LDS.U16 R5, [R88+0x14] ;  /* 0x0000140058057984 */ /* 0x000fe40000000400 */
[-C--:B------:R-:W-:Y:S01]  /*37e0*/  FMUL.FTZ R130, R122, R15.reuse ;  /* 0x0000000f7a827220 */ /* 0x080fe20000410000 */
[----:B------:R-:W-:Y:S01]  /*37f0*/  FFMA.FTZ R120, R125, R15, -R120 ;  /* 0x0000000f7d787223 */ /* 0x000fe20000010878 */
[C---:B------:R-:W-:Y:S01]  /*3800*/  FMUL.FTZ R26, R79.reuse, R26 ;  /* 0x0000001a4f1a7220 */ /* 0x040fe20000410000 */
[----:B------:R-:W0:Y:S01]  /*3810*/  LDS.U16 R15, [R88+0x16] ;  /* 0x00001600580f7984 */ /* 0x000e220000000400 */
[----:B------:R-:W-:Y:S01]  /*3820*/  FMUL.FTZ R116, R79, R116 ;  /* 0x000000744f747220 */ /* 0x000fe20000410000 */
[----:B------:R-:W0:Y:S02]  /*3830*/  MUFU.EX2 R111, R111 ;  /* 0x0000006f006f7308 */ /* 0x000e240000000800 */
[----:B------:R-:W-:Y:S01]  /*3840*/  FSEL R127, R26, RZ, !P2 ;  /* 0x000000ff1a7f7208 */ /* 0x000fe20005000000 */
[----:B-1----:R-:W-:-:S02]  /*3850*/  HADD2.F32 R26, -RZ, R12.H0_H0 ;  /* 0x2000000cff1a7230 */ /* 0x002fc40000004100 */
[----:B------:R-:W-:Y:S01]  /*3860*/  HADD2.F32 R12, -RZ, R7.H0_H0 ;  /* 0x20000007ff0c7230 */ /* 0x000fe20000004100 */
[----:B------:R-:W-:Y:S01]  /*3870*/  FSEL R123, R107, RZ, !P0 ;  /* 0x000000ff6b7b7208 */ /* 0x000fe20004000000 */
[----:B------:R-:W-:Y:S01]  /*3880*/  FADD.FTZ R132, R127, R132 ;  /* 0x000000847f847221 */ /* 0x000fe20000010000 */
[----:B------:R-:W-:Y:S02]  /*3890*/  FSEL R126, R116, RZ, !P2 ;  /* 0x000000ff747e7208 */ /* 0x000fe40005000000 */
[----:B------:R-:W-:Y:S01]  /*38a0*/  FMUL.FTZ R12, R81, R12 ;  /* 0x0000000c510c7220 */ /* 0x000fe20000410000 */
[----:B------:R-:W-:Y:S01]  /*38b0*/  FSEL R119, R109, 1, !P0 ;  /* 0x3f8000006d777808 */ /* 0x000fe20004000000 */
[----:B------:R-:W-:Y:S01]  /*38c0*/  FMUL.FTZ R26, R81, R26 ;  /* 0x0000001a511a7220 */ /* 0x000fe20000410000 */
[----:B------:R-:W-:Y:S01]  /*38d0*/  FADD.FTZ R116, R126, R53 ;  /* 0x000000357e747221 */ /* 0x000fe20000010000 */
[----:B------:R-:W-:Y:S01]  /*38e0*/  FFMA.FTZ R130, R125, R27, R130 ;  /* 0x0000001b7d827223 */ /* 0x000fe20000010082 */
[C---:B------:R-:W-:Y:S01]  /*38f0*/  FMUL.FTZ R7, R123.reuse, R132 ;  /* 0x000000847b077220 */ /* 0x040fe20000410000 */
[----:B------:R-:W-:Y:S01]  /*3900*/  FSEL R109, R12, RZ, !P0 ;  /* 0x000000ff0c6d7208 */ /* 0x000fe20004000000 */
[C---:B------:R-:W-:Y:S01]  /*3910*/  FMUL.FTZ R134, R123.reuse, R116 ;  /* 0x000000747b867220 */ /* 0x040fe20000410000 */
[----:B------:R-:W-:Y:S01]  /*3920*/  FMUL.FTZ R12, R123, R130 ;  /* 0x000000827b0c7220 */ /* 0x000fe20000410000 */
[----:B------:R-:W-:Y:S01]  /*3930*/  FSEL R107, R26, RZ, !P0 ;  /* 0x000000ff1a6b7208 */ /* 0x000fe20004000000 */
[----:B------:R-:W-:-:S02]  /*3940*/  FFMA.FTZ R116, R119, R116, R7 ;  /* 0x0000007477747223 */ /* 0x000fc40000010007 */
[----:B------:R-:W1:Y:S01]  /*3950*/  LDS.U16 R7, [R88+0x18] ;  /* 0x0000180058077984 */ /* 0x000e620000000400 */
[C---:B0-----:R-:W-:Y:S01]  /*3960*/  FMUL.FTZ R128, R111.reuse, R128 ;  /* 0x000000806f807220 */ /* 0x041fe20000410000 */
[----:B------:R-:W-:Y:S01]  /*3970*/  FMUL.FTZ R124, R111, R124 ;  /* 0x0000007c6f7c7220 */ /* 0x000fe20000410000 */
[----:B------:R-:W-:Y:S01]  /*3980*/  FSEL R111, R61, RZ, !P4 ;  /* 0x000000ff3d6f7208 */ /* 0x000fe20006000000 */
[-C--:B------:R-:W-:Y:S01]  /*3990*/  FMUL.FTZ R27, R123, R120.reuse ;  /* 0x000000787b1b7220 */ /* 0x080fe20000410000 */
[C---:B------:R-:W-:Y:S01]  /*39a0*/  FFMA.FTZ R26, R119.reuse, R120, -R12 ;  /* 0x00000078771a7223 */ /* 0x040fe2000001080c */
[----:B------:R-:W-:Y:S01]  /*39b0*/  FFMA.FTZ R134, R119, R132, -R134 ;  /* 0x0000008477867223 */ /* 0x000fe20000010886 */
[----:B------:R-:W-:Y:S01]  /*39c0*/  FADD.FTZ R116, R107, R116 ;  /* 0x000000746b747221 */ /* 0x000fe20000010000 */
[----:B------:R-:W0:Y:S01]  /*39d0*/  LDS.U16 R12, [R88+0x1a] ;  /* 0x00001a00580c7984 */ /* 0x000e220000000400 */
[----:B------:R-:W-:Y:S01]  /*39e0*/  FSEL R113, R113, 1, !P4 ;  /* 0x3f80000071717808 */ /* 0x000fe20006000000 */
[----:B------:R-:W-:Y:S01]  /*39f0*/  FFMA.FTZ R130, R119, R130, R27 ;  /* 0x0000008277827223 */ /* 0x000fe2000001001b */
[----:B------:R-:W-:Y:S01]  /*3a00*/  FADD.FTZ R134, R109, R134 ;  /* 0x000000866d867221 */ /* 0x000fe20000010000 */
[----:B------:R-:W-:Y:S01]  /*3a10*/  FMUL.FTZ R132, R111, R116 ;  /* 0x000000746f847220 */ /* 0x000fe20000410000 */
[----:B------:R-:W-:-:S02]  /*3a20*/  HADD2.F32 R27, -RZ, R6.H0_H0 ;  /* 0x20000006ff1b7230 */ /* 0x000fc40000004100 */
[----:B------:R-:W-:Y:S02]  /*3a30*/  HADD2.F32 R53, -RZ, R14.H0_H0 ;  /* 0x2000000eff357230 */ /* 0x000fe40000004100 */
[-C--:B------:R-:W-:Y:S01]  /*3a40*/  FFMA.FTZ R57, R113, R134.reuse, -R132 ;  /* 0x0000008671397223 */ /* 0x080fe20000010884 */
[C---:B------:R-:W-:Y:S01]  /*3a50*/  FMUL.FTZ R134, R111.reuse, R134 ;  /* 0x000000866f867220 */ /* 0x040fe20000410000 */
[C---:B------:R-:W-:Y:S01]  /*3a60*/  FMUL.FTZ R27, R82.reuse, R27 ;  /* 0x0000001b521b7220 */ /* 0x040fe20000410000 */
[----:B------:R-:W0:Y:S01]  /*3a70*/  LDS.U16 R14, [R88+0x1e] ;  /* 0x00001e00580e7984 */ /* 0x000e220000000400 */
[----:B------:R-:W-:Y:S01]  /*3a80*/  FMUL.FTZ R53, R82, R53 ;  /* 0x0000003552357220 */ /* 0x000fe20000410000 */
[----:B------:R-:W-:Y:S01]  /*3a90*/  FMUL.FTZ R120, R111, R130 ;  /* 0x000000826f787220 */ /* 0x000fe20000410000 */
[----:B------:R-:W-:Y:S01]  /*3aa0*/  FFMA.FTZ R134, R113, R116, R134 ;  /* 0x0000007471867223 */ /* 0x000fe20000010086 */
[----:B------:R-:W3:Y:S01]  /*3ab0*/  LDS.U16 R6, [R88+0x1c] ;  /* 0x00001c0058067984 */ /* 0x000ee20000000400 */
[----:B------:R-:W-:Y:S01]  /*3ac0*/  FSEL R116, R27, RZ, !P4 ;  /* 0x000000ff1b747208 */ /* 0x000fe20006000000 */
[-C--:B------:R-:W-:Y:S01]  /*3ad0*/  FFMA.FTZ R27, R113, R26.reuse, -R120 ;  /* 0x0000001a711b7223 */ /* 0x080fe20000010878 */
[----:B------:R-:W-:Y:S01]  /*3ae0*/  FSEL R117, R53, RZ, !P4 ;  /* 0x000000ff35757208 */ /* 0x000fe20006000000 */
[----:B------:R-:W-:Y:S01]  /*3af0*/  HADD2.F32 R120, -RZ, R15.H0_H0 ;  /* 0x2000000fff787230 */ /* 0x000fe20000004100 */
[----:B------:R-:W-:Y:S01]  /*3b00*/  FSEL R115, R63, RZ, !P6 ;  /* 0x000000ff3f737208 */ /* 0x000fe20007000000 */
[----:B------:R-:W-:Y:S01]  /*3b10*/  FMUL.FTZ R132, R111, R26 ;  /* 0x0000001a6f847220 */ /* 0x000fe20000410000 */
[----:B------:R-:W-:Y:S01]  /*3b20*/  FADD.FTZ R57, R116, R57 ;  /* 0x0000003974397221 */ /* 0x000fe20000010000 */
[----:B------:R-:W-:-:S02]  /*3b30*/  HADD2.F32 R26, -RZ, R5.H0_H0 ;  /* 0x20000005ff1a7230 */ /* 0x000fc40000004100 */
[----:B------:R-:W-:Y:S01]  /*3b40*/  FADD.FTZ R134, R117, R134 ;  /* 0x0000008675867221 */ /* 0x000fe20000010000 */
[----:B------:R-:W-:Y:S01]  /*3b50*/  FMUL.FTZ R120, R83, R120 ;  /* 0x0000007853787220 */ /* 0x000fe20000410000 */
[----:B------:R-:W-:Y:S01]  /*3b60*/  FSEL R118, R118, 1, !P6 ;  /* 0x3f80000076767808 */ /* 0x000fe20007000000 */
[-C--:B------:R-:W-:Y:S01]  /*3b70*/  FMUL.FTZ R15, R115, R57.reuse ;  /* 0x00000039730f7220 */ /* 0x080fe20000410000 */
[----:B------:R-:W-:Y:S01]  /*3b80*/  FMUL.FTZ R26, R83, R26 ;  /* 0x0000001a531a7220 */ /* 0x000fe20000410000 */
[----:B------:R-:W-:Y:S01]  /*3b90*/  FMUL.FTZ R5, R115, R134 ;  /* 0x0000008673057220 */ /* 0x000fe20000410000 */
[----:B------:R-:W-:Y:S01]  /*3ba0*/  FFMA.FTZ R132, R113, R130, R132 ;  /* 0x0000008271847223 */ /* 0x000fe20000010084 */
[----:B------:R-:W-:Y:S01]  /*3bb0*/  FSEL R121, R120, RZ, !P6 ;  /* 0x000000ff78797208 */ /* 0x000fe20007000000 */
[C---:B------:R-:W-:Y:S01]  /*3bc0*/  FFMA.FTZ R134, R118.reuse, R134, R15 ;  /* 0x0000008676867223 */ /* 0x040fe2000001000f */
[----:B------:R-:W-:Y:S01]  /*3bd0*/  FFMA.FTZ R57, R118, R57, -R5 ;  /* 0x0000003976397223 */ /* 0x000fe20000010805 */
[----:B------:R-:W-:Y:S01]  /*3be0*/  FSEL R120, R26, RZ, !P6 ;  /* 0x000000ff1a787208 */ /* 0x000fe20007000000 */
[----:B------:R-:W-:Y:S01]  /*3bf0*/  FMUL.FTZ R5, R115, R132 ;  /* 0x0000008473057220 */ /* 0x000fe20000410000 */
[----:B------:R-:W-:Y:S01]  /*3c00*/  FSEL R124, R124, RZ, !P5 ;  /* 0x000000ff7c7c7208 */ /* 0x000fe20006800000 */
[----:B------:R-:W-:Y:S01]  /*3c10*/  FADD.FTZ R53, R121, R134 ;  /* 0x0000008679357221 */ /* 0x000fe20000010000 */
[----:B------:R-:W-:Y:S01]  /*3c20*/  FSEL R128, R128, 1, !P5 ;  /* 0x3f80000080807808 */ /* 0x000fe20006800000 */
[----:B------:R-:W-:Y:S01]  /*3c30*/  FFMA.FTZ R15, R118, R27, -R5 ;  /* 0x0000001b760f7223 */ /* 0x000fe20000010805 */
[----:B------:R-:W-:Y:S01]  /*3c40*/  FADD.FTZ R57, R120, R57 ;  /* 0x0000003978397221 */ /* 0x000fe20000010000 */
[----:B------:R-:W-:Y:S01]  /*3c50*/  FMUL.FTZ R5, R124, R53 ;  /* 0x000000357c057220 */ /* 0x000fe20000410000 */
[----:B-1----:R-:W-:-:S02]  /*3c60*/  HADD2.F32 R7, -RZ, R7.H0_H0 ;  /* 0x20000007ff077230 */ /* 0x002fc40000004100 */
[-C--:B------:R-:W-:Y:S01]  /*3c70*/  FMUL.FTZ R26, R124, R57.reuse ;  /* 0x000000397c1a7220 */ /* 0x080fe20000410000 */
[----:B------:R-:W-:Y:S01]  /*3c80*/  FFMA.FTZ R57, R128, R57, -R5 ;  /* 0x0000003980397223 */ /* 0x000fe20000010805 */
[----:B0-----:R-:W-:Y:S02]  /*3c90*/  HADD2.F32 R5, -RZ, R12.H0_H0 ;  /* 0x2000000cff057230 */ /* 0x001fe40000004100 */
[----:B------:R-:W-:Y:S01]  /*3ca0*/  FMUL.FTZ R27, R115, R27 ;  /* 0x0000001b731b7220 */ /* 0x000fe20000410000 */
[----:B------:R-:W-:-:S03]  /*3cb0*/  FMUL.FTZ R7, R84, R7 ;  /* 0x0000000754077220 */ /* 0x000fc60000410000 */
[----:B------:R-:W-:Y:S01]  /*3cc0*/  FFMA.FTZ R27, R118, R132, R27 ;  /* 0x00000084761b7223 */ /* 0x000fe2000001001b */
[----:B------:R-:W-:Y:S01]  /*3cd0*/  FMUL.FTZ R5, R84, R5 ;  /* 0x0000000554057220 */ /* 0x000fe20000410000 */
[----:B------:R-:W-:Y:S01]  /*3ce0*/  FSEL R130, R7, RZ, !P5 ;  /* 0x000000ff07827208 */ /* 0x000fe20006800000 */
[----:B------:R-:W-:Y:S01]  /*3cf0*/  FFMA.FTZ R59, R128, R53, R26 ;  /* 0x00000035803b7223 */ /* 0x000fe2000001001a */
[----:B------:R-:W-:Y:S01]  /*3d00*/  FMUL.FTZ R53, R124, R27 ;  /* 0x0000001b7c357220 */ /* 0x000fe20000410000 */
[----:B------:R-:W-:Y:S01]  /*3d10*/  FSEL R129, R129, RZ, !P3 ;  /* 0x000000ff81817208 */ /* 0x000fe20005800000 */
[----:B------:R-:W-:Y:S01]  /*3d20*/  HADD2.F32 R7, -RZ, R14.H0_H0 ;  /* 0x2000000eff077230 */ /* 0x000fe20000004100 */
[----:B------:R-:W-:Y:S01]  /*3d30*/  FSEL R132, R5, RZ, !P5 ;  /* 0x000000ff05847208 */ /* 0x000fe20006800000 */
[----:B------:R-:W-:Y:S01]  /*3d40*/  FADD.FTZ R14, R130, R57 ;  /* 0x00000039820e7221 */ /* 0x000fe20000010000 */
[-C--:B------:R-:W-:Y:S01]  /*3d50*/  FFMA.FTZ R12, R128, R15.reuse, -R53 ;  /* 0x0000000f800c7223 */ /* 0x080fe20000010835 */
[----:B---3--:R-:W-:Y:S01]  /*3d60*/  HADD2.F32 R5, -RZ, R6.H0_H0 ;  /* 0x20000006ff057230 */ /* 0x008fe20000004100 */
[----:B------:R-:W-:Y:S01]  /*3d70*/  FSEL R131, R131, 1, !P3 ;  /* 0x3f80000083837808 */ /* 0x000fe20005800000 */
[----:B------:R-:W-:Y:S01]  /*3d80*/  FMUL.FTZ R15, R124, R15 ;  /* 0x0000000f7c0f7220 */ /* 0x000fe20000410000 */
[----:B------:R-:W-:Y:S01]  /*3d90*/  FMUL.FTZ R7, R86, R7 ;  /* 0x0000000756077220 */ /* 0x000fe20000410000 */
[----:B------:R-:W-:Y:S01]  /*3da0*/  FADD.FTZ R26, R132, R59 ;  /* 0x0000003b841a7221 */ /* 0x000fe20000010000 */
[C---:B------:R-:W-:Y:S01]  /*3db0*/  FMUL.FTZ R134, R129.reuse, R14 ;  /* 0x0000000e81867220 */ /* 0x040fe20000410000 */
[----:B------:R-:W-:Y:S01]  /*3dc0*/  FMUL.FTZ R5, R86, R5 ;  /* 0x0000000556057220 */ /* 0x000fe20000410000 */
[----:B------:R-:W-:Y:S01]  /*3dd0*/  FFMA.FTZ R6, R128, R27, R15 ;  /* 0x0000001b80067223 */ /* 0x000fe2000001000f */
[-C--:B------:R-:W-:Y:S01]  /*3de0*/  FMUL.FTZ R15, R129, R26.reuse ;  /* 0x0000001a810f7220 */ /* 0x080fe20000410000 */
[----:B------:R-:W-:Y:S01]  /*3df0*/  FFMA.FTZ R27, R131, R26, R134 ;  /* 0x0000001a831b7223 */ /* 0x000fe20000010086 */
[----:B------:R-:W-:-:S02]  /*3e00*/  FSEL R134, R7, RZ, !P3 ;  /* 0x000000ff07867208 */ /* 0x000fc40005800000 */
[----:B------:R-:W-:Y:S01]  /*3e10*/  FSEL R133, R5, RZ, !P3 ;  /* 0x000000ff05857208 */ /* 0x000fe20005800000 */
[----:B------:R-:W-:Y:S01]  /*3e20*/  FFMA.FTZ R14, R131, R14, -R15 ;  /* 0x0000000e830e7223 */ /* 0x000fe2000001080f */
[C---:B------:R-:W-:Y:S01]  /*3e30*/  FMUL.FTZ R26, R129.reuse, R6 ;  /* 0x00000006811a7220 */ /* 0x040fe20000410000 */
[----:B------:R-:W-:Y:S01]  /*3e40*/  FADD.FTZ R15, R134, R27 ;  /* 0x0000001b860f7221 */ /* 0x000fe20000010000 */
[-C--:B------:R-:W-:Y:S01]  /*3e50*/  FMUL.FTZ R5, R129, R12.reuse ;  /* 0x0000000c81057220 */ /* 0x080fe20000410000 */
[----:B------:R-:W-:Y:S01]  /*3e60*/  FADD.FTZ R14, R133, R14 ;  /* 0x0000000e850e7221 */ /* 0x000fe20000010000 */
[C---:B------:R-:W-:Y:S02]  /*3e70*/  FFMA.FTZ R12, R131.reuse, R12, -R26 ;  /* 0x0000000c830c7223 */ /* 0x040fe4000001081a */
[----:B------:R-:W0:Y:S01]  /*3e80*/  SHFL.UP PT, R27, R15, 0x1, RZ ;  /* 0x042000000f1b7989 */ /* 0x000e2200000e00ff */
[----:B------:R-:W-:-:S03]  /*3e90*/  FFMA.FTZ R5, R131, R6, R5 ;  /* 0x0000000683057223 */ /* 0x000fc60000010005 */
[----:B------:R-:W1:Y:S04]  /*3ea0*/  SHFL.UP PT, R26, R14, 0x1, RZ ;  /* 0x042000000e1a7989 */ /* 0x000e6800000e00ff */
[----:B------:R-:W3:Y:S04]  /*3eb0*/  SHFL.UP PT, R6, R12, 0x1, RZ ;  /* 0x042000000c067989 */ /* 0x000ee800000e00ff */
[----:B------:R-:W5:Y:S01]  /*3ec0*/  SHFL.UP PT, R7, R5, 0x1, RZ ;  /* 0x0420000005077989 */ /* 0x000f6200000e00ff */
[----:B------:R-:W-:Y:S01]  /*3ed0*/  ISETP.GE.AND P0, PT, R43, 0x1, PT ;  /* 0x000000012b00780c */ /* 0x000fe20003f06270 */
[C---:B0-----:R-:W-:Y:S01]  /*3ee0*/  FMUL.FTZ R53, R5.reuse, R27 ;  /* 0x0000001b05357220 */ /* 0x041fe20000410000 */
[----:B-1----:R-:W-:-:S03]  /*3ef0*/  FMUL.FTZ R142, R5, R26 ;  /* 0x0000001a058e7220 */ /* 0x002fc60000410000 */
[C---:B------:R-:W-:Y:S01]  /*3f00*/  FFMA.FTZ R53, R12.reuse, R26, -R53 ;  /* 0x0000001a0c357223 */ /* 0x040fe20000010835 */
[----:B---3--:R-:W-:Y:S01]  /*3f10*/  FMUL.FTZ R140, R5, R6 ;  /* 0x00000006058c7220 */ /* 0x008fe20000410000 */
[----:B------:R-:W-:-:S06]  /*3f20*/  FFMA.FTZ R142, R12, R27, R142 ;  /* 0x0000001b0c8e7223 */ /* 0x000fcc000001008e */
[----:B------:R-:W-:Y:S01]  /*3f30*/  @P0 FADD.FTZ R14, R14, R53 ;  /* 0x000000350e0e0221 */ /* 0x000fe20000010000 */
[CC--:B-----5:R-:W-:Y:S01]  /*3f40*/  FFMA.FTZ R140, R12.reuse, R7.reuse, R140 ;  /* 0x000000070c8c7223 */ /* 0x0e0fe2000001008c */
[----:B------:R-:W-:Y:S01]  /*3f50*/  FMUL.FTZ R7, R5, R7 ;  /* 0x0000000705077220 */ /* 0x000fe20000410000 */
[----:B------:R-:W-:Y:S02]  /*3f60*/  @P0 FADD.FTZ R15, R15, R142 ;  /* 0x0000008e0f0f0221 */ /* 0x000fe40000010000 */
[----:B------:R-:W0:Y:S01]  /*3f70*/  SHFL.UP PT, R27, R14, 0x2, RZ ;  /* 0x044000000e1b7989 */ /* 0x000e2200000e00ff */
[----:B------:R-:W-:Y:S01]  /*3f80*/  @P0 FFMA.FTZ R12, R12, R6, -R7 ;  /* 0x000000060c0c0223 */ /* 0x000fe20000010807 */
[----:B------:R-:W-:Y:S02]  /*3f90*/  FSEL R140, R5, R140, !P0 ;  /* 0x0000008c058c7208 */ /* 0x000fe40004000000 */
        /* <DEDUP_REMOVED lines=10> */
[-C--:B-----5:R-:W-:Y:S01]  /*4040*/  FMUL.FTZ R6, R140, R7.reuse ;  /* 0x000000078c067220 */ /* 0x0a0fe20000410000 */
[----:B------:R-:W-:Y:S01]  /*4050*/  FFMA.FTZ R7, R12, R7, R26 ;  /* 0x000000070c077223 */ /* 0x000fe2000001001a */
[----:B------:R-:W-:Y:S02]  /*4060*/  @P0 FADD.FTZ R14, R14, R57 ;  /* 0x000000390e0e0221 */ /* 0x000fe40000010000 */
[----:B------:R-:W-:Y:S01]  /*4070*/  @P0 FFMA.FTZ R12, R12, R5, -R6 ;  /* 0x000000050c0c0223 */ /* 0x000fe20000010806 */
[----:B------:R-:W0:Y:S01]  /*4080*/  SHFL.UP PT, R59, R15, 0x4, RZ ;  /* 0x048000000f3b7989 */ /* 0x000e2200000e00ff */
[----:B------:R-:W-:-:S03]  /*4090*/  FSEL R7, R140, R7, !P0 ;  /* 0x000000078c077208 */ /* 0x000fc60004000000 */
[----:B------:R-:W1:Y:S04]  /*40a0*/  SHFL.UP PT, R5, R12, 0x4, RZ ;  /* 0x048000000c057989 */ /* 0x000e6800000e00ff */
[----:B------:R-:W3:Y:S04]  /*40b0*/  SHFL.UP PT, R57, R14, 0x4, RZ ;  /* 0x048000000e397989 */ /* 0x000ee800000e00ff */
[----:B------:R-:W5:Y:S01]  /*40c0*/  SHFL.UP PT, R6, R7, 0x4, RZ ;  /* 0x0480000007067989 */ /* 0x000f6200000e00ff */
[C---:B------:R-:W-:Y:S02]  /*40d0*/  IADD3 R140, R43.reuse, 0x20, RZ ;  /* 0x000000202b8c7810 */ /* 0x040fe40007ffe0ff */
[----:B------:R-:W-:-:S02]  /*40e0*/  IADD3 R26, R43, 0x40, RZ ;  /* 0x000000402b1a7810 */ /* 0x000fc40007ffe0ff */
[-C--:B------:R-:W-:Y:S02]  /*40f0*/  LEA.HI.SX32 R140, R140, R43.reuse, 0x1b ;  /* 0x0000002b8c8c7211 */ /* 0x080fe400078fdaff */
[----:B------:R-:W-:Y:S02]  /*4100*/  ISETP.GE.AND P0, PT, R43, 0x4, PT ;  /* 0x000000042b00780c */ /* 0x000fe40003f06270 */
[----:B------:R-:W-:Y:S02]  /*4110*/  LEA.HI.SX32 R53, R26, R43, 0x1b ;  /* 0x0000002b1a357211 */ /* 0x000fe400078fdaff */
[----:B------:R-:W-:Y:S01]  /*4120*/  LEA R26, R140, UR4, 0x1 ;  /* 0x000000048c1a7c11 */ /* 0x000fe2000f8e08ff */
[C---:B0-----:R-:W-:Y:S01]  /*4130*/  FMUL.FTZ R140, R7.reuse, R59 ;  /* 0x0000003b078c7220 */ /* 0x041fe20000410000 */
[C---:B-1----:R-:W-:Y:S01]  /*4140*/  FMUL.FTZ R61, R7.reuse, R5 ;  /* 0x00000005073d7220 */ /* 0x042fe20000410000 */
[CC--:B---3--:R-:W-:Y:S02]  /*4150*/  FMUL.FTZ R142, R7.reuse, R57.reuse ;  /* 0x00000039078e7220 */ /* 0x0c8fe40000410000 */
[C---:B------:R-:W-:Y:S01]  /*4160*/  FFMA.FTZ R57, R12.reuse, R57, -R140 ;  /* 0x000000390c397223 */ /* 0x040fe2000001088c */
[CC--:B-----5:R-:W-:Y:S01]  /*4170*/  FFMA.FTZ R144, R12.reuse, R6.reuse, R61 ;  /* 0x000000060c907223 */ /* 0x0e0fe2000001003d */
[----:B------:R-:W-:Y:S01]  /*4180*/  FFMA.FTZ R142, R12, R59, R142 ;  /* 0x0000003b0c8e7223 */ /* 0x000fe2000001008e */
[----:B------:R-:W-:Y:S01]  /*4190*/  FMUL.FTZ R6, R7, R6 ;  /* 0x0000000607067220 */ /* 0x000fe20000410000 */
[----:B------:R-:W-:-:S02]  /*41a0*/  @P0 FADD.FTZ R14, R14, R57 ;  /* 0x000000390e0e0221 */ /* 0x000fc40000010000 */
[----:B------:R-:W-:Y:S01]  /*41b0*/  @P0 FADD.FTZ R15, R15, R142 ;  /* 0x0000008e0f0f0221 */ /* 0x000fe20000010000 */
[----:B------:R-:W-:Y:S01]  /*41c0*/  @P0 FFMA.FTZ R12, R12, R5, -R6 ;  /* 0x000000050c0c0223 */ /* 0x000fe20000010806 */
[----:B------:R-:W-:Y:S01]  /*41d0*/  LEA.HI.SX32 R27, R43, R43, 0x1b ;  /* 0x0000002b2b1b7211 */ /* 0x000fe200078fdaff */
[----:B------:R-:W-:Y:S01]  /*41e0*/  SHFL.UP PT, R137, R14, 0x8, RZ ;  /* 0x050000000e897989 */ /* 0x000fe200000e00ff */
[----:B------:R-:W-:-:S03]  /*41f0*/  FSEL R144, R7, R144, !P0 ;  /* 0x0000009007907208 */ /* 0x000fc60004000000 */
[----:B------:R-:W0:Y:S01]  /*4200*/  SHFL.UP PT, R139, R15, 0x8, RZ ;  /* 0x050000000f8b7989 */ /* 0x000e2200000e00ff */
[----:B------:R-:W-:-:S03]  /*4210*/  LEA R27, R27, UR4, 0x1 ;  /* 0x000000041b1b7c11 */ /* 0x000fc6000f8e08ff */
[----:B------:R-:W1:Y:S01]  /*4220*/  SHFL.UP PT, R5, R12, 0x8, RZ ;  /* 0x050000000c057989 */ /* 0x000e6200000e00ff */
[----:B------:R-:W-:-:S03]  /*4230*/  LEA R53, R53, UR4, 0x1 ;  /* 0x0000000435357c11 */ /* 0x000fc6000f8e08ff */
[----:B------:R-:W3:Y:S01]  /*4240*/  SHFL.UP PT, R7, R144, 0x8, RZ ;  /* 0x0500000090077989 */ /* 0x000ee200000e00ff */
[----:B------:R-:W-:-:S03]  /*4250*/  IADD3 R142, R43, 0x60, RZ ;  /* 0x000000602b8e7810 */ /* 0x000fc60007ffe0ff */
[----:B------:R5:W-:Y:S01]  /*4260*/  STS.U16 [R27+0x420], R138 ;  /* 0x0004208a1b007388 */ /* 0x000be20000000400 */
[----:B------:R-:W-:-:S03]  /*4270*/  IADD3 R140, R43, 0xa0, RZ ;  /* 0x000000a02b8c7810 */ /* 0x000fc60007ffe0ff */
[----:B------:R-:W-:Y:S01]  /*4280*/  STS.U16 [R26+0x460], R55 ;  /* 0x000460371a007388 */ /* 0x000fe20000000400 */
[----:B------:R-:W-:-:S03]  /*4290*/  LEA.HI.SX32 R142, R142, R43, 0x1b ;  /* 0x0000002b8e8e7211 */ /* 0x000fc600078fdaff */
[----:B----4-:R4:W-:Y:S01]  /*42a0*/  STS.U16 [R53+0x4a0], R136 ;  /* 0x0004a08835007388 */ /* 0x0109e20000000400 */
[C---:B------:R-:W-:Y:S02]  /*42b0*/  IADD3 R6, R43.reuse, 0xe0, RZ ;  /* 0x000000e02b067810 */ /* 0x040fe40007ffe0ff */
[C---:B-----5:R-:W-:Y:S02]  /*42c0*/  IADD3 R138, R43.reuse, 0xc0, RZ ;  /* 0x000000c02b8a7810 */ /* 0x060fe40007ffe0ff */
[-C--:B------:R-:W-:Y:S02]  /*42d0*/  LEA.HI.SX32 R140, R140, R43.reuse, 0x1b ;  /* 0x0000002b8c8c7211 */ /* 0x080fe400078fdaff */
[----:B----4-:R-:W-:Y:S02]  /*42e0*/  IADD3 R136, R43, 0x80, RZ ;  /* 0x000000802b887810 */ /* 0x010fe40007ffe0ff */
[----:B------:R-:W-:Y:S02]  /*42f0*/  LEA R59, R142, UR4, 0x1 ;  /* 0x000000048e3b7c11 */ /* 0x000fe4000f8e08ff */
[----:B------:R-:W-:-:S02]  /*4300*/  LEA.HI.SX32 R136, R136, R43, 0x1b ;  /* 0x0000002b88887211 */ /* 0x000fc400078fdaff */
[-C--:B------:R-:W-:Y:S02]  /*4310*/  LEA.HI.SX32 R138, R138, R43.reuse, 0x1b ;  /* 0x0000002b8a8a7211 */ /* 0x080fe400078fdaff */
[----:B------:R-:W-:Y:S02]  /*4320*/  ISETP.GE.AND P2, PT, R43, 0x8, PT ;  /* 0x000000082b00780c */ /* 0x000fe40003f46270 */
[----:B------:R-:W-:Y:S02]  /*4330*/  LEA.HI.SX32 R6, R6, R43, 0x1b ;  /* 0x0000002b06067211 */ /* 0x000fe400078fdaff */
[----:B------:R-:W-:Y:S01]  /*4340*/  LEA R57, R136, UR4, 0x1 ;  /* 0x0000000488397c11 */ /* 0x000fe2000f8e08ff */
[----:B------:R4:W-:Y:S01]  /*4350*/  STS.U16 [R59+0x4e0], R94 ;  /* 0x0004e05e3b007388 */ /* 0x0009e20000000400 */
[----:B------:R-:W-:Y:S02]  /*4360*/  LEA R63, R140, UR4, 0x1 ;  /* 0x000000048c3f7c11 */ /* 0x000fe4000f8e08ff */
[----:B------:R-:W-:-:S02]  /*4370*/  LEA R55, R138, UR4, 0x1 ;  /* 0x000000048a377c11 */ /* 0x000fc4000f8e08ff */
[----:B------:R-:W-:Y:S01]  /*4380*/  LEA R61, R6, UR4, 0x1 ;  /* 0x00000004063d7c11 */ /* 0x000fe2000f8e08ff */
[----:B------:R-:W-:Y:S01]  /*4390*/  STS.U16 [R57+0x520], R10 ;  /* 0x0005200a39007388 */ /* 0x000fe20000000400 */
[C---:B0-----:R-:W-:Y:S01]  /*43a0*/  FMUL.FTZ R141, R144.reuse, R139 ;  /* 0x0000008b908d7220 */ /* 0x041fe20000410000 */
[C---:B----4-:R-:W-:Y:S02]  /*43b0*/  FMUL.FTZ R94, R144.reuse, R137 ;  /* 0x00000089905e7220 */ /* 0x050fe40000410000 */
[----:B------:R-:W-:Y:S01]  /*43c0*/  STS.U16 [R63+0x560], R24 ;  /* 0x000560183f007388 */ /* 0x000fe20000000400 */
[----:B-1----:R-:W-:Y:S01]  /*43d0*/  FMUL.FTZ R6, R144, R5 ;  /* 0x0000000590067220 */ /* 0x002fe20000410000 */
[C---:B------:R-:W-:Y:S02]  /*43e0*/  FFMA.FTZ R94, R12.reuse, R139, R94 ;  /* 0x0000008b0c5e7223 */ /* 0x040fe4000001005e */
[----:B------:R-:W-:Y:S01]  /*43f0*/  STS.U16 [R55+0x5a0], R106 ;  /* 0x0005a06a37007388 */ /* 0x000fe20000000400 */
[----:B------:R-:W-:-:S03]  /*4400*/  FFMA.FTZ R141, R12, R137, -R141 ;  /* 0x000000890c8d7223 */ /* 0x000fc6000001088d */
[----:B------:R3:W-:Y:S01]  /*4410*/  STS.U16 [R61+0x5e0], R4 ;  /* 0x0005e0043d007388 */ /* 0x0007e20000000400 */
[----:B------:R-:W-:Y:S01]  /*4420*/  @P2 FADD.FTZ R15, R15, R94 ;  /* 0x0000005e0f0f2221 */ /* 0x000fe20000010000 */
[----:B------:R-:W-:Y:S01]  /*4430*/  @P2 FADD.FTZ R14, R14, R141 ;  /* 0x0000008d0e0e2221 */ /* 0x000fe20000010000 */
[----:B------:R-:W-:Y:S01]  /*4440*/  ISETP.NE.AND P0, PT, R47, RZ, PT ;  /* 0x000000ff2f00720c */ /* 0x000fe20003f05270 */
[-C--:B---3--:R-:W-:Y:S01]  /*4450*/  FMUL.FTZ R4, R144, R7.reuse ;  /* 0x0000000790047220 */ /* 0x088fe20000410000 */
[----:B------:R-:W-:-:S03]  /*4460*/  FFMA.FTZ R7, R12, R7, R6 ;  /* 0x000000070c077223 */ /* 0x000fc60000010006 */
[----:B------:R-:W-:Y:S01]  /*4470*/  @P2 FFMA.FTZ R12, R12, R5, -R4 ;  /* 0x000000050c0c2223 */ /* 0x000fe20000010804 */
[----:B------:R-:W0:Y:S01]  /*4480*/  SHFL.UP PT, R94, R15, 0x10, RZ ;  /* 0x060000000f5e7989 */ /* 0x000e2200000e00ff */
[----:B------:R-:W-:Y:S02]  /*4490*/  FSEL R7, R144, R7, !P2 ;  /* 0x0000000790077208 */ /* 0x000fe40005000000 */
[----:B------:R-:W-:Y:S01]  /*44a0*/  ISETP.EQ.OR P0, PT, R42, RZ, P0 ;  /* 0x000000ff2a00720c */ /* 0x000fe20000702670 */
[----:B------:R-:W1:Y:S04]  /*44b0*/  SHFL.UP PT, R5, R12, 0x10, RZ ;  /* 0x060000000c057989 */ /* 0x000e6800000e00ff */
[----:B------:R-:W3:Y:S04]  /*44c0*/  SHFL.UP PT, R24, R14, 0x10, RZ ;  /* 0x060000000e187989 */ /* 0x000ee800000e00ff */
[----:B------:R-:W4:Y:S04]  /*44d0*/  SHFL.UP PT, R6, R7, 0x10, RZ ;  /* 0x0600000007067989 */ /* 0x000f2800000e00ff */
[----:B------:R-:W-:Y:S04]  /*44e0*/  STS.U16 [R104+0x620], R101 ;  /* 0x0006206568007388 */ /* 0x000fe80000000400 */
[----:B------:R5:W-:Y:S01]  /*44f0*/  STS.U16 [R8+0x660], R103 ;  /* 0x0006606708007388 */ /* 0x000be20000000400 */
[----:B------:R-:W-:-:S03]  /*4500*/  @!P0 LEA R4, R87, UR4, 0x4 ;  /* 0x0000000457048c11 */ /* 0x000fc6000f8e20ff */
[----:B------:R0:W-:Y:S04]  /*4510*/  STS.U16 [R100+0x6a0], R11 ;  /* 0x0006a00b64007388 */ /* 0x0001e80000000400 */
[----:B--2---:R2:W-:Y:S01]  /*4520*/  STS.U16 [R9+0x6e0], R108 ;  /* 0x0006e06c09007388 */ /* 0x0045e20000000400 */
[----:B-----5:R-:W-:-:S03]  /*4530*/  MOV R8, 0x3f800000 ;  /* 0x3f80000000087802 */ /* 0x020fc60000000f00 */
[----:B------:R-:W-:Y:S01]  /*4540*/  STS.U16 [R102+0x720], R105 ;  /* 0x0007206966007388 */ /* 0x000fe20000000400 */
[----:B0-----:R-:W-:-:S03]  /*4550*/  CS2R R10, SRZ ;  /* 0x00000000000a7805 */ /* 0x001fc6000001ff00 */
[----:B------:R-:W-:Y:S01]  /*4560*/  STS.U16 [R13+0x760], R112 ;  /* 0x000760700d007388 */ /* 0x000fe20000000400 */
[----:B--2---:R-:W-:-:S03]  /*4570*/  MOV R9, RZ ;  /* 0x000000ff00097202 */ /* 0x004fc60000000f00 */
[----:B------:R0:W-:Y:S04]  /*4580*/  STS.U16 [R25+0x7a0], R110 ;  /* 0x0007a06e19007388 */ /* 0x0001e80000000400 */
[----:B------:R-:W-:Y:S01]  /*4590*/  STS.U16 [R99+0x7e0], R114 ;  /* 0x0007e07263007388 */ /* 0x000fe20000000400 */
[----:B------:R-:W-:-:S03]  /*45a0*/  NOP ;  /* 0x0000000000007918 */ /* 0x000fc60000000000 */
[----:B------:R-:W2:Y:S01]  /*45b0*/  @!P0 LDS.128 R8, [R4+0x880] ;  /* 0x0008800004088984 */ /* 0x000ea20000000c00 */
[----:B------:R-:W-:Y:S01]  /*45c0*/  ISETP.GE.AND P0, PT, R43, 0x10, PT ;  /* 0x000000102b00780c */ /* 0x000fe20003f06270 */
[C---:B0-----:R-:W-:Y:S01]  /*45d0*/  FMUL.FTZ R25, R7.reuse, R94 ;  /* 0x0000005e07197220 */ /* 0x041fe20000410000 */
[CC--:B-1----:R-:W-:Y:S01]  /*45e0*/  FMUL.FTZ R13, R7.reuse, R5.reuse ;  /* 0x00000005070d7220 */ /* 0x0c2fe20000410000 */
[CC--:B---3--:R-:W-:Y:S01]  /*45f0*/  FMUL.FTZ R101, R7.reuse, R24.reuse ;  /* 0x0000001807657220 */ /* 0x0c8fe20000410000 */
[----:B------:R-:W-:Y:S01]  /*4600*/  LDS.U16 R136, [R88+0x420] ;  /* 0x0004200058887984 */ /* 0x000fe20000000400 */
[C---:B------:R-:W-:Y:S01]  /*4610*/  FFMA.FTZ R25, R12.reuse, R24, -R25 ;  /* 0x000000180c197223 */ /* 0x040fe20000010819 */
[CC--:B----4-:R-:W-:Y:S01]  /*4620*/  FMUL.FTZ R24, R7.reuse, R6.reuse ;  /* 0x0000000607187220 */ /* 0x0d0fe20000410000 */
[C---:B------:R-:W-:Y:S01]  /*4630*/  FFMA.FTZ R6, R12.reuse, R6, R13 ;  /* 0x000000060c067223 */ /* 0x040fe2000001000d */
[C---:B------:R-:W-:Y:S01]  /*4640*/  FFMA.FTZ R94, R12.reuse, R94, R101 ;  /* 0x0000005e0c5e7223 */ /* 0x040fe20000010065 */
[----:B------:R-:W-:Y:S03]  /*4650*/  LDS.U16 R138, [R88+0x422] ;  /* 0x00042200588a7984 */ /* 0x000fe60000000400 */
[----:B------:R-:W-:Y:S01]  /*4660*/  FSEL R13, R7, R6, !P0 ;  /* 0x00000006070d7208 */ /* 0x000fe20004000000 */
        /* <DEDUP_REMOVED lines=22> */
[----:B--2---:R-:W-:Y:S04]  /*47d0*/  @!P2 STS.128 [UR4+0x860], R8 ;  /* 0x00086008ff00a988 */ /* 0x004fe80008000c04 */
        /* <DEDUP_REMOVED lines=24> */
[----:B------:R-:W-:-:S04]  /*4960*/  FMUL.FTZ R98, R98, R90 ;  /* 0x0000005a62627220 */ /* 0x000fc80000410000 */
[C---:B------:R-:W-:Y:S01]  /*4970*/  FFMA.FTZ R98, R97.reuse, R91, -R98 ;  /* 0x0000005b61627223 */ /* 0x040fe20000010862 */
[----:B------:R-:W-:-:S03]  /*4980*/  FFMA.FTZ R13, R97, R90, R12 ;  /* 0x0000005a610d7223 */ /* 0x000fc6000001000c */
[----:B------:R-:W-:Y:S01]  /*4990*/  FADD.FTZ R95, R95, R98 ;  /* 0x000000625f5f7221 */ /* 0x000fe20000010000 */
[----:B------:R-:W-:-:S03]  /*49a0*/  FADD.FTZ R96, R96, R13 ;  /* 0x0000000d60607221 */ /* 0x000fc60000010000 */
[C---:B------:R-:W-:Y:S01]  /*49b0*/  FMUL.FTZ R13, R122.reuse, R95 ;  /* 0x0000005f7a0d7220 */ /* 0x040fe20000410000 */
[-C--:B------:R-:W-:Y:S01]  /*49c0*/  FMUL.FTZ R12, R122, R96.reuse ;  /* 0x000000607a0c7220 */ /* 0x080fe20000410000 */
[----:B------:R-:W-:Y:S01]  /*49d0*/  FMUL.FTZ R15, R5, R11 ;  /* 0x0000000b050f7220 */ /* 0x000fe20000410000 */
[----:B------:R-:W-:Y:S01]  /*49e0*/  ISETP.NE.AND P0, PT, R54, RZ, PT ;  /* 0x000000ff3600720c */ /* 0x000fe20003f05270 */
[C---:B------:R-:W-:Y:S01]  /*49f0*/  FFMA.FTZ R13, R125.reuse, R96, R13 ;  /* 0x000000607d0d7223 */ /* 0x040fe2000001000d */
[----:B------:R-:W-:Y:S01]  /*4a00*/  FFMA.FTZ R12, R125, R95, -R12 ;  /* 0x0000005f7d0c7223 */ /* 0x000fe2000001080c */
[-C--:B------:R-:W-:Y:S01]  /*4a10*/  FFMA.FTZ R15, R4, R10.reuse, -R15 ;  /* 0x0000000a040f7223 */ /* 0x080fe2000001080f */
[C---:B------:R-:W-:Y:S01]  /*4a20*/  FMUL.FTZ R10, R5.reuse, R10 ;  /* 0x0000000a050a7220 */ /* 0x040fe20000410000 */
        /* <DEDUP_REMOVED lines=32> */
.L_x_2176:
[----:B------:R-:W-:Y:S05]  /*4c30*/  BSYNC B0 ;  /* 0x0000000000007941 */ /* 0x000fea0003800000 */
.L_x_2175:
[----:B------:R-:W-:Y:S01]  /*4c40*/  FADD.FTZ R14, R109, R14 ;  /* 0x0000000e6d0e7221 */ /* 0x000fe20000010000 */
[----:B0-----:R-:W-:Y:S01]  /*4c50*/  FADD.FTZ R9, R107, R24 ;  /* 0x000000186b097221 */ /* 0x001fe20000010000 */
[----:B------:R-:W-:Y:S01]  /*4c60*/  HADD2.F32 R105, -RZ, R105.H0_H0 ;  /* 0x20000069ff697230 */ /* 0x000fe20000004100 */
[----:B------:R-:W-:Y:S01]  /*4c70*/  IADD3 R87, R87, 0x1, RZ ;  /* 0x0000000157577810 */ /* 0x000fe20007ffe0ff */
[CC--:B------:R-:W-:Y:S01]  /*4c80*/  FMUL.FTZ R6, R111.reuse, R14.reuse ;  /* 0x0000000e6f067220 */ /* 0x0c0fe20000410000 */
[-C--:B------:R-:W-:Y:S01]  /*4c90*/  FMUL.FTZ R4, R111, R9.reuse ;  /* 0x000000096f047220 */ /* 0x080fe20000410000 */
[----:B------:R-:W-:Y:S01]  /*4ca0*/  HADD2.F32 R137, -RZ, R137.H0_H0 ;  /* 0x20000089ff897230 */ /* 0x000fe20000004100 */
[----:B------:R-:W-:Y:S01]  /*4cb0*/  ISETP.GE.AND P0, PT, R87, UR17, PT ;  /* 0x0000001157007c0c */ /* 0x000fe2000bf06270 */
[C---:B------:R-:W-:Y:S01]  /*4cc0*/  FFMA.FTZ R6, R113.reuse, R9, R6 ;  /* 0x0000000971067223 */ /* 0x040fe20000010006 */
[----:B------:R-:W-:Y:S01]  /*4cd0*/  FFMA.FTZ R5, R113, R14, -R4 ;  /* 0x0000000e71057223 */ /* 0x000fe20000010804 */
[----:B------:R-:W-:-:S02]  /*4ce0*/  HADD2.F32 R110, -RZ, R110.H0_H0 ;  /* 0x2000006eff6e7230 */ /* 0x000fc40000004100 */
[----:B------:R-:W-:Y:S01]  /*4cf0*/  FMUL.FTZ R13, R13, R90 ;  /* 0x0000005a0d0d7220 */ /* 0x000fe20000410000 */
[----:B------:R-:W-:Y:S01]  /*4d00*/  FADD.FTZ R6, R117, R6 ;  /* 0x0000000675067221 */ /* 0x000fe20000010000 */
[----:B------:R-:W-:Y:S01]  /*4d10*/  FADD.FTZ R116, R116, R5 ;  /* 0x0000000574747221 */ /* 0x000fe20000010000 */
[----:B------:R-:W-:Y:S02]  /*4d20*/  HADD2.F32 R5, -RZ, R112.H0_H0 ;  /* 0x20000070ff057230 */ /* 0x000fe40000004100 */
[----:B------:R-:W-:Y:S01]  /*4d30*/  FMUL.FTZ R137, R137, R96 ;  /* 0x0000006089897220 */ /* 0x000fe20000410000 */
[C---:B------:R-:W-:Y:S01]  /*4d40*/  FMUL.FTZ R7, R115.reuse, R6 ;  /* 0x0000000673077220 */ /* 0x040fe20000410000 */
[----:B------:R-:W-:Y:S01]  /*4d50*/  FMUL.FTZ R115, R115, R116 ;  /* 0x0000007473737220 */ /* 0x000fe20000410000 */
[----:B------:R-:W-:Y:S01]  /*4d60*/  FMUL.FTZ R105, R105, R6 ;  /* 0x0000000669697220 */ /* 0x000fe20000410000 */
[----:B------:R-:W-:Y:S01]  /*4d70*/  FMUL.FTZ R126, R5, R126 ;  /* 0x0000007e057e7220 */ /* 0x000fe20000410000 */
[C---:B------:R-:W-:Y:S01]  /*4d80*/  FFMA.FTZ R7, R118.reuse, R116, -R7 ;  /* 0x0000007476077223 */ /* 0x040fe20000010807 */
[----:B------:R-:W-:Y:S01]  /*4d90*/  FFMA.FTZ R118, R118, R6, R115 ;  /* 0x0000000676767223 */ /* 0x000fe20000010073 */
[----:B------:R-:W-:-:S02]  /*4da0*/  HADD2.F32 R5, -RZ, R108.H0_H0 ;  /* 0x2000006cff057230 */ /* 0x000fc40000004100 */
[----:B------:R-:W-:Y:S01]  /*4db0*/  FMUL.FTZ R9, R110, R9 ;  /* 0x000000096e097220 */ /* 0x000fe20000410000 */
[----:B------:R-:W-:Y:S01]  /*4dc0*/  FADD.FTZ R120, R120, R7 ;  /* 0x0000000778787221 */ /* 0x000fe20000010000 */
[----:B------:R-:W-:Y:S01]  /*4dd0*/  FADD.FTZ R118, R121, R118 ;  /* 0x0000007679767221 */ /* 0x000fe20000010000 */
[----:B------:R-:W-:Y:S02]  /*4de0*/  HADD2.F32 R103, -RZ, R103.H0_H0 ;  /* 0x20000067ff677230 */ /* 0x000fe40000004100 */
[----:B------:R-:W-:Y:S01]  /*4df0*/  FFMA.FTZ R126, R5, R12, -R126 ;  /* 0x0000000c057e7223 */ /* 0x000fe2000001087e */
[C---:B------:R-:W-:Y:S01]  /*4e00*/  FMUL.FTZ R7, R124.reuse, R120 ;  /* 0x000000787c077220 */ /* 0x040fe20000410000 */
[-C--:B------:R-:W-:Y:S01]  /*4e10*/  FMUL.FTZ R5, R124, R118.reuse ;  /* 0x000000767c057220 */ /* 0x080fe20000410000 */
[----:B------:R-:W-:Y:S02]  /*4e20*/  HADD2.F32 R101, -RZ, R101.H0_H0 ;  /* 0x20000065ff657230 */ /* 0x000fe40000004100 */
[-C--:B------:R-:W-:Y:S01]  /*4e30*/  FMUL.FTZ R103, R103, R118.reuse ;  /* 0x0000007667677220 */ /* 0x080fe20000410000 */
[C---:B------:R-:W-:Y:S01]  /*4e40*/  FFMA.FTZ R7, R128.reuse, R118, R7 ;  /* 0x0000007680077223 */ /* 0x040fe20000010007 */
[----:B------:R-:W-:Y:S01]  /*4e50*/  FFMA.FTZ R5, R128, R120, -R5 ;  /* 0x0000007880057223 */ /* 0x000fe20000010805 */
[----:B------:R-:W-:-:S02]  /*4e60*/  HADD2.F32 R102, -RZ, R102.H0_H0 ;  /* 0x20000066ff667230 */ /* 0x000fc40000004100 */
[----:B------:R-:W-:Y:S01]  /*4e70*/  FFMA.FTZ R67, R126, 2, R67 ;  /* 0x400000007e437823 */ /* 0x000fe20000010043 */
[----:B------:R-:W-:Y:S01]  /*4e80*/  FADD.FTZ R7, R132, R7 ;  /* 0x0000000784077221 */ /* 0x000fe20000010000 */
[----:B------:R-:W-:Y:S01]  /*4e90*/  FADD.FTZ R130, R130, R5 ;  /* 0x0000000582827221 */ /* 0x000fe20000010000 */
[----:B------:R-:W-:Y:S02]  /*4ea0*/  HADD2.F32 R136, -RZ, R136.H0_H0 ;  /* 0x20000088ff887230 */ /* 0x000fe40000004100 */
[C---:B------:R-:W-:Y:S01]  /*4eb0*/  FMUL.FTZ R4, R129.reuse, R7 ;  /* 0x0000000781047220 */ /* 0x040fe20000410000 */
[-C--:B------:R-:W-:Y:S01]  /*4ec0*/  FMUL.FTZ R6, R129, R130.reuse ;  /* 0x0000008281067220 */ /* 0x080fe20000410000 */
        /* <DEDUP_REMOVED lines=27> */
.L_x_2174:
        /* <DEDUP_REMOVED lines=16> */
[----:B------:R2:W-:Y:S04]  /*5180*/  STS.U16 [R0+0x2], R9 ;  /* 0x0000020900007388 */ /* 0x0005e80000000400 */
[----:B------:R3:W-:Y:S04]  /*5190*/  STS.U16 [R0+0x4], R5 ;  /* 0x0000040500007388 */ /* 0x0007e80000000400 */
[----:B------:R-:W-:Y:S01]  /*51a0*/  STS.U16 [R0+0x6], R10 ;  /* 0x0000060a00007388 */ /* 0x000fe20000000400 */
[----:B-1----:R-:W-:-:S03]  /*51b0*/  @!P0 IMAD R7, R42, -0x100, R7 ;  /* 0xffffff002a078824 */ /* 0x002fc600078e0207 */
[----:B------:R1:W-:Y:S01]  /*51c0*/  STS.U16 [R0+0x8], R4 ;  /* 0x0000080400007388 */ /* 0x0003e20000000400 */
[----:B--2---:R-:W-:-:S03]  /*51d0*/  IMAD.WIDE.U32 R8, R48, UR8, RZ ;  /* 0x0000000830087c25 */ /* 0x004fc6000f8e00ff */
[----:B------:R-:W-:Y:S01]  /*51e0*/  STS.U16 [R0+0xa], R11 ;  /* 0x00000a0b00007388 */ /* 0x000fe20000000400 */
[----:B---3--:R-:W-:-:S03]  /*51f0*/  IMAD R5, R135, UR8, RZ ;  /* 0x0000000887057c24 */ /* 0x008fc6000f8e02ff */
[----:B------:R2:W-:Y:S01]  /*5200*/  STS.U16 [R0+0xc], R6 ;  /* 0x00000c0600007388 */ /* 0x0005e20000000400 */
[----:B------:R-:W-:Y:S01]  /*5210*/  IMAD R13, R48, UR9, R5 ;  /* 0x00000009300d7c24 */ /* 0x000fe2000f8e0205 */
[----:B-1----:R-:W-:Y:S02]  /*5220*/  SHF.L.U32 R4, R42, 0x8, RZ ;  /* 0x000000082a047819 */ /* 0x002fe400000006ff */
[----:B------:R-:W-:Y:S01]  /*5230*/  STS.U16 [R0+0xe], R12 ;  /* 0x00000e0c00007388 */ /* 0x000fe20000000400 */
[----:B------:R-:W-:-:S03]  /*5240*/  NOP ;  /* 0x0000000000007918 */ /* 0x000fc60000000000 */
[----:B------:R-:W-:Y:S01]  /*5250*/  LDS.U16 R15, [R27] ;  /* 0x000000001b0f7984 */ /* 0x000fe20000000400 */
[----:B------:R-:W-:Y:S02]  /*5260*/  SHF.R.S32.HI R5, RZ, 0x1f, R4 ;  /* 0x0000001fff057819 */ /* 0x000fe40000011404 */
[----:B--2---:R-:W-:Y:S01]  /*5270*/  IADD3 R6, P2, R45, R4, RZ ;  /* 0x000000042d067210 */ /* 0x004fe20007f5e0ff */
[----:B------:R-:W-:Y:S01]  /*5280*/  LDS.U16 R73, [R26+0x40] ;  /* 0x000040001a497984 */ /* 0x000fe20000000400 */
[----:B------:R-:W-:-:S03]  /*5290*/  IADD3 R21, R9, R13, RZ ;  /* 0x0000000d09157210 */ /* 0x000fc60007ffe0ff */
        /* <DEDUP_REMOVED lines=23> */
.L_x_2179:
[----:B------:R-:W-:Y:S05]  /*5410*/  BSYNC B0 ;  /* 0x0000000000007941 */ /* 0x000fea0003800000 */
.L_x_2178:
[----:B------:R-:W-:Y:S01]  /*5420*/  MOV R10, R8 ;  /* 0x00000008000a7202 */ /* 0x000fe20000000f00 */
[----:B------:R-:W-:Y:S01]  /*5430*/  ULDC.64 UR8, c[0x0][0x2b8] ;  /* 0x0000ae0000087ab9 */ /* 0x000fe20000000a00 */
[----:B------:R-:W-:Y:S01]  /*5440*/  MOV R11, R21 ;  /* 0x00000015000b7202 */ /* 0x000fe20000000f00 */
[----:B------:R-:W-:Y:S01]  /*5450*/  IMAD R9, R51, UR8, RZ ;  /* 0x0000000833097c24 */ /* 0x000fe2000f8e02ff */
[----:B------:R-:W-:Y:S01]  /*5460*/  LOP3.LUT R8, R46, 0x20, R47, 0xfe, !PT ;  /* 0x000000202e087812 */ /* 0x000fe200078efe2f */
[----:B0-----:R-:W-:Y:S01]  /*5470*/  IMAD R15, R42, -0x100, R25 ;  /* 0xffffff002a0f7824 */ /* 0x001fe200078e0219 */
[----:B------:R-:W-:Y:S01]  /*5480*/  LOP3.LUT R14, R46, 0x60, R47, 0xfe, !PT ;  /* 0x000000602e0e7812 */ /* 0x000fe200078efe2f */
[----:B------:R-:W-:Y:S01]  /*5490*/  IMAD.WIDE.U32 R10, R52, UR8, R10 ;  /* 0x00000008340a7c25 */ /* 0x000fe2000f8e000a */
[----:B------:R-:W-:Y:S02]  /*54a0*/  ISETP.GE.AND P1, PT, R8, R56, PT ;  /* 0x000000380800720c */ /* 0x000fe40003f26270 */
[----:B------:R-:W-:Y:S01]  /*54b0*/  LOP3.LUT R12, R46, 0xe0, R47, 0xfe, !PT ;  /* 0x000000e02e0c7812 */ /* 0x000fe200078efe2f */
[----:B------:R-:W-:Y:S01]  /*54c0*/  IMAD R13, R52, UR9, R9 ;  /* 0x00000009340d7c24 */ /* 0x000fe2000f8e0209 */
[----:B------:R-:W-:Y:S01]  /*54d0*/  ULDC.64 UR8, c[0x0][0x308] ;  /* 0x0000c20000087ab9 */ /* 0x000fe20000000a00 */
[----:B------:R-:W-:-:S02]  /*54e0*/  IADD3 R9, P3, R4, R10, RZ ;  /* 0x0000000a04097210 */ /* 0x000fc40007f7e0ff */
[----:B------:R-:W-:Y:S02]  /*54f0*/  LEA R22, P2, R45, UR8, 0x1 ;  /* 0x000000082d167c11 */ /* 0x000fe4000f8408ff */
[----:B------:R-:W-:Y:S02]  /*5500*/  IADD3.X R10, R5, R13, R11, P3, !PT ;  /* 0x0000000d050a7210 */ /* 0x000fe40001ffe40b */
[----:B------:R-:W-:Y:S01]  /*5510*/  LEA.HI.X R11, R45, UR9, R44, 0x1, P2 ;  /* 0x000000092d0b7c11 */ /* 0x000fe200090f0c2c */
[----:B------:R-:W-:Y:S01]  /*5520*/  ULDC.64 UR8, c[0x0][0x2a0] ;  /* 0x0000a80000087ab9 */ /* 0x000fe20000000a00 */
[C---:B------:R-:W-:Y:S01]  /*5530*/  LEA R22, P3, R9.reuse, R22, 0x1 ;  /* 0x0000001609167211 */ /* 0x040fe200078608ff */
[----:B------:R-:W-:Y:S01]  /*5540*/  IMAD.WIDE.U32 R20, R48, UR8, RZ ;  /* 0x0000000830147c25 */ /* 0x000fe2000f8e00ff */
[----:B------:R-:W-:Y:S02]  /*5550*/  LOP3.LUT R13, R46, 0x40, R47, 0xfe, !PT ;  /* 0x000000402e0d7812 */ /* 0x000fe400078efe2f */
[----:B------:R-:W-:Y:S01]  /*5560*/  LEA.HI.X R23, R9, R11, R10, 0x1, P3 ;  /* 0x0000000b09177211 */ /* 0x000fe200018f0c0a */
[----:B------:R-:W-:Y:S01]  /*5570*/  IMAD R9, R135, UR8, RZ ;  /* 0x0000000887097c24 */ /* 0x000fe2000f8e02ff */
[----:B------:R-:W-:-:S02]  /*5580*/  ISETP.GE.AND P3, PT, R13, R56, PT ;  /* 0x000000380d00720c */ /* 0x000fc40003f66270 */
[----:B------:R-:W-:Y:S01]  /*5590*/  ISETP.GE.AND P2, PT, R45, R15, PT ;  /* 0x0000000f2d00720c */ /* 0x000fe20003f46270 */
[----:B------:R-:W-:Y:S01]  /*55a0*/  IMAD R87, R48, UR9, R9 ;  /* 0x0000000930577c24 */ /* 0x000fe2000f8e0209 */
[C-C-:B------:R-:W-:Y:S01]  /*55b0*/  LOP3.LUT R9, R46.reuse, 0x80, R47.reuse, 0xfe, !PT ;  /* 0x000000802e097812 */ /* 0x140fe200078efe2f */
[----:B------:R0:W-:Y:S01]  /*55c0*/  @!P1 STG.E.U16 desc[UR6][R22.64+0x40], R73 ;  /* 0x0000404916009986 */ /* 0x0001e2000c101506 */
[C-C-:B------:R-:W-:Y:S02]  /*55d0*/  LOP3.LUT R10, R46.reuse, 0xa0, R47.reuse, 0xfe, !PT ;  /* 0x000000a02e0a7812 */ /* 0x140fe400078efe2f */
[----:B------:R-:W-:Y:S02]  /*55e0*/  LOP3.LUT R11, R46, 0xc0, R47, 0xfe, !PT ;  /* 0x000000c02e0b7812 */ /* 0x000fe400078efe2f */
[-C--:B------:R-:W-:Y:S02]  /*55f0*/  ISETP.GE.AND P1, PT, R14, R56.reuse, PT ;  /* 0x000000380e00720c */ /* 0x080fe40003f26270 */
[-C--:B------:R-:W-:Y:S01]  /*5600*/  ISETP.GE.AND P4, PT, R9, R56.reuse, PT ;  /* 0x000000380900720c */ /* 0x080fe20003f86270 */
[----:B------:R1:W-:Y:S01]  /*5610*/  @!P3 STG.E.U16 desc[UR6][R22.64+0x80], R75 ;  /* 0x0000804b1600b986 */ /* 0x0003e2000c101506 */
[-C--:B------:R-:W-:Y:S01]  /*5620*/  ISETP.GE.AND P5, PT, R10, R56.reuse, PT ;  /* 0x000000380a00720c */ /* 0x080fe20003fa6270 */
[----:B------:R-:W-:Y:S01]  /*5630*/  @!P2 IMAD.WIDE.U32 R24, R48, UR8, R4 ;  /* 0x000000083018ac25 */ /* 0x000fe2000f8e0004 */
[-C--:B------:R-:W-:Y:S01]  /*5640*/  ISETP.GE.AND P6, PT, R11, R56.reuse, PT ;  /* 0x000000380b00720c */ /* 0x080fe20003fc6270 */
[----:B------:R-:W-:Y:S01]  /*5650*/  ULDC.64 UR8, c[0x0][0x2a8] ;  /* 0x0000aa0000087ab9 */ /* 0x000fe20000000a00 */
[----:B------:R-:W-:-:S02]  /*5660*/  ISETP.GE.AND P3, PT, R12, R56, PT ;  /* 0x000000380c00720c */ /* 0x000fc40003f66270 */
[----:B------:R-:W-:Y:S02]  /*5670*/  @!P2 IADD3 R25, R87, R25, RZ ;  /* 0x000000195719a210 */ /* 0x000fe40007ffe0ff */
[----:B0-----:R-:W-:Y:S01]  /*5680*/  IADD3 R73, R21, R87, RZ ;  /* 0x0000005715497210 */ /* 0x001fe20007ffe0ff */
[----:B------:R-:W-:Y:S01]  /*5690*/  IMAD R87, R51, UR8, RZ ;  /* 0x0000000833577c24 */ /* 0x000fe2000f8e02ff */
[----:B------:R-:W-:Y:S01]  /*56a0*/  MOV R72, R20 ;  /* 0x0000001400487202 */ /* 0x000fe20000000f00 */
[C---:B------:R-:W-:Y:S01]  /*56b0*/  @!P2 IMAD.WIDE.U32 R20, R52.reuse, UR8, R24 ;  /* 0x000000083414ac25 */ /* 0x040fe2000f8e0018 */
[----:B------:R-:W-:Y:S01]  /*56c0*/  @!P1 STG.E.U16 desc[UR6][R22.64+0xc0], R77 ;  /* 0x0000c04d16009986 */ /* 0x000fe2000c101506 */
[C---:B------:R-:W-:Y:S02]  /*56d0*/  IADD3 R58, P1, R45.reuse, 0x20, RZ ;  /* 0x000000202d3a7810 */ /* 0x040fe40007f3e0ff */
[C---:B------:R-:W-:Y:S01]  /*56e0*/  IMAD R89, R52.reuse, UR9, R87 ;  /* 0x0000000934597c24 */ /* 0x040fe2000f8e0257 */
[----:B------:R-:W-:Y:S01]  /*56f0*/  @!P4 STG.E.U16 desc[UR6][R22.64+0x100], R79 ;  /* 0x0001004f1600c986 */ /* 0x000fe2000c101506 */
[----:B------:R-:W-:Y:S01]  /*5700*/  @!P2 IADD3 R56, P4, R45, R20, RZ ;  /* 0x000000142d38a210 */ /* 0x000fe20007f9e0ff */
[----:B------:R-:W-:Y:S01]  /*5710*/  IMAD.WIDE.U32 R24, R52, UR8, R72 ;  /* 0x0000000834187c25 */ /* 0x000fe2000f8e0048 */
[----:B------:R-:W-:Y:S01]  /*5720*/  ULDC.64 UR8, c[0x0][0x318] ;  /* 0x0000c60000087ab9 */ /* 0x000fe20000000a00 */
[----:B------:R-:W-:Y:S01]  /*5730*/  @!P5 STG.E.U16 desc[UR6][R22.64+0x140], R81 ;  /* 0x000140511600d986 */ /* 0x000fe2000c101506 */
[----:B-1----:R-:W-:-:S02]  /*5740*/  @!P2 IADD3.X R75, R44, R21, R89, P4, !PT ;  /* 0x000000152c4ba210 */ /* 0x002fc400027fe459 */
[----:B------:R-:W-:Y:S01]  /*5750*/  IADD3.X R87, RZ, R44, RZ, P1, !PT ;  /* 0x0000002cff577210 */ /* 0x000fe20000ffe4ff */
[----:B------:R-:W-:Y:S01]  /*5760*/  @!P6 STG.E.U16 desc[UR6][R22.64+0x180], R83 ;  /* 0x000180531600e986 */ /* 0x000fe2000c101506 */
[----:B------:R-:W-:Y:S02]  /*5770*/  IADD3 R73, P4, R4, R24, RZ ;  /* 0x0000001804497210 */ /* 0x000fe40007f9e0ff */
[----:B------:R-:W-:Y:S01]  /*5780*/  @!P2 LEA R24, P1, R56, UR8, 0x1 ;  /* 0x000000083818ac11 */ /* 0x000fe2000f8208ff */
[----:B------:R0:W-:Y:S01]  /*5790*/  @!P3 STG.E.U16 desc[UR6][R22.64+0x1c0], R85 ;  /* 0x0001c0551600b986 */ /* 0x0001e2000c101506 */
[----:B------:R-:W-:Y:S02]  /*57a0*/  SHF.L.U32 R20, R58, 0x1, RZ ;  /* 0x000000013a147819 */ /* 0x000fe400000006ff */
[----:B------:R-:W-:Y:S01]  /*57b0*/  IADD3.X R60, R5, R89, R25, P4, !PT ;  /* 0x00000059053c7210 */ /* 0x000fe200027fe419 */
[----:B------:R-:W-:Y:S01]  /*57c0*/  BAR.SYNC.DEFER_BLOCKING 0x0 ;  /* 0x0000000000007b1d */ /* 0x000fe20000010000 */
[----:B------:R-:W-:-:S02]  /*57d0*/  @!P2 LEA.HI.X R25, R56, UR9, R75, 0x1, P1 ;  /* 0x000000093819ac11 */ /* 0x000fc400088f0c4b */
[----:B------:R-:W-:Y:S02]  /*57e0*/  SHF.L.U64.HI R21, R58, 0x1, R87 ;  /* 0x000000013a157819 */ /* 0x000fe40000010257 */
[----:B------:R-:W-:Y:S02]  /*57f0*/  IADD3 R72, P5, R20, UR8, RZ ;  /* 0x0000000814487c10 */ /* 0x000fe4000ffbe0ff */
[----:B------:R-:W-:Y:S02]  /*5800*/  ISETP.GE.AND P1, PT, R8, R15, PT ;  /* 0x0000000f0800720c */ /* 0x000fe40003f26270 */
[----:B------:R-:W-:Y:S02]  /*5810*/  IADD3.X R58, R21, UR9, RZ, P5, !PT ;  /* 0x00000009153a7c10 */ /* 0x000fe4000affe4ff */
[----:B------:R-:W-:Y:S02]  /*5820*/  LEA R72, P4, R73, R72, 0x1 ;  /* 0x0000004849487211 */ /* 0x000fe400078808ff */
[----:B------:R-:W-:-:S02]  /*5830*/  PRMT R56, RZ, 0x7610, R56 ;  /* 0x00007610ff387816 */ /* 0x000fc40000000038 */
[----:B------:R-:W-:Y:S02]  /*5840*/  PRMT R75, RZ, 0x7610, R75 ;  /* 0x00007610ff4b7816 */ /* 0x000fe4000000004b */
[----:B------:R-:W-:Y:S02]  /*5850*/  LEA.HI.X R73, R73, R58, R60, 0x1, P4 ;  /* 0x0000003a49497211 */ /* 0x000fe400020f0c3c */
[-C--:B------:R-:W-:Y:S02]  /*5860*/  ISETP.GE.AND P6, PT, R13, R15.reuse, PT ;  /* 0x0000000f0d00720c */ /* 0x080fe40003fc6270 */
[-C--:B------:R-:W-:Y:S02]  /*5870*/  ISETP.GE.AND P5, PT, R14, R15.reuse, PT ;  /* 0x0000000f0e00720c */ /* 0x080fe40003fa6270 */
[-C--:B------:R-:W-:Y:S01]  /*5880*/  ISETP.GE.AND P4, PT, R9, R15.reuse, PT ;  /* 0x0000000f0900720c */ /* 0x080fe20003f86270 */
[----:B------:R1:W2:Y:S01]  /*5890*/  @!P2 LDG.E.U16 R56, desc[UR6][R24.64] ;  /* 0x000000061838a981 */ /* 0x0002a2000c1e1500 */
[----:B------:R-:W-:-:S02]  /*58a0*/  ISETP.GE.AND P3, PT, R10, R15, PT ;  /* 0x0000000f0a00720c */ /* 0x000fc40003f66270 */
[-C--:B------:R-:W-:Y:S01]  /*58b0*/  ISETP.GE.AND P2, PT, R11, R15.reuse, PT ;  /* 0x0000000f0b00720c */ /* 0x080fe20003f46270 */
        /* <DEDUP_REMOVED lines=34> */
[----:B------:R-:W-:Y:S01]  /*5ae0*/  FMUL.FTZ R25, R23, -1.4426950216293334961 ;  /* 0xbfb8aa3b17197820 */ /* 0x000fe20000410000 */
[----:B--2---:R-:W-:Y:S02]  /*5af0*/  HADD2.F32 R58, -RZ, R58.H0_H0 ;  /* 0x2000003aff3a7230 */ /* 0x004fe40000004100 */
[----:B------:R-:W-:Y:S01]  /*5b00*/  FMUL.FTZ R64, R62, -1.4426950216293334961 ;  /* 0xbfb8aa3b3e407820 */ /* 0x000fe20000410000 */
[----:B---3--:R-:W-:Y:S02]  /*5b10*/  HADD2.F32 R56, -RZ, R56.H0_H0 ;  /* 0x20000038ff387230 */ /* 0x008fe40000004100 */
[----:B------:R-:W-:Y:S01]  /*5b20*/  FMUL.FTZ R73, R58, -1.4426950216293334961 ;  /* 0xbfb8aa3b3a497820 */ /* 0x000fe20000410000 */
[----:B----4-:R-:W-:Y:S02]  /*5b30*/  HADD2.F32 R68, -RZ, R66.H0_H0 ;  /* 0x20000042ff447230 */ /* 0x010fe40000004100 */
[----:B-----5:R-:W-:Y:S02]  /*5b40*/  HADD2.F32 R72, -RZ, R22.H0_H0 ;  /* 0x20000016ff487230 */ /* 0x020fe40000004100 */
[----:B------:R-:W-:-:S02]  /*5b50*/  HADD2.F32 R75, -RZ, R24.H0_H0 ;  /* 0x20000018ff4b7230 */ /* 0x000fc40000004100 */
        /* <DEDUP_REMOVED lines=19> */
[----:B-----5:R-:W-:-:S02]  /*5c90*/  FADD.FTZ R70, R70, 1 ;  /* 0x3f80000046467421 */ /* 0x020fc40000010000 */
[----:B------:R-:W0:Y:S01]  /*5ca0*/  MUFU.RCP R82, R25 ;  /* 0x0000001900527308 */ /* 0x000e220000001000 */
[----:B------:R-:W-:Y:S01]  /*5cb0*/  FADD.FTZ R24, R22, 1 ;  /* 0x3f80000016187421 */ /* 0x000fe20000010000 */
[----:B------:R-:W-:-:S06]  /*5cc0*/  FADD.FTZ R79, R79, 1 ;  /* 0x3f8000004f4f7421 */ /* 0x000fcc0000010000 */
[----:B------:R-:W1:Y:S08]  /*5cd0*/  MUFU.RCP R81, R64 ;  /* 0x0000004000517308 */ /* 0x000e700000001000 */
[----:B------:R-:W2:Y:S08]  /*5ce0*/  MUFU.RCP R83, R66 ;  /* 0x0000004200537308 */ /* 0x000eb00000001000 */
        /* <DEDUP_REMOVED lines=9> */
[----:B------:R-:W-:Y:S01]  /*5d80*/  FMUL.FTZ R22, R22, R65 ;  /* 0x0000004116167220 */ /* 0x000fe20000410000 */
        /* <DEDUP_REMOVED lines=9> */
[----:B------:R-:W-:-:S02]  /*5e20*/  FMUL.FTZ R24, R24, R71 ;  /* 0x0000004718187220 */ /* 0x000fc40000410000 */
[----:B------:R-:W-:Y:S01]  /*5e30*/  FMUL.FTZ R77, R77, R80 ;  /* 0x000000504d4d7220 */ /* 0x000fe20000410000 */
[----:B------:R-:W-:Y:S01]  /*5e40*/  F2FP.F16.F32.PACK_AB R22, R23, R22 ;  /* 0x000000161716723e */ /* 0x000fe200000000ff */
[----:B------:R-:W-:Y:S01]  /*5e50*/  BAR.SYNC.DEFER_BLOCKING 0x0 ;  /* 0x0000000000007b1d */ /* 0x000fe20000010000 */
[----:B------:R-:W-:Y:S02]  /*5e60*/  F2FP.F16.F32.PACK_AB R25, R25, R56 ;  /* 0x000000381919723e */ /* 0x000fe400000000ff */
[----:B------:R-:W-:Y:S02]  /*5e70*/  F2FP.F16.F32.PACK_AB R65, R65, R72 ;  /* 0x000000484141723e */ /* 0x000fe400000000ff */
[----:B------:R-:W-:Y:S02]  /*5e80*/  F2FP.F16.F32.PACK_AB R24, R77, R24 ;  /* 0x000000184d18723e */ /* 0x000fe400000000ff */
[----:B------:R-:W-:Y:S02]  /*5e90*/  PRMT R23, R22, 0x7632, R23 ;  /* 0x0000763216177816 */ /* 0x000fe40000000017 */
[----:B------:R-:W-:-:S02]  /*5ea0*/  PRMT R56, R25, 0x7632, R56 ;  /* 0x0000763219387816 */ /* 0x000fc40000000038 */
[C---:B------:R-:W-:Y:S02]  /*5eb0*/  PRMT R58, R65.reuse, 0x7610, R58 ;  /* 0x00007610413a7816 */ /* 0x040fe4000000003a */
[----:B------:R-:W-:Y:S02]  /*5ec0*/  PRMT R60, R65, 0x7632, R60 ;  /* 0x00007632413c7816 */ /* 0x000fe4000000003c */
[----:B------:R-:W-:Y:S01]  /*5ed0*/  PRMT R62, R24, 0x7632, R62 ;  /* 0x00007632183e7816 */ /* 0x000fe2000000003e */
[----:B------:R-:W-:Y:S04]  /*5ee0*/  STS.U16 [R0], R22 ;  /* 0x0000001600007388 */ /* 0x000fe80000000400 */
[----:B------:R-:W-:Y:S04]  /*5ef0*/  STS.U16 [R0+0x2], R23 ;  /* 0x0000021700007388 */ /* 0x000fe80000000400 */
[----:B------:R0:W-:Y:S04]  /*5f00*/  STS.U16 [R0+0x4], R25 ;  /* 0x0000041900007388 */ /* 0x0001e80000000400 */
        /* <DEDUP_REMOVED lines=35> */
.L_x_2181:
[----:B------:R-:W-:Y:S05]  /*6140*/  BSYNC B0 ;  /* 0x0000000000007941 */ /* 0x000fea0003800000 */
.L_x_2180:
[----:B------:R-:W-:Y:S01]  /*6150*/  MOV R6, R22 ;  /* 0x0000001600067202 */ /* 0x000fe20000000f00 */
[----:B------:R-:W-:Y:S01]  /*6160*/  ULDC.64 UR4, c[0x0][0x2c8] ;  /* 0x0000b20000047ab9 */ /* 0x000fe20000000a00 */
[----:B------:R-:W-:Y:S01]  /*6170*/  MOV R7, R67 ;  /* 0x0000004300077202 */ /* 0x000fe20000000f00 */
[----:B------:R-:W-:Y:S01]  /*6180*/  IMAD R15, R51, UR4, RZ ;  /* 0x00000004330f7c24 */ /* 0x000fe2000f8e02ff */
        /* <DEDUP_REMOVED lines=18> */
[----:B------:R-:W-:-:S03]  /*62b0*/  ISETP.GE.AND P4, PT, R10, R0, PT ;  /* 0x000000000a00720c */ /* 0x000fc60003f86270 */
[----:B------:R1:W-:Y:S01]  /*62c0*/  @!P0 STG.E.U16 desc[UR6][R4.64], R65 ;  /* 0x0000004104008986 */ /* 0x0003e2000c101506 */
[----:B------:R-:W-:-:S03]  /*62d0*/  ISETP.GE.AND P0, PT, R42, UR4, PT ;  /* 0x000000042a007c0c */ /* 0x000fc6000bf06270 */
        /* <DEDUP_REMOVED lines=15> */
.L_x_2183:
        /* <DEDUP_REMOVED lines=11> */
.L_x_5215:


//--------------------- .text._Z25selective_scan_fwd_kernelI32Selective_Scan_fwd_kernel_traitsILi32ELi8ELi1ELb1ELb0ELb0ELb0EN3c104HalfENS1_7complexIfEEEEv13SSMParamsBase --------------------------
	.section	.text._Z25selective_scan_fwd_kernelI32Selective_Scan_fwd_kernel_traitsILi32ELi8ELi1ELb1ELb0ELb0ELb0EN3c104HalfENS1_7complexIfEEEEv13SSMParamsBase,"ax",@progbits
	.align	128
        .global         _Z25selective_scan_fwd_kernelI32Selective_Scan_fwd_kernel_traitsILi32ELi8ELi1ELb1ELb0ELb0ELb0EN3c104HalfENS1_7complexIfEEEEv13SSMParamsBase
        .type           _Z25selective_scan_fwd_kernelI32Selective_Scan_fwd_kernel_traitsILi32ELi8ELi1ELb1ELb0ELb0ELb0EN3c104HalfENS1_7complexIfEEEEv13SSMParamsBase,@function
        .size           _Z25selective_scan_fwd_kernelI32Selective_Scan_fwd_kernel_traitsILi32ELi8ELi1ELb1ELb0ELb0ELb0EN3c104HalfENS1_7complexIfEEEEv13SSMParamsBase,(.L_x_5216 - _Z25selective_scan_fwd_kernelI32Selective_Scan_fwd_kernel_traitsILi32ELi8ELi1ELb1ELb0ELb0ELb0EN3c104HalfENS1_7complexIfEEEEv13SSMParamsBase)
        .other          _Z25selective_scan_fwd_kernelI32Selective_Scan_fwd_kernel_traitsILi32ELi8ELi1ELb1ELb0ELb0ELb0EN3c104HalfENS1_7complexIfEEEEv13SSMParamsBase,@"STO_CUDA_ENTRY STV_DEFAULT"
_Z25selective_scan_fwd_kernelI32Selective_Scan_fwd_kernel_traitsILi32ELi8ELi1ELb1ELb0ELb0ELb0EN3c104HalfENS1_7complexIfEEEEv13SSMParamsBase:
.text._Z25selective_scan_fwd_kernelI32Selective_Scan_fwd_kernel_traitsILi32ELi8ELi1ELb1ELb0ELb0ELb0EN3c104HalfENS1_7complexIfEEEEv13SSMParamsBase:
[----:B------:R-:W-:Y:S08]  /*0000*/  LDC R1, c[0x0][0x28] ;  /* 0x00000a00ff017b82 */ /* 0x000ff00000000800 */
[----:B------:R-:W0:Y:S01]  /*0010*/  LDC.64 R4, c[0x0][0x300] ;  /* 0x0000c000ff047b82 */ /* 0x000e220000000a00 */
[----:B------:R-:W-:Y:S01]  /*0020*/  MOV R49, RZ ;  /* 0x000000ff00317202 */ /* 0x000fe20000000f00 */
[----:B------:R-:W-:Y:S01]  /*0030*/  ULDC.64 UR12, c[0x0][0x208] ;  /* 0x00008200000c7ab9 */ /* 0x000fe20000000a00 */
[----:B------:R-:W-:Y:S01]  /*0040*/  HFMA2.MMA R51, -RZ, RZ, 0, 0 ;  /* 0x00000000ff337435 */ /* 0x000fe200000001ff */
[----:B------:R-:W-:Y:S01]  /*0050*/  ULDC.64 UR6, c[0x0][0x280] ;  /* 0x0000a00000067ab9 */ /* 0x000fe20000000a00 */
[----:B------:R-:W-:-:S03]  /*0060*/  ULDC.64 UR10, c[0x0][0x290] ;  /* 0x0000a400000a7ab9 */ /* 0x000fc60000000a00 */
[----:B------:R-:W1:Y:S08]  /*0070*/  S2UR UR4, SR_CTAID.Y ;  /* 0x00000000000479c3 */ /* 0x000e700000002600 */
[----:B------:R-:W2:Y:S01]  /*0080*/  LDC.64 R2, c[0x0][0x2e8] ;  /* 0x0000ba00ff027b82 */ /* 0x000ea20000000a00 */
[----:B0-----:R-:W-:-:S07]  /*0090*/  ISETP.NE.U32.AND P1, PT, R4, RZ, PT ;  /* 0x000000ff0400720c */ /* 0x001fce0003f25070 */
[----:B------:R-:W0:Y:S01]  /*00a0*/  LDC R0, c[0x0][0x224] ;  /* 0x00008900ff007b82 */ /* 0x000e220000000800 */
[----:B------:R-:W-:Y:S02]  /*00b0*/  ISETP.NE.AND.EX P1, PT, R5, RZ, PT, P1 ;  /* 0x000000ff0500720c */ /* 0x000fe40003f25310 */
[----:B-1----:R-:W-:-:S05]  /*00c0*/  MOV R62, UR4 ;  /* 0x00000004003e7c02 */ /* 0x002fca0008000f00 */
[----:B------:R-:W1:Y:S01]  /*00d0*/  S2UR UR14, SR_CTAID.X ;  /* 0x00000000000e79c3 */ /* 0x000e620000002500 */
[----:B------:R-:W-:Y:S02]  /*00e0*/  SHF.R.S32.HI R53, RZ, 0x1f, R62 ;  /* 0x0000001fff357819 */ /* 0x000fe4000001143e */
[----:B--2---:R-:W-:-:S05]  /*00f0*/  ISETP.NE.U32.AND P0, PT, R2, RZ, PT ;  /* 0x000000ff0200720c */ /* 0x004fca0003f05070 */
[----:B------:R-:W2:Y:S01]  /*0100*/  LDC.64 R44, c[0x0][0x288] ;  /* 0x0000a200ff2c7b82 */ /* 0x000ea20000000a00 */
[C---:B------:R-:W-:Y:S02]  /*0110*/  @P1 LEA R4, P3, R62.reuse, R4, 0x2 ;  /* 0x000000043e041211 */ /* 0x040fe400078610ff */
[----:B------:R-:W-:Y:S02]  /*0120*/  ISETP.NE.AND.EX P0, PT, R3, RZ, PT, P0 ;  /* 0x000000ff0300720c */ /* 0x000fe40003f05300 */
[----:B------:R-:W-:-:S03]  /*0130*/  @P1 LEA.HI.X R5, R62, R5, R53, 0x2, P3 ;  /* 0x000000053e051211 */ /* 0x000fc600018f1435 */
[----:B------:R-:W3:Y:S02]  /*0140*/  LDC.64 R42, c[0x0][0x298] ;  /* 0x0000a600ff2a7b82 */ /* 0x000ee40000000a00 */
[----:B------:R4:W5:Y:S06]  /*0150*/  @P1 LDG.E R49, desc[UR12][R4.64] ;  /* 0x0000000c04311981 */ /* 0x00096c000c1e1900 */
[C---:B------:R-:W-:Y:S01]  /*0160*/  @P0 LEA R2, P2, R62.reuse, R2, 0x2 ;  /* 0x000000023e020211 */ /* 0x040fe200078410ff */
[----:B------:R-:W2:Y:S03]  /*0170*/  LDC.64 R60, c[0x0][0x2f0] ;  /* 0x0000bc00ff3c7b82 */ /* 0x000ea60000000a00 */
[----:B------:R-:W-:-:S05]  /*0180*/  @P0 LEA.HI.X R3, R62, R3, R53, 0x2, P2 ;  /* 0x000000033e030211 */ /* 0x000fca00010f1435 */
[----:B------:R-:W2:Y:S01]  /*0190*/  LDC.64 R58, c[0x0][0x2f8] ;  /* 0x0000be00ff3a7b82 */ /* 0x000ea20000000a00 */
[----:B------:R4:W5:Y:S01]  /*01a0*/  @P0 LDG.E R51, desc[UR12][R2.64] ;  /* 0x0000000c02330981 */ /* 0x000962000c1e1900 */
[----:B0-----:R-:W-:Y:S01]  /*01b0*/  ISETP.GE.AND P0, PT, R0, 0x1, PT ;  /* 0x000000010000780c */ /* 0x001fe20003f06270 */
[----:B-1----:R-:W-:Y:S02]  /*01c0*/  USHF.R.S32.HI UR15, URZ, 0x1f, UR14 ;  /* 0x0000001f3f0f7899 */ /* 0x002fe4000801140e */
[----:B------:R-:W-:Y:S02]  /*01d0*/  UIMAD.WIDE.U32 UR4, UR14, UR6, URZ ;  /* 0x000000060e0472a5 */ /* 0x000fe4000f8e003f */
[----:B------:R-:W-:Y:S02]  /*01e0*/  UIMAD UR6, UR15, UR6, URZ ;  /* 0x000000060f0672a4 */ /* 0x000fe4000f8e023f */
[----:B------:R-:W-:Y:S02]  /*01f0*/  UIMAD UR9, UR15, UR10, URZ ;  /* 0x0000000a0f0972a4 */ /* 0x000fe4000f8e023f */
[----:B------:R-:W-:-:S02]  /*0200*/  UIMAD UR8, UR14, UR7, UR6 ;  /* 0x000000070e0872a4 */ /* 0x000fc4000f8e0206 */
[----:B------:R-:W-:Y:S02]  /*0210*/  UIMAD.WIDE.U32 UR6, UR14, UR10, URZ ;  /* 0x0000000a0e0672a5 */ /* 0x000fe4000f8e003f */
[----:B------:R-:W-:Y:S01]  /*0220*/  UIMAD UR9, UR14, UR11, UR9 ;  /* 0x0000000b0e0972a4 */ /* 0x000fe2000f8e0209 */
[----:B----4-:R-:W-:Y:S11]  /*0230*/  @!P0 EXIT ;  /* 0x000000000000894d */ /* 0x010ff60003800000 */
[----:B------:R-:W0:Y:S01]  /*0240*/  S2R R47, SR_TID.X ;  /* 0x00000000002f7919 */ /* 0x000e220000002100 */
[----:B------:R-:W-:Y:S01]  /*0250*/  UIADD3 UR5, UR5, UR8, URZ ;  /* 0x0000000805057290 */ /* 0x000fe2000fffe03f */
[C---:B---3--:R-:W-:Y:S01]  /*0260*/  IMAD R2, R53.reuse, R42, RZ ;  /* 0x0000002a35027224 */ /* 0x048fe200078e02ff */
[----:B------:R-:W-:Y:S01]  /*0270*/  UIADD3 UR7, UR7, UR9, URZ ;  /* 0x0000000907077290 */ /* 0x000fe2000fffe03f */
[----:B------:R-:W1:Y:S01]  /*0280*/  S2R R65, SR_LANEID ;  /* 0x0000000000417919 */ /* 0x000e620000000000 */
[-C--:B--2---:R-:W-:Y:S02]  /*0290*/  IMAD R0, R53, R44.reuse, RZ ;  /* 0x0000002c35007224 */ /* 0x084fe400078e02ff */
[C---:B------:R-:W-:Y:S02]  /*02a0*/  IMAD R43, R62.reuse, R43, R2 ;  /* 0x0000002b3e2b7224 */ /* 0x040fe400078e0202 */
[C---:B------:R-:W-:Y:S02]  /*02b0*/  IMAD R45, R62.reuse, R45, R0 ;  /* 0x0000002d3e2d7224 */ /* 0x040fe400078e0200 */
[----:B------:R-:W-:Y:S01]  /*02c0*/  IMAD.WIDE.U32 R2, R62, R44, UR4 ;  /* 0x000000043e027e25 */ /* 0x000fe2000f8e002c */
[----:B------:R-:W-:-:S03]  /*02d0*/  UMOV UR4, URZ ;  /* 0x0000003f00047c82 */ /* 0x000fc60008000000 */
[----:B------:R-:W-:Y:S01]  /*02e0*/  IMAD.WIDE.U32 R4, R62, R42, UR6 ;  /* 0x000000063e047e25 */ /* 0x000fe2000f8e002a */
[----:B------:R-:W-:Y:S02]  /*02f0*/  IADD3 R45, R3, R45, RZ ;  /* 0x0000002d032d7210 */ /* 0x000fe40007ffe0ff */
[----:B------:R-:W-:Y:S02]  /*0300*/  LEA R60, P0, R2, R60, 0x1 ;  /* 0x0000003c023c7211 */ /* 0x000fe400078008ff */
[----:B------:R-:W-:Y:S02]  /*0310*/  IADD3 R43, R5, R43, RZ ;  /* 0x0000002b052b7210 */ /* 0x000fe40007ffe0ff */
[----:B------:R-:W-:Y:S02]  /*0320*/  LEA R58, P1, R4, R58, 0x1 ;  /* 0x0000003a043a7211 */ /* 0x000fe400078208ff */
[----:B------:R-:W-:Y:S02]  /*0330*/  LEA.HI.X R45, R2, R61, R45, 0x1, P0 ;  /* 0x0000003d022d7211 */ /* 0x000fe400000f0c2d */
[----:B------:R-:W-:-:S09]  /*0340*/  LEA.HI.X R43, R4, R59, R43, 0x1, P1 ;  /* 0x0000003b042b7211 */ /* 0x000fd200008f0c2b */
.L_x_2202:
[----:B------:R-:W-:Y:S01]  /*0350*/  BAR.SYNC.DEFER_BLOCKING 0x0 ;  /* 0x0000000000007b1d */ /* 0x000fe20000010000 */
[----:B------:R-:W-:-:S05]  /*0360*/  MOV R42, R58 ;  /* 0x0000003a002a7202 */ /* 0x000fca0000000f00 */
[C---:B0-----:R-:W-:Y:S01]  /*0370*/  IMAD.WIDE R8, R47.reuse, 0x10, R42 ;  /* 0x000000102f087825 */ /* 0x041fe200078e022a */
[----:B------:R-:W-:Y:S01]  /*0380*/  MOV R44, R60 ;  /* 0x0000003c002c7202 */ /* 0x000fe20000000f00 */
[----:B------:R-:W0:Y:S04]  /*0390*/  LDC R0, c[0x0][0x21c] ;  /* 0x00008700ff007b82 */ /* 0x000e280000000800 */
[----:B------:R-:W2:Y:S01]  /*03a0*/  LDG.E.128 R8, desc[UR12][R8.64] ;  /* 0x0000000c08087981 */ /* 0x000ea2000c1e1d00 */
[----:B------:R-:W-:-:S06]  /*03b0*/  IMAD.WIDE R4, R47, 0x10, R44 ;  /* 0x000000102f047825 */ /* 0x000fcc00078e022c */
[----:B------:R-:W3:Y:S01]  /*03c0*/  LDG.E.128 R4, desc[UR12][R4.64] ;  /* 0x0000000c04047981 */ /* 0x000ee2000c1e1d00 */
[----:B------:R-:W-:Y:S01]  /*03d0*/  ULDC.U8 UR5, c[0x0][0x22e] ;  /* 0x00008b8000057ab9 */ /* 0x000fe20000000000 */
[----:B------:R-:W-:Y:S01]  /*03e0*/  BSSY B0, `(.L_x_2184) ;  /* 0x000003a000007945 */ /* 0x000fe20003800000 */
[----:B--2---:R-:W-:Y:S02]  /*03f0*/  HADD2.F32 R56, -RZ, R8.H0_H0 ;  /* 0x20000008ff387230 */ /* 0x004fe40000004100 */
        /* <DEDUP_REMOVED lines=16> */
[----:B------:R-:W-:Y:S01]  /*0500*/  FSETP.GTU.FTZ.AND P5, PT, R54, 20, PT ;  /* 0x41a000003600780b */ /* 0x000fe20003fbc000 */
[----:B---3--:R-:W-:Y:S01]  /*0510*/  HADD2.F32 R33, -RZ, R4.H0_H0 ;  /* 0x20000004ff217230 */ /* 0x008fe20000004100 */
[----:B------:R-:W-:Y:S01]  /*0520*/  FSETP.GTU.FTZ.AND P1, PT, R52, 20, PT ;  /* 0x41a000003400780b */ /* 0x000fe20003f3c000 */
[----:B------:R-:W-:Y:S01]  /*0530*/  FADD.FTZ R42, R42, R49 ;  /* 0x000000312a2a7221 */ /* 0x000fe20000010000 */
[----:B------:R-:W-:Y:S02]  /*0540*/  FSETP.GTU.FTZ.AND P0, PT, R50, 20, PT ;  /* 0x41a000003200780b */ /* 0x000fe40003f1c000 */
[----:B------:R-:W-:Y:S02]  /*0550*/  FSETP.GTU.FTZ.AND P6, PT, R48, 20, PT ;  /* 0x41a000003000780b */ /* 0x000fe40003fdc000 */
[----:B------:R-:W-:Y:S02]  /*0560*/  FSETP.GTU.FTZ.AND P3, PT, R46, 20, PT ;  /* 0x41a000002e00780b */ /* 0x000fe40003f7c000 */
[----:B------:R-:W-:Y:S01]  /*0570*/  FSETP.GTU.FTZ.AND P2, PT, R44, 20, PT ;  /* 0x41a000002c00780b */ /* 0x000fe20003f5c000 */
[----:B0-----:R-:W-:-:S12]  /*0580*/  @P4 BRA `(.L_x_2185) ;  /* 0x00000000007c4947 */ /* 0x001fd80003800000 */
        /* <DEDUP_REMOVED lines=31> */
.L_x_2185:
[----:B------:R-:W-:Y:S05]  /*0780*/  BSYNC B0 ;  /* 0x0000000000007941 */ /* 0x000fea0003800000 */
.L_x_2184:
[----:B------:R-:W-:Y:S01]  /*0790*/  ISETP.EQ.OR P5, PT, RZ, UR5, P5 ;  /* 0x00000005ff007c0c */ /* 0x000fe2000afa2670 */
[----:B------:R-:W-:Y:S01]  /*07a0*/  BSSY B0, `(.L_x_2186) ;  /* 0x000002e000007945 */ /* 0x000fe20003800000 */
[----:B------:R-:W-:Y:S01]  /*07b0*/  FSETP.GTU.FTZ.AND P4, PT, R42, 20, PT ;  /* 0x41a000002a00780b */ /* 0x000fe20003f9c000 */
        /* <DEDUP_REMOVED lines=10> */
[----:B------:R-:W-:Y:S01]  /*0860*/  HADD2.F32 R27, -RZ, R7.H0_H0 ;  /* 0x20000007ff1b7230 */ /* 0x000fe20000004100 */
        /* <DEDUP_REMOVED lines=33> */
.L_x_2187:
[----:B------:R-:W-:Y:S05]  /*0a80*/  BSYNC B0 ;  /* 0x0000000000007941 */ /* 0x000fea0003800000 */
.L_x_2186:
        /* <DEDUP_REMOVED lines=33> */
.L_x_2189:
[----:B------:R-:W-:Y:S05]  /*0ca0*/  BSYNC B0 ;  /* 0x0000000000007941 */ /* 0x000fea0003800000 */
.L_x_2188:
        /* <DEDUP_REMOVED lines=33> */
.L_x_2191:
[----:B------:R-:W-:Y:S05]  /*0ec0*/  BSYNC B0 ;  /* 0x0000000000007941 */ /* 0x000fea0003800000 */
.L_x_2190:
        /* <DEDUP_REMOVED lines=33> */
.L_x_2193:
[----:B------:R-:W-:Y:S05]  /*10e0*/  BSYNC B0 ;  /* 0x0000000000007941 */ /* 0x000fea0003800000 */
.L_x_2192:
        /* <DEDUP_REMOVED lines=33> */
.L_x_2195:
[----:B------:R-:W-:Y:S05]  /*1300*/  BSYNC B0 ;  /* 0x0000000000007941 */ /* 0x000fea0003800000 */
.L_x_2194:
        /* <DEDUP_REMOVED lines=33> */
.L_x_2197:
[----:B------:R-:W-:Y:S05]  /*1520*/  BSYNC B0 ;  /* 0x0000000000007941 */ /* 0x000fea0003800000 */
.L_x_2196:
        /* <DEDUP_REMOVED lines=33> */
.L_x_2199:
[----:B------:R-:W-:Y:S05]  /*1740*/  BSYNC B0 ;  /* 0x0000000000007941 */ /* 0x000fea0003800000 */
.L_x_2198:
[----:B------:R-:W-:Y:S01]  /*1750*/  ISETP.GE.AND P0, PT, R0, 0x1, PT ;  /* 0x000000010000780c */ /* 0x000fe20003f06270 */
[----:B------:R-:W-:Y:S01]  /*1760*/  HADD2.F32 R63, -RZ, R7.H1_H1 ;  /* 0x30000007ff3f7230 */ /* 0x000fe20000004100 */
        /* <DEDUP_REMOVED lines=18> */
[----:B------:R-:W2:Y:S01]  /*1890*/  S2UR UR14, SR_CTAID.X ;  /* 0x00000000000e79c3 */ /* 0x000ea20000002500 */
[----:B------:R-:W-:Y:S01]  /*18a0*/  ULDC.64 UR8, c[0x0][0x268] ;  /* 0x00009a0000087ab9 */ /* 0x000fe20000000a00 */
[----:B------:R-:W-:Y:S01]  /*18b0*/  ULDC.64 UR6, c[0x0][0x230] ;  /* 0x00008c0000067ab9 */ /* 0x000fe20000000a00 */
[----:B------:R-:W-:Y:S01]  /*18c0*/  UMOV UR5, 0x400 ;  /* 0x0000040000057882 */ /* 0x000fe20000000000 */
[----:B------:R-:W-:Y:S02]  /*18d0*/  IMAD R7, R53, UR6, RZ ;  /* 0x0000000635077c24 */ /* 0x000fe4000f8e02ff */
[----:B------:R-:W-:Y:S02]  /*18e0*/  FMUL.FTZ R63, R63, R42 ;  /* 0x0000002a3f3f7220 */ /* 0x000fe40000410000 */
[----:B------:R-:W2:Y:S08]  /*18f0*/  LDC R3, c[0x0][0x214] ;  /* 0x00008500ff037b82 */ /* 0x000eb00000000800 */
[----:B------:R-:W3:Y:S08]  /*1900*/  LDC R5, c[0x0][0x224] ;  /* 0x00008900ff057b82 */ /* 0x000ef00000000800 */
[----:B------:R-:W4:Y:S01]  /*1910*/  LDC.64 R8, c[0x0][0x310] ;  /* 0x0000c400ff087b82 */ /* 0x000f220000000a00 */
[----:B0-----:R-:W-:-:S07]  /*1920*/  IMAD.WIDE.U32 R20, R62, UR6, RZ ;  /* 0x000000063e147c25 */ /* 0x001fce000f8e00ff */
[----:B------:R-:W0:Y:S01]  /*1930*/  LDC.64 R14, c[0x0][0x2d0] ;  /* 0x0000b400ff0e7b82 */ /* 0x000e220000000a00 */
[----:B--2---:R-:W-:Y:S02]  /*1940*/  IMAD R2, R3, UR14, R62 ;  /* 0x0000000e03027c24 */ /* 0x004fe4000f8e023e */
[----:B------:R-:W-:-:S05]  /*1950*/  IMAD.WIDE.U32 R12, R62, UR8, RZ ;  /* 0x000000083e0c7c25 */ /* 0x000fca000f8e00ff */
[----:B------:R-:W2:Y:S01]  /*1960*/  LDC.64 R10, c[0x0][0x2e0] ;  /* 0x0000b800ff0a7b82 */ /* 0x000ea20000000a00 */
[----:B---3--:R-:W-:Y:S02]  /*1970*/  IMAD R3, R2, R5, RZ ;  /* 0x0000000502037224 */ /* 0x008fe400078e02ff */
[----:B------:R-:W-:Y:S02]  /*1980*/  IMAD R55, R62, UR7, R7 ;  /* 0x000000073e377c24 */ /* 0x000fe4000f8e0207 */
[----:B------:R-:W-:-:S03]  /*1990*/  IMAD R3, R3, R0, RZ ;  /* 0x0000000003037224 */ /* 0x000fc600078e02ff */
[----:B------:R-:W3:Y:S01]  /*19a0*/  LDC.64 R4, c[0x0][0x2d8] ;  /* 0x0000b600ff047b82 */ /* 0x000ee20000000a00 */
[----:B----4-:R-:W-:Y:S01]  /*19b0*/  IMAD.WIDE R8, R3, 0x10, R8 ;  /* 0x0000001003087825 */ /* 0x010fe200078e0208 */
[----:B------:R-:W-:-:S03]  /*19c0*/  IADD3 R55, R21, R55, RZ ;  /* 0x0000003715377210 */ /* 0x000fc60007ffe0ff */
[----:B------:R-:W-:-:S03]  /*19d0*/  IMAD R3, R53, UR8, RZ ;  /* 0x0000000835037c24 */ /* 0x000fc6000f8e02ff */
[----:B------:R-:W4:Y:S01]  /*19e0*/  LDC.64 R16, c[0x0][0x270] ;  /* 0x00009c00ff107b82 */ /* 0x000f220000000a00 */
[----:B------:R-:W-:Y:S01]  /*19f0*/  IMAD R23, R62, UR9, R3 ;  /* 0x000000093e177c24 */ /* 0x000fe2000f8e0203 */
[----:B------:R-:W-:Y:S01]  /*1a00*/  ULDC.64 UR8, c[0x0][0x248] ;  /* 0x0000920000087ab9 */ /* 0x000fe20000000a00 */
[----:B0-----:R-:W-:Y:S01]  /*1a10*/  LEA R26, P0, R20, R14, 0x3 ;  /* 0x0000000e141a7211 */ /* 0x001fe200078018ff */
[----:B------:R-:W-:Y:S02]  /*1a20*/  IMAD R25, R53, UR8, RZ ;  /* 0x0000000835197c24 */ /* 0x000fe4000f8e02ff */
[----:B------:R-:W-:Y:S01]  /*1a30*/  IADD3 R64, R13, R23, RZ ;  /* 0x000000170d407210 */ /* 0x000fe20007ffe0ff */
[----:B------:R-:W-:Y:S01]  /*1a40*/  IMAD.WIDE.U32 R6, R62, UR8, RZ ;  /* 0x000000083e067c25 */ /* 0x000fe2000f8e00ff */
[----:B------:R-:W0:Y:S01]  /*1a50*/  LDC.64 R2, c[0x0][0x250] ;  /* 0x00009400ff027b82 */ /* 0x000e220000000a00 */
[----:B--2---:R-:W-:Y:S02]  /*1a60*/  LEA R57, P1, R12, R10, 0x3 ;  /* 0x0000000a0c397211 */ /* 0x004fe400078218ff */
[----:B------:R-:W-:Y:S01]  /*1a70*/  IMAD R25, R62, UR9, R25 ;  /* 0x000000093e197c24 */ /* 0x000fe2000f8e0219 */
[----:B------:R-:W-:Y:S01]  /*1a80*/  LEA.HI.X R55, R20, R15, R55, 0x3, P0 ;  /* 0x0000000f14377211 */ /* 0x000fe200000f1c37 */
[----:B------:R-:W-:Y:S01]  /*1a90*/  IMAD R13, R0, UR4, RZ ;  /* 0x00000004000d7c24 */ /* 0x000fe2000f8e02ff */
[----:B------:R-:W-:-:S02]  /*1aa0*/  LEA.HI.X R64, R12, R11, R64, 0x3, P1 ;  /* 0x0000000b0c407211 */ /* 0x000fc400008f1c40 */
[----:B------:R-:W2:Y:S01]  /*1ab0*/  LDC.64 R18, c[0x0][0x238] ;  /* 0x00008e00ff127b82 */ /* 0x000ea20000000a00 */
[----:B------:R-:W-:Y:S01]  /*1ac0*/  IMAD.WIDE R8, R13, 0x10, R8 ;  /* 0x000000100d087825 */ /* 0x000fe200078e0208 */
[C---:B---3--:R-:W-:Y:S02]  /*1ad0*/  LEA R59, P1, R6.reuse, R4, 0x3 ;  /* 0x00000004063b7211 */ /* 0x048fe400078218ff */
[----:B------:R-:W-:Y:S02]  /*1ae0*/  IADD3 R66, R7, R25, RZ ;  /* 0x0000001907427210 */ /* 0x000fe40007ffe0ff */
[----:B------:R-:W-:Y:S02]  /*1af0*/  LOP3.LUT P0, RZ, R47, 0x1f, RZ, 0xc0, !PT ;  /* 0x0000001f2fff7812 */ /* 0x000fe4000780c0ff */
[----:B------:R-:W3:Y:S01]  /*1b00*/  S2UR UR6, SR_CgaCtaId ;  /* 0x00000000000679c3 */ /* 0x000ee20000008800 */
[----:B------:R-:W-:Y:S02]  /*1b10*/  LEA.HI.X R66, R6, R5, R66, 0x3, P1 ;  /* 0x0000000506427211 */ /* 0x000fe400008f1c42 */
[----:B------:R-:W-:-:S02]  /*1b20*/  ISETP.EQ.OR P0, PT, RZ, UR4, P0 ;  /* 0x00000004ff007c0c */ /* 0x000fc40008702670 */
[----:B------:R-:W-:Y:S02]  /*1b30*/  MOV R61, R8 ;  /* 0x00000008003d7202 */ /* 0x000fe40000000f00 */
[----:B------:R-:W-:Y:S01]  /*1b40*/  MOV R68, R9 ;  /* 0x0000000900447202 */ /* 0x000fe20000000f00 */
[----:B------:R-:W1:Y:S01]  /*1b50*/  LDC R67, c[0x0][0x21c] ;  /* 0x00008700ff437b82 */ /* 0x000e620000000800 */
[----:B0-----:R-:W-:Y:S02]  /*1b60*/  SHF.L.U64.HI R3, R2, 0x3, R3 ;  /* 0x0000000302037819 */ /* 0x001fe40000010203 */
[----:B----4-:R-:W-:Y:S02]  /*1b70*/  SHF.L.U64.HI R17, R16, 0x3, R17 ;  /* 0x0000000310117819 */ /* 0x010fe40000010211 */
[----:B--2---:R-:W-:Y:S01]  /*1b80*/  SHF.L.U64.HI R70, R18, 0x3, R19 ;  /* 0x0000000312467819 */ /* 0x004fe20000010213 */
[----:B---3--:R-:W-:-:S03]  /*1b90*/  ULEA UR6, UR6, UR5, 0x18 ;  /* 0x0000000506067291 */ /* 0x008fc6000f8ec03f */
[----:B------:R-:W-:-:S09]  /*1ba0*/  UMOV UR5, URZ ;  /* 0x0000003f00057c82 */ /* 0x000fd20008000000 */
.L_x_2201:
[----:B------:R-:W-:Y:S02]  /*1bb0*/  MOV R4, R26 ;  /* 0x0000001a00047202 */ /* 0x000fe40000000f00 */
[----:B------:R-:W-:-:S06]  /*1bc0*/  MOV R5, R55 ;  /* 0x0000003700057202 */ /* 0x000fcc0000000f00 */
[----:B------:R-:W2:Y:S01]  /*1bd0*/  LDG.E.64 R4, desc[UR12][R4.64] ;  /* 0x0000000c04047981 */ /* 0x000ea2000c1e1b00 */
[C---:B-1----:R-:W-:Y:S01]  /*1be0*/  ISETP.GE.AND P1, PT, R65.reuse, 0x1, PT ;  /* 0x000000014100780c */ /* 0x042fe20003f26270 */
[----:B------:R-:W0:Y:S01]  /*1bf0*/  S2UR UR8, SR_CgaCtaId ;  /* 0x00000000000879c3 */ /* 0x000e220000008800 */
[----:B------:R-:W-:Y:S01]  /*1c00*/  ISETP.NE.AND P2, PT, R65, 0x1f, PT ;  /* 0x0000001f4100780c */ /* 0x000fe20003f45270 */
[----:B------:R-:W-:Y:S01]  /*1c10*/  UMOV UR7, 0x400 ;  /* 0x0000040000077882 */ /* 0x000fe20000000000 */
[----:B--2---:R-:W-:Y:S01]  /*1c20*/  FMUL.FTZ R9, R4, 1.4426950216293334961 ;  /* 0x3fb8aa3b04097820 */ /* 0x004fe20000410000 */
[C---:B------:R-:W-:Y:S01]  /*1c30*/  FMUL.FTZ R6, R5.reuse, R54 ;  /* 0x0000003605067220 */ /* 0x040fe20000410000 */
[C---:B------:R-:W-:Y:S01]  /*1c40*/  FMUL.FTZ R4, R5.reuse, R52 ;  /* 0x0000003405047220 */ /* 0x040fe20000410000 */
[----:B------:R-:W-:Y:S01]  /*1c50*/  FMUL.FTZ R0, R5, R56 ;  /* 0x0000003805007220 */ /* 0x000fe20000410000 */
[----:B------:R-:W-:Y:S01]  /*1c60*/  FMUL.FTZ R13, R9, R54 ;  /* 0x00000036090d7220 */ /* 0x000fe20000410000 */
[----:B------:R-:W-:Y:S01]  /*1c70*/  FMUL.RZ R6, R6, 0.15915493667125701904 ;  /* 0x3e22f98306067820 */ /* 0x000fe2000040c000 */
[----:B------:R-:W-:Y:S01]  /*1c80*/  FMUL.RZ R8, R4, 0.15915493667125701904 ;  /* 0x3e22f98304087820 */ /* 0x000fe2000040c000 */
[----:B------:R-:W-:Y:S01]  /*1c90*/  FMUL.RZ R7, R0, 0.15915493667125701904 ;  /* 0x3e22f98300077820 */ /* 0x000fe2000040c000 */
[----:B------:R-:W-:Y:S01]  /*1ca0*/  FMUL.FTZ R4, R5, R50 ;  /* 0x0000003205047220 */ /* 0x000fe20000410000 */
[C---:B------:R-:W-:Y:S01]  /*1cb0*/  FMUL.FTZ R0, R9.reuse, R56 ;  /* 0x0000003809007220 */ /* 0x040fe20000410000 */
[----:B------:R-:W-:Y:S01]  /*1cc0*/  MUFU.SIN R78, R6 ;  /* 0x00000006004e7308 */ /* 0x000fe20000000400 */
[----:B------:R-:W-:Y:S01]  /*1cd0*/  FMUL.FTZ R12, R9, R52 ;  /* 0x00000034090c7220 */ /* 0x000fe20000410000 */
[----:B------:R-:W-:Y:S01]  /*1ce0*/  FMUL.RZ R10, R4, 0.15915493667125701904 ;  /* 0x3e22f983040a7820 */ /* 0x000fe2000040c000 */
[----:B------:R-:W-:Y:S01]  /*1cf0*/  FMUL.FTZ R4, R5, R48 ;  /* 0x0000003005047220 */ /* 0x000fe20000410000 */
[C---:B------:R-:W-:Y:S01]  /*1d00*/  FMUL.FTZ R11, R9.reuse, R50 ;  /* 0x00000032090b7220 */ /* 0x040fe20000410000 */
[----:B------:R-:W-:-:S02]  /*1d10*/  FMUL.FTZ R19, R9, R42 ;  /* 0x0000002a09137220 */ /* 0x000fc40000410000 */
[----:B------:R-:W-:Y:S01]  /*1d20*/  FMUL.RZ R14, R4, 0.15915493667125701904 ;  /* 0x3e22f983040e7820 */ /* 0x000fe2000040c000 */
[----:B------:R-:W1:Y:S01]  /*1d30*/  MUFU.EX2 R13, R13 ;  /* 0x0000000d000d7308 */ /* 0x000e620000000800 */
[----:B------:R-:W-:-:S04]  /*1d40*/  FMUL.FTZ R4, R5, R46 ;  /* 0x0000002e05047220 */ /* 0x000fc80000410000 */
[----:B------:R-:W-:Y:S01]  /*1d50*/  FMUL.RZ R15, R4, 0.15915493667125701904 ;  /* 0x3e22f983040f7820 */ /* 0x000fe2000040c000 */
[----:B------:R-:W-:Y:S02]  /*1d60*/  FMUL.FTZ R4, R9, R44 ;  /* 0x0000002c09047220 */ /* 0x000fe40000410000 */
[----:B------:R-:W-:Y:S08]  /*1d70*/  MUFU.SIN R85, R7 ;  /* 0x0000000700557308 */ /* 0x000ff00000000400 */
[----:B------:R-:W-:Y:S01]  /*1d80*/  MUFU.COS R83, R7 ;  /* 0x0000000700537308 */ /* 0x000fe20000000000 */
[----:B-1----:R-:W-:-:S07]  /*1d90*/  FMUL.FTZ R78, R13, R78 ;  /* 0x0000004e0d4e7220 */ /* 0x002fce0000410000 */
[----:B------:R-:W1:Y:S08]  /*1da0*/  MUFU.EX2 R0, R0 ;  /* 0x0000000000007308 */ /* 0x000e700000000800 */
[----:B------:R2:W3:Y:S08]  /*1db0*/  MUFU.COS R76, R6 ;  /* 0x00000006004c7308 */ /* 0x0004f00000000000 */
[----:B------:R-:W-:Y:S01]  /*1dc0*/  MUFU.SIN R79, R8 ;  /* 0x00000008004f7308 */ /* 0x000fe20000000400 */
[----:B--2---:R-:W-:Y:S01]  /*1dd0*/  FMUL.FTZ R6, R9, R46 ;  /* 0x0000002e09067220 */ /* 0x004fe20000410000 */
[C---:B-1----:R-:W-:Y:S01]  /*1de0*/  FMUL.FTZ R83, R0.reuse, R83 ;  /* 0x0000005300537220 */ /* 0x042fe20000410000 */
[----:B------:R-:W-:Y:S01]  /*1df0*/  FMUL.FTZ R85, R0, R85 ;  /* 0x0000005500557220 */ /* 0x000fe20000410000 */
[----:B------:R-:W-:-:S04]  /*1e00*/  FMUL.FTZ R0, R33, R78 ;  /* 0x0000004e21007220 */ /* 0x000fc80000410000 */
[----:B------:R1:W-:Y:S01]  /*1e10*/  MUFU.COS R77, R8 ;  /* 0x00000008004d7308 */ /* 0x0003e20000000000 */
[----:B---3--:R-:W-:-:S04]  /*1e20*/  FMUL.FTZ R76, R13, R76 ;  /* 0x0000004c0d4c7220 */ /* 0x008fc80000410000 */
[----:B------:R-:W-:-:S03]  /*1e30*/  FFMA.FTZ R0, RZ, R76, R0 ;  /* 0x0000004cff007223 */ /* 0x000fc60000010000 */
[----:B------:R-:W2:Y:S01]  /*1e40*/  MUFU.EX2 R12, R12 ;  /* 0x0000000c000c7308 */ /* 0x000ea20000000800 */
[----:B-1----:R-:W-:Y:S01]  /*1e50*/  FMUL.FTZ R8, R9, R48 ;  /* 0x0000003009087220 */ /* 0x002fe20000410000 */
[C---:B------:R-:W-:Y:S01]  /*1e60*/  FMUL.FTZ R9, R5.reuse, R44 ;  /* 0x0000002c05097220 */ /* 0x040fe20000410000 */
[----:B------:R-:W-:-:S03]  /*1e70*/  FMUL.FTZ R5, R5, R42 ;  /* 0x0000002a05057220 */ /* 0x000fc60000410000 */
[----:B------:R-:W-:Y:S02]  /*1e80*/  FMUL.RZ R20, R9, 0.15915493667125701904 ;  /* 0x3e22f98309147820 */ /* 0x000fe4000040c000 */
[----:B------:R-:W-:Y:S08]  /*1e90*/  MUFU.SIN R75, R14 ;  /* 0x0000000e004b7308 */ /* 0x000ff00000000400 */
[----:B------:R1:W-:Y:S01]  /*1ea0*/  MUFU.COS R7, R14 ;  /* 0x0000000e00077308 */ /* 0x0003e20000000000 */
[C---:B--2---:R-:W-:Y:S01]  /*1eb0*/  FMUL.FTZ R77, R12.reuse, R77 ;  /* 0x0000004d0c4d7220 */ /* 0x044fe20000410000 */
[----:B------:R-:W-:-:S06]  /*1ec0*/  FMUL.FTZ R79, R12, R79 ;  /* 0x0000004f0c4f7220 */ /* 0x000fcc0000410000 */
[----:B------:R-:W2:Y:S01]  /*1ed0*/  MUFU.EX2 R8, R8 ;  /* 0x0000000800087308 */ /* 0x000ea20000000800 */
[----:B-1----:R-:W-:-:S07]  /*1ee0*/  FMUL.FTZ R14, RZ, R78 ;  /* 0x0000004eff0e7220 */ /* 0x002fce0000410000 */
[----:B------:R-:W-:Y:S08]  /*1ef0*/  MUFU.SIN R73, R15 ;  /* 0x0000000f00497308 */ /* 0x000ff00000000400 */
[----:B------:R1:W-:Y:S01]  /*1f00*/  MUFU.COS R72, R15 ;  /* 0x0000000f00487308 */ /* 0x0003e20000000000 */
[C---:B--2---:R-:W-:Y:S01]  /*1f10*/  FMUL.FTZ R74, R8.reuse, R7 ;  /* 0x00000007084a7220 */ /* 0x044fe20000410000 */
[----:B------:R-:W-:-:S06]  /*1f20*/  FMUL.FTZ R75, R8, R75 ;  /* 0x0000004b084b7220 */ /* 0x000fcc0000410000 */
[----:B------:R-:W2:Y:S01]  /*1f30*/  MUFU.EX2 R6, R6 ;  /* 0x0000000600067308 */ /* 0x000ea20000000800 */
[----:B-1----:R-:W-:Y:S01]  /*1f40*/  FMUL.RZ R15, R5, 0.15915493667125701904 ;  /* 0x3e22f983050f7820 */ /* 0x002fe2000040c000 */
[----:B------:R-:W-:Y:S01]  /*1f50*/  FFMA.FTZ R5, R33, R76, -R14 ;  /* 0x0000004c21057223 */ /* 0x000fe2000001080e */
[----:B------:R-:W-:-:S03]  /*1f60*/  FADD.FTZ R14, RZ, R0 ;  /* 0x00000000ff0e7221 */ /* 0x000fc60000010000 */
[----:B------:R-:W-:Y:S01]  /*1f70*/  FADD.FTZ R8, R32, R5 ;  /* 0x0000000520087221 */ /* 0x000fe20000010000 */
[C---:B------:R-:W-:Y:S01]  /*1f80*/  FMUL.FTZ R5, R79.reuse, R14 ;  /* 0x0000000e4f057220 */ /* 0x040fe20000410000 */
[----:B------:R-:W-:Y:S08]  /*1f90*/  MUFU.SIN R81, R10 ;  /* 0x0000000a00517308 */ /* 0x000ff00000000400 */
[----:B------:R-:W1:Y:S01]  /*1fa0*/  MUFU.EX2 R11, R11 ;  /* 0x0000000b000b7308 */ /* 0x000e620000000800 */
[C---:B--2---:R-:W-:Y:S01]  /*1fb0*/  FMUL.FTZ R72, R6.reuse, R72 ;  /* 0x0000004806487220 */ /* 0x044fe20000410000 */
[----:B------:R-:W-:Y:S01]  /*1fc0*/  FMUL.FTZ R73, R6, R73 ;  /* 0x0000004906497220 */ /* 0x000fe20000410000 */
[-C--:B------:R-:W-:Y:S01]  /*1fd0*/  FMUL.FTZ R6, R79, R8.reuse ;  /* 0x000000084f067220 */ /* 0x080fe20000410000 */
[----:B------:R-:W-:-:S03]  /*1fe0*/  FFMA.FTZ R8, R77, R8, -R5 ;  /* 0x000000084d087223 */ /* 0x000fc60000010805 */
[----:B------:R-:W-:Y:S01]  /*1ff0*/  FFMA.FTZ R6, R77, R14, R6 ;  /* 0x0000000e4d067223 */ /* 0x000fe20000010006 */
[----:B------:R-:W2:Y:S01]  /*2000*/  MUFU.COS R80, R10 ;  /* 0x0000000a00507308 */ /* 0x000ea20000000000 */
[----:B------:R-:W-:Y:S02]  /*2010*/  FADD.FTZ R8, R31, R8 ;  /* 0x000000081f087221 */ /* 0x000fe40000010000 */
[----:B------:R-:W-:Y:S01]  /*2020*/  FADD.FTZ R5, RZ, R6 ;  /* 0x00000006ff057221 */ /* 0x000fe20000010000 */
[----:B------:R-:W-:-:S04]  /*2030*/  FMUL.FTZ R6, R83, R78 ;  /* 0x0000004e53067220 */ /* 0x000fc80000410000 */
[----:B------:R-:W-:Y:S01]  /*2040*/  MUFU.EX2 R19, R19 ;  /* 0x0000001300137308 */ /* 0x000fe20000000800 */
[----:B-1----:R-:W-:Y:S01]  /*2050*/  FMUL.FTZ R81, R11, R81 ;  /* 0x000000510b517220 */ /* 0x002fe20000410000 */
[----:B------:R-:W-:-:S03]  /*2060*/  FFMA.FTZ R6, R85, R76, R6 ;  /* 0x0000004c55067223 */ /* 0x000fc60000010006 */
[----:B------:R-:W-:-:S03]  /*2070*/  FMUL.FTZ R7, R81, R5 ;  /* 0x0000000551077220 */ /* 0x000fc60000410000 */
[----:B------:R-:W1:Y:S01]  /*2080*/  MUFU.COS R12, R15 ;  /* 0x0000000f000c7308 */ /* 0x000e620000000000 */
[----:B--2---:R-:W-:-:S04]  /*2090*/  FMUL.FTZ R80, R11, R80 ;  /* 0x000000500b507220 */ /* 0x004fc80000410000 */
[----:B------:R-:W-:-:S03]  /*20a0*/  FFMA.FTZ R7, R80, R8, -R7 ;  /* 0x0000000850077223 */ /* 0x000fc60000010807 */
[----:B------:R-:W2:Y:S01]  /*20b0*/  MUFU.SIN R10, R15 ;  /* 0x0000000f000a7308 */ /* 0x000ea20000000400 */
[----:B------:R-:W-:-:S04]  /*20c0*/  FADD.FTZ R11, R30, R7 ;  /* 0x000000071e0b7221 */ /* 0x000fc80000010000 */
[----:B------:R-:W-:-:S03]  /*20d0*/  FMUL.FTZ R13, R75, R11 ;  /* 0x0000000b4b0d7220 */ /* 0x000fc60000410000 */
[----:B------:R-:W-:Y:S01]  /*20e0*/  MUFU.EX2 R4, R4 ;  /* 0x0000000400047308 */ /* 0x000fe20000000800 */
[----:B-1----:R-:W-:-:S07]  /*20f0*/  FMUL.FTZ R69, R19, R12 ;  /* 0x0000000c13457220 */ /* 0x002fce0000410000 */
[----:B------:R-:W1:Y:S01]  /*2100*/  MUFU.SIN R9, R20 ;  /* 0x0000001400097308 */ /* 0x000e620000000400 */
[----:B--2---:R-:W-:Y:S01]  /*2110*/  FMUL.FTZ R19, R19, R10 ;  /* 0x0000000a13137220 */ /* 0x004fe20000410000 */
[----:B------:R-:W-:Y:S01]  /*2120*/  FMUL.FTZ R10, R81, R8 ;  /* 0x00000008510a7220 */ /* 0x000fe20000410000 */
[----:B------:R-:W-:-:S03]  /*2130*/  FMUL.FTZ R8, R79, R6 ;  /* 0x000000064f087220 */ /* 0x000fc60000410000 */
[----:B------:R-:W-:Y:S02]  /*2140*/  FFMA.FTZ R10, R80, R5, R10 ;  /* 0x00000005500a7223 */ /* 0x000fe4000001000a */
[----:B------:R-:W2:Y:S02]  /*2150*/  MUFU.COS R71, R20 ;  /* 0x0000001400477308 */ /* 0x000ea40000000000 */
[----:B------:R-:W-:-:S04]  /*2160*/  FADD.FTZ R10, RZ, R10 ;  /* 0x0000000aff0a7221 */ /* 0x000fc80000010000 */
[----:B------:R-:W-:Y:S01]  /*2170*/  FFMA.FTZ R13, R74, R10, R13 ;  /* 0x0000000a4a0d7223 */ /* 0x000fe2000001000d */
[----:B-1----:R-:W-:-:S03]  /*2180*/  FMUL.FTZ R0, R4, R9 ;  /* 0x0000000904007220 */ /* 0x002fc60000410000 */
[----:B------:R-:W-:Y:S01]  /*2190*/  FADD.FTZ R13, RZ, R13 ;  /* 0x0000000dff0d7221 */ /* 0x000fe20000010000 */
[----:B--2---:R-:W-:Y:S01]  /*21a0*/  FMUL.FTZ R71, R4, R71 ;  /* 0x0000004704477220 */ /* 0x004fe20000410000 */
[----:B------:R-:W-:-:S04]  /*21b0*/  FMUL.FTZ R4, R85, R78 ;  /* 0x0000004e55047220 */ /* 0x000fc80000410000 */
[----:B------:R-:W-:-:S04]  /*21c0*/  FFMA.FTZ R4, R83, R76, -R4 ;  /* 0x0000004c53047223 */ /* 0x000fc80000010804 */
[-C--:B------:R-:W-:Y:S01]  /*21d0*/  FMUL.FTZ R5, R79, R4.reuse ;  /* 0x000000044f057220 */ /* 0x080fe20000410000 */
[----:B------:R-:W-:Y:S01]  /*21e0*/  FFMA.FTZ R8, R77, R4, -R8 ;  /* 0x000000044d087223 */ /* 0x000fe20000010808 */
[----:B------:R-:W-:Y:S02]  /*21f0*/  FMUL.FTZ R4, R75, R10 ;  /* 0x0000000a4b047220 */ /* 0x000fe40000410000 */
[----:B------:R-:W-:Y:S01]  /*2200*/  FFMA.FTZ R5, R77, R6, R5 ;  /* 0x000000064d057223 */ /* 0x000fe20000010005 */
[----:B------:R-:W-:Y:S01]  /*2210*/  FMUL.FTZ R9, R81, R8 ;  /* 0x0000000851097220 */ /* 0x000fe20000410000 */
[----:B------:R-:W-:Y:S01]  /*2220*/  FFMA.FTZ R4, R74, R11, -R4 ;  /* 0x0000000b4a047223 */ /* 0x000fe20000010804 */
[----:B------:R-:W-:Y:S01]  /*2230*/  FMUL.FTZ R11, R73, R13 ;  /* 0x0000000d490b7220 */ /* 0x000fe20000410000 */
[-C--:B------:R-:W-:Y:S01]  /*2240*/  FMUL.FTZ R7, R81, R5.reuse ;  /* 0x0000000551077220 */ /* 0x080fe20000410000 */
[----:B------:R-:W-:Y:S01]  /*2250*/  FFMA.FTZ R9, R80, R5, R9 ;  /* 0x0000000550097223 */ /* 0x000fe20000010009 */
[----:B------:R-:W-:-:S02]  /*2260*/  FADD.FTZ R6, R29, R4 ;  /* 0x000000041d067221 */ /* 0x000fc40000010000 */
        /* <DEDUP_REMOVED lines=11> */
[----:B------:R-:W-:Y:S01]  /*2320*/  FMUL.FTZ R12, R0, R11 ;  /* 0x0000000b000c7220 */ /* 0x000fe20000410000 */
[-C--:B------:R-:W-:Y:S01]  /*2330*/  FMUL.FTZ R6, R73, R4.reuse ;  /* 0x0000000449067220 */ /* 0x080fe20000410000 */
[----:B------:R-:W-:Y:S01]  /*2340*/  FFMA.FTZ R7, R72, R4, R7 ;  /* 0x0000000448077223 */ /* 0x000fe20000010007 */
[-C--:B------:R-:W-:Y:S01]  /*2350*/  FMUL.FTZ R10, R0, R8.reuse ;  /* 0x00000008000a7220 */ /* 0x080fe20000410000 */
[C---:B------:R-:W-:Y:S01]  /*2360*/  FFMA.FTZ R9, R71.reuse, R8, R12 ;  /* 0x0000000847097223 */ /* 0x040fe2000001000c */
[----:B------:R-:W-:Y:S01]  /*2370*/  FFMA.FTZ R6, R72, R5, -R6 ;  /* 0x0000000548067223 */ /* 0x000fe20000010806 */
[C---:B------:R-:W-:Y:S01]  /*2380*/  FMUL.FTZ R5, R0.reuse, R7 ;  /* 0x0000000700057220 */ /* 0x040fe20000410000 */
[C---:B------:R-:W-:Y:S01]  /*2390*/  FFMA.FTZ R10, R71.reuse, R11, -R10 ;  /* 0x0000000b470a7223 */ /* 0x040fe2000001080a */
[----:B------:R-:W-:Y:S01]  /*23a0*/  FADD.FTZ R14, RZ, R9 ;  /* 0x00000009ff0e7221 */ /* 0x000fe20000010000 */
[-C--:B------:R-:W-:Y:S01]  /*23b0*/  FMUL.FTZ R4, R0, R6.reuse ;  /* 0x0000000600047220 */ /* 0x080fe20000410000 */
[----:B------:R-:W-:Y:S01]  /*23c0*/  FFMA.FTZ R12, R71, R6, -R5 ;  /* 0x00000006470c7223 */ /* 0x000fe20000010805 */
[----:B------:R-:W-:Y:S01]  /*23d0*/  FADD.FTZ R10, R27, R10 ;  /* 0x0000000a1b0a7221 */ /* 0x000fe20000010000 */
[----:B------:R-:W-:Y:S01]  /*23e0*/  FMUL.FTZ R24, R19, R14 ;  /* 0x0000000e13187220 */ /* 0x000fe20000410000 */
[----:B------:R-:W-:Y:S01]  /*23f0*/  FFMA.FTZ R8, R71, R7, R4 ;  /* 0x0000000747087223 */ /* 0x000fe20000010004 */
[----:B------:R-:W-:Y:S01]  /*2400*/  MOV R6, R59 ;  /* 0x0000003b00067202 */ /* 0x000fe20000000f00 */
[-C--:B------:R-:W-:Y:S01]  /*2410*/  FMUL.FTZ R9, R19, R10.reuse ;  /* 0x0000000a13097220 */ /* 0x080fe20000410000 */
[----:B------:R-:W-:Y:S01]  /*2420*/  FFMA.FTZ R24, R69, R10, -R24 ;  /* 0x0000000a45187223 */ /* 0x000fe20000010818 */
[----:B------:R-:W-:-:S02]  /*2430*/  MOV R7, R66 ;  /* 0x0000004200077202 */ /* 0x000fc40000000f00 */
[----:B------:R-:W-:Y:S01]  /*2440*/  FFMA.FTZ R15, R69, R14, R9 ;  /* 0x0000000e450f7223 */ /* 0x000fe20000010009 */
[C---:B------:R-:W-:Y:S01]  /*2450*/  FMUL.FTZ R10, R19.reuse, R8 ;  /* 0x00000008130a7220 */ /* 0x040fe20000410000 */
[-C--:B------:R-:W-:Y:S01]  /*2460*/  FMUL.FTZ R9, R19, R12.reuse ;  /* 0x0000000c13097220 */ /* 0x080fe20000410000 */
[----:B------:R-:W-:Y:S01]  /*2470*/  FADD.FTZ R14, R63, R24 ;  /* 0x000000183f0e7221 */ /* 0x000fe20000010000 */
[----:B------:R-:W-:Y:S01]  /*2480*/  FADD.FTZ R15, RZ, R15 ;  /* 0x0000000fff0f7221 */ /* 0x000fe20000010000 */
[----:B------:R-:W-:Y:S01]  /*2490*/  MOV R4, R57 ;  /* 0x0000003900047202 */ /* 0x000fe20000000f00 */
[C---:B------:R-:W-:Y:S01]  /*24a0*/  FFMA.FTZ R12, R69.reuse, R12, -R10 ;  /* 0x0000000c450c7223 */ /* 0x040fe2000001080a */
[----:B------:R-:W-:Y:S01]  /*24b0*/  MOV R5, R64 ;  /* 0x0000004000057202 */ /* 0x000fe20000000f00 */
[----:B------:R-:W-:Y:S01]  /*24c0*/  FFMA.FTZ R9, R69, R8, R9 ;  /* 0x0000000845097223 */ /* 0x000fe20000010009 */
[----:B------:R1:W2:Y:S04]  /*24d0*/  LDG.E.64 R20, desc[UR12][R6.64] ;  /* 0x0000000c06147981 */ /* 0x0002a8000c1e1b00 */
[----:B------:R-:W3:Y:S04]  /*24e0*/  SHFL.UP PT, R8, R14, 0x1, RZ ;  /* 0x042000000e087989 */ /* 0x000ee800000e00ff */
[----:B------:R4:W2:Y:S01]  /*24f0*/  LDG.E.64 R22, desc[UR12][R4.64] ;  /* 0x0000000c04167981 */ /* 0x0008a2000c1e1b00 */
[----:B0-----:R-:W-:Y:S01]  /*2500*/  ULEA UR7, UR8, UR7, 0x18 ;  /* 0x0000000708077291 */ /* 0x001fe2000f8ec03f */
[----:B------:R-:W-:Y:S01]  /*2510*/  ISETP.NE.AND P3, PT, R65, RZ, PT ;  /* 0x000000ff4100720c */ /* 0x000fe20003f65270 */
[----:B------:R-:W-:Y:S01]  /*2520*/  UIADD3 UR5, UR5, 0x1, URZ ;  /* 0x0000000105057890 */ /* 0x000fe2000fffe03f */
[----:B-1----:R-:W0:Y:S01]  /*2530*/  SHFL.UP PT, R6, R15, 0x1, RZ ;  /* 0x042000000f067989 */ /* 0x002e2200000e00ff */
[----:B------:R-:W-:-:S03]  /*2540*/  ISETP.NE.AND P4, PT, R47, RZ, PT ;  /* 0x000000ff2f00720c */ /* 0x000fc60003f85270 */
[----:B----4-:R-:W1:Y:S04]  /*2550*/  SHFL.UP PT, R4, R12, 0x1, RZ ;  /* 0x042000000c047989 */ /* 0x010e6800000e00ff */
[----:B------:R-:W4:Y:S01]  /*2560*/  SHFL.UP PT, R5, R9, 0x1, RZ ;  /* 0x0420000009057989 */ /* 0x000f2200000e00ff */
[C---:B---3--:R-:W-:Y:S01]  /*2570*/  FMUL.FTZ R11, R9.reuse, R8 ;  /* 0x00000008090b7220 */ /* 0x048fe20000410000 */
[----:B0-----:R-:W-:-:S03]  /*2580*/  FMUL.FTZ R7, R9, R6 ;  /* 0x0000000609077220 */ /* 0x001fc60000410000 */
[C---:B------:R-:W-:Y:S01]  /*2590*/  FFMA.FTZ R6, R12.reuse, R6, R11 ;  /* 0x000000060c067223 */ /* 0x040fe2000001000b */
[----:B------:R-:W-:-:S03]  /*25a0*/  FFMA.FTZ R11, R12, R8, -R7 ;  /* 0x000000080c0b7223 */ /* 0x000fc60000010807 */
[----:B------:R-:W-:Y:S01]  /*25b0*/  @P1 FADD.FTZ R15, R15, R6 ;  /* 0x000000060f0f1221 */ /* 0x000fe20000010000 */
[CC--:B-1----:R-:W-:Y:S01]  /*25c0*/  FMUL.FTZ R10, R9.reuse, R4.reuse ;  /* 0x00000004090a7220 */ /* 0x0c2fe20000410000 */
[----:B------:R-:W-:Y:S01]  /*25d0*/  @P1 FADD.FTZ R14, R14, R11 ;  /* 0x0000000b0e0e1221 */ /* 0x000fe20000010000 */
[-C--:B----4-:R-:W-:Y:S02]  /*25e0*/  FMUL.FTZ R7, R9, R5.reuse ;  /* 0x0000000509077220 */ /* 0x090fe40000410000 */
[C---:B------:R-:W-:Y:S01]  /*25f0*/  FFMA.FTZ R10, R12.reuse, R5, R10 ;  /* 0x000000050c0a7223 */ /* 0x040fe2000001000a */
[----:B------:R-:W0:Y:S01]  /*2600*/  SHFL.UP PT, R11, R15, 0x2, RZ ;  /* 0x044000000f0b7989 */ /* 0x000e2200000e00ff */
[----:B------:R-:W-:-:S03]  /*2610*/  @P1 FFMA.FTZ R12, R12, R4, -R7 ;  /* 0x000000040c0c1223 */ /* 0x000fc60000010807 */
[----:B------:R-:W-:Y:S02]  /*2620*/  FSEL R10, R9, R10, !P1 ;  /* 0x0000000a090a7208 */ /* 0x000fe40004800000 */
[----:B------:R-:W1:Y:S01]  /*2630*/  SHFL.UP PT, R9, R14, 0x2, RZ ;  /* 0x044000000e097989 */ /* 0x000e6200000e00ff */
[----:B------:R-:W-:-:S03]  /*2640*/  ISETP.GE.AND P1, PT, R65, 0x2, PT ;  /* 0x000000024100780c */ /* 0x000fc60003f26270 */
[----:B------:R-:W3:Y:S04]  /*2650*/  SHFL.UP PT, R5, R12, 0x2, RZ ;  /* 0x044000000c057989 */ /* 0x000ee800000e00ff */
[----:B------:R-:W4:Y:S01]  /*2660*/  SHFL.UP PT, R7, R10, 0x2, RZ ;  /* 0x044000000a077989 */ /* 0x000f2200000e00ff */
        /* <DEDUP_REMOVED lines=9> */
[----:B------:R-:W0:Y:S01]  /*2700*/  SHFL.UP PT, R6, R14, 0x4, RZ ;  /* 0x048000000e067989 */ /* 0x000e2200000e00ff */
[----:B------:R-:W-:Y:S01]  /*2710*/  @P1 FFMA.FTZ R12, R12, R5, -R7 ;  /* 0x000000050c0c1223 */ /* 0x000fe20000010807 */
[----:B------:R-:W-:-:S02]  /*2720*/  FSEL R9, R10, R9, !P1 ;  /* 0x000000090a097208 */ /* 0x000fc40004800000 */
[----:B------:R-:W1:Y:S01]  /*2730*/  SHFL.UP PT, R7, R15, 0x4, RZ ;  /* 0x048000000f077989 */ /* 0x000e6200000e00ff */
[----:B------:R-:W-:-:S03]  /*2740*/  ISETP.GE.AND P1, PT, R65, 0x4, PT ;  /* 0x000000044100780c */ /* 0x000fc60003f26270 */
[----:B------:R-:W3:Y:S04]  /*2750*/  SHFL.UP PT, R4, R12, 0x4, RZ ;  /* 0x048000000c047989 */ /* 0x000ee800000e00ff */
[----:B------:R-:W4:Y:S01]  /*2760*/  SHFL.UP PT, R5, R9, 0x4, RZ ;  /* 0x0480000009057989 */ /* 0x000f2200000e00ff */
[C---:B0-----:R-:W-:Y:S01]  /*2770*/  FMUL.FTZ R10, R9.reuse, R6 ;  /* 0x00000006090a7220 */ /* 0x041fe20000410000 */
[----:B-1----:R-:W-:-:S03]  /*2780*/  FMUL.FTZ R13, R9, R7 ;  /* 0x00000007090d7220 */ /* 0x002fc60000410000 */
[C---:B------:R-:W-:Y:S01]  /*2790*/  FFMA.FTZ R10, R12.reuse, R7, R10 ;  /* 0x000000070c0a7223 */ /* 0x040fe2000001000a */
[----:B---3--:R-:W-:Y:S01]  /*27a0*/  FMUL.FTZ R8, R9, R4 ;  /* 0x0000000409087220 */ /* 0x008fe20000410000 */
[C---:B------:R-:W-:Y:S02]  /*27b0*/  FFMA.FTZ R13, R12.reuse, R6, -R13 ;  /* 0x000000060c0d7223 */ /* 0x040fe4000001080d */
[----:B------:R-:W-:Y:S01]  /*27c0*/  @P1 FADD.FTZ R15, R15, R10 ;  /* 0x0000000a0f0f1221 */ /* 0x000fe20000010000 */
[CC--:B----4-:R-:W-:Y:S01]  /*27d0*/  FMUL.FTZ R11, R9.reuse, R5.reuse ;  /* 0x00000005090b7220 */ /* 0x0d0fe20000410000 */
[----:B------:R-:W-:Y:S01]  /*27e0*/  FFMA.FTZ R8, R12, R5, R8 ;  /* 0x000000050c087223 */ /* 0x000fe20000010008 */
[----:B------:R-:W-:Y:S02]  /*27f0*/  @P1 FADD.FTZ R14, R14, R13 ;  /* 0x0000000d0e0e1221 */ /* 0x000fe40000010000 */
[----:B------:R-:W-:Y:S02]  /*2800*/  @P1 FFMA.FTZ R12, R12, R4, -R11 ;  /* 0x000000040c0c1223 */ /* 0x000fe4000001080b */
[----:B------:R-:W-:Y:S01]  /*2810*/  FSEL R8, R9, R8, !P1 ;  /* 0x0000000809087208 */ /* 0x000fe20004800000 */
[----:B------:R-:W0:Y:S01]  /*2820*/  SHFL.UP PT, R11, R15, 0x8, RZ ;  /* 0x050000000f0b7989 */ /* 0x000e2200000e00ff */
[----:B------:R-:W-:-:S03]  /*2830*/  ISETP.GE.AND P1, PT, R65, 0x8, PT ;  /* 0x000000084100780c */ /* 0x000fc60003f26270 */
[----:B------:R-:W1:Y:S04]  /*2840*/  SHFL.UP PT, R9, R14, 0x8, RZ ;  /* 0x050000000e097989 */ /* 0x000e6800000e00ff */
        /* <DEDUP_REMOVED lines=8> */
[----:B------:R-:W-:Y:S01]  /*28d0*/  HFMA2.MMA R9, -RZ, RZ, 0, 0 ;  /* 0x00000000ff097435 */ /* 0x000fe200000001ff */
[-C--:B----4-:R-:W-:Y:S01]  /*28e0*/  FMUL.FTZ R4, R8, R7.reuse ;  /* 0x0000000708047220 */ /* 0x090fe20000410000 */
[C---:B------:R-:W-:Y:S01]  /*28f0*/  FFMA.FTZ R13, R12.reuse, R7, R13 ;  /* 0x000000070c0d7223 */ /* 0x040fe2000001000d */
[----:B------:R-:W-:Y:S01]  /*2900*/  @P1 FADD.FTZ R15, R15, R10 ;  /* 0x0000000a0f0f1221 */ /* 0x000fe20000010000 */
[----:B------:R-:W0:Y:S01]  /*2910*/  SHFL.UP PT, R6, R14, 0x10, RZ ;  /* 0x060000000e067989 */ /* 0x000e2200000e00ff */
[----:B------:R-:W-:Y:S01]  /*2920*/  @P1 FFMA.FTZ R12, R12, R5, -R4 ;  /* 0x000000050c0c1223 */ /* 0x000fe20000010804 */
[----:B------:R-:W-:-:S02]  /*2930*/  CS2R R10, SRZ ;  /* 0x00000000000a7805 */ /* 0x000fc4000001ff00 */
[----:B------:R-:W-:Y:S01]  /*2940*/  FSEL R13, R8, R13, !P1 ;  /* 0x0000000d080d7208 */ /* 0x000fe20004800000 */
[----:B------:R-:W1:Y:S01]  /*2950*/  SHFL.UP PT, R7, R15, 0x10, RZ ;  /* 0x060000000f077989 */ /* 0x000e6200000e00ff */
[----:B------:R-:W-:Y:S02]  /*2960*/  MOV R8, 0x3f800000 ;  /* 0x3f80000000087802 */ /* 0x000fe40000000f00 */
[----:B------:R-:W-:Y:S01]  /*2970*/  ISETP.GE.AND P1, PT, R65, 0x10, PT ;  /* 0x000000104100780c */ /* 0x000fe20003f26270 */
[----:B------:R-:W3:Y:S04]  /*2980*/  SHFL.UP PT, R4, R12, 0x10, RZ ;  /* 0x060000000c047989 */ /* 0x000ee800000e00ff */
[----:B------:R-:W4:Y:S04]  /*2990*/  SHFL.UP PT, R5, R13, 0x10, RZ ;  /* 0x060000000d057989 */ /* 0x000f2800000e00ff */
[----:B------:R-:W-:Y:S01]  /*29a0*/  @!P0 LDS.128 R8, [UR6+0x260] ;  /* 0x00026006ff088984 */ /* 0x000fe20008000c00 */
[C---:B0-----:R-:W-:Y:S01]  /*29b0*/  FMUL.FTZ R82, R13.reuse, R6 ;  /* 0x000000060d527220 */ /* 0x041fe20000410000 */
[----:B-1----:R-:W-:-:S03]  /*29c0*/  FMUL.FTZ R25, R13, R7 ;  /* 0x000000070d197220 */ /* 0x002fc60000410000 */
[C---:B------:R-:W-:Y:S01]  /*29d0*/  FFMA.FTZ R82, R12.reuse, R7, R82 ;  /* 0x000000070c527223 */ /* 0x040fe20000010052 */
[----:B---3--:R-:W-:Y:S01]  /*29e0*/  FMUL.FTZ R24, R13, R4 ;  /* 0x000000040d187220 */ /* 0x008fe20000410000 */
[C---:B------:R-:W-:Y:S02]  /*29f0*/  FFMA.FTZ R25, R12.reuse, R6, -R25 ;  /* 0x000000060c197223 */ /* 0x040fe40000010819 */
[----:B------:R-:W-:Y:S01]  /*2a00*/  @P1 FADD.FTZ R15, R15, R82 ;  /* 0x000000520f0f1221 */ /* 0x000fe20000010000 */
[-C--:B----4-:R-:W-:Y:S01]  /*2a10*/  FFMA.FTZ R24, R12, R5.reuse, R24 ;  /* 0x000000050c187223 */ /* 0x090fe20000010018 */
[C---:B------:R-:W-:Y:S01]  /*2a20*/  FMUL.FTZ R5, R13.reuse, R5 ;  /* 0x000000050d057220 */ /* 0x040fe20000410000 */
[----:B------:R-:W-:Y:S02]  /*2a30*/  @P1 FADD.FTZ R14, R14, R25 ;  /* 0x000000190e0e1221 */ /* 0x000fe40000010000 */
[----:B------:R-:W0:Y:S01]  /*2a40*/  SHFL.UP PT, R82, R15, 0x1, RZ ;  /* 0x042000000f527989 */ /* 0x000e2200000e00ff */
[----:B------:R-:W-:Y:S01]  /*2a50*/  @P1 FFMA.FTZ R12, R12, R4, -R5 ;  /* 0x000000040c0c1223 */ /* 0x000fe20000010805 */
[----:B------:R-:W-:-:S02]  /*2a60*/  FSEL R13, R13, R24, !P1 ;  /* 0x000000180d0d7208 */ /* 0x000fc40004800000 */
[----:B------:R-:W1:Y:S01]  /*2a70*/  SHFL.UP PT, R84, R14, 0x1, RZ ;  /* 0x042000000e547989 */ /* 0x000e6200000e00ff */
[----:B------:R-:W-:-:S03]  /*2a80*/  ISETP.NE.AND P1, PT, R47, RZ, PT ;  /* 0x000000ff2f00720c */ /* 0x000fc60003f25270 */
[----:B------:R-:W-:Y:S01]  /*2a90*/  @!P2 STS.128 [UR7+0x220], R12 ;  /* 0x0002200cff00a988 */ /* 0x000fe20008000c07 */
[----:B------:R-:W-:Y:S01]  /*2aa0*/  BAR.SYNC.DEFER_BLOCKING 0x0 ;  /* 0x0000000000007b1d */ /* 0x000fe20000010000 */
[----:B------:R-:W-:-:S04]  /*2ab0*/  LEA R59, P2, R2, R59, 0x3 ;  /* 0x0000003b023b7211 */ /* 0x000fc800078418ff */
[----:B------:R-:W-:Y:S01]  /*2ac0*/  IADD3.X R66, R66, R3, RZ, P2, !PT ;  /* 0x0000000342427210 */ /* 0x000fe200017fe4ff */
[----:B------:R-:W3:Y:S04]  /*2ad0*/  SHFL.UP PT, R86, R13, 0x1, RZ ;  /* 0x042000000d567989 */ /* 0x000ee800000e00ff */
[----:B------:R-:W4:Y:S01]  /*2ae0*/  SHFL.UP PT, R87, R12, 0x1, RZ ;  /* 0x042000000c577989 */ /* 0x000f2200000e00ff */
[----:B0-----:R-:W-:Y:S02]  /*2af0*/  @!P3 MOV R82, R11 ;  /* 0x0000000b0052b202 */ /* 0x001fe40000000f00 */
[----:B-1----:R-:W-:Y:S01]  /*2b00*/  @!P3 MOV R84, R10 ;  /* 0x0000000a0054b202 */ /* 0x002fe20000000f00 */
[----:B------:R-:W-:Y:S04]  /*2b10*/  @!P3 STS.128 [UR7+0x240], R8 ;  /* 0x00024008ff00b988 */ /* 0x000fe80008000c07 */
[----:B------:R-:W-:Y:S01]  /*2b20*/  LDS.128 R4, [UR7+0x220] ;  /* 0x00022007ff047984 */ /* 0x000fe20008000c00 */
[----:B------:R-:W-:Y:S01]  /*2b30*/  BAR.SYNC.DEFER_BLOCKING 0x0 ;  /* 0x0000000000007b1d */ /* 0x000fe20000010000 */
[----:B---3--:R-:W-:-:S02]  /*2b40*/  @!P3 MOV R86, R9 ;  /* 0x000000090056b202 */ /* 0x008fc40000000f00 */
[----:B----4-:R-:W-:Y:S02]  /*2b50*/  @!P3 MOV R87, R8 ;  /* 0x000000080057b202 */ /* 0x010fe40000000f00 */
[----:B------:R-:W-:-:S04]  /*2b60*/  LEA R57, P3, R16, R57, 0x3 ;  /* 0x0000003910397211 */ /* 0x000fc800078618ff */
[----:B------:R-:W-:Y:S01]  /*2b70*/  IADD3.X R64, R64, R17, RZ, P3, !PT ;  /* 0x0000001140407210 */ /* 0x000fe20001ffe4ff */
[----:B------:R-:W0:Y:S02]  /*2b80*/  @P4 LDS.64 R24, [UR7+0x248] ;  /* 0x00024807ff184984 */ /* 0x000e240008000a00 */
[-C--:B0-----:R-:W-:Y:S01]  /*2b90*/  @P4 FMUL.FTZ R89, R25, R86.reuse ;  /* 0x0000005619594220 */ /* 0x081fe20000410000 */
[----:B------:R-:W-:-:S03]  /*2ba0*/  @P4 FMUL.FTZ R86, R24, R86 ;  /* 0x0000005618564220 */ /* 0x000fc60000410000 */
[-C--:B------:R-:W-:Y:S01]  /*2bb0*/  @P4 FFMA.FTZ R89, R24, R87.reuse, -R89 ;  /* 0x0000005718594223 */ /* 0x080fe20000010859 */
[----:B------:R-:W-:-:S03]  /*2bc0*/  @P4 FFMA.FTZ R25, R25, R87, R86 ;  /* 0x0000005719194223 */ /* 0x000fc60000010056 */
[----:B------:R-:W-:Y:S01]  /*2bd0*/  @P4 FADD.FTZ R84, R84, R89 ;  /* 0x0000005954544221 */ /* 0x000fe20000010000 */
[----:B------:R-:W-:Y:S01]  /*2be0*/  @P4 FADD.FTZ R82, R82, R25 ;  /* 0x0000001952524221 */ /* 0x000fe20000010000 */
[----:B------:R-:W-:Y:S02]  /*2bf0*/  LEA R26, P4, R18, R26, 0x3 ;  /* 0x0000001a121a7211 */ /* 0x000fe400078818ff */
[C---:B------:R-:W-:Y:S01]  /*2c00*/  FMUL.FTZ R12, R85.reuse, R84 ;  /* 0x00000054550c7220 */ /* 0x040fe20000410000 */
[----:B------:R-:W-:Y:S01]  /*2c10*/  FMUL.FTZ R85, R85, R82 ;  /* 0x0000005255557220 */ /* 0x000fe20000410000 */
[----:B------:R-:W-:Y:S02]  /*2c20*/  IADD3.X R55, R55, R70, RZ, P4, !PT ;  /* 0x0000004637377210 */ /* 0x000fe400027fe4ff */
[C---:B------:R-:W-:Y:S01]  /*2c30*/  FFMA.FTZ R12, R83.reuse, R82, R12 ;  /* 0x00000052530c7223 */ /* 0x040fe2000001000c */
[----:B------:R-:W-:-:S03]  /*2c40*/  FFMA.FTZ R84, R83, R84, -R85 ;  /* 0x0000005453547223 */ /* 0x000fc60000010855 */
[----:B------:R-:W-:Y:S01]  /*2c50*/  FADD.FTZ R15, RZ, R12 ;  /* 0x0000000cff0f7221 */ /* 0x000fe20000010000 */
[----:B------:R-:W-:-:S03]  /*2c60*/  FADD.FTZ R13, R33, R84 ;  /* 0x00000054210d7221 */ /* 0x000fc60000010000 */
[C---:B------:R-:W-:Y:S01]  /*2c70*/  FMUL.FTZ R25, R78.reuse, R15 ;  /* 0x0000000f4e197220 */ /* 0x040fe20000410000 */
[----:B------:R-:W-:-:S03]  /*2c80*/  FMUL.FTZ R78, R78, R13 ;  /* 0x0000000d4e4e7220 */ /* 0x000fc60000410000 */
[C---:B------:R-:W-:Y:S01]  /*2c90*/  FFMA.FTZ R25, R76.reuse, R13, -R25 ;  /* 0x0000000d4c197223 */ /* 0x040fe20000010819 */
[----:B------:R-:W-:Y:S01]  /*2ca0*/  FFMA.FTZ R12, R76, R15, R78 ;  /* 0x0000000f4c0c7223 */ /* 0x000fe2000001004e */
[----:B------:R-:W-:Y:S02]  /*2cb0*/  FMUL.FTZ R78, R5, R10 ;  /* 0x0000000a054e7220 */ /* 0x000fe40000410000 */
[----:B------:R-:W-:Y:S01]  /*2cc0*/  FADD.FTZ R14, R32, R25 ;  /* 0x00000019200e7221 */ /* 0x000fe20000010000 */
[----:B------:R-:W-:Y:S01]  /*2cd0*/  FADD.FTZ R12, RZ, R12 ;  /* 0x0000000cff0c7221 */ /* 0x000fe20000010000 */
[----:B------:R-:W-:Y:S02]  /*2ce0*/  FFMA.FTZ R78, R4, R11, R78 ;  /* 0x0000000b044e7223 */ /* 0x000fe4000001004e */
[C---:B------:R-:W-:Y:S01]  /*2cf0*/  FMUL.FTZ R24, R79.reuse, R14 ;  /* 0x0000000e4f187220 */ /* 0x040fe20000410000 */
[----:B------:R-:W-:-:S03]  /*2d00*/  FMUL.FTZ R79, R79, R12 ;  /* 0x0000000c4f4f7220 */ /* 0x000fc60000410000 */
[C---:B------:R-:W-:Y:S01]  /*2d10*/  FFMA.FTZ R24, R77.reuse, R12, R24 ;  /* 0x0000000c4d187223 */ /* 0x040fe20000010018 */
[----:B------:R-:W-:Y:S01]  /*2d20*/  FFMA.FTZ R76, R77, R14, -R79 ;  /* 0x0000000e4d4c7223 */ /* 0x000fe2000001084f */
[-C--:B--2---:R-:W-:Y:S02]  /*2d30*/  FMUL.FTZ R77, R21, R23.reuse ;  /* 0x00000017154d7220 */ /* 0x084fe40000410000 */
[----:B------:R-:W-:Y:S01]  /*2d40*/  FADD.FTZ R24, RZ, R24 ;  /* 0x00000018ff187221 */ /* 0x000fe20000010000 */
[----:B------:R-:W-:Y:S01]  /*2d50*/  FADD.FTZ R25, R31, R76 ;  /* 0x0000004c1f197221 */ /* 0x000fe20000010000 */
[C---:B------:R-:W-:Y:S01]  /*2d60*/  FMUL.FTZ R76, R20.reuse, R23 ;  /* 0x00000017144c7220 */ /* 0x040fe20000410000 */
[----:B------:R-:W-:Y:S01]  /*2d70*/  FFMA.FTZ R20, R20, R22, -R77 ;  /* 0x0000001614147223 */ /* 0x000fe2000001084d */
[CC--:B------:R-:W-:Y:S01]  /*2d80*/  FMUL.FTZ R23, R81.reuse, R24.reuse ;  /* 0x0000001851177220 */ /* 0x0c0fe20000410000 */
[----:B------:R-:W-:Y:S01]  /*2d90*/  FMUL.FTZ R79, R81, R25 ;  /* 0x00000019514f7220 */ /* 0x000fe20000410000 */
[----:B------:R-:W-:Y:S01]  /*2da0*/  FMUL.FTZ R77, R5, R11 ;  /* 0x0000000b054d7220 */ /* 0x000fe20000410000 */
[----:B------:R-:W-:Y:S01]  /*2db0*/  FADD.FTZ R11, R7, R78 ;  /* 0x0000004e070b7221 */ /* 0x000fe20000010000 */
[C---:B------:R-:W-:Y:S01]  /*2dc0*/  FFMA.FTZ R81, R80.reuse, R25, -R23 ;  /* 0x0000001950517223 */ /* 0x040fe20000010817 */
[CC--:B------:R-:W-:Y:S01]  /*2dd0*/  FMUL.FTZ R23, R5.reuse, R9.reuse ;  /* 0x0000000905177220 */ /* 0x0c0fe20000410000 */
[----:B------:R-:W-:Y:S01]  /*2de0*/  FFMA.FTZ R80, R80, R24, R79 ;  /* 0x0000001850507223 */ /* 0x000fe2000001004f */
[C---:B------:R-:W-:Y:S01]  /*2df0*/  FFMA.FTZ R79, R4.reuse, R10, -R77 ;  /* 0x0000000a044f7223 */ /* 0x040fe2000001084d */
[-C--:B------:R-:W-:Y:S01]  /*2e00*/  FMUL.FTZ R10, R5, R8.reuse ;  /* 0x00000008050a7220 */ /* 0x080fe20000410000 */
[----:B------:R-:W-:Y:S01]  /*2e10*/  FFMA.FTZ R8, R4, R8, -R23 ;  /* 0x0000000804087223 */ /* 0x000fe20000010817 */
[----:B------:R-:W-:Y:S01]  /*2e20*/  FADD.FTZ R23, RZ, R80 ;  /* 0x00000050ff177221 */ /* 0x000fe20000010000 */
[----:B------:R-:W-:Y:S01]  /*2e30*/  FADD.FTZ R77, R30, R81 ;  /* 0x000000511e4d7221 */ /* 0x000fe20000010000 */
[----:B------:R-:W-:Y:S01]  /*2e40*/  FFMA.FTZ R9, R4, R9, R10 ;  /* 0x0000000904097223 */ /* 0x000fe2000001000a */
[----:B------:R-:W-:Y:S01]  /*2e50*/  FADD.FTZ R10, R6, R79 ;  /* 0x0000004f060a7221 */ /* 0x000fe20000010000 */
[C---:B------:R-:W-:Y:S01]  /*2e60*/  FMUL.FTZ R5, R75.reuse, R23 ;  /* 0x000000174b057220 */ /* 0x040fe20000410000 */
[----:B------:R-:W-:Y:S01]  /*2e70*/  FMUL.FTZ R4, R75, R77 ;  /* 0x0000004d4b047220 */ /* 0x000fe20000410000 */
[----:B------:R-:W-:-:S02]  /*2e80*/  FFMA.FTZ R76, R21, R22, R76 ;  /* 0x00000016154c7223 */ /* 0x000fc4000001004c */
[C---:B------:R-:W-:Y:S01]  /*2e90*/  FFMA.FTZ R6, R74.reuse, R77, -R5 ;  /* 0x0000004d4a067223 */ /* 0x040fe20000010805 */
[----:B------:R-:W-:Y:S01]  /*2ea0*/  FFMA.FTZ R74, R74, R23, R4 ;  /* 0x000000174a4a7223 */ /* 0x000fe20000010004 */
[----:B------:R-:W-:Y:S01]  /*2eb0*/  FMUL.FTZ R21, R76, R15 ;  /* 0x0000000f4c157220 */ /* 0x000fe20000410000 */
[----:B------:R-:W-:Y:S01]  /*2ec0*/  @!P1 MOV R4, R61 ;  /* 0x0000003d00049202 */ /* 0x000fe20000000f00 */
[----:B------:R-:W-:Y:S01]  /*2ed0*/  FADD.FTZ R7, R29, R6 ;  /* 0x000000061d077221 */ /* 0x000fe20000010000 */
[----:B------:R-:W-:Y:S01]  /*2ee0*/  FADD.FTZ R74, RZ, R74 ;  /* 0x0000004aff4a7221 */ /* 0x000fe20000010000 */
[----:B------:R-:W-:Y:S01]  /*2ef0*/  @!P1 MOV R5, R68 ;  /* 0x0000004400059202 */ /* 0x000fe20000000f00 */
[----:B------:R-:W-:Y:S01]  /*2f00*/  FFMA.FTZ R22, R20, R13, -R21 ;  /* 0x0000000d14167223 */ /* 0x000fe20000010815 */
[CC--:B------:R-:W-:Y:S01]  /*2f10*/  FMUL.FTZ R15, R73.reuse, R7.reuse ;  /* 0x00000007490f7220 */ /* 0x0c0fe20000410000 */
[----:B------:R-:W-:Y:S01]  /*2f20*/  FMUL.FTZ R6, R73, R74 ;  /* 0x0000004a49067220 */ /* 0x000fe20000410000 */
[----:B------:R-:W-:Y:S01]  /*2f30*/  @!P1 STS.128 [UR6+0x260], R8 ;  /* 0x00026008ff009988 */ /* 0x000fe20008000c06 */
[----:B------:R-:W-:Y:S01]  /*2f40*/  FMUL.FTZ R21, R76, R12 ;  /* 0x0000000c4c157220 */ /* 0x000fe20000410000 */
[C---:B------:R-:W-:Y:S01]  /*2f50*/  FFMA.FTZ R15, R72.reuse, R74, R15 ;  /* 0x0000004a480f7223 */ /* 0x040fe2000001000f */
[----:B------:R-:W-:Y:S01]  /*2f60*/  FFMA.FTZ R13, R72, R7, -R6 ;  /* 0x00000007480d7223 */ /* 0x000fe20000010806 */
[----:B------:R0:W-:Y:S01]  /*2f70*/  @!P1 STG.E.128 desc[UR12][R4.64], R8 ;  /* 0x0000000804009986 */ /* 0x0001e2000c101d0c */
[----:B------:R-:W-:Y:S01]  /*2f80*/  ISETP.LE.AND P1, PT, R67, UR5, PT ;  /* 0x0000000543007c0c */ /* 0x000fe2000bf23270 */
[----:B------:R-:W-:Y:S01]  /*2f90*/  FADD.FTZ R15, RZ, R15 ;  /* 0x0000000fff0f7221 */ /* 0x000fe20000010000 */
[----:B------:R-:W-:Y:S01]  /*2fa0*/  FADD.FTZ R13, R28, R13 ;  /* 0x0000000d1c0d7221 */ /* 0x000fe20000010000 */
[----:B------:R-:W-:Y:S01]  /*2fb0*/  FMUL.FTZ R23, R76, R23 ;  /* 0x000000174c177220 */ /* 0x000fe20000410000 */
[C---:B------:R-:W-:Y:S01]  /*2fc0*/  FFMA.FTZ R21, R20.reuse, R14, -R21 ;  /* 0x0000000e14157223 */ /* 0x040fe20000010815 */
[----:B------:R-:W-:Y:S01]  /*2fd0*/  IADD3 R61, P5, R61, 0x10, RZ ;  /* 0x000000103d3d7810 */ /* 0x000fe20007fbe0ff */
[----:B------:R-:W-:Y:S01]  /*2fe0*/  UIADD3 UR6, UR6, 0x10, URZ ;  /* 0x0000001006067890 */ /* 0x000fe2000fffe03f */
[----:B------:R-:W-:Y:S01]  /*2ff0*/  FFMA.FTZ R23, R20, R77, -R23 ;  /* 0x0000004d14177223 */ /* 0x000fe20000010817 */
[----:B------:R-:W-:Y:S01]  /*3000*/  FFMA.FTZ R41, R22, 2, R41 ;  /* 0x4000000016297823 */ /* 0x000fe20000010029 */
[----:B------:R-:W-:Y:S01]  /*3010*/  FFMA.FTZ R40, R21, 2, R40 ;  /* 0x4000000015287823 */ /* 0x000fe20000010028 */
[----:B------:R-:W-:Y:S01]  /*3020*/  IADD3.X R68, RZ, R68, RZ, P5, !PT ;  /* 0x00000044ff447210 */ /* 0x000fe20002ffe4ff */
[----:B------:R-:W-:Y:S01]  /*3030*/  FFMA.FTZ R38, R23, 2, R38 ;  /* 0x4000000017267823 */ /* 0x000fe20000010026 */
[C---:B0-----:R-:W-:Y:S01]  /*3040*/  FMUL.FTZ R4, R0.reuse, R15 ;  /* 0x0000000f00047220 */ /* 0x041fe20000410000 */
[-C--:B------:R-:W-:Y:S01]  /*3050*/  FMUL.FTZ R0, R0, R13.reuse ;  /* 0x0000000d00007220 */ /* 0x080fe20000410000 */
[C---:B------:R-:W-:Y:S01]  /*3060*/  FMUL.FTZ R8, R76.reuse, R74 ;  /* 0x0000004a4c087220 */ /* 0x040fe20000410000 */
[----:B------:R-:W-:Y:S01]  /*3070*/  FMUL.FTZ R5, R76, R24 ;  /* 0x000000184c057220 */ /* 0x000fe20000410000 */
        /* <DEDUP_REMOVED lines=8> */
[----:B------:R-:W-:Y:S01]  /*3100*/  FMUL.FTZ R0, R19, R4 ;  /* 0x0000000413007220 */ /* 0x000fe20000410000 */
[----:B------:R-:W-:Y:S01]  /*3110*/  FFMA.FTZ R37, R8, 2, R37 ;  /* 0x4000000008257823 */ /* 0x000fe20000010025 */
[----:B------:R-:W-:-:S02]  /*3120*/  FFMA.FTZ R5, R20, R13, -R5 ;  /* 0x0000000d14057223 */ /* 0x000fc40000010805 */
[-C--:B------:R-:W-:Y:S01]  /*3130*/  FFMA.FTZ R9, R69, R7.reuse, R0 ;  /* 0x0000000745097223 */ /* 0x080fe20000010000 */
[-C--:B------:R-:W-:Y:S01]  /*3140*/  FMUL.FTZ R0, R19, R7.reuse ;  /* 0x0000000713007220 */ /* 0x080fe20000410000 */
[----:B------:R-:W-:Y:S01]  /*3150*/  FMUL.FTZ R7, R76, R7 ;  /* 0x000000074c077220 */ /* 0x000fe20000410000 */
[----:B------:R-:W-:Y:S01]  /*3160*/  FFMA.FTZ R36, R5, 2, R36 ;  /* 0x4000000005247823 */ /* 0x000fe20000010024 */
[----:B------:R-:W-:Y:S01]  /*3170*/  FADD.FTZ R9, RZ, R9 ;  /* 0x00000009ff097221 */ /* 0x000fe20000010000 */
[-C--:B------:R-:W-:Y:S01]  /*3180*/  FFMA.FTZ R0, R69, R4.reuse, -R0 ;  /* 0x0000000445007223 */ /* 0x080fe20000010800 */
[----:B------:R-:W-:Y:S02]  /*3190*/  FFMA.FTZ R4, R20, R4, -R7 ;  /* 0x0000000414047223 */ /* 0x000fe40000010807 */
[----:B------:R-:W-:Y:S01]  /*31a0*/  FMUL.FTZ R9, R76, R9 ;  /* 0x000000094c097220 */ /* 0x000fe20000410000 */
[----:B------:R-:W-:Y:S01]  /*31b0*/  FADD.FTZ R0, R63, R0 ;  /* 0x000000003f007221 */ /* 0x000fe20000010000 */
[----:B------:R-:W-:-:S03]  /*31c0*/  FFMA.FTZ R35, R4, 2, R35 ;  /* 0x4000000004237823 */ /* 0x000fc60000010023 */
[----:B------:R-:W-:-:S04]  /*31d0*/  FFMA.FTZ R9, R20, R0, -R9 ;  /* 0x0000000014097223 */ /* 0x000fc80000010809 */
[----:B------:R-:W-:Y:S01]  /*31e0*/  FFMA.FTZ R34, R9, 2, R34 ;  /* 0x4000000009227823 */ /* 0x000fe20000010022 */
[----:B------:R-:W-:Y:S06]  /*31f0*/  @!P1 BRA `(.L_x_2201) ;  /* 0xffffffe8006c9947 */ /* 0x000fec000383ffff */
.L_x_2200:
[----:B------:R-:W0:Y:S01]  /*3200*/  LDC.64 R4, c[0x0][0x2b8] ;  /* 0x0000ae00ff047b82 */ /* 0x000e220000000a00 */
[----:B------:R-:W-:Y:S01]  /*3210*/  USHF.L.U32 UR6, UR4, 0x8, URZ ;  /* 0x0000000804067899 */ /* 0x000fe2000800063f */
[----:B------:R-:W-:Y:S01]  /*3220*/  F2FP.F16.F32.PACK_AB R35, R34, R35 ;  /* 0x000000232223723e */ /* 0x000fe200000000ff */
[----:B------:R-:W-:Y:S01]  /*3230*/  ULDC.64 UR8, c[0x0][0x2b0] ;  /* 0x0000ac0000087ab9 */ /* 0x000fe20000000a00 */
[----:B------:R-:W-:Y:S01]  /*3240*/  F2FP.F16.F32.PACK_AB R34, R36, R37 ;  /* 0x000000252422723e */ /* 0x000fe200000000ff */
[----:B------:R-:W-:Y:S01]  /*3250*/  USHF.R.S32.HI UR7, URZ, 0x1f, UR6 ;  /* 0x0000001f3f077899 */ /* 0x000fe20008011406 */
[----:B------:R-:W-:Y:S01]  /*3260*/  F2FP.F16.F32.PACK_AB R33, R38, R39 ;  /* 0x000000272621723e */ /* 0x000fe200000000ff */
[----:B------:R-:W-:Y:S01]  /*3270*/  UIMAD UR5, UR15, UR8, URZ ;  /* 0x000000080f0572a4 */ /* 0x000fe2000f8e023f */
[----:B------:R-:W2:Y:S01]  /*3280*/  LDC.64 R6, c[0x0][0x308] ;  /* 0x0000c200ff067b82 */ /* 0x000ea20000000a00 */
[----:B------:R-:W-:Y:S01]  /*3290*/  UIMAD.WIDE.U32 UR6, UR14, UR8, UR6 ;  /* 0x000000080e0672a5 */ /* 0x000fe2000f8e0006 */
[----:B------:R-:W-:Y:S01]  /*32a0*/  F2FP.F16.F32.PACK_AB R32, R40, R41 ;  /* 0x000000292820723e */ /* 0x000fe200000000ff */
[----:B------:R-:W-:-:S05]  /*32b0*/  UIMAD UR5, UR14, UR9, UR5 ;  /* 0x000000090e0572a4 */ /* 0x000fca000f8e0205 */
[----:B------:R-:W-:Y:S01]  /*32c0*/  BAR.SYNC.DEFER_BLOCKING 0x0 ;  /* 0x0000000000007b1d */ /* 0x000fe20000010000 */
[----:B------:R-:W-:Y:S01]  /*32d0*/  UIADD3 UR4, UR4, 0x1, URZ ;  /* 0x0000000104047890 */ /* 0x000fe2000fffe03f */
[----:B------:R-:W-:Y:S01]  /*32e0*/  IADD3 R60, P1, R60, 0x200, RZ ;  /* 0x000002003c3c7810 */ /* 0x000fe20007f3e0ff */
[----:B------:R-:W-:Y:S01]  /*32f0*/  UIADD3 UR7, UR7, UR5, URZ ;  /* 0x0000000507077290 */ /* 0x000fe2000fffe03f */
[----:B------:R-:W-:Y:S02]  /*3300*/  IADD3 R58, P2, R58, 0x200, RZ ;  /* 0x000002003a3a7810 */ /* 0x000fe40007f5e0ff */
[----:B------:R-:W-:Y:S02]  /*3310*/  IADD3.X R45, RZ, R45, RZ, P1, !PT ;  /* 0x0000002dff2d7210 */ /* 0x000fe40000ffe4ff */
[----:B------:R-:W-:Y:S01]  /*3320*/  IADD3.X R43, RZ, R43, RZ, P2, !PT ;  /* 0x0000002bff2b7210 */ /* 0x000fe200017fe4ff */
[----:B0-----:R-:W-:-:S04]  /*3330*/  IMAD.WIDE.U32 R2, R62, R4, UR6 ;  /* 0x000000063e027e25 */ /* 0x001fc8000f8e0004 */
[----:B------:R-:W-:Y:S01]  /*3340*/  IMAD R0, R53, R4, RZ ;  /* 0x0000000435007224 */ /* 0x000fe200078e02ff */
[----:B--2---:R-:W-:-:S03]  /*3350*/  LEA R4, P0, R2, R6, 0x1 ;  /* 0x0000000602047211 */ /* 0x004fc600078008ff */
[----:B------:R-:W-:Y:S01]  /*3360*/  IMAD R5, R62, R5, R0 ;  /* 0x000000053e057224 */ /* 0x000fe200078e0200 */
[----:B------:R-:W0:Y:S04]  /*3370*/  LDC R6, c[0x0][0x224] ;  /* 0x00008900ff067b82 */ /* 0x000e280000000800 */
[----:B------:R-:W-:-:S04]  /*3380*/  IADD3 R0, R3, R5, RZ ;  /* 0x0000000503007210 */ /* 0x000fc80007ffe0ff */
[----:B------:R-:W-:-:S03]  /*3390*/  LEA.HI.X R5, R2, R7, R0, 0x1, P0 ;  /* 0x0000000702057211 */ /* 0x000fc600000f0c00 */
[----:B------:R-:W-:-:S05]  /*33a0*/  IMAD.WIDE R2, R47, 0x10, R4 ;  /* 0x000000102f027825 */ /* 0x000fca00078e0204 */
[----:B------:R2:W-:Y:S01]  /*33b0*/  STG.E.128 desc[UR12][R2.64], R32 ;  /* 0x0000002002007986 */ /* 0x0005e2000c101d0c */
[----:B0-----:R-:W-:-:S13]  /*33c0*/  ISETP.LE.AND P0, PT, R6, UR4, PT ;  /* 0x0000000406007c0c */ /* 0x001fda000bf03270 */
[----:B--2---:R-:W-:Y:S05]  /*33d0*/  @!P0 BRA `(.L_x_2202) ;  /* 0xffffffcc00dc8947 */ /* 0x004fea000383ffff */
[----:B------:R-:W-:Y:S05]  /*33e0*/  EXIT ;  /* 0x000000000000794d */ /* 0x000fea0003800000 */
.L_x_2203:
        /* <DEDUP_REMOVED lines=9> */
.L_x_5216:


//--------------------- .text._Z25selective_scan_fwd_kernelI32Selective_Scan_fwd_kernel_traitsILi32ELi8ELi1ELb1ELb0ELb0ELb1EN3c104HalfENS1_7complexIfEEEEv13SSMParamsBase --------------------------
	.section	.text._Z25selective_scan_fwd_kernelI32Selective_Scan_fwd_kernel_traitsILi32ELi8ELi1ELb1ELb0ELb0ELb1EN3c104HalfENS1_7complexIfEEEEv13SSMParamsBase,"ax",@progbits
	.align	128
        .global         _Z25selective_scan_fwd_kernelI32Selective_Scan_fwd_kernel_traitsILi32ELi8ELi1ELb1ELb0ELb0ELb1EN3c104HalfENS1_7complexIfEEEEv13SSMParamsBase
        .type           _Z25selective_scan_fwd_kernelI32Selective_Scan_fwd_kernel_traitsILi32ELi8ELi1ELb1ELb0ELb0ELb1EN3c104HalfENS1_7complexIfEEEEv13SSMParamsBase,@function
        .size           _Z25selective_scan_fwd_kernelI32Selective_Scan_fwd_kernel_traitsILi32ELi8ELi1ELb1ELb0ELb0ELb1EN3c104HalfENS1_7complexIfEEEEv13SSMParamsBase,(.L_x_5217 - _Z25selective_scan_fwd_kernelI32Selective_Scan_fwd_kernel_traitsILi32ELi8ELi1ELb1ELb0ELb0ELb1EN3c104HalfENS1_7complexIfEEEEv13SSMParamsBase)
        .other          _Z25selective_scan_fwd_kernelI32Selective_Scan_fwd_kernel_traitsILi32ELi8ELi1ELb1ELb0ELb0ELb1EN3c104HalfENS1_7complexIfEEEEv13SSMParamsBase,@"STO_CUDA_ENTRY STV_DEFAULT"
_Z25selective_scan_fwd_kernelI32Selective_Scan_fwd_kernel_traitsILi32ELi8ELi1ELb1ELb0ELb0ELb1EN3c104HalfENS1_7complexIfEEEEv13SSMParamsBase:
.text._Z25selective_scan_fwd_kernelI32Selective_Scan_fwd_kernel_traitsILi32ELi8ELi1ELb1ELb0ELb0ELb1EN3c104HalfENS1_7complexIfEEEEv13SSMParamsBase:
        /* <DEDUP_REMOVED lines=53> */
.L_x_2222:
[----:B------:R-:W-:Y:S01]  /*0350*/  BAR.SYNC.DEFER_BLOCKING 0x0 ;  /* 0x0000000000007b1d */ /* 0x000fe20000010000 */
[----:B------:R-:W-:-:S05]  /*0360*/  MOV R42, R58 ;  /* 0x0000003a002a7202 */ /* 0x000fca0000000f00 */
[C---:B0-----:R-:W-:Y:S01]  /*0370*/  IMAD.WIDE R8, R47.reuse, 0x10, R42 ;  /* 0x000000102f087825 */ /* 0x041fe200078e022a */
[----:B------:R-:W-:Y:S01]  /*0380*/  MOV R44, R60 ;  /* 0x0000003c002c7202 */ /* 0x000fe20000000f00 */
[----:B------:R-:W0:Y:S04]  /*0390*/  LDC R0, c[0x0][0x21c] ;  /* 0x00008700ff007b82 */ /* 0x000e280000000800 */
[----:B--2---:R-:W2:Y:S01]  /*03a0*/  LDG.E.128 R8, desc[UR14][R8.64] ;  /* 0x0000000e08087981 */ /* 0x004ea2000c1e1d00 */
        /* <DEDUP_REMOVED lines=61> */
.L_x_2205:
[----:B------:R-:W-:Y:S05]  /*0780*/  BSYNC B0 ;  /* 0x0000000000007941 */ /* 0x000fea0003800000 */
.L_x_2204:
        /* <DEDUP_REMOVED lines=47> */
.L_x_2207:
[----:B------:R-:W-:Y:S05]  /*0a80*/  BSYNC B0 ;  /* 0x0000000000007941 */ /* 0x000fea0003800000 */
.L_x_2206:
        /* <DEDUP_REMOVED lines=33> */
.L_x_2209:
[----:B------:R-:W-:Y:S05]  /*0ca0*/  BSYNC B0 ;  /* 0x0000000000007941 */ /* 0x000fea0003800000 */
.L_x_2208:
        /* <DEDUP_REMOVED lines=33> */
.L_x_2211:
[----:B------:R-:W-:Y:S05]  /*0ec0*/  BSYNC B0 ;  /* 0x0000000000007941 */ /* 0x000fea0003800000 */
.L_x_2210:
        /* <DEDUP_REMOVED lines=33> */
.L_x_2213:
[----:B------:R-:W-:Y:S05]  /*10e0*/  BSYNC B0 ;  /* 0x0000000000007941 */ /* 0x000fea0003800000 */
.L_x_2212:
        /* <DEDUP_REMOVED lines=33> */
.L_x_2215:
[----:B------:R-:W-:Y:S05]  /*1300*/  BSYNC B0 ;  /* 0x0000000000007941 */ /* 0x000fea0003800000 */
.L_x_2214:
        /* <DEDUP_REMOVED lines=33> */
.L_x_2217:
[----:B------:R-:W-:Y:S05]  /*1520*/  BSYNC B0 ;  /* 0x0000000000007941 */ /* 0x000fea0003800000 */
.L_x_2216:
        /* <DEDUP_REMOVED lines=33> */
.L_x_2219:
[----:B------:R-:W-:Y:S05]  /*1740*/  BSYNC B0 ;  /* 0x0000000000007941 */ /* 0x000fea0003800000 */
.L_x_2218:
        /* <DEDUP_REMOVED lines=70> */
.L_x_2221:
        /* <DEDUP_REMOVED lines=357> */
.L_x_2220:
[----:B------:R-:W0:Y:S01]  /*3200*/  LDC.64 R8, c[0x0][0x2a8] ;  /* 0x0000aa00ff087b82 */ /* 0x000e220000000a00 */
[----:B------:R-:W-:Y:S01]  /*3210*/  USHF.L.U32 UR8, UR4, 0x8, URZ ;  /* 0x0000000804087899 */ /* 0x000fe2000800063f */
[----:B------:R-:W-:Y:S01]  /*3220*/  ULDC.64 UR6, c[0x0][0x2b0] ;  /* 0x0000ac0000067ab9 */ /* 0x000fe20000000a00 */
[----:B------:R-:W-:Y:S01]  /*3230*/  ULDC.64 UR16, c[0x0][0x2a0] ;  /* 0x0000a80000107ab9 */ /* 0x000fe20000000a00 */
[----:B------:R-:W-:Y:S02]  /*3240*/  UIMAD UR5, UR18, UR6, URZ ;  /* 0x00000006120572a4 */ /* 0x000fe4000f8e023f */
[----:B------:R-:W-:Y:S02]  /*3250*/  USHF.R.S32.HI UR9, URZ, 0x1f, UR8 ;  /* 0x0000001f3f097899 */ /* 0x000fe40008011408 */
[----:B------:R-:W2:Y:S01]  /*3260*/  LDC.64 R6, c[0x0][0x2b8] ;  /* 0x0000ae00ff067b82 */ /* 0x000ea20000000a00 */
[----:B------:R-:W-:Y:S02]  /*3270*/  UIMAD UR10, UR18, UR16, URZ ;  /* 0x00000010120a72a4 */ /* 0x000fe4000f8e023f */
[----:B------:R-:W-:-:S02]  /*3280*/  UIMAD UR5, UR13, UR7, UR5 ;  /* 0x000000070d0572a4 */ /* 0x000fc4000f8e0205 */
[----:B------:R-:W-:Y:S02]  /*3290*/  UIMAD.WIDE.U32 UR6, UR13, UR6, UR8 ;  /* 0x000000060d0672a5 */ /* 0x000fe4000f8e0008 */
[----:B------:R-:W-:Y:S01]  /*32a0*/  UIMAD UR12, UR13, UR17, UR10 ;  /* 0x000000110d0c72a4 */ /* 0x000fe2000f8e020a */
[----:B------:R-:W3:Y:S01]  /*32b0*/  LDC.64 R10, c[0x0][0x308] ;  /* 0x0000c200ff0a7b82 */ /* 0x000ee20000000a00 */
[----:B------:R-:W-:Y:S02]  /*32c0*/  UIMAD.WIDE.U32 UR10, UR13, UR16, UR8 ;  /* 0x000000100d0a72a5 */ /* 0x000fe4000f8e0008 */
[----:B------:R-:W-:Y:S02]  /*32d0*/  UIADD3 UR7, UR7, UR5, URZ ;  /* 0x0000000507077290 */ /* 0x000fe4000fffe03f */
[----:B------:R-:W-:-:S03]  /*32e0*/  UIADD3 UR11, UR11, UR12, URZ ;  /* 0x0000000c0b0b7290 */ /* 0x000fc6000fffe03f */
[----:B------:R-:W4:Y:S01]  /*32f0*/  LDC.64 R12, c[0x0][0x318] ;  /* 0x0000c600ff0c7b82 */ /* 0x000f220000000a00 */
[-C--:B0-----:R-:W-:Y:S02]  /*3300*/  IMAD R2, R53, R8.reuse, RZ ;  /* 0x0000000835027224 */ /* 0x081fe400078e02ff */
[----:B------:R-:W-:-:S04]  /*3310*/  IMAD.WIDE.U32 R4, R62, R8, UR10 ;  /* 0x0000000a3e047e25 */ /* 0x000fc8000f8e0008 */
[C---:B------:R-:W-:Y:S02]  /*3320*/  IMAD R9, R62.reuse, R9, R2 ;  /* 0x000000093e097224 */ /* 0x040fe400078e0202 */
[-C--:B--2---:R-:W-:Y:S02]  /*3330*/  IMAD R0, R53, R6.reuse, RZ ;  /* 0x0000000635007224 */ /* 0x084fe400078e02ff */
[----:B------:R-:W-:Y:S01]  /*3340*/  IMAD.WIDE.U32 R2, R62, R6, UR6 ;  /* 0x000000063e027e25 */ /* 0x000fe2000f8e0006 */
[----:B------:R-:W-:Y:S01]  /*3350*/  F2FP.F16.F32.PACK_AB R6, R36, R37 ;  /* 0x000000252406723e */ /* 0x000fe200000000ff */
[----:B------:R-:W-:Y:S02]  /*3360*/  ULDC.64 UR6, c[0x0][0x2c0] ;  /* 0x0000b00000067ab9 */ /* 0x000fe40000000a00 */
[----:B------:R-:W-:Y:S01]  /*3370*/  IMAD R7, R62, R7, R0 ;  /* 0x000000073e077224 */ /* 0x000fe200078e0200 */
[----:B------:R-:W-:Y:S01]  /*3380*/  BAR.SYNC.DEFER_BLOCKING 0x0 ;  /* 0x0000000000007b1d */ /* 0x000fe20000010000 */
[----:B---3--:R-:W-:-:S02]  /*3390*/  LEA R8, P0, R2, R10, 0x1 ;  /* 0x0000000a02087211 */ /* 0x008fc400078008ff */
[----:B------:R-:W-:Y:S02]  /*33a0*/  IADD3 R0, R5, R9, RZ ;  /* 0x0000000905007210 */ /* 0x000fe40007ffe0ff */
[----:B------:R-:W-:Y:S02]  /*33b0*/  IADD3 R3, R3, R7, RZ ;  /* 0x0000000703037210 */ /* 0x000fe40007ffe0ff */
[----:B------:R-:W-:Y:S02]  /*33c0*/  F2FP.F16.F32.PACK_AB R7, R34, R35 ;  /* 0x000000232207723e */ /* 0x000fe400000000ff */
[----:B----4-:R-:W-:Y:S02]  /*33d0*/  LEA R10, P1, R4, R12, 0x1 ;  /* 0x0000000c040a7211 */ /* 0x010fe400078208ff */
[----:B------:R-:W-:Y:S02]  /*33e0*/  LEA.HI.X R9, R2, R11, R3, 0x1, P0 ;  /* 0x0000000b02097211 */ /* 0x000fe400000f0c03 */
[----:B------:R-:W-:-:S02]  /*33f0*/  LEA.HI.X R11, R4, R13, R0, 0x1, P1 ;  /* 0x0000000d040b7211 */ /* 0x000fc400008f0c00 */
[----:B------:R-:W-:Y:S01]  /*3400*/  F2FP.F16.F32.PACK_AB R5, R38, R39 ;  /* 0x000000272605723e */ /* 0x000fe200000000ff */
[----:B------:R-:W-:Y:S01]  /*3410*/  IMAD.WIDE R2, R47, 0x10, R8 ;  /* 0x000000102f027825 */ /* 0x000fe200078e0208 */
[----:B------:R-:W-:-:S03]  /*3420*/  F2FP.F16.F32.PACK_AB R4, R40, R41 ;  /* 0x000000292804723e */ /* 0x000fc600000000ff */
[----:B------:R-:W-:Y:S02]  /*3430*/  IMAD.WIDE R8, R47, 0x10, R10 ;  /* 0x000000102f087825 */ /* 0x000fe400078e020a */
[----:B------:R0:W-:Y:S01]  /*3440*/  STG.E.128 desc[UR14][R2.64], R4 ;  /* 0x0000000402007986 */ /* 0x0001e2000c101d0e */
[----:B------:R-:W-:Y:S06]  /*3450*/  BAR.SYNC.DEFER_BLOCKING 0x0 ;  /* 0x0000000000007b1d */ /* 0x000fec0000010000 */
[----:B------:R-:W2:Y:S01]  /*3460*/  LDG.E.128 R8, desc[UR14][R8.64] ;  /* 0x0000000e08087981 */ /* 0x000ea2000c1e1d00 */
        /* <DEDUP_REMOVED lines=9> */
[----:B------:R-:W-:Y:S01]  /*3500*/  BAR.SYNC.DEFER_BLOCKING 0x0 ;  /* 0x0000000000007b1d */ /* 0x000fe20000010000 */
[----:B--2---:R-:W-:-:S02]  /*3510*/  HADD2.F32 R0, -RZ, R8.H0_H0 ;  /* 0x20000008ff007230 */ /* 0x004fc40000004100 */
[----:B------:R-:W-:Y:S02]  /*3520*/  HADD2.F32 R13, -RZ, R8.H1_H1 ;  /* 0x30000008ff0d7230 */ /* 0x000fe40000004100 */
[--C-:B------:R-:W-:Y:S02]  /*3530*/  HADD2.F32 R8, -RZ, R10.reuse.H0_H0 ;  /* 0x2000000aff087230 */ /* 0x100fe40000004100 */
[----:B------:R-:W-:Y:S01]  /*3540*/  FMUL.FTZ R12, R0, -1.4426950216293334961 ;  /* 0xbfb8aa3b000c7820 */ /* 0x000fe20000410000 */
[----:B------:R-:W-:Y:S02]  /*3550*/  HADD2.F32 R10, -RZ, R10.H1_H1 ;  /* 0x3000000aff0a7230 */ /* 0x000fe40000004100 */
[----:B------:R-:W-:Y:S01]  /*3560*/  FMUL.FTZ R14, R13, -1.4426950216293334961 ;  /* 0xbfb8aa3b0d0e7820 */ /* 0x000fe20000410000 */
[----:B------:R-:W-:Y:S02]  /*3570*/  HADD2.F32 R17, -RZ, R11.H0_H0 ;  /* 0x2000000bff117230 */ /* 0x000fe40000004100 */
[----:B0-----:R-:W-:Y:S01]  /*3580*/  FMUL.FTZ R4, R8, -1.4426950216293334961 ;  /* 0xbfb8aa3b08047820 */ /* 0x001fe20000410000 */
[----:B------:R-:W-:-:S02]  /*3590*/  HADD2.F32 R15, -RZ, R9.H0_H0 ;  /* 0x20000009ff0f7230 */ /* 0x000fc40000004100 */
[----:B------:R-:W-:Y:S01]  /*35a0*/  FMUL.FTZ R5, R10, -1.4426950216293334961 ;  /* 0xbfb8aa3b0a057820 */ /* 0x000fe20000410000 */
[----:B------:R-:W-:Y:S02]  /*35b0*/  HADD2.F32 R16, -RZ, R9.H1_H1 ;  /* 0x30000009ff107230 */ /* 0x000fe40000004100 */
[----:B------:R-:W-:Y:S01]  /*35c0*/  FMUL.FTZ R6, R17, -1.4426950216293334961 ;  /* 0xbfb8aa3b11067820 */ /* 0x000fe20000410000 */
[----:B------:R-:W0:Y:S01]  /*35d0*/  MUFU.EX2 R12, R12 ;  /* 0x0000000c000c7308 */ /* 0x000e220000000800 */
[----:B------:R-:W-:Y:S01]  /*35e0*/  FMUL.FTZ R2, R15, -1.4426950216293334961 ;  /* 0xbfb8aa3b0f027820 */ /* 0x000fe20000410000 */
[----:B------:R-:W-:Y:S02]  /*35f0*/  HADD2.F32 R11, -RZ, R11.H1_H1 ;  /* 0x3000000bff0b7230 */ /* 0x000fe40000004100 */
[----:B------:R-:W-:-:S03]  /*3600*/  FMUL.FTZ R3, R16, -1.4426950216293334961 ;  /* 0xbfb8aa3b10037820 */ /* 0x000fc60000410000 */
[----:B------:R-:W-:Y:S01]  /*3610*/  FMUL.FTZ R7, R11, -1.4426950216293334961 ;  /* 0xbfb8aa3b0b077820 */ /* 0x000fe20000410000 */
[----:B------:R-:W2:Y:S08]  /*3620*/  MUFU.EX2 R4, R4 ;  /* 0x0000000400047308 */ /* 0x000eb00000000800 */
[----:B------:R-:W-:Y:S01]  /*3630*/  MUFU.EX2 R5, R5 ;  /* 0x0000000500057308 */ /* 0x000fe20000000800 */
[----:B0-----:R-:W-:-:S07]  /*3640*/  FADD.FTZ R12, R12, 1 ;  /* 0x3f8000000c0c7421 */ /* 0x001fce0000010000 */
[----:B------:R2:W0:Y:S08]  /*3650*/  MUFU.EX2 R9, R6 ;  /* 0x0000000600097308 */ /* 0x0004300000000800 */
[----:B------:R-:W3:Y:S01]  /*3660*/  MUFU.EX2 R2, R2 ;  /* 0x0000000200027308 */ /* 0x000ee20000000800 */
[----:B--2---:R-:W-:-:S07]  /*3670*/  FADD.FTZ R6, R4, 1 ;  /* 0x3f80000004067421 */ /* 0x004fce0000010000 */
[----:B------:R-:W2:Y:S01]  /*3680*/  MUFU.EX2 R3, R3 ;  /* 0x0000000300037308 */ /* 0x000ea20000000800 */
[----:B0-----:R-:W-:-:S07]  /*3690*/  FADD.FTZ R9, R9, 1 ;  /* 0x3f80000009097421 */ /* 0x001fce0000010000 */
[----:B------:R-:W0:Y:S01]  /*36a0*/  MUFU.EX2 R14, R14 ;  /* 0x0000000e000e7308 */ /* 0x000e220000000800 */
[----:B---3--:R-:W-:-:S07]  /*36b0*/  FADD.FTZ R2, R2, 1 ;  /* 0x3f80000002027421 */ /* 0x008fce0000010000 */
[----:B------:R3:W4:Y:S01]  /*36c0*/  MUFU.EX2 R18, R7 ;  /* 0x0000000700127308 */ /* 0x0007220000000800 */
[----:B--2---:R-:W-:-:S07]  /*36d0*/  FADD.FTZ R3, R3, 1 ;  /* 0x3f80000003037421 */ /* 0x004fce0000010000 */
[----:B------:R-:W2:Y:S01]  /*36e0*/  MUFU.RCP R19, R12 ;  /* 0x0000000c00137308 */ /* 0x000ea20000001000 */
[----:B---3--:R-:W-:Y:S01]  /*36f0*/  FADD.FTZ R7, R5, 1 ;  /* 0x3f80000005077421 */ /* 0x008fe20000010000 */
[----:B0-----:R-:W-:Y:S01]  /*3700*/  FADD.FTZ R14, R14, 1 ;  /* 0x3f8000000e0e7421 */ /* 0x001fe20000010000 */
[----:B------:R-:W0:Y:S05]  /*3710*/  LDC.64 R4, c[0x0][0x2c8] ;  /* 0x0000b200ff047b82 */ /* 0x000e2a0000000a00 */
[----:B------:R-:W3:Y:S01]  /*3720*/  MUFU.RCP R25, R7 ;  /* 0x0000000700197308 */ /* 0x000ee20000001000 */
[----:B----4-:R-:W-:-:S07]  /*3730*/  FADD.FTZ R18, R18, 1 ;  /* 0x3f80000012127421 */ /* 0x010fce0000010000 */
[----:B------:R3:W4:Y:S01]  /*3740*/  MUFU.RCP R12, R9 ;  /* 0x00000009000c7308 */ /* 0x0007220000001000 */
[----:B--2---:R-:W-:-:S04]  /*3750*/  FMUL.FTZ R0, R0, R19 ;  /* 0x0000001300007220 */ /* 0x004fc80000410000 */
[----:B------:R-:W-:-:S03]  /*3760*/  FMUL.FTZ R0, R0, R41 ;  /* 0x0000002900007220 */ /* 0x000fc60000410000 */
[----:B------:R-:W-:Y:S01]  /*3770*/  MUFU.RCP R20, R2 ;  /* 0x0000000200147308 */ /* 0x000fe20000001000 */
[----:B---3--:R-:W-:-:S04]  /*3780*/  FMUL.FTZ R9, R10, R25 ;  /* 0x000000190a097220 */ /* 0x008fc80000410000 */
[----:B------:R-:W-:-:S03]  /*3790*/  FMUL.FTZ R9, R9, R36 ;  /* 0x0000002409097220 */ /* 0x000fc60000410000 */
[----:B------:R2:W3:Y:S01]  /*37a0*/  MUFU.RCP R21, R3 ;  /* 0x0000000300157308 */ /* 0x0004e20000001000 */
[----:B----4-:R-:W-:Y:S01]  /*37b0*/  FMUL.FTZ R10, R17, R12 ;  /* 0x0000000c110a7220 */ /* 0x010fe20000410000 */
[----:B0-----:R-:W-:-:S03]  /*37c0*/  IMAD R12, R53, R4, RZ ;  /* 0x00000004350c7224 */ /* 0x001fc600078e02ff */
[----:B------:R-:W-:-:S03]  /*37d0*/  FMUL.FTZ R10, R10, R35 ;  /* 0x000000230a0a7220 */ /* 0x000fc60000410000 */
[----:B------:R-:W0:Y:S01]  /*37e0*/  MUFU.RCP R14, R14 ;  /* 0x0000000e000e7308 */ /* 0x000e220000001000 */
[----:B--2---:R-:W2:Y:S07]  /*37f0*/  LDC.64 R2, c[0x0][0x320] ;  /* 0x0000c800ff027b82 */ /* 0x004eae0000000a00 */
[----:B------:R4:W5:Y:S01]  /*3800*/  MUFU.RCP R23, R6 ;  /* 0x0000000600177308 */ /* 0x0009620000001000 */
[----:B---3--:R-:W-:-:S04]  /*3810*/  FMUL.FTZ R7, R16, R21 ;  /* 0x0000001510077220 */ /* 0x008fc80000410000 */
[----:B------:R-:W-:-:S03]  /*3820*/  FMUL.FTZ R7, R7, R38 ;  /* 0x0000002607077220 */ /* 0x000fc60000410000 */
[----:B------:R-:W3:Y:S01]  /*3830*/  MUFU.RCP R18, R18 ;  /* 0x0000001200127308 */ /* 0x000ee20000001000 */
[----:B----4-:R-:W-:Y:S01]  /*3840*/  FMUL.FTZ R6, R15, R20 ;  /* 0x000000140f067220 */ /* 0x010fe20000410000 */
[C---:B------:R-:W-:Y:S02]  /*3850*/  IMAD R15, R62.reuse, R5, R12 ;  /* 0x000000053e0f7224 */ /* 0x040fe400078e020c */
[----:B0-----:R-:W-:Y:S01]  /*3860*/  FMUL.FTZ R13, R13, R14 ;  /* 0x0000000e0d0d7220 */ /* 0x001fe20000410000 */
[----:B------:R-:W-:Y:S01]  /*3870*/  IMAD.WIDE.U32 R4, R62, R4, UR8 ;  /* 0x000000083e047e25 */ /* 0x000fe2000f8e0004 */
[----:B------:R-:W0:Y:S03]  /*3880*/  LDC R12, c[0x0][0x224] ;  /* 0x00008900ff0c7b82 */ /* 0x000e260000000800 */
[----:B------:R-:W-:Y:S01]  /*3890*/  FMUL.FTZ R6, R6, R39 ;  /* 0x0000002706067220 */ /* 0x000fe20000410000 */
[----:B------:R-:W-:Y:S01]  /*38a0*/  FMUL.FTZ R13, R13, R40 ;  /* 0x000000280d0d7220 */ /* 0x000fe20000410000 */
[----:B-----5:R-:W-:Y:S01]  /*38b0*/  FMUL.FTZ R8, R8, R23 ;  /* 0x0000001708087220 */ /* 0x020fe20000410000 */
[----:B------:R-:W-:-:S02]  /*38c0*/  IADD3 R5, R5, R15, RZ ;  /* 0x0000000f05057210 */ /* 0x000fc40007ffe0ff */
[----:B--2---:R-:W-:Y:S01]  /*38d0*/  LEA R2, P0, R4, R2, 0x1 ;  /* 0x0000000204027211 */ /* 0x004fe200078008ff */
[----:B------:R-:W-:-:S03]  /*38e0*/  FMUL.FTZ R8, R8, R37 ;  /* 0x0000002508087220 */ /* 0x000fc60000410000 */
[----:B------:R-:W-:Y:S01]  /*38f0*/  LEA.HI.X R3, R4, R3, R5, 0x1, P0 ;  /* 0x0000000304037211 */ /* 0x000fe200000f0c05 */
[----:B---3--:R-:W-:Y:S01]  /*3900*/  FMUL.FTZ R11, R11, R18 ;  /* 0x000000120b0b7220 */ /* 0x008fe20000410000 */
[----:B------:R-:W-:Y:S02]  /*3910*/  F2FP.F16.F32.PACK_AB R5, R7, R6 ;  /* 0x000000060705723e */ /* 0x000fe400000000ff */
[----:B------:R-:W-:Y:S01]  /*3920*/  F2FP.F16.F32.PACK_AB R4, R13, R0 ;  /* 0x000000000d04723e */ /* 0x000fe200000000ff */
[----:B------:R-:W-:Y:S01]  /*3930*/  FMUL.FTZ R11, R11, R34 ;  /* 0x000000220b0b7220 */ /* 0x000fe20000410000 */
[----:B------:R-:W-:Y:S01]  /*3940*/  F2FP.F16.F32.PACK_AB R6, R9, R8 ;  /* 0x000000080906723e */ /* 0x000fe200000000ff */
[----:B------:R-:W-:-:S03]  /*3950*/  IMAD.WIDE R2, R47, 0x10, R2 ;  /* 0x000000102f027825 */ /* 0x000fc600078e0202 */
[----:B------:R-:W-:Y:S02]  /*3960*/  F2FP.F16.F32.PACK_AB R7, R11, R10 ;  /* 0x0000000a0b07723e */ /* 0x000fe400000000ff */
[----:B0-----:R-:W-:-:S03]  /*3970*/  ISETP.LE.AND P0, PT, R12, UR4, PT ;  /* 0x000000040c007c0c */ /* 0x001fc6000bf03270 */
[----:B------:R2:W-:Y:S10]  /*3980*/  STG.E.128 desc[UR14][R2.64], R4 ;  /* 0x0000000402007986 */ /* 0x0005f4000c101d0e */
[----:B------:R-:W-:Y:S05]  /*3990*/  @!P0 BRA `(.L_x_2222) ;  /* 0xffffffc8006c8947 */ /* 0x000fea000383ffff */
[----:B------:R-:W-:Y:S05]  /*39a0*/  EXIT ;  /* 0x000000000000794d */ /* 0x000fea0003800000 */
.L_x_2223:
        /* <DEDUP_REMOVED lines=13> */
.L_x_5217:


//--------------------- .text._Z25selective_scan_fwd_kernelI32Selective_Scan_fwd_kernel_traitsILi32ELi8ELi1ELb1ELb0ELb1ELb0EN3c104HalfENS1_7complexIfEEEEv13SSMParamsBase --------------------------
	.section	.text._Z25selective_scan_fwd_kernelI32Selective_Scan_fwd_kernel_traitsILi32ELi8ELi1ELb1ELb0ELb1ELb0EN3c104HalfENS1_7complexIfEEEEv13SSMParamsBase,"ax",@progbits
	.align	128
        .global         _Z25selective_scan_fwd_kernelI32Selective_Scan_fwd_kernel_traitsILi32ELi8ELi1ELb1ELb0ELb1ELb0EN3c104HalfENS1_7complexIfEEEEv13SSMParamsBase
        .type           _Z25selective_scan_fwd_kernelI32Selective_Scan_fwd_kernel_traitsILi32ELi8ELi1ELb1ELb0ELb1ELb0EN3c104HalfENS1_7complexIfEEEEv13SSMParamsBase,@function
        .size           _Z25selective_scan_fwd_kernelI32Selective_Scan_fwd_kernel_traitsILi32ELi8ELi1ELb1ELb0ELb1ELb0EN3c104HalfENS1_7complexIfEEEEv13SSMParamsBase,(.L_x_5218 - _Z25selective_scan_fwd_kernelI32Selective_Scan_fwd_kernel_traitsILi32ELi8ELi1ELb1ELb0ELb1ELb0EN3c104HalfENS1_7complexIfEEEEv13SSMParamsBase)
        .other          _Z25selective_scan_fwd_kernelI32Selective_Scan_fwd_kernel_traitsILi32ELi8ELi1ELb1ELb0ELb1ELb0EN3c104HalfENS1_7complexIfEEEEv13SSMParamsBase,@"STO_CUDA_ENTRY STV_DEFAULT"
_Z25selective_scan_fwd_kernelI32Selective_Scan_fwd_kernel_traitsILi32ELi8ELi1ELb1ELb0ELb1ELb0EN3c104HalfENS1_7complexIfEEEEv13SSMParamsBase:
.text._Z25selective_scan_fwd_kernelI32Selective_Scan_fwd_kernel_traitsILi32ELi8ELi1ELb1ELb0ELb1ELb0EN3c104HalfENS1_7complexIfEEEEv13SSMParamsBase:
[----:B------:R-:W-:Y:S08]  /*0000*/  LDC R1, c[0x0][0x28] ;  /* 0x00000a00ff017b82 */ /* 0x000ff00000000800 */
[----:B------:R-:W0:Y:S01]  /*0010*/  LDC R15, c[0x0][0x228] ;  /* 0x00008a00ff0f7b82 */ /* 0x000e220000000800 */
[----:B------:R-:W-:Y:S01]  /*0020*/  ULDC.64 UR4, c[0x0][0x2e8] ;  /* 0x0000ba0000047ab9 */ /* 0x000fe20000000a00 */
[----:B------:R-:W-:Y:S01]  /*0030*/  ULDC.64 UR6, c[0x0][0x300] ;  /* 0x0000c00000067ab9 */ /* 0x000fe20000000a00 */
[----:B------:R-:W-:Y:S01]  /*0040*/  ISETP.NE.U32.AND P0, PT, RZ, UR4, PT ;  /* 0x00000004ff007c0c */ /* 0x000fe2000bf05070 */
[----:B------:R-:W-:Y:S01]  /*0050*/  HFMA2.MMA R38, -RZ, RZ, 0, 0 ;  /* 0x00000000ff267435 */ /* 0x000fe200000001ff */
[----:B------:R-:W-:Y:S01]  /*0060*/  ISETP.NE.U32.AND P1, PT, RZ, UR6, PT ;  /* 0x00000006ff007c0c */ /* 0x000fe2000bf25070 */
[----:B------:R-:W-:Y:S01]  /*0070*/  ULDC.64 UR10, c[0x0][0x278] ;  /* 0x00009e00000a7ab9 */ /* 0x000fe20000000a00 */
[----:B------:R-:W-:Y:S01]  /*0080*/  ISETP.NE.AND.EX P0, PT, RZ, UR5, PT, P0 ;  /* 0x00000005ff007c0c */ /* 0x000fe2000bf05300 */
[----:B------:R-:W1:Y:S01]  /*0090*/  S2UR UR8, SR_CTAID.Y ;  /* 0x00000000000879c3 */ /* 0x000e620000002600 */
[----:B------:R-:W-:-:S02]  /*00a0*/  ISETP.NE.AND.EX P1, PT, RZ, UR7, PT, P1 ;  /* 0x00000007ff007c0c */ /* 0x000fc4000bf25310 */
[----:B------:R-:W-:-:S05]  /*00b0*/  MOV R37, RZ ;  /* 0x000000ff00257202 */ /* 0x000fca0000000f00 */
[----:B------:R-:W2:Y:S01]  /*00c0*/  LDC.64 R18, c[0x0][0x2e0] ;  /* 0x0000b800ff127b82 */ /* 0x000ea20000000a00 */
[----:B0-----:R-:W-:-:S07]  /*00d0*/  IABS R9, R15 ;  /* 0x0000000f00097213 */ /* 0x001fce0000000000 */
[----:B------:R-:W0:Y:S01]  /*00e0*/  LDC.64 R16, c[0x0][0x2f8] ;  /* 0x0000be00ff107b82 */ /* 0x000e220000000a00 */
[----:B------:R-:W3:Y:S01]  /*00f0*/  I2F.RP R0, R9 ;  /* 0x0000000900007306 */ /* 0x000ee20000209400 */
[----:B-1----:R-:W-:Y:S01]  /*0100*/  MOV R40, UR8 ;  /* 0x0000000800287c02 */ /* 0x002fe20008000f00 */
[----:B------:R-:W-:-:S03]  /*0110*/  ULDC.64 UR8, c[0x0][0x260] ;  /* 0x0000980000087ab9 */ /* 0x000fc60000000a00 */
[----:B------:R-:W-:Y:S02]  /*0120*/  SHF.R.S32.HI R39, RZ, 0x1f, R40 ;  /* 0x0000001fff277819 */ /* 0x000fe40000011428 */
[C---:B------:R-:W-:Y:S02]  /*0130*/  @P0 LEA R2, P2, R40.reuse, UR4, 0x2 ;  /* 0x0000000428020c11 */ /* 0x040fe4000f8410ff */
[C---:B------:R-:W-:Y:S02]  /*0140*/  @P1 LEA R4, P3, R40.reuse, UR6, 0x2 ;  /* 0x0000000628041c11 */ /* 0x040fe4000f8610ff */
[C-C-:B------:R-:W-:Y:S01]  /*0150*/  @P0 LEA.HI.X R3, R40.reuse, UR5, R39.reuse, 0x2, P2 ;  /* 0x0000000528030c11 */ /* 0x140fe200090f1427 */
[----:B---3--:R-:W1:Y:S01]  /*0160*/  MUFU.RCP R0, R0 ;  /* 0x0000000000007308 */ /* 0x008e620000001000 */
[----:B------:R-:W-:Y:S01]  /*0170*/  @P1 LEA.HI.X R5, R40, UR7, R39, 0x2, P3 ;  /* 0x0000000728051c11 */ /* 0x000fe200098f1427 */
[----:B------:R-:W-:Y:S02]  /*0180*/  ULDC.64 UR6, c[0x0][0x208] ;  /* 0x0000820000067ab9 */ /* 0x000fe40000000a00 */
[----:B------:R3:W5:Y:S04]  /*0190*/  @P0 LDG.E R38, desc[UR6][R2.64] ;  /* 0x0000000602260981 */ /* 0x000768000c1e1900 */
[----:B------:R4:W5:Y:S01]  /*01a0*/  @P1 LDG.E R37, desc[UR6][R4.64] ;  /* 0x0000000604251981 */ /* 0x000962000c1e1900 */
[----:B------:R-:W2:Y:S01]  /*01b0*/  S2UR UR4, SR_CTAID.X ;  /* 0x00000000000479c3 */ /* 0x000ea20000002500 */
[----:B---3--:R-:W-:-:S02]  /*01c0*/  IABS R2, R40 ;  /* 0x0000002800027213 */ /* 0x008fc40000000000 */
[----:B-1----:R-:W-:-:S04]  /*01d0*/  IADD3 R6, R0, 0xffffffe, RZ ;  /* 0x0ffffffe00067810 */ /* 0x002fc80007ffe0ff */
[----:B------:R1:W3:Y:S02]  /*01e0*/  F2I.FTZ.U32.TRUNC.NTZ R7, R6 ;  /* 0x0000000600077305 */ /* 0x0002e4000021f000 */
[----:B-1----:R-:W-:Y:S01]  /*01f0*/  HFMA2.MMA R6, -RZ, RZ, 0, 0 ;  /* 0x00000000ff067435 */ /* 0x002fe200000001ff */
[----:B--2---:R-:W-:Y:S01]  /*0200*/  MOV R36, UR4 ;  /* 0x0000000400247c02 */ /* 0x004fe20008000f00 */
[----:B------:R-:W-:Y:S01]  /*0210*/  ULDC.64 UR4, c[0x0][0x280] ;  /* 0x0000a00000047ab9 */ /* 0x000fe20000000a00 */
[----:B---3--:R-:W-:Y:S02]  /*0220*/  IADD3 R8, RZ, -R7, RZ ;  /* 0x80000007ff087210 */ /* 0x008fe40007ffe0ff */
[----:B------:R-:W-:-:S03]  /*0230*/  SHF.R.S32.HI R35, RZ, 0x1f, R36 ;  /* 0x0000001fff237819 */ /* 0x000fc60000011424 */
[----:B------:R-:W-:Y:S02]  /*0240*/  IMAD R3, R8, R9, RZ ;  /* 0x0000000908037224 */ /* 0x000fe400078e02ff */
[----:B------:R-:W1:Y:S01]  /*0250*/  LDC R8, c[0x0][0x224] ;  /* 0x00008900ff087b82 */ /* 0x000e620000000800 */
[----:B----4-:R-:W-:Y:S02]  /*0260*/  IMAD R5, R35, UR4, RZ ;  /* 0x0000000423057c24 */ /* 0x010fe4000f8e02ff */
[----:B------:R-:W-:-:S06]  /*0270*/  IMAD.HI.U32 R7, R7, R3, R6 ;  /* 0x0000000307077227 */ /* 0x000fcc00078e0006 */
[----:B------:R-:W-:-:S04]  /*0280*/  IMAD.HI.U32 R0, R7, R2, RZ ;  /* 0x0000000207007227 */ /* 0x000fc800078e00ff */
[----:B------:R-:W-:Y:S01]  /*0290*/  IMAD.WIDE.U32 R6, R36, UR8, RZ ;  /* 0x0000000824067c25 */ /* 0x000fe2000f8e00ff */
[----:B------:R-:W-:-:S05]  /*02a0*/  IADD3 R3, -R0, RZ, RZ ;  /* 0x000000ff00037210 */ /* 0x000fca0007ffe1ff */
[----:B------:R-:W-:Y:S01]  /*02b0*/  IMAD R2, R9, R3, R2 ;  /* 0x0000000309027224 */ /* 0x000fe200078e0202 */
[----:B------:R-:W-:-:S04]  /*02c0*/  LOP3.LUT R3, R40, R15, RZ, 0x3c, !PT ;  /* 0x0000000f28037212 */ /* 0x000fc800078e3cff */
[----:B------:R-:W-:Y:S02]  /*02d0*/  ISETP.GT.U32.AND P1, PT, R9, R2, PT ;  /* 0x000000020900720c */ /* 0x000fe40003f24070 */
[----:B------:R-:W-:Y:S01]  /*02e0*/  ISETP.GE.AND P2, PT, R3, RZ, PT ;  /* 0x000000ff0300720c */ /* 0x000fe20003f46270 */
[----:B------:R-:W-:-:S04]  /*02f0*/  IMAD R3, R35, UR8, RZ ;  /* 0x0000000823037c24 */ /* 0x000fc8000f8e02ff */
[----:B------:R-:W-:Y:S01]  /*0300*/  IMAD R13, R36, UR9, R3 ;  /* 0x00000009240d7c24 */ /* 0x000fe2000f8e0203 */
[----:B------:R-:W-:Y:S02]  /*0310*/  ULDC.64 UR8, c[0x0][0x290] ;  /* 0x0000a40000087ab9 */ /* 0x000fe40000000a00 */
[----:B------:R-:W-:Y:S02]  /*0320*/  IMAD R11, R35, UR8, RZ ;  /* 0x00000008230b7c24 */ /* 0x000fe4000f8e02ff */
[----:B------:R-:W-:Y:S02]  /*0330*/  IADD3 R7, R7, R13, RZ ;  /* 0x0000000d07077210 */ /* 0x000fe40007ffe0ff */
[-C--:B------:R-:W-:Y:S01]  /*0340*/  @!P1 IADD3 R2, R2, -R9.reuse, RZ ;  /* 0x8000000902029210 */ /* 0x080fe20007ffe0ff */
[----:B------:R-:W-:Y:S01]  /*0350*/  IMAD R11, R36, UR9, R11 ;  /* 0x00000009240b7c24 */ /* 0x000fe2000f8e020b */
[----:B------:R-:W-:Y:S02]  /*0360*/  @!P1 IADD3 R0, R0, 0x1, RZ ;  /* 0x0000000100009810 */ /* 0x000fe40007ffe0ff */
[----:B------:R-:W-:Y:S01]  /*0370*/  ISETP.GE.U32.AND P0, PT, R2, R9, PT ;  /* 0x000000090200720c */ /* 0x000fe20003f06070 */
[----:B------:R-:W-:Y:S01]  /*0380*/  IMAD.WIDE.U32 R2, R36, UR4, RZ ;  /* 0x0000000424027c25 */ /* 0x000fe2000f8e00ff */
[----:B------:R-:W-:-:S03]  /*0390*/  ISETP.NE.AND P1, PT, R15, RZ, PT ;  /* 0x000000ff0f00720c */ /* 0x000fc60003f25270 */
[C---:B------:R-:W-:Y:S01]  /*03a0*/  IMAD R9, R36.reuse, UR5, R5 ;  /* 0x0000000524097c24 */ /* 0x040fe2000f8e0205 */
[----:B------:R-:W-:Y:S01]  /*03b0*/  ULDC.64 UR4, c[0x0][0x288] ;  /* 0x0000a20000047ab9 */ /* 0x000fe20000000a00 */
[----:B------:R-:W-:Y:S01]  /*03c0*/  IMAD.WIDE.U32 R4, R36, UR8, RZ ;  /* 0x0000000824047c25 */ /* 0x000fe2000f8e00ff */
[----:B------:R-:W-:Y:S02]  /*03d0*/  ULDC.64 UR8, c[0x0][0x298] ;  /* 0x0000a60000087ab9 */ /* 0x000fe40000000a00 */
[----:B------:R-:W-:Y:S01]  /*03e0*/  IADD3 R3, R3, R9, RZ ;  /* 0x0000000903037210 */ /* 0x000fe20007ffe0ff */
[----:B------:R-:W-:Y:S01]  /*03f0*/  IMAD R9, R39, UR4, RZ ;  /* 0x0000000427097c24 */ /* 0x000fe2000f8e02ff */
[----:B------:R-:W-:Y:S02]  /*0400*/  IADD3 R5, R5, R11, RZ ;  /* 0x0000000b05057210 */ /* 0x000fe40007ffe0ff */
[----:B------:R-:W-:Y:S02]  /*0410*/  @P0 IADD3 R0, R0, 0x1, RZ ;  /* 0x0000000100000810 */ /* 0x000fe40007ffe0ff */
[----:B-1----:R-:W-:-:S02]  /*0420*/  ISETP.GE.AND P0, PT, R8, 0x1, PT ;  /* 0x000000010800780c */ /* 0x002fc40003f06270 */
[----:B------:R-:W-:Y:S02]  /*0430*/  @!P2 IADD3 R0, -R0, RZ, RZ ;  /* 0x000000ff0000a210 */ /* 0x000fe40007ffe1ff */
[----:B------:R-:W-:Y:S02]  /*0440*/  @!P1 LOP3.LUT R0, RZ, R15, RZ, 0x33, !PT ;  /* 0x0000000fff009212 */ /* 0x000fe400078e33ff */
[----:B------:R-:W1:Y:S07]  /*0450*/  LDC.64 R14, c[0x0][0x2f0] ;  /* 0x0000bc00ff0e7b82 */ /* 0x000e6e0000000a00 */
[----:B0-----:R-:W-:Y:S05]  /*0460*/  @!P0 EXIT ;  /* 0x000000000000894d */ /* 0x001fea0003800000 */
[----:B------:R-:W0:Y:S01]  /*0470*/  S2R R34, SR_TID.X ;  /* 0x0000000000227919 */ /* 0x000e220000002100 */
[----:B------:R-:W-:Y:S01]  /*0480*/  SHF.R.S32.HI R8, RZ, 0x1f, R0 ;  /* 0x0000001fff087819 */ /* 0x000fe20000011400 */
[----:B------:R-:W-:Y:S01]  /*0490*/  IMAD R11, R39, UR8, RZ ;  /* 0x00000008270b7c24 */ /* 0x000fe2000f8e02ff */
[----:B------:R-:W2:Y:S01]  /*04a0*/  S2R R67, SR_LANEID ;  /* 0x0000000000437919 */ /* 0x000ea20000000000 */
[----:B------:R-:W-:Y:S02]  /*04b0*/  IMAD R9, R40, UR5, R9 ;  /* 0x0000000528097c24 */ /* 0x000fe4000f8e0209 */
[----:B------:R-:W-:Y:S02]  /*04c0*/  IMAD R13, R8, UR10, RZ ;  /* 0x0000000a080d7c24 */ /* 0x000fe4000f8e02ff */
[----:B------:R-:W-:Y:S01]  /*04d0*/  IMAD.WIDE.U32 R2, R40, UR4, R2 ;  /* 0x0000000428027c25 */ /* 0x000fe2000f8e0002 */
[----:B------:R-:W-:-:S03]  /*04e0*/  UMOV UR4, URZ ;  /* 0x0000003f00047c82 */ /* 0x000fc60008000000 */
[C---:B------:R-:W-:Y:S01]  /*04f0*/  IMAD R11, R40.reuse, UR9, R11 ;  /* 0x00000009280b7c24 */ /* 0x040fe2000f8e020b */
[----:B------:R-:W-:Y:S01]  /*0500*/  IADD3 R33, R3, R9, RZ ;  /* 0x0000000903217210 */ /* 0x000fe20007ffe0ff */
[----:B------:R-:W-:Y:S01]  /*0510*/  IMAD.WIDE.U32 R4, R40, UR8, R4 ;  /* 0x0000000828047c25 */ /* 0x000fe2000f8e0004 */
[----:B-1----:R-:W-:-:S03]  /*0520*/  LEA R32, P0, R2, R14, 0x1 ;  /* 0x0000000e02207211 */ /* 0x002fc600078008ff */
[----:B------:R-:W-:Y:S01]  /*0530*/  IMAD.WIDE.U32 R6, R0, UR10, R6 ;  /* 0x0000000a00067c25 */ /* 0x000fe2000f8e0006 */
[----:B------:R-:W-:Y:S02]  /*0540*/  IADD3 R31, R5, R11, RZ ;  /* 0x0000000b051f7210 */ /* 0x000fe40007ffe0ff */
[----:B------:R-:W-:Y:S01]  /*0550*/  LEA R30, P1, R4, R16, 0x1 ;  /* 0x00000010041e7211 */ /* 0x000fe200078208ff */
[----:B------:R-:W-:Y:S01]  /*0560*/  IMAD R13, R0, UR11, R13 ;  /* 0x0000000b000d7c24 */ /* 0x000fe2000f8e020d */
[----:B------:R-:W-:Y:S02]  /*0570*/  LEA R29, P2, R6, R18, 0x1 ;  /* 0x00000012061d7211 */ /* 0x000fe400078408ff */
[----:B------:R-:W-:Y:S02]  /*0580*/  LEA.HI.X R33, R2, R15, R33, 0x1, P0 ;  /* 0x0000000f02217211 */ /* 0x000fe400000f0c21 */
[----:B------:R-:W-:Y:S02]  /*0590*/  IADD3 R28, R7, R13, RZ ;  /* 0x0000000d071c7210 */ /* 0x000fe40007ffe0ff */
[----:B------:R-:W-:-:S02]  /*05a0*/  LEA.HI.X R31, R4, R17, R31, 0x1, P1 ;  /* 0x00000011041f7211 */ /* 0x000fc400008f0c1f */
[----:B------:R-:W-:-:S07]  /*05b0*/  LEA.HI.X R28, R6, R19, R28, 0x1, P2 ;  /* 0x00000013061c7211 */ /* 0x000fce00010f0c1c */
.L_x_2244:
[----:B------:R-:W-:Y:S01]  /*05c0*/  BAR.SYNC.DEFER_BLOCKING 0x0 ;  /* 0x0000000000007b1d */ /* 0x000fe20000010000 */
[----:B0-----:R-:W-:-:S04]  /*05d0*/  IMAD.WIDE R8, R34, 0x10, R30 ;  /* 0x0000001022087825 */ /* 0x001fc800078e021e */
[----:B------:R-:W-:-:S03]  /*05e0*/  IMAD.WIDE R4, R34, 0x10, R32 ;  /* 0x0000001022047825 */ /* 0x000fc600078e0220 */
[----:B------:R-:W0:Y:S01]  /*05f0*/  LDC R0, c[0x0][0x21c] ;  /* 0x00008700ff007b82 */ /* 0x000e220000000800 */
[----:B------:R-:W3:Y:S04]  /*0600*/  LDG.E.128 R8, desc[UR6][R8.64] ;  /* 0x0000000608087981 */ /* 0x000ee8000c1e1d00 */
[----:B------:R-:W4:Y:S01]  /*0610*/  LDG.E.128 R4, desc[UR6][R4.64] ;  /* 0x0000000604047981 */ /* 0x000f22000c1e1d00 */
[----:B------:R-:W-:Y:S01]  /*0620*/  ULDC.U8 UR5, c[0x0][0x22e] ;  /* 0x00008b8000057ab9 */ /* 0x000fe20000000000 */
[----:B------:R-:W-:Y:S01]  /*0630*/  BSSY B0, `(.L_x_2224) ;  /* 0x000003a000007945 */ /* 0x000fe20003800000 */
[----:B---3--:R-:W-:Y:S02]  /*0640*/  HADD2.F32 R54, -RZ, R8.H0_H0 ;  /* 0x20000008ff367230 */ /* 0x008fe40000004100 */
[----:B-1----:R-:W-:-:S02]  /*0650*/  HADD2.F32 R46, -RZ, R10.H0_H0 ;  /* 0x2000000aff2e7230 */ /* 0x002fc40000004100 */
[----:B------:R-:W-:Y:S02]  /*0660*/  HADD2.F32 R52, -RZ, R8.H1_H1 ;  /* 0x30000008ff347230 */ /* 0x000fe40000004100 */
[--C-:B-----5:R-:W-:Y:S01]  /*0670*/  FADD.FTZ R54, R54, R37.reuse ;  /* 0x0000002536367221 */ /* 0x120fe20000010000 */
[--C-:B------:R-:W-:Y:S02]  /*0680*/  HADD2.F32 R50, -RZ, R9.reuse.H0_H0 ;  /* 0x20000009ff327230 */ /* 0x100fe40000004100 */
[--C-:B------:R-:W-:Y:S01]  /*0690*/  FADD.FTZ R46, R46, R37.reuse ;  /* 0x000000252e2e7221 */ /* 0x100fe20000010000 */
[----:B------:R-:W-:Y:S02]  /*06a0*/  HADD2.F32 R48, -RZ, R9.H1_H1 ;  /* 0x30000009ff307230 */ /* 0x000fe40000004100 */
[----:B------:R-:W-:Y:S01]  /*06b0*/  FADD.FTZ R52, R52, R37 ;  /* 0x0000002534347221 */ /* 0x000fe20000010000 */
[----:B------:R-:W-:Y:S01]  /*06c0*/  FSETP.GTU.FTZ.AND P2, PT, R54, 20, PT ;  /* 0x41a000003600780b */ /* 0x000fe20003f5c000 */
[----:B------:R-:W-:-:S02]  /*06d0*/  HADD2.F32 R10, -RZ, R10.H1_H1 ;  /* 0x3000000aff0a7230 */ /* 0x000fc40000004100 */
[--C-:B------:R-:W-:Y:S01]  /*06e0*/  FADD.FTZ R50, R50, R37.reuse ;  /* 0x0000002532327221 */ /* 0x100fe20000010000 */
[--C-:B------:R-:W-:Y:S01]  /*06f0*/  HADD2.F32 R42, -RZ, R11.reuse.H0_H0 ;  /* 0x2000000bff2a7230 */ /* 0x100fe20000004100 */
[----:B------:R-:W-:Y:S01]  /*0700*/  ISETP.EQ.OR P4, PT, RZ, UR5, P2 ;  /* 0x00000005ff007c0c */ /* 0x000fe20009782670 */
[--C-:B------:R-:W-:Y:S01]  /*0710*/  FADD.FTZ R48, R48, R37.reuse ;  /* 0x0000002530307221 */ /* 0x100fe20000010000 */
[--C-:B------:R-:W-:Y:S01]  /*0720*/  FADD.FTZ R44, R10, R37.reuse ;  /* 0x000000250a2c7221 */ /* 0x100fe20000010000 */
[----:B------:R-:W-:Y:S02]  /*0730*/  HADD2.F32 R56, -RZ, R11.H1_H1 ;  /* 0x3000000bff387230 */ /* 0x000fe40000004100 */
[--C-:B------:R-:W-:Y:S01]  /*0740*/  FADD.FTZ R42, R42, R37.reuse ;  /* 0x000000252a2a7221 */ /* 0x100fe20000010000 */
[----:B------:R-:W-:Y:S01]  /*0750*/  FSETP.GTU.FTZ.AND P5, PT, R52, 20, PT ;  /* 0x41a000003400780b */ /* 0x000fe20003fbc000 */
[----:B----4-:R-:W-:Y:S01]  /*0760*/  HADD2.F32 R49, -RZ, R4.H0_H0 ;  /* 0x20000004ff317230 */ /* 0x010fe20000004100 */
[----:B------:R-:W-:Y:S01]  /*0770*/  FSETP.GTU.FTZ.AND P1, PT, R50, 20, PT ;  /* 0x41a000003200780b */ /* 0x000fe20003f3c000 */
[----:B------:R-:W-:Y:S01]  /*0780*/  FADD.FTZ R56, R56, R37 ;  /* 0x0000002538387221 */ /* 0x000fe20000010000 */
[----:B------:R-:W-:-:S02]  /*0790*/  FSETP.GTU.FTZ.AND P0, PT, R48, 20, PT ;  /* 0x41a000003000780b */ /* 0x000fc40003f1c000 */
        /* <DEDUP_REMOVED lines=35> */
.L_x_2225:
[----:B------:R-:W-:Y:S05]  /*09d0*/  BSYNC B0 ;  /* 0x0000000000007941 */ /* 0x000fea0003800000 */
.L_x_2224:
[----:B------:R-:W-:Y:S01]  /*09e0*/  ISETP.EQ.OR P5, PT, RZ, UR5, P5 ;  /* 0x00000005ff007c0c */ /* 0x000fe2000afa2670 */
[----:B------:R-:W-:Y:S01]  /*09f0*/  BSSY B0, `(.L_x_2226) ;  /* 0x000002e000007945 */ /* 0x000fe20003800000 */
[----:B------:R-:W-:Y:S01]  /*0a00*/  FSETP.GTU.FTZ.AND P4, PT, R56, 20, PT ;  /* 0x41a000003800780b */ /* 0x000fe20003f9c000 */
[--C-:B------:R-:W-:Y:S01]  /*0a10*/  HADD2.F32 R53, -RZ, R5.reuse.H0_H0 ;  /* 0x20000005ff357230 */ /* 0x100fe20000004100 */
[----:B------:R-:W-:Y:S01]  /*0a20*/  ISETP.EQ.OR P1, PT, RZ, UR5, P1 ;  /* 0x00000005ff007c0c */ /* 0x000fe20008f22670 */
[----:B------:R-:W-:Y:S01]  /*0a30*/  HADD2.F32 R51, -RZ, R4.H1_H1 ;  /* 0x30000004ff337230 */ /* 0x000fe20000004100 */
[----:B------:R-:W-:Y:S01]  /*0a40*/  ISETP.EQ.OR P0, PT, RZ, UR5, P0 ;  /* 0x00000005ff007c0c */ /* 0x000fe20008702670 */
[----:B------:R-:W-:Y:S01]  /*0a50*/  HADD2.F32 R5, -RZ, R5.H1_H1 ;  /* 0x30000005ff057230 */ /* 0x000fe20000004100 */
[----:B------:R-:W-:Y:S01]  /*0a60*/  ISETP.EQ.OR P6, PT, RZ, UR5, P6 ;  /* 0x00000005ff007c0c */ /* 0x000fe2000b7c2670 */
[--C-:B------:R-:W-:Y:S01]  /*0a70*/  HADD2.F32 R57, -RZ, R6.reuse.H0_H0 ;  /* 0x20000006ff397230 */ /* 0x100fe20000004100 */
        /* <DEDUP_REMOVED lines=37> */
.L_x_2227:
[----:B------:R-:W-:Y:S05]  /*0cd0*/  BSYNC B0 ;  /* 0x0000000000007941 */ /* 0x000fea0003800000 */
.L_x_2226:
        /* <DEDUP_REMOVED lines=33> */
.L_x_2229:
[----:B------:R-:W-:Y:S05]  /*0ef0*/  BSYNC B0 ;  /* 0x0000000000007941 */ /* 0x000fea0003800000 */
.L_x_2228:
        /* <DEDUP_REMOVED lines=33> */
.L_x_2231:
[----:B------:R-:W-:Y:S05]  /*1110*/  BSYNC B0 ;  /* 0x0000000000007941 */ /* 0x000fea0003800000 */
.L_x_2230:
        /* <DEDUP_REMOVED lines=33> */
.L_x_2233:
[----:B------:R-:W-:Y:S05]  /*1330*/  BSYNC B0 ;  /* 0x0000000000007941 */ /* 0x000fea0003800000 */
.L_x_2232:
        /* <DEDUP_REMOVED lines=33> */
.L_x_2235:
[----:B------:R-:W-:Y:S05]  /*1550*/  BSYNC B0 ;  /* 0x0000000000007941 */ /* 0x000fea0003800000 */
.L_x_2234:
        /* <DEDUP_REMOVED lines=33> */
.L_x_2237:
[----:B------:R-:W-:Y:S05]  /*1770*/  BSYNC B0 ;  /* 0x0000000000007941 */ /* 0x000fea0003800000 */
.L_x_2236:
        /* <DEDUP_REMOVED lines=33> */
.L_x_2239:
[----:B------:R-:W-:Y:S05]  /*1990*/  BSYNC B0 ;  /* 0x0000000000007941 */ /* 0x000fea0003800000 */
.L_x_2238:
        /* <DEDUP_REMOVED lines=32> */
[----:B------:R-:W3:Y:S02]  /*1ba0*/  LDC.64 R2, c[0x0][0x310] ;  /* 0x0000c400ff027b82 */ /* 0x000ee40000000a00 */
.L_x_2243:
        /* <DEDUP_REMOVED lines=11> */
[----:B------:R-:W4:Y:S01]  /*1c60*/  LDG.E.64 R4, desc[UR6][R6.64] ;  /* 0x0000000606047981 */ /* 0x000f22000c1e1b00 */
[C---:B------:R-:W-:Y:S02]  /*1c70*/  IMAD R13, R0.reuse, UR14, RZ ;  /* 0x0000000e000d7c24 */ /* 0x040fe4000f8e02ff */
[----:B------:R-:W-:Y:S02]  /*1c80*/  IMAD R23, R0, UR18, RZ ;  /* 0x0000001200177c24 */ /* 0x000fe4000f8e02ff */
[C---:B------:R-:W-:Y:S02]  /*1c90*/  IMAD R13, R68.reuse, UR15, R13 ;  /* 0x0000000f440d7c24 */ /* 0x040fe4000f8e020d */
[----:B------:R-:W-:Y:S01]  /*1ca0*/  IMAD R23, R68, UR19, R23 ;  /* 0x0000001344177c24 */ /* 0x000fe2000f8e0217 */
[----:B--2---:R-:W-:Y:S01]  /*1cb0*/  ISETP.GE.AND P1, PT, R67, 0x8, PT ;  /* 0x000000084300780c */ /* 0x004fe20003f26270 */
[C---:B----4-:R-:W-:Y:S01]  /*1cc0*/  FMUL.FTZ R8, R5.reuse, R54 ;  /* 0x0000003605087220 */ /* 0x050fe20000410000 */
[C---:B------:R-:W-:Y:S01]  /*1cd0*/  FMUL.FTZ R6, R5.reuse, R50 ;  /* 0x0000003205067220 */ /* 0x040fe20000410000 */
[----:B------:R-:W-:Y:S01]  /*1ce0*/  FMUL.FTZ R21, R4, 1.4426950216293334961 ;  /* 0x3fb8aa3b04157820 */ /* 0x000fe20000410000 */
[C---:B------:R-:W-:Y:S01]  /*1cf0*/  FMUL.FTZ R0, R5.reuse, R42 ;  /* 0x0000002a05007220 */ /* 0x040fe20000410000 */
        /* <DEDUP_REMOVED lines=9> */
[----:B------:R-:W-:Y:S01]  /*1d90*/  FMUL.RZ R18, R0, 0.15915493667125701904 ;  /* 0x3e22f98300127820 */ /* 0x000fe2000040c000 */
[C---:B------:R-:W-:Y:S01]  /*1da0*/  FMUL.FTZ R84, R21.reuse, R46 ;  /* 0x0000002e15547220 */ /* 0x040fe20000410000 */
[C---:B------:R-:W-:Y:S01]  /*1db0*/  FMUL.FTZ R10, R21.reuse, R44 ;  /* 0x0000002c150a7220 */ /* 0x040fe20000410000 */
[----:B------:R2:W-:Y:S01]  /*1dc0*/  MUFU.COS R77, R9 ;  /* 0x00000009004d7308 */ /* 0x0005e20000000000 */
[C---:B------:R-:W-:Y:S01]  /*1dd0*/  FMUL.FTZ R4, R21.reuse, R54 ;  /* 0x0000003615047220 */ /* 0x040fe20000410000 */
[----:B------:R-:W-:-:S06]  /*1de0*/  FMUL.FTZ R70, R21, R42 ;  /* 0x0000002a15467220 */ /* 0x000fcc0000410000 */
        /* <DEDUP_REMOVED lines=9> */
[----:B------:R-:W-:Y:S01]  /*1e80*/  FMUL.RZ R20, R5, 0.15915493667125701904 ;  /* 0x3e22f98305147820 */ /* 0x000fe2000040c000 */
[----:B------:R2:W-:Y:S08]  /*1e90*/  MUFU.COS R82, R9 ;  /* 0x0000000900527308 */ /* 0x0005f00000000000 */
[----:B------:R-:W-:Y:S01]  /*1ea0*/  MUFU.SIN R78, R7 ;  /* 0x00000007004e7308 */ /* 0x000fe20000000400 */
[----:B--2---:R-:W-:-:S04]  /*1eb0*/  IMAD R9, R39, UR16, RZ ;  /* 0x0000001027097c24 */ /* 0x004fc8000f8e02ff */
[----:B------:R-:W-:-:S03]  /*1ec0*/  IMAD R9, R40, UR17, R9 ;  /* 0x0000001128097c24 */ /* 0x000fc6000f8e0209 */
[----:B------:R2:W-:Y:S08]  /*1ed0*/  MUFU.COS R80, R7 ;  /* 0x0000000700507308 */ /* 0x0005f00000000000 */
[----:B------:R-:W4:Y:S01]  /*1ee0*/  MUFU.EX2 R19, R19 ;  /* 0x0000001300137308 */ /* 0x000f220000000800 */
[----:B--2---:R-:W-:-:S05]  /*1ef0*/  IMAD.WIDE.U32 R6, R40, UR16, RZ ;  /* 0x0000001028067c25 */ /* 0x004fca000f8e00ff */
[----:B------:R-:W-:Y:S02]  /*1f00*/  IADD3 R7, R7, R9, RZ ;  /* 0x0000000907077210 */ /* 0x000fe40007ffe0ff */
[----:B------:R-:W-:Y:S01]  /*1f10*/  MUFU.SIN R11, R8 ;  /* 0x00000008000b7308 */ /* 0x000fe20000000400 */
[----:B------:R-:W-:-:S07]  /*1f20*/  IMAD.WIDE.U32 R6, R68, UR18, R6 ;  /* 0x0000001244067c25 */ /* 0x000fce000f8e0006 */
[----:B------:R2:W-:Y:S01]  /*1f30*/  MUFU.COS R83, R8 ;  /* 0x0000000800537308 */ /* 0x0005e20000000000 */
[C---:B----4-:R-:W-:Y:S01]  /*1f40*/  FMUL.FTZ R74, R19.reuse, R74 ;  /* 0x0000004a134a7220 */ /* 0x050fe20000410000 */
[----:B------:R-:W-:-:S03]  /*1f50*/  FMUL.FTZ R76, R19, R76 ;  /* 0x0000004c134c7220 */ /* 0x000fc60000410000 */
[----:B------:R-:W-:-:S03]  /*1f60*/  FMUL.FTZ R0, R49, R74 ;  /* 0x0000004a31007220 */ /* 0x000fc60000410000 */
[----:B------:R-:W4:Y:S01]  /*1f70*/  MUFU.EX2 R17, R17 ;  /* 0x0000001100117308 */ /* 0x000f220000000800 */
[----:B--2---:R-:W-:-:S04]  /*1f80*/  IMAD.WIDE.U32 R8, R68, UR14, RZ ;  /* 0x0000000e44087c25 */ /* 0x004fc8000f8e00ff */
[----:B------:R-:W-:Y:S01]  /*1f90*/  FFMA.FTZ R0, RZ, R76, R0 ;  /* 0x0000004cff007223 */ /* 0x000fe20000010000 */
[C---:B------:R-:W-:Y:S02]  /*1fa0*/  LEA R12, P0, R8.reuse, R29, 0x1 ;  /* 0x0000001d080c7211 */ /* 0x040fe400078008ff */
[----:B------:R-:W-:Y:S01]  /*1fb0*/  IADD3 R9, R9, R13, RZ ;  /* 0x0000000d09097210 */ /* 0x000fe20007ffe0ff */
[----:B------:R-:W2:Y:S03]  /*1fc0*/  MUFU.EX2 R15, R15 ;  /* 0x0000000f000f7308 */ /* 0x000ea60000000800 */
[----:B------:R-:W-:Y:S01]  /*1fd0*/  LEA.HI.X R13, R8, R28, R9, 0x1, P0 ;  /* 0x0000001c080d7211 */ /* 0x000fe200000f0c09 */
[----:B------:R-:W-:Y:S01]  /*1fe0*/  FMUL.FTZ R8, R21, R56 ;  /* 0x0000003815087220 */ /* 0x000fe20000410000 */
[----:B------:R-:W-:Y:S01]  /*1ff0*/  IADD3 R9, R7, R23, RZ ;  /* 0x0000001707097210 */ /* 0x000fe20007ffe0ff */
[----:B------:R-:W-:Y:S01]  /*2000*/  FADD.FTZ R21, RZ, R0 ;  /* 0x00000000ff157221 */ /* 0x000fe20000010000 */
[C---:B------:R-:W-:Y:S01]  /*2010*/  LEA R24, P0, R6.reuse, UR20, 0x3 ;  /* 0x0000001406187c11 */ /* 0x040fe2000f8018ff */
[C---:B----4-:R-:W-:Y:S01]  /*2020*/  FMUL.FTZ R78, R17.reuse, R78 ;  /* 0x0000004e114e7220 */ /* 0x050fe20000410000 */
[----:B------:R-:W-:Y:S01]  /*2030*/  MUFU.SIN R72, R16 ;  /* 0x0000001000487308 */ /* 0x000fe20000000400 */
[----:B------:R-:W-:Y:S01]  /*2040*/  FMUL.FTZ R80, R17, R80 ;  /* 0x0000005011507220 */ /* 0x000fe20000410000 */
[----:B------:R-:W-:Y:S01]  /*2050*/  LEA.HI.X R25, R6, UR21, R9, 0x3, P0 ;  /* 0x0000001506197c11 */ /* 0x000fe200080f1c09 */
[----:B------:R-:W-:Y:S01]  /*2060*/  FMUL.FTZ R6, RZ, R74 ;  /* 0x0000004aff067220 */ /* 0x000fe20000410000 */
[----:B------:R-:W-:Y:S01]  /*2070*/  FMUL.FTZ R17, R78, R21 ;  /* 0x000000154e117220 */ /* 0x000fe20000410000 */
[----:B------:R-:W-:-:S02]  /*2080*/  SHF.L.U32 R7, R34, 0x1, RZ ;  /* 0x0000000122077819 */ /* 0x000fc400000006ff */
[----:B------:R-:W-:Y:S01]  /*2090*/  FFMA.FTZ R6, R49, R76, -R6 ;  /* 0x0000004c31067223 */ /* 0x000fe20000010806 */
[----:B------:R4:W-:Y:S01]  /*20a0*/  MUFU.COS R73, R16 ;  /* 0x0000001000497308 */ /* 0x0009e20000000000 */
[----:B--2---:R-:W-:-:S07]  /*20b0*/  FMUL.FTZ R81, R15, R14 ;  /* 0x0000000e0f517220 */ /* 0x004fce0000410000 */
[----:B------:R-:W2:Y:S01]  /*20c0*/  MUFU.EX2 R84, R84 ;  /* 0x0000005400547308 */ /* 0x000ea20000000800 */
[----:B------:R-:W-:-:S07]  /*20d0*/  FADD.FTZ R19, R51, R6 ;  /* 0x0000000633137221 */ /* 0x000fce0000010000 */
[----:B------:R-:W5:Y:S01]  /*20e0*/  MUFU.EX2 R10, R10 ;  /* 0x0000000a000a7308 */ /* 0x000f620000000800 */
[-C--:B----4-:R-:W-:Y:S01]  /*20f0*/  FMUL.FTZ R16, R78, R19.reuse ;  /* 0x000000134e107220 */ /* 0x090fe20000410000 */
[----:B------:R-:W-:Y:S01]  /*2100*/  FFMA.FTZ R0, R80, R19, -R17 ;  /* 0x0000001350007223 */ /* 0x000fe20000010811 */
[----:B------:R-:W-:Y:S01]  /*2110*/  FMUL.FTZ R82, R15, R82 ;  /* 0x000000520f527220 */ /* 0x000fe20000410000 */
[----:B------:R-:W-:-:S04]  /*2120*/  IMAD.WIDE R12, R7, 0x10, R12 ;  /* 0x00000010070c7825 */ /* 0x000fc800078e020c */
[----:B------:R-:W-:Y:S01]  /*2130*/  FFMA.FTZ R16, R80, R21, R16 ;  /* 0x0000001550107223 */ /* 0x000fe20000010010 */
[----:B------:R-:W-:Y:S03]  /*2140*/  MUFU.EX2 R70, R70 ;  /* 0x0000004600467308 */ /* 0x000fe60000000800 */
[----:B------:R-:W-:Y:S01]  /*2150*/  FADD.FTZ R16, RZ, R16 ;  /* 0x00000010ff107221 */ /* 0x000fe20000010000 */
[----:B------:R-:W-:Y:S01]  /*2160*/  FADD.FTZ R0, R53, R0 ;  /* 0x0000000035007221 */ /* 0x000fe20000010000 */
[----:B------:R-:W4:Y:S03]  /*2170*/  LDG.E.64 R24, desc[UR6][R24.64] ;  /* 0x0000000618187981 */ /* 0x000f26000c1e1b00 */
[----:B------:R-:W0:Y:S01]  /*2180*/  MUFU.COS R71, R18 ;  /* 0x0000001200477308 */ /* 0x000e220000000000 */
[C---:B------:R-:W-:Y:S01]  /*2190*/  FMUL.FTZ R15, R81.reuse, R16 ;  /* 0x00000010510f7220 */ /* 0x040fe20000410000 */
[----:B------:R-:W-:-:S06]  /*21a0*/  FMUL.FTZ R19, R81, R0 ;  /* 0x0000000051137220 */ /* 0x000fcc0000410000 */
[----:B------:R-:W-:Y:S01]  /*21b0*/  MUFU.SIN R9, R18 ;  /* 0x0000001200097308 */ /* 0x000fe20000000400 */
[----:B------:R-:W-:-:S07]  /*21c0*/  FFMA.FTZ R0, R82, R0, -R15 ;  /* 0x0000000052007223 */ /* 0x000fce000001080f */
[----:B------:R-:W1:Y:S01]  /*21d0*/  MUFU.EX2 R4, R4 ;  /* 0x0000000400047308 */ /* 0x000e620000000800 */
[----:B--2---:R-:W-:Y:S01]  /*21e0*/  FMUL.FTZ R83, R84, R83 ;  /* 0x0000005354537220 */ /* 0x004fe20000410000 */
[----:B------:R-:W-:-:S06]  /*21f0*/  FFMA.FTZ R19, R82, R16, R19 ;  /* 0x0000001052137223 */ /* 0x000fcc0000010013 */
[----:B------:R-:W-:Y:S01]  /*2200*/  MUFU.EX2 R8, R8 ;  /* 0x0000000800087308 */ /* 0x000fe20000000800 */
[C---:B-----5:R-:W-:Y:S01]  /*2210*/  FMUL.FTZ R73, R10.reuse, R73 ;  /* 0x000000490a497220 */ /* 0x060fe20000410000 */
[----:B------:R-:W-:-:S06]  /*2220*/  FMUL.FTZ R72, R10, R72 ;  /* 0x000000480a487220 */ /* 0x000fcc0000410000 */
[----:B------:R-:W2:Y:S01]  /*2230*/  MUFU.COS R69, R20 ;  /* 0x0000001400457308 */ /* 0x000ea20000000000 */
[----:B------:R-:W-:-:S07]  /*2240*/  FMUL.FTZ R84, R84, R11 ;  /* 0x0000000b54547220 */ /* 0x000fce0000410000 */
[----:B------:R-:W5:Y:S01]  /*2250*/  MUFU.SIN R17, R20 ;  /* 0x0000001400117308 */ /* 0x000f620000000400 */
[----:B------:R-:W-:Y:S01]  /*2260*/  FADD.FTZ R10, R55, R0 ;  /* 0x00000000370a7221 */ /* 0x000fe20000010000 */
[----:B------:R-:W-:Y:S01]  /*2270*/  FADD.FTZ R19, RZ, R19 ;  /* 0x00000013ff137221 */ /* 0x000fe20000010000 */
[----:B0-----:R-:W-:Y:S01]  /*2280*/  FMUL.FTZ R71, R70, R71 ;  /* 0x0000004746477220 */ /* 0x001fe20000410000 */
[----:B-1----:R-:W-:Y:S01]  /*2290*/  FMUL.FTZ R79, R4, R79 ;  /* 0x0000004f044f7220 */ /* 0x002fe20000410000 */
[-C--:B------:R-:W-:Y:S01]  /*22a0*/  FMUL.FTZ R14, R84, R10.reuse ;  /* 0x0000000a540e7220 */ /* 0x080fe20000410000 */
[----:B------:R-:W-:Y:S01]  /*22b0*/  FMUL.FTZ R70, R70, R9 ;  /* 0x0000000946467220 */ /* 0x000fe20000410000 */
[----:B------:R-:W-:Y:S01]  /*22c0*/  FMUL.FTZ R9, R84, R19 ;  /* 0x0000001354097220 */ /* 0x000fe20000410000 */
[----:B------:R-:W-:Y:S01]  /*22d0*/  FMUL.FTZ R77, R4, R77 ;  /* 0x0000004d044d7220 */ /* 0x000fe20000410000 */
[C---:B------:R-:W-:Y:S01]  /*22e0*/  FFMA.FTZ R19, R83.reuse, R19, R14 ;  /* 0x0000001353137223 */ /* 0x040fe2000001000e */
[C---:B--2---:R-:W-:Y:S01]  /*22f0*/  FMUL.FTZ R69, R8.reuse, R69 ;  /* 0x0000004508457220 */ /* 0x044fe20000410000 */
[----:B------:R-:W-:Y:S01]  /*2300*/  FFMA.FTZ R16, R83, R10, -R9 ;  /* 0x0000000a53107223 */ /* 0x000fe20000010809 */
[-C--:B------:R-:W-:Y:S01]  /*2310*/  FMUL.FTZ R10, R77, R74.reuse ;  /* 0x0000004a4d0a7220 */ /* 0x080fe20000410000 */
[----:B------:R-:W-:Y:S01]  /*2320*/  FADD.FTZ R19, RZ, R19 ;  /* 0x00000013ff137221 */ /* 0x000fe20000010000 */
[----:B------:R-:W2:Y:S01]  /*2330*/  LDG.E.128 R4, desc[UR6][R12.64] ;  /* 0x000000060c047981 */ /* 0x000ea2000c1e1d00 */
[----:B-----5:R-:W-:Y:S01]  /*2340*/  FMUL.FTZ R0, R8, R17 ;  /* 0x0000001108007220 */ /* 0x020fe20000410000 */
[----:B------:R-:W-:Y:S01]  /*2350*/  FMUL.FTZ R8, R79, R74 ;  /* 0x0000004a4f087220 */ /* 0x000fe20000410000 */
[----:B------:R-:W-:Y:S01]  /*2360*/  FADD.FTZ R16, R57, R16 ;  /* 0x0000001039107221 */ /* 0x000fe20000010000 */
[----:B------:R-:W-:-:S02]  /*2370*/  FFMA.FTZ R11, R79, R76, R10 ;  /* 0x0000004c4f0b7223 */ /* 0x000fc4000001000a */
[----:B------:R-:W-:Y:S01]  /*2380*/  FFMA.FTZ R9, R77, R76, -R8 ;  /* 0x0000004c4d097223 */ /* 0x000fe20000010808 */
[C---:B------:R-:W-:Y:S01]  /*2390*/  FMUL.FTZ R8, R72.reuse, R19 ;  /* 0x0000001348087220 */ /* 0x040fe20000410000 */
[-C--:B------:R-:W-:Y:S01]  /*23a0*/  FMUL.FTZ R10, R72, R16.reuse ;  /* 0x00000010480a7220 */ /* 0x080fe20000410000 */
[----:B------:R-:W5:Y:S01]  /*23b0*/  LDG.E.128 R12, desc[UR6][R12.64+0x10] ;  /* 0x000010060c0c7981 */ /* 0x000f62000c1e1d00 */
[C---:B------:R-:W-:Y:S01]  /*23c0*/  FMUL.FTZ R17, R78.reuse, R9 ;  /* 0x000000094e117220 */ /* 0x040fe20000410000 */
[C---:B------:R-:W-:Y:S01]  /*23d0*/  FFMA.FTZ R16, R73.reuse, R16, -R8 ;  /* 0x0000001049107223 */ /* 0x040fe20000010808 */
[----:B------:R-:W-:Y:S01]  /*23e0*/  FMUL.FTZ R8, R78, R11 ;  /* 0x0000000b4e087220 */ /* 0x000fe20000410000 */
[----:B------:R-:W-:Y:S01]  /*23f0*/  FFMA.FTZ R10, R73, R19, R10 ;  /* 0x00000013490a7223 */ /* 0x000fe2000001000a */
[C---:B------:R-:W-:Y:S01]  /*2400*/  FFMA.FTZ R17, R80.reuse, R11, R17 ;  /* 0x0000000b50117223 */ /* 0x040fe20000010011 */
[----:B------:R-:W-:Y:S01]  /*2410*/  FADD.FTZ R16, R59, R16 ;  /* 0x000000103b107221 */ /* 0x000fe20000010000 */
[----:B------:R-:W-:Y:S01]  /*2420*/  FFMA.FTZ R8, R80, R9, -R8 ;  /* 0x0000000950087223 */ /* 0x000fe20000010808 */
[----:B------:R-:W-:Y:S01]  /*2430*/  FADD.FTZ R11, RZ, R10 ;  /* 0x0000000aff0b7221 */ /* 0x000fe20000010000 */
[C---:B------:R-:W-:Y:S01]  /*2440*/  FMUL.FTZ R9, R81.reuse, R17 ;  /* 0x0000001151097220 */ /* 0x040fe20000410000 */
[C---:B------:R-:W-:Y:S01]  /*2450*/  FMUL.FTZ R18, R70.reuse, R16 ;  /* 0x0000001046127220 */ /* 0x040fe20000410000 */
[-C--:B------:R-:W-:Y:S01]  /*2460*/  FMUL.FTZ R10, R81, R8.reuse ;  /* 0x00000008510a7220 */ /* 0x080fe20000410000 */
[-C--:B------:R-:W-:Y:S01]  /*2470*/  FMUL.FTZ R19, R70, R11.reuse ;  /* 0x0000000b46137220 */ /* 0x080fe20000410000 */
[C---:B------:R-:W-:Y:S01]  /*2480*/  FFMA.FTZ R9, R82.reuse, R8, -R9 ;  /* 0x0000000852097223 */ /* 0x040fe20000010809 */
[C---:B------:R-:W-:Y:S01]  /*2490*/  FFMA.FTZ R11, R71.reuse, R11, R18 ;  /* 0x0000000b470b7223 */ /* 0x040fe20000010012 */
[----:B------:R-:W-:Y:S01]  /*24a0*/  FFMA.FTZ R10, R82, R17, R10 ;  /* 0x00000011520a7223 */ /* 0x000fe2000001000a */
[----:B------:R-:W-:Y:S01]  /*24b0*/  FFMA.FTZ R18, R71, R16, -R19 ;  /* 0x0000001047127223 */ /* 0x000fe20000010813 */
[----:B------:R-:W-:-:S02]  /*24c0*/  FMUL.FTZ R16, R84, R9 ;  /* 0x0000000954107220 */ /* 0x000fc40000410000 */
[-C--:B------:R-:W-:Y:S01]  /*24d0*/  FMUL.FTZ R8, R84, R10.reuse ;  /* 0x0000000a54087220 */ /* 0x080fe20000410000 */
[----:B------:R-:W-:Y:S01]  /*24e0*/  FADD.FTZ R11, RZ, R11 ;  /* 0x0000000bff0b7221 */ /* 0x000fe20000010000 */
[----:B------:R-:W-:Y:S01]  /*24f0*/  FADD.FTZ R18, R61, R18 ;  /* 0x000000123d127221 */ /* 0x000fe20000010000 */
[C---:B------:R-:W-:Y:S01]  /*2500*/  FFMA.FTZ R16, R83.reuse, R10, R16 ;  /* 0x0000000a53107223 */ /* 0x040fe20000010010 */
[----:B------:R-:W-:Y:S01]  /*2510*/  FFMA.FTZ R8, R83, R9, -R8 ;  /* 0x0000000953087223 */ /* 0x000fe20000010808 */
[CC--:B------:R-:W-:Y:S01]  /*2520*/  FMUL.FTZ R20, R0.reuse, R11.reuse ;  /* 0x0000000b00147220 */ /* 0x0c0fe20000410000 */
[----:B------:R-:W-:Y:S01]  /*2530*/  FMUL.FTZ R22, R0, R18 ;  /* 0x0000001200167220 */ /* 0x000fe20000410000 */
        /* <DEDUP_REMOVED lines=18> */
[----:B------:R-:W3:Y:S04]  /*2660*/  SHFL.UP PT, R8, R20, 0x1, RZ ;  /* 0x0420000014087989 */ /* 0x000ee800000e00ff */
        /* <DEDUP_REMOVED lines=10> */
[----:B------:R-:W-:-:S03]  /*2710*/  FMUL.FTZ R11, R9, R10 ;  /* 0x0000000a090b7220 */ /* 0x000fc60000410000 */
[----:B------:R-:W1:Y:S01]  /*2720*/  SHFL.UP PT, R19, R22, 0x2, RZ ;  /* 0x0440000016137989 */ /* 0x000e6200000e00ff */
[C---:B------:R-:W-:Y:S01]  /*2730*/  FFMA.FTZ R10, R20.reuse, R10, R17 ;  /* 0x0000000a140a7223 */ /* 0x040fe20000010011 */
[----:B------:R-:W-:-:S04]  /*2740*/  @P0 FFMA.FTZ R20, R20, R8, -R11 ;  /* 0x0000000814140223 */ /* 0x000fc8000001080b */
[----:B------:R-:W-:Y:S02]  /*2750*/  FSEL R10, R9, R10, !P0 ;  /* 0x0000000a090a7208 */ /* 0x000fe40004000000 */
[----:B------:R-:W3:Y:S04]  /*2760*/  SHFL.UP PT, R9, R20, 0x2, RZ ;  /* 0x0440000014097989 */ /* 0x000ee800000e00ff */
[----:B------:R-:W3:Y:S01]  /*2770*/  SHFL.UP PT, R11, R10, 0x2, RZ ;  /* 0x044000000a0b7989 */ /* 0x000ee200000e00ff */
[----:B------:R-:W-:Y:S01]  /*2780*/  ISETP.GE.AND P0, PT, R67, 0x2, PT ;  /* 0x000000024300780c */ /* 0x000fe20003f06270 */
[C---:B0-----:R-:W-:Y:S01]  /*2790*/  FMUL.FTZ R17, R10.reuse, R21 ;  /* 0x000000150a117220 */ /* 0x041fe20000410000 */
[----:B-1----:R-:W-:-:S03]  /*27a0*/  FMUL.FTZ R8, R10, R19 ;  /* 0x000000130a087220 */ /* 0x002fc60000410000 */
[C---:B------:R-:W-:Y:S01]  /*27b0*/  FFMA.FTZ R17, R20.reuse, R19, -R17 ;  /* 0x0000001314117223 */ /* 0x040fe20000010811 */
[----:B------:R-:W-:-:S07]  /*27c0*/  FFMA.FTZ R8, R20, R21, R8 ;  /* 0x0000001514087223 */ /* 0x000fce0000010008 */
[----:B------:R-:W-:Y:S01]  /*27d0*/  @P0 FADD.FTZ R22, R22, R17 ;  /* 0x0000001116160221 */ /* 0x000fe20000010000 */
[----:B------:R-:W-:Y:S01]  /*27e0*/  @P0 FADD.FTZ R23, R23, R8 ;  /* 0x0000000817170221 */ /* 0x000fe20000010000 */
[C---:B---3--:R-:W-:Y:S01]  /*27f0*/  FMUL.FTZ R17, R10.reuse, R9 ;  /* 0x000000090a117220 */ /* 0x048fe20000410000 */
[----:B------:R-:W-:-:S03]  /*2800*/  FMUL.FTZ R8, R10, R11 ;  /* 0x0000000b0a087220 */ /* 0x000fc60000410000 */
[C---:B------:R-:W-:Y:S01]  /*2810*/  FFMA.FTZ R17, R20.reuse, R11, R17 ;  /* 0x0000000b14117223 */ /* 0x040fe20000010011 */
[----:B------:R-:W0:Y:S01]  /*2820*/  SHFL.UP PT, R18, R23, 0x4, RZ ;  /* 0x0480000017127989 */ /* 0x000e2200000e00ff */
[----:B------:R-:W-:-:S03]  /*2830*/  @P0 FFMA.FTZ R20, R20, R9, -R8 ;  /* 0x0000000914140223 */ /* 0x000fc60000010808 */
[----:B------:R-:W1:Y:S01]  /*2840*/  SHFL.UP PT, R16, R22, 0x4, RZ ;  /* 0x0480000016107989 */ /* 0x000e6200000e00ff */
[----:B------:R-:W-:-:S03]  /*2850*/  FSEL R17, R10, R17, !P0 ;  /* 0x000000110a117208 */ /* 0x000fc60004000000 */
        /* <DEDUP_REMOVED lines=8> */
[CC--:B---3--:R-:W-:Y:S01]  /*28e0*/  FMUL.FTZ R19, R17.reuse, R8.reuse ;  /* 0x0000000811137220 */ /* 0x0c8fe20000410000 */
[-C--:B------:R-:W-:Y:S01]  /*28f0*/  FMUL.FTZ R11, R17, R9.reuse ;  /* 0x00000009110b7220 */ /* 0x080fe20000410000 */
[----:B------:R-:W-:Y:S02]  /*2900*/  @P0 FADD.FTZ R23, R23, R18 ;  /* 0x0000001217170221 */ /* 0x000fe40000010000 */
[C---:B------:R-:W-:Y:S01]  /*2910*/  FFMA.FTZ R10, R20.reuse, R9, R19 ;  /* 0x00000009140a7223 */ /* 0x040fe20000010013 */
[----:B------:R-:W0:Y:S01]  /*2920*/  SHFL.UP PT, R21, R22, 0x8, RZ ;  /* 0x0500000016157989 */ /* 0x000e2200000e00ff */
[----:B------:R-:W-:-:S03]  /*2930*/  @P0 FFMA.FTZ R20, R20, R8, -R11 ;  /* 0x0000000814140223 */ /* 0x000fc6000001080b */
[----:B------:R-:W1:Y:S01]  /*2940*/  SHFL.UP PT, R27, R23, 0x8, RZ ;  /* 0x05000000171b7989 */ /* 0x000e6200000e00ff */
[----:B------:R-:W-:-:S03]  /*2950*/  FSEL R10, R17, R10, !P0 ;  /* 0x0000000a110a7208 */ /* 0x000fc60004000000 */
[----:B------:R-:W3:Y:S04]  /*2960*/  SHFL.UP PT, R9, R20, 0x8, RZ ;  /* 0x0500000014097989 */ /* 0x000ee800000e00ff */
[----:B------:R-:W3:Y:S01]  /*2970*/  SHFL.UP PT, R11, R10, 0x8, RZ ;  /* 0x050000000a0b7989 */ /* 0x000ee200000e00ff */
[----:B------:R-:W3:Y:S01]  /*2980*/  S2R R16, SR_CgaCtaId ;  /* 0x0000000000107919 */ /* 0x000ee20000008800 */
[C---:B0-----:R-:W-:Y:S01]  /*2990*/  FMUL.FTZ R8, R10.reuse, R21 ;  /* 0x000000150a087220 */ /* 0x041fe20000410000 */
[----:B-1----:R-:W-:-:S03]  /*29a0*/  FMUL.FTZ R17, R10, R27 ;  /* 0x0000001b0a117220 */ /* 0x002fc60000410000 */
[----:B------:R-:W-:Y:S01]  /*29b0*/  FFMA.FTZ R8, R20, R27, R8 ;  /* 0x0000001b14087223 */ /* 0x000fe20000010008 */
[----:B---3--:R-:W-:Y:S01]  /*29c0*/  FMUL.FTZ R19, R10, R9 ;  /* 0x000000090a137220 */ /* 0x008fe20000410000 */
[C---:B------:R-:W-:Y:S02]  /*29d0*/  FFMA.FTZ R17, R20.reuse, R21, -R17 ;  /* 0x0000001514117223 */ /* 0x040fe40000010811 */
[----:B------:R-:W-:Y:S01]  /*29e0*/  @P1 FADD.FTZ R23, R23, R8 ;  /* 0x0000000817171221 */ /* 0x000fe20000010000 */
[-C--:B------:R-:W-:Y:S01]  /*29f0*/  FFMA.FTZ R21, R20, R11.reuse, R19 ;  /* 0x0000000b14157223 */ /* 0x080fe20000010013 */
[----:B------:R-:W-:Y:S01]  /*2a00*/  FMUL.FTZ R11, R10, R11 ;  /* 0x0000000b0a0b7220 */ /* 0x000fe20000410000 */
[----:B------:R-:W-:Y:S02]  /*2a10*/  @P1 FADD.FTZ R22, R22, R17 ;  /* 0x0000001116161221 */ /* 0x000fe40000010000 */
[----:B------:R-:W0:Y:S01]  /*2a20*/  SHFL.UP PT, R26, R23, 0x10, RZ ;  /* 0x06000000171a7989 */ /* 0x000e2200000e00ff */
[----:B------:R-:W-:Y:S01]  /*2a30*/  @P1 FFMA.FTZ R20, R20, R9, -R11 ;  /* 0x0000000914141223 */ /* 0x000fe2000001080b */
[----:B------:R-:W-:-:S02]  /*2a40*/  LOP3.LUT P0, RZ, R34, 0x1f, RZ, 0xc0, !PT ;  /* 0x0000001f22ff7812 */ /* 0x000fc4000780c0ff */
[----:B------:R-:W1:Y:S01]  /*2a50*/  SHFL.UP PT, R11, R22, 0x10, RZ ;  /* 0x06000000160b7989 */ /* 0x000e6200000e00ff */
[----:B------:R-:W-:Y:S02]  /*2a60*/  FSEL R21, R10, R21, !P1 ;  /* 0x000000150a157208 */ /* 0x000fe40004800000 */
[----:B------:R-:W-:Y:S01]  /*2a70*/  ISETP.EQ.OR P0, PT, RZ, UR4, P0 ;  /* 0x00000004ff007c0c */ /* 0x000fe20008702670 */
[----:B------:R-:W3:Y:S01]  /*2a80*/  SHFL.UP PT, R9, R20, 0x10, RZ ;  /* 0x0600000014097989 */ /* 0x000ee200000e00ff */
[----:B------:R-:W-:-:S03]  /*2a90*/  MOV R75, 0x400 ;  /* 0x00000400004b7802 */ /* 0x000fc60000000f00 */
[----:B------:R-:W4:Y:S01]  /*2aa0*/  SHFL.UP PT, R10, R21, 0x10, RZ ;  /* 0x06000000150a7989 */ /* 0x000f2200000e00ff */
[----:B------:R-:W-:Y:S02]  /*2ab0*/  LEA R75, R16, R75, 0x18 ;  /* 0x0000004b104b7211 */ /* 0x000fe400078ec0ff */
[----:B------:R-:W-:Y:S02]  /*2ac0*/  CS2R R18, SRZ ;  /* 0x0000000000127805 */ /* 0x000fe4000001ff00 */
[----:B------:R-:W-:Y:S02]  /*2ad0*/  MOV R17, RZ ;  /* 0x000000ff00117202 */ /* 0x000fe40000000f00 */
[----:B------:R-:W-:Y:S02]  /*2ae0*/  MOV R16, 0x3f800000 ;  /* 0x3f80000000107802 */ /* 0x000fe40000000f00 */
[----:B------:R-:W-:Y:S01]  /*2af0*/  @!P0 LEA R8, R68, R75, 0x4 ;  /* 0x0000004b44088211 */ /* 0x000fe200078e20ff */
[----:B0-----:R-:W-:-:S04]  /*2b00*/  FMUL.FTZ R27, R21, R26 ;  /* 0x0000001a151b7220 */ /* 0x001fc80000410000 */
[----:B------:R-:W0:Y:S01]  /*2b10*/  @!P0 LDS.128 R16, [R8+0x460] ;  /* 0x0004600008108984 */ /* 0x000e220000000c00 */
[----:B------:R-:W-:Y:S01]  /*2b20*/  ISETP.GE.AND P0, PT, R67, 0x10, PT ;  /* 0x000000104300780c */ /* 0x000fe20003f06270 */
[CC--:B-1----:R-:W-:Y:S01]  /*2b30*/  FFMA.FTZ R27, R20.reuse, R11.reuse, -R27 ;  /* 0x0000000b141b7223 */ /* 0x0c2fe2000001081b */
[----:B------:R-:W-:Y:S01]  /*2b40*/  FMUL.FTZ R85, R21, R11 ;  /* 0x0000000b15557220 */ /* 0x000fe20000410000 */
[----:B------:R-:W-:Y:S01]  /*2b50*/  ISETP.NE.AND P1, PT, R67, 0x1f, PT ;  /* 0x0000001f4300780c */ /* 0x000fe20003f25270 */
[C---:B---3--:R-:W-:Y:S02]  /*2b60*/  FMUL.FTZ R11, R21.reuse, R9 ;  /* 0x00000009150b7220 */ /* 0x048fe40000410000 */
[C---:B------:R-:W-:Y:S01]  /*2b70*/  FFMA.FTZ R26, R20.reuse, R26, R85 ;  /* 0x0000001a141a7223 */ /* 0x040fe20000010055 */
[-C--:B----4-:R-:W-:Y:S01]  /*2b80*/  FMUL.FTZ R86, R21, R10.reuse ;  /* 0x0000000a15567220 */ /* 0x090fe20000410000 */
[----:B------:R-:W-:-:S05]  /*2b90*/  FFMA.FTZ R10, R20, R10, R11 ;  /* 0x0000000a140a7223 */ /* 0x000fca000001000b */
[----:B------:R-:W-:Y:S01]  /*2ba0*/  @P0 FADD.FTZ R22, R22, R27 ;  /* 0x0000001b16160221 */ /* 0x000fe20000010000 */
[----:B------:R-:W-:Y:S01]  /*2bb0*/  @P0 FFMA.FTZ R20, R20, R9, -R86 ;  /* 0x0000000914140223 */ /* 0x000fe20000010856 */
[----:B------:R-:W-:Y:S01]  /*2bc0*/  @P0 FADD.FTZ R23, R23, R26 ;  /* 0x0000001a17170221 */ /* 0x000fe20000010000 */
[----:B------:R-:W-:-:S05]  /*2bd0*/  FSEL R21, R21, R10, !P0 ;  /* 0x0000000a15157208 */ /* 0x000fca0004000000 */
[----:B------:R-:W-:Y:S01]  /*2be0*/  @!P1 STS.128 [R75+0x420], R20 ;  /* 0x000420144b009388 */ /* 0x000fe20000000c00 */
[----:B------:R-:W-:Y:S01]  /*2bf0*/  BAR.SYNC.DEFER_BLOCKING 0x0 ;  /* 0x0000000000007b1d */ /* 0x000fe20000010000 */
[----:B------:R-:W-:Y:S02]  /*2c00*/  ISETP.NE.AND P2, PT, R67, RZ, PT ;  /* 0x000000ff4300720c */ /* 0x000fe40003f45270 */
[----:B------:R-:W-:-:S11]  /*2c10*/  ISETP.NE.AND P3, PT, R34, RZ, PT ;  /* 0x000000ff2200720c */ /* 0x000fd60003f65270 */
[----:B0-----:R-:W-:Y:S04]  /*2c20*/  @!P2 STS.128 [R75+0x440], R16 ;  /* 0x000440104b00a388 */ /* 0x001fe80000000c00 */
[----:B------:R-:W-:Y:S01]  /*2c30*/  LDS.128 R8, [R75+0x420] ;  /* 0x000420004b087984 */ /* 0x000fe20000000c00 */
[----:B------:R-:W-:Y:S06]  /*2c40*/  BAR.SYNC.DEFER_BLOCKING 0x0 ;  /* 0x0000000000007b1d */ /* 0x000fec0000010000 */
[----:B------:R-:W0:Y:S04]  /*2c50*/  SHFL.UP PT, R85, R21, 0x1, RZ ;  /* 0x0420000015557989 */ /* 0x000e2800000e00ff */
[----:B------:R-:W-:Y:S04]  /*2c60*/  @P3 LDS.64 R26, [R75+0x448] ;  /* 0x000448004b1a3984 */ /* 0x000fe80000000a00 */
[----:B------:R-:W1:Y:S04]  /*2c70*/  SHFL.UP PT, R87, R20, 0x1, RZ ;  /* 0x0420000014577989 */ /* 0x000e6800000e00ff */
[----:B------:R-:W3:Y:S04]  /*2c80*/  SHFL.UP PT, R88, R23, 0x1, RZ ;  /* 0x0420000017587989 */ /* 0x000ee800000e00ff */
[----:B------:R-:W4:Y:S01]  /*2c90*/  SHFL.UP PT, R86, R22, 0x1, RZ ;  /* 0x0420000016567989 */ /* 0x000f2200000e00ff */
[----:B0-----:R-:W-:Y:S01]  /*2ca0*/  @!P2 MOV R85, R17 ;  /* 0x000000110055a202 */ /* 0x001fe20000000f00 */
[----:B--2---:R-:W-:-:S02]  /*2cb0*/  HADD2.F32 R90, -RZ, R6.H1_H1 ;  /* 0x30000006ff5a7230 */ /* 0x004fc40000004100 */
[--C-:B------:R-:W-:Y:S02]  /*2cc0*/  HADD2.F32 R91, -RZ, R5.reuse.H0_H0 ;  /* 0x20000005ff5b7230 */ /* 0x100fe40000004100 */
[----:B------:R-:W-:Y:S02]  /*2cd0*/  HADD2.F32 R93, -RZ, R5.H1_H1 ;  /* 0x30000005ff5d7230 */ /* 0x000fe40000004100 */
[----:B------:R-:W-:Y:S01]  /*2ce0*/  HADD2.F32 R5, -RZ, R6.H0_H0 ;  /* 0x20000006ff057230 */ /* 0x000fe20000004100 */
[----:B-1----:R-:W-:Y:S02]  /*2cf0*/  @!P2 MOV R87, R16 ;  /* 0x000000100057a202 */ /* 0x002fe40000000f00 */
[----:B---3--:R-:W-:Y:S02]  /*2d00*/  @!P2 MOV R88, R19 ;  /* 0x000000130058a202 */ /* 0x008fe40000000f00 */
[----:B----4-:R-:W-:Y:S01]  /*2d10*/  @!P2 MOV R86, R18 ;  /* 0x000000120056a202 */ /* 0x010fe20000000f00 */
[-C--:B------:R-:W-:Y:S01]  /*2d20*/  @P3 FMUL.FTZ R22, R26, R85.reuse ;  /* 0x000000551a163220 */ /* 0x080fe20000410000 */
[----:B------:R-:W-:-:S03]  /*2d30*/  @P3 FMUL.FTZ R85, R27, R85 ;  /* 0x000000551b553220 */ /* 0x000fc60000410000 */
[-C--:B------:R-:W-:Y:S01]  /*2d40*/  @P3 FFMA.FTZ R27, R27, R87.reuse, R22 ;  /* 0x000000571b1b3223 */ /* 0x080fe20000010016 */
[----:B------:R-:W-:Y:S01]  /*2d50*/  @P3 FFMA.FTZ R85, R26, R87, -R85 ;  /* 0x000000571a553223 */ /* 0x000fe20000010855 */
[CC--:B------:R-:W-:Y:S01]  /*2d60*/  FMUL.FTZ R22, R90.reuse, R25.reuse ;  /* 0x000000195a167220 */ /* 0x0c0fe20000410000 */
[-C--:B------:R-:W-:Y:S01]  /*2d70*/  FMUL.FTZ R90, R90, R24.reuse ;  /* 0x000000185a5a7220 */ /* 0x080fe20000410000 */
[----:B------:R-:W-:Y:S02]  /*2d80*/  HADD2.F32 R89, -RZ, R4.H1_H1 ;  /* 0x30000004ff597230 */ /* 0x000fe40000004100 */
[----:B------:R-:W-:Y:S01]  /*2d90*/  @P3 FADD.FTZ R88, R88, R27 ;  /* 0x0000001b58583221 */ /* 0x000fe20000010000 */
[----:B------:R-:W-:Y:S01]  /*2da0*/  @P3 FADD.FTZ R86, R86, R85 ;  /* 0x0000005556563221 */ /* 0x000fe20000010000 */
[C---:B------:R-:W-:Y:S01]  /*2db0*/  FFMA.FTZ R23, R5.reuse, R24, -R22 ;  /* 0x0000001805177223 */ /* 0x040fe20000010816 */
[-C--:B------:R-:W-:Y:S01]  /*2dc0*/  FFMA.FTZ R22, R5, R25.reuse, R90 ;  /* 0x0000001905167223 */ /* 0x080fe2000001005a */
[----:B------:R-:W-:Y:S01]  /*2dd0*/  FMUL.FTZ R90, R79, R88 ;  /* 0x000000584f5a7220 */ /* 0x000fe20000410000 */
[C---:B------:R-:W-:Y:S01]  /*2de0*/  FMUL.FTZ R6, R89.reuse, R25 ;  /* 0x0000001959067220 */ /* 0x040fe20000410000 */
[----:B------:R-:W-:Y:S01]  /*2df0*/  FMUL.FTZ R20, R89, R24 ;  /* 0x0000001859147220 */ /* 0x000fe20000410000 */
[----:B------:R-:W-:Y:S01]  /*2e00*/  FMUL.FTZ R79, R79, R86 ;  /* 0x000000564f4f7220 */ /* 0x000fe20000410000 */
[----:B------:R-:W-:-:S02]  /*2e10*/  HADD2.F32 R89, -RZ, R7.H1_H1 ;  /* 0x30000007ff597230 */ /* 0x000fc40000004100 */
[C---:B------:R-:W-:Y:S01]  /*2e20*/  FFMA.FTZ R90, R77.reuse, R86, -R90 ;  /* 0x000000564d5a7223 */ /* 0x040fe2000001085a */
[----:B------:R-:W-:Y:S02]  /*2e30*/  HADD2.F32 R92, -RZ, R4.H0_H0 ;  /* 0x20000004ff5c7230 */ /* 0x000fe40000004100 */
[----:B------:R-:W-:Y:S01]  /*2e40*/  FFMA.FTZ R77, R77, R88, R79 ;  /* 0x000000584d4d7223 */ /* 0x000fe2000001004f */
[----:B------:R-:W-:Y:S02]  /*2e50*/  HADD2.F32 R4, -RZ, R7.H0_H0 ;  /* 0x20000007ff047230 */ /* 0x000fe40000004100 */
[C---:B------:R-:W-:Y:S01]  /*2e60*/  FMUL.FTZ R27, R89.reuse, R25 ;  /* 0x00000019591b7220 */ /* 0x040fe20000410000 */
[----:B------:R-:W-:Y:S01]  /*2e70*/  FMUL.FTZ R26, R89, R24 ;  /* 0x00000018591a7220 */ /* 0x000fe20000410000 */
[--C-:B-----5:R-:W-:Y:S02]  /*2e80*/  HADD2.F32 R79, -RZ, R12.reuse.H0_H0 ;  /* 0x2000000cff4f7230 */ /* 0x120fe40000004100 */
[----:B------:R-:W-:Y:S01]  /*2e90*/  FADD.FTZ R77, RZ, R77 ;  /* 0x0000004dff4d7221 */ /* 0x000fe20000010000 */
[----:B------:R-:W-:-:S02]  /*2ea0*/  HADD2.F32 R88, -RZ, R12.H1_H1 ;  /* 0x3000000cff587230 */ /* 0x000fc40000004100 */
[--C-:B------:R-:W-:Y:S02]  /*2eb0*/  HADD2.F32 R85, -RZ, R13.reuse.H0_H0 ;  /* 0x2000000dff557230 */ /* 0x100fe40000004100 */
[----:B------:R-:W-:Y:S02]  /*2ec0*/  HADD2.F32 R12, -RZ, R13.H1_H1 ;  /* 0x3000000dff0c7230 */ /* 0x000fe40000004100 */
[----:B------:R-:W-:Y:S01]  /*2ed0*/  FADD.FTZ R13, R49, R90 ;  /* 0x0000005a310d7221 */ /* 0x000fe20000010000 */
[C---:B------:R-:W-:Y:S01]  /*2ee0*/  FFMA.FTZ R27, R4.reuse, R24, -R27 ;  /* 0x00000018041b7223 */ /* 0x040fe2000001081b */
[----:B------:R-:W-:Y:S01]  /*2ef0*/  FFMA.FTZ R26, R4, R25, R26 ;  /* 0x00000019041a7223 */ /* 0x000fe2000001001a */
[--C-:B------:R-:W-:Y:S02]  /*2f00*/  HADD2.F32 R4, -RZ, R15.reuse.H0_H0 ;  /* 0x2000000fff047230 */ /* 0x100fe40000004100 */
[----:B------:R-:W-:Y:S02]  /*2f10*/  HADD2.F32 R5, -RZ, R15.H1_H1 ;  /* 0x3000000fff057230 */ /* 0x000fe40000004100 */
[C---:B------:R-:W-:Y:S01]  /*2f20*/  FMUL.FTZ R15, R74.reuse, R77 ;  /* 0x0000004d4a0f7220 */ /* 0x040fe20000410000 */
[----:B------:R-:W-:Y:S01]  /*2f30*/  FMUL.FTZ R74, R74, R13 ;  /* 0x0000000d4a4a7220 */ /* 0x000fe20000410000 */
[----:B------:R-:W-:-:S02]  /*2f40*/  HADD2.F32 R86, -RZ, R14.H0_H0 ;  /* 0x2000000eff567230 */ /* 0x000fc40000004100 */
[CC--:B------:R-:W-:Y:S01]  /*2f50*/  FMUL.FTZ R90, R88.reuse, R24.reuse ;  /* 0x00000018585a7220 */ /* 0x0c0fe20000410000 */
[----:B------:R-:W-:Y:S02]  /*2f60*/  HADD2.F32 R87, -RZ, R14.H1_H1 ;  /* 0x3000000eff577230 */ /* 0x000fe40000004100 */
[----:B------:R-:W-:Y:S01]  /*2f70*/  FMUL.FTZ R14, R88, R25 ;  /* 0x00000019580e7220 */ /* 0x000fe20000410000 */
[C---:B------:R-:W-:Y:S01]  /*2f80*/  FFMA.FTZ R88, R76.reuse, R13, -R15 ;  /* 0x0000000d4c587223 */ /* 0x040fe2000001080f */
[----:B------:R-:W-:Y:S02]  /*2f90*/  FFMA.FTZ R76, R76, R77, R74 ;  /* 0x0000004d4c4c7223 */ /* 0x000fe4000001004a */
[CC--:B------:R-:W-:Y:S01]  /*2fa0*/  FFMA.FTZ R74, R79.reuse, R24.reuse, -R14 ;  /* 0x000000184f4a7223 */ /* 0x0c0fe2000001080e */
[-C--:B------:R-:W-:Y:S01]  /*2fb0*/  FFMA.FTZ R14, R79, R25.reuse, R90 ;  /* 0x000000194f0e7223 */ /* 0x080fe2000001005a */
[----:B------:R-:W-:Y:S01]  /*2fc0*/  FADD.FTZ R79, RZ, R76 ;  /* 0x0000004cff4f7221 */ /* 0x000fe20000010000 */
[----:B------:R-:W-:Y:S01]  /*2fd0*/  FADD.FTZ R15, R51, R88 ;  /* 0x00000058330f7221 */ /* 0x000fe20000010000 */
[C---:B------:R-:W-:Y:S01]  /*2fe0*/  FMUL.FTZ R90, R12.reuse, R25 ;  /* 0x000000190c5a7220 */ /* 0x040fe20000410000 */
[-C--:B------:R-:W-:Y:S01]  /*2ff0*/  FMUL.FTZ R76, R12, R24.reuse ;  /* 0x000000180c4c7220 */ /* 0x080fe20000410000 */
[C---:B------:R-:W-:Y:S01]  /*3000*/  FMUL.FTZ R89, R78.reuse, R79 ;  /* 0x0000004f4e597220 */ /* 0x040fe20000410000 */
[----:B------:R-:W-:Y:S01]  /*3010*/  FMUL.FTZ R88, R78, R15 ;  /* 0x0000000f4e587220 */ /* 0x000fe20000410000 */
[CC--:B------:R-:W-:Y:S01]  /*3020*/  FFMA.FTZ R21, R92.reuse, R24.reuse, -R6 ;  /* 0x000000185c157223 */ /* 0x0c0fe20000010806 */
[-C--:B------:R-:W-:Y:S01]  /*3030*/  FFMA.FTZ R20, R92, R25.reuse, R20 ;  /* 0x000000195c147223 */ /* 0x080fe20000010014 */
[C---:B------:R-:W-:Y:S01]  /*3040*/  FMUL.FTZ R6, R93.reuse, R25 ;  /* 0x000000195d067220 */ /* 0x040fe20000410000 */
[C---:B------:R-:W-:Y:S01]  /*3050*/  FFMA.FTZ R78, R80.reuse, R15, -R89 ;  /* 0x0000000f504e7223 */ /* 0x040fe20000010859 */
[-C--:B------:R-:W-:Y:S01]  /*3060*/  FMUL.FTZ R92, R93, R24.reuse ;  /* 0x000000185d5c7220 */ /* 0x080fe20000410000 */
[CC--:B------:R-:W-:Y:S01]  /*3070*/  FFMA.FTZ R12, R85.reuse, R24.reuse, -R90 ;  /* 0x00000018550c7223 */ /* 0x0c0fe2000001085a */
[----:B------:R-:W-:Y:S01]  /*3080*/  FFMA.FTZ R76, R85, R25, R76 ;  /* 0x00000019554c7223 */ /* 0x000fe2000001004c */
[----:B------:R-:W-:Y:S01]  /*3090*/  FFMA.FTZ R85, R80, R79, R88 ;  /* 0x0000004f50557223 */ /* 0x000fe20000010058 */
[-C--:B------:R-:W-:Y:S01]  /*30a0*/  FFMA.FTZ R7, R91, R24.reuse, -R6 ;  /* 0x000000185b077223 */ /* 0x080fe20000010806 */
[----:B------:R-:W-:Y:S01]  /*30b0*/  FADD.FTZ R78, R53, R78 ;  /* 0x0000004e354e7221 */ /* 0x000fe20000010000 */
[-C--:B------:R-:W-:Y:S01]  /*30c0*/  FFMA.FTZ R6, R91, R25.reuse, R92 ;  /* 0x000000195b067223 */ /* 0x080fe2000001005c */
[C---:B------:R-:W-:Y:S01]  /*30d0*/  FMUL.FTZ R91, R87.reuse, R25 ;  /* 0x00000019575b7220 */ /* 0x040fe20000410000 */
[----:B------:R-:W-:Y:S01]  /*30e0*/  FADD.FTZ R85, RZ, R85 ;  /* 0x00000055ff557221 */ /* 0x000fe20000010000 */
[----:B------:R-:W-:Y:S01]  /*30f0*/  FMUL.FTZ R88, R87, R24 ;  /* 0x0000001857587220 */ /* 0x000fe20000410000 */
[C---:B------:R-:W-:Y:S01]  /*3100*/  FMUL.FTZ R87, R81.reuse, R78 ;  /* 0x0000004e51577220 */ /* 0x040fe20000410000 */
[-C--:B------:R-:W-:Y:S01]  /*3110*/  FFMA.FTZ R80, R86, R24.reuse, -R91 ;  /* 0x0000001856507223 */ /* 0x080fe2000001085b */
[-C--:B------:R-:W-:Y:S01]  /*3120*/  FMUL.FTZ R81, R81, R85.reuse ;  /* 0x0000005551517220 */ /* 0x080fe20000410000 */
[C---:B------:R-:W-:Y:S01]  /*3130*/  FMUL.FTZ R91, R5.reuse, R24 ;  /* 0x00000018055b7220 */ /* 0x040fe20000410000 */
[----:B------:R-:W-:Y:S01]  /*3140*/  FFMA.FTZ R87, R82, R85, R87 ;  /* 0x0000005552577223 */ /* 0x000fe20000010057 */
[-C--:B------:R-:W-:Y:S01]  /*3150*/  FFMA.FTZ R86, R86, R25.reuse, R88 ;  /* 0x0000001956567223 */ /* 0x080fe20000010058 */
[----:B------:R-:W-:Y:S01]  /*3160*/  FFMA.FTZ R82, R82, R78, -R81 ;  /* 0x0000004e52527223 */ /* 0x000fe20000010851 */
[-C--:B------:R-:W-:Y:S01]  /*3170*/  FMUL.FTZ R89, R5, R25.reuse ;  /* 0x0000001905597220 */ /* 0x080fe20000410000 */
[----:B------:R-:W-:Y:S01]  /*3180*/  FFMA.FTZ R81, R4, R25, R91 ;  /* 0x0000001904517223 */ /* 0x000fe2000001005b */
[----:B------:R-:W-:Y:S01]  /*3190*/  FADD.FTZ R25, RZ, R87 ;  /* 0x00000057ff197221 */ /* 0x000fe20000010000 */
[----:B------:R-:W-:Y:S01]  /*31a0*/  ISETP.NE.AND P0, PT, R34, RZ, PT ;  /* 0x000000ff2200720c */ /* 0x000fe20003f05270 */
[----:B------:R-:W-:Y:S01]  /*31b0*/  FMUL.FTZ R5, R9, R19 ;  /* 0x0000001309057220 */ /* 0x000fe20000410000 */
[----:B------:R-:W-:Y:S01]  /*31c0*/  FADD.FTZ R82, R55, R82 ;  /* 0x0000005237527221 */ /* 0x000fe20000010000 */
[----:B------:R-:W-:Y:S01]  /*31d0*/  FMUL.FTZ R88, R84, R25 ;  /* 0x0000001954587220 */ /* 0x000fe20000410000 */
[----:B------:R-:W-:Y:S01]  /*31e0*/  FFMA.FTZ R24, R4, R24, -R89 ;  /* 0x0000001804187223 */ /* 0x000fe20000010859 */
[----:B------:R-:W-:Y:S01]  /*31f0*/  FFMA.FTZ R5, R8, R18, -R5 ;  /* 0x0000001208057223 */ /* 0x000fe20000010805 */
[C---:B------:R-:W-:Y:S01]  /*3200*/  FMUL.FTZ R4, R9.reuse, R16 ;  /* 0x0000001009047220 */ /* 0x040fe20000410000 */
[----:B------:R-:W-:Y:S01]  /*3210*/  FMUL.FTZ R18, R9, R18 ;  /* 0x0000001209127220 */ /* 0x000fe20000410000 */
[-C--:B------:R-:W-:Y:S01]  /*3220*/  FMUL.FTZ R84, R84, R82.reuse ;  /* 0x0000005254547220 */ /* 0x080fe20000410000 */
[----:B------:R-:W-:Y:S01]  /*3230*/  FFMA.FTZ R88, R83, R82, -R88 ;  /* 0x0000005253587223 */ /* 0x000fe20000010858 */
[-C--:B------:R-:W-:Y:S01]  /*3240*/  FMUL.FTZ R87, R9, R17.reuse ;  /* 0x0000001109577220 */ /* 0x080fe20000410000 */
[C---:B------:R-:W-:Y:S01]  /*3250*/  FFMA.FTZ R17, R8.reuse, R17, R4 ;  /* 0x0000001108117223 */ /* 0x040fe20000010004 */
[----:B------:R-:W-:Y:S01]  /*3260*/  FFMA.FTZ R83, R83, R25, R84 ;  /* 0x0000001953537223 */ /* 0x000fe20000010054 */
[----:B------:R-:W-:Y:S01]  /*3270*/  FADD.FTZ R9, R57, R88 ;  /* 0x0000005839097221 */ /* 0x000fe20000010000 */
[C---:B------:R-:W-:Y:S01]  /*3280*/  FFMA.FTZ R4, R8.reuse, R19, R18 ;  /* 0x0000001308047223 */ /* 0x040fe20000010012 */
[----:B------:R-:W-:Y:S01]  /*3290*/  BSSY B0, `(.L_x_2241) ;  /* 0x0000017000007945 */ /* 0x000fe20003800000 */
[----:B------:R-:W-:Y:S01]  /*32a0*/  FFMA.FTZ R16, R8, R16, -R87 ;  /* 0x0000001008107223 */ /* 0x000fe20000010857 */
[----:B------:R-:W-:Y:S01]  /*32b0*/  FADD.FTZ R18, R10, R5 ;  /* 0x000000050a127221 */ /* 0x000fe20000010000 */
[----:B------:R-:W-:Y:S01]  /*32c0*/  FADD.FTZ R83, RZ, R83 ;  /* 0x00000053ff537221 */ /* 0x000fe20000010000 */
[----:B------:R-:W-:Y:S01]  /*32d0*/  FMUL.FTZ R8, R72, R9 ;  /* 0x0000000948087220 */ /* 0x000fe20000410000 */
[----:B------:R-:W-:Y:S01]  /*32e0*/  FADD.FTZ R19, R11, R4 ;  /* 0x000000040b137221 */ /* 0x000fe20000010000 */
[----:B------:R-:W-:Y:S06]  /*32f0*/  @P0 BRA `(.L_x_2242) ;  /* 0x0000000000400947 */ /* 0x000fec0003800000 */
[----:B------:R-:W0:Y:S01]  /*3300*/  S2UR UR23, SR_CTAID.Y ;  /* 0x00000000001779c3 */ /* 0x000e220000002600 */
[----:B------:R-:W-:-:S05]  /*3310*/  LEA R75, R68, R75, 0x4 ;  /* 0x0000004b444b7211 */ /* 0x000fca00078e20ff */
        /* <DEDUP_REMOVED lines=14> */
.L_x_2242:
[----:B------:R-:W-:Y:S05]  /*3400*/  BSYNC B0 ;  /* 0x0000000000007941 */ /* 0x000fea0003800000 */
.L_x_2241:
[-C--:B------:R-:W-:Y:S01]  /*3410*/  FMUL.FTZ R72, R72, R83.reuse ;  /* 0x0000005348487220 */ /* 0x080fe20000410000 */
[----:B------:R-:W-:Y:S01]  /*3420*/  FFMA.FTZ R8, R73, R83, R8 ;  /* 0x0000005349087223 */ /* 0x000fe20000010008 */
[----:B------:R-:W-:Y:S01]  /*3430*/  FMUL.FTZ R6, R79, R6 ;  /* 0x000000064f067220 */ /* 0x000fe20000410000 */
[----:B------:R-:W-:Y:S01]  /*3440*/  IADD3 R68, R68, 0x1, RZ ;  /* 0x0000000144447810 */ /* 0x000fe20007ffe0ff */
[----:B------:R-:W-:Y:S01]  /*3450*/  FFMA.FTZ R72, R73, R9, -R72 ;  /* 0x0000000949487223 */ /* 0x000fe20000010848 */
[----:B-1----:R-:W-:Y:S01]  /*3460*/  FADD.FTZ R5, RZ, R8 ;  /* 0x00000008ff057221 */ /* 0x002fe20000010000 */
[----:B------:R-:W-:Y:S01]  /*3470*/  FFMA.FTZ R7, R15, R7, -R6 ;  /* 0x000000070f077223 */ /* 0x000fe20000010806 */
[----:B------:R-:W-:Y:S01]  /*3480*/  ISETP.GE.AND P0, PT, R68, UR22, PT ;  /* 0x0000001644007c0c */ /* 0x000fe2000bf06270 */
[----:B------:R-:W-:Y:S01]  /*3490*/  FADD.FTZ R72, R59, R72 ;  /* 0x000000483b487221 */ /* 0x000fe20000010000 */
[CC--:B------:R-:W-:Y:S01]  /*34a0*/  FMUL.FTZ R4, R70.reuse, R5.reuse ;  /* 0x0000000546047220 */ /* 0x0c0fe20000410000 */
[----:B------:R-:W-:Y:S01]  /*34b0*/  FFMA.FTZ R58, R7, 2, R58 ;  /* 0x40000000073a7823 */ /* 0x000fe2000001003a */
        /* <DEDUP_REMOVED lines=8> */
[----:B------:R-:W-:Y:S01]  /*3540*/  FMUL.FTZ R5, R5, R76 ;  /* 0x0000004c05057220 */ /* 0x000fe20000410000 */
        /* <DEDUP_REMOVED lines=24> */
.L_x_2240:
[----:B------:R-:W0:Y:S01]  /*36d0*/  LDC.64 R4, c[0x0][0x2b0] ;  /* 0x0000ac00ff047b82 */ /* 0x000e220000000a00 */
[----:B------:R-:W-:Y:S01]  /*36e0*/  USHF.L.U32 UR8, UR4, 0x8, URZ ;  /* 0x0000000804087899 */ /* 0x000fe2000800063f */
[----:B------:R-:W-:Y:S01]  /*36f0*/  F2FP.F16.F32.PACK_AB R46, R62, R45 ;  /* 0x0000002d3e2e723e */ /* 0x000fe200000000ff */
[----:B------:R-:W-:Y:S01]  /*3700*/  UIADD3 UR4, UR4, 0x1, URZ ;  /* 0x0000000104047890 */ /* 0x000fe2000fffe03f */
[----:B------:R-:W-:Y:S01]  /*3710*/  F2FP.F16.F32.PACK_AB R47, R64, R47 ;  /* 0x0000002f402f723e */ /* 0x000fe200000000ff */
[----:B------:R-:W-:Y:S01]  /*3720*/  USHF.R.S32.HI UR9, URZ, 0x1f, UR8 ;  /* 0x0000001f3f097899 */ /* 0x000fe20008011408 */
[----:B------:R-:W-:Y:S02]  /*3730*/  F2FP.F16.F32.PACK_AB R45, R60, R43 ;  /* 0x0000002b3c2d723e */ /* 0x000fe400000000ff */
[----:B------:R-:W-:Y:S01]  /*3740*/  F2FP.F16.F32.PACK_AB R44, R58, R41 ;  /* 0x000000293a2c723e */ /* 0x000fe200000000ff */
[----:B------:R-:W-:Y:S01]  /*3750*/  BAR.SYNC.DEFER_BLOCKING 0x0 ;  /* 0x0000000000007b1d */ /* 0x000fe20000010000 */
[----:B------:R-:W-:-:S02]  /*3760*/  IADD3 R29, P1, R29, 0x400, RZ ;  /* 0x000004001d1d7810 */ /* 0x000fc40007f3e0ff */
[----:B------:R-:W-:Y:S02]  /*3770*/  IADD3 R32, P2, R32, 0x200, RZ ;  /* 0x0000020020207810 */ /* 0x000fe40007f5e0ff */
[----:B------:R-:W-:Y:S02]  /*3780*/  IADD3 R30, P3, R30, 0x200, RZ ;  /* 0x000002001e1e7810 */ /* 0x000fe40007f7e0ff */
[----:B------:R-:W-:Y:S02]  /*3790*/  IADD3.X R28, RZ, R28, RZ, P1, !PT ;  /* 0x0000001cff1c7210 */ /* 0x000fe40000ffe4ff */
[----:B------:R-:W-:Y:S02]  /*37a0*/  IADD3.X R33, RZ, R33, RZ, P2, !PT ;  /* 0x00000021ff217210 */ /* 0x000fe400017fe4ff */
[----:B------:R-:W-:Y:S01]  /*37b0*/  IADD3.X R31, RZ, R31, RZ, P3, !PT ;  /* 0x0000001fff1f7210 */ /* 0x000fe20001ffe4ff */
[-C--:B0-----:R-:W-:Y:S02]  /*37c0*/  IMAD R0, R35, R4.reuse, RZ ;  /* 0x0000000423007224 */ /* 0x081fe400078e02ff */
[----:B------:R-:W-:Y:S01]  /*37d0*/  IMAD.WIDE.U32 R2, R36, R4, UR8 ;  /* 0x0000000824027e25 */ /* 0x000fe2000f8e0004 */
[----:B------:R-:W-:-:S03]  /*37e0*/  ULDC.64 UR8, c[0x0][0x2b8] ;  /* 0x0000ae0000087ab9 */ /* 0x000fc60000000a00 */
[----:B------:R-:W-:Y:S02]  /*37f0*/  IMAD R5, R36, R5, R0 ;  /* 0x0000000524057224 */ /* 0x000fe400078e0200 */
[----:B------:R-:W-:Y:S01]  /*3800*/  IMAD R7, R39, UR8, RZ ;  /* 0x0000000827077c24 */ /* 0x000fe2000f8e02ff */
[----:B------:R-:W0:Y:S02]  /*3810*/  LDC R0, c[0x0][0x224] ;  /* 0x00008900ff007b82 */ /* 0x000e240000000800 */
[----:B------:R-:W-:Y:S01]  /*3820*/  IADD3 R3, R3, R5, RZ ;  /* 0x0000000503037210 */ /* 0x000fe20007ffe0ff */
[C---:B------:R-:W-:Y:S02]  /*3830*/  IMAD R7, R40.reuse, UR9, R7 ;  /* 0x0000000928077c24 */ /* 0x040fe4000f8e0207 */
[----:B------:R-:W-:Y:S01]  /*3840*/  IMAD.WIDE.U32 R2, R40, UR8, R2 ;  /* 0x0000000828027c25 */ /* 0x000fe2000f8e0002 */
[----:B------:R-:W-:-:S04]  /*3850*/  ULDC.64 UR8, c[0x0][0x308] ;  /* 0x0000c20000087ab9 */ /* 0x000fc80000000a00 */
[----:B------:R-:W-:Y:S02]  /*3860*/  IADD3 R3, R3, R7, RZ ;  /* 0x0000000703037210 */ /* 0x000fe40007ffe0ff */
[----:B------:R-:W-:-:S04]  /*3870*/  LEA R4, P0, R2, UR8, 0x1 ;  /* 0x0000000802047c11 */ /* 0x000fc8000f8008ff */
[----:B------:R-:W-:-:S03]  /*3880*/  LEA.HI.X R5, R2, UR9, R3, 0x1, P0 ;  /* 0x0000000902057c11 */ /* 0x000fc600080f0c03 */
[----:B------:R-:W-:Y:S01]  /*3890*/  IMAD.WIDE R2, R34, 0x10, R4 ;  /* 0x0000001022027825 */ /* 0x000fe200078e0204 */
[----:B0-----:R-:W-:-:S04]  /*38a0*/  ISETP.LE.AND P0, PT, R0, UR4, PT ;  /* 0x0000000400007c0c */ /* 0x001fc8000bf03270 */
[----:B------:R1:W-:Y:S09]  /*38b0*/  STG.E.128 desc[UR6][R2.64], R44 ;  /* 0x0000002c02007986 */ /* 0x0003f2000c101d06 */
[----:B------:R-:W-:Y:S05]  /*38c0*/  @!P0 BRA `(.L_x_2244) ;  /* 0xffffffcc003c8947 */ /* 0x000fea000383ffff */
[----:B------:R-:W-:Y:S05]  /*38d0*/  EXIT ;  /* 0x000000000000794d */ /* 0x000fea0003800000 */
.L_x_2245:
        /* <DEDUP_REMOVED lines=10> */
.L_x_5218:


//--------------------- .text._Z25selective_scan_fwd_kernelI32Selective_Scan_fwd_kernel_traitsILi32ELi8ELi1ELb1ELb0ELb1ELb1EN3c104HalfENS1_7complexIfEEEEv13SSMParamsBase --------------------------
	.section	.text._Z25selective_scan_fwd_kernelI32Selective_Scan_fwd_kernel_traitsILi32ELi8ELi1ELb1ELb0ELb1ELb1EN3c104HalfENS1_7complexIfEEEEv13SSMParamsBase,"ax",@progbits
	.align	128
        .global         _Z25selective_scan_fwd_kernelI32Selective_Scan_fwd_kernel_traitsILi32ELi8ELi1ELb1ELb0ELb1ELb1EN3c104HalfENS1_7complexIfEEEEv13SSMParamsBase
        .type           _Z25selective_scan_fwd_kernelI32Selective_Scan_fwd_kernel_traitsILi32ELi8ELi1ELb1ELb0ELb1ELb1EN3c104HalfENS1_7complexIfEEEEv13SSMParamsBase,@function
        .size           _Z25selective_scan_fwd_kernelI32Selective_Scan_fwd_kernel_traitsILi32ELi8ELi1ELb1ELb0ELb1ELb1EN3c104HalfENS1_7complexIfEEEEv13SSMParamsBase,(.L_x_5219 - _Z25selective_scan_fwd_kernelI32Selective_Scan_fwd_kernel_traitsILi32ELi8ELi1ELb1ELb0ELb1ELb1EN3c104HalfENS1_7complexIfEEEEv13SSMParamsBase)
        .other          _Z25selective_scan_fwd_kernelI32Selective_Scan_fwd_kernel_traitsILi32ELi8ELi1ELb1ELb0ELb1ELb1EN3c104HalfENS1_7complexIfEEEEv13SSMParamsBase,@"STO_CUDA_ENTRY STV_DEFAULT"
_Z25selective_scan_fwd_kernelI32Selective_Scan_fwd_kernel_traitsILi32ELi8ELi1ELb1ELb0ELb1ELb1EN3c104HalfENS1_7complexIfEEEEv13SSMParamsBase:
.text._Z25selective_scan_fwd_kernelI32Selective_Scan_fwd_kernel_traitsILi32ELi8ELi1ELb1ELb0ELb1ELb1EN3c104HalfENS1_7complexIfEEEEv13SSMParamsBase:
        /* <DEDUP_REMOVED lines=92> */
.L_x_2266:
[----:B------:R-:W-:Y:S01]  /*05c0*/  BAR.SYNC.DEFER_BLOCKING 0x0 ;  /* 0x0000000000007b1d */ /* 0x000fe20000010000 */
[----:B0-----:R-:W-:-:S04]  /*05d0*/  IMAD.WIDE R8, R34, 0x10, R30 ;  /* 0x0000001022087825 */ /* 0x001fc800078e021e */
[----:B-1----:R-:W-:-:S03]  /*05e0*/  IMAD.WIDE R4, R34, 0x10, R32 ;  /* 0x0000001022047825 */ /* 0x002fc600078e0220 */
[----:B------:R-:W0:Y:S01]  /*05f0*/  LDC R0, c[0x0][0x21c] ;  /* 0x00008700ff007b82 */ /* 0x000e220000000800 */
[----:B------:R-:W3:Y:S04]  /*0600*/  LDG.E.128 R8, desc[UR6][R8.64] ;  /* 0x0000000608087981 */ /* 0x000ee8000c1e1d00 */
[----:B------:R-:W4:Y:S01]  /*0610*/  LDG.E.128 R4, desc[UR6][R4.64] ;  /* 0x0000000604047981 */ /* 0x000f22000c1e1d00 */
[----:B------:R-:W-:Y:S01]  /*0620*/  ULDC.U8 UR5, c[0x0][0x22e] ;  /* 0x00008b8000057ab9 */ /* 0x000fe20000000000 */
[----:B------:R-:W-:Y:S01]  /*0630*/  BSSY B0, `(.L_x_2246) ;  /* 0x000003a000007945 */ /* 0x000fe20003800000 */
[----:B---3--:R-:W-:Y:S02]  /*0640*/  HADD2.F32 R62, -RZ, R8.H0_H0 ;  /* 0x20000008ff3e7230 */ /* 0x008fe40000004100 */
[----:B------:R-:W-:-:S02]  /*0650*/  HADD2.F32 R54, -RZ, R10.H0_H0 ;  /* 0x2000000aff367230 */ /* 0x000fc40000004100 */
        /* <DEDUP_REMOVED lines=55> */
.L_x_2247:
[----:B------:R-:W-:Y:S05]  /*09d0*/  BSYNC B0 ;  /* 0x0000000000007941 */ /* 0x000fea0003800000 */
.L_x_2246:
        /* <DEDUP_REMOVED lines=47> */
.L_x_2249:
[----:B------:R-:W-:Y:S05]  /*0cd0*/  BSYNC B0 ;  /* 0x0000000000007941 */ /* 0x000fea0003800000 */
.L_x_2248:
        /* <DEDUP_REMOVED lines=33> */
.L_x_2251:
[----:B------:R-:W-:Y:S05]  /*0ef0*/  BSYNC B0 ;  /* 0x0000000000007941 */ /* 0x000fea0003800000 */
.L_x_2250:
        /* <DEDUP_REMOVED lines=33> */
.L_x_2253:
[----:B------:R-:W-:Y:S05]  /*1110*/  BSYNC B0 ;  /* 0x0000000000007941 */ /* 0x000fea0003800000 */
.L_x_2252:
        /* <DEDUP_REMOVED lines=33> */
.L_x_2255:
[----:B------:R-:W-:Y:S05]  /*1330*/  BSYNC B0 ;  /* 0x0000000000007941 */ /* 0x000fea0003800000 */
.L_x_2254:
        /* <DEDUP_REMOVED lines=33> */
.L_x_2257:
[----:B------:R-:W-:Y:S05]  /*1550*/  BSYNC B0 ;  /* 0x0000000000007941 */ /* 0x000fea0003800000 */
.L_x_2256:
        /* <DEDUP_REMOVED lines=33> */
.L_x_2259:
[----:B------:R-:W-:Y:S05]  /*1770*/  BSYNC B0 ;  /* 0x0000000000007941 */ /* 0x000fea0003800000 */
.L_x_2258:
        /* <DEDUP_REMOVED lines=33> */
.L_x_2261:
[----:B------:R-:W-:Y:S05]  /*1990*/  BSYNC B0 ;  /* 0x0000000000007941 */ /* 0x000fea0003800000 */
.L_x_2260:
        /* <DEDUP_REMOVED lines=33> */
.L_x_2265:
        /* <DEDUP_REMOVED lines=12> */
[----:B------:R-:W-:Y:S02]  /*1c70*/  IMAD R13, R39, UR16, RZ ;  /* 0x00000010270d7c24 */ /* 0x000fe4000f8e02ff */
[----:B------:R-:W-:Y:S02]  /*1c80*/  IMAD R12, R10, UR14, RZ ;  /* 0x0000000e0a0c7c24 */ /* 0x000fe4000f8e02ff */
[----:B------:R-:W-:Y:S02]  /*1c90*/  IMAD R13, R40, UR17, R13 ;  /* 0x00000011280d7c24 */ /* 0x000fe4000f8e020d */
[----:B------:R-:W-:-:S04]  /*1ca0*/  IMAD R22, R10, UR18, RZ ;  /* 0x000000120a167c24 */ /* 0x000fc8000f8e02ff */
[----:B------:R-:W-:Y:S01]  /*1cb0*/  IMAD R21, R69, UR19, R22 ;  /* 0x0000001345157c24 */ /* 0x000fe2000f8e0216 */
[----:B--2---:R-:W-:Y:S01]  /*1cc0*/  ISETP.GE.AND P1, PT, R65, 0x8, PT ;  /* 0x000000084100780c */ /* 0x004fe20003f26270 */
[C---:B----4-:R-:W-:Y:S01]  /*1cd0*/  FMUL.FTZ R0, R5.reuse, R62 ;  /* 0x0000003e05007220 */ /* 0x050fe20000410000 */
        /* <DEDUP_REMOVED lines=9> */
[C---:B------:R-:W-:Y:S01]  /*1d70*/  FMUL.FTZ R15, R19.reuse, R56 ;  /* 0x00000038130f7220 */ /* 0x040fe20000410000 */
[----:B------:R-:W-:Y:S01]  /*1d80*/  FMUL.RZ R7, R4, 0.15915493667125701904 ;  /* 0x3e22f98304077820 */ /* 0x000fe2000040c000 */
[C---:B------:R-:W-:Y:S01]  /*1d90*/  FMUL.FTZ R4, R19.reuse, R58 ;  /* 0x0000003a13047220 */ /* 0x040fe20000410000 */
[C---:B------:R-:W-:Y:S01]  /*1da0*/  FMUL.FTZ R84, R19.reuse, R54 ;  /* 0x0000003613547220 */ /* 0x040fe20000410000 */
[C---:B------:R-:W-:Y:S01]  /*1db0*/  FMUL.FTZ R18, R19.reuse, R52 ;  /* 0x0000003413127220 */ /* 0x040fe20000410000 */
[----:B------:R-:W-:Y:S01]  /*1dc0*/  FMUL.FTZ R70, R19, R50 ;  /* 0x0000003213467220 */ /* 0x000fe20000410000 */
[----:B------:R2:W-:Y:S08]  /*1dd0*/  MUFU.COS R0, R8 ;  /* 0x0000000800007308 */ /* 0x0005f00000000000 */
[----:B------:R-:W-:Y:S01]  /*1de0*/  MUFU.SIN R76, R9 ;  /* 0x00000009004c7308 */ /* 0x000fe20000000400 */
[----:B--2---:R-:W-:Y:S01]  /*1df0*/  FMUL.RZ R8, R6, 0.15915493667125701904 ;  /* 0x3e22f98306087820 */ /* 0x004fe2000040c000 */
[----:B------:R-:W-:-:S06]  /*1e00*/  FMUL.FTZ R6, R5, R54 ;  /* 0x0000003605067220 */ /* 0x000fcc0000410000 */
[----:B------:R2:W-:Y:S08]  /*1e10*/  MUFU.COS R75, R9 ;  /* 0x00000009004b7308 */ /* 0x0005f00000000000 */
[----:B------:R-:W4:Y:S01]  /*1e20*/  MUFU.EX2 R16, R16 ;  /* 0x0000001000107308 */ /* 0x000f220000000800 */
[----:B--2---:R-:W-:Y:S01]  /*1e30*/  FMUL.RZ R9, R6, 0.15915493667125701904 ;  /* 0x3e22f98306097820 */ /* 0x004fe2000040c000 */
[----:B------:R-:W-:-:S04]  /*1e40*/  FMUL.FTZ R6, R5, R52 ;  /* 0x0000003405067220 */ /* 0x000fc80000410000 */
[----:B------:R-:W-:Y:S02]  /*1e50*/  FMUL.RZ R20, R6, 0.15915493667125701904 ;  /* 0x3e22f98306147820 */ /* 0x000fe4000040c000 */
[----:B------:R-:W-:Y:S08]  /*1e60*/  MUFU.SIN R79, R7 ;  /* 0x00000007004f7308 */ /* 0x000ff00000000400 */
[----:B------:R2:W-:Y:S01]  /*1e70*/  MUFU.COS R80, R7 ;  /* 0x0000000700507308 */ /* 0x0005e20000000000 */
[C---:B----4-:R-:W-:Y:S01]  /*1e80*/  FMUL.FTZ R76, R16.reuse, R76 ;  /* 0x0000004c104c7220 */ /* 0x050fe20000410000 */
[----:B------:R-:W-:-:S06]  /*1e90*/  FMUL.FTZ R75, R16, R75 ;  /* 0x0000004b104b7220 */ /* 0x000fcc0000410000 */
[----:B------:R-:W4:Y:S01]  /*1ea0*/  MUFU.EX2 R17, R17 ;  /* 0x0000001100117308 */ /* 0x000f220000000800 */
[----:B--2---:R-:W-:-:S05]  /*1eb0*/  IMAD.WIDE.U32 R6, R40, UR16, RZ ;  /* 0x0000001028067c25 */ /* 0x004fca000f8e00ff */
[----:B------:R-:W-:Y:S01]  /*1ec0*/  IADD3 R7, R7, R13, RZ ;  /* 0x0000000d07077210 */ /* 0x000fe20007ffe0ff */
[C---:B------:R-:W-:Y:S01]  /*1ed0*/  IMAD R13, R69.reuse, UR15, R12 ;  /* 0x0000000f450d7c24 */ /* 0x040fe2000f8e020c */
[----:B------:R-:W-:Y:S01]  /*1ee0*/  MUFU.SIN R14, R8 ;  /* 0x00000008000e7308 */ /* 0x000fe20000000400 */
[----:B------:R-:W-:-:S07]  /*1ef0*/  IMAD.WIDE.U32 R6, R69, UR18, R6 ;  /* 0x0000001245067c25 */ /* 0x000fce000f8e0006 */
[----:B------:R-:W-:Y:S01]  /*1f00*/  MUFU.COS R82, R8 ;  /* 0x0000000800527308 */ /* 0x000fe20000000000 */
[----:B------:R-:W-:Y:S01]  /*1f10*/  IADD3 R21, R7, R21, RZ ;  /* 0x0000001507157210 */ /* 0x000fe20007ffe0ff */
[----:B----4-:R-:W-:Y:S01]  /*1f20*/  FMUL.FTZ R77, R17, R0 ;  /* 0x00000000114d7220 */ /* 0x010fe20000410000 */
[----:B------:R-:W-:Y:S01]  /*1f30*/  FMUL.FTZ R0, R49, R76 ;  /* 0x0000004c31007220 */ /* 0x000fe20000410000 */
[----:B------:R-:W-:Y:S01]  /*1f40*/  FMUL.FTZ R78, R17, R78 ;  /* 0x0000004e114e7220 */ /* 0x000fe20000410000 */
[----:B------:R-:W-:Y:S02]  /*1f50*/  SHF.L.U32 R7, R34, 0x1, RZ ;  /* 0x0000000122077819 */ /* 0x000fe400000006ff */
[----:B------:R-:W-:Y:S01]  /*1f60*/  FFMA.FTZ R0, RZ, R75, R0 ;  /* 0x0000004bff007223 */ /* 0x000fe20000010000 */
[----:B------:R-:W-:Y:S03]  /*1f70*/  MUFU.SIN R11, R9 ;  /* 0x00000009000b7308 */ /* 0x000fe60000000400 */
[----:B------:R-:W-:-:S05]  /*1f80*/  FADD.FTZ R16, RZ, R0 ;  /* 0x00000000ff107221 */ /* 0x000fca0000010000 */
[----:B------:R2:W-:Y:S08]  /*1f90*/  MUFU.COS R83, R9 ;  /* 0x0000000900537308 */ /* 0x0005f00000000000 */
[----:B------:R-:W4:Y:S01]  /*1fa0*/  MUFU.EX2 R4, R4 ;  /* 0x0000000400047308 */ /* 0x000f220000000800 */
[----:B--2---:R-:W-:-:S03]  /*1fb0*/  IMAD.WIDE.U32 R8, R69, UR14, RZ ;  /* 0x0000000e45087c25 */ /* 0x004fc6000f8e00ff */
[C---:B------:R-:W-:Y:S02]  /*1fc0*/  LEA R12, P0, R8.reuse, R29, 0x1 ;  /* 0x0000001d080c7211 */ /* 0x040fe400078008ff */
[----:B------:R-:W-:Y:S02]  /*1fd0*/  IADD3 R9, R9, R13, RZ ;  /* 0x0000000d09097210 */ /* 0x000fe40007ffe0ff */
[----:B------:R-:W2:Y:S02]  /*1fe0*/  MUFU.EX2 R15, R15 ;  /* 0x0000000f000f7308 */ /* 0x000ea40000000800 */
[----:B------:R-:W-:Y:S01]  /*1ff0*/  LEA.HI.X R13, R8, R28, R9, 0x1, P0 ;  /* 0x0000001c080d7211 */ /* 0x000fe200000f0c09 */
[----:B------:R-:W-:Y:S01]  /*2000*/  FMUL.FTZ R9, R5, R50 ;  /* 0x0000003205097220 */ /* 0x000fe20000410000 */
[----:B------:R-:W-:Y:S01]  /*2010*/  LEA R24, P0, R6, UR20, 0x3 ;  /* 0x0000001406187c11 */ /* 0x000fe2000f8018ff */
[-C--:B------:R-:W-:Y:S01]  /*2020*/  FMUL.FTZ R8, R19, R64.reuse ;  /* 0x0000004013087220 */ /* 0x080fe20000410000 */
[----:B------:R-:W-:Y:S01]  /*2030*/  FMUL.FTZ R5, R5, R64 ;  /* 0x0000004005057220 */ /* 0x000fe20000410000 */
[----:B----4-:R-:W-:Y:S01]  /*2040*/  FMUL.FTZ R79, R4, R79 ;  /* 0x0000004f044f7220 */ /* 0x010fe20000410000 */
[----:B------:R-:W-:Y:S01]  /*2050*/  LEA.HI.X R25, R6, UR21, R21, 0x3, P0 ;  /* 0x0000001506197c11 */ /* 0x000fe200080f1c15 */
[----:B------:R-:W-:Y:S01]  /*2060*/  FMUL.FTZ R6, RZ, R76 ;  /* 0x0000004cff067220 */ /* 0x000fe20000410000 */
[----:B------:R-:W-:Y:S01]  /*2070*/  FMUL.FTZ R80, R4, R80 ;  /* 0x0000005004507220 */ /* 0x000fe20000410000 */
[----:B------:R-:W4:Y:S01]  /*2080*/  MUFU.EX2 R84, R84 ;  /* 0x0000005400547308 */ /* 0x000f220000000800 */
[----:B------:R-:W-:Y:S01]  /*2090*/  FMUL.FTZ R19, R79, R16 ;  /* 0x000000104f137220 */ /* 0x000fe20000410000 */
[----:B------:R-:W-:Y:S01]  /*20a0*/  FFMA.FTZ R6, R49, R75, -R6 ;  /* 0x0000004b31067223 */ /* 0x000fe20000010806 */
[----:B------:R-:W-:Y:S01]  /*20b0*/  IMAD.WIDE R12, R7, 0x10, R12 ;  /* 0x00000010070c7825 */ /* 0x000fe200078e020c */
[----:B------:R-:W5:Y:S03]  /*20c0*/  LDG.E.64 R24, desc[UR6][R24.64] ;  /* 0x0000000618187981 */ /* 0x000f66000c1e1b00 */
[----:B------:R-:W-:Y:S01]  /*20d0*/  FADD.FTZ R0, R51, R6 ;  /* 0x0000000633007221 */ /* 0x000fe20000010000 */
[----:B------:R-:W-:Y:S03]  /*20e0*/  MUFU.SIN R72, R20 ;  /* 0x0000001400487308 */ /* 0x000fe60000000400 */
[-C--:B------:R-:W-:Y:S01]  /*20f0*/  FMUL.FTZ R21, R79, R0.reuse ;  /* 0x000000004f157220 */ /* 0x080fe20000410000 */
[----:B------:R-:W-:-:S03]  /*2100*/  FFMA.FTZ R0, R80, R0, -R19 ;  /* 0x0000000050007223 */ /* 0x000fc60000010813 */
[----:B------:R-:W-:Y:S01]  /*2110*/  FFMA.FTZ R21, R80, R16, R21 ;  /* 0x0000001050157223 */ /* 0x000fe20000010015 */
[----:B------:R0:W-:Y:S01]  /*2120*/  MUFU.COS R73, R20 ;  /* 0x0000001400497308 */ /* 0x0001e20000000000 */
[----:B--2---:R-:W-:Y:S02]  /*2130*/  FMUL.FTZ R81, R15, R14 ;  /* 0x0000000e0f517220 */ /* 0x004fe40000410000 */
[----:B------:R-:W-:-:S05]  /*2140*/  FADD.FTZ R21, RZ, R21 ;  /* 0x00000015ff157221 */ /* 0x000fca0000010000 */
[----:B------:R2:W1:Y:S01]  /*2150*/  MUFU.EX2 R10, R18 ;  /* 0x00000012000a7308 */ /* 0x0004620000000800 */
[----:B0-----:R-:W-:Y:S01]  /*2160*/  FMUL.RZ R20, R5, 0.15915493667125701904 ;  /* 0x3e22f98305147820 */ /* 0x001fe2000040c000 */
[----:B------:R-:W-:Y:S01]  /*2170*/  FADD.FTZ R0, R53, R0 ;  /* 0x0000000035007221 */ /* 0x000fe20000010000 */
[----:B------:R-:W-:-:S05]  /*2180*/  FMUL.FTZ R82, R15, R82 ;  /* 0x000000520f527220 */ /* 0x000fca0000410000 */
[----:B------:R-:W-:Y:S01]  /*2190*/  MUFU.EX2 R70, R70 ;  /* 0x0000004600467308 */ /* 0x000fe20000000800 */
[----:B--2---:R-:W-:Y:S01]  /*21a0*/  FMUL.RZ R18, R9, 0.15915493667125701904 ;  /* 0x3e22f98309127820 */ /* 0x004fe2000040c000 */
[C---:B------:R-:W-:Y:S01]  /*21b0*/  FMUL.FTZ R15, R81.reuse, R21 ;  /* 0x00000015510f7220 */ /* 0x040fe20000410000 */
[----:B----4-:R-:W-:Y:S01]  /*21c0*/  FMUL.FTZ R83, R84, R83 ;  /* 0x0000005354537220 */ /* 0x010fe20000410000 */
[----:B------:R-:W2:Y:S04]  /*21d0*/  LDG.E.128 R4, desc[UR6][R12.64] ;  /* 0x000000060c047981 */ /* 0x000ea8000c1e1d00 */
[----:B------:R-:W0:Y:S01]  /*21e0*/  MUFU.COS R71, R18 ;  /* 0x0000001200477308 */ /* 0x000e220000000000 */
[-C--:B------:R-:W-:Y:S01]  /*21f0*/  FMUL.FTZ R14, R81, R0.reuse ;  /* 0x00000000510e7220 */ /* 0x080fe20000410000 */
[----:B------:R-:W-:-:S06]  /*2200*/  FFMA.FTZ R0, R82, R0, -R15 ;  /* 0x0000000052007223 */ /* 0x000fcc000001080f */
[----:B------:R-:W4:Y:S01]  /*2210*/  MUFU.SIN R9, R18 ;  /* 0x0000001200097308 */ /* 0x000f220000000400 */
[C---:B-1----:R-:W-:Y:S01]  /*2220*/  FMUL.FTZ R73, R10.reuse, R73 ;  /* 0x000000490a497220 */ /* 0x042fe20000410000 */
[----:B------:R-:W-:-:S06]  /*2230*/  FMUL.FTZ R72, R10, R72 ;  /* 0x000000480a487220 */ /* 0x000fcc0000410000 */
[----:B------:R-:W-:Y:S01]  /*2240*/  MUFU.EX2 R8, R8 ;  /* 0x0000000800087308 */ /* 0x000fe20000000800 */
[----:B------:R-:W-:Y:S01]  /*2250*/  FMUL.FTZ R84, R84, R11 ;  /* 0x0000000b54547220 */ /* 0x000fe20000410000 */
[----:B------:R-:W-:-:S06]  /*2260*/  FFMA.FTZ R14, R82, R21, R14 ;  /* 0x00000015520e7223 */ /* 0x000fcc000001000e */
[----:B------:R-:W1:Y:S01]  /*2270*/  MUFU.COS R17, R20 ;  /* 0x0000001400117308 */ /* 0x000e620000000000 */
[----:B------:R-:W-:-:S07]  /*2280*/  FADD.FTZ R10, R55, R0 ;  /* 0x00000000370a7221 */ /* 0x000fce0000010000 */
[----:B------:R-:W3:Y:S01]  /*2290*/  MUFU.SIN R19, R20 ;  /* 0x0000001400137308 */ /* 0x000ee20000000400 */
[----:B------:R-:W-:Y:S01]  /*22a0*/  FADD.FTZ R14, RZ, R14 ;  /* 0x0000000eff0e7221 */ /* 0x000fe20000010000 */
[----:B------:R-:W-:Y:S01]  /*22b0*/  FMUL.FTZ R16, R84, R10 ;  /* 0x0000000a54107220 */ /* 0x000fe20000410000 */
[C---:B0-----:R-:W-:Y:S01]  /*22c0*/  FMUL.FTZ R71, R70.reuse, R71 ;  /* 0x0000004746477220 */ /* 0x041fe20000410000 */
[----:B----4-:R-:W-:Y:S01]  /*22d0*/  FMUL.FTZ R70, R70, R9 ;  /* 0x0000000946467220 */ /* 0x010fe20000410000 */
[-C--:B------:R-:W-:Y:S01]  /*22e0*/  FMUL.FTZ R9, R84, R14.reuse ;  /* 0x0000000e54097220 */ /* 0x080fe20000410000 */
[C---:B------:R-:W-:Y:S02]  /*22f0*/  FFMA.FTZ R16, R83.reuse, R14, R16 ;  /* 0x0000000e53107223 */ /* 0x040fe40000010010 */
[----:B------:R-:W4:Y:S01]  /*2300*/  LDG.E.128 R12, desc[UR6][R12.64+0x10] ;  /* 0x000010060c0c7981 */ /* 0x000f22000c1e1d00 */
[C---:B-1----:R-:W-:Y:S01]  /*2310*/  FMUL.FTZ R68, R8.reuse, R17 ;  /* 0x0000001108447220 */ /* 0x042fe20000410000 */
[----:B------:R-:W-:Y:S01]  /*2320*/  FFMA.FTZ R10, R83, R10, -R9 ;  /* 0x0000000a530a7223 */ /* 0x000fe20000010809 */
[----:B------:R-:W-:Y:S01]  /*2330*/  FADD.FTZ R16, RZ, R16 ;  /* 0x00000010ff107221 */ /* 0x000fe20000010000 */
[-C--:B------:R-:W-:Y:S01]  /*2340*/  FMUL.FTZ R9, R77, R76.reuse ;  /* 0x0000004c4d097220 */ /* 0x080fe20000410000 */
[----:B---3--:R-:W-:Y:S01]  /*2350*/  FMUL.FTZ R0, R8, R19 ;  /* 0x0000001308007220 */ /* 0x008fe20000410000 */
[----:B------:R-:W-:Y:S01]  /*2360*/  FMUL.FTZ R8, R78, R76 ;  /* 0x0000004c4e087220 */ /* 0x000fe20000410000 */
[----:B------:R-:W-:Y:S01]  /*2370*/  FADD.FTZ R10, R57, R10 ;  /* 0x0000000a390a7221 */ /* 0x000fe20000010000 */
[----:B------:R-:W-:Y:S01]  /*2380*/  FMUL.FTZ R18, R72, R16 ;  /* 0x0000001048127220 */ /* 0x000fe20000410000 */
[-C--:B------:R-:W-:Y:S01]  /*2390*/  FFMA.FTZ R9, R78, R75.reuse, R9 ;  /* 0x0000004b4e097223 */ /* 0x080fe20000010009 */
[----:B------:R-:W-:Y:S01]  /*23a0*/  FFMA.FTZ R8, R77, R75, -R8 ;  /* 0x0000004b4d087223 */ /* 0x000fe20000010808 */
[-C--:B------:R-:W-:Y:S01]  /*23b0*/  FMUL.FTZ R19, R72, R10.reuse ;  /* 0x0000000a48137220 */ /* 0x080fe20000410000 */
[----:B------:R-:W-:Y:S01]  /*23c0*/  FFMA.FTZ R18, R73, R10, -R18 ;  /* 0x0000000a49127223 */ /* 0x000fe20000010812 */
[CC--:B------:R-:W-:Y:S01]  /*23d0*/  FMUL.FTZ R11, R79.reuse, R9.reuse ;  /* 0x000000094f0b7220 */ /* 0x0c0fe20000410000 */
[----:B------:R-:W-:Y:S01]  /*23e0*/  FMUL.FTZ R17, R79, R8 ;  /* 0x000000084f117220 */ /* 0x000fe20000410000 */
[----:B------:R-:W-:Y:S01]  /*23f0*/  FFMA.FTZ R19, R73, R16, R19 ;  /* 0x0000001049137223 */ /* 0x000fe20000010013 */
[----:B------:R-:W-:Y:S01]  /*2400*/  FADD.FTZ R18, R59, R18 ;  /* 0x000000123b127221 */ /* 0x000fe20000010000 */
[C---:B------:R-:W-:Y:S01]  /*2410*/  FFMA.FTZ R11, R80.reuse, R8, -R11 ;  /* 0x00000008500b7223 */ /* 0x040fe2000001080b */
[----:B------:R-:W-:Y:S01]  /*2420*/  FFMA.FTZ R17, R80, R9, R17 ;  /* 0x0000000950117223 */ /* 0x000fe20000010011 */
[----:B------:R-:W-:Y:S01]  /*2430*/  FADD.FTZ R19, RZ, R19 ;  /* 0x00000013ff137221 */ /* 0x000fe20000010000 */
[----:B------:R-:W-:Y:S01]  /*2440*/  FMUL.FTZ R10, R70, R18 ;  /* 0x00000012460a7220 */ /* 0x000fe20000410000 */
[C---:B------:R-:W-:Y:S01]  /*2450*/  FMUL.FTZ R8, R81.reuse, R11 ;  /* 0x0000000b51087220 */ /* 0x040fe20000410000 */
[----:B------:R-:W-:-:S02]  /*2460*/  FMUL.FTZ R9, R81, R17 ;  /* 0x0000001151097220 */ /* 0x000fc40000410000 */
[C---:B------:R-:W-:Y:S01]  /*2470*/  FFMA.FTZ R10, R71.reuse, R19, R10 ;  /* 0x00000013470a7223 */ /* 0x040fe2000001000a */
[C---:B------:R-:W-:Y:S01]  /*2480*/  FFMA.FTZ R8, R82.reuse, R17, R8 ;  /* 0x0000001152087223 */ /* 0x040fe20000010008 */
[----:B------:R-:W-:Y:S01]  /*2490*/  FFMA.FTZ R9, R82, R11, -R9 ;  /* 0x0000000b52097223 */ /* 0x000fe20000010809 */
[----:B------:R-:W-:Y:S01]  /*24a0*/  FMUL.FTZ R21, R70, R19 ;  /* 0x0000001346157220 */ /* 0x000fe20000410000 */
[----:B------:R-:W-:Y:S01]  /*24b0*/  FADD.FTZ R17, RZ, R10 ;  /* 0x0000000aff117221 */ /* 0x000fe20000010000 */
[C---:B------:R-:W-:Y:S01]  /*24c0*/  FMUL.FTZ R10, R84.reuse, R8 ;  /* 0x00000008540a7220 */ /* 0x040fe20000410000 */
[-C--:B------:R-:W-:Y:S01]  /*24d0*/  FMUL.FTZ R16, R84, R9.reuse ;  /* 0x0000000954107220 */ /* 0x080fe20000410000 */
[----:B------:R-:W-:Y:S02]  /*24e0*/  FFMA.FTZ R18, R71, R18, -R21 ;  /* 0x0000001247127223 */ /* 0x000fe40000010815 */
[C---:B------:R-:W-:Y:S01]  /*24f0*/  FFMA.FTZ R10, R83.reuse, R9, -R10 ;  /* 0x00000009530a7223 */ /* 0x040fe2000001080a */
[----:B------:R-:W-:Y:S01]  /*2500*/  FFMA.FTZ R16, R83, R8, R16 ;  /* 0x0000000853107223 */ /* 0x000fe20000010010 */
[----:B------:R-:W-:Y:S01]  /*2510*/  FADD.FTZ R11, R61, R18 ;  /* 0x000000123d0b7221 */ /* 0x000fe20000010000 */
[----:B------:R-:W-:Y:S01]  /*2520*/  FMUL.FTZ R19, R0, R17 ;  /* 0x0000001100137220 */ /* 0x000fe20000410000 */
[C---:B------:R-:W-:Y:S01]  /*2530*/  FMUL.FTZ R9, R72.reuse, R10 ;  /* 0x0000000a48097220 */ /* 0x040fe20000410000 */
[-C--:B------:R-:W-:Y:S01]  /*2540*/  FMUL.FTZ R8, R72, R16.reuse ;  /* 0x0000001048087220 */ /* 0x080fe20000410000 */
[-C--:B------:R-:W-:Y:S01]  /*2550*/  FMUL.FTZ R18, R0, R11.reuse ;  /* 0x0000000b00127220 */ /* 0x080fe20000410000 */
[C---:B------:R-:W-:Y:S01]  /*2560*/  FFMA.FTZ R22, R68.reuse, R11, -R19 ;  /* 0x0000000b44167223 */ /* 0x040fe20000010813 */
[C---:B------:R-:W-:Y:S01]  /*2570*/  FFMA.FTZ R9, R73.reuse, R16, R9 ;  /* 0x0000001049097223 */ /* 0x040fe20000010009 */
[----:B------:R-:W-:Y:S01]  /*2580*/  FFMA.FTZ R8, R73, R10, -R8 ;  /* 0x0000000a49087223 */ /* 0x000fe20000010808 */
[----:B------:R-:W-:Y:S01]  /*2590*/  FFMA.FTZ R18, R68, R17, R18 ;  /* 0x0000001144127223 */ /* 0x000fe20000010012 */
[----:B------:R-:W-:Y:S01]  /*25a0*/  FADD.FTZ R22, R67, R22 ;  /* 0x0000001643167221 */ /* 0x000fe20000010000 */
[C---:B------:R-:W-:Y:S01]  /*25b0*/  FMUL.FTZ R11, R70.reuse, R9 ;  /* 0x00000009460b7220 */ /* 0x040fe20000410000 */
[----:B------:R-:W-:Y:S01]  /*25c0*/  FMUL.FTZ R10, R70, R8 ;  /* 0x00000008460a7220 */ /* 0x000fe20000410000 */
[----:B------:R-:W-:-:S02]  /*25d0*/  FADD.FTZ R23, RZ, R18 ;  /* 0x00000012ff177221 */ /* 0x000fc40000010000 */
[C---:B------:R-:W-:Y:S01]  /*25e0*/  FFMA.FTZ R11, R71.reuse, R8, -R11 ;  /* 0x00000008470b7223 */ /* 0x040fe2000001080b */
[----:B------:R-:W-:Y:S01]  /*25f0*/  FFMA.FTZ R9, R71, R9, R10 ;  /* 0x0000000947097223 */ /* 0x000fe2000001000a */
[----:B------:R-:W0:Y:S02]  /*2600*/  SHFL.UP PT, R19, R22, 0x1, RZ ;  /* 0x0420000016137989 */ /* 0x000e2400000e00ff */
[C---:B------:R-:W-:Y:S01]  /*2610*/  FMUL.FTZ R8, R0.reuse, R11 ;  /* 0x0000000b00087220 */ /* 0x040fe20000410000 */
[-C--:B------:R-:W-:Y:S01]  /*2620*/  FMUL.FTZ R17, R0, R9.reuse ;  /* 0x0000000900117220 */ /* 0x080fe20000410000 */
[----:B------:R-:W1:Y:S02]  /*2630*/  SHFL.UP PT, R21, R23, 0x1, RZ ;  /* 0x0420000017157989 */ /* 0x000e6400000e00ff */
[C---:B------:R-:W-:Y:S01]  /*2640*/  FFMA.FTZ R8, R68.reuse, R9, R8 ;  /* 0x0000000944087223 */ /* 0x040fe20000010008 */
[----:B------:R-:W-:-:S04]  /*2650*/  FFMA.FTZ R20, R68, R11, -R17 ;  /* 0x0000000b44147223 */ /* 0x000fc80000010811 */
        /* <DEDUP_REMOVED lines=9> */
[C---:B---3--:R-:W-:Y:S01]  /*26f0*/  FMUL.FTZ R10, R8.reuse, R11 ;  /* 0x0000000b080a7220 */ /* 0x048fe20000410000 */
[----:B------:R-:W-:Y:S02]  /*2700*/  FMUL.FTZ R17, R8, R9 ;  /* 0x0000000908117220 */ /* 0x000fe40000410000 */
[----:B------:R-:W0:Y:S02]  /*2710*/  SHFL.UP PT, R18, R23, 0x2, RZ ;  /* 0x0440000017127989 */ /* 0x000e2400000e00ff */
[C---:B------:R-:W-:Y:S02]  /*2720*/  FFMA.FTZ R17, R20.reuse, R11, R17 ;  /* 0x0000000b14117223 */ /* 0x040fe40000010011 */
[----:B------:R-:W1:Y:S01]  /*2730*/  SHFL.UP PT, R16, R22, 0x2, RZ ;  /* 0x0440000016107989 */ /* 0x000e6200000e00ff */
[----:B------:R-:W-:-:S02]  /*2740*/  @P0 FFMA.FTZ R20, R20, R9, -R10 ;  /* 0x0000000914140223 */ /* 0x000fc4000001080a */
        /* <DEDUP_REMOVED lines=9> */
[-C--:B---3--:R-:W-:Y:S01]  /*27e0*/  FMUL.FTZ R19, R17, R8.reuse ;  /* 0x0000000811137220 */ /* 0x088fe20000410000 */
[----:B------:R-:W-:Y:S01]  /*27f0*/  @P0 FADD.FTZ R23, R23, R18 ;  /* 0x0000001217170221 */ /* 0x000fe20000010000 */
[-C--:B------:R-:W-:Y:S02]  /*2800*/  FMUL.FTZ R11, R17, R9.reuse ;  /* 0x00000009110b7220 */ /* 0x080fe40000410000 */
        /* <DEDUP_REMOVED lines=13> */
[----:B---3--:R-:W-:Y:S01]  /*28e0*/  FMUL.FTZ R17, R10, R9 ;  /* 0x000000090a117220 */ /* 0x008fe20000410000 */
        /* <DEDUP_REMOVED lines=9> */
[----:B------:R-:W5:Y:S01]  /*2980*/  S2R R27, SR_CgaCtaId ;  /* 0x00000000001b7919 */ /* 0x000f620000008800 */
[C---:B0-----:R-:W-:Y:S01]  /*2990*/  FMUL.FTZ R17, R10.reuse, R21 ;  /* 0x000000150a117220 */ /* 0x041fe20000410000 */
[----:B-1----:R-:W-:-:S03]  /*29a0*/  FMUL.FTZ R8, R10, R19 ;  /* 0x000000130a087220 */ /* 0x002fc60000410000 */
[C---:B------:R-:W-:Y:S01]  /*29b0*/  FFMA.FTZ R17, R20.reuse, R19, -R17 ;  /* 0x0000001314117223 */ /* 0x040fe20000010811 */
[----:B------:R-:W-:Y:S01]  /*29c0*/  FFMA.FTZ R8, R20, R21, R8 ;  /* 0x0000001514087223 */ /* 0x000fe20000010008 */
[----:B---3--:R-:W-:-:S03]  /*29d0*/  FMUL.FTZ R19, R10, R9 ;  /* 0x000000090a137220 */ /* 0x008fc60000410000 */
[----:B------:R-:W-:Y:S01]  /*29e0*/  @P1 FADD.FTZ R23, R23, R8 ;  /* 0x0000000817171221 */ /* 0x000fe20000010000 */
[-C--:B------:R-:W-:Y:S01]  /*29f0*/  FFMA.FTZ R21, R20, R11.reuse, R19 ;  /* 0x0000000b14157223 */ /* 0x080fe20000010013 */
[----:B------:R-:W-:Y:S01]  /*2a00*/  FMUL.FTZ R11, R10, R11 ;  /* 0x0000000b0a0b7220 */ /* 0x000fe20000410000 */
[----:B------:R-:W-:Y:S02]  /*2a10*/  @P1 FADD.FTZ R22, R22, R17 ;  /* 0x0000001116161221 */ /* 0x000fe40000010000 */
[----:B------:R-:W0:Y:S01]  /*2a20*/  SHFL.UP PT, R26, R23, 0x10, RZ ;  /* 0x06000000171a7989 */ /* 0x000e2200000e00ff */
[----:B------:R-:W-:Y:S01]  /*2a30*/  @P1 FFMA.FTZ R20, R20, R9, -R11 ;  /* 0x0000000914141223 */ /* 0x000fe2000001080b */
[----:B------:R-:W-:Y:S02]  /*2a40*/  LOP3.LUT P0, RZ, R34, 0x1f, RZ, 0xc0, !PT ;  /* 0x0000001f22ff7812 */ /* 0x000fe4000780c0ff */
[----:B------:R-:W-:Y:S01]  /*2a50*/  FSEL R21, R10, R21, !P1 ;  /* 0x000000150a157208 */ /* 0x000fe20004800000 */
[----:B------:R-:W1:Y:S01]  /*2a60*/  SHFL.UP PT, R11, R22, 0x10, RZ ;  /* 0x06000000160b7989 */ /* 0x000e6200000e00ff */
[----:B------:R-:W-:-:S03]  /*2a70*/  ISETP.EQ.OR P0, PT, RZ, UR4, P0 ;  /* 0x00000004ff007c0c */ /* 0x000fc60008702670 */
[----:B------:R-:W3:Y:S01]  /*2a80*/  SHFL.UP PT, R9, R20, 0x10, RZ ;  /* 0x0600000014097989 */ /* 0x000ee200000e00ff */
[----:B------:R-:W-:-:S03]  /*2a90*/  MOV R74, 0x400 ;  /* 0x00000400004a7802 */ /* 0x000fc60000000f00 */
[----:B------:R-:W2:Y:S01]  /*2aa0*/  SHFL.UP PT, R10, R21, 0x10, RZ ;  /* 0x06000000150a7989 */ /* 0x000ea200000e00ff */
[----:B-----5:R-:W-:Y:S02]  /*2ab0*/  LEA R74, R27, R74, 0x18 ;  /* 0x0000004a1b4a7211 */ /* 0x020fe400078ec0ff */
        /* <DEDUP_REMOVED lines=12> */
[-C--:B--2---:R-:W-:Y:S01]  /*2b80*/  FMUL.FTZ R86, R21, R10.reuse ;  /* 0x0000000a15567220 */ /* 0x084fe20000410000 */
[----:B------:R-:W-:-:S05]  /*2b90*/  FFMA.FTZ R10, R20, R10, R11 ;  /* 0x0000000a140a7223 */ /* 0x000fca000001000b */
[----:B------:R-:W-:Y:S01]  /*2ba0*/  @P0 FADD.FTZ R22, R22, R27 ;  /* 0x0000001b16160221 */ /* 0x000fe20000010000 */
[----:B------:R-:W-:Y:S01]  /*2bb0*/  @P0 FADD.FTZ R23, R23, R26 ;  /* 0x0000001a17170221 */ /* 0x000fe20000010000 */
[----:B------:R-:W-:Y:S01]  /*2bc0*/  @P0 FFMA.FTZ R20, R20, R9, -R86 ;  /* 0x0000000914140223 */ /* 0x000fe20000010856 */
        /* <DEDUP_REMOVED lines=10> */
[----:B------:R1:W2:Y:S04]  /*2c70*/  SHFL.UP PT, R88, R20, 0x1, RZ ;  /* 0x0420000014587989 */ /* 0x0002a800000e00ff */
[----:B------:R-:W3:Y:S04]  /*2c80*/  SHFL.UP PT, R85, R22, 0x1, RZ ;  /* 0x0420000016557989 */ /* 0x000ee800000e00ff */
[----:B------:R-:W5:Y:S01]  /*2c90*/  SHFL.UP PT, R86, R23, 0x1, RZ ;  /* 0x0420000017567989 */ /* 0x000f6200000e00ff */
[----:B0-----:R-:W-:Y:S01]  /*2ca0*/  @!P2 MOV R87, R17 ;  /* 0x000000110057a202 */ /* 0x001fe20000000f00 */
[----:B------:R-:W-:-:S02]  /*2cb0*/  HADD2.F32 R89, -RZ, R4.H1_H1 ;  /* 0x30000004ff597230 */ /* 0x000fc40000004100 */
[--C-:B------:R-:W-:Y:S02]  /*2cc0*/  HADD2.F32 R90, -RZ, R6.reuse.H1_H1 ;  /* 0x30000006ff5a7230 */ /* 0x100fe40000004100 */
[--C-:B------:R-:W-:Y:S02]  /*2cd0*/  HADD2.F32 R91, -RZ, R5.reuse.H0_H0 ;  /* 0x20000005ff5b7230 */ /* 0x100fe40000004100 */
[----:B------:R-:W-:Y:S02]  /*2ce0*/  HADD2.F32 R93, -RZ, R5.H1_H1 ;  /* 0x30000005ff5d7230 */ /* 0x000fe40000004100 */
[C---:B-1----:R-:W-:Y:S01]  /*2cf0*/  FMUL.FTZ R20, R89.reuse, R24 ;  /* 0x0000001859147220 */ /* 0x042fe20000410000 */
[----:B------:R-:W-:Y:S01]  /*2d00*/  HADD2.F32 R5, -RZ, R6.H0_H0 ;  /* 0x20000006ff057230 */ /* 0x000fe20000004100 */
[----:B--2---:R-:W-:Y:S01]  /*2d10*/  @!P2 MOV R88, R16 ;  /* 0x000000100058a202 */ /* 0x004fe20000000f00 */
[----:B------:R-:W-:Y:S01]  /*2d20*/  FMUL.FTZ R6, R89, R25 ;  /* 0x0000001959067220 */ /* 0x000fe20000410000 */
[----:B---3--:R-:W-:Y:S01]  /*2d30*/  @!P2 MOV R85, R18 ;  /* 0x000000120055a202 */ /* 0x008fe20000000f00 */
[-C--:B------:R-:W-:Y:S01]  /*2d40*/  @P3 FMUL.FTZ R22, R26, R87.reuse ;  /* 0x000000571a163220 */ /* 0x080fe20000410000 */
[----:B------:R-:W-:Y:S01]  /*2d50*/  @P3 FMUL.FTZ R87, R27, R87 ;  /* 0x000000571b573220 */ /* 0x000fe20000410000 */
[----:B-----5:R-:W-:-:S02]  /*2d60*/  @!P2 MOV R86, R19 ;  /* 0x000000130056a202 */ /* 0x020fc40000000f00 */
[-C--:B------:R-:W-:Y:S01]  /*2d70*/  @P3 FFMA.FTZ R27, R27, R88.reuse, R22 ;  /* 0x000000581b1b3223 */ /* 0x080fe20000010016 */
[----:B------:R-:W-:Y:S01]  /*2d80*/  @P3 FFMA.FTZ R26, R26, R88, -R87 ;  /* 0x000000581a1a3223 */ /* 0x000fe20000010857 */
[C---:B------:R-:W-:Y:S01]  /*2d90*/  FMUL.FTZ R22, R90.reuse, R25 ;  /* 0x000000195a167220 */ /* 0x040fe20000410000 */
[--C-:B------:R-:W-:Y:S02]  /*2da0*/  HADD2.F32 R89, -RZ, R7.reuse.H1_H1 ;  /* 0x30000007ff597230 */ /* 0x100fe40000004100 */
[-C--:B------:R-:W-:Y:S01]  /*2db0*/  FMUL.FTZ R90, R90, R24.reuse ;  /* 0x000000185a5a7220 */ /* 0x080fe20000410000 */
[----:B------:R-:W-:Y:S01]  /*2dc0*/  @P3 FADD.FTZ R85, R85, R26 ;  /* 0x0000001a55553221 */ /* 0x000fe20000010000 */
[----:B------:R-:W-:Y:S01]  /*2dd0*/  @P3 FADD.FTZ R86, R86, R27 ;  /* 0x0000001b56563221 */ /* 0x000fe20000010000 */
[----:B------:R-:W-:Y:S02]  /*2de0*/  HADD2.F32 R92, -RZ, R4.H0_H0 ;  /* 0x20000004ff5c7230 */ /* 0x000fe40000004100 */
[----:B------:R-:W-:Y:S01]  /*2df0*/  FFMA.FTZ R23, R5, R24, -R22 ;  /* 0x0000001805177223 */ /* 0x000fe20000010816 */
[----:B------:R-:W-:-:S02]  /*2e00*/  HADD2.F32 R4, -RZ, R7.H0_H0 ;  /* 0x20000007ff047230 */ /* 0x000fc40000004100 */
[-C--:B------:R-:W-:Y:S01]  /*2e10*/  FFMA.FTZ R22, R5, R25.reuse, R90 ;  /* 0x0000001905167223 */ /* 0x080fe2000001005a */
        /* <DEDUP_REMOVED lines=8> */
[--C-:B----4-:R-:W-:Y:S02]  /*2ea0*/  HADD2.F32 R78, -RZ, R13.reuse.H0_H0 ;  /* 0x2000000dff4e7230 */ /* 0x110fe40000004100 */
[----:B------:R-:W-:-:S02]  /*2eb0*/  HADD2.F32 R87, -RZ, R13.H1_H1 ;  /* 0x3000000dff577230 */ /* 0x000fc40000004100 */
[----:B------:R-:W-:Y:S01]  /*2ec0*/  FADD.FTZ R13, RZ, R5 ;  /* 0x00000005ff0d7221 */ /* 0x000fe20000010000 */
[--C-:B------:R-:W-:Y:S02]  /*2ed0*/  HADD2.F32 R88, -RZ, R12.reuse.H0_H0 ;  /* 0x2000000cff587230 */ /* 0x100fe40000004100 */
[----:B------:R-:W-:Y:S02]  /*2ee0*/  HADD2.F32 R77, -RZ, R12.H1_H1 ;  /* 0x3000000cff4d7230 */ /* 0x000fe40000004100 */
[----:B------:R-:W-:Y:S01]  /*2ef0*/  FADD.FTZ R12, R49, R4 ;  /* 0x00000004310c7221 */ /* 0x000fe20000010000 */
[--C-:B------:R-:W-:Y:S02]  /*2f00*/  HADD2.F32 R86, -RZ, R14.reuse.H0_H0 ;  /* 0x2000000eff567230 */ /* 0x100fe40000004100 */
[----:B------:R-:W-:Y:S02]  /*2f10*/  HADD2.F32 R85, -RZ, R14.H1_H1 ;  /* 0x3000000eff557230 */ /* 0x000fe40000004100 */
[C---:B------:R-:W-:Y:S01]  /*2f20*/  FMUL.FTZ R14, R76.reuse, R13 ;  /* 0x0000000d4c0e7220 */ /* 0x040fe20000410000 */
[----:B------:R-:W-:Y:S01]  /*2f30*/  FMUL.FTZ R76, R76, R12 ;  /* 0x0000000c4c4c7220 */ /* 0x000fe20000410000 */
[----:B------:R-:W-:-:S02]  /*2f40*/  HADD2.F32 R4, -RZ, R15.H0_H0 ;  /* 0x2000000fff047230 */ /* 0x000fc40000004100 */
[----:B------:R-:W-:Y:S02]  /*2f50*/  HADD2.F32 R5, -RZ, R15.H1_H1 ;  /* 0x3000000fff057230 */ /* 0x000fe40000004100 */
[----:B------:R-:W-:Y:S01]  /*2f60*/  FFMA.FTZ R15, R75, R13, R76 ;  /* 0x0000000d4b0f7223 */ /* 0x000fe2000001004c */
[CC--:B------:R-:W-:Y:S01]  /*2f70*/  FMUL.FTZ R89, R77.reuse, R25.reuse ;  /* 0x000000194d597220 */ /* 0x0c0fe20000410000 */
[----:B------:R-:W-:Y:S01]  /*2f80*/  FMUL.FTZ R90, R77, R24 ;  /* 0x000000184d5a7220 */ /* 0x000fe20000410000 */
[----:B------:R-:W-:Y:S01]  /*2f90*/  FFMA.FTZ R14, R75, R12, -R14 ;  /* 0x0000000c4b0e7223 */ /* 0x000fe2000001080e */
[----:B------:R-:W-:Y:S01]  /*2fa0*/  FADD.FTZ R15, RZ, R15 ;  /* 0x0000000fff0f7221 */ /* 0x000fe20000010000 */
[CC--:B------:R-:W-:Y:S01]  /*2fb0*/  FFMA.FTZ R77, R88.reuse, R24.reuse, -R89 ;  /* 0x00000018584d7223 */ /* 0x0c0fe20000010859 */
[-C--:B------:R-:W-:Y:S01]  /*2fc0*/  FFMA.FTZ R75, R88, R25.reuse, R90 ;  /* 0x00000019584b7223 */ /* 0x080fe2000001005a */
[----:B------:R-:W-:Y:S01]  /*2fd0*/  FMUL.FTZ R89, R87, R25 ;  /* 0x0000001957597220 */ /* 0x000fe20000410000 */
[----:B------:R-:W-:Y:S01]  /*2fe0*/  FADD.FTZ R76, R51, R14 ;  /* 0x0000000e334c7221 */ /* 0x000fe20000010000 */
[-C--:B------:R-:W-:Y:S01]  /*2ff0*/  FMUL.FTZ R88, R87, R24.reuse ;  /* 0x0000001857587220 */ /* 0x080fe20000410000 */
[C---:B------:R-:W-:Y:S01]  /*3000*/  FMUL.FTZ R87, R79.reuse, R15 ;  /* 0x0000000f4f577220 */ /* 0x040fe20000410000 */
[C---:B------:R-:W-:Y:S01]  /*3010*/  FFMA.FTZ R14, R78.reuse, R24, -R89 ;  /* 0x000000184e0e7223 */ /* 0x040fe20000010859 */
[-C--:B------:R-:W-:Y:S01]  /*3020*/  FMUL.FTZ R90, R79, R76.reuse ;  /* 0x0000004c4f5a7220 */ /* 0x080fe20000410000 */
[----:B------:R-:W-:Y:S01]  /*3030*/  FFMA.FTZ R78, R78, R25, R88 ;  /* 0x000000194e4e7223 */ /* 0x000fe20000010058 */
[----:B------:R-:W-:-:S02]  /*3040*/  FFMA.FTZ R88, R80, R76, -R87 ;  /* 0x0000004c50587223 */ /* 0x000fc40000010857 */
[----:B------:R-:W-:Y:S01]  /*3050*/  FFMA.FTZ R79, R80, R15, R90 ;  /* 0x0000000f504f7223 */ /* 0x000fe2000001005a */
[CC--:B------:R-:W-:Y:S01]  /*3060*/  FFMA.FTZ R21, R92.reuse, R24.reuse, -R6 ;  /* 0x000000185c157223 */ /* 0x0c0fe20000010806 */
[----:B------:R-:W-:Y:S01]  /*3070*/  FADD.FTZ R80, R53, R88 ;  /* 0x0000005835507221 */ /* 0x000fe20000010000 */
[-C--:B------:R-:W-:Y:S01]  /*3080*/  FFMA.FTZ R20, R92, R25.reuse, R20 ;  /* 0x000000195c147223 */ /* 0x080fe20000010014 */
[CC--:B------:R-:W-:Y:S01]  /*3090*/  FMUL.FTZ R6, R93.reuse, R25.reuse ;  /* 0x000000195d067220 */ /* 0x0c0fe20000410000 */
[----:B------:R-:W-:Y:S01]  /*30a0*/  FMUL.FTZ R92, R93, R24 ;  /* 0x000000185d5c7220 */ /* 0x000fe20000410000 */
[----:B------:R-:W-:Y:S01]  /*30b0*/  FADD.FTZ R79, RZ, R79 ;  /* 0x0000004fff4f7221 */ /* 0x000fe20000010000 */
[----:B------:R-:W-:Y:S01]  /*30c0*/  FMUL.FTZ R87, R81, R80 ;  /* 0x0000005051577220 */ /* 0x000fe20000410000 */
[CC--:B------:R-:W-:Y:S01]  /*30d0*/  FFMA.FTZ R7, R91.reuse, R24.reuse, -R6 ;  /* 0x000000185b077223 */ /* 0x0c0fe20000010806 */
[-C--:B------:R-:W-:Y:S01]  /*30e0*/  FFMA.FTZ R6, R91, R25.reuse, R92 ;  /* 0x000000195b067223 */ /* 0x080fe2000001005c */
[----:B------:R-:W-:Y:S01]  /*30f0*/  FMUL.FTZ R89, R85, R25 ;  /* 0x0000001955597220 */ /* 0x000fe20000410000 */
[-C--:B------:R-:W-:Y:S01]  /*3100*/  FMUL.FTZ R81, R81, R79.reuse ;  /* 0x0000004f51517220 */ /* 0x080fe20000410000 */
[-C--:B------:R-:W-:Y:S01]  /*3110*/  FMUL.FTZ R90, R85, R24.reuse ;  /* 0x00000018555a7220 */ /* 0x080fe20000410000 */
[CC--:B------:R-:W-:Y:S01]  /*3120*/  FMUL.FTZ R91, R5.reuse, R24.reuse ;  /* 0x00000018055b7220 */ /* 0x0c0fe20000410000 */
[----:B------:R-:W-:Y:S01]  /*3130*/  FFMA.FTZ R87, R82, R79, R87 ;  /* 0x0000004f52577223 */ /* 0x000fe20000010057 */
[----:B------:R-:W-:Y:S01]  /*3140*/  FFMA.FTZ R85, R86, R24, -R89 ;  /* 0x0000001856557223 */ /* 0x000fe20000010859 */
[----:B------:R-:W-:Y:S01]  /*3150*/  FFMA.FTZ R82, R82, R80, -R81 ;  /* 0x0000005052527223 */ /* 0x000fe20000010851 */
[-C--:B------:R-:W-:Y:S01]  /*3160*/  FFMA.FTZ R86, R86, R25.reuse, R90 ;  /* 0x0000001956567223 */ /* 0x080fe2000001005a */
        /* <DEDUP_REMOVED lines=9> */
[----:B------:R-:W-:Y:S01]  /*3200*/  FMUL.FTZ R90, R84, R82 ;  /* 0x00000052545a7220 */ /* 0x000fe20000410000 */
[C---:B------:R-:W-:Y:S01]  /*3210*/  FMUL.FTZ R4, R9.reuse, R16 ;  /* 0x0000001009047220 */ /* 0x040fe20000410000 */
[----:B------:R-:W-:Y:S01]  /*3220*/  FMUL.FTZ R18, R9, R18 ;  /* 0x0000001209127220 */ /* 0x000fe20000410000 */
        /* <DEDUP_REMOVED lines=29> */
.L_x_2264:
[----:B------:R-:W-:Y:S05]  /*3400*/  BSYNC B0 ;  /* 0x0000000000007941 */ /* 0x000fea0003800000 */
.L_x_2263:
[-C--:B-1----:R-:W-:Y:S01]  /*3410*/  FMUL.FTZ R5, R72, R8.reuse ;  /* 0x0000000848057220 */ /* 0x082fe20000410000 */
[----:B------:R-:W-:Y:S01]  /*3420*/  FFMA.FTZ R10, R73, R8, R10 ;  /* 0x00000008490a7223 */ /* 0x000fe2000001000a */
[----:B------:R-:W-:Y:S01]  /*3430*/  FMUL.FTZ R15, R15, R6 ;  /* 0x000000060f0f7220 */ /* 0x000fe20000410000 */
[----:B------:R-:W-:Y:S01]  /*3440*/  FMUL.FTZ R13, R13, R20 ;  /* 0x000000140d0d7220 */ /* 0x000fe20000410000 */
[----:B------:R-:W-:Y:S01]  /*3450*/  FFMA.FTZ R4, R73, R84, -R5 ;  /* 0x0000005449047223 */ /* 0x000fe20000010805 */
[----:B------:R-:W-:Y:S01]  /*3460*/  FADD.FTZ R9, RZ, R10 ;  /* 0x0000000aff097221 */ /* 0x000fe20000010000 */
[----:B------:R-:W-:Y:S01]  /*3470*/  IADD3 R69, R69, 0x1, RZ ;  /* 0x0000000145457810 */ /* 0x000fe20007ffe0ff */
[----:B------:R-:W-:Y:S01]  /*3480*/  FFMA.FTZ R13, R12, R21, -R13 ;  /* 0x000000150c0d7223 */ /* 0x000fe2000001080d */
[----:B------:R-:W-:Y:S01]  /*3490*/  FADD.FTZ R6, R59, R4 ;  /* 0x000000043b067221 */ /* 0x000fe20000010000 */
[C---:B------:R-:W-:Y:S01]  /*34a0*/  FMUL.FTZ R4, R70.reuse, R9 ;  /* 0x0000000946047220 */ /* 0x040fe20000410000 */
[----:B------:R-:W-:Y:S01]  /*34b0*/  ISETP.GE.AND P0, PT, R69, UR22, PT ;  /* 0x0000001645007c0c */ /* 0x000fe2000bf06270 */
[----:B------:R-:W-:Y:S01]  /*34c0*/  FFMA.FTZ R48, R13, 2, R48 ;  /* 0x400000000d307823 */ /* 0x000fe20000010030 */
[-C--:B------:R-:W-:Y:S01]  /*34d0*/  FMUL.FTZ R70, R70, R6.reuse ;  /* 0x0000000646467220 */ /* 0x080fe20000410000 */
[----:B------:R-:W-:Y:S01]  /*34e0*/  FFMA.FTZ R4, R71, R6, -R4 ;  /* 0x0000000647047223 */ /* 0x000fe20000010804 */
[----:B------:R-:W-:Y:S01]  /*34f0*/  FFMA.FTZ R76, R76, R7, -R15 ;  /* 0x000000074c4c7223 */ /* 0x000fe2000001080f */
[----:B------:R-:W-:Y:S01]  /*3500*/  FMUL.FTZ R79, R79, R22 ;  /* 0x000000164f4f7220 */ /* 0x000fe20000410000 */
[----:B------:R-:W-:Y:S01]  /*3510*/  FFMA.FTZ R70, R71, R9, R70 ;  /* 0x0000000947467223 */ /* 0x000fe20000010046 */
[----:B------:R-:W-:Y:S01]  /*3520*/  FADD.FTZ R11, R61, R4 ;  /* 0x000000043d0b7221 */ /* 0x000fe20000010000 */
[----:B------:R-:W-:Y:S01]  /*3530*/  FMUL.FTZ R25, R25, R26 ;  /* 0x0000001a19197220 */ /* 0x000fe20000410000 */
[----:B------:R-:W-:Y:S01]  /*3540*/  FMUL.FTZ R75, R8, R75 ;  /* 0x0000004b084b7220 */ /* 0x000fe20000410000 */
[----:B------:R-:W-:Y:S01]  /*3550*/  FADD.FTZ R13, RZ, R70 ;  /* 0x00000046ff0d7221 */ /* 0x000fe20000010000 */
[----:B------:R-:W-:Y:S01]  /*3560*/  FMUL.FTZ R5, R0, R11 ;  /* 0x0000000b00057220 */ /* 0x000fe20000410000 */
[----:B------:R-:W-:Y:S01]  /*3570*/  FMUL.FTZ R7, R9, R78 ;  /* 0x0000004e09077220 */ /* 0x000fe20000410000 */
[----:B------:R-:W-:Y:S01]  /*3580*/  FFMA.FTZ R23, R80, R23, -R79 ;  /* 0x0000001750177223 */ /* 0x000fe2000001084f */
[----:B------:R-:W-:Y:S01]  /*3590*/  FMUL.FTZ R86, R13, R86 ;  /* 0x000000560d567220 */ /* 0x000fe20000410000 */
[-C--:B------:R-:W-:Y:S01]  /*35a0*/  FFMA.FTZ R4, R68, R13.reuse, R5 ;  /* 0x0000000d44047223 */ /* 0x080fe20000010005 */
[----:B------:R-:W-:Y:S01]  /*35b0*/  FMUL.FTZ R5, R0, R13 ;  /* 0x0000000d00057220 */ /* 0x000fe20000410000 */
[----:B------:R-:W-:Y:S01]  /*35c0*/  FFMA.FTZ R82, R82, R27, -R25 ;  /* 0x0000001b52527223 */ /* 0x000fe20000010819 */
[----:B------:R-:W-:Y:S01]  /*35d0*/  FFMA.FTZ R75, R84, R77, -R75 ;  /* 0x0000004d544b7223 */ /* 0x000fe2000001084b */
[----:B------:R-:W-:Y:S01]  /*35e0*/  FADD.FTZ R0, RZ, R4 ;  /* 0x00000004ff007221 */ /* 0x000fe20000010000 */
[----:B------:R-:W-:Y:S01]  /*35f0*/  FFMA.FTZ R68, R68, R11, -R5 ;  /* 0x0000000b44447223 */ /* 0x000fe20000010805 */
[----:B------:R-:W-:Y:S01]  /*3600*/  FFMA.FTZ R14, R6, R14, -R7 ;  /* 0x0000000e060e7223 */ /* 0x000fe20000010807 */
[----:B------:R-:W-:Y:S01]  /*3610*/  FFMA.FTZ R85, R11, R85, -R86 ;  /* 0x000000550b557223 */ /* 0x000fe20000010856 */
[----:B------:R-:W-:Y:S01]  /*3620*/  FMUL.FTZ R81, R81, R0 ;  /* 0x0000000051517220 */ /* 0x000fe20000410000 */
[----:B------:R-:W-:Y:S01]  /*3630*/  FADD.FTZ R68, R67, R68 ;  /* 0x0000004443447221 */ /* 0x000fe20000010000 */
        /* <DEDUP_REMOVED lines=9> */
.L_x_2262:
[----:B------:R-:W0:Y:S01]  /*36d0*/  LDC.64 R6, c[0x0][0x2b0] ;  /* 0x0000ac00ff067b82 */ /* 0x000e220000000a00 */
[----:B------:R-:W-:Y:S01]  /*36e0*/  USHF.L.U32 UR8, UR4, 0x8, URZ ;  /* 0x0000000804087899 */ /* 0x000fe2000800063f */
[----:B------:R-:W-:Y:S01]  /*36f0*/  ULDC.64 UR10, c[0x0][0x2b8] ;  /* 0x0000ae00000a7ab9 */ /* 0x000fe20000000a00 */
[----:B------:R-:W-:Y:S02]  /*3700*/  ULDC.64 UR12, c[0x0][0x2a8] ;  /* 0x0000aa00000c7ab9 */ /* 0x000fe40000000a00 */
[----:B------:R-:W-:-:S03]  /*3710*/  USHF.R.S32.HI UR9, URZ, 0x1f, UR8 ;  /* 0x0000001f3f097899 */ /* 0x000fc60008011408 */
[----:B------:R-:W1:Y:S01]  /*3720*/  LDC.64 R8, c[0x0][0x2a0] ;  /* 0x0000a800ff087b82 */ /* 0x000e620000000a00 */
[-C--:B0-----:R-:W-:Y:S02]  /*3730*/  IMAD R0, R35, R6.reuse, RZ ;  /* 0x0000000623007224 */ /* 0x081fe400078e02ff */
[----:B------:R-:W-:Y:S01]  /*3740*/  IMAD.WIDE.U32 R2, R36, R6, UR8 ;  /* 0x0000000824027e25 */ /* 0x000fe2000f8e0006 */
[----:B------:R-:W-:-:S03]  /*3750*/  F2FP.F16.F32.PACK_AB R6, R43, R44 ;  /* 0x0000002c2b06723e */ /* 0x000fc600000000ff */
[----:B------:R-:W-:Y:S02]  /*3760*/  IMAD R7, R36, R7, R0 ;  /* 0x0000000724077224 */ /* 0x000fe400078e0200 */
[----:B-1----:R-:W-:-:S03]  /*3770*/  IMAD R4, R35, R8, RZ ;  /* 0x0000000823047224 */ /* 0x002fc600078e02ff */
[----:B------:R-:W-:Y:S01]  /*3780*/  IADD3 R3, R3, R7, RZ ;  /* 0x0000000703037210 */ /* 0x000fe20007ffe0ff */
[C---:B------:R-:W-:Y:S02]  /*3790*/  IMAD R9, R36.reuse, R9, R4 ;  /* 0x0000000924097224 */ /* 0x040fe400078e0204 */
        /* <DEDUP_REMOVED lines=10> */
[----:B------:R-:W-:Y:S01]  /*3840*/  BAR.SYNC.DEFER_BLOCKING 0x0 ;  /* 0x0000000000007b1d */ /* 0x000fe20000010000 */
[----:B------:R-:W-:-:S03]  /*3850*/  LEA R8, P0, R2, UR10, 0x1 ;  /* 0x0000000a02087c11 */ /* 0x000fc6000f8008ff */
[----:B------:R-:W-:Y:S02]  /*3860*/  IADD3 R3, R5, R9, RZ ;  /* 0x0000000905037210 */ /* 0x000fe40007ffe0ff */
[----:B------:R-:W-:Y:S01]  /*3870*/  ULDC.64 UR12, c[0x0][0x318] ;  /* 0x0000c600000c7ab9 */ /* 0x000fe20000000a00 */
[----:B------:R-:W-:Y:S02]  /*3880*/  LEA.HI.X R9, R2, UR11, R7, 0x1, P0 ;  /* 0x0000000b02097c11 */ /* 0x000fe400080f0c07 */
[C---:B------:R-:W-:Y:S02]  /*3890*/  LEA R10, P1, R4.reuse, UR12, 0x1 ;  /* 0x0000000c040a7c11 */ /* 0x040fe4000f8208ff */
[----:B------:R-:W-:Y:S02]  /*38a0*/  F2FP.F16.F32.PACK_AB R7, R41, R42 ;  /* 0x0000002a2907723e */ /* 0x000fe400000000ff */
[----:B------:R-:W-:Y:S01]  /*38b0*/  LEA.HI.X R11, R4, UR13, R3, 0x1, P1 ;  /* 0x0000000d040b7c11 */ /* 0x000fe200088f0c03 */
[----:B------:R-:W-:Y:S01]  /*38c0*/  IMAD.WIDE R2, R34, 0x10, R8 ;  /* 0x0000001022027825 */ /* 0x000fe200078e0208 */
[----:B------:R-:W-:-:S02]  /*38d0*/  F2FP.F16.F32.PACK_AB R5, R45, R46 ;  /* 0x0000002e2d05723e */ /* 0x000fc400000000ff */
[----:B------:R-:W-:Y:S01]  /*38e0*/  F2FP.F16.F32.PACK_AB R4, R47, R48 ;  /* 0x000000302f04723e */ /* 0x000fe200000000ff */
[----:B------:R-:W-:-:S04]  /*38f0*/  IMAD.WIDE R8, R34, 0x10, R10 ;  /* 0x0000001022087825 */ /* 0x000fc800078e020a */
[----:B------:R0:W-:Y:S01]  /*3900*/  STG.E.128 desc[UR6][R2.64], R4 ;  /* 0x0000000402007986 */ /* 0x0001e2000c101d06 */
[----:B------:R-:W-:Y:S06]  /*3910*/  BAR.SYNC.DEFER_BLOCKING 0x0 ;  /* 0x0000000000007b1d */ /* 0x000fec0000010000 */
[----:B------:R-:W3:Y:S01]  /*3920*/  LDG.E.128 R8, desc[UR6][R8.64] ;  /* 0x0000000608087981 */ /* 0x000ee2000c1e1d00 */
[----:B------:R-:W-:Y:S01]  /*3930*/  UIADD3 UR4, UR4, 0x1, URZ ;  /* 0x0000000104047890 */ /* 0x000fe2000fffe03f */
[----:B------:R-:W-:Y:S02]  /*3940*/  IADD3 R29, P1, R29, 0x400, RZ ;  /* 0x000004001d1d7810 */ /* 0x000fe40007f3e0ff */
[----:B------:R-:W-:-:S02]  /*3950*/  IADD3 R32, P2, R32, 0x200, RZ ;  /* 0x0000020020207810 */ /* 0x000fc40007f5e0ff */
[----:B------:R-:W-:Y:S02]  /*3960*/  IADD3 R30, P3, R30, 0x200, RZ ;  /* 0x000002001e1e7810 */ /* 0x000fe40007f7e0ff */
[----:B------:R-:W-:Y:S02]  /*3970*/  IADD3.X R28, RZ, R28, RZ, P1, !PT ;  /* 0x0000001cff1c7210 */ /* 0x000fe40000ffe4ff */
[----:B------:R-:W-:Y:S02]  /*3980*/  IADD3.X R33, RZ, R33, RZ, P2, !PT ;  /* 0x00000021ff217210 */ /* 0x000fe400017fe4ff */
[----:B------:R-:W-:Y:S01]  /*3990*/  IADD3.X R31, RZ, R31, RZ, P3, !PT ;  /* 0x0000001fff1f7210 */ /* 0x000fe20001ffe4ff */
[----:B------:R-:W-:Y:S01]  /*39a0*/  BAR.SYNC.DEFER_BLOCKING 0x0 ;  /* 0x0000000000007b1d */ /* 0x000fe20000010000 */
[--C-:B---3--:R-:W-:Y:S02]  /*39b0*/  HADD2.F32 R15, -RZ, R9.reuse.H0_H0 ;  /* 0x20000009ff0f7230 */ /* 0x108fe40000004100 */
[----:B------:R-:W-:-:S02]  /*39c0*/  HADD2.F32 R16, -RZ, R9.H1_H1 ;  /* 0x30000009ff107230 */ /* 0x000fc40000004100 */
[--C-:B------:R-:W-:Y:S02]  /*39d0*/  HADD2.F32 R13, -RZ, R8.reuse.H1_H1 ;  /* 0x30000008ff0d7230 */ /* 0x100fe40000004100 */
[----:B0-----:R-:W-:Y:S01]  /*39e0*/  FMUL.FTZ R2, R15, -1.4426950216293334961 ;  /* 0xbfb8aa3b0f027820 */ /* 0x001fe20000410000 */
[----:B------:R-:W-:Y:S02]  /*39f0*/  HADD2.F32 R0, -RZ, R8.H0_H0 ;  /* 0x20000008ff007230 */ /* 0x000fe40000004100 */
[----:B------:R-:W-:Y:S01]  /*3a00*/  FMUL.FTZ R3, R16, -1.4426950216293334961 ;  /* 0xbfb8aa3b10037820 */ /* 0x000fe20000410000 */
[--C-:B------:R-:W-:Y:S02]  /*3a10*/  HADD2.F32 R7, -RZ, R10.reuse.H0_H0 ;  /* 0x2000000aff077230 */ /* 0x100fe40000004100 */
[----:B------:R-:W-:Y:S01]  /*3a20*/  FMUL.FTZ R14, R13, -1.4426950216293334961 ;  /* 0xbfb8aa3b0d0e7820 */ /* 0x000fe20000410000 */
[----:B------:R-:W-:Y:S02]  /*3a30*/  HADD2.F32 R10, -RZ, R10.H1_H1 ;  /* 0x3000000aff0a7230 */ /* 0x000fe40000004100 */
[----:B------:R-:W-:Y:S01]  /*3a40*/  FMUL.FTZ R12, R0, -1.4426950216293334961 ;  /* 0xbfb8aa3b000c7820 */ /* 0x000fe20000410000 */
[----:B------:R-:W-:Y:S01]  /*3a50*/  MUFU.EX2 R2, R2 ;  /* 0x0000000200027308 */ /* 0x000fe20000000800 */
[----:B------:R-:W-:-:S02]  /*3a60*/  HADD2.F32 R18, -RZ, R11.H1_H1 ;  /* 0x3000000bff127230 */ /* 0x000fc40000004100 */
[----:B------:R-:W-:Y:S01]  /*3a70*/  FMUL.FTZ R4, R7, -1.4426950216293334961 ;  /* 0xbfb8aa3b07047820 */ /* 0x000fe20000410000 */
[----:B------:R-:W-:Y:S01]  /*3a80*/  FMUL.FTZ R6, R10, -1.4426950216293334961 ;  /* 0xbfb8aa3b0a067820 */ /* 0x000fe20000410000 */
[----:B------:R-:W-:Y:S02]  /*3a90*/  HADD2.F32 R17, -RZ, R11.H0_H0 ;  /* 0x2000000bff117230 */ /* 0x000fe40000004100 */
[----:B------:R-:W-:Y:S01]  /*3aa0*/  FMUL.FTZ R19, R18, -1.4426950216293334961 ;  /* 0xbfb8aa3b12137820 */ /* 0x000fe20000410000 */
[----:B------:R-:W-:Y:S02]  /*3ab0*/  MUFU.EX2 R3, R3 ;  /* 0x0000000300037308 */ /* 0x000fe40000000800 */
[----:B------:R-:W-:-:S06]  /*3ac0*/  FMUL.FTZ R8, R17, -1.4426950216293334961 ;  /* 0xbfb8aa3b11087820 */ /* 0x000fcc0000410000 */
[----:B------:R-:W0:Y:S08]  /*3ad0*/  MUFU.EX2 R14, R14 ;  /* 0x0000000e000e7308 */ /* 0x000e300000000800 */
[----:B------:R-:W1:Y:S08]  /*3ae0*/  MUFU.EX2 R12, R12 ;  /* 0x0000000c000c7308 */ /* 0x000e700000000800 */
[----:B------:R3:W4:Y:S01]  /*3af0*/  MUFU.EX2 R9, R6 ;  /* 0x0000000600097308 */ /* 0x0007220000000800 */
[----:B0-----:R-:W-:-:S07]  /*3b00*/  FADD.FTZ R14, R14, 1 ;  /* 0x3f8000000e0e7421 */ /* 0x001fce0000010000 */
[----:B------:R0:W5:Y:S01]  /*3b10*/  MUFU.EX2 R5, R4 ;  /* 0x0000000400057308 */ /* 0x0001620000000800 */
[----:B---3--:R-:W-:Y:S01]  /*3b20*/  FADD.FTZ R6, R3, 1 ;  /* 0x3f80000003067421 */ /* 0x008fe20000010000 */
[----:B-1----:R-:W-:-:S06]  /*3b30*/  FADD.FTZ R12, R12, 1 ;  /* 0x3f8000000c0c7421 */ /* 0x002fcc0000010000 */
[----:B------:R-:W1:Y:S01]  /*3b40*/  MUFU.EX2 R19, R19 ;  /* 0x0000001300137308 */ /* 0x000e620000000800 */
[----:B0-----:R-:W-:Y:S01]  /*3b50*/  FADD.FTZ R4, R2, 1 ;  /* 0x3f80000002047421 */ /* 0x001fe20000010000 */
[----:B----4-:R-:W-:Y:S01]  /*3b60*/  FADD.FTZ R9, R9, 1 ;  /* 0x3f80000009097421 */ /* 0x010fe20000010000 */
[----:B------:R-:W0:Y:S05]  /*3b70*/  LDC.64 R2, c[0x0][0x2c0] ;  /* 0x0000b000ff027b82 */ /* 0x000e2a0000000a00 */
[----:B------:R5:W3:Y:S08]  /*3b80*/  MUFU.EX2 R11, R8 ;  /* 0x00000008000b7308 */ /* 0x000af00000000800 */
[----:B------:R-:W4:Y:S01]  /*3b90*/  MUFU.RCP R21, R12 ;  /* 0x0000000c00157308 */ /* 0x000f220000001000 */
[----:B-----5:R-:W-:Y:S01]  /*3ba0*/  FADD.FTZ R8, R5, 1 ;  /* 0x3f80000005087421 */ /* 0x020fe20000010000 */
[----:B-1----:R-:W-:-:S06]  /*3bb0*/  FADD.FTZ R19, R19, 1 ;  /* 0x3f80000013137421 */ /* 0x002fcc0000010000 */
[----:B------:R-:W1:Y:S01]  /*3bc0*/  MUFU.RCP R14, R14 ;  /* 0x0000000e000e7308 */ /* 0x000e620000001000 */
[----:B---3--:R-:W-:-:S07]  /*3bd0*/  FADD.FTZ R11, R11, 1 ;  /* 0x3f8000000b0b7421 */ /* 0x008fce0000010000 */
[----:B------:R-:W3:Y:S01]  /*3be0*/  MUFU.RCP R9, R9 ;  /* 0x0000000900097308 */ /* 0x000ee20000001000 */
[----:B----4-:R-:W-:-:S07]  /*3bf0*/  FMUL.FTZ R5, R0, R21 ;  /* 0x0000001500057220 */ /* 0x010fce0000410000 */
[----:B------:R0:W4:Y:S01]  /*3c00*/  MUFU.RCP R23, R6 ;  /* 0x0000000600177308 */ /* 0x0001220000001000 */
[----:B-1----:R-:W-:-:S04]  /*3c10*/  FMUL.FTZ R0, R13, R14 ;  /* 0x0000000e0d007220 */ /* 0x002fc80000410000 */
[----:B------:R-:W-:-:S03]  /*3c20*/  FMUL.FTZ R47, R0, R47 ;  /* 0x0000002f002f7220 */ /* 0x000fc60000410000 */
[----:B------:R-:W1:Y:S01]  /*3c30*/  MUFU.RCP R8, R8 ;  /* 0x0000000800087308 */ /* 0x000e620000001000 */
[-C--:B0-----:R-:W-:Y:S02]  /*3c40*/  IMAD R6, R35, R2.reuse, RZ ;  /* 0x0000000223067224 */ /* 0x081fe400078e02ff */
[----:B---3--:R-:W-:Y:S02]  /*3c50*/  FMUL.FTZ R10, R10, R9 ;  /* 0x000000090a0a7220 */ /* 0x008fe40000410000 */
[----:B------:R-:W-:Y:S02]  /*3c60*/  IMAD R13, R36, R3, R6 ;  /* 0x00000003240d7224 */ /* 0x000fe400078e0206 */
[----:B------:R-:W-:Y:S01]  /*3c70*/  FMUL.FTZ R43, R10, R43 ;  /* 0x0000002b0a2b7220 */ /* 0x000fe20000410000 */
[----:B------:R-:W-:Y:S01]  /*3c80*/  IMAD.WIDE.U32 R2, R36, R2, UR8 ;  /* 0x0000000824027e25 */ /* 0x000fe2000f8e0002 */
[----:B------:R-:W0:Y:S01]  /*3c90*/  MUFU.RCP R4, R4 ;  /* 0x0000000400047308 */ /* 0x000e220000001000 */
[----:B------:R-:W-:-:S02]  /*3ca0*/  ULDC.64 UR8, c[0x0][0x2c8] ;  /* 0x0000b20000087ab9 */ /* 0x000fc40000000a00 */
[----:B----4-:R-:W-:Y:S01]  /*3cb0*/  FMUL.FTZ R16, R16, R23 ;  /* 0x0000001710107220 */ /* 0x010fe20000410000 */
[----:B------:R-:W-:Y:S01]  /*3cc0*/  IMAD R9, R39, UR8, RZ ;  /* 0x0000000827097c24 */ /* 0x000fe2000f8e02ff */
[----:B------:R-:W-:Y:S02]  /*3cd0*/  IADD3 R3, R3, R13, RZ ;  /* 0x0000000d03037210 */ /* 0x000fe40007ffe0ff */
[----:B------:R-:W-:Y:S01]  /*3ce0*/  FMUL.FTZ R16, R16, R45 ;  /* 0x0000002d10107220 */ /* 0x000fe20000410000 */
[C---:B------:R-:W-:Y:S01]  /*3cf0*/  IMAD R9, R40.reuse, UR9, R9 ;  /* 0x0000000928097c24 */ /* 0x040fe2000f8e0209 */
[----:B------:R3:W4:Y:S01]  /*3d00*/  MUFU.RCP R12, R11 ;  /* 0x0000000b000c7308 */ /* 0x0007220000001000 */
[----:B------:R-:W-:Y:S01]  /*3d10*/  IMAD.WIDE.U32 R2, R40, UR8, R2 ;  /* 0x0000000828027c25 */ /* 0x000fe2000f8e0002 */
[----:B------:R-:W-:-:S03]  /*3d20*/  ULDC.64 UR8, c[0x0][0x320] ;  /* 0x0000c80000087ab9 */ /* 0x000fc60000000a00 */
[----:B-1----:R-:W-:Y:S01]  /*3d30*/  FMUL.FTZ R7, R7, R8 ;  /* 0x0000000807077220 */ /* 0x002fe20000410000 */
[----:B------:R-:W-:-:S03]  /*3d40*/  IADD3 R3, R3, R9, RZ ;  /* 0x0000000903037210 */ /* 0x000fc60007ffe0ff */
[----:B------:R-:W-:Y:S01]  /*3d50*/  FMUL.FTZ R6, R7, R44 ;  /* 0x0000002c07067220 */ /* 0x000fe20000410000 */
[----:B------:R-:W1:Y:S01]  /*3d60*/  MUFU.RCP R19, R19 ;  /* 0x0000001300137308 */ /* 0x000e620000001000 */
[----:B---3--:R-:W3:Y:S01]  /*3d70*/  LDC R11, c[0x0][0x224] ;  /* 0x00008900ff0b7b82 */ /* 0x008ee20000000800 */
[----:B0-----:R-:W-:Y:S01]  /*3d80*/  FMUL.FTZ R15, R15, R4 ;  /* 0x000000040f0f7220 */ /* 0x001fe20000410000 */
[C---:B------:R-:W-:Y:S01]  /*3d90*/  LEA R8, P0, R2.reuse, UR8, 0x1 ;  /* 0x0000000802087c11 */ /* 0x040fe2000f8008ff */
[----:B------:R-:W-:Y:S01]  /*3da0*/  FMUL.FTZ R4, R5, R48 ;  /* 0x0000003005047220 */ /* 0x000fe20000410000 */
[----:B------:R-:W-:Y:S01]  /*3db0*/  F2FP.F16.F32.PACK_AB R6, R43, R6 ;  /* 0x000000062b06723e */ /* 0x000fe200000000ff */
[----:B------:R-:W-:Y:S01]  /*3dc0*/  FMUL.FTZ R5, R15, R46 ;  /* 0x0000002e0f057220 */ /* 0x000fe20000410000 */
[----:B------:R-:W-:Y:S01]  /*3dd0*/  LEA.HI.X R9, R2, UR9, R3, 0x1, P0 ;  /* 0x0000000902097c11 */ /* 0x000fe200080f0c03 */
[----:B----4-:R-:W-:Y:S01]  /*3de0*/  FMUL.FTZ R17, R17, R12 ;  /* 0x0000000c11117220 */ /* 0x010fe20000410000 */
[----:B------:R-:W-:-:S02]  /*3df0*/  F2FP.F16.F32.PACK_AB R4, R47, R4 ;  /* 0x000000042f04723e */ /* 0x000fc400000000ff */
[----:B------:R-:W-:Y:S01]  /*3e00*/  F2FP.F16.F32.PACK_AB R5, R16, R5 ;  /* 0x000000051005723e */ /* 0x000fe200000000ff */
[----:B------:R-:W-:Y:S01]  /*3e10*/  FMUL.FTZ R7, R17, R42 ;  /* 0x0000002a11077220 */ /* 0x000fe20000410000 */
[----:B------:R-:W-:-:S04]  /*3e20*/  IMAD.WIDE R2, R34, 0x10, R8 ;  /* 0x0000001022027825 */ /* 0x000fc800078e0208 */
[----:B-1----:R-:W-:-:S04]  /*3e30*/  FMUL.FTZ R18, R18, R19 ;  /* 0x0000001312127220 */ /* 0x002fc80000410000 */
[----:B------:R-:W-:Y:S01]  /*3e40*/  FMUL.FTZ R18, R18, R41 ;  /* 0x0000002912127220 */ /* 0x000fe20000410000 */
[----:B---3--:R-:W-:-:S04]  /*3e50*/  ISETP.LE.AND P0, PT, R11, UR4, PT ;  /* 0x000000040b007c0c */ /* 0x008fc8000bf03270 */
[----:B------:R-:W-:-:S05]  /*3e60*/  F2FP.F16.F32.PACK_AB R7, R18, R7 ;  /* 0x000000071207723e */ /* 0x000fca00000000ff */
[----:B------:R1:W-:Y:S04]  /*3e70*/  STG.E.128 desc[UR6][R2.64], R4 ;  /* 0x0000000402007986 */ /* 0x0003e8000c101d06 */
[----:B------:R-:W-:Y:S05]  /*3e80*/  @!P0 BRA `(.L_x_2266) ;  /* 0xffffffc400cc8947 */ /* 0x000fea000383ffff */
[----:B------:R-:W-:Y:S05]  /*3e90*/  EXIT ;  /* 0x000000000000794d */ /* 0x000fea0003800000 */
.L_x_2267:
        /* <DEDUP_REMOVED lines=14> */
.L_x_5219:


//--------------------- .text._Z25selective_scan_fwd_kernelI32Selective_Scan_fwd_kernel_traitsILi32ELi8ELi1ELb1ELb1ELb0ELb0EN3c104HalfENS1_7complexIfEEEEv13SSMParamsBase --------------------------
	.section	.text._Z25selective_scan_fwd_kernelI32Selective_Scan_fwd_kernel_traitsILi32ELi8ELi1ELb1ELb1ELb0ELb0EN3c104HalfENS1_7complexIfEEEEv13SSMParamsBase,"ax",@progbits
	.align	128
        .global         _Z25selective_scan_fwd_kernelI32Selective_Scan_fwd_kernel_traitsILi32ELi8ELi1ELb1ELb1ELb0ELb0EN3c104HalfENS1_7complexIfEEEEv13SSMParamsBase
        .type           _Z25selective_scan_fwd_kernelI32Selective_Scan_fwd_kernel_traitsILi32ELi8ELi1ELb1ELb1ELb0ELb0EN3c104HalfENS1_7complexIfEEEEv13SSMParamsBase,@function
        .size           _Z25selective_scan_fwd_kernelI32Selective_Scan_fwd_kernel_traitsILi32ELi8ELi1ELb1ELb1ELb0ELb0EN3c104HalfENS1_7complexIfEEEEv13SSMParamsBase,(.L_x_5220 - _Z25selective_scan_fwd_kernelI32Selective_Scan_fwd_kernel_traitsILi32ELi8ELi1ELb1ELb1ELb0ELb0EN3c104HalfENS1_7complexIfEEEEv13SSMParamsBase)
        .other          _Z25selective_scan_fwd_kernelI32Selective_Scan_fwd_kernel_traitsILi32ELi8ELi1ELb1ELb1ELb0ELb0EN3c104HalfENS1_7complexIfEEEEv13SSMParamsBase,@"STO_CUDA_ENTRY STV_DEFAULT"
_Z25selective_scan_fwd_kernelI32Selective_Scan_fwd_kernel_traitsILi32ELi8ELi1ELb1ELb1ELb0ELb0EN3c104HalfENS1_7complexIfEEEEv13SSMParamsBase:
.text._Z25selective_scan_fwd_kernelI32Selective_Scan_fwd_kernel_traitsILi32ELi8ELi1ELb1ELb1ELb0ELb0EN3c104HalfENS1_7complexIfEEEEv13SSMParamsBase:
        /* <DEDUP_REMOVED lines=12> */
[----:B------:R-:W2:Y:S01]  /*00c0*/  LDC R16, c[0x0][0x224] ;  /* 0x00008900ff107b82 */ /* 0x000ea20000000800 */
[----:B0-----:R-:W-:-:S07]  /*00d0*/  IABS R13, R21 ;  /* 0x00000015000d7213 */ /* 0x001fce0000000000 */
[----:B------:R-:W0:Y:S01]  /*00e0*/  LDC.64 R26, c[0x0][0x2d8] ;  /* 0x0000b600ff1a7b82 */ /* 0x000e220000000a00 */
[----:B------:R-:W3:Y:S01]  /*00f0*/  I2F.RP R5, R13 ;  /* 0x0000000d00057306 */ /* 0x000ee20000209400 */
[----:B-1----:R-:W-:-:S06]  /*0100*/  MOV R0, UR8 ;  /* 0x0000000800007c02 */ /* 0x002fcc0008000f00 */
[----:B------:R-:W1:Y:S01]  /*0110*/  LDC.64 R22, c[0x0][0x2f0] ;  /* 0x0000bc00ff167b82 */ /* 0x000e620000000a00 */
[----:B------:R-:W-:Y:S01]  /*0120*/  ULDC.64 UR8, c[0x0][0x240] ;  /* 0x0000900000087ab9 */ /* 0x000fe20000000a00 */
[----:B------:R-:W-:Y:S02]  /*0130*/  SHF.R.S32.HI R3, RZ, 0x1f, R0 ;  /* 0x0000001fff037819 */ /* 0x000fe40000011400 */
[C---:B------:R-:W-:Y:S02]  /*0140*/  @P0 LEA R6, P2, R0.reuse, UR4, 0x2 ;  /* 0x0000000400060c11 */ /* 0x040fe4000f8410ff */
[C---:B------:R-:W-:Y:S02]  /*0150*/  @P1 LEA R8, P3, R0.reuse, UR6, 0x2 ;  /* 0x0000000600081c11 */ /* 0x040fe4000f8610ff */
[----:B------:R-:W4:Y:S01]  /*0160*/  LDC.64 R24, c[0x0][0x2f8] ;  /* 0x0000be00ff187b82 */ /* 0x000f220000000a00 */
[C-C-:B------:R-:W-:Y:S01]  /*0170*/  @P0 LEA.HI.X R7, R0.reuse, UR5, R3.reuse, 0x2, P2 ;  /* 0x0000000500070c11 */ /* 0x140fe200090f1403 */
[----:B---3--:R-:W3:Y:S01]  /*0180*/  MUFU.RCP R5, R5 ;  /* 0x0000000500057308 */ /* 0x008ee20000001000 */
[----:B------:R-:W-:Y:S01]  /*0190*/  @P1 LEA.HI.X R9, R0, UR7, R3, 0x2, P3 ;  /* 0x0000000700091c11 */ /* 0x000fe200098f1403 */
[----:B------:R-:W-:-:S02]  /*01a0*/  ULDC.64 UR6, c[0x0][0x208] ;  /* 0x0000820000067ab9 */ /* 0x000fc40000000a00 */
[----:B------:R-:W5:Y:S04]  /*01b0*/  @P0 LDG.E R2, desc[UR6][R6.64] ;  /* 0x0000000606020981 */ /* 0x000f68000c1e1900 */
[----:B------:R2:W5:Y:S01]  /*01c0*/  @P1 LDG.E R4, desc[UR6][R8.64] ;  /* 0x0000000608041981 */ /* 0x000562000c1e1900 */
[----:B------:R-:W0:Y:S01]  /*01d0*/  S2UR UR4, SR_CTAID.X ;  /* 0x00000000000479c3 */ /* 0x000e220000002500 */
[----:B---3--:R-:W-:Y:S02]  /*01e0*/  IADD3 R10, R5, 0xffffffe, RZ ;  /* 0x0ffffffe050a7810 */ /* 0x008fe40007ffe0ff */
[----:B--2---:R-:W-:Y:S02]  /*01f0*/  IABS R8, R0 ;  /* 0x0000000000087213 */ /* 0x004fe40000000000 */
[----:B------:R2:W3:Y:S01]  /*0200*/  F2I.FTZ.U32.TRUNC.NTZ R11, R10 ;  /* 0x0000000a000b7305 */ /* 0x0004e2000021f000 */
[----:B------:R-:W-:-:S04]  /*0210*/  LOP3.LUT R9, R0, R21, RZ, 0x3c, !PT ;  /* 0x0000001500097212 */ /* 0x000fc800078e3cff */
[----:B------:R-:W-:Y:S01]  /*0220*/  ISETP.GE.AND P2, PT, R9, RZ, PT ;  /* 0x000000ff0900720c */ /* 0x000fe20003f46270 */
[----:B--2---:R-:W-:Y:S01]  /*0230*/  HFMA2.MMA R10, -RZ, RZ, 0, 0 ;  /* 0x00000000ff0a7435 */ /* 0x004fe200000001ff */
[----:B---3--:R-:W-:-:S05]  /*0240*/  IADD3 R12, RZ, -R11, RZ ;  /* 0x8000000bff0c7210 */ /* 0x008fca0007ffe0ff */
[----:B------:R-:W-:-:S04]  /*0250*/  IMAD R7, R12, R13, RZ ;  /* 0x0000000d0c077224 */ /* 0x000fc800078e02ff */
[----:B------:R-:W-:-:S06]  /*0260*/  IMAD.HI.U32 R11, R11, R7, R10 ;  /* 0x000000070b0b7227 */ /* 0x000fcc00078e000a */
[----:B------:R-:W-:-:S05]  /*0270*/  IMAD.HI.U32 R6, R11, R8, RZ ;  /* 0x000000080b067227 */ /* 0x000fca00078e00ff */
[----:B------:R-:W-:-:S05]  /*0280*/  IADD3 R5, -R6, RZ, RZ ;  /* 0x000000ff06057210 */ /* 0x000fca0007ffe1ff */
[----:B------:R-:W-:Y:S01]  /*0290*/  IMAD R8, R13, R5, R8 ;  /* 0x000000050d087224 */ /* 0x000fe200078e0208 */
[----:B0-----:R-:W-:Y:S01]  /*02a0*/  MOV R5, UR4 ;  /* 0x0000000400057c02 */ /* 0x001fe20008000f00 */
[----:B------:R-:W-:-:S03]  /*02b0*/  ULDC.64 UR4, c[0x0][0x280] ;  /* 0x0000a00000047ab9 */ /* 0x000fc60000000a00 */
[----:B------:R-:W-:Y:S01]  /*02c0*/  ISETP.GT.U32.AND P1, PT, R13, R8, PT ;  /* 0x000000080d00720c */ /* 0x000fe20003f24070 */
[----:B------:R-:W-:Y:S01]  /*02d0*/  IMAD.WIDE.U32 R10, R5, UR8, RZ ;  /* 0x00000008050a7c25 */ /* 0x000fe2000f8e00ff */
[----:B------:R-:W-:-:S05]  /*02e0*/  SHF.R.S32.HI R7, RZ, 0x1f, R5 ;  /* 0x0000001fff077819 */ /* 0x000fca0000011405 */
[----:B------:R-:W-:-:S04]  /*02f0*/  IMAD R12, R7, UR4, RZ ;  /* 0x00000004070c7c24 */ /* 0x000fc8000f8e02ff */
[----:B------:R-:W-:Y:S02]  /*0300*/  IMAD R17, R5, UR5, R12 ;  /* 0x0000000505117c24 */ /* 0x000fe4000f8e020c */
[-C--:B------:R-:W-:Y:S02]  /*0310*/  @!P1 IADD3 R8, R8, -R13.reuse, RZ ;  /* 0x8000000d08089210 */ /* 0x080fe40007ffe0ff */
[----:B------:R-:W-:Y:S02]  /*0320*/  @!P1 IADD3 R6, R6, 0x1, RZ ;  /* 0x0000000106069810 */ /* 0x000fe40007ffe0ff */
[----:B------:R-:W-:Y:S01]  /*0330*/  ISETP.GE.U32.AND P0, PT, R8, R13, PT ;  /* 0x0000000d0800720c */ /* 0x000fe20003f06070 */
[----:B------:R-:W-:Y:S01]  /*0340*/  IMAD R8, R7, UR8, RZ ;  /* 0x0000000807087c24 */ /* 0x000fe2000f8e02ff */
[----:B------:R-:W-:-:S03]  /*0350*/  ISETP.NE.AND P1, PT, R21, RZ, PT ;  /* 0x000000ff1500720c */ /* 0x000fc60003f25270 */
[C---:B------:R-:W-:Y:S01]  /*0360*/  IMAD R15, R5.reuse, UR9, R8 ;  /* 0x00000009050f7c24 */ /* 0x040fe2000f8e0208 */
[----:B------:R-:W-:Y:S01]  /*0370*/  ULDC.64 UR8, c[0x0][0x290] ;  /* 0x0000a40000087ab9 */ /* 0x000fe20000000a00 */
[----:B------:R-:W-:Y:S01]  /*0380*/  IMAD.WIDE.U32 R8, R5, UR4, RZ ;  /* 0x0000000405087c25 */ /* 0x000fe2000f8e00ff */
[----:B------:R-:W-:Y:S02]  /*0390*/  ULDC.64 UR4, c[0x0][0x288] ;  /* 0x0000a20000047ab9 */ /* 0x000fe40000000a00 */
[----:B------:R-:W-:Y:S01]  /*03a0*/  IADD3 R15, R11, R15, RZ ;  /* 0x0000000f0b0f7210 */ /* 0x000fe20007ffe0ff */
[----:B------:R-:W-:Y:S01]  /*03b0*/  IMAD R14, R7, UR8, RZ ;  /* 0x00000008070e7c24 */ /* 0x000fe2000f8e02ff */
[----:B------:R-:W-:Y:S01]  /*03c0*/  IADD3 R11, R9, R17, RZ ;  /* 0x00000011090b7210 */ /* 0x000fe20007ffe0ff */
[C---:B------:R-:W-:Y:S01]  /*03d0*/  IMAD.WIDE.U32 R12, R5.reuse, UR8, RZ ;  /* 0x00000008050c7c25 */ /* 0x040fe2000f8e00ff */
[----:B------:R-:W-:Y:S02]  /*03e0*/  @P0 IADD3 R6, R6, 0x1, RZ ;  /* 0x0000000106060810 */ /* 0x000fe40007ffe0ff */
[----:B------:R-:W-:Y:S01]  /*03f0*/  ISETP.GE.AND P0, PT, R16, 0x1, PT ;  /* 0x000000011000780c */ /* 0x000fe20003f06270 */
[----:B------:R-:W-:Y:S01]  /*0400*/  IMAD R19, R5, UR9, R14 ;  /* 0x0000000905137c24 */ /* 0x000fe2000f8e020e */
[----:B------:R-:W-:Y:S01]  /*0410*/  MOV R9, R6 ;  /* 0x0000000600097202 */ /* 0x000fe20000000f00 */
[----:B------:R-:W-:Y:S01]  /*0420*/  ULDC.64 UR8, c[0x0][0x298] ;  /* 0x0000a60000087ab9 */ /* 0x000fe20000000a00 */
[----:B------:R-:W-:Y:S01]  /*0430*/  IMAD R17, R3, UR4, RZ ;  /* 0x0000000403117c24 */ /* 0x000fe2000f8e02ff */
[----:B------:R-:W-:-:S02]  /*0440*/  MOV R14, R10 ;  /* 0x0000000a000e7202 */ /* 0x000fc40000000f00 */
[----:B------:R-:W-:Y:S02]  /*0450*/  @!P2 IADD3 R9, -R9, RZ, RZ ;  /* 0x000000ff0909a210 */ /* 0x000fe40007ffe1ff */
[----:B------:R-:W-:Y:S02]  /*0460*/  IADD3 R13, R13, R19, RZ ;  /* 0x000000130d0d7210 */ /* 0x000fe40007ffe0ff */
[----:B------:R-:W-:Y:S02]  /*0470*/  MOV R10, R8 ;  /* 0x00000008000a7202 */ /* 0x000fe40000000f00 */
[----:B------:R-:W-:Y:S01]  /*0480*/  @!P1 LOP3.LUT R9, RZ, R21, RZ, 0x33, !PT ;  /* 0x00000015ff099212 */ /* 0x000fe200078e33ff */
[----:B-1--4-:R-:W-:Y:S06]  /*0490*/  @!P0 EXIT ;  /* 0x000000000000894d */ /* 0x012fec0003800000 */
[----:B------:R-:W0:Y:S01]  /*04a0*/  S2R R6, SR_TID.X ;  /* 0x0000000000067919 */ /* 0x000e220000002100 */
[----:B------:R-:W-:Y:S01]  /*04b0*/  SHF.R.S32.HI R16, RZ, 0x1f, R9 ;  /* 0x0000001fff107819 */ /* 0x000fe20000011409 */
[----:B------:R-:W-:Y:S01]  /*04c0*/  IMAD R19, R3, UR8, RZ ;  /* 0x0000000803137c24 */ /* 0x000fe2000f8e02ff */
[----:B------:R-:W1:Y:S01]  /*04d0*/  S2R R8, SR_LANEID ;  /* 0x0000000000087919 */ /* 0x000e620000000000 */
[----:B------:R-:W-:-:S04]  /*04e0*/  IMAD.WIDE.U32 R12, R0, UR8, R12 ;  /* 0x00000008000c7c25 */ /* 0x000fc8000f8e000c */
[----:B------:R-:W-:Y:S02]  /*04f0*/  IMAD R16, R16, UR10, RZ ;  /* 0x0000000a10107c24 */ /* 0x000fe4000f8e02ff */
[C---:B------:R-:W-:Y:S02]  /*0500*/  IMAD R19, R0.reuse, UR9, R19 ;  /* 0x0000000900137c24 */ /* 0x040fe4000f8e0213 */
[C---:B------:R-:W-:Y:S02]  /*0510*/  IMAD R17, R0.reuse, UR5, R17 ;  /* 0x0000000500117c24 */ /* 0x040fe4000f8e0211 */
[----:B------:R-:W-:Y:S01]  /*0520*/  IMAD.WIDE.U32 R10, R0, UR4, R10 ;  /* 0x00000004000a7c25 */ /* 0x000fe2000f8e000a */
[----:B------:R-:W-:-:S03]  /*0530*/  UMOV UR4, URZ ;  /* 0x0000003f00047c82 */ /* 0x000fc60008000000 */
[----:B------:R-:W-:Y:S01]  /*0540*/  IMAD.WIDE.U32 R14, R9, UR10, R14 ;  /* 0x0000000a090e7c25 */ /* 0x000fe2000f8e000e */
[----:B------:R-:W-:Y:S02]  /*0550*/  IADD3 R18, R11, R17, RZ ;  /* 0x000000110b127210 */ /* 0x000fe40007ffe0ff */
[----:B------:R-:W-:Y:S01]  /*0560*/  LEA R17, P0, R10, R22, 0x1 ;  /* 0x000000160a117211 */ /* 0x000fe200078008ff */
[----:B------:R-:W-:Y:S01]  /*0570*/  IMAD R21, R9, UR11, R16 ;  /* 0x0000000b09157c24 */ /* 0x000fe2000f8e0210 */
[----:B------:R-:W-:Y:S02]  /*0580*/  IADD3 R16, R13, R19, RZ ;  /* 0x000000130d107210 */ /* 0x000fe40007ffe0ff */
[----:B------:R-:W-:Y:S02]  /*0590*/  LEA R13, P1, R12, R24, 0x1 ;  /* 0x000000180c0d7211 */ /* 0x000fe400078208ff */
[----:B------:R-:W-:Y:S02]  /*05a0*/  LEA R9, P2, R14, R26, 0x1 ;  /* 0x0000001a0e097211 */ /* 0x000fe400078408ff */
[----:B------:R-:W-:-:S02]  /*05b0*/  IADD3 R11, R15, R21, RZ ;  /* 0x000000150f0b7210 */ /* 0x000fc40007ffe0ff */
[----:B------:R-:W-:Y:S02]  /*05c0*/  LEA.HI.X R15, R12, R25, R16, 0x1, P1 ;  /* 0x000000190c0f7211 */ /* 0x000fe400008f0c10 */
[----:B------:R-:W-:Y:S02]  /*05d0*/  LEA.HI.X R14, R14, R27, R11, 0x1, P2 ;  /* 0x0000001b0e0e7211 */ /* 0x000fe400010f0c0b */
[----:B------:R-:W-:Y:S02]  /*05e0*/  LEA.HI.X R11, R10, R23, R18, 0x1, P0 ;  /* 0x000000170a0b7211 */ /* 0x000fe400000f0c12 */
[----:B------:R-:W-:Y:S02]  /*05f0*/  MOV R12, R13 ;  /* 0x0000000d000c7202 */ /* 0x000fe40000000f00 */
[----:B------:R-:W-:Y:S02]  /*0600*/  MOV R10, R17 ;  /* 0x00000011000a7202 */ /* 0x000fe40000000f00 */
[----:B01----:R-:W-:-:S07]  /*0610*/  MOV R13, R15 ;  /* 0x0000000f000d7202 */ /* 0x003fce0000000f00 */
.L_x_2288:
[----:B------:R-:W-:Y:S01]  /*0620*/  BAR.SYNC.DEFER_BLOCKING 0x0 ;  /* 0x0000000000007b1d */ /* 0x000fe20000010000 */
[----:B0-----:R-:W-:-:S04]  /*0630*/  IMAD.WIDE R16, R6, 0x10, R12 ;  /* 0x0000001006107825 */ /* 0x001fc800078e020c */
[----:B------:R-:W-:-:S03]  /*0640*/  IMAD.WIDE R28, R6, 0x10, R10 ;  /* 0x00000010061c7825 */ /* 0x000fc600078e020a */
[----:B------:R-:W0:Y:S01]  /*0650*/  LDC R15, c[0x0][0x21c] ;  /* 0x00008700ff0f7b82 */ /* 0x000e220000000800 */
[----:B------:R-:W2:Y:S04]  /*0660*/  LDG.E.128 R16, desc[UR6][R16.64] ;  /* 0x0000000610107981 */ /* 0x000ea8000c1e1d00 */
[----:B-----5:R-:W5:Y:S01]  /*0670*/  LDG.E.128 R28, desc[UR6][R28.64] ;  /* 0x000000061c1c7981 */ /* 0x020f62000c1e1d00 */
[----:B------:R-:W-:Y:S01]  /*0680*/  ULDC.U8 UR5, c[0x0][0x22e] ;  /* 0x00008b8000057ab9 */ /* 0x000fe20000000000 */
[----:B------:R-:W-:Y:S01]  /*0690*/  BSSY B0, `(.L_x_2268) ;  /* 0x0000039000007945 */ /* 0x000fe20003800000 */
[----:B--2---:R-:W-:Y:S02]  /*06a0*/  HADD2.F32 R21, -RZ, R16.H0_H0 ;  /* 0x20000010ff157230 */ /* 0x004fe40000004100 */
[----:B------:R-:W-:-:S02]  /*06b0*/  HADD2.F32 R25, -RZ, R17.H0_H0 ;  /* 0x20000011ff197230 */ /* 0x000fc40000004100 */
[----:B------:R-:W-:Y:S02]  /*06c0*/  HADD2.F32 R27, -RZ, R17.H1_H1 ;  /* 0x30000011ff1b7230 */ /* 0x000fe40000004100 */
[--C-:B------:R-:W-:Y:S01]  /*06d0*/  FADD.FTZ R40, R21, R4.reuse ;  /* 0x0000000415287221 */ /* 0x100fe20000010000 */
[----:B------:R-:W-:Y:S02]  /*06e0*/  HADD2.F32 R23, -RZ, R16.H1_H1 ;  /* 0x30000010ff177230 */ /* 0x000fe40000004100 */
[--C-:B------:R-:W-:Y:S01]  /*06f0*/  FADD.FTZ R24, R25, R4.reuse ;  /* 0x0000000419187221 */ /* 0x100fe20000010000 */
[--C-:B------:R-:W-:Y:S02]  /*0700*/  HADD2.F32 R33, -RZ, R18.reuse.H0_H0 ;  /* 0x20000012ff217230 */ /* 0x100fe40000004100 */
        /* <DEDUP_REMOVED lines=10> */
[----:B------:R-:W-:Y:S02]  /*07b0*/  FSETP.GTU.FTZ.AND P5, PT, R26, 20, PT ;  /* 0x41a000001a00780b */ /* 0x000fe40003fbc000 */
        /* <DEDUP_REMOVED lines=38> */
.L_x_2269:
[----:B------:R-:W-:Y:S05]  /*0a20*/  BSYNC B0 ;  /* 0x0000000000007941 */ /* 0x000fea0003800000 */
.L_x_2268:
        /* <DEDUP_REMOVED lines=41> */
.L_x_2271:
[----:B------:R-:W-:Y:S05]  /*0cc0*/  BSYNC B0 ;  /* 0x0000000000007941 */ /* 0x000fea0003800000 */
.L_x_2270:
        /* <DEDUP_REMOVED lines=33> */
.L_x_2273:
[----:B------:R-:W-:Y:S05]  /*0ee0*/  BSYNC B0 ;  /* 0x0000000000007941 */ /* 0x000fea0003800000 */
.L_x_2272:
        /* <DEDUP_REMOVED lines=33> */
.L_x_2275:
[----:B------:R-:W-:Y:S05]  /*1100*/  BSYNC B0 ;  /* 0x0000000000007941 */ /* 0x000fea0003800000 */
.L_x_2274:
        /* <DEDUP_REMOVED lines=33> */
.L_x_2277:
[----:B------:R-:W-:Y:S05]  /*1320*/  BSYNC B0 ;  /* 0x0000000000007941 */ /* 0x000fea0003800000 */
.L_x_2276:
        /* <DEDUP_REMOVED lines=33> */
.L_x_2279:
[----:B------:R-:W-:Y:S05]  /*1540*/  BSYNC B0 ;  /* 0x0000000000007941 */ /* 0x000fea0003800000 */
.L_x_2278:
        /* <DEDUP_REMOVED lines=33> */
.L_x_2281:
[----:B------:R-:W-:Y:S05]  /*1760*/  BSYNC B0 ;  /* 0x0000000000007941 */ /* 0x000fea0003800000 */
.L_x_2280:
        /* <DEDUP_REMOVED lines=33> */
.L_x_2283:
[----:B------:R-:W-:Y:S05]  /*1980*/  BSYNC B0 ;  /* 0x0000000000007941 */ /* 0x000fea0003800000 */
.L_x_2282:
[----:B------:R-:W-:Y:S01]  /*1990*/  ISETP.GE.AND P0, PT, R15, 0x1, PT ;  /* 0x000000010f00780c */ /* 0x000fe20003f06270 */
[--C-:B-----5:R-:W-:Y:S01]  /*19a0*/  HADD2.F32 R43, -RZ, R28.reuse.H0_H0 ;  /* 0x2000001cff2b7230 */ /* 0x120fe20000004100 */
[----:B------:R-:W-:Y:S01]  /*19b0*/  BAR.SYNC.DEFER_BLOCKING 0x0 ;  /* 0x0000000000007b1d */ /* 0x000fe20000010000 */
[----:B------:R-:W-:Y:S02]  /*19c0*/  HADD2.F32 R41, -RZ, R28.H1_H1 ;  /* 0x3000001cff297230 */ /* 0x000fe40000004100 */
[--C-:B------:R-:W-:Y:S02]  /*19d0*/  HADD2.F32 R27, -RZ, R29.reuse.H0_H0 ;  /* 0x2000001dff1b7230 */ /* 0x100fe40000004100 */
[-C--:B------:R-:W-:Y:S01]  /*19e0*/  FMUL.FTZ R59, R43, R2.reuse ;  /* 0x000000022b3b7220 */ /* 0x080fe20000410000 */
[----:B------:R-:W-:Y:S02]  /*19f0*/  HADD2.F32 R25, -RZ, R29.H1_H1 ;  /* 0x3000001dff197230 */ /* 0x000fe40000004100 */
[----:B------:R-:W-:Y:S01]  /*1a00*/  FMUL.FTZ R58, R41, R2 ;  /* 0x00000002293a7220 */ /* 0x000fe20000410000 */
[----:B------:R-:W-:-:S02]  /*1a10*/  HADD2.F32 R23, -RZ, R30.H0_H0 ;  /* 0x2000001eff177230 */ /* 0x000fc40000004100 */
[-C--:B------:R-:W-:Y:S01]  /*1a20*/  FMUL.FTZ R57, R27, R2.reuse ;  /* 0x000000021b397220 */ /* 0x080fe20000410000 */
[----:B------:R-:W-:Y:S02]  /*1a30*/  HADD2.F32 R21, -RZ, R30.H1_H1 ;  /* 0x3000001eff157230 */ /* 0x000fe40000004100 */
[-C--:B------:R-:W-:Y:S01]  /*1a40*/  FMUL.FTZ R56, R25, R2.reuse ;  /* 0x0000000219387220 */ /* 0x080fe20000410000 */
[--C-:B------:R-:W-:Y:S02]  /*1a50*/  HADD2.F32 R19, -RZ, R31.reuse.H0_H0 ;  /* 0x2000001fff137230 */ /* 0x100fe40000004100 */
[-C--:B------:R-:W-:Y:S01]  /*1a60*/  FMUL.FTZ R51, R23, R2.reuse ;  /* 0x0000000217337220 */ /* 0x080fe20000410000 */
[----:B------:R-:W-:Y:S02]  /*1a70*/  HADD2.F32 R17, -RZ, R31.H1_H1 ;  /* 0x3000001fff117230 */ /* 0x000fe40000004100 */
[-C--:B------:R-:W-:Y:S01]  /*1a80*/  FMUL.FTZ R50, R21, R2.reuse ;  /* 0x0000000215327220 */ /* 0x080fe20000410000 */
[----:B------:R-:W-:-:S02]  /*1a90*/  FMUL.FTZ R49, R19, R2 ;  /* 0x0000000213317220 */ /* 0x000fc40000410000 */
        /* <DEDUP_REMOVED lines=13> */
[----:B------:R-:W-:Y:S01]  /*1b70*/  ULDC UR22, c[0x0][0x21c] ;  /* 0x0000870000167ab9 */ /* 0x000fe20000000800 */
[----:B------:R-:W-:Y:S01]  /*1b80*/  ULDC UR5, c[0x0][0x214] ;  /* 0x0000850000057ab9 */ /* 0x000fe20000000800 */
[----:B------:R-:W-:Y:S01]  /*1b90*/  ULDC.64 UR8, c[0x0][0x230] ;  /* 0x00008c0000087ab9 */ /* 0x000fe20000000a00 */
[----:B------:R-:W-:Y:S01]  /*1ba0*/  ULDC.64 UR10, c[0x0][0x238] ;  /* 0x00008e00000a7ab9 */ /* 0x000fe20000000a00 */
[----:B------:R-:W-:Y:S01]  /*1bb0*/  ULDC.64 UR12, c[0x0][0x2d0] ;  /* 0x0000b400000c7ab9 */ /* 0x000fe20000000a00 */
[----:B------:R-:W2:Y:S01]  /*1bc0*/  LDC.64 R46, c[0x0][0x310] ;  /* 0x0000c400ff2e7b82 */ /* 0x000ea20000000a00 */
[----:B------:R-:W-:Y:S01]  /*1bd0*/  ULDC.64 UR14, c[0x0][0x250] ;  /* 0x00009400000e7ab9 */ /* 0x000fe20000000a00 */
[----:B------:R-:W-:Y:S01]  /*1be0*/  ULDC.64 UR16, c[0x0][0x268] ;  /* 0x00009a0000107ab9 */ /* 0x000fe20000000a00 */
[----:B------:R-:W-:Y:S01]  /*1bf0*/  ULDC.64 UR18, c[0x0][0x270] ;  /* 0x00009c0000127ab9 */ /* 0x000fe20000000a00 */
[----:B------:R-:W-:-:S05]  /*1c00*/  ULDC.64 UR20, c[0x0][0x2e0] ;  /* 0x0000b80000147ab9 */ /* 0x000fca0000000a00 */
.L_x_2287:
        /* <DEDUP_REMOVED lines=18> */
[----:B------:R-:W-:-:S05]  /*1d30*/  SHF.L.U32 R29, R6, 0x1, RZ ;  /* 0x00000001061d7819 */ /* 0x000fca00000006ff */
[----:B------:R-:W-:-:S05]  /*1d40*/  IMAD.WIDE R52, R29, 0x10, R52 ;  /* 0x000000101d347825 */ /* 0x000fca00078e0234 */
[----:B------:R-:W4:Y:S04]  /*1d50*/  LDG.E.128 R28, desc[UR6][R52.64] ;  /* 0x00000006341c7981 */ /* 0x000f28000c1e1d00 */
[----:B------:R5:W2:Y:S01]  /*1d60*/  LDG.E.128 R32, desc[UR6][R52.64+0x10] ;  /* 0x0000100634207981 */ /* 0x000aa2000c1e1d00 */
[----:B------:R-:W-:Y:S01]  /*1d70*/  IMAD R38, R38, UR18, RZ ;  /* 0x0000001226267c24 */ /* 0x000fe2000f8e02ff */
[----:B------:R-:W-:Y:S01]  /*1d80*/  ISETP.GE.AND P0, PT, R8, 0x1, PT ;  /* 0x000000010800780c */ /* 0x000fe20003f06270 */
[----:B------:R-:W0:Y:S01]  /*1d90*/  S2R R90, SR_CgaCtaId ;  /* 0x00000000005a7919 */ /* 0x000e220000008800 */
[C---:B---3--:R-:W-:Y:S01]  /*1da0*/  FMUL.FTZ R39, R37.reuse, R40 ;  /* 0x0000002825277220 */ /* 0x048fe20000410000 */
[----:B------:R-:W-:Y:S01]  /*1db0*/  FMUL.FTZ R55, R36, 1.4426950216293334961 ;  /* 0x3fb8aa3b24377820 */ /* 0x000fe20000410000 */
[----:B-----5:R-:W-:-:S02]  /*1dc0*/  FMUL.FTZ R52, R37, R24 ;  /* 0x0000001825347220 */ /* 0x020fc40000410000 */
[----:B------:R-:W-:Y:S01]  /*1dd0*/  FMUL.RZ R65, R39, 0.15915493667125701904 ;  /* 0x3e22f98327417820 */ /* 0x000fe2000040c000 */
[----:B------:R-:W-:Y:S01]  /*1de0*/  FMUL.FTZ R36, R55, R40 ;  /* 0x0000002837247220 */ /* 0x000fe20000410000 */
[----:B------:R-:W-:Y:S01]  /*1df0*/  FMUL.FTZ R39, R37, R26 ;  /* 0x0000001a25277220 */ /* 0x000fe20000410000 */
[----:B------:R-:W-:Y:S01]  /*1e00*/  FMUL.RZ R53, R52, 0.15915493667125701904 ;  /* 0x3e22f98334357820 */ /* 0x000fe2000040c000 */
[----:B------:R-:W-:Y:S01]  /*1e10*/  FMUL.FTZ R52, R55, R24 ;  /* 0x0000001837347220 */ /* 0x000fe20000410000 */
[----:B------:R3:W-:Y:S01]  /*1e20*/  MUFU.EX2 R61, R36 ;  /* 0x00000024003d7308 */ /* 0x0007e20000000800 */
[----:B------:R-:W-:Y:S01]  /*1e30*/  FMUL.RZ R67, R39, 0.15915493667125701904 ;  /* 0x3e22f98327437820 */ /* 0x000fe2000040c000 */
[C---:B------:R-:W-:Y:S01]  /*1e40*/  FMUL.FTZ R39, R55.reuse, R26 ;  /* 0x0000001a37277220 */ /* 0x040fe20000410000 */
[C---:B------:R-:W-:Y:S01]  /*1e50*/  FMUL.FTZ R69, R55.reuse, R20 ;  /* 0x0000001437457220 */ /* 0x040fe20000410000 */
[----:B------:R-:W-:-:S04]  /*1e60*/  FMUL.FTZ R71, R55, R18 ;  /* 0x0000001237477220 */ /* 0x000fc80000410000 */
[----:B------:R-:W-:Y:S01]  /*1e70*/  MUFU.COS R62, R67 ;  /* 0x00000043003e7308 */ /* 0x000fe20000000000 */
[----:B---3--:R-:W-:-:S04]  /*1e80*/  FMUL.FTZ R36, R37, R22 ;  /* 0x0000001625247220 */ /* 0x008fc80000410000 */
[----:B------:R-:W-:Y:S01]  /*1e90*/  FMUL.RZ R70, R36, 0.15915493667125701904 ;  /* 0x3e22f98324467820 */ /* 0x000fe2000040c000 */
[----:B------:R-:W-:Y:S02]  /*1ea0*/  FMUL.FTZ R36, R55, R22 ;  /* 0x0000001637247220 */ /* 0x000fe40000410000 */
[----:B------:R3:W5:Y:S01]  /*1eb0*/  MUFU.EX2 R63, R39 ;  /* 0x00000027003f7308 */ /* 0x0007620000000800 */
[----:B----4-:R-:W-:Y:S02]  /*1ec0*/  HADD2.F32 R82, -RZ, R30.H1_H1 ;  /* 0x3000001eff527230 */ /* 0x010fe40000004100 */
[----:B------:R-:W-:Y:S02]  /*1ed0*/  HADD2.F32 R88, -RZ, R31.H1_H1 ;  /* 0x3000001fff587230 */ /* 0x000fe40000004100 */
[----:B--2---:R-:W-:-:S03]  /*1ee0*/  HADD2.F32 R92, -RZ, R32.H0_H0 ;  /* 0x20000020ff5c7230 */ /* 0x004fc60000004100 */
[----:B------:R-:W-:Y:S01]  /*1ef0*/  MUFU.SIN R54, R65 ;  /* 0x0000004100367308 */ /* 0x000fe20000000400 */
[----:B---3--:R-:W-:Y:S01]  /*1f00*/  FMUL.FTZ R39, R37, R20 ;  /* 0x0000001425277220 */ /* 0x008fe20000410000 */
[----:B------:R-:W-:Y:S01]  /*1f10*/  FMUL.FTZ R82, R27, R82 ;  /* 0x000000521b527220 */ /* 0x000fe20000410000 */
[----:B------:R-:W-:Y:S01]  /*1f20*/  FMUL.FTZ R88, R25, R88 ;  /* 0x0000005819587220 */ /* 0x000fe20000410000 */
[----:B------:R-:W-:Y:S02]  /*1f30*/  HADD2.F32 R32, -RZ, R32.H1_H1 ;  /* 0x30000020ff207230 */ /* 0x000fe40000004100 */
[----:B------:R-:W-:Y:S01]  /*1f40*/  FMUL.RZ R73, R39, 0.15915493667125701904 ;  /* 0x3e22f98327497820 */ /* 0x000fe2000040c000 */
[----:B------:R-:W-:Y:S01]  /*1f50*/  FMUL.FTZ R39, R37, R18 ;  /* 0x0000001225277220 */ /* 0x000fe20000410000 */
[----:B------:R-:W-:Y:S01]  /*1f60*/  FMUL.FTZ R92, R23, R92 ;  /* 0x0000005c175c7220 */ /* 0x000fe20000410000 */
[----:B------:R-:W2:Y:S01]  /*1f70*/  MUFU.COS R60, R65 ;  /* 0x00000041003c7308 */ /* 0x000ea20000000000 */
[----:B-----5:R-:W-:Y:S01]  /*1f80*/  FMUL.FTZ R62, R63, R62 ;  /* 0x0000003e3f3e7220 */ /* 0x020fe20000410000 */
[----:B------:R-:W-:Y:S01]  /*1f90*/  FMUL.RZ R75, R39, 0.15915493667125701904 ;  /* 0x3e22f983274b7820 */ /* 0x000fe2000040c000 */
[----:B------:R-:W-:Y:S01]  /*1fa0*/  FMUL.FTZ R91, R23, R32 ;  /* 0x00000020175b7220 */ /* 0x000fe20000410000 */
[----:B------:R-:W-:-:S02]  /*1fb0*/  HADD2.F32 R80, -RZ, R34.H1_H1 ;  /* 0x30000022ff507230 */ /* 0x000fc40000004100 */
[----:B------:R-:W-:Y:S02]  /*1fc0*/  HADD2.F32 R34, -RZ, R34.H0_H0 ;  /* 0x20000022ff227230 */ /* 0x000fe40000004100 */
[----:B------:R-:W3:Y:S01]  /*1fd0*/  MUFU.SIN R64, R67 ;  /* 0x0000004300407308 */ /* 0x000ee20000000400 */
[----:B------:R-:W-:Y:S01]  /*1fe0*/  FMUL.FTZ R80, R19, R80 ;  /* 0x0000005013507220 */ /* 0x000fe20000410000 */
[----:B------:R-:W-:-:S05]  /*1ff0*/  HADD2.F32 R84, -RZ, R35.H1_H1 ;  /* 0x30000023ff547230 */ /* 0x000fca0000004100 */
[----:B------:R-:W-:Y:S01]  /*2000*/  FMUL.FTZ R84, R17, R84 ;  /* 0x0000005411547220 */ /* 0x000fe20000410000 */
[----:B------:R-:W-:Y:S01]  /*2010*/  MUFU.COS R68, R53 ;  /* 0x0000003500447308 */ /* 0x000fe20000000000 */
[C---:B--2---:R-:W-:Y:S01]  /*2020*/  FMUL.FTZ R60, R61.reuse, R60 ;  /* 0x0000003c3d3c7220 */ /* 0x044fe20000410000 */
[----:B------:R-:W-:Y:S01]  /*2030*/  FMUL.FTZ R61, R61, R54 ;  /* 0x000000363d3d7220 */ /* 0x000fe20000410000 */
[----:B------:R-:W-:-:S05]  /*2040*/  HADD2.F32 R54, -RZ, R29.H1_H1 ;  /* 0x3000001dff367230 */ /* 0x000fca0000004100 */
[----:B------:R-:W2:Y:S01]  /*2050*/  MUFU.EX2 R65, R52 ;  /* 0x0000003400417308 */ /* 0x000ea20000000800 */
[----:B---3--:R-:W-:-:S07]  /*2060*/  FMUL.FTZ R63, R63, R64 ;  /* 0x000000403f3f7220 */ /* 0x008fce0000410000 */
[----:B------:R-:W3:Y:S08]  /*2070*/  MUFU.SIN R66, R53 ;  /* 0x0000003500427308 */ /* 0x000ef00000000400 */
[----:B------:R-:W-:Y:S01]  /*2080*/  MUFU.COS R74, R70 ;  /* 0x00000046004a7308 */ /* 0x000fe20000000000 */
[----:B--2---:R-:W-:Y:S01]  /*2090*/  FMUL.FTZ R64, R65, R68 ;  /* 0x0000004441407220 */ /* 0x004fe20000410000 */
[----:B------:R-:W-:-:S06]  /*20a0*/  FMUL.FTZ R68, R55, R42 ;  /* 0x0000002a37447220 */ /* 0x000fcc0000410000 */
[----:B------:R-:W2:Y:S01]  /*20b0*/  MUFU.EX2 R67, R36 ;  /* 0x0000002400437308 */ /* 0x000ea20000000800 */
[----:B---3--:R-:W-:-:S07]  /*20c0*/  FMUL.FTZ R65, R65, R66 ;  /* 0x0000004241417220 */ /* 0x008fce0000410000 */
[----:B------:R3:W4:Y:S08]  /*20d0*/  MUFU.SIN R72, R70 ;  /* 0x0000004600487308 */ /* 0x0007300000000400 */
[----:B------:R-:W-:Y:S01]  /*20e0*/  MUFU.SIN R83, R75 ;  /* 0x0000004b00537308 */ /* 0x000fe20000000400 */
[----:B--2---:R-:W-:Y:S01]  /*20f0*/  FMUL.FTZ R66, R67, R74 ;  /* 0x0000004a43427220 */ /* 0x004fe20000410000 */
[----:B------:R-:W-:-:S02]  /*2100*/  HADD2.F32 R74, -RZ, R28.H1_H1 ;  /* 0x3000001cff4a7230 */ /* 0x000fc40000004100 */
[-C--:B---3--:R-:W-:Y:S01]  /*2110*/  FMUL.FTZ R70, R55, R16.reuse ;  /* 0x0000001037467220 */ /* 0x088fe20000410000 */
[C---:B------:R-:W-:Y:S01]  /*2120*/  FMUL.FTZ R55, R37.reuse, R16 ;  /* 0x0000001025377220 */ /* 0x040fe20000410000 */
[----:B------:R-:W-:Y:S01]  /*2130*/  FMUL.FTZ R37, R37, R42 ;  /* 0x0000002a25257220 */ /* 0x000fe20000410000 */
[----:B------:R-:W-:Y:S01]  /*2140*/  FMUL.FTZ R74, R43, R74 ;  /* 0x0000004a2b4a7220 */ /* 0x000fe20000410000 */
[----:B------:R2:W-:Y:S01]  /*2150*/  MUFU.COS R39, R75 ;  /* 0x0000004b00277308 */ /* 0x0005e20000000000 */
[----:B----4-:R-:W-:Y:S01]  /*2160*/  FMUL.FTZ R67, R67, R72 ;  /* 0x0000004843437220 */ /* 0x010fe20000410000 */
[----:B------:R-:W-:Y:S02]  /*2170*/  HADD2.F32 R72, -RZ, R28.H0_H0 ;  /* 0x2000001cff487230 */ /* 0x000fe40000004100 */
[----:B------:R-:W-:Y:S01]  /*2180*/  FMUL.RZ R79, R37, 0.15915493667125701904 ;  /* 0x3e22f983254f7820 */ /* 0x000fe2000040c000 */
[----:B------:R-:W-:Y:S02]  /*2190*/  HADD2.F32 R28, -RZ, R29.H0_H0 ;  /* 0x2000001dff1c7230 */ /* 0x000fe40000004100 */
[----:B------:R-:W-:Y:S01]  /*21a0*/  FMUL.FTZ R72, R43, R72 ;  /* 0x000000482b487220 */ /* 0x000fe20000410000 */
[----:B------:R-:W-:Y:S01]  /*21b0*/  MUFU.SIN R87, R73 ;  /* 0x0000004900577308 */ /* 0x000fe20000000400 */
[----:B--2---:R-:W-:Y:S01]  /*21c0*/  FMUL.RZ R75, R55, 0.15915493667125701904 ;  /* 0x3e22f983374b7820 */ /* 0x004fe2000040c000 */
[----:B------:R-:W-:Y:S01]  /*21d0*/  FMUL.FTZ R55, R74, R63 ;  /* 0x0000003f4a377220 */ /* 0x000fe20000410000 */
[----:B------:R-:W-:Y:S01]  /*21e0*/  FMUL.FTZ R77, R41, R28 ;  /* 0x0000001c294d7220 */ /* 0x000fe20000410000 */
[----:B------:R-:W-:-:S04]  /*21f0*/  HADD2.F32 R28, -RZ, R30.H0_H0 ;  /* 0x2000001eff1c7230 */ /* 0x000fc80000004100 */
[----:B------:R2:W-:Y:S01]  /*2200*/  MUFU.COS R53, R73 ;  /* 0x0000004900357308 */ /* 0x0005e20000000000 */
[----:B------:R-:W-:Y:S01]  /*2210*/  FMUL.FTZ R81, R27, R28 ;  /* 0x0000001c1b517220 */ /* 0x000fe20000410000 */
[----:B------:R-:W-:-:S05]  /*2220*/  HADD2.F32 R28, -RZ, R31.H0_H0 ;  /* 0x2000001fff1c7230 */ /* 0x000fca0000004100 */
[----:B------:R-:W-:Y:S01]  /*2230*/  FMUL.FTZ R89, R25, R28 ;  /* 0x0000001c19597220 */ /* 0x000fe20000410000 */
[----:B------:R3:W4:Y:S01]  /*2240*/  MUFU.EX2 R52, R69 ;  /* 0x0000004500347308 */ /* 0x0007220000000800 */
[----:B--2---:R-:W-:Y:S01]  /*2250*/  FMUL.FTZ R73, R41, R54 ;  /* 0x0000003629497220 */ /* 0x004fe20000410000 */
[----:B------:R-:W-:Y:S01]  /*2260*/  FFMA.FTZ R54, R72, R62, -R55 ;  /* 0x0000003e48367223 */ /* 0x000fe20000010837 */
[----:B------:R-:W-:-:S03]  /*2270*/  FMUL.FTZ R28, R60, R63 ;  /* 0x0000003f3c1c7220 */ /* 0x000fc60000410000 */
[----:B------:R-:W-:Y:S01]  /*2280*/  FADD.FTZ R54, R77, R54 ;  /* 0x000000364d367221 */ /* 0x000fe20000010000 */
[----:B------:R-:W-:Y:S01]  /*2290*/  FFMA.FTZ R30, R61, R62, R28 ;  /* 0x0000003e3d1e7223 */ /* 0x000fe2000001001c */
[----:B------:R-:W2:Y:S01]  /*22a0*/  MUFU.EX2 R36, R71 ;  /* 0x0000004700247308 */ /* 0x000ea20000000800 */
[----:B---3--:R-:W-:Y:S01]  /*22b0*/  FMUL.FTZ R69, R72, R63 ;  /* 0x0000003f48457220 */ /* 0x008fe20000410000 */
[----:B------:R-:W-:Y:S01]  /*22c0*/  FMUL.FTZ R37, R65, R54 ;  /* 0x0000003641257220 */ /* 0x000fe20000410000 */
[----:B------:R-:W-:Y:S02]  /*22d0*/  HADD2.F32 R28, -RZ, R33.H0_H0 ;  /* 0x20000021ff1c7230 */ /* 0x000fe40000004100 */
[----:B------:R-:W-:-:S03]  /*22e0*/  FFMA.FTZ R76, R74, R62, R69 ;  /* 0x0000003e4a4c7223 */ /* 0x000fc60000010045 */
[----:B------:R-:W-:Y:S01]  /*22f0*/  MUFU.EX2 R70, R70 ;  /* 0x0000004600467308 */ /* 0x000fe20000000800 */
[----:B------:R-:W-:Y:S01]  /*2300*/  FADD.FTZ R76, R73, R76 ;  /* 0x0000004c494c7221 */ /* 0x000fe20000010000 */
[C---:B----4-:R-:W-:Y:S01]  /*2310*/  FMUL.FTZ R86, R52.reuse, R53 ;  /* 0x0000003534567220 */ /* 0x050fe20000410000 */
[----:B------:R-:W-:Y:S02]  /*2320*/  FMUL.FTZ R87, R52, R87 ;  /* 0x0000005734577220 */ /* 0x000fe40000410000 */
[-C--:B------:R-:W-:Y:S01]  /*2330*/  FMUL.FTZ R55, R65, R76.reuse ;  /* 0x0000004c41377220 */ /* 0x080fe20000410000 */
[C---:B------:R-:W-:Y:S01]  /*2340*/  FFMA.FTZ R37, R64.reuse, R76, R37 ;  /* 0x0000004c40257223 */ /* 0x040fe20000010025 */
[----:B------:R-:W-:Y:S01]  /*2350*/  HADD2.F32 R76, -RZ, R33.H1_H1 ;  /* 0x30000021ff4c7230 */ /* 0x000fe20000004100 */
[----:B------:R-:W3:Y:S01]  /*2360*/  MUFU.COS R71, R75 ;  /* 0x0000004b00477308 */ /* 0x000ee20000000000 */
[----:B------:R-:W-:Y:S01]  /*2370*/  FFMA.FTZ R54, R64, R54, -R55 ;  /* 0x0000003640367223 */ /* 0x000fe20000010837 */
[----:B------:R-:W-:Y:S01]  /*2380*/  FADD.FTZ R37, R82, R37 ;  /* 0x0000002552257221 */ /* 0x000fe20000010000 */
[C---:B--2---:R-:W-:Y:S01]  /*2390*/  FMUL.FTZ R78, R36.reuse, R39 ;  /* 0x00000027244e7220 */ /* 0x044fe20000410000 */
[----:B------:R-:W-:Y:S01]  /*23a0*/  FMUL.FTZ R83, R36, R83 ;  /* 0x0000005324537220 */ /* 0x000fe20000410000 */
[----:B------:R-:W-:Y:S01]  /*23b0*/  FADD.FTZ R54, R81, R54 ;  /* 0x0000003651367221 */ /* 0x000fe20000010000 */
[----:B------:R-:W-:Y:S01]  /*23c0*/  FMUL.FTZ R53, R67, R37 ;  /* 0x0000002543357220 */ /* 0x000fe20000410000 */
[----:B------:R-:W-:Y:S01]  /*23d0*/  FMUL.FTZ R76, R21, R76 ;  /* 0x0000004c154c7220 */ /* 0x000fe20000410000 */
[----:B------:R2:W4:Y:S01]  /*23e0*/  MUFU.SIN R29, R75 ;  /* 0x0000004b001d7308 */ /* 0x0005220000000400 */
[-C--:B------:R-:W-:Y:S01]  /*23f0*/  FMUL.FTZ R55, R67, R54.reuse ;  /* 0x0000003643377220 */ /* 0x080fe20000410000 */
[----:B------:R-:W-:-:S03]  /*2400*/  FFMA.FTZ R54, R66, R54, -R53 ;  /* 0x0000003642367223 */ /* 0x000fc60000010835 */
[----:B------:R-:W-:Y:S01]  /*2410*/  FFMA.FTZ R55, R66, R37, R55 ;  /* 0x0000002542377223 */ /* 0x000fe20000010037 */
[----:B------:R-:W-:Y:S02]  /*2420*/  FADD.FTZ R54, R89, R54 ;  /* 0x0000003659367221 */ /* 0x000fe40000010000 */
[----:B------:R-:W-:Y:S01]  /*2430*/  MUFU.EX2 R68, R68 ;  /* 0x0000004400447308 */ /* 0x000fe20000000800 */
[----:B---3--:R-:W-:Y:S01]  /*2440*/  FMUL.FTZ R71, R70, R71 ;  /* 0x0000004746477220 */ /* 0x008fe20000410000 */
[----:B------:R-:W-:Y:S01]  /*2450*/  FADD.FTZ R55, R88, R55 ;  /* 0x0000003758377221 */ /* 0x000fe20000010000 */
[----:B--2---:R-:W-:-:S03]  /*2460*/  FMUL.FTZ R75, R21, R28 ;  /* 0x0000001c154b7220 */ /* 0x004fc60000410000 */
[C---:B------:R-:W-:Y:S02]  /*2470*/  FMUL.FTZ R37, R87.reuse, R55 ;  /* 0x0000003757257220 */ /* 0x040fe40000410000 */
[----:B------:R-:W2:Y:S01]  /*2480*/  MUFU.COS R69, R79 ;  /* 0x0000004f00457308 */ /* 0x000ea20000000000 */
[----:B----4-:R-:W-:Y:S01]  /*2490*/  FMUL.FTZ R70, R70, R29 ;  /* 0x0000001d46467220 */ /* 0x010fe20000410000 */
[-C--:B------:R-:W-:Y:S01]  /*24a0*/  FMUL.FTZ R29, R87, R54.reuse ;  /* 0x00000036571d7220 */ /* 0x080fe20000410000 */
[----:B------:R-:W-:-:S03]  /*24b0*/  FFMA.FTZ R37, R86, R54, -R37 ;  /* 0x0000003656257223 */ /* 0x000fc60000010825 */
[----:B------:R-:W-:Y:S01]  /*24c0*/  FFMA.FTZ R36, R86, R55, R29 ;  /* 0x0000003756247223 */ /* 0x000fe2000001001d */
[----:B------:R-:W-:Y:S01]  /*24d0*/  FMUL.FTZ R29, R61, R63 ;  /* 0x0000003f3d1d7220 */ /* 0x000fe20000410000 */
[----:B------:R3:W4:Y:S01]  /*24e0*/  MUFU.SIN R31, R79 ;  /* 0x0000004f001f7308 */ /* 0x0007220000000400 */
[----:B------:R-:W-:Y:S01]  /*24f0*/  FADD.FTZ R37, R92, R37 ;  /* 0x000000255c257221 */ /* 0x000fe20000010000 */
[----:B------:R-:W-:Y:S01]  /*2500*/  FADD.FTZ R36, R91, R36 ;  /* 0x000000245b247221 */ /* 0x000fe20000010000 */
[----:B------:R-:W-:Y:S02]  /*2510*/  FFMA.FTZ R29, R60, R62, -R29 ;  /* 0x0000003e3c1d7223 */ /* 0x000fe4000001081d */
[C---:B------:R-:W-:Y:S01]  /*2520*/  FMUL.FTZ R53, R83.reuse, R37 ;  /* 0x0000002553357220 */ /* 0x040fe20000410000 */
[-C--:B------:R-:W-:Y:S01]  /*2530*/  FMUL.FTZ R39, R83, R36.reuse ;  /* 0x0000002453277220 */ /* 0x080fe20000410000 */
[----:B--2---:R-:W-:Y:S02]  /*2540*/  FMUL.FTZ R69, R68, R69 ;  /* 0x0000004544457220 */ /* 0x004fe40000410000 */
[----:B------:R-:W-:Y:S01]  /*2550*/  FFMA.FTZ R53, R78, R36, R53 ;  /* 0x000000244e357223 */ /* 0x000fe20000010035 */
[----:B---3--:R-:W-:-:S03]  /*2560*/  FMUL.FTZ R79, R19, R34 ;  /* 0x00000022134f7220 */ /* 0x008fc60000410000 */
[----:B------:R-:W-:Y:S01]  /*2570*/  FADD.FTZ R53, R76, R53 ;  /* 0x000000354c357221 */ /* 0x000fe20000010000 */
[----:B----4-:R-:W-:Y:S01]  /*2580*/  FMUL.FTZ R68, R68, R31 ;  /* 0x0000001f44447220 */ /* 0x010fe20000410000 */
[C---:B------:R-:W-:Y:S02]  /*2590*/  FMUL.FTZ R31, R65.reuse, R30 ;  /* 0x0000001e411f7220 */ /* 0x040fe40000410000 */
[----:B------:R-:W-:Y:S02]  /*25a0*/  FMUL.FTZ R32, R70, R53 ;  /* 0x0000003546207220 */ /* 0x000fe40000410000 */
[-C--:B------:R-:W-:Y:S01]  /*25b0*/  FFMA.FTZ R31, R64, R29.reuse, -R31 ;  /* 0x0000001d401f7223 */ /* 0x080fe2000001081f */
[----:B------:R-:W-:-:S03]  /*25c0*/  FMUL.FTZ R29, R65, R29 ;  /* 0x0000001d411d7220 */ /* 0x000fc60000410000 */
[----:B------:R-:W-:Y:S01]  /*25d0*/  FMUL.FTZ R28, R67, R31 ;  /* 0x0000001f431c7220 */ /* 0x000fe20000410000 */
[----:B------:R-:W-:Y:S01]  /*25e0*/  FFMA.FTZ R29, R64, R30, R29 ;  /* 0x0000001e401d7223 */ /* 0x000fe2000001001d */
[----:B------:R-:W-:-:S03]  /*25f0*/  FFMA.FTZ R30, R78, R37, -R39 ;  /* 0x000000254e1e7223 */ /* 0x000fc60000010827 */
[-C--:B------:R-:W-:Y:S01]  /*2600*/  FMUL.FTZ R33, R67, R29.reuse ;  /* 0x0000001d43217220 */ /* 0x080fe20000410000 */
[----:B------:R-:W-:Y:S01]  /*2610*/  FADD.FTZ R30, R75, R30 ;  /* 0x0000001e4b1e7221 */ /* 0x000fe20000010000 */
[C---:B------:R-:W-:Y:S02]  /*2620*/  FFMA.FTZ R28, R66.reuse, R29, R28 ;  /* 0x0000001d421c7223 */ /* 0x040fe4000001001c */
[----:B------:R-:W-:Y:S01]  /*2630*/  FFMA.FTZ R33, R66, R31, -R33 ;  /* 0x0000001f42217223 */ /* 0x000fe20000010821 */
[----:B------:R-:W-:Y:S01]  /*2640*/  FMUL.FTZ R36, R70, R30 ;  /* 0x0000001e46247220 */ /* 0x000fe20000410000 */
[----:B------:R-:W-:Y:S01]  /*2650*/  FMUL.FTZ R29, R87, R28 ;  /* 0x0000001c571d7220 */ /* 0x000fe20000410000 */
[----:B------:R-:W-:Y:S01]  /*2660*/  FFMA.FTZ R32, R71, R30, -R32 ;  /* 0x0000001e47207223 */ /* 0x000fe20000010820 */
[----:B------:R-:W-:Y:S01]  /*2670*/  FMUL.FTZ R31, R87, R33 ;  /* 0x00000021571f7220 */ /* 0x000fe20000410000 */
[----:B------:R-:W-:Y:S01]  /*2680*/  FFMA.FTZ R53, R71, R53, R36 ;  /* 0x0000003547357223 */ /* 0x000fe20000010024 */
[----:B------:R-:W-:Y:S01]  /*2690*/  FFMA.FTZ R30, R86, R33, -R29 ;  /* 0x00000021561e7223 */ /* 0x000fe2000001081d */
[----:B------:R-:W-:-:S02]  /*26a0*/  IMAD R33, R3, UR16, RZ ;  /* 0x0000001003217c24 */ /* 0x000fc4000f8e02ff */
[----:B------:R-:W-:Y:S01]  /*26b0*/  FADD.FTZ R29, R79, R32 ;  /* 0x000000204f1d7221 */ /* 0x000fe20000010000 */
[----:B------:R-:W-:Y:S01]  /*26c0*/  FADD.FTZ R53, R80, R53 ;  /* 0x0000003550357221 */ /* 0x000fe20000010000 */
[----:B------:R-:W-:Y:S01]  /*26d0*/  FFMA.FTZ R31, R86, R28, R31 ;  /* 0x0000001c561f7223 */ /* 0x000fe2000001001f */
[----:B------:R-:W-:Y:S02]  /*26e0*/  HADD2.F32 R32, -RZ, R35.H0_H0 ;  /* 0x20000023ff207230 */ /* 0x000fe40000004100 */
[----:B------:R-:W-:Y:S01]  /*26f0*/  FMUL.FTZ R36, R68, R29 ;  /* 0x0000001d44247220 */ /* 0x000fe20000410000 */
[----:B------:R-:W-:Y:S02]  /*2700*/  IMAD R37, R0, UR17, R33 ;  /* 0x0000001100257c24 */ /* 0x000fe4000f8e0221 */
[----:B------:R-:W-:Y:S01]  /*2710*/  FMUL.FTZ R28, R68, R53 ;  /* 0x00000035441c7220 */ /* 0x000fe20000410000 */
[----:B------:R-:W-:Y:S01]  /*2720*/  FMUL.FTZ R33, R83, R31 ;  /* 0x0000001f53217220 */ /* 0x000fe20000410000 */
[----:B------:R-:W-:Y:S01]  /*2730*/  FMUL.FTZ R85, R17, R32 ;  /* 0x0000002011557220 */ /* 0x000fe20000410000 */
[-C--:B------:R-:W-:Y:S01]  /*2740*/  FMUL.FTZ R32, R83, R30.reuse ;  /* 0x0000001e53207220 */ /* 0x080fe20000410000 */
[----:B------:R-:W-:Y:S01]  /*2750*/  FFMA.FTZ R34, R69, R29, -R28 ;  /* 0x0000001d45227223 */ /* 0x000fe2000001081c */
[----:B------:R-:W-:Y:S01]  /*2760*/  FFMA.FTZ R30, R78, R30, -R33 ;  /* 0x0000001e4e1e7223 */ /* 0x000fe20000010821 */
[----:B------:R-:W-:-:S04]  /*2770*/  IMAD.WIDE.U32 R28, R0, UR16, RZ ;  /* 0x00000010001c7c25 */ /* 0x000fc8000f8e00ff */
[----:B------:R-:W-:Y:S01]  /*2780*/  FFMA.FTZ R35, R69, R53, R36 ;  /* 0x0000003545237223 */ /* 0x000fe20000010024 */
[----:B------:R-:W-:Y:S01]  /*2790*/  FFMA.FTZ R32, R78, R31, R32 ;  /* 0x0000001f4e207223 */ /* 0x000fe20000010020 */
[----:B------:R-:W-:Y:S01]  /*27a0*/  FMUL.FTZ R36, R70, R30 ;  /* 0x0000001e46247220 */ /* 0x000fe20000410000 */
[----:B------:R-:W-:Y:S01]  /*27b0*/  FADD.FTZ R34, R85, R34 ;  /* 0x0000002255227221 */ /* 0x000fe20000010000 */
[----:B------:R-:W-:Y:S01]  /*27c0*/  IADD3 R29, R29, R37, RZ ;  /* 0x000000251d1d7210 */ /* 0x000fe20007ffe0ff */
[----:B------:R-:W-:Y:S01]  /*27d0*/  FADD.FTZ R35, R84, R35 ;  /* 0x0000002354237221 */ /* 0x000fe20000010000 */
[-C--:B------:R-:W-:Y:S01]  /*27e0*/  FMUL.FTZ R37, R70, R32.reuse ;  /* 0x0000002046257220 */ /* 0x080fe20000410000 */
[----:B------:R-:W-:Y:S01]  /*27f0*/  FFMA.FTZ R36, R71, R32, R36 ;  /* 0x0000002047247223 */ /* 0x000fe20000010024 */
[----:B------:R-:W2:Y:S01]  /*2800*/  SHFL.UP PT, R31, R34, 0x1, RZ ;  /* 0x04200000221f7989 */ /* 0x000ea200000e00ff */
[----:B------:R-:W-:Y:S02]  /*2810*/  IMAD R53, R15, UR19, R38 ;  /* 0x000000130f357c24 */ /* 0x000fe4000f8e0226 */
[----:B------:R-:W-:Y:S01]  /*2820*/  FFMA.FTZ R37, R71, R30, -R37 ;  /* 0x0000001e47257223 */ /* 0x000fe20000010825 */
[----:B------:R-:W-:Y:S01]  /*2830*/  FMUL.FTZ R32, R68, R36 ;  /* 0x0000002444207220 */ /* 0x000fe20000410000 */
[----:B------:R-:W3:Y:S01]  /*2840*/  SHFL.UP PT, R33, R35, 0x1, RZ ;  /* 0x0420000023217989 */ /* 0x000ee200000e00ff */
[----:B------:R-:W-:-:S04]  /*2850*/  IMAD.WIDE.U32 R28, R15, UR18, R28 ;  /* 0x000000120f1c7c25 */ /* 0x000fc8000f8e001c */
[-C--:B------:R-:W-:Y:S01]  /*2860*/  FMUL.FTZ R39, R68, R37.reuse ;  /* 0x0000002544277220 */ /* 0x080fe20000410000 */
[----:B------:R-:W-:-:S03]  /*2870*/  FFMA.FTZ R32, R69, R37, -R32 ;  /* 0x0000002545207223 */ /* 0x000fc60000010820 */
[----:B------:R-:W-:Y:S01]  /*2880*/  FFMA.FTZ R30, R69, R36, R39 ;  /* 0x00000024451e7223 */ /* 0x000fe20000010027 */
[----:B------:R-:W-:Y:S01]  /*2890*/  IADD3 R39, R29, R53, RZ ;  /* 0x000000351d277210 */ /* 0x000fe20007ffe0ff */
[----:B------:R-:W4:Y:S01]  /*28a0*/  SHFL.UP PT, R37, R32, 0x1, RZ ;  /* 0x0420000020257989 */ /* 0x000f2200000e00ff */
[----:B------:R-:W-:-:S03]  /*28b0*/  LEA R52, P1, R28, UR20, 0x3 ;  /* 0x000000141c347c11 */ /* 0x000fc6000f8218ff */
[----:B------:R-:W5:Y:S01]  /*28c0*/  SHFL.UP PT, R29, R30, 0x1, RZ ;  /* 0x042000001e1d7989 */ /* 0x000f6200000e00ff */
[----:B------:R-:W-:-:S06]  /*28d0*/  LEA.HI.X R53, R28, UR21, R39, 0x3, P1 ;  /* 0x000000151c357c11 */ /* 0x000fcc00088f1c27 */
[----:B------:R-:W5:Y:S01]  /*28e0*/  LDG.E.64 R52, desc[UR6][R52.64] ;  /* 0x0000000634347981 */ /* 0x000f62000c1e1b00 */
[C---:B--2---:R-:W-:Y:S01]  /*28f0*/  FMUL.FTZ R39, R30.reuse, R31 ;  /* 0x0000001f1e277220 */ /* 0x044fe20000410000 */
[----:B---3--:R-:W-:-:S03]  /*2900*/  FMUL.FTZ R28, R30, R33 ;  /* 0x000000211e1c7220 */ /* 0x008fc60000410000 */
[C---:B------:R-:W-:Y:S01]  /*2910*/  FFMA.FTZ R36, R32.reuse, R33, R39 ;  /* 0x0000002120247223 */ /* 0x040fe20000010027 */
[----:B------:R-:W-:-:S03]  /*2920*/  FFMA.FTZ R31, R32, R31, -R28 ;  /* 0x0000001f201f7223 */ /* 0x000fc6000001081c */
[----:B------:R-:W-:Y:S01]  /*2930*/  @P0 FADD.FTZ R35, R35, R36 ;  /* 0x0000002423230221 */ /* 0x000fe20000010000 */
[----:B------:R-:W-:Y:S01]  /*2940*/  @P0 FADD.FTZ R34, R34, R31 ;  /* 0x0000001f22220221 */ /* 0x000fe20000010000 */
[----:B----4-:R-:W-:-:S03]  /*2950*/  FMUL.FTZ R33, R30, R37 ;  /* 0x000000251e217220 */ /* 0x010fc60000410000 */
[----:B------:R-:W2:Y:S01]  /*2960*/  SHFL.UP PT, R31, R35, 0x2, RZ ;  /* 0x04400000231f7989 */ /* 0x000ea200000e00ff */
[-C--:B-----5:R-:W-:Y:S01]  /*2970*/  FMUL.FTZ R28, R30, R29.reuse ;  /* 0x0000001d1e1c7220 */ /* 0x0a0fe20000410000 */
[C---:B------:R-:W-:Y:S02]  /*2980*/  FFMA.FTZ R33, R32.reuse, R29, R33 ;  /* 0x0000001d20217223 */ /* 0x040fe40000010021 */
[----:B------:R-:W3:Y:S01]  /*2990*/  SHFL.UP PT, R39, R34, 0x2, RZ ;  /* 0x0440000022277989 */ /* 0x000ee200000e00ff */
[----:B------:R-:W-:Y:S02]  /*29a0*/  @P0 FFMA.FTZ R32, R32, R37, -R28 ;  /* 0x0000002520200223 */ /* 0x000fe4000001081c */
[----:B------:R-:W-:-:S03]  /*29b0*/  FSEL R30, R30, R33, !P0 ;  /* 0x000000211e1e7208 */ /* 0x000fc60004000000 */
[----:B------:R-:W4:Y:S04]  /*29c0*/  SHFL.UP PT, R29, R32, 0x2, RZ ;  /* 0x04400000201d7989 */ /* 0x000f2800000e00ff */
[----:B------:R-:W5:Y:S01]  /*29d0*/  SHFL.UP PT, R37, R30, 0x2, RZ ;  /* 0x044000001e257989 */ /* 0x000f6200000e00ff */
[----:B------:R-:W-:Y:S01]  /*29e0*/  ISETP.GE.AND P0, PT, R8, 0x2, PT ;  /* 0x000000020800780c */ /* 0x000fe20003f06270 */
[C---:B--2---:R-:W-:Y:S01]  /*29f0*/  FMUL.FTZ R33, R30.reuse, R31 ;  /* 0x0000001f1e217220 */ /* 0x044fe20000410000 */
[----:B---3--:R-:W-:-:S03]  /*2a00*/  FMUL.FTZ R28, R30, R39 ;  /* 0x000000271e1c7220 */ /* 0x008fc60000410000 */
[C---:B------:R-:W-:Y:S01]  /*2a10*/  FFMA.FTZ R33, R32.reuse, R39, -R33 ;  /* 0x0000002720217223 */ /* 0x040fe20000010821 */
[----:B------:R-:W-:-:S07]  /*2a20*/  FFMA.FTZ R28, R32, R31, R28 ;  /* 0x0000001f201c7223 */ /* 0x000fce000001001c */
[----:B------:R-:W-:Y:S01]  /*2a30*/  @P0 FADD.FTZ R34, R34, R33 ;  /* 0x0000002122220221 */ /* 0x000fe20000010000 */
[----:B----4-:R-:W-:Y:S01]  /*2a40*/  FMUL.FTZ R31, R30, R29 ;  /* 0x0000001d1e1f7220 */ /* 0x010fe20000410000 */
[----:B------:R-:W-:-:S03]  /*2a50*/  @P0 FADD.FTZ R35, R35, R28 ;  /* 0x0000001c23230221 */ /* 0x000fc60000010000 */
        /* <DEDUP_REMOVED lines=11> */
[C---:B------:R-:W-:Y:S01]  /*2b10*/  FFMA.FTZ R36, R32.reuse, R39, R37 ;  /* 0x0000002720247223 */ /* 0x040fe20000010025 */
[----:B------:R-:W-:-:S07]  /*2b20*/  FFMA.FTZ R33, R32, R33, -R28 ;  /* 0x0000002120217223 */ /* 0x000fce000001081c */
[----:B------:R-:W-:Y:S01]  /*2b30*/  @P0 FADD.FTZ R35, R35, R36 ;  /* 0x0000002423230221 */ /* 0x000fe20000010000 */
[----:B----4-:R-:W-:Y:S01]  /*2b40*/  FMUL.FTZ R37, R30, R29 ;  /* 0x0000001d1e257220 */ /* 0x010fe20000410000 */
[----:B------:R-:W-:Y:S01]  /*2b50*/  @P0 FADD.FTZ R34, R34, R33 ;  /* 0x0000002122220221 */ /* 0x000fe20000010000 */
[-C--:B-----5:R-:W-:Y:S02]  /*2b60*/  FMUL.FTZ R28, R30, R31.reuse ;  /* 0x0000001f1e1c7220 */ /* 0x0a0fe40000410000 */
[C---:B------:R-:W-:Y:S01]  /*2b70*/  FFMA.FTZ R37, R32.reuse, R31, R37 ;  /* 0x0000001f20257223 */ /* 0x040fe20000010025 */
[----:B------:R-:W2:Y:S01]  /*2b80*/  SHFL.UP PT, R33, R35, 0x8, RZ ;  /* 0x0500000023217989 */ /* 0x000ea200000e00ff */
[----:B------:R-:W-:-:S03]  /*2b90*/  @P0 FFMA.FTZ R32, R32, R29, -R28 ;  /* 0x0000001d20200223 */ /* 0x000fc6000001081c */
[----:B------:R-:W3:Y:S01]  /*2ba0*/  SHFL.UP PT, R39, R34, 0x8, RZ ;  /* 0x0500000022277989 */ /* 0x000ee200000e00ff */
[----:B------:R-:W-:-:S03]  /*2bb0*/  FSEL R36, R30, R37, !P0 ;  /* 0x000000251e247208 */ /* 0x000fc60004000000 */
[----:B------:R-:W4:Y:S04]  /*2bc0*/  SHFL.UP PT, R37, R32, 0x8, RZ ;  /* 0x0500000020257989 */ /* 0x000f2800000e00ff */
[----:B------:R-:W5:Y:S01]  /*2bd0*/  SHFL.UP PT, R31, R36, 0x8, RZ ;  /* 0x05000000241f7989 */ /* 0x000f6200000e00ff */
[----:B------:R-:W-:Y:S01]  /*2be0*/  ISETP.GE.AND P1, PT, R8, 0x8, PT ;  /* 0x000000080800780c */ /* 0x000fe20003f26270 */
[C---:B--2---:R-:W-:Y:S01]  /*2bf0*/  FMUL.FTZ R29, R36.reuse, R33 ;  /* 0x00000021241d7220 */ /* 0x044fe20000410000 */
[----:B---3--:R-:W-:-:S03]  /*2c00*/  FMUL.FTZ R28, R36, R39 ;  /* 0x00000027241c7220 */ /* 0x008fc60000410000 */
[C---:B------:R-:W-:Y:S01]  /*2c10*/  FFMA.FTZ R39, R32.reuse, R39, -R29 ;  /* 0x0000002720277223 */ /* 0x040fe2000001081d */
[----:B------:R-:W-:Y:S01]  /*2c20*/  FFMA.FTZ R28, R32, R33, R28 ;  /* 0x00000021201c7223 */ /* 0x000fe2000001001c */
[----:B----4-:R-:W-:-:S06]  /*2c30*/  FMUL.FTZ R33, R36, R37 ;  /* 0x0000002524217220 */ /* 0x010fcc0000410000 */
[----:B------:R-:W-:Y:S01]  /*2c40*/  @P1 FADD.FTZ R34, R34, R39 ;  /* 0x0000002722221221 */ /* 0x000fe20000010000 */
[-C--:B-----5:R-:W-:Y:S01]  /*2c50*/  FMUL.FTZ R39, R36, R31.reuse ;  /* 0x0000001f24277220 */ /* 0x0a0fe20000410000 */
[----:B------:R-:W-:Y:S01]  /*2c60*/  @P1 FADD.FTZ R35, R35, R28 ;  /* 0x0000001c23231221 */ /* 0x000fe20000010000 */
[----:B------:R-:W-:Y:S01]  /*2c70*/  FFMA.FTZ R55, R32, R31, R33 ;  /* 0x0000001f20377223 */ /* 0x000fe20000010021 */
[----:B------:R-:W-:Y:S01]  /*2c80*/  LOP3.LUT P0, RZ, R6, 0x1f, RZ, 0xc0, !PT ;  /* 0x0000001f06ff7812 */ /* 0x000fe2000780c0ff */
[----:B------:R-:W-:Y:S02]  /*2c90*/  @P1 FFMA.FTZ R32, R32, R37, -R39 ;  /* 0x0000002520201223 */ /* 0x000fe40000010827 */
[----:B------:R-:W2:Y:S01]  /*2ca0*/  SHFL.UP PT, R33, R35, 0x10, RZ ;  /* 0x0600000023217989 */ /* 0x000ea200000e00ff */
[----:B------:R-:W-:Y:S02]  /*2cb0*/  FSEL R36, R36, R55, !P1 ;  /* 0x0000003724247208 */ /* 0x000fe40004800000 */
[----:B------:R-:W-:Y:S01]  /*2cc0*/  ISETP.EQ.OR P0, PT, RZ, UR4, P0 ;  /* 0x00000004ff007c0c */ /* 0x000fe20008702670 */
[----:B------:R-:W3:Y:S04]  /*2cd0*/  SHFL.UP PT, R38, R34, 0x10, RZ ;  /* 0x0600000022267989 */ /* 0x000ee800000e00ff */
[----:B------:R-:W4:Y:S01]  /*2ce0*/  SHFL.UP PT, R39, R32, 0x10, RZ ;  /* 0x0600000020277989 */ /* 0x000f2200000e00ff */
[----:B------:R-:W-:-:S03]  /*2cf0*/  MOV R29, 0x400 ;  /* 0x00000400001d7802 */ /* 0x000fc60000000f00 */
[----:B------:R-:W5:Y:S01]  /*2d00*/  SHFL.UP PT, R37, R36, 0x10, RZ ;  /* 0x0600000024257989 */ /* 0x000f6200000e00ff */
[----:B0-----:R-:W-:Y:S02]  /*2d10*/  LEA R90, R90, R29, 0x18 ;  /* 0x0000001d5a5a7211 */ /* 0x001fe400078ec0ff */
[----:B------:R-:W-:Y:S02]  /*2d20*/  CS2R R30, SRZ ;  /* 0x00000000001e7805 */ /* 0x000fe4000001ff00 */
[----:B------:R-:W-:Y:S02]  /*2d30*/  MOV R29, RZ ;  /* 0x000000ff001d7202 */ /* 0x000fe40000000f00 */
[----:B------:R-:W-:Y:S02]  /*2d40*/  MOV R28, 0x3f800000 ;  /* 0x3f800000001c7802 */ /* 0x000fe40000000f00 */
[----:B------:R-:W-:-:S05]  /*2d50*/  @!P0 LEA R93, R15, R90, 0x4 ;  /* 0x0000005a0f5d8211 */ /* 0x000fca00078e20ff */
[----:B------:R0:W1:Y:S01]  /*2d60*/  @!P0 LDS.128 R28, [R93+0x460] ;  /* 0x000460005d1c8984 */ /* 0x0000620000000c00 */
[----:B------:R-:W-:Y:S01]  /*2d70*/  ISETP.GE.AND P0, PT, R8, 0x10, PT ;  /* 0x000000100800780c */ /* 0x000fe20003f06270 */
[----:B--2---:R-:W-:Y:S01]  /*2d80*/  FMUL.FTZ R55, R36, R33 ;  /* 0x0000002124377220 */ /* 0x004fe20000410000 */
[----:B------:R-:W-:-:S03]  /*2d90*/  ISETP.NE.AND P1, PT, R8, 0x1f, PT ;  /* 0x0000001f0800780c */ /* 0x000fc60003f25270 */
[-C--:B---3--:R-:W-:Y:S01]  /*2da0*/  FFMA.FTZ R55, R32, R38.reuse, -R55 ;  /* 0x0000002620377223 */ /* 0x088fe20000010837 */
[C---:B0-----:R-:W-:Y:S01]  /*2db0*/  FMUL.FTZ R93, R36.reuse, R38 ;  /* 0x00000026245d7220 */ /* 0x041fe20000410000 */
[C---:B----4-:R-:W-:Y:S01]  /*2dc0*/  FMUL.FTZ R54, R36.reuse, R39 ;  /* 0x0000002724367220 */ /* 0x050fe20000410000 */
[----:B-----5:R-:W-:Y:S02]  /*2dd0*/  FMUL.FTZ R38, R36, R37 ;  /* 0x0000002524267220 */ /* 0x020fe40000410000 */
[C---:B------:R-:W-:Y:S01]  /*2de0*/  FFMA.FTZ R33, R32.reuse, R33, R93 ;  /* 0x0000002120217223 */ /* 0x040fe2000001005d */
[----:B------:R-:W-:Y:S02]  /*2df0*/  FFMA.FTZ R37, R32, R37, R54 ;  /* 0x0000002520257223 */ /* 0x000fe40000010036 */
        /* <DEDUP_REMOVED lines=8> */
[----:B-1----:R-:W-:Y:S04]  /*2e80*/  @!P2 STS.128 [R90+0x440], R28 ;  /* 0x0004401c5a00a388 */ /* 0x002fe80000000c00 */
[----:B------:R-:W-:Y:S01]  /*2e90*/  LDS.128 R36, [R90+0x420] ;  /* 0x000420005a247984 */ /* 0x000fe20000000c00 */
[----:B------:R-:W-:Y:S06]  /*2ea0*/  BAR.SYNC.DEFER_BLOCKING 0x0 ;  /* 0x0000000000007b1d */ /* 0x000fec0000010000 */
[----:B------:R-:W0:Y:S04]  /*2eb0*/  SHFL.UP PT, R93, R33, 0x1, RZ ;  /* 0x04200000215d7989 */ /* 0x000e2800000e00ff */
[----:B------:R-:W-:Y:S04]  /*2ec0*/  @P3 LDS.64 R54, [R90+0x448] ;  /* 0x000448005a363984 */ /* 0x000fe80000000a00 */
        /* <DEDUP_REMOVED lines=39> */
[C---:B------:R-:W-:Y:S01]  /*3140*/  FMUL.FTZ R61, R37.reuse, R31 ;  /* 0x0000001f253d7220 */ /* 0x040fe20000410000 */
[----:B------:R-:W-:Y:S01]  /*3150*/  ISETP.NE.AND P0, PT, R6, RZ, PT ;  /* 0x000000ff0600720c */ /* 0x000fe20003f05270 */
[C---:B------:R-:W-:Y:S01]  /*3160*/  FFMA.FTZ R33, R86.reuse, R89, -R33 ;  /* 0x0000005956217223 */ /* 0x040fe20000010821 */
[----:B------:R-:W-:Y:S01]  /*3170*/  FFMA.FTZ R54, R86, R88, R87 ;  /* 0x0000005856367223 */ /* 0x000fe20000010057 */
[-C--:B------:R-:W-:Y:S01]  /*3180*/  FFMA.FTZ R61, R36, R30.reuse, -R61 ;  /* 0x0000001e243d7223 */ /* 0x080fe2000001083d */
[C---:B------:R-:W-:Y:S01]  /*3190*/  FMUL.FTZ R30, R37.reuse, R30 ;  /* 0x0000001e251e7220 */ /* 0x040fe20000410000 */
[----:B------:R-:W-:Y:S01]  /*31a0*/  FADD.FTZ R55, R92, R33 ;  /* 0x000000215c377221 */ /* 0x000fe20000010000 */
[----:B------:R-:W-:Y:S01]  /*31b0*/  FMUL.FTZ R33, R37, R29 ;  /* 0x0000001d25217220 */ /* 0x000fe20000410000 */
[----:B------:R-:W-:Y:S01]  /*31c0*/  FADD.FTZ R54, R91, R54 ;  /* 0x000000365b367221 */ /* 0x000fe20000010000 */
[----:B------:R-:W-:-:S02]  /*31d0*/  FMUL.FTZ R37, R37, R28 ;  /* 0x0000001c25257220 */ /* 0x000fc40000410000 */
[C---:B------:R-:W-:Y:S01]  /*31e0*/  FFMA.FTZ R28, R36.reuse, R28, -R33 ;  /* 0x0000001c241c7223 */ /* 0x040fe20000010821 */
[CC--:B------:R-:W-:Y:S01]  /*31f0*/  FMUL.FTZ R33, R83.reuse, R54.reuse ;  /* 0x0000003653217220 */ /* 0x0c0fe20000410000 */
[C---:B------:R-:W-:Y:S01]  /*3200*/  FFMA.FTZ R29, R36.reuse, R29, R37 ;  /* 0x0000001d241d7223 */ /* 0x040fe20000010025 */
[----:B------:R-:W-:Y:S01]  /*3210*/  FMUL.FTZ R83, R83, R55 ;  /* 0x0000003753537220 */ /* 0x000fe20000410000 */
[----:B------:R-:W-:Y:S01]  /*3220*/  FFMA.FTZ R36, R36, R31, R30 ;  /* 0x0000001f24247223 */ /* 0x000fe2000001001e */
[----:B------:R-:W-:Y:S01]  /*3230*/  BSSY B0, `(.L_x_2285) ;  /* 0x0000017000007945 */ /* 0x000fe20003800000 */
[C---:B------:R-:W-:Y:S01]  /*3240*/  FFMA.FTZ R60, R78.reuse, R55, -R33 ;  /* 0x000000374e3c7223 */ /* 0x040fe20000010821 */
[----:B------:R-:W-:Y:S01]  /*3250*/  FFMA.FTZ R83, R78, R54, R83 ;  /* 0x000000364e537223 */ /* 0x000fe20000010053 */
[----:B------:R-:W-:Y:S01]  /*3260*/  FADD.FTZ R30, R38, R61 ;  /* 0x0000003d261e7221 */ /* 0x000fe20000010000 */
        /* <DEDUP_REMOVED lines=19> */
.L_x_2286:
[----:B------:R-:W-:Y:S05]  /*33a0*/  BSYNC B0 ;  /* 0x0000000000007941 */ /* 0x000fea0003800000 */
.L_x_2285:
[----:B-1----:R-:W-:Y:S01]  /*33b0*/  FFMA.FTZ R28, R52, R35, -R37 ;  /* 0x00000023341c7223 */ /* 0x002fe20000010825 */
[----:B------:R-:W-:Y:S01]  /*33c0*/  FADD.FTZ R75, R75, R60 ;  /* 0x0000003c4b4b7221 */ /* 0x000fe20000010000 */
[----:B------:R-:W-:Y:S01]  /*33d0*/  FADD.FTZ R83, R76, R83 ;  /* 0x000000534c537221 */ /* 0x000fe20000010000 */
[C---:B------:R-:W-:Y:S01]  /*33e0*/  FMUL.FTZ R29, R53.reuse, R34 ;  /* 0x00000022351d7220 */ /* 0x040fe20000410000 */
[----:B------:R-:W-:Y:S01]  /*33f0*/  FFMA.FTZ R59, R28, 2, R59 ;  /* 0x400000001c3b7823 */ /* 0x000fe2000001003b */
[C---:B------:R-:W-:Y:S01]  /*3400*/  FMUL.FTZ R28, R70.reuse, R75 ;  /* 0x0000004b461c7220 */ /* 0x040fe20000410000 */
[----:B------:R-:W-:Y:S01]  /*3410*/  FMUL.FTZ R70, R70, R83 ;  /* 0x0000005346467220 */ /* 0x000fe20000410000 */
[C---:B------:R-:W-:Y:S01]  /*3420*/  FFMA.FTZ R77, R52.reuse, R77, -R29 ;  /* 0x0000004d344d7223 */ /* 0x040fe2000001081d */
[----:B------:R-:W-:Y:S01]  /*3430*/  FMUL.FTZ R31, R53, R82 ;  /* 0x00000052351f7220 */ /* 0x000fe20000410000 */
[C---:B------:R-:W-:Y:S01]  /*3440*/  FFMA.FTZ R29, R71.reuse, R83, R28 ;  /* 0x00000053471d7223 */ /* 0x040fe2000001001c */
[----:B------:R-:W-:Y:S01]  /*3450*/  FFMA.FTZ R70, R71, R75, -R70 ;  /* 0x0000004b47467223 */ /* 0x000fe20000010846 */
[----:B------:R-:W-:Y:S01]  /*3460*/  IADD3 R15, R15, 0x1, RZ ;  /* 0x000000010f0f7810 */ /* 0x000fe20007ffe0ff */
[----:B------:R-:W-:Y:S01]  /*3470*/  FFMA.FTZ R28, R52, R81, -R31 ;  /* 0x00000051341c7223 */ /* 0x000fe2000001081f */
[----:B------:R-:W-:Y:S01]  /*3480*/  FADD.FTZ R33, R80, R29 ;  /* 0x0000001d50217221 */ /* 0x000fe20000010000 */
[----:B------:R-:W-:Y:S01]  /*3490*/  FADD.FTZ R70, R79, R70 ;  /* 0x000000464f467221 */ /* 0x000fe20000010000 */
[----:B------:R-:W-:Y:S01]  /*34a0*/  FMUL.FTZ R29, R53, R88 ;  /* 0x00000058351d7220 */ /* 0x000fe20000410000 */
[----:B------:R-:W-:Y:S01]  /*34b0*/  FFMA.FTZ R57, R28, 2, R57 ;  /* 0x400000001c397823 */ /* 0x000fe20000010039 */
[C---:B------:R-:W-:Y:S01]  /*34c0*/  FMUL.FTZ R28, R68.reuse, R33 ;  /* 0x00000021441c7220 */ /* 0x040fe20000410000 */
[-C--:B------:R-:W-:Y:S01]  /*34d0*/  FMUL.FTZ R68, R68, R70.reuse ;  /* 0x0000004644447220 */ /* 0x080fe20000410000 */
[----:B------:R-:W-:Y:S01]  /*34e0*/  ISETP.GE.AND P0, PT, R15, UR22, PT ;  /* 0x000000160f007c0c */ /* 0x000fe2000bf06270 */
[----:B------:R-:W-:Y:S01]  /*34f0*/  FFMA.FTZ R29, R52, R89, -R29 ;  /* 0x00000059341d7223 */ /* 0x000fe2000001081d */
[C---:B------:R-:W-:Y:S01]  /*3500*/  FFMA.FTZ R28, R69.reuse, R70, -R28 ;  /* 0x00000046451c7223 */ /* 0x040fe2000001081c */
[----:B------:R-:W-:Y:S01]  /*3510*/  FFMA.FTZ R69, R69, R33, R68 ;  /* 0x0000002145457223 */ /* 0x000fe20000010044 */
[----:B------:R-:W-:Y:S01]  /*3520*/  FMUL.FTZ R31, R53, R54 ;  /* 0x00000036351f7220 */ /* 0x000fe20000410000 */
[----:B------:R-:W-:Y:S01]  /*3530*/  FFMA.FTZ R56, R29, 2, R56 ;  /* 0x400000001d387823 */ /* 0x000fe20000010038 */
[C---:B------:R-:W-:Y:S01]  /*3540*/  FMUL.FTZ R29, R53.reuse, R83 ;  /* 0x00000053351d7220 */ /* 0x040fe20000410000 */
[----:B------:R-:W-:Y:S01]  /*3550*/  FADD.FTZ R84, R84, R69 ;  /* 0x0000004554547221 */ /* 0x000fe20000010000 */
[C---:B------:R-:W-:Y:S01]  /*3560*/  FFMA.FTZ R30, R52.reuse, R55, -R31 ;  /* 0x00000037341e7223 */ /* 0x040fe2000001081f */
[----:B------:R-:W-:Y:S01]  /*3570*/  FMUL.FTZ R31, R53, R33 ;  /* 0x00000021351f7220 */ /* 0x000fe20000410000 */
[----:B------:R-:W-:Y:S01]  /*3580*/  FADD.FTZ R32, R85, R28 ;  /* 0x0000001c55207221 */ /* 0x000fe20000010000 */
        /* <DEDUP_REMOVED lines=9> */
[----:B------:R-:W-:Y:S06]  /*3620*/  @!P0 BRA `(.L_x_2287) ;  /* 0xffffffe400788947 */ /* 0x000fec000383ffff */
.L_x_2284:
[----:B------:R-:W0:Y:S01]  /*3630*/  LDC.64 R18, c[0x0][0x2b0] ;  /* 0x0000ac00ff127b82 */ /* 0x000e220000000a00 */
[----:B------:R-:W-:-:S07]  /*3640*/  USHF.L.U32 UR8, UR4, 0x8, URZ ;  /* 0x0000000804087899 */ /* 0x000fce000800063f */
[----:B------:R-:W-:Y:S01]  /*3650*/  BAR.SYNC.DEFER_BLOCKING 0x0 ;  /* 0x0000000000007b1d */ /* 0x000fe20000010000 */
[----:B------:R-:W-:Y:S01]  /*3660*/  UIADD3 UR4, UR4, 0x1, URZ ;  /* 0x0000000104047890 */ /* 0x000fe2000fffe03f */
[----:B------:R-:W-:Y:S01]  /*3670*/  IADD3 R9, P1, R9, 0x400, RZ ;  /* 0x0000040009097810 */ /* 0x000fe20007f3e0ff */
[----:B------:R-:W-:Y:S01]  /*3680*/  USHF.R.S32.HI UR9, URZ, 0x1f, UR8 ;  /* 0x0000001f3f097899 */ /* 0x000fe20008011408 */
[----:B------:R-:W-:-:S04]  /*3690*/  IADD3 R10, P2, R10, 0x200, RZ ;  /* 0x000002000a0a7810 */ /* 0x000fc80007f5e0ff */
[----:B------:R-:W1:Y:S01]  /*36a0*/  LDC R22, c[0x0][0x224] ;  /* 0x00008900ff167b82 */ /* 0x000e620000000800 */
[----:B------:R-:W-:Y:S02]  /*36b0*/  IADD3 R12, P3, R12, 0x200, RZ ;  /* 0x000002000c0c7810 */ /* 0x000fe40007f7e0ff */
[----:B------:R-:W-:Y:S02]  /*36c0*/  IADD3.X R14, RZ, R14, RZ, P1, !PT ;  /* 0x0000000eff0e7210 */ /* 0x000fe40000ffe4ff */
[----:B------:R-:W-:Y:S02]  /*36d0*/  IADD3.X R11, RZ, R11, RZ, P2, !PT ;  /* 0x0000000bff0b7210 */ /* 0x000fe400017fe4ff */
[----:B------:R-:W-:Y:S01]  /*36e0*/  IADD3.X R13, RZ, R13, RZ, P3, !PT ;  /* 0x0000000dff0d7210 */ /* 0x000fe20001ffe4ff */
[----:B0-----:R-:W-:-:S04]  /*36f0*/  IMAD R16, R7, R18, RZ ;  /* 0x0000001207107224 */ /* 0x001fc800078e02ff */
[C---:B------:R-:W-:Y:S02]  /*3700*/  IMAD R15, R5.reuse, R19, R16 ;  /* 0x00000013050f7224 */ /* 0x040fe400078e0210 */
[----:B------:R-:W-:Y:S01]  /*3710*/  IMAD.WIDE.U32 R16, R5, R18, UR8 ;  /* 0x0000000805107e25 */ /* 0x000fe2000f8e0012 */
[----:B------:R-:W-:Y:S01]  /*3720*/  ULDC.64 UR8, c[0x0][0x2b8] ;  /* 0x0000ae0000087ab9 */ /* 0x000fe20000000a00 */
[----:B------:R-:W-:Y:S02]  /*3730*/  F2FP.F16.F32.PACK_AB R18, R50, R51 ;  /* 0x000000333212723e */ /* 0x000fe400000000ff */
[----:B------:R-:W-:Y:S01]  /*3740*/  IMAD R19, R3, UR8, RZ ;  /* 0x0000000803137c24 */ /* 0x000fe2000f8e02ff */
[----:B------:R-:W-:-:S03]  /*3750*/  IADD3 R17, R17, R15, RZ ;  /* 0x0000000f11117210 */ /* 0x000fc60007ffe0ff */
[----:B------:R-:W-:Y:S01]  /*3760*/  IMAD R15, R0, UR9, R19 ;  /* 0x00000009000f7c24 */ /* 0x000fe2000f8e0213 */
[----:B------:R-:W-:Y:S01]  /*3770*/  F2FP.F16.F32.PACK_AB R19, R48, R49 ;  /* 0x000000313013723e */ /* 0x000fe200000000ff */
[----:B------:R-:W-:Y:S01]  /*3780*/  IMAD.WIDE.U32 R16, R0, UR8, R16 ;  /* 0x0000000800107c25 */ /* 0x000fe2000f8e0010 */
[----:B------:R-:W-:-:S04]  /*3790*/  ULDC.64 UR8, c[0x0][0x308] ;  /* 0x0000c20000087ab9 */ /* 0x000fc80000000a00 */
[----:B------:R-:W-:Y:S02]  /*37a0*/  IADD3 R15, R17, R15, RZ ;  /* 0x0000000f110f7210 */ /* 0x000fe40007ffe0ff */
[----:B------:R-:W-:Y:S02]  /*37b0*/  LEA R20, P0, R16, UR8, 0x1 ;  /* 0x0000000810147c11 */ /* 0x000fe4000f8008ff */
[----:B------:R-:W-:Y:S02]  /*37c0*/  F2FP.F16.F32.PACK_AB R17, R56, R57 ;  /* 0x000000393811723e */ /* 0x000fe400000000ff */
[----:B------:R-:W-:Y:S02]  /*37d0*/  LEA.HI.X R21, R16, UR9, R15, 0x1, P0 ;  /* 0x0000000910157c11 */ /* 0x000fe400080f0c0f */
[----:B------:R-:W-:Y:S02]  /*37e0*/  F2FP.F16.F32.PACK_AB R16, R58, R59 ;  /* 0x0000003b3a10723e */ /* 0x000fe400000000ff */
[----:B-1----:R-:W-:Y:S01]  /*37f0*/  ISETP.LE.AND P0, PT, R22, UR4, PT ;  /* 0x0000000416007c0c */ /* 0x002fe2000bf03270 */
[----:B------:R-:W-:-:S05]  /*3800*/  IMAD.WIDE R20, R6, 0x10, R20 ;  /* 0x0000001006147825 */ /* 0x000fca00078e0214 */
[----:B------:R0:W-:Y:S07]  /*3810*/  STG.E.128 desc[UR6][R20.64], R16 ;  /* 0x0000001014007986 */ /* 0x0001ee000c101d06 */
[----:B------:R-:W-:Y:S05]  /*3820*/  @!P0 BRA `(.L_x_2288) ;  /* 0xffffffcc007c8947 */ /* 0x000fea000383ffff */
[----:B------:R-:W-:Y:S05]  /*3830*/  EXIT ;  /* 0x000000000000794d */ /* 0x000fea0003800000 */
.L_x_2289:
        /* <DEDUP_REMOVED lines=12> */
.L_x_5220:


//--------------------- .text._Z25selective_scan_fwd_kernelI32Selective_Scan_fwd_kernel_traitsILi32ELi8ELi1ELb1ELb1ELb0ELb1EN3c104HalfENS1_7complexIfEEEEv13SSMParamsBase --------------------------
	.section	.text._Z25selective_scan_fwd_kernelI32Selective_Scan_fwd_kernel_traitsILi32ELi8ELi1ELb1ELb1ELb0ELb1EN3c104HalfENS1_7complexIfEEEEv13SSMParamsBase,"ax",@progbits
	.align	128
        .global         _Z25selective_scan_fwd_kernelI32Selective_Scan_fwd_kernel_traitsILi32ELi8ELi1ELb1ELb1ELb0ELb1EN3c104HalfENS1_7complexIfEEEEv13SSMParamsBase
        .type           _Z25selective_scan_fwd_kernelI32Selective_Scan_fwd_kernel_traitsILi32ELi8ELi1ELb1ELb1ELb0ELb1EN3c104HalfENS1_7complexIfEEEEv13SSMParamsBase,@function
        .size           _Z25selective_scan_fwd_kernelI32Selective_Scan_fwd_kernel_traitsILi32ELi8ELi1ELb1ELb1ELb0ELb1EN3c104HalfENS1_7complexIfEEEEv13SSMParamsBase,(.L_x_5221 - _Z25selective_scan_fwd_kernelI32Selective_Scan_fwd_kernel_traitsILi32ELi8ELi1ELb1ELb1ELb0ELb1EN3c104HalfENS1_7complexIfEEEEv13SSMParamsBase)
        .other          _Z25selective_scan_fwd_kernelI32Selective_Scan_fwd_kernel_traitsILi32ELi8ELi1ELb1ELb1ELb0ELb1EN3c104HalfENS1_7complexIfEEEEv13SSMParamsBase,@"STO_CUDA_ENTRY STV_DEFAULT"
_Z25selective_scan_fwd_kernelI32Selective_Scan_fwd_kernel_traitsILi32ELi8ELi1ELb1ELb1ELb0ELb1EN3c104HalfENS1_7complexIfEEEEv13SSMParamsBase:
.text._Z25selective_scan_fwd_kernelI32Selective_Scan_fwd_kernel_traitsILi32ELi8ELi1ELb1ELb1ELb0ELb1EN3c104HalfENS1_7complexIfEEEEv13SSMParamsBase:
        /* <DEDUP_REMOVED lines=98> */
.L_x_2310:
        /* <DEDUP_REMOVED lines=64> */
.L_x_2291:
[----:B------:R-:W-:Y:S05]  /*0a20*/  BSYNC B0 ;  /* 0x0000000000007941 */ /* 0x000fea0003800000 */
.L_x_2290:
        /* <DEDUP_REMOVED lines=41> */
.L_x_2293:
[----:B------:R-:W-:Y:S05]  /*0cc0*/  BSYNC B0 ;  /* 0x0000000000007941 */ /* 0x000fea0003800000 */
.L_x_2292:
        /* <DEDUP_REMOVED lines=33> */
.L_x_2295:
[----:B------:R-:W-:Y:S05]  /*0ee0*/  BSYNC B0 ;  /* 0x0000000000007941 */ /* 0x000fea0003800000 */
.L_x_2294:
        /* <DEDUP_REMOVED lines=33> */
.L_x_2297:
[----:B------:R-:W-:Y:S05]  /*1100*/  BSYNC B0 ;  /* 0x0000000000007941 */ /* 0x000fea0003800000 */
.L_x_2296:
        /* <DEDUP_REMOVED lines=33> */
.L_x_2299:
[----:B------:R-:W-:Y:S05]  /*1320*/  BSYNC B0 ;  /* 0x0000000000007941 */ /* 0x000fea0003800000 */
.L_x_2298:
        /* <DEDUP_REMOVED lines=33> */
.L_x_2301:
[----:B------:R-:W-:Y:S05]  /*1540*/  BSYNC B0 ;  /* 0x0000000000007941 */ /* 0x000fea0003800000 */
.L_x_2300:
        /* <DEDUP_REMOVED lines=33> */
.L_x_2303:
[----:B------:R-:W-:Y:S05]  /*1760*/  BSYNC B0 ;  /* 0x0000000000007941 */ /* 0x000fea0003800000 */
.L_x_2302:
        /* <DEDUP_REMOVED lines=33> */
.L_x_2305:
[----:B------:R-:W-:Y:S05]  /*1980*/  BSYNC B0 ;  /* 0x0000000000007941 */ /* 0x000fea0003800000 */
.L_x_2304:
        /* <DEDUP_REMOVED lines=13> */
[----:B------:R-:W-:Y:S02]  /*1a60*/  HADD2.F32 R37, -RZ, R19.H1_H1 ;  /* 0x30000013ff257230 */ /* 0x000fe40000004100 */
        /* <DEDUP_REMOVED lines=26> */
.L_x_2309:
        /* <DEDUP_REMOVED lines=377> */
.L_x_2308:
[----:B------:R-:W-:Y:S05]  /*33a0*/  BSYNC B0 ;  /* 0x0000000000007941 */ /* 0x000fea0003800000 */
.L_x_2307:
        /* <DEDUP_REMOVED lines=40> */
.L_x_2306:
[----:B------:R-:W0:Y:S01]  /*3630*/  LDC.64 R24, c[0x0][0x2b0] ;  /* 0x0000ac00ff187b82 */ /* 0x000e220000000a00 */
[----:B------:R-:W-:Y:S01]  /*3640*/  USHF.L.U32 UR8, UR4, 0x8, URZ ;  /* 0x0000000804087899 */ /* 0x000fe2000800063f */
[----:B------:R-:W-:Y:S01]  /*3650*/  ULDC.64 UR10, c[0x0][0x2b8] ;  /* 0x0000ae00000a7ab9 */ /* 0x000fe20000000a00 */
[----:B------:R-:W-:Y:S02]  /*3660*/  ULDC.64 UR12, c[0x0][0x2a8] ;  /* 0x0000aa00000c7ab9 */ /* 0x000fe40000000a00 */
[----:B------:R-:W-:-:S03]  /*3670*/  USHF.R.S32.HI UR9, URZ, 0x1f, UR8 ;  /* 0x0000001f3f097899 */ /* 0x000fc60008011408 */
[----:B------:R-:W1:Y:S01]  /*3680*/  LDC.64 R26, c[0x0][0x2a0] ;  /* 0x0000a800ff1a7b82 */ /* 0x000e620000000a00 */
[----:B0-----:R-:W-:-:S04]  /*3690*/  IMAD R20, R7, R24, RZ ;  /* 0x0000001807147224 */ /* 0x001fc800078e02ff */
[C---:B------:R-:W-:Y:S02]  /*36a0*/  IMAD R25, R5.reuse, R25, R20 ;  /* 0x0000001905197224 */ /* 0x040fe400078e0214 */
[----:B------:R-:W-:-:S04]  /*36b0*/  IMAD.WIDE.U32 R20, R5, R24, UR8 ;  /* 0x0000000805147e25 */ /* 0x000fc8000f8e0018 */
[-C--:B-1----:R-:W-:Y:S01]  /*36c0*/  IMAD R22, R7, R26.reuse, RZ ;  /* 0x0000001a07167224 */ /* 0x082fe200078e02ff */
[----:B------:R-:W-:Y:S01]  /*36d0*/  IADD3 R21, R21, R25, RZ ;  /* 0x0000001915157210 */ /* 0x000fe20007ffe0ff */
[----:B------:R-:W-:Y:S02]  /*36e0*/  IMAD R25, R3, UR10, RZ ;  /* 0x0000000a03197c24 */ /* 0x000fe4000f8e02ff */
[C---:B------:R-:W-:Y:S02]  /*36f0*/  IMAD R27, R5.reuse, R27, R22 ;  /* 0x0000001b051b7224 */ /* 0x040fe400078e0216 */
[----:B------:R-:W-:-:S04]  /*3700*/  IMAD.WIDE.U32 R22, R5, R26, UR8 ;  /* 0x0000000805167e25 */ /* 0x000fc8000f8e001a */
[C---:B------:R-:W-:Y:S01]  /*3710*/  IMAD R25, R0.reuse, UR11, R25 ;  /* 0x0000000b00197c24 */ /* 0x040fe2000f8e0219 */
[----:B------:R-:W-:Y:S01]  /*3720*/  IADD3 R23, R23, R27, RZ ;  /* 0x0000001b17177210 */ /* 0x000fe20007ffe0ff */
[----:B------:R-:W-:Y:S02]  /*3730*/  IMAD R27, R3, UR12, RZ ;  /* 0x0000000c031b7c24 */ /* 0x000fe4000f8e02ff */
        /* <DEDUP_REMOVED lines=10> */
[----:B------:R-:W-:Y:S02]  /*37e0*/  LEA R24, P1, R22, UR12, 0x1 ;  /* 0x0000000c16187c11 */ /* 0x000fe4000f8208ff */
[----:B------:R-:W-:Y:S01]  /*37f0*/  F2FP.F16.F32.PACK_AB R23, R34, R33 ;  /* 0x000000212217723e */ /* 0x000fe200000000ff */
[----:B------:R-:W-:Y:S01]  /*3800*/  IMAD.WIDE R28, R6, 0x10, R28 ;  /* 0x00000010061c7825 */ /* 0x000fe200078e021c */
[----:B------:R-:W-:Y:S02]  /*3810*/  LEA.HI.X R25, R22, UR13, R21, 0x1, P1 ;  /* 0x0000000d16197c11 */ /* 0x000fe400088f0c15 */
[----:B------:R-:W-:-:S02]  /*3820*/  F2FP.F16.F32.PACK_AB R22, R32, R19 ;  /* 0x000000132016723e */ /* 0x000fc400000000ff */
[----:B------:R-:W-:Y:S01]  /*3830*/  F2FP.F16.F32.PACK_AB R21, R18, R17 ;  /* 0x000000111215723e */ /* 0x000fe200000000ff */
[----:B------:R-:W-:Y:S01]  /*3840*/  IMAD.WIDE R24, R6, 0x10, R24 ;  /* 0x0000001006187825 */ /* 0x000fe200078e0218 */
[----:B------:R-:W-:-:S05]  /*3850*/  F2FP.F16.F32.PACK_AB R20, R16, R15 ;  /* 0x0000000f1014723e */ /* 0x000fca00000000ff */
[----:B------:R0:W-:Y:S01]  /*3860*/  STG.E.128 desc[UR6][R28.64], R20 ;  /* 0x000000141c007986 */ /* 0x0001e2000c101d06 */
[----:B------:R-:W-:Y:S06]  /*3870*/  BAR.SYNC.DEFER_BLOCKING 0x0 ;  /* 0x0000000000007b1d */ /* 0x000fec0000010000 */
[----:B------:R-:W2:Y:S01]  /*3880*/  LDG.E.128 R24, desc[UR6][R24.64] ;  /* 0x0000000618187981 */ /* 0x000ea2000c1e1d00 */
        /* <DEDUP_REMOVED lines=8> */
[--C-:B--2---:R-:W-:Y:S02]  /*3910*/  HADD2.F32 R37, -RZ, R25.reuse.H0_H0 ;  /* 0x20000019ff257230 */ /* 0x104fe40000004100 */
[----:B------:R-:W-:-:S02]  /*3920*/  HADD2.F32 R38, -RZ, R25.H1_H1 ;  /* 0x30000019ff267230 */ /* 0x000fc40000004100 */
[--C-:B------:R-:W-:Y:S02]  /*3930*/  HADD2.F32 R35, -RZ, R24.reuse.H1_H1 ;  /* 0x30000018ff237230 */ /* 0x100fe40000004100 */
[----:B0-----:R-:W-:Y:S01]  /*3940*/  FMUL.FTZ R20, R37, -1.4426950216293334961 ;  /* 0xbfb8aa3b25147820 */ /* 0x001fe20000410000 */
[----:B------:R-:W-:Y:S02]  /*3950*/  HADD2.F32 R30, -RZ, R24.H0_H0 ;  /* 0x20000018ff1e7230 */ /* 0x000fe40000004100 */
[----:B------:R-:W-:Y:S01]  /*3960*/  FMUL.FTZ R21, R38, -1.4426950216293334961 ;  /* 0xbfb8aa3b26157820 */ /* 0x000fe20000410000 */
[--C-:B------:R-:W-:Y:S02]  /*3970*/  HADD2.F32 R24, -RZ, R26.reuse.H0_H0 ;  /* 0x2000001aff187230 */ /* 0x100fe40000004100 */
[----:B------:R-:W-:Y:S01]  /*3980*/  FMUL.FTZ R36, R35, -1.4426950216293334961 ;  /* 0xbfb8aa3b23247820 */ /* 0x000fe20000410000 */
[----:B------:R-:W-:Y:S02]  /*3990*/  HADD2.F32 R29, -RZ, R27.H0_H0 ;  /* 0x2000001bff1d7230 */ /* 0x000fe40000004100 */
[----:B------:R-:W-:Y:S01]  /*39a0*/  FMUL.FTZ R31, R30, -1.4426950216293334961 ;  /* 0xbfb8aa3b1e1f7820 */ /* 0x000fe20000410000 */
[----:B------:R-:W-:Y:S01]  /*39b0*/  MUFU.EX2 R20, R20 ;  /* 0x0000001400147308 */ /* 0x000fe20000000800 */
[----:B------:R-:W-:-:S02]  /*39c0*/  HADD2.F32 R26, -RZ, R26.H1_H1 ;  /* 0x3000001aff1a7230 */ /* 0x000fc40000004100 */
[----:B------:R-:W-:Y:S01]  /*39d0*/  FMUL.FTZ R22, R24, -1.4426950216293334961 ;  /* 0xbfb8aa3b18167820 */ /* 0x000fe20000410000 */
[----:B------:R-:W-:Y:S02]  /*39e0*/  HADD2.F32 R39, -RZ, R27.H1_H1 ;  /* 0x3000001bff277230 */ /* 0x000fe40000004100 */
[----:B------:R-:W-:Y:S01]  /*39f0*/  FMUL.FTZ R27, R29, -1.4426950216293334961 ;  /* 0xbfb8aa3b1d1b7820 */ /* 0x000fe20000410000 */
[----:B------:R-:W-:Y:S01]  /*3a00*/  FMUL.FTZ R23, R26, -1.4426950216293334961 ;  /* 0xbfb8aa3b1a177820 */ /* 0x000fe20000410000 */
[----:B------:R-:W-:Y:S01]  /*3a10*/  MUFU.EX2 R21, R21 ;  /* 0x0000001500157308 */ /* 0x000fe20000000800 */
[----:B------:R-:W-:-:S07]  /*3a20*/  FMUL.FTZ R40, R39, -1.4426950216293334961 ;  /* 0xbfb8aa3b27287820 */ /* 0x000fce0000410000 */
[----:B------:R-:W0:Y:S08]  /*3a30*/  MUFU.EX2 R36, R36 ;  /* 0x0000002400247308 */ /* 0x000e300000000800 */
[----:B------:R-:W1:Y:S08]  /*3a40*/  MUFU.EX2 R31, R31 ;  /* 0x0000001f001f7308 */ /* 0x000e700000000800 */
[----:B------:R2:W3:Y:S01]  /*3a50*/  MUFU.EX2 R25, R22 ;  /* 0x0000001600197308 */ /* 0x0004e20000000800 */
[----:B0-----:R-:W-:-:S07]  /*3a60*/  FADD.FTZ R36, R36, 1 ;  /* 0x3f80000024247421 */ /* 0x001fce0000010000 */
[----:B------:R0:W4:Y:S01]  /*3a70*/  MUFU.EX2 R28, R23 ;  /* 0x00000017001c7308 */ /* 0x0001220000000800 */
[----:B--2---:R-:W-:Y:S01]  /*3a80*/  FADD.FTZ R22, R20, 1 ;  /* 0x3f80000014167421 */ /* 0x004fe20000010000 */
[----:B-1----:R-:W-:-:S06]  /*3a90*/  FADD.FTZ R31, R31, 1 ;  /* 0x3f8000001f1f7421 */ /* 0x002fcc0000010000 */
[----:B------:R-:W1:Y:S01]  /*3aa0*/  MUFU.EX2 R27, R27 ;  /* 0x0000001b001b7308 */ /* 0x000e620000000800 */
[----:B0-----:R-:W-:Y:S01]  /*3ab0*/  FADD.FTZ R23, R21, 1 ;  /* 0x3f80000015177421 */ /* 0x001fe20000010000 */
[----:B---3--:R-:W-:Y:S01]  /*3ac0*/  FADD.FTZ R25, R25, 1 ;  /* 0x3f80000019197421 */ /* 0x008fe20000010000 */
[----:B------:R-:W0:Y:S05]  /*3ad0*/  LDC.64 R20, c[0x0][0x2c0] ;  /* 0x0000b000ff147b82 */ /* 0x000e2a0000000a00 */
[----:B------:R-:W2:Y:S01]  /*3ae0*/  MUFU.EX2 R40, R40 ;  /* 0x0000002800287308 */ /* 0x000ea20000000800 */
[----:B----4-:R-:W-:-:S07]  /*3af0*/  FADD.FTZ R28, R28, 1 ;  /* 0x3f8000001c1c7421 */ /* 0x010fce0000010000 */
[----:B------:R-:W3:Y:S01]  /*3b00*/  MUFU.RCP R36, R36 ;  /* 0x0000002400247308 */ /* 0x000ee20000001000 */
[----:B-1----:R-:W-:-:S07]  /*3b10*/  FADD.FTZ R27, R27, 1 ;  /* 0x3f8000001b1b7421 */ /* 0x002fce0000010000 */
[----:B------:R-:W1:Y:S01]  /*3b20*/  MUFU.RCP R31, R31 ;  /* 0x0000001f001f7308 */ /* 0x000e620000001000 */
[----:B--2---:R-:W-:-:S07]  /*3b30*/  FADD.FTZ R40, R40, 1 ;  /* 0x3f80000028287421 */ /* 0x004fce0000010000 */
[----:B------:R-:W2:Y:S01]  /*3b40*/  MUFU.RCP R25, R25 ;  /* 0x0000001900197308 */ /* 0x000ea20000001000 */
[----:B---3--:R-:W-:Y:S01]  /*3b50*/  FMUL.FTZ R35, R35, R36 ;  /* 0x0000002423237220 */ /* 0x008fe20000410000 */
[----:B0-----:R-:W-:-:S03]  /*3b60*/  IMAD R36, R7, R20, RZ ;  /* 0x0000001407247224 */ /* 0x001fc600078e02ff */
[----:B------:R-:W-:-:S03]  /*3b70*/  FMUL.FTZ R35, R35, R16 ;  /* 0x0000001023237220 */ /* 0x000fc60000410000 */
[----:B------:R-:W0:Y:S01]  /*3b80*/  MUFU.RCP R41, R28 ;  /* 0x0000001c00297308 */ /* 0x000e220000001000 */
[----:B-1----:R-:W-:Y:S01]  /*3b90*/  FMUL.FTZ R30, R30, R31 ;  /* 0x0000001f1e1e7220 */ /* 0x002fe20000410000 */
[C---:B------:R-:W-:Y:S02]  /*3ba0*/  IMAD R31, R5.reuse, R21, R36 ;  /* 0x00000015051f7224 */ /* 0x040fe400078e0224 */
[----:B------:R-:W-:Y:S01]  /*3bb0*/  IMAD.WIDE.U32 R20, R5, R20, UR8 ;  /* 0x0000000805147e25 */ /* 0x000fe2000f8e0014 */
[----:B------:R-:W-:-:S03]  /*3bc0*/  ULDC.64 UR8, c[0x0][0x2c8] ;  /* 0x0000b20000087ab9 */ /* 0x000fc60000000a00 */
[----:B------:R-:W-:Y:S01]  /*3bd0*/  FMUL.FTZ R30, R30, R15 ;  /* 0x0000000f1e1e7220 */ /* 0x000fe20000410000 */
[----:B------:R1:W3:Y:S01]  /*3be0*/  MUFU.RCP R42, R27 ;  /* 0x0000001b002a7308 */ /* 0x0002e20000001000 */
[----:B--2---:R-:W-:Y:S01]  /*3bf0*/  FMUL.FTZ R24, R24, R25 ;  /* 0x0000001918187220 */ /* 0x004fe20000410000 */
[----:B------:R-:W-:Y:S02]  /*3c00*/  IADD3 R21, R21, R31, RZ ;  /* 0x0000001f15157210 */ /* 0x000fe40007ffe0ff */
[----:B------:R-:W-:Y:S01]  /*3c10*/  F2FP.F16.F32.PACK_AB R16, R35, R30 ;  /* 0x0000001e2310723e */ /* 0x000fe200000000ff */
[----:B------:R-:W-:Y:S01]  /*3c20*/  FMUL.FTZ R15, R24, R19 ;  /* 0x00000013180f7220 */ /* 0x000fe20000410000 */
[----:B------:R-:W-:Y:S02]  /*3c30*/  IMAD.WIDE.U32 R20, R0, UR8, R20 ;  /* 0x0000000800147c25 */ /* 0x000fe4000f8e0014 */
[----:B------:R-:W2:Y:S02]  /*3c40*/  MUFU.RCP R22, R22 ;  /* 0x0000001600167308 */ /* 0x000ea40000001000 */
[----:B0-----:R-:W-:Y:S01]  /*3c50*/  FMUL.FTZ R25, R26, R41 ;  /* 0x000000291a197220 */ /* 0x001fe20000410000 */
[----:B-1----:R-:W-:-:S03]  /*3c60*/  IMAD R27, R3, UR8, RZ ;  /* 0x00000008031b7c24 */ /* 0x002fc6000f8e02ff */
[----:B------:R-:W-:Y:S01]  /*3c70*/  FMUL.FTZ R32, R25, R32 ;  /* 0x0000002019207220 */ /* 0x000fe20000410000 */
[----:B------:R-:W-:Y:S01]  /*3c80*/  IMAD R27, R0, UR9, R27 ;  /* 0x00000009001b7c24 */ /* 0x000fe2000f8e021b */
[----:B------:R-:W0:Y:S01]  /*3c90*/  MUFU.RCP R23, R23 ;  /* 0x0000001700177308 */ /* 0x000e220000001000 */
[----:B---3--:R-:W-:Y:S01]  /*3ca0*/  FMUL.FTZ R26, R29, R42 ;  /* 0x0000002a1d1a7220 */ /* 0x008fe20000410000 */
[----:B------:R-:W-:Y:S02]  /*3cb0*/  ULDC.64 UR8, c[0x0][0x320] ;  /* 0x0000c80000087ab9 */ /* 0x000fe40000000a00 */
[----:B------:R-:W-:Y:S01]  /*3cc0*/  IADD3 R21, R21, R27, RZ ;  /* 0x0000001b15157210 */ /* 0x000fe20007ffe0ff */
[----:B------:R-:W-:Y:S02]  /*3cd0*/  FMUL.FTZ R19, R26, R33 ;  /* 0x000000211a137220 */ /* 0x000fe40000410000 */
[----:B------:R-:W1:Y:S01]  /*3ce0*/  LDC R26, c[0x0][0x224] ;  /* 0x00008900ff1a7b82 */ /* 0x000e620000000800 */
[----:B------:R-:W3:Y:S01]  /*3cf0*/  MUFU.RCP R40, R40 ;  /* 0x0000002800287308 */ /* 0x000ee20000001000 */
[----:B--2---:R-:W-:-:S04]  /*3d00*/  FMUL.FTZ R22, R37, R22 ;  /* 0x0000001625167220 */ /* 0x004fc80000410000 */
[----:B------:R-:W-:Y:S01]  /*3d10*/  FMUL.FTZ R17, R22, R17 ;  /* 0x0000001116117220 */ /* 0x000fe20000410000 */
[----:B------:R-:W-:Y:S01]  /*3d20*/  LEA R22, P0, R20, UR8, 0x1 ;  /* 0x0000000814167c11 */ /* 0x000fe2000f8008ff */
[----:B0-----:R-:W-:-:S04]  /*3d30*/  FMUL.FTZ R23, R38, R23 ;  /* 0x0000001726177220 */ /* 0x001fc80000410000 */
[----:B------:R-:W-:Y:S01]  /*3d40*/  FMUL.FTZ R24, R23, R18 ;  /* 0x0000001217187220 */ /* 0x000fe20000410000 */
[----:B------:R-:W-:Y:S02]  /*3d50*/  LEA.HI.X R23, R20, UR9, R21, 0x1, P0 ;  /* 0x0000000914177c11 */ /* 0x000fe400080f0c15 */
[----:B------:R-:W-:Y:S01]  /*3d60*/  F2FP.F16.F32.PACK_AB R18, R32, R15 ;  /* 0x0000000f2012723e */ /* 0x000fe200000000ff */
[----:B---3--:R-:W-:Y:S01]  /*3d70*/  FMUL.FTZ R39, R39, R40 ;  /* 0x0000002827277220 */ /* 0x008fe20000410000 */
[----:B------:R-:W-:Y:S01]  /*3d80*/  F2FP.F16.F32.PACK_AB R17, R24, R17 ;  /* 0x000000111811723e */ /* 0x000fe200000000ff */
[----:B------:R-:W-:-:S04]  /*3d90*/  IMAD.WIDE R20, R6, 0x10, R22 ;  /* 0x0000001006147825 */ /* 0x000fc800078e0216 */
[----:B------:R-:W-:Y:S01]  /*3da0*/  FMUL.FTZ R34, R39, R34 ;  /* 0x0000002227227220 */ /* 0x000fe20000410000 */
[----:B-1----:R-:W-:-:S04]  /*3db0*/  ISETP.LE.AND P0, PT, R26, UR4, PT ;  /* 0x000000041a007c0c */ /* 0x002fc8000bf03270 */
[----:B------:R-:W-:-:S05]  /*3dc0*/  F2FP.F16.F32.PACK_AB R19, R34, R19 ;  /* 0x000000132213723e */ /* 0x000fca00000000ff */
[----:B------:R0:W-:Y:S04]  /*3dd0*/  STG.E.128 desc[UR6][R20.64], R16 ;  /* 0x0000001014007986 */ /* 0x0001e8000c101d06 */
[----:B------:R-:W-:Y:S05]  /*3de0*/  @!P0 BRA `(.L_x_2310) ;  /* 0xffffffc8000c8947 */ /* 0x000fea000383ffff */
[----:B------:R-:W-:Y:S05]  /*3df0*/  EXIT ;  /* 0x000000000000794d */ /* 0x000fea0003800000 */
.L_x_2311:
        /* <DEDUP_REMOVED lines=16> */
.L_x_5221:


//--------------------- .text._Z25selective_scan_fwd_kernelI32Selective_Scan_fwd_kernel_traitsILi32ELi8ELi1ELb1ELb1ELb1ELb0EN3c104HalfENS1_7complexIfEEEEv13SSMParamsBase --------------------------
	.section	.text._Z25selective_scan_fwd_kernelI32Selective_Scan_fwd_kernel_traitsILi32ELi8ELi1ELb1ELb1ELb1ELb0EN3c104HalfENS1_7complexIfEEEEv13SSMParamsBase,"ax",@progbits
	.align	128
        .global         _Z25selective_scan_fwd_kernelI32Selective_Scan_fwd_kernel_traitsILi32ELi8ELi1ELb1ELb1ELb1ELb0EN3c104HalfENS1_7complexIfEEEEv13SSMParamsBase
        .type           _Z25selective_scan_fwd_kernelI32Selective_Scan_fwd_kernel_traitsILi32ELi8ELi1ELb1ELb1ELb1ELb0EN3c104HalfENS1_7complexIfEEEEv13SSMParamsBase,@function
        .size           _Z25selective_scan_fwd_kernelI32Selective_Scan_fwd_kernel_traitsILi32ELi8ELi1ELb1ELb1ELb1ELb0EN3c104HalfENS1_7complexIfEEEEv13SSMParamsBase,(.L_x_5222 - _Z25selective_scan_fwd_kernelI32Selective_Scan_fwd_kernel_traitsILi32ELi8ELi1ELb1ELb1ELb1ELb0EN3c104HalfENS1_7complexIfEEEEv13SSMParamsBase)
        .other          _Z25selective_scan_fwd_kernelI32Selective_Scan_fwd_kernel_traitsILi32ELi8ELi1ELb1ELb1ELb1ELb0EN3c104HalfENS1_7complexIfEEEEv13SSMParamsBase,@"STO_CUDA_ENTRY STV_DEFAULT"
_Z25selective_scan_fwd_kernelI32Selective_Scan_fwd_kernel_traitsILi32ELi8ELi1ELb1ELb1ELb1ELb0EN3c104HalfENS1_7complexIfEEEEv13SSMParamsBase:
.text._Z25selective_scan_fwd_kernelI32Selective_Scan_fwd_kernel_traitsILi32ELi8ELi1ELb1ELb1ELb1ELb0EN3c104HalfENS1_7complexIfEEEEv13SSMParamsBase:
        /* <DEDUP_REMOVED lines=10> */
[----:B------:R-:W-:-:S05]  /*00a0*/  MOV R28, RZ ;  /* 0x000000ff001c7202 */ /* 0x000fca0000000f00 */
[----:B------:R-:W2:Y:S01]  /*00b0*/  LDC R14, c[0x0][0x224] ;  /* 0x00008900ff0e7b82 */ /* 0x000ea20000000800 */
[----:B0-----:R-:W-:-:S07]  /*00c0*/  IABS R9, R19 ;  /* 0x0000001300097213 */ /* 0x001fce0000000000 */
[----:B------:R-:W0:Y:S01]  /*00d0*/  LDC.64 R20, c[0x0][0x2d8] ;  /* 0x0000b600ff147b82 */ /* 0x000e220000000a00 */
[----:B------:R-:W3:Y:S01]  /*00e0*/  I2F.RP R8, R9 ;  /* 0x0000000900087306 */ /* 0x000ee20000209400 */
[----:B-1----:R-:W-:Y:S01]  /*00f0*/  MOV R0, UR8 ;  /* 0x0000000800007c02 */ /* 0x002fe20008000f00 */
[----:B------:R-:W-:-:S05]  /*0100*/  ULDC.64 UR8, c[0x0][0x260] ;  /* 0x0000980000087ab9 */ /* 0x000fca0000000a00 */
[----:B------:R-:W1:Y:S01]  /*0110*/  LDC.64 R22, c[0x0][0x2e0] ;  /* 0x0000b800ff167b82 */ /* 0x000e620000000a00 */
[----:B------:R-:W-:Y:S02]  /*0120*/  SHF.R.S32.HI R27, RZ, 0x1f, R0 ;  /* 0x0000001fff1b7819 */ /* 0x000fe40000011400 */
[C---:B------:R-:W-:Y:S02]  /*0130*/  @P0 LEA R2, P2, R0.reuse, UR4, 0x2 ;  /* 0x0000000400020c11 */ /* 0x040fe4000f8410ff */
[C---:B------:R-:W-:Y:S02]  /*0140*/  @P1 LEA R4, P3, R0.reuse, UR6, 0x2 ;  /* 0x0000000600041c11 */ /* 0x040fe4000f8610ff */
[C-C-:B------:R-:W-:Y:S01]  /*0150*/  @P0 LEA.HI.X R3, R0.reuse, UR5, R27.reuse, 0x2, P2 ;  /* 0x0000000500030c11 */ /* 0x140fe200090f141b */
[----:B---3--:R-:W3:Y:S01]  /*0160*/  MUFU.RCP R8, R8 ;  /* 0x0000000800087308 */ /* 0x008ee20000001000 */
[----:B------:R-:W-:Y:S01]  /*0170*/  @P1 LEA.HI.X R5, R0, UR7, R27, 0x2, P3 ;  /* 0x0000000700051c11 */ /* 0x000fe200098f141b */
[----:B------:R-:W-:-:S02]  /*0180*/  ULDC.64 UR6, c[0x0][0x208] ;  /* 0x0000820000067ab9 */ /* 0x000fc40000000a00 */
[----:B------:R4:W5:Y:S01]  /*0190*/  @P0 LDG.E R26, desc[UR6][R2.64] ;  /* 0x00000006021a0981 */ /* 0x000962000c1e1900 */
[----:B------:R-:W2:Y:S03]  /*01a0*/  S2UR UR4, SR_CTAID.X ;  /* 0x00000000000479c3 */ /* 0x000ea60000002500 */
[----:B------:R2:W5:Y:S01]  /*01b0*/  @P1 LDG.E R28, desc[UR6][R4.64] ;  /* 0x00000006041c1981 */ /* 0x000562000c1e1900 */
[----:B----4-:R-:W-:Y:S02]  /*01c0*/  IABS R2, R0 ;  /* 0x0000000000027213 */ /* 0x010fe40000000000 */
[----:B---3--:R-:W-:-:S04]  /*01d0*/  IADD3 R6, R8, 0xffffffe, RZ ;  /* 0x0ffffffe08067810 */ /* 0x008fc80007ffe0ff */
[----:B------:R3:W4:Y:S01]  /*01e0*/  F2I.FTZ.U32.TRUNC.NTZ R7, R6 ;  /* 0x0000000600077305 */ /* 0x000722000021f000 */
[----:B--2---:R-:W-:Y:S01]  /*01f0*/  MOV R29, UR4 ;  /* 0x00000004001d7c02 */ /* 0x004fe20008000f00 */
[----:B---3--:R-:W-:Y:S01]  /*0200*/  HFMA2.MMA R6, -RZ, RZ, 0, 0 ;  /* 0x00000000ff067435 */ /* 0x008fe200000001ff */
[----:B------:R-:W-:Y:S02]  /*0210*/  ULDC.64 UR4, c[0x0][0x240] ;  /* 0x0000900000047ab9 */ /* 0x000fe40000000a00 */
[----:B------:R-:W-:Y:S02]  /*0220*/  SHF.R.S32.HI R31, RZ, 0x1f, R29 ;  /* 0x0000001fff1f7819 */ /* 0x000fe4000001141d */
[----:B----4-:R-:W-:-:S03]  /*0230*/  IADD3 R10, RZ, -R7, RZ ;  /* 0x80000007ff0a7210 */ /* 0x010fc60007ffe0ff */
[----:B------:R-:W-:Y:S02]  /*0240*/  IMAD R4, R31, UR4, RZ ;  /* 0x000000041f047c24 */ /* 0x000fe4000f8e02ff */
[----:B------:R-:W-:Y:S02]  /*0250*/  IMAD R3, R10, R9, RZ ;  /* 0x000000090a037224 */ /* 0x000fe400078e02ff */
[----:B------:R-:W-:Y:S02]  /*0260*/  IMAD R15, R29, UR5, R4 ;  /* 0x000000051d0f7c24 */ /* 0x000fe4000f8e0204 */
[----:B------:R-:W-:-:S06]  /*0270*/  IMAD.HI.U32 R7, R7, R3, R6 ;  /* 0x0000000307077227 */ /* 0x000fcc00078e0006 */
[----:B------:R-:W-:-:S04]  /*0280*/  IMAD.HI.U32 R10, R7, R2, RZ ;  /* 0x00000002070a7227 */ /* 0x000fc800078e00ff */
[----:B------:R-:W-:Y:S01]  /*0290*/  IMAD.WIDE.U32 R6, R29, UR4, RZ ;  /* 0x000000041d067c25 */ /* 0x000fe2000f8e00ff */
[----:B------:R-:W-:Y:S01]  /*02a0*/  IADD3 R3, -R10, RZ, RZ ;  /* 0x000000ff0a037210 */ /* 0x000fe20007ffe1ff */
[----:B------:R-:W-:Y:S02]  /*02b0*/  ULDC.64 UR4, c[0x0][0x280] ;  /* 0x0000a00000047ab9 */ /* 0x000fe40000000a00 */
[----:B------:R-:W-:Y:S01]  /*02c0*/  IMAD R4, R31, UR4, RZ ;  /* 0x000000041f047c24 */ /* 0x000fe2000f8e02ff */
[----:B------:R-:W-:Y:S01]  /*02d0*/  IADD3 R7, R7, R15, RZ ;  /* 0x0000000f07077210 */ /* 0x000fe20007ffe0ff */
[----:B------:R-:W-:Y:S01]  /*02e0*/  IMAD R2, R9, R3, R2 ;  /* 0x0000000309027224 */ /* 0x000fe200078e0202 */
[----:B------:R-:W-:Y:S01]  /*02f0*/  LOP3.LUT R3, R0, R19, RZ, 0x3c, !PT ;  /* 0x0000001300037212 */ /* 0x000fe200078e3cff */
[----:B------:R-:W-:-:S03]  /*0300*/  IMAD R11, R29, UR5, R4 ;  /* 0x000000051d0b7c24 */ /* 0x000fc6000f8e0204 */
[----:B------:R-:W-:Y:S02]  /*0310*/  ISETP.GT.U32.AND P1, PT, R9, R2, PT ;  /* 0x000000020900720c */ /* 0x000fe40003f24070 */
[----:B------:R-:W-:-:S11]  /*0320*/  ISETP.GE.AND P2, PT, R3, RZ, PT ;  /* 0x000000ff0300720c */ /* 0x000fd60003f46270 */
[-C--:B------:R-:W-:Y:S02]  /*0330*/  @!P1 IADD3 R2, R2, -R9.reuse, RZ ;  /* 0x8000000902029210 */ /* 0x080fe40007ffe0ff */
[----:B------:R-:W-:Y:S02]  /*0340*/  @!P1 IADD3 R10, R10, 0x1, RZ ;  /* 0x000000010a0a9810 */ /* 0x000fe40007ffe0ff */
[----:B------:R-:W-:Y:S01]  /*0350*/  ISETP.GE.U32.AND P0, PT, R2, R9, PT ;  /* 0x000000090200720c */ /* 0x000fe20003f06070 */
[----:B------:R-:W-:Y:S01]  /*0360*/  IMAD R2, R31, UR8, RZ ;  /* 0x000000081f027c24 */ /* 0x000fe2000f8e02ff */
[----:B------:R-:W-:Y:S01]  /*0370*/  ISETP.NE.AND P1, PT, R19, RZ, PT ;  /* 0x000000ff1300720c */ /* 0x000fe20003f25270 */
[----:B------:R-:W-:-:S04]  /*0380*/  IMAD.WIDE.U32 R8, R29, UR8, RZ ;  /* 0x000000081d087c25 */ /* 0x000fc8000f8e00ff */
[C---:B------:R-:W-:Y:S01]  /*0390*/  IMAD R17, R29.reuse, UR9, R2 ;  /* 0x000000091d117c24 */ /* 0x040fe2000f8e0202 */
[----:B------:R-:W-:Y:S01]  /*03a0*/  ULDC.64 UR8, c[0x0][0x290] ;  /* 0x0000a40000087ab9 */ /* 0x000fe20000000a00 */
[----:B------:R-:W-:Y:S01]  /*03b0*/  IMAD.WIDE.U32 R2, R29, UR4, RZ ;  /* 0x000000041d027c25 */ /* 0x000fe2000f8e00ff */
[----:B------:R-:W-:Y:S02]  /*03c0*/  ULDC.64 UR4, c[0x0][0x288] ;  /* 0x0000a20000047ab9 */ /* 0x000fe40000000a00 */
[----:B------:R-:W-:Y:S01]  /*03d0*/  IADD3 R9, R9, R17, RZ ;  /* 0x0000001109097210 */ /* 0x000fe20007ffe0ff */
[----:B------:R-:W-:Y:S01]  /*03e0*/  IMAD R12, R31, UR8, RZ ;  /* 0x000000081f0c7c24 */ /* 0x000fe2000f8e02ff */
[----:B------:R-:W-:Y:S01]  /*03f0*/  @P0 IADD3 R10, R10, 0x1, RZ ;  /* 0x000000010a0a0810 */ /* 0x000fe20007ffe0ff */
[----:B------:R-:W2:Y:S01]  /*0400*/  LDC.64 R16, c[0x0][0x2f0] ;  /* 0x0000bc00ff107b82 */ /* 0x000ea20000000a00 */
[----:B------:R-:W-:Y:S01]  /*0410*/  ISETP.GE.AND P0, PT, R14, 0x1, PT ;  /* 0x000000010e00780c */ /* 0x000fe20003f06270 */
[----:B------:R-:W-:Y:S01]  /*0420*/  IMAD.WIDE.U32 R4, R29, UR8, RZ ;  /* 0x000000081d047c25 */ /* 0x000fe2000f8e00ff */
[----:B------:R-:W-:-:S02]  /*0430*/  @!P2 IADD3 R10, -R10, RZ, RZ ;  /* 0x000000ff0a0aa210 */ /* 0x000fc40007ffe1ff */
[----:B------:R-:W-:Y:S01]  /*0440*/  @!P1 LOP3.LUT R10, RZ, R19, RZ, 0x33, !PT ;  /* 0x00000013ff0a9212 */ /* 0x000fe200078e33ff */
[----:B------:R-:W-:Y:S01]  /*0450*/  IMAD R13, R29, UR9, R12 ;  /* 0x000000091d0d7c24 */ /* 0x000fe2000f8e020c */
[----:B------:R-:W-:Y:S01]  /*0460*/  ULDC.64 UR8, c[0x0][0x298] ;  /* 0x0000a60000087ab9 */ /* 0x000fe20000000a00 */
[----:B------:R-:W3:Y:S01]  /*0470*/  LDC.64 R18, c[0x0][0x2f8] ;  /* 0x0000be00ff127b82 */ /* 0x000ee20000000a00 */
[----:B------:R-:W-:Y:S01]  /*0480*/  IADD3 R3, R3, R11, RZ ;  /* 0x0000000b03037210 */ /* 0x000fe20007ffe0ff */
[----:B------:R-:W-:Y:S01]  /*0490*/  IMAD R11, R27, UR4, RZ ;  /* 0x000000041b0b7c24 */ /* 0x000fe2000f8e02ff */
[----:B------:R-:W-:Y:S01]  /*04a0*/  IADD3 R5, R5, R13, RZ ;  /* 0x0000000d05057210 */ /* 0x000fe20007ffe0ff */
[----:B------:R-:W-:Y:S02]  /*04b0*/  IMAD R13, R27, UR8, RZ ;  /* 0x000000081b0d7c24 */ /* 0x000fe4000f8e02ff */
[C---:B------:R-:W-:Y:S01]  /*04c0*/  IMAD R33, R0.reuse, UR5, R11 ;  /* 0x0000000500217c24 */ /* 0x040fe2000f8e020b */
[----:B------:R-:W-:Y:S01]  /*04d0*/  SHF.R.S32.HI R11, RZ, 0x1f, R10 ;  /* 0x0000001fff0b7819 */ /* 0x000fe2000001140a */
[----:B------:R-:W-:Y:S01]  /*04e0*/  IMAD.WIDE.U32 R2, R0, UR4, R2 ;  /* 0x0000000400027c25 */ /* 0x000fe2000f8e0002 */
[----:B------:R-:W-:-:S03]  /*04f0*/  ULDC.64 UR4, c[0x0][0x258] ;  /* 0x0000960000047ab9 */ /* 0x000fc60000000a00 */
[C---:B------:R-:W-:Y:S02]  /*0500*/  IMAD R13, R0.reuse, UR9, R13 ;  /* 0x00000009000d7c24 */ /* 0x040fe4000f8e020d */
[----:B------:R-:W-:Y:S01]  /*0510*/  IMAD.WIDE.U32 R4, R0, UR8, R4 ;  /* 0x0000000800047c25 */ /* 0x000fe2000f8e0004 */
[----:B------:R-:W-:Y:S01]  /*0520*/  ULDC.64 UR8, c[0x0][0x278] ;  /* 0x00009e0000087ab9 */ /* 0x000fe20000000a00 */
[----:B01----:R-:W-:Y:S05]  /*0530*/  @!P0 EXIT ;  /* 0x000000000000894d */ /* 0x003fea0003800000 */
[----:B------:R-:W0:Y:S01]  /*0540*/  S2R R30, SR_TID.X ;  /* 0x00000000001e7919 */ /* 0x000e220000002100 */
[----:B------:R-:W-:Y:S01]  /*0550*/  IMAD R15, R11, UR4, RZ ;  /* 0x000000040b0f7c24 */ /* 0x000fe2000f8e02ff */
[----:B------:R-:W-:Y:S01]  /*0560*/  IADD3 R33, R3, R33, RZ ;  /* 0x0000002103217210 */ /* 0x000fe20007ffe0ff */
[----:B------:R-:W-:Y:S01]  /*0570*/  IMAD R11, R11, UR8, RZ ;  /* 0x000000080b0b7c24 */ /* 0x000fe2000f8e02ff */
[----:B------:R-:W1:Y:S01]  /*0580*/  S2R R96, SR_LANEID ;  /* 0x0000000000607919 */ /* 0x000e620000000000 */
[----:B------:R-:W-:Y:S01]  /*0590*/  IMAD.WIDE.U32 R6, R10, UR4, R6 ;  /* 0x000000040a067c25 */ /* 0x000fe2000f8e0006 */
[----:B------:R-:W-:Y:S01]  /*05a0*/  IADD3 R35, R5, R13, RZ ;  /* 0x0000000d05237210 */ /* 0x000fe20007ffe0ff */
[----:B------:R-:W-:Y:S01]  /*05b0*/  UMOV UR4, URZ ;  /* 0x0000003f00047c82 */ /* 0x000fe20008000000 */
[----:B--2---:R-:W-:Y:S01]  /*05c0*/  LEA R32, P0, R2, R16, 0x1 ;  /* 0x0000001002207211 */ /* 0x004fe200078008ff */
[----:B------:R-:W-:Y:S01]  /*05d0*/  IMAD R15, R10, UR5, R15 ;  /* 0x000000050a0f7c24 */ /* 0x000fe2000f8e020f */
[----:B------:R-:W-:Y:S01]  /*05e0*/  LEA R36, P2, R6, R20, 0x1 ;  /* 0x0000001406247211 */ /* 0x000fe200078408ff */
[----:B------:R-:W-:Y:S01]  /*05f0*/  IMAD.WIDE.U32 R8, R10, UR8, R8 ;  /* 0x000000080a087c25 */ /* 0x000fe2000f8e0008 */
[----:B---3--:R-:W-:-:S02]  /*0600*/  LEA R34, P1, R4, R18, 0x1 ;  /* 0x0000001204227211 */ /* 0x008fc400078208ff */
[----:B------:R-:W-:Y:S01]  /*0610*/  IADD3 R38, R7, R15, RZ ;  /* 0x0000000f07267210 */ /* 0x000fe20007ffe0ff */
[----:B------:R-:W-:Y:S01]  /*0620*/  IMAD R11, R10, UR9, R11 ;  /* 0x000000090a0b7c24 */ /* 0x000fe2000f8e020b */
[----:B------:R-:W-:Y:S02]  /*0630*/  LEA R37, P3, R8, R22, 0x1 ;  /* 0x0000001608257211 */ /* 0x000fe400078608ff */
[----:B------:R-:W-:Y:S02]  /*0640*/  LEA.HI.X R38, R6, R21, R38, 0x1, P2 ;  /* 0x0000001506267211 */ /* 0x000fe400010f0c26 */
[----:B------:R-:W-:Y:S02]  /*0650*/  IADD3 R39, R9, R11, RZ ;  /* 0x0000000b09277210 */ /* 0x000fe40007ffe0ff */
[----:B------:R-:W-:Y:S02]  /*0660*/  LEA.HI.X R33, R2, R17, R33, 0x1, P0 ;  /* 0x0000001102217211 */ /* 0x000fe400000f0c21 */
[----:B------:R-:W-:-:S02]  /*0670*/  LEA.HI.X R39, R8, R23, R39, 0x1, P3 ;  /* 0x0000001708277211 */ /* 0x000fc400018f0c27 */
[----:B------:R-:W-:-:S07]  /*0680*/  LEA.HI.X R35, R4, R19, R35, 0x1, P1 ;  /* 0x0000001304237211 */ /* 0x000fce00008f0c23 */
.L_x_2332:
[----:B------:R-:W-:Y:S01]  /*0690*/  BAR.SYNC.DEFER_BLOCKING 0x0 ;  /* 0x0000000000007b1d */ /* 0x000fe20000010000 */
[----:B0-----:R-:W-:-:S04]  /*06a0*/  IMAD.WIDE R8, R30, 0x10, R34 ;  /* 0x000000101e087825 */ /* 0x001fc800078e0222 */
[----:B------:R-:W-:-:S03]  /*06b0*/  IMAD.WIDE R4, R30, 0x10, R32 ;  /* 0x000000101e047825 */ /* 0x000fc600078e0220 */
[----:B--2---:R-:W0:Y:S01]  /*06c0*/  LDC R2, c[0x0][0x21c] ;  /* 0x00008700ff027b82 */ /* 0x004e220000000800 */
        /* <DEDUP_REMOVED lines=60> */
.L_x_2313:
[----:B------:R-:W-:Y:S05]  /*0a90*/  BSYNC B0 ;  /* 0x0000000000007941 */ /* 0x000fea0003800000 */
.L_x_2312:
        /* <DEDUP_REMOVED lines=41> */
.L_x_2315:
[----:B------:R-:W-:Y:S05]  /*0d30*/  BSYNC B0 ;  /* 0x0000000000007941 */ /* 0x000fea0003800000 */
.L_x_2314:
        /* <DEDUP_REMOVED lines=33> */
.L_x_2317:
[----:B------:R-:W-:Y:S05]  /*0f50*/  BSYNC B0 ;  /* 0x0000000000007941 */ /* 0x000fea0003800000 */
.L_x_2316:
        /* <DEDUP_REMOVED lines=33> */
.L_x_2319:
[----:B------:R-:W-:Y:S05]  /*1170*/  BSYNC B0 ;  /* 0x0000000000007941 */ /* 0x000fea0003800000 */
.L_x_2318:
        /* <DEDUP_REMOVED lines=33> */
.L_x_2321:
[----:B------:R-:W-:Y:S05]  /*1390*/  BSYNC B0 ;  /* 0x0000000000007941 */ /* 0x000fea0003800000 */
.L_x_2320:
        /* <DEDUP_REMOVED lines=33> */
.L_x_2323:
[----:B------:R-:W-:Y:S05]  /*15b0*/  BSYNC B0 ;  /* 0x0000000000007941 */ /* 0x000fea0003800000 */
.L_x_2322:
        /* <DEDUP_REMOVED lines=33> */
.L_x_2325:
[----:B------:R-:W-:Y:S05]  /*17d0*/  BSYNC B0 ;  /* 0x0000000000007941 */ /* 0x000fea0003800000 */
.L_x_2324:
        /* <DEDUP_REMOVED lines=33> */
.L_x_2327:
[----:B------:R-:W-:Y:S05]  /*19f0*/  BSYNC B0 ;  /* 0x0000000000007941 */ /* 0x000fea0003800000 */
.L_x_2326:
[----:B------:R-:W-:Y:S01]  /*1a00*/  BAR.SYNC.DEFER_BLOCKING 0x0 ;  /* 0x0000000000007b1d */ /* 0x000fe20000010000 */
[----:B------:R-:W-:Y:S01]  /*1a10*/  ISETP.GE.AND P0, PT, R2, 0x1, PT ;  /* 0x000000010200780c */ /* 0x000fe20003f06270 */
[----:B-----5:R-:W-:Y:S02]  /*1a20*/  HADD2.F32 R57, -RZ, R5.H0_H0 ;  /* 0x20000005ff397230 */ /* 0x020fe40000004100 */
[----:B------:R-:W-:Y:S02]  /*1a30*/  HADD2.F32 R9, -RZ, R7.H0_H0 ;  /* 0x20000007ff097230 */ /* 0x000fe40000004100 */
[--C-:B------:R-:W-:Y:S02]  /*1a40*/  HADD2.F32 R53, -RZ, R4.reuse.H0_H0 ;  /* 0x20000004ff357230 */ /* 0x100fe40000004100 */
[-C--:B------:R-:W-:Y:S01]  /*1a50*/  FMUL.FTZ R43, R57, R26.reuse ;  /* 0x0000001a392b7220 */ /* 0x080fe20000410000 */
[----:B------:R-:W-:Y:S02]  /*1a60*/  HADD2.F32 R55, -RZ, R4.H1_H1 ;  /* 0x30000004ff377230 */ /* 0x000fe40000004100 */
[----:B------:R-:W-:Y:S01]  /*1a70*/  FMUL.FTZ R47, R9, R26 ;  /* 0x0000001a092f7220 */ /* 0x000fe20000410000 */
[----:B------:R-:W-:-:S02]  /*1a80*/  HADD2.F32 R5, -RZ, R5.H1_H1 ;  /* 0x30000005ff057230 */ /* 0x000fc40000004100 */
[-C--:B------:R-:W-:Y:S01]  /*1a90*/  FMUL.FTZ R41, R53, R26.reuse ;  /* 0x0000001a35297220 */ /* 0x080fe20000410000 */
[--C-:B------:R-:W-:Y:S02]  /*1aa0*/  HADD2.F32 R61, -RZ, R6.reuse.H0_H0 ;  /* 0x20000006ff3d7230 */ /* 0x100fe40000004100 */
[-C--:B------:R-:W-:Y:S01]  /*1ab0*/  FMUL.FTZ R56, R55, R26.reuse ;  /* 0x0000001a37387220 */ /* 0x080fe20000410000 */
[----:B------:R-:W-:Y:S02]  /*1ac0*/  HADD2.F32 R63, -RZ, R6.H1_H1 ;  /* 0x30000006ff3f7230 */ /* 0x000fe40000004100 */
        /* <DEDUP_REMOVED lines=14> */
[----:B------:R-:W2:Y:S01]  /*1bb0*/  LDC R51, c[0x0][0x21c] ;  /* 0x00008700ff337b82 */ /* 0x000ea20000000800 */
[----:B------:R-:W-:Y:S01]  /*1bc0*/  FMUL.FTZ R64, R9, R52 ;  /* 0x0000003409407220 */ /* 0x000fe20000410000 */
[----:B------:R-:W-:Y:S01]  /*1bd0*/  FMUL.FTZ R65, R7, R54 ;  /* 0x0000003607417220 */ /* 0x000fe20000410000 */
[----:B------:R-:W-:Y:S01]  /*1be0*/  ULDC UR18, c[0x0][0x21c] ;  /* 0x0000870000127ab9 */ /* 0x000fe20000000800 */
[----:B------:R-:W-:Y:S01]  /*1bf0*/  ULDC UR5, c[0x0][0x214] ;  /* 0x0000850000057ab9 */ /* 0x000fe20000000800 */
[----:B------:R-:W-:Y:S01]  /*1c00*/  ULDC.64 UR8, c[0x0][0x230] ;  /* 0x00008c0000087ab9 */ /* 0x000fe20000000a00 */
[----:B------:R-:W-:Y:S01]  /*1c10*/  ULDC.64 UR10, c[0x0][0x238] ;  /* 0x00008e00000a7ab9 */ /* 0x000fe20000000a00 */
[----:B------:R-:W-:Y:S01]  /*1c20*/  ULDC.64 UR12, c[0x0][0x2d0] ;  /* 0x0000b400000c7ab9 */ /* 0x000fe20000000a00 */
[----:B------:R-:W3:Y:S01]  /*1c30*/  LDC.64 R2, c[0x0][0x310] ;  /* 0x0000c400ff027b82 */ /* 0x000ee20000000a00 */
[----:B------:R-:W-:Y:S01]  /*1c40*/  ULDC.64 UR14, c[0x0][0x250] ;  /* 0x00009400000e7ab9 */ /* 0x000fe20000000a00 */
[----:B------:R-:W-:-:S05]  /*1c50*/  ULDC.64 UR16, c[0x0][0x270] ;  /* 0x00009c0000107ab9 */ /* 0x000fca0000000a00 */
.L_x_2331:
        /* <DEDUP_REMOVED lines=10> */
[----:B------:R-:W-:Y:S01]  /*1d00*/  LEA.HI.X R15, R4, UR13, R5, 0x3, P0 ;  /* 0x0000000d040f7c11 */ /* 0x000fe200080f1c05 */
[----:B------:R-:W-:-:S05]  /*1d10*/  IMAD R7, R19, UR14, RZ ;  /* 0x0000000e13077c24 */ /* 0x000fca000f8e02ff */
[----:B------:R-:W4:Y:S01]  /*1d20*/  LDG.E.64 R14, desc[UR6][R14.64] ;  /* 0x000000060e0e7981 */ /* 0x000f22000c1e1b00 */
[----:B------:R-:W-:Y:S01]  /*1d30*/  IMAD.WIDE.U32 R4, R66, UR14, RZ ;  /* 0x0000000e42047c25 */ /* 0x000fe2000f8e00ff */
[----:B------:R-:W-:-:S03]  /*1d40*/  SHF.L.U32 R17, R30, 0x1, RZ ;  /* 0x000000011e117819 */ /* 0x000fc600000006ff */
[----:B------:R-:W-:Y:S01]  /*1d50*/  IMAD R7, R66, UR15, R7 ;  /* 0x0000000f42077c24 */ /* 0x000fe2000f8e0207 */
[----:B------:R-:W-:-:S04]  /*1d60*/  LEA R12, P0, R4, R36, 0x1 ;  /* 0x00000024040c7211 */ /* 0x000fc800078008ff */
[----:B------:R-:W-:-:S04]  /*1d70*/  IADD3 R5, R5, R7, RZ ;  /* 0x0000000705057210 */ /* 0x000fc80007ffe0ff */
[----:B------:R-:W-:-:S03]  /*1d80*/  LEA.HI.X R13, R4, R38, R5, 0x1, P0 ;  /* 0x00000026040d7211 */ /* 0x000fc600000f0c05 */
[----:B------:R-:W-:-:S05]  /*1d90*/  IMAD.WIDE R12, R17, 0x10, R12 ;  /* 0x00000010110c7825 */ /* 0x000fca00078e020c */
[----:B------:R-:W5:Y:S04]  /*1da0*/  LDG.E.128 R4, desc[UR6][R12.64] ;  /* 0x000000060c047981 */ /* 0x000f68000c1e1d00 */
[----:B------:R0:W2:Y:S01]  /*1db0*/  LDG.E.128 R8, desc[UR6][R12.64+0x10] ;  /* 0x000010060c087981 */ /* 0x0000a2000c1e1d00 */
[----:B------:R-:W-:Y:S01]  /*1dc0*/  IMAD R71, R19, UR16, RZ ;  /* 0x0000001013477c24 */ /* 0x000fe2000f8e02ff */
[----:B-1----:R-:W-:Y:S01]  /*1dd0*/  ISETP.GE.AND P1, PT, R96, 0x8, PT ;  /* 0x000000086000780c */ /* 0x002fe20003f26270 */
[C---:B----4-:R-:W-:Y:S01]  /*1de0*/  FMUL.FTZ R16, R15.reuse, R40 ;  /* 0x000000280f107220 */ /* 0x050fe20000410000 */
[----:B------:R-:W-:Y:S01]  /*1df0*/  FMUL.FTZ R21, R14, 1.4426950216293334961 ;  /* 0x3fb8aa3b0e157820 */ /* 0x000fe20000410000 */
[----:B0-----:R-:W-:Y:S02]  /*1e00*/  FMUL.FTZ R13, R15, R44 ;  /* 0x0000002c0f0d7220 */ /* 0x001fe40000410000 */
[----:B------:R-:W-:Y:S01]  /*1e10*/  FMUL.RZ R18, R16, 0.15915493667125701904 ;  /* 0x3e22f98310127820 */ /* 0x000fe2000040c000 */
[----:B------:R-:W-:Y:S01]  /*1e20*/  FMUL.FTZ R14, R21, R40 ;  /* 0x00000028150e7220 */ /* 0x000fe20000410000 */
[-C--:B------:R-:W-:Y:S01]  /*1e30*/  FMUL.FTZ R16, R15, R42.reuse ;  /* 0x0000002a0f107220 */ /* 0x080fe20000410000 */
[----:B------:R-:W-:Y:S01]  /*1e40*/  FMUL.FTZ R12, R21, R42 ;  /* 0x0000002a150c7220 */ /* 0x000fe20000410000 */
[----:B------:R-:W-:Y:S01]  /*1e50*/  MUFU.SIN R23, R18 ;  /* 0x0000001200177308 */ /* 0x000fe20000000400 */
[----:B------:R-:W-:Y:S01]  /*1e60*/  FMUL.RZ R24, R13, 0.15915493667125701904 ;  /* 0x3e22f9830d187820 */ /* 0x000fe2000040c000 */
[----:B------:R-:W-:Y:S01]  /*1e70*/  FMUL.RZ R22, R16, 0.15915493667125701904 ;  /* 0x3e22f98310167820 */ /* 0x000fe2000040c000 */
[C---:B------:R-:W-:Y:S01]  /*1e80*/  FMUL.FTZ R13, R21.reuse, R44 ;  /* 0x0000002c150d7220 */ /* 0x040fe20000410000 */
[C---:B------:R-:W-:Y:S01]  /*1e90*/  FMUL.FTZ R70, R21.reuse, R52 ;  /* 0x0000003415467220 */ /* 0x040fe20000410000 */
[----:B------:R-:W-:-:S03]  /*1ea0*/  FMUL.FTZ R74, R21, R54 ;  /* 0x00000036154a7220 */ /* 0x000fc60000410000 */
[----:B------:R0:W-:Y:S08]  /*1eb0*/  MUFU.COS R89, R18 ;  /* 0x0000001200597308 */ /* 0x0001f00000000000 */
[----:B------:R-:W1:Y:S01]  /*1ec0*/  MUFU.EX2 R14, R14 ;  /* 0x0000000e000e7308 */ /* 0x000e620000000800 */
[----:B0-----:R-:W-:Y:S01]  /*1ed0*/  FMUL.FTZ R18, R15, R46 ;  /* 0x0000002e0f127220 */ /* 0x001fe20000410000 */
[----:B-----5:R-:W-:-:S02]  /*1ee0*/  HADD2.F32 R92, -RZ, R4.H0_H0 ;  /* 0x20000004ff5c7230 */ /* 0x020fc40000004100 */
[----:B------:R-:W-:Y:S02]  /*1ef0*/  HADD2.F32 R4, -RZ, R4.H1_H1 ;  /* 0x30000004ff047230 */ /* 0x000fe40000004100 */
[----:B------:R-:W-:Y:S01]  /*1f00*/  FMUL.RZ R68, R18, 0.15915493667125701904 ;  /* 0x3e22f98312447820 */ /* 0x000fe2000040c000 */
[----:B------:R-:W-:-:S04]  /*1f10*/  IMAD.WIDE.U32 R18, R66, UR16, RZ ;  /* 0x0000001042127c25 */ /* 0x000fc8000f8e00ff */
[C---:B------:R-:W-:Y:S01]  /*1f20*/  FMUL.FTZ R92, R53.reuse, R92 ;  /* 0x0000005c355c7220 */ /* 0x040fe20000410000 */
[----:B------:R-:W-:Y:S01]  /*1f30*/  MUFU.COS R86, R22 ;  /* 0x0000001600567308 */ /* 0x000fe20000000000 */
[----:B------:R-:W-:Y:S01]  /*1f40*/  FMUL.FTZ R95, R53, R4 ;  /* 0x00000004355f7220 */ /* 0x000fe20000410000 */
[----:B------:R-:W-:Y:S02]  /*1f50*/  HADD2.F32 R94, -RZ, R5.H1_H1 ;  /* 0x30000005ff5e7230 */ /* 0x000fe40000004100 */
[----:B------:R-:W-:Y:S01]  /*1f60*/  FMUL.FTZ R4, R21, R50 ;  /* 0x0000003215047220 */ /* 0x000fe20000410000 */
[----:B------:R-:W-:Y:S02]  /*1f70*/  HADD2.F32 R100, -RZ, R6.H0_H0 ;  /* 0x20000006ff647230 */ /* 0x000fe40000004100 */
[----:B------:R-:W-:Y:S02]  /*1f80*/  HADD2.F32 R98, -RZ, R7.H1_H1 ;  /* 0x30000007ff627230 */ /* 0x000fe40000004100 */
[----:B------:R-:W-:Y:S01]  /*1f90*/  FMUL.FTZ R94, R55, R94 ;  /* 0x0000005e375e7220 */ /* 0x000fe20000410000 */
[----:B------:R0:W4:Y:S01]  /*1fa0*/  MUFU.EX2 R87, R12 ;  /* 0x0000000c00577308 */ /* 0x0001220000000800 */
[C---:B-1----:R-:W-:Y:S01]  /*1fb0*/  FMUL.FTZ R89, R14.reuse, R89 ;  /* 0x000000590e597220 */ /* 0x042fe20000410000 */
[----:B------:R-:W-:Y:S01]  /*1fc0*/  FMUL.FTZ R90, R14, R23 ;  /* 0x000000170e5a7220 */ /* 0x000fe20000410000 */
[----:B------:R-:W-:-:S02]  /*1fd0*/  HADD2.F32 R14, -RZ, R5.H0_H0 ;  /* 0x20000005ff0e7230 */ /* 0x000fc40000004100 */
[----:B------:R-:W-:Y:S01]  /*1fe0*/  FMUL.FTZ R100, R57, R100 ;  /* 0x0000006439647220 */ /* 0x000fe20000410000 */
[----:B------:R-:W-:Y:S01]  /*1ff0*/  FMUL.FTZ R98, R59, R98 ;  /* 0x000000623b627220 */ /* 0x000fe20000410000 */
[----:B--2---:R-:W-:Y:S01]  /*2000*/  HADD2.F32 R78, -RZ, R8.H1_H1 ;  /* 0x30000008ff4e7230 */ /* 0x004fe20000004100 */
[----:B------:R1:W2:Y:S01]  /*2010*/  MUFU.SIN R16, R22 ;  /* 0x0000001600107308 */ /* 0x0002a20000000400 */
[----:B0-----:R-:W-:Y:S01]  /*2020*/  FMUL.FTZ R12, R15, R48 ;  /* 0x000000300f0c7220 */ /* 0x001fe20000410000 */
[----:B------:R-:W-:Y:S02]  /*2030*/  FMUL.FTZ R93, R55, R14 ;  /* 0x0000000e375d7220 */ /* 0x000fe40000410000 */
[----:B------:R-:W-:Y:S01]  /*2040*/  FMUL.FTZ R78, R61, R78 ;  /* 0x0000004e3d4e7220 */ /* 0x000fe20000410000 */
[----:B------:R-:W-:Y:S02]  /*2050*/  HADD2.F32 R72, -RZ, R9.H1_H1 ;  /* 0x30000009ff487230 */ /* 0x000fe40000004100 */
[----:B------:R-:W-:Y:S01]  /*2060*/  FMUL.RZ R69, R12, 0.15915493667125701904 ;  /* 0x3e22f9830c457820 */ /* 0x000fe2000040c000 */
[----:B------:R-:W-:Y:S01]  /*2070*/  LEA R12, P0, R18, R37, 0x1 ;  /* 0x00000025120c7211 */ /* 0x000fe200078008ff */
[----:B------:R-:W-:Y:S01]  /*2080*/  HADD2.F32 R75, -RZ, R10.H0_H0 ;  /* 0x2000000aff4b7230 */ /* 0x000fe20000004100 */
[----:B------:R0:W-:Y:S01]  /*2090*/  MUFU.EX2 R85, R13 ;  /* 0x0000000d00557308 */ /* 0x0001e20000000800 */
[----:B-1----:R-:W-:Y:S01]  /*20a0*/  FMUL.FTZ R22, R21, R46 ;  /* 0x0000002e15167220 */ /* 0x002fe20000410000 */
[----:B----4-:R-:W-:Y:S01]  /*20b0*/  FMUL.FTZ R86, R87, R86 ;  /* 0x0000005657567220 */ /* 0x010fe20000410000 */
[----:B------:R-:W-:Y:S01]  /*20c0*/  FMUL.FTZ R72, R63, R72 ;  /* 0x000000483f487220 */ /* 0x000fe20000410000 */
[----:B------:R-:W-:Y:S01]  /*20d0*/  FMUL.FTZ R75, R64, R75 ;  /* 0x0000004b404b7220 */ /* 0x000fe20000410000 */
[----:B------:R-:W-:-:S03]  /*20e0*/  HADD2.F32 R80, -RZ, R11.H0_H0 ;  /* 0x2000000bff507230 */ /* 0x000fc60000004100 */
[----:B------:R-:W1:Y:S01]  /*20f0*/  MUFU.COS R84, R24 ;  /* 0x0000001800547308 */ /* 0x000e620000000000 */
[----:B0-----:R-:W-:Y:S02]  /*2100*/  IMAD R13, R66, UR17, R71 ;  /* 0x00000011420d7c24 */ /* 0x001fe4000f8e0247 */
[----:B--2---:R-:W-:Y:S01]  /*2110*/  FMUL.FTZ R87, R87, R16 ;  /* 0x0000001057577220 */ /* 0x004fe20000410000 */
[----:B------:R-:W-:Y:S02]  /*2120*/  FMUL.FTZ R80, R65, R80 ;  /* 0x0000005041507220 */ /* 0x000fe40000410000 */
[----:B------:R-:W-:Y:S01]  /*2130*/  IADD3 R13, R19, R13, RZ ;  /* 0x0000000d130d7210 */ /* 0x000fe20007ffe0ff */
[----:B------:R-:W-:Y:S01]  /*2140*/  FMUL.FTZ R19, R15, R50 ;  /* 0x000000320f137220 */ /* 0x000fe20000410000 */
[----:B------:R0:W2:Y:S01]  /*2150*/  MUFU.SIN R20, R24 ;  /* 0x0000001800147308 */ /* 0x0000a20000000400 */
[----:B------:R-:W-:Y:S01]  /*2160*/  FMUL.FTZ R14, R92, R87 ;  /* 0x000000575c0e7220 */ /* 0x000fe20000410000 */
[----:B------:R-:W-:Y:S01]  /*2170*/  LEA.HI.X R13, R18, R39, R13, 0x1, P0 ;  /* 0x00000027120d7211 */ /* 0x000fe200000f0c0d */
[----:B------:R-:W-:Y:S01]  /*2180*/  FMUL.RZ R18, R19, 0.15915493667125701904 ;  /* 0x3e22f98313127820 */ /* 0x000fe2000040c000 */
[C---:B------:R-:W-:Y:S01]  /*2190*/  FMUL.FTZ R19, R95.reuse, R87 ;  /* 0x000000575f137220 */ /* 0x040fe20000410000 */
[----:B------:R-:W-:-:S03]  /*21a0*/  FFMA.FTZ R23, R95, R86, R14 ;  /* 0x000000565f177223 */ /* 0x000fc6000001000e */
[----:B------:R-:W-:Y:S01]  /*21b0*/  MUFU.SIN R25, R68 ;  /* 0x0000004400197308 */ /* 0x000fe20000000400 */
[----:B0-----:R-:W-:Y:S01]  /*21c0*/  FMUL.FTZ R24, R21, R48 ;  /* 0x0000003015187220 */ /* 0x001fe20000410000 */
[----:B------:R-:W-:Y:S01]  /*21d0*/  FFMA.FTZ R14, R92, R86, -R19 ;  /* 0x000000565c0e7223 */ /* 0x000fe20000010813 */
[----:B-1----:R-:W-:Y:S01]  /*21e0*/  FMUL.FTZ R84, R85, R84 ;  /* 0x0000005455547220 */ /* 0x002fe20000410000 */
[----:B------:R-:W-:Y:S02]  /*21f0*/  FADD.FTZ R23, R94, R23 ;  /* 0x000000175e177221 */ /* 0x000fe40000010000 */
[----:B------:R-:W-:Y:S02]  /*2200*/  FADD.FTZ R14, R93, R14 ;  /* 0x0000000e5d0e7221 */ /* 0x000fe40000010000 */
[----:B------:R-:W0:Y:S01]  /*2210*/  MUFU.EX2 R22, R22 ;  /* 0x0000001600167308 */ /* 0x000e220000000800 */
[----:B--2---:R-:W-:-:S04]  /*2220*/  FMUL.FTZ R85, R85, R20 ;  /* 0x0000001455557220 */ /* 0x004fc80000410000 */
[----:B------:R-:W-:-:S03]  /*2230*/  FMUL.FTZ R19, R85, R23 ;  /* 0x0000001755137220 */ /* 0x000fc60000410000 */
[----:B------:R-:W1:Y:S01]  /*2240*/  MUFU.COS R91, R68 ;  /* 0x00000044005b7308 */ /* 0x000e620000000000 */
[----:B------:R-:W-:-:S04]  /*2250*/  FFMA.FTZ R19, R84, R14, -R19 ;  /* 0x0000000e54137223 */ /* 0x000fc80000010813 */
[----:B------:R-:W-:-:S03]  /*2260*/  FADD.FTZ R19, R100, R19 ;  /* 0x0000001364137221 */ /* 0x000fc60000010000 */
[----:B------:R-:W-:Y:S01]  /*2270*/  MUFU.SIN R67, R69 ;  /* 0x0000004500437308 */ /* 0x000fe20000000400 */
[----:B0-----:R-:W-:Y:S01]  /*2280*/  FMUL.FTZ R88, R22, R25 ;  /* 0x0000001916587220 */ /* 0x001fe20000410000 */
[----:B------:R-:W-:-:S03]  /*2290*/  FMUL.FTZ R25, R85, R14 ;  /* 0x0000000e55197220 */ /* 0x000fc60000410000 */
[----:B------:R-:W-:Y:S01]  /*22a0*/  FMUL.FTZ R21, R88, R19 ;  /* 0x0000001358157220 */ /* 0x000fe20000410000 */
[----:B------:R-:W-:Y:S02]  /*22b0*/  FFMA.FTZ R14, R84, R23, R25 ;  /* 0x00000017540e7223 */ /* 0x000fe40000010019 */
[----:B------:R-:W0:Y:S01]  /*22c0*/  MUFU.EX2 R24, R24 ;  /* 0x0000001800187308 */ /* 0x000e220000000800 */
[----:B-1----:R-:W-:-:S07]  /*22d0*/  FMUL.FTZ R91, R22, R91 ;  /* 0x0000005b165b7220 */ /* 0x002fce0000410000 */
[----:B------:R-:W-:Y:S08]  /*22e0*/  MUFU.SIN R16, R18 ;  /* 0x0000001200107308 */ /* 0x000ff00000000400 */
[----:B------:R-:W-:Y:S01]  /*22f0*/  MUFU.COS R68, R18 ;  /* 0x0000001200447308 */ /* 0x000fe20000000000 */
[----:B0-----:R-:W-:-:S07]  /*2300*/  FMUL.FTZ R82, R24, R67 ;  /* 0x0000004318527220 */ /* 0x001fce0000410000 */
[----:B------:R0:W1:Y:S08]  /*2310*/  MUFU.EX2 R5, R4 ;  /* 0x0000000400057308 */ /* 0x0000700000000800 */
[----:B------:R-:W2:Y:S01]  /*2320*/  MUFU.COS R81, R69 ;  /* 0x0000004500517308 */ /* 0x000ea20000000000 */
[----:B0-----:R-:W-:Y:S02]  /*2330*/  HADD2.F32 R4, -RZ, R6.H1_H1 ;  /* 0x30000006ff047230 */ /* 0x001fe40000004100 */
[C---:B------:R-:W-:Y:S01]  /*2340*/  FMUL.FTZ R6, R15.reuse, R52 ;  /* 0x000000340f067220 */ /* 0x040fe20000410000 */
[----:B------:R-:W-:-:S02]  /*2350*/  FMUL.FTZ R15, R15, R54 ;  /* 0x000000360f0f7220 */ /* 0x000fc40000410000 */
[----:B------:R-:W-:Y:S01]  /*2360*/  FMUL.FTZ R97, R57, R4 ;  /* 0x0000000439617220 */ /* 0x000fe20000410000 */
[----:B------:R-:W-:Y:S02]  /*2370*/  HADD2.F32 R4, -RZ, R7.H0_H0 ;  /* 0x20000007ff047230 */ /* 0x000fe40000004100 */
[----:B------:R-:W-:Y:S01]  /*2380*/  FMUL.RZ R18, R6, 0.15915493667125701904 ;  /* 0x3e22f98306127820 */ /* 0x000fe2000040c000 */
[-C--:B------:R-:W-:Y:S01]  /*2390*/  FMUL.FTZ R7, R89, R87.reuse ;  /* 0x0000005759077220 */ /* 0x080fe20000410000 */
[----:B------:R-:W-:Y:S01]  /*23a0*/  FADD.FTZ R14, R97, R14 ;  /* 0x0000000e610e7221 */ /* 0x000fe20000010000 */
[----:B------:R-:W-:Y:S01]  /*23b0*/  MUFU.EX2 R70, R70 ;  /* 0x0000004600467308 */ /* 0x000fe20000000800 */
[----:B------:R-:W-:Y:S01]  /*23c0*/  FMUL.FTZ R99, R59, R4 ;  /* 0x000000043b637220 */ /* 0x000fe20000410000 */
[----:B------:R-:W-:Y:S01]  /*23d0*/  FMUL.FTZ R4, R90, R87 ;  /* 0x000000575a047220 */ /* 0x000fe20000410000 */
[----:B------:R-:W-:Y:S01]  /*23e0*/  FMUL.FTZ R6, R88, R14 ;  /* 0x0000000e58067220 */ /* 0x000fe20000410000 */
[C---:B-1----:R-:W-:Y:S01]  /*23f0*/  FMUL.FTZ R68, R5.reuse, R68 ;  /* 0x0000004405447220 */ /* 0x042fe20000410000 */
[----:B------:R-:W-:Y:S01]  /*2400*/  FMUL.FTZ R67, R5, R16 ;  /* 0x0000001005437220 */ /* 0x000fe20000410000 */
[C---:B------:R-:W-:Y:S01]  /*2410*/  FFMA.FTZ R21, R91.reuse, R14, R21 ;  /* 0x0000000e5b157223 */ /* 0x040fe20000010015 */
[----:B------:R-:W-:Y:S01]  /*2420*/  FFMA.FTZ R16, R91, R19, -R6 ;  /* 0x000000135b107223 */ /* 0x000fe20000010806 */
[----:B------:R-:W0:Y:S01]  /*2430*/  MUFU.COS R69, R18 ;  /* 0x0000001200457308 */ /* 0x000e220000000000 */
[-C--:B------:R-:W-:Y:S01]  /*2440*/  FFMA.FTZ R14, R90, R86.reuse, R7 ;  /* 0x000000565a0e7223 */ /* 0x080fe20000010007 */
[----:B------:R-:W-:Y:S01]  /*2450*/  FFMA.FTZ R4, R89, R86, -R4 ;  /* 0x0000005659047223 */ /* 0x000fe20000010804 */
[----:B------:R-:W-:Y:S01]  /*2460*/  FMUL.RZ R71, R15, 0.15915493667125701904 ;  /* 0x3e22f9830f477820 */ /* 0x000fe2000040c000 */
[----:B------:R-:W-:Y:S01]  /*2470*/  FADD.FTZ R16, R99, R16 ;  /* 0x0000001063107221 */ /* 0x000fe20000010000 */
[C---:B------:R-:W-:Y:S01]  /*2480*/  FMUL.FTZ R15, R85.reuse, R14 ;  /* 0x0000000e550f7220 */ /* 0x040fe20000410000 */
[----:B------:R-:W-:Y:S01]  /*2490*/  FADD.FTZ R21, R98, R21 ;  /* 0x0000001562157221 */ /* 0x000fe20000010000 */
[-C--:B------:R-:W-:Y:S01]  /*24a0*/  FMUL.FTZ R19, R85, R4.reuse ;  /* 0x0000000455137220 */ /* 0x080fe20000410000 */
[----:B------:R1:W4:Y:S01]  /*24b0*/  MUFU.SIN R5, R18 ;  /* 0x0000001200057308 */ /* 0x0003220000000400 */
[----:B--2---:R-:W-:Y:S01]  /*24c0*/  FMUL.FTZ R81, R24, R81 ;  /* 0x0000005118517220 */ /* 0x004fe20000410000 */
[----:B------:R-:W-:Y:S01]  /*24d0*/  FFMA.FTZ R15, R84, R4, -R15 ;  /* 0x00000004540f7223 */ /* 0x000fe2000001080f */
[----:B------:R-:W-:-:S02]  /*24e0*/  HADD2.F32 R6, -RZ, R8.H0_H0 ;  /* 0x20000008ff067230 */ /* 0x000fc40000004100 */
[----:B------:R-:W-:Y:S01]  /*24f0*/  FMUL.FTZ R4, R82, R21 ;  /* 0x0000001552047220 */ /* 0x000fe20000410000 */
[----:B------:R-:W-:Y:S02]  /*2500*/  FFMA.FTZ R19, R84, R14, R19 ;  /* 0x0000000e54137223 */ /* 0x000fe40000010013 */
[----:B------:R-:W-:Y:S01]  /*2510*/  FMUL.FTZ R77, R61, R6 ;  /* 0x000000063d4d7220 */ /* 0x000fe20000410000 */
[-C--:B-1----:R-:W-:Y:S01]  /*2520*/  FMUL.FTZ R18, R82, R16.reuse ;  /* 0x0000001052127220 */ /* 0x082fe20000410000 */
[C---:B------:R-:W-:Y:S01]  /*2530*/  FFMA.FTZ R16, R81.reuse, R16, -R4 ;  /* 0x0000001051107223 */ /* 0x040fe20000010804 */
[----:B------:R-:W-:Y:S01]  /*2540*/  FMUL.FTZ R4, R88, R19 ;  /* 0x0000001358047220 */ /* 0x000fe20000410000 */
[----:B0-----:R-:W-:Y:S01]  /*2550*/  FMUL.FTZ R69, R70, R69 ;  /* 0x0000004546457220 */ /* 0x001fe20000410000 */
[----:B------:R-:W-:Y:S01]  /*2560*/  FFMA.FTZ R21, R81, R21, R18 ;  /* 0x0000001551157223 */ /* 0x000fe20000010012 */
[----:B------:R-:W-:Y:S01]  /*2570*/  FADD.FTZ R16, R77, R16 ;  /* 0x000000104d107221 */ /* 0x000fe20000010000 */
[----:B------:R-:W-:Y:S01]  /*2580*/  FMUL.FTZ R6, R88, R15 ;  /* 0x0000000f58067220 */ /* 0x000fe20000410000 */
[----:B------:R-:W-:Y:S01]  /*2590*/  MUFU.SIN R7, R71 ;  /* 0x0000004700077308 */ /* 0x000fe20000000400 */
[----:B------:R-:W-:Y:S01]  /*25a0*/  FADD.FTZ R21, R78, R21 ;  /* 0x000000154e157221 */ /* 0x000fe20000010000 */
[----:B----4-:R-:W-:Y:S01]  /*25b0*/  FMUL.FTZ R70, R70, R5 ;  /* 0x0000000546467220 */ /* 0x010fe20000410000 */
[----:B------:R-:W-:Y:S01]  /*25c0*/  FFMA.FTZ R5, R91, R15, -R4 ;  /* 0x0000000f5b057223 */ /* 0x000fe20000010804 */
[----:B------:R-:W-:-:S02]  /*25d0*/  HADD2.F32 R4, -RZ, R9.H0_H0 ;  /* 0x20000009ff047230 */ /* 0x000fc40000004100 */
[C---:B------:R-:W-:Y:S01]  /*25e0*/  FMUL.FTZ R15, R67.reuse, R21 ;  /* 0x00000015430f7220 */ /* 0x040fe20000410000 */
[-C--:B------:R-:W-:Y:S01]  /*25f0*/  FMUL.FTZ R8, R67, R16.reuse ;  /* 0x0000001043087220 */ /* 0x080fe20000410000 */
[----:B------:R-:W-:Y:S01]  /*2600*/  FFMA.FTZ R6, R91, R19, R6 ;  /* 0x000000135b067223 */ /* 0x000fe20000010006 */
[----:B------:R-:W-:Y:S01]  /*2610*/  MUFU.EX2 R74, R74 ;  /* 0x0000004a004a7308 */ /* 0x000fe20000000800 */
[C---:B------:R-:W-:Y:S01]  /*2620*/  FFMA.FTZ R16, R68.reuse, R16, -R15 ;  /* 0x0000001044107223 */ /* 0x040fe2000001080f */
[----:B------:R-:W-:Y:S01]  /*2630*/  FMUL.FTZ R73, R63, R4 ;  /* 0x000000043f497220 */ /* 0x000fe20000410000 */
[----:B------:R-:W-:Y:S01]  /*2640*/  FFMA.FTZ R21, R68, R21, R8 ;  /* 0x0000001544157223 */ /* 0x000fe20000010008 */
[C---:B------:R-:W-:Y:S01]  /*2650*/  FMUL.FTZ R4, R82.reuse, R6 ;  /* 0x0000000652047220 */ /* 0x040fe20000410000 */
[-C--:B------:R-:W-:Y:S01]  /*2660*/  FMUL.FTZ R8, R82, R5.reuse ;  /* 0x0000000552087220 */ /* 0x080fe20000410000 */
[----:B------:R-:W-:Y:S01]  /*2670*/  FADD.FTZ R16, R73, R16 ;  /* 0x0000001049107221 */ /* 0x000fe20000010000 */
[----:B------:R-:W-:Y:S01]  /*2680*/  FADD.FTZ R21, R72, R21 ;  /* 0x0000001548157221 */ /* 0x000fe20000010000 */
[----:B------:R-:W0:Y:S01]  /*2690*/  MUFU.COS R71, R71 ;  /* 0x0000004700477308 */ /* 0x000e220000000000 */
[----:B------:R-:W-:Y:S01]  /*26a0*/  FFMA.FTZ R4, R81, R5, -R4 ;  /* 0x0000000551047223 */ /* 0x000fe20000010804 */
[----:B------:R-:W-:-:S02]  /*26b0*/  HADD2.F32 R5, -RZ, R10.H1_H1 ;  /* 0x3000000aff057230 */ /* 0x000fc40000004100 */
[C---:B------:R-:W-:Y:S01]  /*26c0*/  FMUL.FTZ R18, R70.reuse, R16 ;  /* 0x0000001046127220 */ /* 0x040fe20000410000 */
[-C--:B------:R-:W-:Y:S01]  /*26d0*/  FMUL.FTZ R14, R70, R21.reuse ;  /* 0x00000015460e7220 */ /* 0x080fe20000410000 */
[----:B------:R-:W-:Y:S02]  /*26e0*/  FFMA.FTZ R8, R81, R6, R8 ;  /* 0x0000000651087223 */ /* 0x000fe40000010008 */
[C---:B------:R-:W-:Y:S01]  /*26f0*/  FFMA.FTZ R21, R69.reuse, R21, R18 ;  /* 0x0000001545157223 */ /* 0x040fe20000010012 */
[----:B------:R-:W-:Y:S01]  /*2700*/  FMUL.FTZ R76, R64, R5 ;  /* 0x00000005404c7220 */ /* 0x000fe20000410000 */
[----:B------:R-:W-:Y:S01]  /*2710*/  FFMA.FTZ R14, R69, R16, -R14 ;  /* 0x00000010450e7223 */ /* 0x000fe2000001080e */
[----:B------:R-:W-:Y:S01]  /*2720*/  FMUL.FTZ R5, R67, R8 ;  /* 0x0000000843057220 */ /* 0x000fe20000410000 */
[----:B------:R-:W-:-:S04]  /*2730*/  IMAD.WIDE R16, R17, 0x10, R12 ;  /* 0x0000001011107825 */ /* 0x000fc800078e020c */
[----:B------:R-:W-:Y:S01]  /*2740*/  FADD.FTZ R21, R76, R21 ;  /* 0x000000154c157221 */ /* 0x000fe20000010000 */
[----:B------:R-:W-:Y:S01]  /*2750*/  FADD.FTZ R14, R75, R14 ;  /* 0x0000000e4b0e7221 */ /* 0x000fe20000010000 */
[-C--:B------:R-:W-:Y:S01]  /*2760*/  FFMA.FTZ R5, R68, R4.reuse, -R5 ;  /* 0x0000000444057223 */ /* 0x080fe20000010805 */
[C---:B0-----:R-:W-:Y:S01]  /*2770*/  FMUL.FTZ R71, R74.reuse, R71 ;  /* 0x000000474a477220 */ /* 0x041fe20000410000 */
[----:B------:R-:W-:Y:S01]  /*2780*/  FMUL.FTZ R74, R74, R7 ;  /* 0x000000074a4a7220 */ /* 0x000fe20000410000 */
[----:B------:R-:W-:Y:S01]  /*2790*/  FMUL.FTZ R7, R67, R4 ;  /* 0x0000000443077220 */ /* 0x000fe20000410000 */
[----:B------:R-:W-:Y:S02]  /*27a0*/  HADD2.F32 R4, -RZ, R11.H1_H1 ;  /* 0x3000000bff047230 */ /* 0x000fe40000004100 */
[CC--:B------:R-:W-:Y:S01]  /*27b0*/  FMUL.FTZ R6, R74.reuse, R21.reuse ;  /* 0x000000154a067220 */ /* 0x0c0fe20000410000 */
[----:B------:R-:W-:Y:S01]  /*27c0*/  FMUL.FTZ R10, R74, R14 ;  /* 0x0000000e4a0a7220 */ /* 0x000fe20000410000 */
[----:B------:R-:W-:Y:S01]  /*27d0*/  FFMA.FTZ R7, R68, R8, R7 ;  /* 0x0000000844077223 */ /* 0x000fe20000010007 */
[----:B------:R-:W-:Y:S01]  /*27e0*/  FMUL.FTZ R79, R65, R4 ;  /* 0x00000004414f7220 */ /* 0x000fe20000410000 */
[C---:B------:R-:W-:Y:S01]  /*27f0*/  FFMA.FTZ R9, R71.reuse, R14, -R6 ;  /* 0x0000000e47097223 */ /* 0x040fe20000010806 */
[----:B------:R-:W-:Y:S01]  /*2800*/  FFMA.FTZ R6, R71, R21, R10 ;  /* 0x0000001547067223 */ /* 0x000fe2000001000a */
[----:B------:R-:W-:-:S02]  /*2810*/  FMUL.FTZ R4, R70, R7 ;  /* 0x0000000746047220 */ /* 0x000fc40000410000 */
[----:B------:R-:W-:Y:S01]  /*2820*/  FADD.FTZ R10, R80, R9 ;  /* 0x00000009500a7221 */ /* 0x000fe20000010000 */
[----:B------:R-:W-:Y:S01]  /*2830*/  FADD.FTZ R11, R79, R6 ;  /* 0x000000064f0b7221 */ /* 0x000fe20000010000 */
[-C--:B------:R-:W-:Y:S01]  /*2840*/  FMUL.FTZ R6, R70, R5.reuse ;  /* 0x0000000546067220 */ /* 0x080fe20000410000 */
[C---:B------:R-:W-:Y:S02]  /*2850*/  FFMA.FTZ R8, R69.reuse, R5, -R4 ;  /* 0x0000000545087223 */ /* 0x040fe40000010804 */
[----:B------:R-:W0:Y:S01]  /*2860*/  SHFL.UP PT, R20, R10, 0x1, RZ ;  /* 0x042000000a147989 */ /* 0x000e2200000e00ff */
[----:B------:R-:W-:-:S03]  /*2870*/  FFMA.FTZ R9, R69, R7, R6 ;  /* 0x0000000745097223 */ /* 0x000fc60000010006 */
[----:B------:R-:W1:Y:S01]  /*2880*/  SHFL.UP PT, R21, R11, 0x1, RZ ;  /* 0x042000000b157989 */ /* 0x000e6200000e00ff */
[CC--:B------:R-:W-:Y:S01]  /*2890*/  FMUL.FTZ R12, R74.reuse, R9.reuse ;  /* 0x000000094a0c7220 */ /* 0x0c0fe20000410000 */
[-C--:B------:R-:W-:Y:S01]  /*28a0*/  FMUL.FTZ R14, R74, R8.reuse ;  /* 0x000000084a0e7220 */ /* 0x080fe20000410000 */
[C---:B------:R-:W-:Y:S01]  /*28b0*/  ISETP.GE.AND P0, PT, R96.reuse, 0x1, PT ;  /* 0x000000016000780c */ /* 0x040fe20003f06270 */
[----:B------:R-:W2:Y:S01]  /*28c0*/  LDG.E.128 R4, desc[UR6][R16.64] ;  /* 0x0000000610047981 */ /* 0x000ea2000c1e1d00 */
[C---:B------:R-:W-:Y:S01]  /*28d0*/  FFMA.FTZ R8, R71.reuse, R8, -R12 ;  /* 0x0000000847087223 */ /* 0x040fe2000001080c */
[----:B------:R-:W-:Y:S02]  /*28e0*/  FFMA.FTZ R9, R71, R9, R14 ;  /* 0x0000000947097223 */ /* 0x000fe4000001000e */
[----:B------:R4:W5:Y:S01]  /*28f0*/  LDG.E.128 R12, desc[UR6][R16.64+0x10] ;  /* 0x00001006100c7981 */ /* 0x000962000c1e1d00 */
[----:B------:R-:W-:Y:S01]  /*2900*/  MOV R83, 0x400 ;  /* 0x0000040000537802 */ /* 0x000fe20000000f00 */
[----:B------:R-:W-:Y:S01]  /*2910*/  BSSY B0, `(.L_x_2329) ;  /* 0x00000b9000007945 */ /* 0x000fe20003800000 */
[----:B------:R-:W-:Y:S01]  /*2920*/  ISETP.NE.AND P2, PT, R96, RZ, PT ;  /* 0x000000ff6000720c */ /* 0x000fe20003f45270 */
[----:B------:R-:W3:Y:S01]  /*2930*/  SHFL.UP PT, R18, R8, 0x1, RZ ;  /* 0x0420000008127989 */ /* 0x000ee200000e00ff */
[----:B------:R-:W-:-:S03]  /*2940*/  ISETP.NE.AND P3, PT, R30, RZ, PT ;  /* 0x000000ff1e00720c */ /* 0x000fc60003f65270 */
[----:B------:R-:W4:Y:S01]  /*2950*/  SHFL.UP PT, R19, R9, 0x1, RZ ;  /* 0x0420000009137989 */ /* 0x000f2200000e00ff */
[C---:B0-----:R-:W-:Y:S01]  /*2960*/  FMUL.FTZ R25, R9.reuse, R20 ;  /* 0x0000001409197220 */ /* 0x041fe20000410000 */
[----:B-1----:R-:W-:-:S03]  /*2970*/  FMUL.FTZ R23, R9, R21 ;  /* 0x0000001509177220 */ /* 0x002fc60000410000 */
[C---:B------:R-:W-:Y:S01]  /*2980*/  FFMA.FTZ R22, R8.reuse, R21, R25 ;  /* 0x0000001508167223 */ /* 0x040fe20000010019 */
[----:B------:R-:W-:-:S03]  /*2990*/  FFMA.FTZ R23, R8, R20, -R23 ;  /* 0x0000001408177223 */ /* 0x000fc60000010817 */
[----:B------:R-:W-:Y:S01]  /*29a0*/  @P0 FADD.FTZ R11, R11, R22 ;  /* 0x000000160b0b0221 */ /* 0x000fe20000010000 */
[----:B------:R-:W-:-:S04]  /*29b0*/  @P0 FADD.FTZ R10, R10, R23 ;  /* 0x000000170a0a0221 */ /* 0x000fc80000010000 */
[----:B------:R-:W0:Y:S01]  /*29c0*/  SHFL.UP PT, R25, R11, 0x2, RZ ;  /* 0x044000000b197989 */ /* 0x000e2200000e00ff */
[----:B---3--:R-:W-:-:S03]  /*29d0*/  FMUL.FTZ R21, R9, R18 ;  /* 0x0000001209157220 */ /* 0x008fc60000410000 */
[----:B------:R-:W1:Y:S01]  /*29e0*/  SHFL.UP PT, R23, R10, 0x2, RZ ;  /* 0x044000000a177989 */ /* 0x000e6200000e00ff */
[-C--:B----4-:R-:W-:Y:S01]  /*29f0*/  FMUL.FTZ R17, R9, R19.reuse ;  /* 0x0000001309117220 */ /* 0x090fe20000410000 */
[----:B------:R-:W-:-:S03]  /*2a00*/  FFMA.FTZ R16, R8, R19, R21 ;  /* 0x0000001308107223 */ /* 0x000fc60000010015 */
[----:B------:R-:W-:Y:S02]  /*2a10*/  @P0 FFMA.FTZ R8, R8, R18, -R17 ;  /* 0x0000001208080223 */ /* 0x000fe40000010811 */
[----:B------:R-:W-:Y:S02]  /*2a20*/  FSEL R16, R9, R16, !P0 ;  /* 0x0000001009107208 */ /* 0x000fe40004000000 */
[----:B------:R-:W-:Y:S01]  /*2a30*/  ISETP.GE.AND P0, PT, R96, 0x2, PT ;  /* 0x000000026000780c */ /* 0x000fe20003f06270 */
[----:B------:R-:W3:Y:S04]  /*2a40*/  SHFL.UP PT, R9, R8, 0x2, RZ ;  /* 0x0440000008097989 */ /* 0x000ee800000e00ff */
[----:B------:R-:W4:Y:S01]  /*2a50*/  SHFL.UP PT, R17, R16, 0x2, RZ ;  /* 0x0440000010117989 */ /* 0x000f2200000e00ff */
[C---:B0-----:R-:W-:Y:S01]  /*2a60*/  FMUL.FTZ R19, R16.reuse, R25 ;  /* 0x0000001910137220 */ /* 0x041fe20000410000 */
[----:B-1----:R-:W-:-:S03]  /*2a70*/  FMUL.FTZ R18, R16, R23 ;  /* 0x0000001710127220 */ /* 0x002fc60000410000 */
[C---:B------:R-:W-:Y:S01]  /*2a80*/  FFMA.FTZ R19, R8.reuse, R23, -R19 ;  /* 0x0000001708137223 */ /* 0x040fe20000010813 */
[----:B------:R-:W-:-:S03]  /*2a90*/  FFMA.FTZ R18, R8, R25, R18 ;  /* 0x0000001908127223 */ /* 0x000fc60000010012 */
        /* <DEDUP_REMOVED lines=14> */
[C---:B------:R-:W-:Y:S01]  /*2b80*/  FFMA.FTZ R18, R8.reuse, R21, R23 ;  /* 0x0000001508127223 */ /* 0x040fe20000010017 */
[----:B------:R-:W-:-:S03]  /*2b90*/  FFMA.FTZ R17, R8, R20, -R17 ;  /* 0x0000001408117223 */ /* 0x000fc60000010811 */
[----:B------:R-:W-:Y:S01]  /*2ba0*/  @P0 FADD.FTZ R11, R11, R18 ;  /* 0x000000120b0b0221 */ /* 0x000fe20000010000 */
[----:B------:R-:W0:Y:S01]  /*2bb0*/  S2R R20, SR_CgaCtaId ;  /* 0x0000000000147919 */ /* 0x000e220000008800 */
[----:B------:R-:W-:Y:S01]  /*2bc0*/  @P0 FADD.FTZ R10, R10, R17 ;  /* 0x000000110a0a0221 */ /* 0x000fe20000010000 */
[CC--:B---3--:R-:W-:Y:S02]  /*2bd0*/  FMUL.FTZ R17, R19.reuse, R9.reuse ;  /* 0x0000000913117220 */ /* 0x0c8fe40000410000 */
[----:B------:R-:W1:Y:S01]  /*2be0*/  SHFL.UP PT, R23, R11, 0x8, RZ ;  /* 0x050000000b177989 */ /* 0x000e6200000e00ff */
[-C--:B----4-:R-:W-:Y:S01]  /*2bf0*/  FMUL.FTZ R18, R19, R16.reuse ;  /* 0x0000001013127220 */ /* 0x090fe20000410000 */
[C---:B------:R-:W-:Y:S02]  /*2c00*/  FFMA.FTZ R16, R8.reuse, R16, R17 ;  /* 0x0000001008107223 */ /* 0x040fe40000010011 */
[----:B------:R-:W3:Y:S01]  /*2c10*/  SHFL.UP PT, R21, R10, 0x8, RZ ;  /* 0x050000000a157989 */ /* 0x000ee200000e00ff */
[----:B------:R-:W-:-:S02]  /*2c20*/  @P0 FFMA.FTZ R8, R8, R9, -R18 ;  /* 0x0000000908080223 */ /* 0x000fc40000010812 */
[----:B------:R-:W-:Y:S02]  /*2c30*/  FSEL R16, R19, R16, !P0 ;  /* 0x0000001013107208 */ /* 0x000fe40004000000 */
[----:B------:R-:W-:Y:S01]  /*2c40*/  LOP3.LUT P0, RZ, R30, 0x1f, RZ, 0xc0, !PT ;  /* 0x0000001f1eff7812 */ /* 0x000fe2000780c0ff */
[----:B------:R-:W4:Y:S03]  /*2c50*/  SHFL.UP PT, R17, R8, 0x8, RZ ;  /* 0x0500000008117989 */ /* 0x000f2600000e00ff */
[----:B------:R-:W-:Y:S01]  /*2c60*/  ISETP.EQ.OR P0, PT, RZ, UR4, P0 ;  /* 0x00000004ff007c0c */ /* 0x000fe20008702670 */
[----:B------:R-:W4:Y:S01]  /*2c70*/  SHFL.UP PT, R9, R16, 0x8, RZ ;  /* 0x0500000010097989 */ /* 0x000f2200000e00ff */
[----:B-1----:R-:W-:Y:S01]  /*2c80*/  FMUL.FTZ R19, R16, R23 ;  /* 0x0000001710137220 */ /* 0x002fe20000410000 */
[----:B0-----:R-:W-:-:S03]  /*2c90*/  LEA R83, R20, R83, 0x18 ;  /* 0x0000005314537211 */ /* 0x001fc600078ec0ff */
[-C--:B---3--:R-:W-:Y:S01]  /*2ca0*/  FFMA.FTZ R19, R8, R21.reuse, -R19 ;  /* 0x0000001508137223 */ /* 0x088fe20000010813 */
[----:B------:R-:W-:Y:S01]  /*2cb0*/  FMUL.FTZ R18, R16, R21 ;  /* 0x0000001510127220 */ /* 0x000fe20000410000 */
[----:B------:R-:W-:Y:S02]  /*2cc0*/  MOV R21, RZ ;  /* 0x000000ff00157202 */ /* 0x000fe40000000f00 */
[----:B------:R-:W-:Y:S01]  /*2cd0*/  @P1 FADD.FTZ R10, R10, R19 ;  /* 0x000000130a0a1221 */ /* 0x000fe20000010000 */
[----:B------:R-:W-:Y:S01]  /*2ce0*/  FFMA.FTZ R18, R8, R23, R18 ;  /* 0x0000001708127223 */ /* 0x000fe20000010012 */
[----:B------:R-:W-:Y:S01]  /*2cf0*/  MOV R20, 0x3f800000 ;  /* 0x3f80000000147802 */ /* 0x000fe20000000f00 */
[----:B----4-:R-:W-:Y:S01]  /*2d00*/  FMUL.FTZ R19, R16, R17 ;  /* 0x0000001110137220 */ /* 0x010fe20000410000 */
[----:B------:R-:W-:Y:S01]  /*2d10*/  CS2R R22, SRZ ;  /* 0x0000000000167805 */ /* 0x000fe2000001ff00 */
[----:B------:R-:W-:Y:S02]  /*2d20*/  @P1 FADD.FTZ R11, R11, R18 ;  /* 0x000000120b0b1221 */ /* 0x000fe40000010000 */
[-C--:B------:R-:W-:Y:S01]  /*2d30*/  FFMA.FTZ R25, R8, R9.reuse, R19 ;  /* 0x0000000908197223 */ /* 0x080fe20000010013 */
[----:B------:R-:W-:Y:S01]  /*2d40*/  FMUL.FTZ R19, R16, R9 ;  /* 0x0000000910137220 */ /* 0x000fe20000410000 */
[----:B------:R-:W0:Y:S01]  /*2d50*/  SHFL.UP PT, R18, R10, 0x10, RZ ;  /* 0x060000000a127989 */ /* 0x000e2200000e00ff */
[----:B------:R-:W-:-:S02]  /*2d60*/  @!P0 LEA R9, R66, R83, 0x4 ;  /* 0x0000005342098211 */ /* 0x000fc400078e20ff */
[----:B------:R-:W-:Y:S01]  /*2d70*/  @P1 FFMA.FTZ R8, R8, R17, -R19 ;  /* 0x0000001108081223 */ /* 0x000fe20000010813 */
[----:B------:R-:W1:Y:S01]  /*2d80*/  SHFL.UP PT, R24, R11, 0x10, RZ ;  /* 0x060000000b187989 */ /* 0x000e6200000e00ff */
[----:B------:R-:W-:Y:S02]  /*2d90*/  FSEL R25, R16, R25, !P1 ;  /* 0x0000001910197208 */ /* 0x000fe40004800000 */
[C---:B------:R-:W-:Y:S01]  /*2da0*/  ISETP.NE.AND P1, PT, R96.reuse, 0x1f, PT ;  /* 0x0000001f6000780c */ /* 0x040fe20003f25270 */
[----:B------:R-:W3:Y:S04]  /*2db0*/  SHFL.UP PT, R16, R8, 0x10, RZ ;  /* 0x0600000008107989 */ /* 0x000ee800000e00ff */
[----:B------:R-:W4:Y:S04]  /*2dc0*/  SHFL.UP PT, R17, R25, 0x10, RZ ;  /* 0x0600000019117989 */ /* 0x000f2800000e00ff */
[----:B------:R4:W-:Y:S01]  /*2dd0*/  @!P0 LDS.128 R20, [R9+0x880] ;  /* 0x0008800009148984 */ /* 0x0009e20000000c00 */
[----:B------:R-:W-:Y:S01]  /*2de0*/  ISETP.GE.AND P0, PT, R96, 0x10, PT ;  /* 0x000000106000780c */ /* 0x000fe20003f06270 */
[C---:B0-----:R-:W-:Y:S01]  /*2df0*/  FMUL.FTZ R103, R25.reuse, R18 ;  /* 0x0000001219677220 */ /* 0x041fe20000410000 */
[----:B-1----:R-:W-:-:S03]  /*2e00*/  FMUL.FTZ R19, R25, R24 ;  /* 0x0000001819137220 */ /* 0x002fc60000410000 */
[C---:B------:R-:W-:Y:S01]  /*2e10*/  FFMA.FTZ R24, R8.reuse, R24, R103 ;  /* 0x0000001808187223 */ /* 0x040fe20000010067 */
[----:B------:R-:W-:Y:S01]  /*2e20*/  FFMA.FTZ R101, R8, R18, -R19 ;  /* 0x0000001208657223 */ /* 0x000fe20000010813 */
[----:B---3--:R-:W-:-:S06]  /*2e30*/  FMUL.FTZ R18, R25, R16 ;  /* 0x0000001019127220 */ /* 0x008fcc0000410000 */
[----:B------:R-:W-:Y:S01]  /*2e40*/  @P0 FADD.FTZ R11, R11, R24 ;  /* 0x000000180b0b0221 */ /* 0x000fe20000010000 */
[CC--:B----4-:R-:W-:Y:S01]  /*2e50*/  FMUL.FTZ R19, R25.reuse, R17.reuse ;  /* 0x0000001119137220 */ /* 0x0d0fe20000410000 */
[----:B------:R-:W-:Y:S01]  /*2e60*/  FFMA.FTZ R18, R8, R17, R18 ;  /* 0x0000001108127223 */ /* 0x000fe20000010012 */
[----:B------:R-:W-:Y:S02]  /*2e70*/  @P0 FADD.FTZ R10, R10, R101 ;  /* 0x000000650a0a0221 */ /* 0x000fe40000010000 */
[----:B------:R-:W-:Y:S01]  /*2e80*/  @P0 FFMA.FTZ R8, R8, R16, -R19 ;  /* 0x0000001008080223 */ /* 0x000fe20000010813 */
[----:B------:R-:W0:Y:S01]  /*2e90*/  SHFL.UP PT, R101, R11, 0x1, RZ ;  /* 0x042000000b657989 */ /* 0x000e2200000e00ff */
[----:B------:R-:W-:Y:S02]  /*2ea0*/  FSEL R9, R25, R18, !P0 ;  /* 0x0000001219097208 */ /* 0x000fe40004000000 */
[----:B------:R-:W-:Y:S01]  /*2eb0*/  ISETP.NE.AND P0, PT, R30, RZ, PT ;  /* 0x000000ff1e00720c */ /* 0x000fe20003f05270 */
[----:B------:R-:W1:Y:S04]  /*2ec0*/  SHFL.UP PT, R104, R8, 0x1, RZ ;  /* 0x0420000008687989 */ /* 0x000e6800000e00ff */
[----:B------:R-:W-:Y:S01]  /*2ed0*/  @!P1 STS.128 [R83+0x840], R8 ;  /* 0x0008400853009388 */ /* 0x000fe20000000c00 */
[----:B------:R-:W-:Y:S06]  /*2ee0*/  BAR.SYNC.DEFER_BLOCKING 0x0 ;  /* 0x0000000000007b1d */ /* 0x000fec0000010000 */
[----:B------:R-:W3:Y:S04]  /*2ef0*/  SHFL.UP PT, R103, R9, 0x1, RZ ;  /* 0x0420000009677989 */ /* 0x000ee800000e00ff */
[----:B------:R-:W4:Y:S01]  /*2f00*/  SHFL.UP PT, R102, R10, 0x1, RZ ;  /* 0x042000000a667989 */ /* 0x000f2200000e00ff */
[----:B0-----:R-:W-:-:S02]  /*2f10*/  @!P2 MOV R101, R23 ;  /* 0x000000170065a202 */ /* 0x001fc40000000f00 */
[----:B-1----:R-:W-:Y:S01]  /*2f20*/  @!P2 MOV R104, R20 ;  /* 0x000000140068a202 */ /* 0x002fe20000000f00 */
[----:B------:R-:W-:Y:S04]  /*2f30*/  @!P2 STS.128 [R83+0x860], R20 ;  /* 0x000860145300a388 */ /* 0x000fe80000000c00 */
[----:B------:R-:W-:Y:S01]  /*2f40*/  LDS.128 R16, [R83+0x840] ;  /* 0x0008400053107984 */ /* 0x000fe20000000c00 */
[----:B------:R-:W-:Y:S01]  /*2f50*/  BAR.SYNC.DEFER_BLOCKING 0x0 ;  /* 0x0000000000007b1d */ /* 0x000fe20000010000 */
[----:B---3--:R-:W-:Y:S02]  /*2f60*/  @!P2 MOV R103, R21 ;  /* 0x000000150067a202 */ /* 0x008fe40000000f00 */
[----:B----4-:R-:W-:-:S03]  /*2f70*/  @!P2 MOV R102, R22 ;  /* 0x000000160066a202 */ /* 0x010fc60000000f00 */
[----:B------:R-:W0:Y:S02]  /*2f80*/  @P3 LDS.64 R24, [R83+0x868] ;  /* 0x0008680053183984 */ /* 0x000e240000000a00 */
[-C--:B0-----:R-:W-:Y:S01]  /*2f90*/  @P3 FMUL.FTZ R105, R25, R103.reuse ;  /* 0x0000006719693220 */ /* 0x081fe20000410000 */
[----:B------:R-:W-:-:S03]  /*2fa0*/  @P3 FMUL.FTZ R106, R24, R103 ;  /* 0x00000067186a3220 */ /* 0x000fc60000410000 */
[-C--:B------:R-:W-:Y:S01]  /*2fb0*/  @P3 FFMA.FTZ R105, R24, R104.reuse, -R105 ;  /* 0x0000006818693223 */ /* 0x080fe20000010869 */
[----:B------:R-:W-:Y:S01]  /*2fc0*/  @P3 FFMA.FTZ R106, R25, R104, R106 ;  /* 0x00000068196a3223 */ /* 0x000fe2000001006a */
[----:B--2---:R-:W-:Y:S02]  /*2fd0*/  HADD2.F32 R24, -RZ, R6.H1_H1 ;  /* 0x30000006ff187230 */ /* 0x004fe40000004100 */
[----:B------:R-:W-:Y:S01]  /*2fe0*/  @P3 FADD.FTZ R102, R102, R105 ;  /* 0x0000006966663221 */ /* 0x000fe20000010000 */
[----:B------:R-:W-:-:S03]  /*2ff0*/  @P3 FADD.FTZ R101, R101, R106 ;  /* 0x0000006a65653221 */ /* 0x000fc60000010000 */
        /* <DEDUP_REMOVED lines=8> */
[----:B------:R-:W-:Y:S02]  /*3080*/  HADD2.F32 R87, -RZ, R5.H1_H1 ;  /* 0x30000005ff577230 */ /* 0x000fe40000004100 */
[C---:B------:R-:W-:Y:S01]  /*3090*/  FFMA.FTZ R8, R86.reuse, R92, -R9 ;  /* 0x0000005c56087223 */ /* 0x040fe20000010809 */
[----:B------:R-:W-:Y:S01]  /*30a0*/  FFMA.FTZ R9, R86, R95, R10 ;  /* 0x0000005f56097223 */ /* 0x000fe2000001000a */
[----:B------:R-:W-:Y:S02]  /*30b0*/  HADD2.F32 R86, -RZ, R4.H0_H0 ;  /* 0x20000004ff567230 */ /* 0x000fe40000004100 */
[----:B------:R-:W-:Y:S01]  /*30c0*/  FADD.FTZ R93, R93, R8 ;  /* 0x000000085d5d7221 */ /* 0x000fe20000010000 */
[----:B------:R-:W-:-:S03]  /*30d0*/  FADD.FTZ R94, R94, R9 ;  /* 0x000000095e5e7221 */ /* 0x000fc60000010000 */
[CC--:B------:R-:W-:Y:S01]  /*30e0*/  FMUL.FTZ R9, R85.reuse, R93.reuse ;  /* 0x0000005d55097220 */ /* 0x0c0fe20000410000 */
[-C--:B------:R-:W-:Y:S01]  /*30f0*/  FMUL.FTZ R8, R85, R94.reuse ;  /* 0x0000005e55087220 */ /* 0x080fe20000410000 */
[----:B------:R-:W-:Y:S02]  /*3100*/  HADD2.F32 R85, -RZ, R5.H0_H0 ;  /* 0x20000005ff557230 */ /* 0x000fe40000004100 */
[C---:B------:R-:W-:Y:S01]  /*3110*/  FFMA.FTZ R10, R84.reuse, R94, R9 ;  /* 0x0000005e540a7223 */ /* 0x040fe20000010009 */
[----:B------:R-:W-:Y:S01]  /*3120*/  FFMA.FTZ R11, R84, R93, -R8 ;  /* 0x0000005d540b7223 */ /* 0x000fe20000010808 */
[C---:B------:R-:W-:Y:S01]  /*3130*/  FMUL.FTZ R9, R17.reuse, R23 ;  /* 0x0000001711097220 */ /* 0x040fe20000410000 */
[----:B------:R-:W-:Y:S01]  /*3140*/  FMUL.FTZ R8, R17, R20 ;  /* 0x0000001411087220 */ /* 0x000fe20000410000 */
[----:B------:R-:W-:Y:S01]  /*3150*/  FADD.FTZ R97, R97, R10 ;  /* 0x0000000a61617221 */ /* 0x000fe20000010000 */
[----:B------:R-:W-:Y:S01]  /*3160*/  FADD.FTZ R100, R100, R11 ;  /* 0x0000000b64647221 */ /* 0x000fe20000010000 */
[-C--:B------:R-:W-:Y:S01]  /*3170*/  FFMA.FTZ R25, R16, R22.reuse, -R9 ;  /* 0x0000001610197223 */ /* 0x080fe20000010809 */
[C---:B------:R-:W-:Y:S01]  /*3180*/  FMUL.FTZ R22, R17.reuse, R22 ;  /* 0x0000001611167220 */ /* 0x040fe20000410000 */
[C---:B------:R-:W-:Y:S01]  /*3190*/  FMUL.FTZ R10, R88.reuse, R97 ;  /* 0x00000061580a7220 */ /* 0x040fe20000410000 */
[-C--:B------:R-:W-:Y:S01]  /*31a0*/  FMUL.FTZ R88, R88, R100.reuse ;  /* 0x0000006458587220 */ /* 0x080fe20000410000 */
[----:B------:R-:W-:Y:S01]  /*31b0*/  FMUL.FTZ R9, R17, R21 ;  /* 0x0000001511097220 */ /* 0x000fe20000410000 */
[----:B------:R-:W-:Y:S01]  /*31c0*/  FFMA.FTZ R84, R16, R23, R22 ;  /* 0x0000001710547223 */ /* 0x000fe20000010016 */
[C---:B------:R-:W-:Y:S01]  /*31d0*/  FFMA.FTZ R10, R91.reuse, R100, -R10 ;  /* 0x000000645b0a7223 */ /* 0x040fe2000001080a */
[----:B------:R-:W-:Y:S01]  /*31e0*/  FFMA.FTZ R91, R91, R97, R88 ;  /* 0x000000615b5b7223 */ /* 0x000fe20000010058 */
[----:B------:R-:W-:-:S02]  /*31f0*/  HADD2.F32 R22, -RZ, R4.H1_H1 ;  /* 0x30000004ff167230 */ /* 0x000fc40000004100 */
[----:B------:R-:W-:Y:S01]  /*3200*/  FFMA.FTZ R20, R16, R20, -R9 ;  /* 0x0000001410147223 */ /* 0x000fe20000010809 */
[----:B------:R-:W-:Y:S01]  /*3210*/  FADD.FTZ R99, R99, R10 ;  /* 0x0000000a63637221 */ /* 0x000fe20000010000 */
[----:B------:R-:W-:Y:S01]  /*3220*/  FADD.FTZ R98, R98, R91 ;  /* 0x0000005b62627221 */ /* 0x000fe20000010000 */
[----:B------:R-:W-:Y:S01]  /*3230*/  FFMA.FTZ R21, R16, R21, R8 ;  /* 0x0000001510157223 */ /* 0x000fe20000010008 */
[----:B------:R-:W-:Y:S02]  /*3240*/  HADD2.F32 R11, -RZ, R6.H0_H0 ;  /* 0x20000006ff0b7230 */ /* 0x000fe40000004100 */
[C---:B------:R-:W-:Y:S01]  /*3250*/  FMUL.FTZ R5, R82.reuse, R99 ;  /* 0x0000006352057220 */ /* 0x040fe20000410000 */
[-C--:B------:R-:W-:Y:S01]  /*3260*/  FMUL.FTZ R4, R82, R98.reuse ;  /* 0x0000006252047220 */ /* 0x080fe20000410000 */
[--C-:B------:R-:W-:Y:S02]  /*3270*/  HADD2.F32 R10, -RZ, R7.reuse.H0_H0 ;  /* 0x20000007ff0a7230 */ /* 0x100fe40000004100 */
[----:B------:R-:W-:Y:S01]  /*3280*/  FMUL.FTZ R95, R22, R95 ;  /* 0x0000005f165f7220 */ /* 0x000fe20000410000 */
[C---:B------:R-:W-:Y:S01]  /*3290*/  FFMA.FTZ R5, R81.reuse, R98, R5 ;  /* 0x0000006251057223 */ /* 0x040fe20000010005 */
[----:B------:R-:W-:Y:S01]  /*32a0*/  FFMA.FTZ R4, R81, R99, -R4 ;  /* 0x0000006351047223 */ /* 0x000fe20000010804 */
[----:B------:R-:W-:-:S02]  /*32b0*/  HADD2.F32 R17, -RZ, R7.H1_H1 ;  /* 0x30000007ff117230 */ /* 0x000fc40000004100 */
[----:B------:R-:W-:Y:S01]  /*32c0*/  FADD.FTZ R22, R18, R25 ;  /* 0x0000001912167221 */ /* 0x000fe20000010000 */
[----:B-----5:R-:W-:Y:S02]  /*32d0*/  HADD2.F32 R9, -RZ, R12.H0_H0 ;  /* 0x2000000cff097230 */ /* 0x020fe40000004100 */
[----:B------:R-:W-:Y:S01]  /*32e0*/  FADD.FTZ R16, R77, R4 ;  /* 0x000000044d107221 */ /* 0x000fe20000010000 */
[----:B------:R-:W-:Y:S02]  /*32f0*/  HADD2.F32 R6, -RZ, R13.H0_H0 ;  /* 0x2000000dff067230 */ /* 0x000fe40000004100 */
[----:B------:R-:W-:Y:S01]  /*3300*/  FADD.FTZ R78, R78, R5 ;  /* 0x000000054e4e7221 */ /* 0x000fe20000010000 */
[----:B------:R-:W-:Y:S02]  /*3310*/  HADD2.F32 R7, -RZ, R14.H0_H0 ;  /* 0x2000000eff077230 */ /* 0x000fe40000004100 */
[----:B------:R-:W-:Y:S01]  /*3320*/  FMUL.FTZ R25, R67, R16 ;  /* 0x0000001043197220 */ /* 0x000fe20000410000 */
[----:B------:R-:W-:-:S02]  /*3330*/  HADD2.F32 R8, -RZ, R15.H0_H0 ;  /* 0x2000000fff087230 */ /* 0x000fc40000004100 */
[----:B------:R-:W-:Y:S01]  /*3340*/  FADD.FTZ R23, R19, R84 ;  /* 0x0000005413177221 */ /* 0x000fe20000010000 */
[----:B------:R-:W-:Y:S02]  /*3350*/  HADD2.F32 R12, -RZ, R12.H1_H1 ;  /* 0x3000000cff0c7230 */ /* 0x000fe40000004100 */
[----:B------:R-:W-:Y:S02]  /*3360*/  HADD2.F32 R13, -RZ, R13.H1_H1 ;  /* 0x3000000dff0d7230 */ /* 0x000fe40000004100 */
[----:B------:R-:W-:Y:S02]  /*3370*/  HADD2.F32 R14, -RZ, R14.H1_H1 ;  /* 0x3000000eff0e7230 */ /* 0x000fe40000004100 */
[----:B------:R-:W-:Y:S01]  /*3380*/  HADD2.F32 R15, -RZ, R15.H1_H1 ;  /* 0x3000000fff0f7230 */ /* 0x000fe20000004100 */
        /* <DEDUP_REMOVED lines=17> */
.L_x_2330:
[----:B------:R-:W-:Y:S05]  /*34a0*/  BSYNC B0 ;  /* 0x0000000000007941 */ /* 0x000fea0003800000 */
.L_x_2329:
[-C--:B------:R-:W-:Y:S01]  /*34b0*/  FMUL.FTZ R67, R67, R78.reuse ;  /* 0x0000004e43437220 */ /* 0x080fe20000410000 */
[----:B------:R-:W-:Y:S01]  /*34c0*/  FFMA.FTZ R25, R68, R78, R25 ;  /* 0x0000004e44197223 */ /* 0x000fe20000010019 */
[----:B------:R-:W-:Y:S01]  /*34d0*/  IADD3 R66, R66, 0x1, RZ ;  /* 0x0000000142427810 */ /* 0x000fe20007ffe0ff */
[----:B------:R-:W-:Y:S01]  /*34e0*/  FMUL.FTZ R94, R87, R94 ;  /* 0x0000005e575e7220 */ /* 0x000fe20000410000 */
[----:B------:R-:W-:Y:S01]  /*34f0*/  FFMA.FTZ R68, R68, R16, -R67 ;  /* 0x0000001044447223 */ /* 0x000fe20000010843 */
[----:B------:R-:W-:Y:S01]  /*3500*/  FADD.FTZ R25, R72, R25 ;  /* 0x0000001948197221 */ /* 0x000fe20000010000 */
[----:B------:R-:W-:Y:S01]  /*3510*/  ISETP.GE.AND P0, PT, R66, UR18, PT ;  /* 0x0000001242007c0c */ /* 0x000fe2000bf06270 */
[----:B------:R-:W-:Y:S01]  /*3520*/  FMUL.FTZ R24, R24, R97 ;  /* 0x0000006118187220 */ /* 0x000fe20000410000 */
[----:B------:R-:W-:Y:S01]  /*3530*/  FADD.FTZ R73, R73, R68 ;  /* 0x0000004449497221 */ /* 0x000fe20000010000 */
[----:B-1----:R-:W-:Y:S01]  /*3540*/  FMUL.FTZ R4, R70, R25 ;  /* 0x0000001946047220 */ /* 0x002fe20000410000 */
[----:B------:R-:W-:Y:S01]  /*3550*/  FMUL.FTZ R17, R17, R98 ;  /* 0x0000006211117220 */ /* 0x000fe20000410000 */
[----:B------:R-:W-:Y:S01]  /*3560*/  FMUL.FTZ R12, R12, R78 ;  /* 0x0000004e0c0c7220 */ /* 0x000fe20000410000 */
[-C--:B------:R-:W-:Y:S01]  /*3570*/  FMUL.FTZ R70, R70, R73.reuse ;  /* 0x0000004946467220 */ /* 0x080fe20000410000 */
[----:B------:R-:W-:Y:S01]  /*3580*/  FFMA.FTZ R4, R69, R73, -R4 ;  /* 0x0000004945047223 */ /* 0x000fe20000010804 */
[-C--:B------:R-:W-:Y:S01]  /*3590*/  FMUL.FTZ R13, R13, R25.reuse ;  /* 0x000000190d0d7220 */ /* 0x080fe20000410000 */
        /* <DEDUP_REMOVED lines=10> */
[CC--:B------:R-:W-:Y:S01]  /*3640*/  FFMA.FTZ R4, R71.reuse, R69.reuse, R4 ;  /* 0x0000004547047223 */ /* 0x0c0fe20000010004 */
[----:B------:R-:W-:Y:S01]  /*3650*/  FMUL.FTZ R14, R14, R69 ;  /* 0x000000450e0e7220 */ /* 0x000fe20000410000 */
[----:B------:R-:W-:Y:S01]  /*3660*/  FFMA.FTZ R13, R6, R73, -R13 ;  /* 0x00000049060d7223 */ /* 0x000fe2000001080d */
        /* <DEDUP_REMOVED lines=15> */
.L_x_2328:
[----:B------:R-:W0:Y:S01]  /*3760*/  LDC.64 R4, c[0x0][0x2b0] ;  /* 0x0000ac00ff047b82 */ /* 0x000e220000000a00 */
[----:B------:R-:W-:Y:S01]  /*3770*/  USHF.L.U32 UR8, UR4, 0x8, URZ ;  /* 0x0000000804087899 */ /* 0x000fe2000800063f */
[----:B------:R-:W-:Y:S01]  /*3780*/  F2FP.F16.F32.PACK_AB R46, R60, R45 ;  /* 0x0000002d3c2e723e */ /* 0x000fe200000000ff */
[----:B------:R-:W-:Y:S01]  /*3790*/  UIADD3 UR4, UR4, 0x1, URZ ;  /* 0x0000000104047890 */ /* 0x000fe2000fffe03f */
[----:B------:R-:W-:Y:S01]  /*37a0*/  F2FP.F16.F32.PACK_AB R47, R62, R47 ;  /* 0x0000002f3e2f723e */ /* 0x000fe200000000ff */
[----:B------:R-:W-:Y:S01]  /*37b0*/  USHF.R.S32.HI UR9, URZ, 0x1f, UR8 ;  /* 0x0000001f3f097899 */ /* 0x000fe20008011408 */
[----:B------:R-:W-:Y:S02]  /*37c0*/  F2FP.F16.F32.PACK_AB R45, R58, R43 ;  /* 0x0000002b3a2d723e */ /* 0x000fe400000000ff */
[----:B------:R-:W2:Y:S01]  /*37d0*/  LDC R6, c[0x0][0x224] ;  /* 0x00008900ff067b82 */ /* 0x000ea20000000800 */
[----:B------:R-:W-:-:S07]  /*37e0*/  F2FP.F16.F32.PACK_AB R44, R56, R41 ;  /* 0x00000029382c723e */ /* 0x000fce00000000ff */
[----:B------:R-:W-:Y:S01]  /*37f0*/  BAR.SYNC.DEFER_BLOCKING 0x0 ;  /* 0x0000000000007b1d */ /* 0x000fe20000010000 */
[----:B------:R-:W-:Y:S02]  /*3800*/  IADD3 R36, P1, R36, 0x400, RZ ;  /* 0x0000040024247810 */ /* 0x000fe40007f3e0ff */
[----:B------:R-:W-:Y:S02]  /*3810*/  IADD3 R37, P2, R37, 0x400, RZ ;  /* 0x0000040025257810 */ /* 0x000fe40007f5e0ff */
[----:B------:R-:W-:Y:S02]  /*3820*/  IADD3 R32, P3, R32, 0x200, RZ ;  /* 0x0000020020207810 */ /* 0x000fe40007f7e0ff */
[----:B------:R-:W-:Y:S02]  /*3830*/  IADD3 R34, P4, R34, 0x200, RZ ;  /* 0x0000020022227810 */ /* 0x000fe40007f9e0ff */
[----:B------:R-:W-:Y:S02]  /*3840*/  IADD3.X R38, RZ, R38, RZ, P1, !PT ;  /* 0x00000026ff267210 */ /* 0x000fe40000ffe4ff */
[----:B------:R-:W-:-:S02]  /*3850*/  IADD3.X R39, RZ, R39, RZ, P2, !PT ;  /* 0x00000027ff277210 */ /* 0x000fc400017fe4ff */
[----:B------:R-:W-:Y:S01]  /*3860*/  IADD3.X R33, RZ, R33, RZ, P3, !PT ;  /* 0x00000021ff217210 */ /* 0x000fe20001ffe4ff */
[----:B0-----:R-:W-:Y:S01]  /*3870*/  IMAD R2, R31, R4, RZ ;  /* 0x000000041f027224 */ /* 0x001fe200078e02ff */
[----:B------:R-:W-:-:S03]  /*3880*/  IADD3.X R35, RZ, R35, RZ, P4, !PT ;  /* 0x00000023ff237210 */ /* 0x000fc600027fe4ff */
[C---:B------:R-:W-:Y:S02]  /*3890*/  IMAD R5, R29.reuse, R5, R2 ;  /* 0x000000051d057224 */ /* 0x040fe400078e0202 */
[----:B------:R-:W-:Y:S01]  /*38a0*/  IMAD.WIDE.U32 R2, R29, R4, UR8 ;  /* 0x000000081d027e25 */ /* 0x000fe2000f8e0004 */
        /* <DEDUP_REMOVED lines=11> */
[----:B------:R2:W-:Y:S07]  /*3960*/  STG.E.128 desc[UR6][R2.64], R44 ;  /* 0x0000002c02007986 */ /* 0x0005ee000c101d06 */
[----:B------:R-:W-:Y:S05]  /*3970*/  @!P0 BRA `(.L_x_2332) ;  /* 0xffffffcc00448947 */ /* 0x000fea000383ffff */
[----:B------:R-:W-:Y:S05]  /*3980*/  EXIT ;  /* 0x000000000000794d */ /* 0x000fea0003800000 */
.L_x_2333:
        /* <DEDUP_REMOVED lines=15> */
.L_x_5222:


//--------------------- .text._Z25selective_scan_fwd_kernelI32Selective_Scan_fwd_kernel_traitsILi32ELi8ELi1ELb1ELb1ELb1ELb1EN3c104HalfENS1_7complexIfEEEEv13SSMParamsBase --------------------------
	.section	.text._Z25selective_scan_fwd_kernelI32Selective_Scan_fwd_kernel_traitsILi32ELi8ELi1ELb1ELb1ELb1ELb1EN3c104HalfENS1_7complexIfEEEEv13SSMParamsBase,"ax",@progbits
	.align	128
        .global         _Z25selective_scan_fwd_kernelI32Selective_Scan_fwd_kernel_traitsILi32ELi8ELi1ELb1ELb1ELb1ELb1EN3c104HalfENS1_7complexIfEEEEv13SSMParamsBase
        .type           _Z25selective_scan_fwd_kernelI32Selective_Scan_fwd_kernel_traitsILi32ELi8ELi1ELb1ELb1ELb1ELb1EN3c104HalfENS1_7complexIfEEEEv13SSMParamsBase,@function
        .size           _Z25selective_scan_fwd_kernelI32Selective_Scan_fwd_kernel_traitsILi32ELi8ELi1ELb1ELb1ELb1ELb1EN3c104HalfENS1_7complexIfEEEEv13SSMParamsBase,(.L_x_5223 - _Z25selective_scan_fwd_kernelI32Selective_Scan_fwd_kernel_traitsILi32ELi8ELi1ELb1ELb1ELb1ELb1EN3c104HalfENS1_7complexIfEEEEv13SSMParamsBase)
        .other          _Z25selective_scan_fwd_kernelI32Selective_Scan_fwd_kernel_traitsILi32ELi8ELi1ELb1ELb1ELb1ELb1EN3c104HalfENS1_7complexIfEEEEv13SSMParamsBase,@"STO_CUDA_ENTRY STV_DEFAULT"
_Z25selective_scan_fwd_kernelI32Selective_Scan_fwd_kernel_traitsILi32ELi8ELi1ELb1ELb1ELb1ELb1EN3c104HalfENS1_7complexIfEEEEv13SSMParamsBase:
.text._Z25selective_scan_fwd_kernelI32Selective_Scan_fwd_kernel_traitsILi32ELi8ELi1ELb1ELb1ELb1ELb1EN3c104HalfENS1_7complexIfEEEEv13SSMParamsBase:
        /* <DEDUP_REMOVED lines=105> */
.L_x_2354:
[----:B------:R-:W-:Y:S01]  /*0690*/  BAR.SYNC.DEFER_BLOCKING 0x0 ;  /* 0x0000000000007b1d */ /* 0x000fe20000010000 */
[----:B0-2---:R-:W-:-:S04]  /*06a0*/  IMAD.WIDE R8, R30, 0x10, R34 ;  /* 0x000000101e087825 */ /* 0x005fc800078e0222 */
        /* <DEDUP_REMOVED lines=62> */
.L_x_2335:
[----:B------:R-:W-:Y:S05]  /*0a90*/  BSYNC B0 ;  /* 0x0000000000007941 */ /* 0x000fea0003800000 */
.L_x_2334:
        /* <DEDUP_REMOVED lines=41> */
.L_x_2337:
[----:B------:R-:W-:Y:S05]  /*0d30*/  BSYNC B0 ;  /* 0x0000000000007941 */ /* 0x000fea0003800000 */
.L_x_2336:
        /* <DEDUP_REMOVED lines=33> */
.L_x_2339:
[----:B------:R-:W-:Y:S05]  /*0f50*/  BSYNC B0 ;  /* 0x0000000000007941 */ /* 0x000fea0003800000 */
.L_x_2338:
        /* <DEDUP_REMOVED lines=33> */
.L_x_2341:
[----:B------:R-:W-:Y:S05]  /*1170*/  BSYNC B0 ;  /* 0x0000000000007941 */ /* 0x000fea0003800000 */
.L_x_2340:
        /* <DEDUP_REMOVED lines=33> */
.L_x_2343:
[----:B------:R-:W-:Y:S05]  /*1390*/  BSYNC B0 ;  /* 0x0000000000007941 */ /* 0x000fea0003800000 */
.L_x_2342:
        /* <DEDUP_REMOVED lines=33> */
.L_x_2345:
[----:B------:R-:W-:Y:S05]  /*15b0*/  BSYNC B0 ;  /* 0x0000000000007941 */ /* 0x000fea0003800000 */
.L_x_2344:
        /* <DEDUP_REMOVED lines=33> */
.L_x_2347:
[----:B------:R-:W-:Y:S05]  /*17d0*/  BSYNC B0 ;  /* 0x0000000000007941 */ /* 0x000fea0003800000 */
.L_x_2346:
        /* <DEDUP_REMOVED lines=33> */
.L_x_2349:
[----:B------:R-:W-:Y:S05]  /*19f0*/  BSYNC B0 ;  /* 0x0000000000007941 */ /* 0x000fea0003800000 */
.L_x_2348:
        /* <DEDUP_REMOVED lines=38> */
.L_x_2353:
        /* <DEDUP_REMOVED lines=388> */
.L_x_2352:
[----:B------:R-:W-:Y:S05]  /*34a0*/  BSYNC B0 ;  /* 0x0000000000007941 */ /* 0x000fea0003800000 */
.L_x_2351:
        /* <DEDUP_REMOVED lines=43> */
.L_x_2350:
[----:B------:R-:W0:Y:S01]  /*3760*/  LDC.64 R6, c[0x0][0x2b0] ;  /* 0x0000ac00ff067b82 */ /* 0x000e220000000a00 */
[----:B------:R-:W-:Y:S01]  /*3770*/  USHF.L.U32 UR8, UR4, 0x8, URZ ;  /* 0x0000000804087899 */ /* 0x000fe2000800063f */
[----:B------:R-:W-:Y:S01]  /*3780*/  F2FP.F16.F32.PACK_AB R10, R60, R45 ;  /* 0x0000002d3c0a723e */ /* 0x000fe200000000ff */
[----:B------:R-:W-:Y:S01]  /*3790*/  ULDC.64 UR10, c[0x0][0x2b8] ;  /* 0x0000ae00000a7ab9 */ /* 0x000fe20000000a00 */
[----:B------:R-:W-:Y:S01]  /*37a0*/  ULDC.64 UR12, c[0x0][0x2a8] ;  /* 0x0000aa00000c7ab9 */ /* 0x000fe20000000a00 */
[----:B------:R-:W-:Y:S01]  /*37b0*/  USHF.R.S32.HI UR9, URZ, 0x1f, UR8 ;  /* 0x0000001f3f097899 */ /* 0x000fe20008011408 */
[----:B------:R-:W-:Y:S02]  /*37c0*/  IMAD R11, R27, UR12, RZ ;  /* 0x0000000c1b0b7c24 */ /* 0x000fe4000f8e02ff */
[----:B------:R-:W2:Y:S02]  /*37d0*/  LDC.64 R8, c[0x0][0x2a0] ;  /* 0x0000a800ff087b82 */ /* 0x000ea40000000a00 */
[----:B------:R-:W-:-:S06]  /*37e0*/  IMAD R11, R0, UR13, R11 ;  /* 0x0000000d000b7c24 */ /* 0x000fcc000f8e020b */
[----:B------:R-:W3:Y:S01]  /*37f0*/  LDC.64 R24, c[0x0][0x2c0] ;  /* 0x0000b000ff187b82 */ /* 0x000ee20000000a00 */
[----:B0-----:R-:W-:-:S04]  /*3800*/  IMAD R2, R31, R6, RZ ;  /* 0x000000061f027224 */ /* 0x001fc800078e02ff */
[C---:B------:R-:W-:Y:S02]  /*3810*/  IMAD R7, R29.reuse, R7, R2 ;  /* 0x000000071d077224 */ /* 0x040fe400078e0202 */
[----:B------:R-:W-:-:S04]  /*3820*/  IMAD.WIDE.U32 R2, R29, R6, UR8 ;  /* 0x000000081d027e25 */ /* 0x000fc8000f8e0006 */
[-C--:B--2---:R-:W-:Y:S01]  /*3830*/  IMAD R4, R31, R8.reuse, RZ ;  /* 0x000000081f047224 */ /* 0x084fe200078e02ff */
[----:B------:R-:W-:Y:S01]  /*3840*/  IADD3 R3, R3, R7, RZ ;  /* 0x0000000703037210 */ /* 0x000fe20007ffe0ff */
[----:B------:R-:W-:Y:S02]  /*3850*/  IMAD R7, R27, UR10, RZ ;  /* 0x0000000a1b077c24 */ /* 0x000fe4000f8e02ff */
[C---:B------:R-:W-:Y:S02]  /*3860*/  IMAD R9, R29.reuse, R9, R4 ;  /* 0x000000091d097224 */ /* 0x040fe400078e0204 */
[----:B------:R-:W-:Y:S01]  /*3870*/  IMAD.WIDE.U32 R4, R29, R8, UR8 ;  /* 0x000000081d047e25 */ /* 0x000fe2000f8e0008 */
[----:B------:R-:W-:-:S03]  /*3880*/  F2FP.F16.F32.PACK_AB R8, R56, R41 ;  /* 0x000000293808723e */ /* 0x000fc600000000ff */
[----:B------:R-:W-:Y:S01]  /*3890*/  IMAD.WIDE.U32 R2, R0, UR10, R2 ;  /* 0x0000000a00027c25 */ /* 0x000fe2000f8e0002 */
[----:B------:R-:W-:-:S03]  /*38a0*/  IADD3 R5, R5, R9, RZ ;  /* 0x0000000905057210 */ /* 0x000fc60007ffe0ff */
[C---:B------:R-:W-:Y:S01]  /*38b0*/  IMAD R9, R0.reuse, UR11, R7 ;  /* 0x0000000b00097c24 */ /* 0x040fe2000f8e0207 */
[----:B------:R-:W-:Y:S01]  /*38c0*/  ULDC.64 UR10, c[0x0][0x308] ;  /* 0x0000c200000a7ab9 */ /* 0x000fe20000000a00 */
[----:B------:R-:W-:Y:S01]  /*38d0*/  IMAD.WIDE.U32 R6, R0, UR12, R4 ;  /* 0x0000000c00067c25 */ /* 0x000fe2000f8e0004 */
[----:B------:R-:W-:Y:S01]  /*38e0*/  BAR.SYNC.DEFER_BLOCKING 0x0 ;  /* 0x0000000000007b1d */ /* 0x000fe20000010000 */
[C---:B------:R-:W-:Y:S02]  /*38f0*/  LEA R4, P0, R2.reuse, UR10, 0x1 ;  /* 0x0000000a02047c11 */ /* 0x040fe4000f8008ff */
[----:B------:R-:W-:Y:S02]  /*3900*/  IADD3 R5, R3, R9, RZ ;  /* 0x0000000903057210 */ /* 0x000fe40007ffe0ff */
[----:B------:R-:W-:Y:S01]  /*3910*/  IADD3 R3, R7, R11, RZ ;  /* 0x0000000b07037210 */ /* 0x000fe20007ffe0ff */
[----:B------:R-:W-:Y:S01]  /*3920*/  ULDC.64 UR12, c[0x0][0x318] ;  /* 0x0000c600000c7ab9 */ /* 0x000fe20000000a00 */
[----:B------:R-:W-:-:S02]  /*3930*/  LEA.HI.X R5, R2, UR11, R5, 0x1, P0 ;  /* 0x0000000b02057c11 */ /* 0x000fc400080f0c05 */
[----:B------:R-:W-:Y:S02]  /*3940*/  LEA R12, P1, R6, UR12, 0x1 ;  /* 0x0000000c060c7c11 */ /* 0x000fe4000f8208ff */
[----:B------:R-:W-:Y:S02]  /*3950*/  F2FP.F16.F32.PACK_AB R11, R62, R47 ;  /* 0x0000002f3e0b723e */ /* 0x000fe400000000ff */
[----:B------:R-:W-:Y:S01]  /*3960*/  LEA.HI.X R13, R6, UR13, R3, 0x1, P1 ;  /* 0x0000000d060d7c11 */ /* 0x000fe200088f0c03 */
[----:B------:R-:W-:Y:S01]  /*3970*/  IMAD.WIDE R2, R30, 0x10, R4 ;  /* 0x000000101e027825 */ /* 0x000fe200078e0204 */
[----:B------:R-:W-:-:S03]  /*3980*/  F2FP.F16.F32.PACK_AB R9, R58, R43 ;  /* 0x0000002b3a09723e */ /* 0x000fc600000000ff */
[----:B------:R-:W-:Y:S02]  /*3990*/  IMAD.WIDE R4, R30, 0x10, R12 ;  /* 0x000000101e047825 */ /* 0x000fe400078e020c */
[----:B------:R0:W-:Y:S01]  /*39a0*/  STG.E.128 desc[UR6][R2.64], R8 ;  /* 0x0000000802007986 */ /* 0x0001e2000c101d06 */
[----:B------:R-:W-:Y:S06]  /*39b0*/  BAR.SYNC.DEFER_BLOCKING 0x0 ;  /* 0x0000000000007b1d */ /* 0x000fec0000010000 */
[----:B------:R-:W2:Y:S01]  /*39c0*/  LDG.E.128 R4, desc[UR6][R4.64] ;  /* 0x0000000604047981 */ /* 0x000ea2000c1e1d00 */
        /* <DEDUP_REMOVED lines=9> */
[----:B------:R-:W-:Y:S01]  /*3a60*/  BAR.SYNC.DEFER_BLOCKING 0x0 ;  /* 0x0000000000007b1d */ /* 0x000fe20000010000 */
[----:B--2---:R-:W-:Y:S02]  /*3a70*/  HADD2.F32 R12, -RZ, R4.H0_H0 ;  /* 0x20000004ff0c7230 */ /* 0x004fe40000004100 */
[----:B0-----:R-:W-:Y:S02]  /*3a80*/  HADD2.F32 R8, -RZ, R6.H1_H1 ;  /* 0x30000006ff087230 */ /* 0x001fe40000004100 */
[----:B------:R-:W-:Y:S02]  /*3a90*/  HADD2.F32 R14, -RZ, R4.H1_H1 ;  /* 0x30000004ff0e7230 */ /* 0x000fe40000004100 */
[----:B------:R-:W-:Y:S01]  /*3aa0*/  FMUL.FTZ R13, R12, -1.4426950216293334961 ;  /* 0xbfb8aa3b0c0d7820 */ /* 0x000fe20000410000 */
[----:B------:R-:W-:Y:S02]  /*3ab0*/  HADD2.F32 R4, -RZ, R6.H0_H0 ;  /* 0x20000006ff047230 */ /* 0x000fe40000004100 */
[----:B------:R-:W-:Y:S01]  /*3ac0*/  FMUL.FTZ R6, R8, -1.4426950216293334961 ;  /* 0xbfb8aa3b08067820 */ /* 0x000fe20000410000 */
[----:B------:R-:W-:-:S02]  /*3ad0*/  HADD2.F32 R16, -RZ, R5.H0_H0 ;  /* 0x20000005ff107230 */ /* 0x000fc40000004100 */
[----:B------:R-:W-:Y:S01]  /*3ae0*/  FMUL.FTZ R15, R14, -1.4426950216293334961 ;  /* 0xbfb8aa3b0e0f7820 */ /* 0x000fe20000410000 */
[----:B------:R-:W-:Y:S01]  /*3af0*/  HADD2.F32 R11, -RZ, R7.H1_H1 ;  /* 0x30000007ff0b7230 */ /* 0x000fe20000004100 */
[----:B------:R-:W0:Y:S01]  /*3b00*/  MUFU.EX2 R13, R13 ;  /* 0x0000000d000d7308 */ /* 0x000e220000000800 */
[----:B------:R-:W-:Y:S02]  /*3b10*/  HADD2.F32 R17, -RZ, R5.H1_H1 ;  /* 0x30000005ff117230 */ /* 0x000fe40000004100 */
[----:B------:R-:W-:Y:S01]  /*3b20*/  FMUL.FTZ R5, R4, -1.4426950216293334961 ;  /* 0xbfb8aa3b04057820 */ /* 0x000fe20000410000 */
[----:B------:R-:W-:Y:S02]  /*3b30*/  HADD2.F32 R10, -RZ, R7.H0_H0 ;  /* 0x20000007ff0a7230 */ /* 0x000fe40000004100 */
[----:B------:R-:W-:Y:S01]  /*3b40*/  FMUL.FTZ R2, R16, -1.4426950216293334961 ;  /* 0xbfb8aa3b10027820 */ /* 0x000fe20000410000 */
[----:B------:R-:W-:Y:S01]  /*3b50*/  FMUL.FTZ R18, R11, -1.4426950216293334961 ;  /* 0xbfb8aa3b0b127820 */ /* 0x000fe20000410000 */
[----:B------:R-:W-:Y:S01]  /*3b60*/  FMUL.FTZ R3, R17, -1.4426950216293334961 ;  /* 0xbfb8aa3b11037820 */ /* 0x000fe20000410000 */
[----:B------:R-:W2:Y:S01]  /*3b70*/  MUFU.EX2 R9, R6 ;  /* 0x0000000600097308 */ /* 0x000ea20000000800 */
[----:B------:R-:W-:-:S07]  /*3b80*/  FMUL.FTZ R7, R10, -1.4426950216293334961 ;  /* 0xbfb8aa3b0a077820 */ /* 0x000fce0000410000 */
[----:B------:R-:W4:Y:S01]  /*3b90*/  MUFU.EX2 R5, R5 ;  /* 0x0000000500057308 */ /* 0x000f220000000800 */
[----:B0-----:R-:W-:-:S07]  /*3ba0*/  FADD.FTZ R13, R13, 1 ;  /* 0x3f8000000d0d7421 */ /* 0x001fce0000010000 */
[----:B------:R-:W0:Y:S01]  /*3bb0*/  MUFU.EX2 R2, R2 ;  /* 0x0000000200027308 */ /* 0x000e220000000800 */
[----:B--2---:R-:W-:-:S07]  /*3bc0*/  FADD.FTZ R9, R9, 1 ;  /* 0x3f80000009097421 */ /* 0x004fce0000010000 */
[----:B------:R-:W2:Y:S01]  /*3bd0*/  MUFU.EX2 R15, R15 ;  /* 0x0000000f000f7308 */ /* 0x000ea20000000800 */
[----:B----4-:R-:W-:-:S07]  /*3be0*/  FADD.FTZ R6, R5, 1 ;  /* 0x3f80000005067421 */ /* 0x010fce0000010000 */
[----:B------:R-:W4:Y:S01]  /*3bf0*/  MUFU.EX2 R18, R18 ;  /* 0x0000001200127308 */ /* 0x000f220000000800 */
[----:B0-----:R-:W-:-:S07]  /*3c00*/  FADD.FTZ R2, R2, 1 ;  /* 0x3f80000002027421 */ /* 0x001fce0000010000 */
[----:B------:R-:W0:Y:S01]  /*3c10*/  MUFU.EX2 R7, R7 ;  /* 0x0000000700077308 */ /* 0x000e220000000800 */
[----:B--2---:R-:W-:-:S07]  /*3c20*/  FADD.FTZ R15, R15, 1 ;  /* 0x3f8000000f0f7421 */ /* 0x004fce0000010000 */
[----:B------:R-:W2:Y:S01]  /*3c30*/  MUFU.EX2 R3, R3 ;  /* 0x0000000300037308 */ /* 0x000ea20000000800 */
[----:B----4-:R-:W-:-:S07]  /*3c40*/  FADD.FTZ R18, R18, 1 ;  /* 0x3f80000012127421 */ /* 0x010fce0000010000 */
[----:B------:R-:W4:Y:S01]  /*3c50*/  MUFU.RCP R13, R13 ;  /* 0x0000000d000d7308 */ /* 0x000f220000001000 */
[----:B0-----:R-:W-:-:S07]  /*3c60*/  FADD.FTZ R7, R7, 1 ;  /* 0x3f80000007077421 */ /* 0x001fce0000010000 */
[----:B------:R-:W-:Y:S01]  /*3c70*/  MUFU.RCP R9, R9 ;  /* 0x0000000900097308 */ /* 0x000fe20000001000 */
[----:B--2---:R-:W-:-:S07]  /*3c80*/  FADD.FTZ R3, R3, 1 ;  /* 0x3f80000003037421 */ /* 0x004fce0000010000 */
[----:B------:R0:W2:Y:S01]  /*3c90*/  MUFU.RCP R21, R6 ;  /* 0x0000000600157308 */ /* 0x0000a20000001000 */
[----:B----4-:R-:W-:-:S04]  /*3ca0*/  FMUL.FTZ R12, R12, R13 ;  /* 0x0000000d0c0c7220 */ /* 0x010fc80000410000 */
[----:B------:R-:W-:-:S03]  /*3cb0*/  FMUL.FTZ R12, R12, R41 ;  /* 0x000000290c0c7220 */ /* 0x000fc60000410000 */
[----:B------:R3:W4:Y:S01]  /*3cc0*/  MUFU.RCP R19, R2 ;  /* 0x0000000200137308 */ /* 0x0007220000001000 */
[----:B0-----:R-:W0:Y:S07]  /*3cd0*/  LDC R6, c[0x0][0x224] ;  /* 0x00008900ff067b82 */ /* 0x001e2e0000000800 */
[----:B------:R-:W5:Y:S01]  /*3ce0*/  MUFU.RCP R15, R15 ;  /* 0x0000000f000f7308 */ /* 0x000f620000001000 */
[----:B---3--:R-:W-:Y:S02]  /*3cf0*/  IMAD R2, R31, R24, RZ ;  /* 0x000000181f027224 */ /* 0x008fe400078e02ff */
[----:B--2---:R-:W-:-:S02]  /*3d00*/  FMUL.FTZ R4, R4, R21 ;  /* 0x0000001504047220 */ /* 0x004fc40000410000 */
[----:B------:R-:W-:Y:S02]  /*3d10*/  IMAD R13, R29, R25, R2 ;  /* 0x000000191d0d7224 */ /* 0x000fe400078e0202 */
[----:B------:R-:W-:Y:S01]  /*3d20*/  FMUL.FTZ R45, R4, R45 ;  /* 0x0000002d042d7220 */ /* 0x000fe20000410000 */
[----:B------:R2:W3:Y:S01]  /*3d30*/  MUFU.RCP R23, R7 ;  /* 0x0000000700177308 */ /* 0x0004e20000001000 */
[----:B----4-:R-:W-:-:S04]  /*3d40*/  FMUL.FTZ R16, R16, R19 ;  /* 0x0000001310107220 */ /* 0x010fc80000410000 */
[----:B------:R-:W-:-:S03]  /*3d50*/  FMUL.FTZ R16, R16, R43 ;  /* 0x0000002b10107220 */ /* 0x000fc60000410000 */
[----:B------:R-:W4:Y:S01]  /*3d60*/  MUFU.RCP R18, R18 ;  /* 0x0000001200127308 */ /* 0x000f220000001000 */
[----:B--2---:R-:W-:Y:S01]  /*3d70*/  FMUL.FTZ R7, R8, R9 ;  /* 0x0000000908077220 */ /* 0x004fe20000410000 */
[----:B-----5:R-:W-:-:S03]  /*3d80*/  FMUL.FTZ R5, R14, R15 ;  /* 0x0000000f0e057220 */ /* 0x020fc60000410000 */
[----:B------:R-:W-:-:S03]  /*3d90*/  FMUL.FTZ R60, R7, R60 ;  /* 0x0000003c073c7220 */ /* 0x000fc60000410000 */
[----:B------:R2:W5:Y:S01]  /*3da0*/  MUFU.RCP R20, R3 ;  /* 0x0000000300147308 */ /* 0x0005620000001000 */
[----:B---3--:R-:W-:-:S04]  /*3db0*/  FMUL.FTZ R10, R10, R23 ;  /* 0x000000170a0a7220 */ /* 0x008fc80000410000 */
[----:B------:R-:W-:Y:S01]  /*3dc0*/  FMUL.FTZ R10, R10, R47 ;  /* 0x0000002f0a0a7220 */ /* 0x000fe20000410000 */
[----:B--2---:R-:W-:Y:S01]  /*3dd0*/  IMAD.WIDE.U32 R2, R29, R24, UR8 ;  /* 0x000000081d027e25 */ /* 0x004fe2000f8e0018 */
[----:B------:R-:W-:-:S03]  /*3de0*/  ULDC.64 UR8, c[0x0][0x2c8] ;  /* 0x0000b20000087ab9 */ /* 0x000fc60000000a00 */
[----:B----4-:R-:W-:Y:S01]  /*3df0*/  FMUL.FTZ R11, R11, R18 ;  /* 0x000000120b0b7220 */ /* 0x010fe20000410000 */
[----:B------:R-:W-:Y:S01]  /*3e00*/  IMAD R9, R27, UR8, RZ ;  /* 0x000000081b097c24 */ /* 0x000fe2000f8e02ff */
[----:B------:R-:W-:Y:S02]  /*3e10*/  IADD3 R3, R3, R13, RZ ;  /* 0x0000000d03037210 */ /* 0x000fe40007ffe0ff */
[----:B------:R-:W-:Y:S01]  /*3e20*/  FMUL.FTZ R11, R11, R62 ;  /* 0x0000003e0b0b7220 */ /* 0x000fe20000410000 */
[C---:B------:R-:W-:Y:S02]  /*3e30*/  IMAD R9, R0.reuse, UR9, R9 ;  /* 0x0000000900097c24 */ /* 0x040fe4000f8e0209 */
[----:B-----5:R-:W-:Y:S01]  /*3e40*/  FMUL.FTZ R17, R17, R20 ;  /* 0x0000001411117220 */ /* 0x020fe20000410000 */
[----:B------:R-:W-:Y:S01]  /*3e50*/  IMAD.WIDE.U32 R2, R0, UR8, R2 ;  /* 0x0000000800027c25 */ /* 0x000fe2000f8e0002 */
[----:B------:R-:W-:Y:S01]  /*3e60*/  ULDC.64 UR8, c[0x0][0x320] ;  /* 0x0000c80000087ab9 */ /* 0x000fe20000000a00 */
[----:B------:R-:W-:-:S02]  /*3e70*/  F2FP.F16.F32.PACK_AB R11, R11, R10 ;  /* 0x0000000a0b0b723e */ /* 0x000fc400000000ff */
[----:B------:R-:W-:Y:S01]  /*3e80*/  FMUL.FTZ R17, R17, R58 ;  /* 0x0000003a11117220 */ /* 0x000fe20000410000 */
[----:B------:R-:W-:Y:S02]  /*3e90*/  F2FP.F16.F32.PACK_AB R10, R60, R45 ;  /* 0x0000002d3c0a723e */ /* 0x000fe400000000ff */
[----:B------:R-:W-:Y:S01]  /*3ea0*/  IADD3 R9, R3, R9, RZ ;  /* 0x0000000903097210 */ /* 0x000fe20007ffe0ff */
[----:B------:R-:W-:Y:S01]  /*3eb0*/  FMUL.FTZ R3, R5, R56 ;  /* 0x0000003805037220 */ /* 0x000fe20000410000 */
[----:B------:R-:W-:-:S04]  /*3ec0*/  LEA R4, P0, R2, UR8, 0x1 ;  /* 0x0000000802047c11 */ /* 0x000fc8000f8008ff */
[----:B------:R-:W-:Y:S02]  /*3ed0*/  LEA.HI.X R5, R2, UR9, R9, 0x1, P0 ;  /* 0x0000000902057c11 */ /* 0x000fe400080f0c09 */
[----:B------:R-:W-:Y:S02]  /*3ee0*/  F2FP.F16.F32.PACK_AB R8, R3, R12 ;  /* 0x0000000c0308723e */ /* 0x000fe400000000ff */
[----:B------:R-:W-:Y:S01]  /*3ef0*/  F2FP.F16.F32.PACK_AB R9, R17, R16 ;  /* 0x000000101109723e */ /* 0x000fe200000000ff */
[----:B------:R-:W-:Y:S01]  /*3f00*/  IMAD.WIDE R2, R30, 0x10, R4 ;  /* 0x000000101e027825 */ /* 0x000fe200078e0204 */
[----:B0-----:R-:W-:-:S04]  /*3f10*/  ISETP.LE.AND P0, PT, R6, UR4, PT ;  /* 0x0000000406007c0c */ /* 0x001fc8000bf03270 */
[----:B------:R2:W-:Y:S09]  /*3f20*/  STG.E.128 desc[UR6][R2.64], R8 ;  /* 0x0000000802007986 */ /* 0x0005f2000c101d06 */
[----:B------:R-:W-:Y:S05]  /*3f30*/  @!P0 BRA `(.L_x_2354) ;  /* 0xffffffc400d48947 */ /* 0x000fea000383ffff */
[----:B------:R-:W-:Y:S05]  /*3f40*/  EXIT ;  /* 0x000000000000794d */ /* 0x000fea0003800000 */
.L_x_2355:
        /* <DEDUP_REMOVED lines=11> */
.L_x_5223:


//--------------------- .text._Z25selective_scan_fwd_kernelI32Selective_Scan_fwd_kernel_traitsILi32ELi4ELi1ELb0ELb0ELb0ELb0EN3c104HalfENS1_7complexIfEEEEv13SSMParamsBase --------------------------
	.section	.text._Z25selective_scan_fwd_kernelI32Selective_Scan_fwd_kernel_traitsILi32ELi4ELi1ELb0ELb0ELb0ELb0EN3c104HalfENS1_7complexIfEEEEv13SSMParamsBase,"ax",@progbits
	.align	128
        .global         _Z25selective_scan_fwd_kernelI32Selective_Scan_fwd_kernel_traitsILi32ELi4ELi1ELb0ELb0ELb0ELb0EN3c104HalfENS1_7complexIfEEEEv13SSMParamsBase
        .type           _Z25selective_scan_fwd_kernelI32Selective_Scan_fwd_kernel_traitsILi32ELi4ELi1ELb0ELb0ELb0ELb0EN3c104HalfENS1_7complexIfEEEEv13SSMParamsBase,@function
        .size           _Z25selective_scan_fwd_kernelI32Selective_Scan_fwd_kernel_traitsILi32ELi4ELi1ELb0ELb0ELb0ELb0EN3c104HalfENS1_7complexIfEEEEv13SSMParamsBase,(.L_x_5224 - _Z25selective_scan_fwd_kernelI32Selective_Scan_fwd_kernel_traitsILi32ELi4ELi1ELb0ELb0ELb0ELb0EN3c104HalfENS1_7complexIfEEEEv13SSMParamsBase)
        .other          _Z25selective_scan_fwd_kernelI32Selective_Scan_fwd_kernel_traitsILi32ELi4ELi1ELb0ELb0ELb0ELb0EN3c104HalfENS1_7complexIfEEEEv13SSMParamsBase,@"STO_CUDA_ENTRY STV_DEFAULT"
_Z25selective_scan_fwd_kernelI32Selective_Scan_fwd_kernel_traitsILi32ELi4ELi1ELb0ELb0ELb0ELb0EN3c104HalfENS1_7complexIfEEEEv13SSMParamsBase:
.text._Z25selective_scan_fwd_kernelI32Selective_Scan_fwd_kernel_traitsILi32ELi4ELi1ELb0ELb0ELb0ELb0EN3c104HalfENS1_7complexIfEEEEv13SSMParamsBase:
        /* <DEDUP_REMOVED lines=12> */
[----:B------:R-:W-:Y:S02]  /*00c0*/  @P1 LEA R4, P3, R59, R4, 0x2 ;  /* 0x000000043b041211 */ /* 0x000fe400078610ff */
        /* <DEDUP_REMOVED lines=27> */
[----:B0-----:R-:W-:Y:S01]  /*0280*/  LOP3.LUT R55, R62, 0x1f, RZ, 0xc0, !PT ;  /* 0x0000001f3e377812 */ /* 0x001fe200078ec0ff */
[----:B---3--:R-:W-:Y:S01]  /*0290*/  IMAD.WIDE.U32 R2, R10, UR10, R2 ;  /* 0x0000000a0a027c25 */ /* 0x008fe2000f8e0002 */
[----:B------:R-:W-:-:S03]  /*02a0*/  SHF.L.U32 R0, R62, 0x2, RZ ;  /* 0x000000023e007819 */ /* 0x000fc600000006ff */
[----:B------:R-:W-:Y:S01]  /*02b0*/  IMAD R6, R10, UR11, RZ ;  /* 0x0000000b0a067c24 */ /* 0x000fe2000f8e02ff */
[----:B------:R-:W-:Y:S02]  /*02c0*/  LOP3.LUT R54, R55, 0xffffff80, R0, 0xf8, !PT ;  /* 0xffffff8037367812 */ /* 0x000fe400078ef800 */
[----:B------:R-:W-:Y:S01]  /*02d0*/  IADD3 R51, R0, 0x1, RZ ;  /* 0x0000000100337810 */ /* 0x000fe20007ffe0ff */
[C---:B----4-:R-:W-:Y:S01]  /*02e0*/  IMAD R8, R12.reuse, UR11, RZ ;  /* 0x0000000b0c087c24 */ /* 0x050fe2000f8e02ff */
[----:B------:R-:W-:Y:S01]  /*02f0*/  SHF.R.S32.HI R53, RZ, 0x1f, R54 ;  /* 0x0000001fff357819 */ /* 0x000fe20000011436 */
[----:B------:R-:W-:Y:S01]  /*0300*/  IMAD.WIDE.U32 R4, R12, UR10, R4 ;  /* 0x0000000a0c047c25 */ /* 0x000fe2000f8e0004 */
[----:B------:R-:W-:Y:S02]  /*0310*/  IADD3 R17, P0, R54, R2, RZ ;  /* 0x0000000236117210 */ /* 0x000fe40007f1e0ff */
[----:B------:R-:W-:Y:S01]  /*0320*/  IADD3 R49, R0, 0x2, RZ ;  /* 0x0000000200317810 */ /* 0x000fe20007ffe0ff */
[----:B------:R-:W-:Y:S01]  /*0330*/  IMAD R6, R11, UR10, R6 ;  /* 0x0000000a0b067c24 */ /* 0x000fe2000f8e0206 */
[----:B------:R-:W-:Y:S01]  /*0340*/  IADD3 R11, P1, R54, R4, RZ ;  /* 0x00000004360b7210 */ /* 0x000fe20007f3e0ff */
[----:B------:R-:W-:Y:S01]  /*0350*/  IMAD R8, R13, UR10, R8 ;  /* 0x0000000a0d087c24 */ /* 0x000fe2000f8e0208 */
[----:B------:R-:W-:-:S02]  /*0360*/  IADD3 R47, R0, 0x3, RZ ;  /* 0x00000003002f7810 */ /* 0x000fc40007ffe0ff */
[C---:B------:R-:W-:Y:S02]  /*0370*/  IADD3.X R2, R53.reuse, R3, R6, P0, !PT ;  /* 0x0000000335027210 */ /* 0x040fe400007fe406 */
[----:B------:R-:W-:Y:S02]  /*0380*/  IADD3.X R4, R53, R5, R8, P1, !PT ;  /* 0x0000000535047210 */ /* 0x000fe40000ffe408 */
[----:B------:R-:W-:Y:S02]  /*0390*/  LEA R16, P0, R17, UR4, 0x1 ;  /* 0x0000000411107c11 */ /* 0x000fe4000f8008ff */
[----:B------:R-:W-:Y:S02]  /*03a0*/  LEA R6, P1, R11, UR6, 0x1 ;  /* 0x000000060b067c11 */ /* 0x000fe4000f8208ff */
[----:B------:R-:W-:Y:S02]  /*03b0*/  LEA.HI.X R17, R17, UR5, R2, 0x1, P0 ;  /* 0x0000000511117c11 */ /* 0x000fe400080f0c02 */
[----:B------:R-:W-:-:S02]  /*03c0*/  LEA.HI.X R11, R11, UR7, R4, 0x1, P1 ;  /* 0x000000070b0b7c11 */ /* 0x000fc400088f0c04 */
[----:B--2---:R-:W-:-:S07]  /*03d0*/  LOP3.LUT R45, R54, 0x20, RZ, 0xfc, !PT ;  /* 0x00000020362d7812 */ /* 0x004fce00078efcff */
.L_x_2368:
[----:B0-----:R-:W0:Y:S01]  /*03e0*/  LDC R3, c[0x0][0x218] ;  /* 0x00008600ff037b82 */ /* 0x001e220000000800 */
[C---:B------:R-:W-:Y:S02]  /*03f0*/  LOP3.LUT R5, R54.reuse, 0x40, RZ, 0xfc, !PT ;  /* 0x0000004036057812 */ /* 0x040fe400078efcff */
[----:B------:R-:W-:Y:S02]  /*0400*/  LOP3.LUT R7, R54, 0x60, RZ, 0xfc, !PT ;  /* 0x0000006036077812 */ /* 0x000fe400078efcff */
[----:B------:R-:W-:Y:S02]  /*0410*/  PRMT R2, RZ, 0x7610, R2 ;  /* 0x00007610ff027816 */ /* 0x000fe40000000002 */
        /* <DEDUP_REMOVED lines=8> */
[----:B------:R-:W-:-:S07]  /*04a0*/  ISETP.GE.AND P3, PT, R7, R8, PT ;  /* 0x000000080700720c */ /* 0x000fce0003f66270 */
[----:B------:R-:W2:Y:S04]  /*04b0*/  @!P1 LDG.E.U16 R2, desc[UR8][R16.64+0x40] ;  /* 0x0000400810029981 */ /* 0x000ea8000c1e1500 */
[----:B------:R-:W3:Y:S04]  /*04c0*/  @!P0 LDG.E.U16 R0, desc[UR8][R16.64] ;  /* 0x0000000810008981 */ /* 0x000ee8000c1e1500 */
[----:B------:R-:W4:Y:S04]  /*04d0*/  @!P2 LDG.E.U16 R3, desc[UR8][R16.64+0x80] ;  /* 0x000080081003a981 */ /* 0x000f28000c1e1500 */
[----:B------:R-:W4:Y:S01]  /*04e0*/  @!P3 LDG.E.U16 R4, desc[UR8][R16.64+0xc0] ;  /* 0x0000c0081004b981 */ /* 0x000f22000c1e1500 */
[----:B------:R-:W0:Y:S01]  /*04f0*/  S2UR UR5, SR_CgaCtaId ;  /* 0x00000000000579c3 */ /* 0x000e220000008800 */
[----:B------:R-:W-:-:S02]  /*0500*/  UMOV UR4, 0x400 ;  /* 0x0000040000047882 */ /* 0x000fc40000000000 */
[----:B0-----:R-:W-:-:S06]  /*0510*/  ULEA UR5, UR5, UR4, 0x18 ;  /* 0x0000000405057291 */ /* 0x001fcc000f8ec03f */
[----:B------:R-:W-:Y:S02]  /*0520*/  LEA R9, R61, UR5, 0x1 ;  /* 0x000000053d097c11 */ /* 0x000fe4000f8e08ff */
[-C--:B------:R-:W-:Y:S02]  /*0530*/  ISETP.GE.AND P2, PT, R5, R8.reuse, PT ;  /* 0x000000080500720c */ /* 0x080fe40003f46270 */
[-C--:B------:R-:W-:Y:S01]  /*0540*/  ISETP.GE.AND P3, PT, R7, R8.reuse, PT ;  /* 0x000000080700720c */ /* 0x080fe20003f66270 */
[----:B------:R-:W0:Y:S01]  /*0550*/  LDC R5, c[0x0][0x21c] ;  /* 0x00008700ff057b82 */ /* 0x000e220000000800 */
[-C--:B------:R-:W-:Y:S02]  /*0560*/  ISETP.GE.AND P0, PT, R54, R8.reuse, PT ;  /* 0x000000083600720c */ /* 0x080fe40003f06270 */
[----:B------:R-:W-:Y:S02]  /*0570*/  ISETP.GE.AND P1, PT, R45, R8, PT ;  /* 0x000000082d00720c */ /* 0x000fe40003f26270 */
[----:B------:R-:W-:-:S02]  /*0580*/  PRMT R14, RZ, 0x7610, R14 ;  /* 0x00007610ff0e7816 */ /* 0x000fc4000000000e */
[----:B------:R-:W-:Y:S02]  /*0590*/  PRMT R10, RZ, 0x7610, R10 ;  /* 0x00007610ff0a7816 */ /* 0x000fe4000000000a */
[----:B------:R-:W-:Y:S02]  /*05a0*/  PRMT R18, RZ, 0x7610, R18 ;  /* 0x00007610ff127816 */ /* 0x000fe40000000012 */
[----:B------:R-:W-:Y:S01]  /*05b0*/  PRMT R12, RZ, 0x7610, R12 ;  /* 0x00007610ff0c7816 */ /* 0x000fe2000000000c */
[----:B--2---:R1:W-:Y:S04]  /*05c0*/  STS.U16 [R9+0x40], R2 ;  /* 0x0000400209007388 */ /* 0x0043e80000000400 */
[----:B---3--:R-:W-:Y:S01]  /*05d0*/  STS.U16 [R9], R0 ;  /* 0x0000000009007388 */ /* 0x008fe20000000400 */
[----:B-1----:R-:W-:-:S02]  /*05e0*/  MOV R2, R6 ;  /* 0x0000000600027202 */ /* 0x002fc40000000f00 */
[----:B------:R-:W-:Y:S01]  /*05f0*/  LEA R6, R61, UR5, 0x3 ;  /* 0x000000053d067c11 */ /* 0x000fe2000f8e18ff */
[----:B----4-:R1:W-:Y:S04]  /*0600*/  STS.U16 [R9+0x80], R3 ;  /* 0x0000800309007388 */ /* 0x0103e80000000400 */
[----:B------:R-:W-:Y:S01]  /*0610*/  STS.U16 [R9+0xc0], R4 ;  /* 0x0000c00409007388 */ /* 0x000fe20000000400 */
[----:B------:R-:W-:-:S03]  /*0620*/  NOP ;  /* 0x0000000000007918 */ /* 0x000fc60000000000 */
[----:B------:R-:W2:Y:S01]  /*0630*/  LDS.64 R20, [R6] ;  /* 0x0000000006147984 */ /* 0x000ea20000000a00 */
[----:B-1----:R-:W-:Y:S01]  /*0640*/  MOV R3, R11 ;  /* 0x0000000b00037202 */ /* 0x002fe20000000f00 */
[----:B------:R-:W-:Y:S06]  /*0650*/  BAR.SYNC.DEFER_BLOCKING 0x0 ;  /* 0x0000000000007b1d */ /* 0x000fec0000010000 */
[----:B------:R-:W3:Y:S04]  /*0660*/  @!P2 LDG.E.U16 R14, desc[UR8][R2.64+0x80] ;  /* 0x00008008020ea981 */ /* 0x000ee8000c1e1500 */
[----:B------:R-:W4:Y:S04]  /*0670*/  @!P0 LDG.E.U16 R10, desc[UR8][R2.64] ;  /* 0x00000008020a8981 */ /* 0x000f28000c1e1500 */
[----:B------:R-:W4:Y:S04]  /*0680*/  @!P3 LDG.E.U16 R18, desc[UR8][R2.64+0xc0] ;  /* 0x0000c0080212b981 */ /* 0x000f28000c1e1500 */
[----:B------:R-:W4:Y:S01]  /*0690*/  @!P1 LDG.E.U16 R12, desc[UR8][R2.64+0x40] ;  /* 0x00004008020c9981 */ /* 0x000f22000c1e1500 */
[----:B------:R-:W-:Y:S01]  /*06a0*/  ULDC.U8 UR4, c[0x0][0x22e] ;  /* 0x00008b8000047ab9 */ /* 0x000fe20000000000 */
[----:B--2---:R-:W-:Y:S01]  /*06b0*/  HADD2.F32 R0, -RZ, R20.H0_H0 ;  /* 0x20000014ff007230 */ /* 0x004fe20000004100 */
[----:B------:R-:W-:Y:S01]  /*06c0*/  UMOV UR6, UR5 ;  /* 0x0000000500067c82 */ /* 0x000fe20008000000 */
[----:B------:R-:W-:Y:S01]  /*06d0*/  BSSY B0, `(.L_x_2356) ;  /* 0x000003f000007945 */ /* 0x000fe20003800000 */
[----:B0-----:R-:W-:-:S02]  /*06e0*/  ISETP.GE.AND P4, PT, R5, 0x1, PT ;  /* 0x000000010500780c */ /* 0x001fc40003f86270 */
[----:B-----5:R-:W-:Y:S01]  /*06f0*/  FMUL.FTZ R43, R0, R57 ;  /* 0x00000039002b7220 */ /* 0x020fe20000410000 */
[----:B---3--:R0:W-:Y:S04]  /*0700*/  STS.U16 [R9+0x80], R14 ;  /* 0x0000800e09007388 */ /* 0x0081e80000000400 */
[----:B----4-:R-:W-:Y:S04]  /*0710*/  STS.U16 [R9], R10 ;  /* 0x0000000a09007388 */ /* 0x010fe80000000400 */
[----:B------:R-:W-:Y:S04]  /*0720*/  STS.U16 [R9+0xc0], R18 ;  /* 0x0000c01209007388 */ /* 0x000fe80000000400 */
[----:B------:R1:W-:Y:S01]  /*0730*/  STS.U16 [R9+0x40], R12 ;  /* 0x0000400c09007388 */ /* 0x0003e20000000400 */
[----:B------:R-:W-:-:S03]  /*0740*/  NOP ;  /* 0x0000000000007918 */ /* 0x000fc60000000000 */
[----:B------:R-:W2:Y:S01]  /*0750*/  LDS.64 R22, [R6] ;  /* 0x0000000006167984 */ /* 0x000ea20000000a00 */
[----:B0-----:R-:W-:Y:S02]  /*0760*/  HADD2.F32 R14, -RZ, R21.H1_H1 ;  /* 0x30000015ff0e7230 */ /* 0x001fe40000004100 */
[----:B-1----:R-:W-:-:S03]  /*0770*/  HADD2.F32 R12, -RZ, R20.H1_H1 ;  /* 0x30000014ff0c7230 */ /* 0x002fc60000004100 */
[-C--:B------:R-:W-:Y:S02]  /*0780*/  FMUL.FTZ R40, R14, R57.reuse ;  /* 0x000000390e287220 */ /* 0x080fe40000410000 */
[----:B------:R-:W-:Y:S01]  /*0790*/  FMUL.FTZ R42, R12, R57 ;  /* 0x000000390c2a7220 */ /* 0x000fe20000410000 */
[----:B--2---:R-:W-:-:S05]  /*07a0*/  HADD2.F32 R7, -RZ, R22.H0_H0 ;  /* 0x20000016ff077230 */ /* 0x004fca0000004100 */
[----:B------:R-:W-:-:S05]  /*07b0*/  FADD.FTZ R50, R7, R56 ;  /* 0x0000003807327221 */ /* 0x000fca0000010000 */
[----:B------:R-:W-:Y:S01]  /*07c0*/  FSETP.GTU.FTZ.AND P1, PT, R50, 20, PT ;  /* 0x41a000003200780b */ /* 0x000fe20003f3c000 */
[----:B------:R-:W-:Y:S02]  /*07d0*/  HADD2.F32 R11, -RZ, R22.H1_H1 ;  /* 0x30000016ff0b7230 */ /* 0x000fe40000004100 */
[--C-:B------:R-:W-:Y:S01]  /*07e0*/  HADD2.F32 R13, -RZ, R23.reuse.H0_H0 ;  /* 0x20000017ff0d7230 */ /* 0x100fe20000004100 */
[----:B------:R-:W-:Y:S01]  /*07f0*/  ISETP.EQ.OR P1, PT, RZ, UR4, P1 ;  /* 0x00000004ff007c0c */ /* 0x000fe20008f22670 */
[----:B------:R-:W-:Y:S02]  /*0800*/  HADD2.F32 R15, -RZ, R23.H1_H1 ;  /* 0x30000017ff0f7230 */ /* 0x000fe40000004100 */
[--C-:B------:R-:W-:Y:S01]  /*0810*/  FADD.FTZ R48, R11, R56.reuse ;  /* 0x000000380b307221 */ /* 0x100fe20000010000 */
[--C-:B------:R-:W-:Y:S02]  /*0820*/  FADD.FTZ R46, R13, R56.reuse ;  /* 0x000000380d2e7221 */ /* 0x100fe40000010000 */
[----:B------:R-:W-:Y:S01]  /*0830*/  FADD.FTZ R44, R15, R56 ;  /* 0x000000380f2c7221 */ /* 0x000fe20000010000 */
[----:B------:R-:W-:Y:S01]  /*0840*/  HADD2.F32 R13, -RZ, R21.H0_H0 ;  /* 0x20000015ff0d7230 */ /* 0x000fe20000004100 */
[----:B------:R-:W-:-:S02]  /*0850*/  FSETP.GTU.FTZ.AND P2, PT, R48, 20, PT ;  /* 0x41a000003000780b */ /* 0x000fc40003f5c000 */
[----:B------:R-:W-:Y:S02]  /*0860*/  FSETP.GTU.FTZ.AND P3, PT, R46, 20, PT ;  /* 0x41a000002e00780b */ /* 0x000fe40003f7c000 */
[----:B------:R-:W-:Y:S01]  /*0870*/  FSETP.GTU.FTZ.AND P0, PT, R44, 20, PT ;  /* 0x41a000002c00780b */ /* 0x000fe20003f1c000 */
[----:B------:R-:W-:Y:S01]  /*0880*/  FMUL.FTZ R41, R13, R57 ;  /* 0x000000390d297220 */ /* 0x000fe20000410000 */
[----:B------:R-:W-:Y:S02]  /*0890*/  ISETP.EQ.OR P2, PT, RZ, UR4, P2 ;  /* 0x00000004ff007c0c */ /* 0x000fe40009742670 */
[----:B------:R-:W-:Y:S02]  /*08a0*/  ISETP.EQ.OR P3, PT, RZ, UR4, P3 ;  /* 0x00000004ff007c0c */ /* 0x000fe40009f62670 */
        /* <DEDUP_REMOVED lines=33> */
.L_x_2357:
[----:B------:R-:W-:Y:S05]  /*0ac0*/  BSYNC B0 ;  /* 0x0000000000007941 */ /* 0x000fea0003800000 */
.L_x_2356:
        /* <DEDUP_REMOVED lines=33> */
.L_x_2359:
[----:B------:R-:W-:Y:S05]  /*0ce0*/  BSYNC B0 ;  /* 0x0000000000007941 */ /* 0x000fea0003800000 */
.L_x_2358:
        /* <DEDUP_REMOVED lines=33> */
.L_x_2361:
[----:B------:R-:W-:Y:S05]  /*0f00*/  BSYNC B0 ;  /* 0x0000000000007941 */ /* 0x000fea0003800000 */
.L_x_2360:
        /* <DEDUP_REMOVED lines=33> */
.L_x_2363:
[----:B------:R-:W-:Y:S05]  /*1120*/  BSYNC B0 ;  /* 0x0000000000007941 */ /* 0x000fea0003800000 */
.L_x_2362:
[----:B------:R-:W-:Y:S06]  /*1130*/  BAR.SYNC.DEFER_BLOCKING 0x0 ;  /* 0x0000000000007b1d */ /* 0x000fec0000010000 */
[----:B------:R-:W-:Y:S05]  /*1140*/  @!P4 BRA `(.L_x_2364) ;  /* 0x0000001000f0c947 */ /* 0x000fea0003800000 */
[----:B------:R-:W0:Y:S01]  /*1150*/  S2R R59, SR_CTAID.Y ;  /* 0x00000000003b7919 */ /* 0x000e220000002600 */
[----:B------:R-:W1:Y:S01]  /*1160*/  S2UR UR10, SR_CTAID.X ;  /* 0x00000000000a79c3 */ /* 0x000e620000002500 */
[----:B------:R-:W-:Y:S01]  /*1170*/  IMAD R9, R52, R5, RZ ;  /* 0x0000000534097224 */ /* 0x000fe200078e02ff */
[----:B------:R-:W-:Y:S01]  /*1180*/  ULDC.64 UR14, c[0x0][0x248] ;  /* 0x00009200000e7ab9 */ /* 0x000fe20000000a00 */
[----:B------:R-:W2:Y:S01]  /*1190*/  S2R R62, SR_TID.X ;  /* 0x00000000003e7919 */ /* 0x000ea20000002100 */
[----:B------:R-:W-:Y:S01]  /*11a0*/  ULDC.64 UR12, c[0x0][0x268] ;  /* 0x00009a00000c7ab9 */ /* 0x000fe20000000a00 */
[C---:B------:R-:W-:Y:S01]  /*11b0*/  IMAD R20, R58.reuse, UR14, RZ ;  /* 0x0000000e3a147c24 */ /* 0x040fe2000f8e02ff */
[----:B------:R-:W-:Y:S01]  /*11c0*/  ULDC.64 UR4, c[0x0][0x230] ;  /* 0x00008c0000047ab9 */ /* 0x000fe20000000a00 */
[----:B------:R-:W-:Y:S01]  /*11d0*/  IMAD R18, R58, UR12, RZ ;  /* 0x0000000c3a127c24 */ /* 0x000fe2000f8e02ff */
[----:B------:R-:W1:Y:S01]  /*11e0*/  LDC R4, c[0x0][0x214] ;  /* 0x00008500ff047b82 */ /* 0x000e620000000800 */
[----:B------:R-:W-:Y:S01]  /*11f0*/  ISETP.GE.U32.AND P1, PT, R47, R8, PT ;  /* 0x000000082f00720c */ /* 0x000fe20003f26070 */
[----:B------:R-:W-:Y:S01]  /*1200*/  FMUL.FTZ R31, R14, R44 ;  /* 0x0000002c0e1f7220 */ /* 0x000fe20000410000 */
[----:B------:R-:W-:Y:S01]  /*1210*/  ISETP.GE.U32.AND P2, PT, R49, R8, PT ;  /* 0x000000083100720c */ /* 0x000fe20003f46070 */
[----:B------:R-:W-:Y:S01]  /*1220*/  FMUL.FTZ R30, R13, R46 ;  /* 0x0000002e0d1e7220 */ /* 0x000fe20000410000 */
[----:B------:R-:W-:Y:S01]  /*1230*/  ISETP.GE.U32.AND P3, PT, R51, R8, PT ;  /* 0x000000083300720c */ /* 0x000fe20003f66070 */
[----:B------:R-:W-:Y:S01]  /*1240*/  FMUL.FTZ R12, R12, R48 ;  /* 0x000000300c0c7220 */ /* 0x000fe20000410000 */
[----:B------:R-:W-:Y:S01]  /*1250*/  FSEL R31, R31, RZ, !P1 ;  /* 0x000000ff1f1f7208 */ /* 0x000fe20004800000 */
[----:B------:R-:W3:Y:S01]  /*1260*/  LDC R7, c[0x0][0x224] ;  /* 0x00008900ff077b82 */ /* 0x000ee20000000800 */
[----:B------:R-:W-:-:S07]  /*1270*/  FSEL R30, R30, RZ, !P2 ;  /* 0x000000ff1e1e7208 */ /* 0x000fce0005000000 */
[----:B------:R-:W4:Y:S01]  /*1280*/  LDC.64 R32, c[0x0][0x310] ;  /* 0x0000c400ff207b82 */ /* 0x000f220000000a00 */
[----:B0-----:R-:W-:-:S07]  /*1290*/  IMAD R27, R59, UR15, R20 ;  /* 0x0000000f3b1b7c24 */ /* 0x001fce000f8e0214 */
[----:B------:R-:W0:Y:S01]  /*12a0*/  LDC.64 R10, c[0x0][0x2d0] ;  /* 0x0000b400ff0a7b82 */ /* 0x000e220000000a00 */
[----:B-1----:R-:W-:Y:S01]  /*12b0*/  IMAD R4, R4, UR10, R59 ;  /* 0x0000000a04047c24 */ /* 0x002fe2000f8e023b */
[----:B--2---:R-:W-:Y:S01]  /*12c0*/  SHF.L.U32 R15, R62, 0x2, RZ ;  /* 0x000000023e0f7819 */ /* 0x004fe200000006ff */
[C---:B------:R-:W-:Y:S02]  /*12d0*/  IMAD R25, R59.reuse, UR13, R18 ;  /* 0x0000000d3b197c24 */ /* 0x040fe4000f8e0212 */
[----:B------:R-:W-:Y:S01]  /*12e0*/  IMAD.WIDE.U32 R36, R59, UR4, RZ ;  /* 0x000000043b247c25 */ /* 0x000fe2000f8e00ff */
[----:B------:R-:W-:Y:S02]  /*12f0*/  ISETP.GE.U32.AND P4, PT, R15, R8, PT ;  /* 0x000000080f00720c */ /* 0x000fe40003f86070 */
[----:B------:R-:W1:Y:S01]  /*1300*/  LDC.64 R20, c[0x0][0x270] ;  /* 0x00009c00ff147b82 */ /* 0x000e620000000a00 */
[----:B---3--:R-:W-:Y:S02]  /*1310*/  IMAD R4, R4, R7, RZ ;  /* 0x0000000704047224 */ /* 0x008fe400078e02ff */
[----:B------:R-:W-:Y:S01]  /*1320*/  IMAD R8, R58, UR4, RZ ;  /* 0x000000043a087c24 */ /* 0x000fe2000f8e02ff */
[----:B------:R-:W-:Y:S01]  /*1330*/  UMOV UR4, URZ ;  /* 0x0000003f00047c82 */ /* 0x000fe20008000000 */
[----:B------:R-:W-:-:S03]  /*1340*/  IMAD R7, R4, R5, RZ ;  /* 0x0000000504077224 */ /* 0x000fc600078e02ff */
[----:B------:R-:W2:Y:S01]  /*1350*/  LDC.64 R4, c[0x0][0x2d8] ;  /* 0x0000b600ff047b82 */ /* 0x000ea20000000a00 */
[----:B------:R-:W-:Y:S02]  /*1360*/  IMAD R15, R59, UR5, R8 ;  /* 0x000000053b0f7c24 */ /* 0x000fe4000f8e0208 */
[----:B----4-:R-:W-:-:S04]  /*1370*/  IMAD.WIDE R32, R7, 0x10, R32 ;  /* 0x0000001007207825 */ /* 0x010fc800078e0220 */
[----:B------:R-:W-:Y:S01]  /*1380*/  IMAD.WIDE.U32 R34, R59, UR14, RZ ;  /* 0x0000000e3b227c25 */ /* 0x000fe2000f8e00ff */
[----:B------:R-:W3:Y:S01]  /*1390*/  LDC.64 R6, c[0x0][0x2e0] ;  /* 0x0000b800ff067b82 */ /* 0x000ee20000000a00 */
[----:B0-----:R-:W-:Y:S02]  /*13a0*/  LEA R39, P0, R36, R10, 0x3 ;  /* 0x0000000a24277211 */ /* 0x001fe400078018ff */
[----:B------:R-:W-:Y:S01]  /*13b0*/  IADD3 R10, R37, R15, RZ ;  /* 0x0000000f250a7210 */ /* 0x000fe20007ffe0ff */
[----:B------:R-:W-:-:S03]  /*13c0*/  IMAD.WIDE R32, R9, 0x10, R32 ;  /* 0x0000001009207825 */ /* 0x000fc600078e0220 */
[----:B------:R-:W-:Y:S01]  /*13d0*/  LEA.HI.X R36, R36, R11, R10, 0x3, P0 ;  /* 0x0000000b24247211 */ /* 0x000fe200000f1c0a */
[----:B------:R-:W0:Y:S01]  /*13e0*/  LDC.64 R18, c[0x0][0x250] ;  /* 0x00009400ff127b82 */ /* 0x000e220000000a00 */
[----:B------:R-:W-:Y:S01]  /*13f0*/  IMAD.WIDE.U32 R8, R59, UR12, RZ ;  /* 0x0000000c3b087c25 */ /* 0x000fe2000f8e00ff */
[----:B------:R-:W-:Y:S02]  /*1400*/  ISETP.NE.AND P0, PT, R55, RZ, PT ;  /* 0x000000ff3700720c */ /* 0x000fe40003f05270 */
[----:B-1----:R-:W-:Y:S02]  /*1410*/  SHF.L.U64.HI R64, R20, 0x3, R21 ;  /* 0x0000000314407819 */ /* 0x002fe40000010215 */
[----:B------:R-:W-:Y:S02]  /*1420*/  ISETP.EQ.OR P0, PT, R52, RZ, P0 ;  /* 0x000000ff3400720c */ /* 0x000fe40000702670 */
[----:B------:R-:W1:Y:S01]  /*1430*/  LDC.64 R22, c[0x0][0x238] ;  /* 0x00008e00ff167b82 */ /* 0x000e620000000a00 */
[----:B--2---:R-:W-:-:S02]  /*1440*/  LEA R37, P6, R34, R4, 0x3 ;  /* 0x0000000422257211 */ /* 0x004fc400078c18ff */
[----:B------:R-:W-:-:S04]  /*1450*/  IADD3 R4, R35, R27, RZ ;  /* 0x0000001b23047210 */ /* 0x000fc80007ffe0ff */
[----:B------:R-:W-:Y:S01]  /*1460*/  LEA.HI.X R34, R34, R5, R4, 0x3, P6 ;  /* 0x0000000522227211 */ /* 0x000fe200030f1c04 */
[----:B------:R-:W2:Y:S01]  /*1470*/  LDC R60, c[0x0][0x21c] ;  /* 0x00008700ff3c7b82 */ /* 0x000ea20000000800 */
[----:B---3--:R-:W-:Y:S01]  /*1480*/  LEA R38, P5, R8, R6, 0x3 ;  /* 0x0000000608267211 */ /* 0x008fe200078a18ff */
[----:B------:R-:W-:Y:S01]  /*1490*/  FMUL.FTZ R4, R0, R50 ;  /* 0x0000003200047220 */ /* 0x000fe20000410000 */
[----:B------:R-:W-:Y:S02]  /*14a0*/  IADD3 R6, R9, R25, RZ ;  /* 0x0000001909067210 */ /* 0x000fe40007ffe0ff */
[----:B------:R-:W-:Y:S02]  /*14b0*/  FSEL R0, R12, RZ, !P3 ;  /* 0x000000ff0c007208 */ /* 0x000fe40005800000 */
[----:B------:R-:W-:Y:S02]  /*14c0*/  LEA.HI.X R35, R8, R7, R6, 0x3, P5 ;  /* 0x0000000708237211 */ /* 0x000fe400028f1c06 */
[----:B0-----:R-:W-:-:S02]  /*14d0*/  SHF.L.U64.HI R19, R18, 0x3, R19 ;  /* 0x0000000312137819 */ /* 0x001fc40000010213 */
[----:B------:R-:W-:Y:S02]  /*14e0*/  FSEL R21, R4, RZ, !P4 ;  /* 0x000000ff04157208 */ /* 0x000fe40006000000 */
[----:B-1----:R-:W-:-:S07]  /*14f0*/  SHF.L.U64.HI R23, R22, 0x3, R23 ;  /* 0x0000000316177819 */ /* 0x002fce0000010217 */
.L_x_2365:
[----:B------:R-:W-:Y:S02]  /*1500*/  MOV R4, R39 ;  /* 0x0000002700047202 */ /* 0x000fe40000000f00 */
[----:B------:R-:W-:-:S06]  /*1510*/  MOV R5, R36 ;  /* 0x0000002400057202 */ /* 0x000fcc0000000f00 */
[----:B------:R-:W3:Y:S01]  /*1520*/  LDG.E.64 R4, desc[UR8][R4.64] ;  /* 0x0000000804047981 */ /* 0x000ee2000c1e1b00 */
[C---:B------:R-:W-:Y:S01]  /*1530*/  ISETP.GE.AND P5, PT, R61.reuse, 0x1, PT ;  /* 0x000000013d00780c */ /* 0x040fe20003fa6270 */
[----:B------:R-:W0:Y:S01]  /*1540*/  S2UR UR7, SR_CgaCtaId ;  /* 0x00000000000779c3 */ /* 0x000e220000008800 */
[----:B------:R-:W-:Y:S01]  /*1550*/  ISETP.GE.AND P6, PT, R61, 0x10, PT ;  /* 0x000000103d00780c */ /* 0x000fe20003fc6270 */
[----:B------:R-:W-:Y:S02]  /*1560*/  UMOV UR5, 0x400 ;  /* 0x0000040000057882 */ /* 0x000fe40000000000 */
[----:B0-----:R-:W-:Y:S01]  /*1570*/  ULEA UR5, UR7, UR5, 0x18 ;  /* 0x0000000507057291 */ /* 0x001fe2000f8ec03f */
[----:B---3--:R-:W-:Y:S01]  /*1580*/  FMUL.FTZ R7, R4, 1.4426950216293334961 ;  /* 0x3fb8aa3b04077820 */ /* 0x008fe20000410000 */
[C---:B------:R-:W-:Y:S01]  /*1590*/  FMUL.FTZ R6, R5.reuse, R50 ;  /* 0x0000003205067220 */ /* 0x040fe20000410000 */
[C---:B------:R-:W-:Y:S01]  /*15a0*/  FMUL.FTZ R8, R5.reuse, R48 ;  /* 0x0000003005087220 */ /* 0x040fe20000410000 */
[----:B------:R-:W-:Y:S01]  /*15b0*/  FMUL.FTZ R10, R5, R44 ;  /* 0x0000002c050a7220 */ /* 0x000fe20000410000 */
[C---:B------:R-:W-:Y:S01]  /*15c0*/  FMUL.FTZ R4, R7.reuse, R48 ;  /* 0x0000003007047220 */ /* 0x040fe20000410000 */
[----:B------:R-:W-:Y:S01]  /*15d0*/  FMUL.RZ R9, R6, 0.15915493667125701904 ;  /* 0x3e22f98306097820 */ /* 0x000fe2000040c000 */
[----:B------:R-:W-:Y:S01]  /*15e0*/  FMUL.RZ R12, R8, 0.15915493667125701904 ;  /* 0x3e22f983080c7820 */ /* 0x000fe2000040c000 */
[C---:B------:R-:W-:Y:S01]  /*15f0*/  FMUL.FTZ R6, R7.reuse, R50 ;  /* 0x0000003207067220 */ /* 0x040fe20000410000 */
[----:B------:R-:W-:Y:S01]  /*1600*/  FMUL.FTZ R8, R7, R46 ;  /* 0x0000002e07087220 */ /* 0x000fe20000410000 */
[----:B------:R-:W-:Y:S01]  /*1610*/  MUFU.SIN R11, R9 ;  /* 0x00000009000b7308 */ /* 0x000fe20000000400 */
[----:B------:R-:W-:-:S07]  /*1620*/  FMUL.RZ R26, R10, 0.15915493667125701904 ;  /* 0x3e22f9830a1a7820 */ /* 0x000fce000040c000 */
[----:B------:R0:W-:Y:S08]  /*1630*/  MUFU.COS R71, R9 ;  /* 0x0000000900477308 */ /* 0x0001f00000000000 */
[----:B------:R-:W-:Y:S01]  /*1640*/  MUFU.SIN R13, R12 ;  /* 0x0000000c000d7308 */ /* 0x000fe20000000400 */
[----:B0-----:R-:W-:Y:S01]  /*1650*/  FMUL.FTZ R9, R7, R44 ;  /* 0x0000002c07097220 */ /* 0x001fe20000410000 */
[----:B------:R-:W-:-:S04]  /*1660*/  FMUL.FTZ R7, R5, R46 ;  /* 0x0000002e05077220 */ /* 0x000fc80000410000 */
[----:B------:R-:W-:Y:S02]  /*1670*/  FMUL.RZ R14, R7, 0.15915493667125701904 ;  /* 0x3e22f983070e7820 */ /* 0x000fe4000040c000 */
[----:B------:R-:W0:Y:S08]  /*1680*/  MUFU.EX2 R4, R4 ;  /* 0x0000000400047308 */ /* 0x000e300000000800 */
[----:B------:R-:W1:Y:S08]  /*1690*/  MUFU.COS R15, R12 ;  /* 0x0000000c000f7308 */ /* 0x000e700000000000 */
[----:B------:R-:W-:Y:S01]  /*16a0*/  MUFU.EX2 R8, R8 ;  /* 0x0000000800087308 */ /* 0x000fe20000000800 */
[----:B0-----:R-:W-:-:S05]  /*16b0*/  FMUL.FTZ R13, R4, R13 ;  /* 0x0000000d040d7220 */ /* 0x001fca0000410000 */
[----:B------:R-:W-:Y:S02]  /*16c0*/  FSEL R66, R13, RZ, !P3 ;  /* 0x000000ff0d427208 */ /* 0x000fe40005800000 */
[----:B------:R-:W0:Y:S01]  /*16d0*/  MUFU.COS R7, R14 ;  /* 0x0000000e00077308 */ /* 0x000e220000000000 */
[----:B-1----:R-:W-:Y:S01]  /*16e0*/  FMUL.FTZ R15, R4, R15 ;  /* 0x0000000f040f7220 */ /* 0x002fe20000410000 */
[----:B------:R-:W-:-:S04]  /*16f0*/  MOV R4, R38 ;  /* 0x0000002600047202 */ /* 0x000fc80000000f00 */
[----:B------:R-:W-:Y:S02]  /*1700*/  FSEL R63, R15, 1, !P3 ;  /* 0x3f8000000f3f7808 */ /* 0x000fe40005800000 */
[----:B------:R1:W3:Y:S08]  /*1710*/  MUFU.SIN R5, R14 ;  /* 0x0000000e00057308 */ /* 0x0002f00000000400 */
[----:B------:R-:W4:Y:S01]  /*1720*/  MUFU.EX2 R6, R6 ;  /* 0x0000000600067308 */ /* 0x000f220000000800 */
[----:B0-----:R-:W-:Y:S01]  /*1730*/  FMUL.FTZ R67, R8, R7 ;  /* 0x0000000708437220 */ /* 0x001fe20000410000 */
[----:B-1----:R-:W-:Y:S01]  /*1740*/  FMUL.FTZ R14, RZ, R66 ;  /* 0x00000042ff0e7220 */ /* 0x002fe20000410000 */
[----:B------:R-:W-:-:S05]  /*1750*/  MOV R7, R34 ;  /* 0x0000002200077202 */ /* 0x000fca0000000f00 */
[----:B------:R-:W-:Y:S01]  /*1760*/  MUFU.EX2 R9, R9 ;  /* 0x0000000900097308 */ /* 0x000fe20000000800 */
[----:B---3--:R-:W-:Y:S01]  /*1770*/  FMUL.FTZ R65, R8, R5 ;  /* 0x0000000508417220 */ /* 0x008fe20000410000 */
[----:B------:R-:W-:-:S06]  /*1780*/  FMUL.FTZ R8, R21, R66 ;  /* 0x0000004215087220 */ /* 0x000fcc0000410000 */
[----:B------:R-:W0:Y:S01]  /*1790*/  MUFU.SIN R10, R26 ;  /* 0x0000001a000a7308 */ /* 0x000e220000000400 */
[----:B------:R-:W-:Y:S01]  /*17a0*/  FFMA.FTZ R8, RZ, R63, R8 ;  /* 0x0000003fff087223 */ /* 0x000fe20000010008 */
[----:B----4-:R-:W-:-:S06]  /*17b0*/  FMUL.FTZ R70, R6, R11 ;  /* 0x0000000b06467220 */ /* 0x010fcc0000410000 */
[----:B------:R-:W1:Y:S01]  /*17c0*/  MUFU.COS R12, R26 ;  /* 0x0000001a000c7308 */ /* 0x000e620000000000 */
[----:B------:R-:W-:Y:S01]  /*17d0*/  FSEL R65, R65, RZ, !P2 ;  /* 0x000000ff41417208 */ /* 0x000fe20005000000 */
[----:B------:R-:W-:Y:S01]  /*17e0*/  FFMA.FTZ R11, R21, R63, -R14 ;  /* 0x0000003f150b7223 */ /* 0x000fe2000001080e */
[----:B------:R-:W-:Y:S01]  /*17f0*/  FADD.FTZ R14, RZ, R8 ;  /* 0x00000008ff0e7221 */ /* 0x000fe20000010000 */
[----:B------:R-:W-:Y:S01]  /*1800*/  FMUL.FTZ R71, R6, R71 ;  /* 0x0000004706477220 */ /* 0x000fe20000410000 */
[----:B------:R-:W-:Y:S01]  /*1810*/  MOV R6, R37 ;  /* 0x0000002500067202 */ /* 0x000fe20000000f00 */
[----:B------:R-:W-:Y:S01]  /*1820*/  FADD.FTZ R8, R0, R11 ;  /* 0x0000000b00087221 */ /* 0x000fe20000010000 */
[----:B------:R-:W-:Y:S01]  /*1830*/  FSEL R67, R67, 1, !P2 ;  /* 0x3f80000043437808 */ /* 0x000fe20005000000 */
[----:B------:R-:W-:Y:S01]  /*1840*/  FMUL.FTZ R28, R65, R14 ;  /* 0x0000000e411c7220 */ /* 0x000fe20000410000 */
[----:B------:R-:W-:Y:S01]  /*1850*/  MOV R5, R35 ;  /* 0x0000002300057202 */ /* 0x000fe20000000f00 */
[C---:B0-----:R-:W-:Y:S01]  /*1860*/  FMUL.FTZ R10, R9.reuse, R10 ;  /* 0x0000000a090a7220 */ /* 0x041fe20000410000 */
[----:B------:R0:W3:Y:S01]  /*1870*/  LDG.E.64 R24, desc[UR8][R6.64] ;  /* 0x0000000806187981 */ /* 0x0000e2000c1e1b00 */
[----:B------:R-:W-:Y:S01]  /*1880*/  FSEL R70, R70, RZ, !P4 ;  /* 0x000000ff46467208 */ /* 0x000fe20006000000 */
[----:B-1----:R-:W-:Y:S01]  /*1890*/  FMUL.FTZ R12, R9, R12 ;  /* 0x0000000c090c7220 */ /* 0x002fe20000410000 */
[-C--:B------:R-:W-:Y:S01]  /*18a0*/  FMUL.FTZ R9, R65, R8.reuse ;  /* 0x0000000841097220 */ /* 0x080fe20000410000 */
[----:B------:R1:W3:Y:S01]  /*18b0*/  LDG.E.64 R26, desc[UR8][R4.64] ;  /* 0x00000008041a7981 */ /* 0x0002e2000c1e1b00 */
[----:B------:R-:W-:Y:S01]  /*18c0*/  FSEL R71, R71, 1, !P4 ;  /* 0x3f80000047477808 */ /* 0x000fe20006000000 */
[C---:B0-----:R-:W-:Y:S01]  /*18d0*/  FFMA.FTZ R7, R67.reuse, R8, -R28 ;  /* 0x0000000843077223 */ /* 0x041fe2000001081c */
[----:B------:R-:W-:Y:S01]  /*18e0*/  FSEL R68, R10, RZ, !P1 ;  /* 0x000000ff0a447208 */ /* 0x000fe20004800000 */
[----:B------:R-:W-:Y:S01]  /*18f0*/  FFMA.FTZ R9, R67, R14, R9 ;  /* 0x0000000e43097223 */ /* 0x000fe20000010009 */
[----:B------:R-:W-:Y:S01]  /*1900*/  FSEL R69, R12, 1, !P1 ;  /* 0x3f8000000c457808 */ /* 0x000fe20004800000 */
[----:B------:R-:W-:Y:S01]  /*1910*/  FADD.FTZ R7, R30, R7 ;  /* 0x000000071e077221 */ /* 0x000fe20000010000 */
[----:B------:R-:W-:Y:S01]  /*1920*/  UIADD3 UR4, UR4, 0x1, URZ ;  /* 0x0000000104047890 */ /* 0x000fe2000fffe03f */
[----:B------:R-:W-:Y:S01]  /*1930*/  FADD.FTZ R9, RZ, R9 ;  /* 0x00000009ff097221 */ /* 0x000fe20000010000 */
[-C--:B-1----:R-:W-:Y:S01]  /*1940*/  FMUL.FTZ R4, R70, R66.reuse ;  /* 0x0000004246047220 */ /* 0x082fe20000410000 */
[C---:B------:R-:W-:Y:S01]  /*1950*/  FMUL.FTZ R5, R71.reuse, R66 ;  /* 0x0000004247057220 */ /* 0x040fe20000410000 */
[C---:B------:R-:W-:Y:S01]  /*1960*/  FMUL.FTZ R12, R68.reuse, R7 ;  /* 0x00000007440c7220 */ /* 0x040fe20000410000 */
[----:B------:R-:W-:Y:S01]  /*1970*/  FMUL.FTZ R10, R68, R9 ;  /* 0x00000009440a7220 */ /* 0x000fe20000410000 */
[-C--:B------:R-:W-:Y:S01]  /*1980*/  FFMA.FTZ R4, R71, R63.reuse, -R4 ;  /* 0x0000003f47047223 */ /* 0x080fe20000010804 */
[----:B------:R-:W-:Y:S01]  /*1990*/  FFMA.FTZ R6, R70, R63, R5 ;  /* 0x0000003f46067223 */ /* 0x000fe20000010005 */
[C---:B------:R-:W-:Y:S01]  /*19a0*/  FFMA.FTZ R12, R69.reuse, R9, R12 ;  /* 0x00000009450c7223 */ /* 0x040fe2000001000c */
[----:B------:R-:W-:Y:S01]  /*19b0*/  FFMA.FTZ R10, R69, R7, -R10 ;  /* 0x00000007450a7223 */ /* 0x000fe2000001080a */
[----:B------:R-:W-:-:S02]  /*19c0*/  FMUL.FTZ R8, R65, R4 ;  /* 0x0000000441087220 */ /* 0x000fc40000410000 */
[----:B------:R-:W-:Y:S01]  /*19d0*/  FADD.FTZ R15, RZ, R12 ;  /* 0x0000000cff0f7221 */ /* 0x000fe20000010000 */
[----:B------:R-:W-:Y:S01]  /*19e0*/  FADD.FTZ R14, R31, R10 ;  /* 0x0000000a1f0e7221 */ /* 0x000fe20000010000 */
[-C--:B------:R-:W-:Y:S01]  /*19f0*/  FFMA.FTZ R8, R67, R6.reuse, R8 ;  /* 0x0000000643087223 */ /* 0x080fe20000010008 */
[----:B------:R-:W-:Y:S02]  /*1a00*/  FMUL.FTZ R6, R65, R6 ;  /* 0x0000000641067220 */ /* 0x000fe40000410000 */
[----:B------:R-:W0:Y:S01]  /*1a10*/  SHFL.UP PT, R9, R15, 0x1, RZ ;  /* 0x042000000f097989 */ /* 0x000e2200000e00ff */
[C---:B------:R-:W-:Y:S01]  /*1a20*/  FMUL.FTZ R12, R68.reuse, R8 ;  /* 0x00000008440c7220 */ /* 0x040fe20000410000 */
[----:B------:R-:W-:Y:S02]  /*1a30*/  FFMA.FTZ R6, R67, R4, -R6 ;  /* 0x0000000443067223 */ /* 0x000fe40000010806 */
[----:B------:R-:W1:Y:S02]  /*1a40*/  SHFL.UP PT, R7, R14, 0x1, RZ ;  /* 0x042000000e077989 */ /* 0x000e6400000e00ff */
[-C--:B------:R-:W-:Y:S01]  /*1a50*/  FMUL.FTZ R5, R68, R6.reuse ;  /* 0x0000000644057220 */ /* 0x080fe20000410000 */
[----:B------:R-:W-:-:S03]  /*1a60*/  FFMA.FTZ R12, R69, R6, -R12 ;  /* 0x00000006450c7223 */ /* 0x000fc6000001080c */
[----:B------:R-:W-:Y:S02]  /*1a70*/  FFMA.FTZ R5, R69, R8, R5 ;  /* 0x0000000845057223 */ /* 0x000fe40000010005 */
[----:B------:R-:W4:Y:S04]  /*1a80*/  SHFL.UP PT, R4, R12, 0x1, RZ ;  /* 0x042000000c047989 */ /* 0x000f2800000e00ff */
[----:B------:R-:W5:Y:S01]  /*1a90*/  SHFL.UP PT, R6, R5, 0x1, RZ ;  /* 0x0420000005067989 */ /* 0x000f6200000e00ff */
[C---:B0-----:R-:W-:Y:S01]  /*1aa0*/  FMUL.FTZ R11, R5.reuse, R9 ;  /* 0x00000009050b7220 */ /* 0x041fe20000410000 */
[----:B-1----:R-:W-:-:S03]  /*1ab0*/  FMUL.FTZ R8, R5, R7 ;  /* 0x0000000705087220 */ /* 0x002fc60000410000 */
[C---:B------:R-:W-:Y:S01]  /*1ac0*/  FFMA.FTZ R11, R12.reuse, R7, -R11 ;  /* 0x000000070c0b7223 */ /* 0x040fe2000001080b */
[----:B------:R-:W-:-:S03]  /*1ad0*/  FFMA.FTZ R8, R12, R9, R8 ;  /* 0x000000090c087223 */ /* 0x000fc60000010008 */
[----:B------:R-:W-:Y:S01]  /*1ae0*/  @P5 FADD.FTZ R14, R14, R11 ;  /* 0x0000000b0e0e5221 */ /* 0x000fe20000010000 */
[----:B----4-:R-:W-:Y:S01]  /*1af0*/  FMUL.FTZ R9, R5, R4 ;  /* 0x0000000405097220 */ /* 0x010fe20000410000 */
[----:B------:R-:W-:-:S03]  /*1b00*/  @P5 FADD.FTZ R15, R15, R8 ;  /* 0x000000080f0f5221 */ /* 0x000fc60000010000 */
[----:B------:R-:W0:Y:S01]  /*1b10*/  SHFL.UP PT, R11, R14, 0x2, RZ ;  /* 0x044000000e0b7989 */ /* 0x000e2200000e00ff */
[CC--:B-----5:R-:W-:Y:S01]  /*1b20*/  FMUL.FTZ R7, R5.reuse, R6.reuse ;  /* 0x0000000605077220 */ /* 0x0e0fe20000410000 */
[C---:B------:R-:W-:Y:S02]  /*1b30*/  FFMA.FTZ R6, R12.reuse, R6, R9 ;  /* 0x000000060c067223 */ /* 0x040fe40000010009 */
[----:B------:R-:W1:Y:S01]  /*1b40*/  SHFL.UP PT, R9, R15, 0x2, RZ ;  /* 0x044000000f097989 */ /* 0x000e6200000e00ff */
[----:B------:R-:W-:Y:S02]  /*1b50*/  @P5 FFMA.FTZ R12, R12, R4, -R7 ;  /* 0x000000040c0c5223 */ /* 0x000fe40000010807 */
[----:B------:R-:W-:Y:S02]  /*1b60*/  FSEL R6, R5, R6, !P5 ;  /* 0x0000000605067208 */ /* 0x000fe40006800000 */
[----:B------:R-:W-:Y:S01]  /*1b70*/  ISETP.GE.AND P5, PT, R61, 0x2, PT ;  /* 0x000000023d00780c */ /* 0x000fe20003fa6270 */
[----:B------:R-:W4:Y:S04]  /*1b80*/  SHFL.UP PT, R5, R12, 0x2, RZ ;  /* 0x044000000c057989 */ /* 0x000f2800000e00ff */
[----:B------:R-:W5:Y:S01]  /*1b90*/  SHFL.UP PT, R7, R6, 0x2, RZ ;  /* 0x0440000006077989 */ /* 0x000f6200000e00ff */
[C---:B0-----:R-:W-:Y:S01]  /*1ba0*/  FMUL.FTZ R13, R6.reuse, R11 ;  /* 0x0000000b060d7220 */ /* 0x041fe20000410000 */
[----:B-1----:R-:W-:-:S03]  /*1bb0*/  FMUL.FTZ R4, R6, R9 ;  /* 0x0000000906047220 */ /* 0x002fc60000410000 */
[C---:B------:R-:W-:Y:S01]  /*1bc0*/  FFMA.FTZ R8, R12.reuse, R9, R13 ;  /* 0x000000090c087223 */ /* 0x040fe2000001000d */
[----:B------:R-:W-:-:S03]  /*1bd0*/  FFMA.FTZ R11, R12, R11, -R4 ;  /* 0x0000000b0c0b7223 */ /* 0x000fc60000010804 */
[----:B------:R-:W-:Y:S01]  /*1be0*/  @P5 FADD.FTZ R15, R15, R8 ;  /* 0x000000080f0f5221 */ /* 0x000fe20000010000 */
[----:B----4-:R-:W-:Y:S01]  /*1bf0*/  FMUL.FTZ R9, R6, R5 ;  /* 0x0000000506097220 */ /* 0x010fe20000410000 */
[----:B------:R-:W-:Y:S01]  /*1c00*/  @P5 FADD.FTZ R14, R14, R11 ;  /* 0x0000000b0e0e5221 */ /* 0x000fe20000010000 */
[-C--:B-----5:R-:W-:Y:S02]  /*1c10*/  FMUL.FTZ R4, R6, R7.reuse ;  /* 0x0000000706047220 */ /* 0x0a0fe40000410000 */
[----:B------:R-:W0:Y:S01]  /*1c20*/  SHFL.UP PT, R8, R15, 0x4, RZ ;  /* 0x048000000f087989 */ /* 0x000e2200000e00ff */
[C---:B------:R-:W-:Y:S01]  /*1c30*/  FFMA.FTZ R9, R12.reuse, R7, R9 ;  /* 0x000000070c097223 */ /* 0x040fe20000010009 */
[----:B------:R-:W-:Y:S02]  /*1c40*/  @P5 FFMA.FTZ R12, R12, R5, -R4 ;  /* 0x000000050c0c5223 */ /* 0x000fe40000010804 */
[----:B------:R-:W1:Y:S02]  /*1c50*/  SHFL.UP PT, R7, R14, 0x4, RZ ;  /* 0x048000000e077989 */ /* 0x000e6400000e00ff */
[----:B------:R-:W-:-:S02]  /*1c60*/  FSEL R9, R6, R9, !P5 ;  /* 0x0000000906097208 */ /* 0x000fc40006800000 */
[----:B------:R-:W4:Y:S01]  /*1c70*/  SHFL.UP PT, R4, R12, 0x4, RZ ;  /* 0x048000000c047989 */ /* 0x000f2200000e00ff */
[----:B------:R-:W-:-:S03]  /*1c80*/  ISETP.GE.AND P5, PT, R61, 0x4, PT ;  /* 0x000000043d00780c */ /* 0x000fc60003fa6270 */
[----:B------:R-:W5:Y:S01]  /*1c90*/  SHFL.UP PT, R5, R9, 0x4, RZ ;  /* 0x0480000009057989 */ /* 0x000f6200000e00ff */
[C---:B0-----:R-:W-:Y:S01]  /*1ca0*/  FMUL.FTZ R11, R9.reuse, R8 ;  /* 0x00000008090b7220 */ /* 0x041fe20000410000 */
[----:B-1----:R-:W-:-:S03]  /*1cb0*/  FMUL.FTZ R13, R9, R7 ;  /* 0x00000007090d7220 */ /* 0x002fc60000410000 */
[C---:B------:R-:W-:Y:S01]  /*1cc0*/  FFMA.FTZ R11, R12.reuse, R7, -R11 ;  /* 0x000000070c0b7223 */ /* 0x040fe2000001080b */
[----:B----4-:R-:W-:Y:S01]  /*1cd0*/  FMUL.FTZ R7, R9, R4 ;  /* 0x0000000409077220 */ /* 0x010fe20000410000 */
[----:B------:R-:W-:-:S03]  /*1ce0*/  FFMA.FTZ R8, R12, R8, R13 ;  /* 0x000000080c087223 */ /* 0x000fc6000001000d */
[----:B------:R-:W-:Y:S01]  /*1cf0*/  @P5 FADD.FTZ R14, R14, R11 ;  /* 0x0000000b0e0e5221 */ /* 0x000fe20000010000 */
[CC--:B-----5:R-:W-:Y:S01]  /*1d00*/  FFMA.FTZ R6, R12.reuse, R5.reuse, R7 ;  /* 0x000000050c067223 */ /* 0x0e0fe20000010007 */
[----:B------:R-:W-:Y:S01]  /*1d10*/  @P5 FADD.FTZ R15, R15, R8 ;  /* 0x000000080f0f5221 */ /* 0x000fe20000010000 */
[C---:B------:R-:W-:Y:S02]  /*1d20*/  FMUL.FTZ R5, R9.reuse, R5 ;  /* 0x0000000509057220 */ /* 0x040fe40000410000 */
[----:B------:R-:W0:Y:S01]  /*1d30*/  SHFL.UP PT, R11, R14, 0x8, RZ ;  /* 0x050000000e0b7989 */ /* 0x000e2200000e00ff */
[----:B------:R-:W-:Y:S01]  /*1d40*/  FSEL R6, R9, R6, !P5 ;  /* 0x0000000609067208 */ /* 0x000fe20006800000 */
[----:B------:R-:W-:Y:S02]  /*1d50*/  @P5 FFMA.FTZ R12, R12, R4, -R5 ;  /* 0x000000040c0c5223 */ /* 0x000fe40000010805 */
[----:B------:R-:W1:Y:S01]  /*1d60*/  SHFL.UP PT, R13, R15, 0x8, RZ ;  /* 0x050000000f0d7989 */ /* 0x000e6200000e00ff */
[----:B------:R-:W-:-:S03]  /*1d70*/  ISETP.GE.AND P5, PT, R61, 0x8, PT ;  /* 0x000000083d00780c */ /* 0x000fc60003fa6270 */
[----:B------:R-:W4:Y:S04]  /*1d80*/  SHFL.UP PT, R5, R12, 0x8, RZ ;  /* 0x050000000c057989 */ /* 0x000f2800000e00ff */
[----:B------:R-:W5:Y:S01]  /*1d90*/  SHFL.UP PT, R7, R6, 0x8, RZ ;  /* 0x0500000006077989 */ /* 0x000f6200000e00ff */
[C---:B0-----:R-:W-:Y:S01]  /*1da0*/  FMUL.FTZ R9, R6.reuse, R11 ;  /* 0x0000000b06097220 */ /* 0x041fe20000410000 */
[----:B-1----:R-:W-:-:S03]  /*1db0*/  FMUL.FTZ R4, R6, R13 ;  /* 0x0000000d06047220 */ /* 0x002fc60000410000 */
[C---:B------:R-:W-:Y:S01]  /*1dc0*/  FFMA.FTZ R8, R12.reuse, R13, R9 ;  /* 0x0000000d0c087223 */ /* 0x040fe20000010009 */
[----:B------:R-:W-:-:S03]  /*1dd0*/  FFMA.FTZ R11, R12, R11, -R4 ;  /* 0x0000000b0c0b7223 */ /* 0x000fc60000010804 */
[----:B------:R-:W-:Y:S01]  /*1de0*/  @P5 FADD.FTZ R15, R15, R8 ;  /* 0x000000080f0f5221 */ /* 0x000fe20000010000 */
[C---:B----4-:R-:W-:Y:S01]  /*1df0*/  FMUL.FTZ R9, R6.reuse, R5 ;  /* 0x0000000506097220 */ /* 0x050fe20000410000 */
[----:B------:R-:W-:Y:S01]  /*1e00*/  MOV R8, 0x3f800000 ;  /* 0x3f80000000087802 */ /* 0x000fe20000000f00 */
[-C--:B-----5:R-:W-:Y:S01]  /*1e10*/  FMUL.FTZ R4, R6, R7.reuse ;  /* 0x0000000706047220 */ /* 0x0a0fe20000410000 */
[----:B------:R-:W-:Y:S01]  /*1e20*/  @P5 FADD.FTZ R14, R14, R11 ;  /* 0x0000000b0e0e5221 */ /* 0x000fe20000010000 */
[C---:B------:R-:W-:Y:S01]  /*1e30*/  FFMA.FTZ R9, R12.reuse, R7, R9 ;  /* 0x000000070c097223 */ /* 0x040fe20000010009 */
[----:B------:R-:W0:Y:S01]  /*1e40*/  SHFL.UP PT, R29, R15, 0x10, RZ ;  /* 0x060000000f1d7989 */ /* 0x000e2200000e00ff */
[----:B------:R-:W-:Y:S01]  /*1e50*/  @P5 FFMA.FTZ R12, R12, R5, -R4 ;  /* 0x000000050c0c5223 */ /* 0x000fe20000010804 */
[----:B------:R-:W-:Y:S02]  /*1e60*/  CS2R R10, SRZ ;  /* 0x00000000000a7805 */ /* 0x000fe4000001ff00 */
[----:B------:R-:W1:Y:S01]  /*1e70*/  SHFL.UP PT, R13, R14, 0x10, RZ ;  /* 0x060000000e0d7989 */ /* 0x000e6200000e00ff */
[----:B------:R-:W-:Y:S01]  /*1e80*/  FSEL R6, R6, R9, !P5 ;  /* 0x0000000906067208 */ /* 0x000fe20006800000 */
[----:B------:R-:W-:Y:S01]  /*1e90*/  HFMA2.MMA R9, -RZ, RZ, 0, 0 ;  /* 0x00000000ff097435 */ /* 0x000fe200000001ff */
[----:B------:R-:W-:Y:S01]  /*1ea0*/  ISETP.NE.AND P5, PT, R61, 0x1f, PT ;  /* 0x0000001f3d00780c */ /* 0x000fe20003fa5270 */
[----:B------:R-:W4:Y:S04]  /*1eb0*/  SHFL.UP PT, R5, R12, 0x10, RZ ;  /* 0x060000000c057989 */ /* 0x000f2800000e00ff */
[----:B------:R-:W5:Y:S04]  /*1ec0*/  SHFL.UP PT, R7, R6, 0x10, RZ ;  /* 0x0600000006077989 */ /* 0x000f6800000e00ff */
[----:B------:R-:W-:Y:S01]  /*1ed0*/  @!P0 LDS.128 R8, [UR6+0x150] ;  /* 0x00015006ff088984 */ /* 0x000fe20008000c00 */
[C---:B0-----:R-:W-:Y:S01]  /*1ee0*/  FMUL.FTZ R73, R6.reuse, R29 ;  /* 0x0000001d06497220 */ /* 0x041fe20000410000 */
[----:B-1----:R-:W-:-:S03]  /*1ef0*/  FMUL.FTZ R4, R6, R13 ;  /* 0x0000000d06047220 */ /* 0x002fc60000410000 */
[----:B------:R-:W-:Y:S01]  /*1f00*/  FFMA.FTZ R73, R12, R13, -R73 ;  /* 0x0000000d0c497223 */ /* 0x000fe20000010849 */
[----:B----4-:R-:W-:Y:S01]  /*1f10*/  FMUL.FTZ R13, R6, R5 ;  /* 0x00000005060d7220 */ /* 0x010fe20000410000 */
[----:B------:R-:W-:Y:S02]  /*1f20*/  FFMA.FTZ R28, R12, R29, R4 ;  /* 0x0000001d0c1c7223 */ /* 0x000fe40000010004 */
[----:B------:R-:W-:Y:S01]  /*1f30*/  @P6 FADD.FTZ R14, R14, R73 ;  /* 0x000000490e0e6221 */ /* 0x000fe20000010000 */
[-C--:B-----5:R-:W-:Y:S01]  /*1f40*/  FFMA.FTZ R13, R12, R7.reuse, R13 ;  /* 0x000000070c0d7223 */ /* 0x0a0fe2000001000d */
[----:B------:R-:W-:Y:S01]  /*1f50*/  FMUL.FTZ R4, R6, R7 ;  /* 0x0000000706047220 */ /* 0x000fe20000410000 */
        /* <DEDUP_REMOVED lines=8> */
[----:B------:R-:W-:-:S05]  /*1fe0*/  ISETP.NE.AND P5, PT, R62, RZ, PT ;  /* 0x000000ff3e00720c */ /* 0x000fca0003fa5270 */
[----:B------:R-:W4:Y:S04]  /*1ff0*/  SHFL.UP PT, R74, R13, 0x1, RZ ;  /* 0x042000000d4a7989 */ /* 0x000f2800000e00ff */
[----:B------:R-:W5:Y:S01]  /*2000*/  SHFL.UP PT, R75, R12, 0x1, RZ ;  /* 0x042000000c4b7989 */ /* 0x000f6200000e00ff */
[----:B0-----:R-:W-:Y:S02]  /*2010*/  @!P6 MOV R72, R10 ;  /* 0x0000000a0048e202 */ /* 0x001fe40000000f00 */
[----:B-1----:R-:W-:Y:S01]  /*2020*/  @!P6 MOV R73, R11 ;  /* 0x0000000b0049e202 */ /* 0x002fe20000000f00 */
[----:B------:R-:W-:Y:S04]  /*2030*/  @!P6 STS.128 [UR5+0x130], R8 ;  /* 0x00013008ff00e988 */ /* 0x000fe80008000c05 */
[----:B------:R-:W0:Y:S01]  /*2040*/  LDS.128 R4, [UR5+0x110] ;  /* 0x00011005ff047984 */ /* 0x000e220008000c00 */
[----:B------:R-:W-:Y:S01]  /*2050*/  BAR.SYNC.DEFER_BLOCKING 0x0 ;  /* 0x0000000000007b1d */ /* 0x000fe20000010000 */
[----:B----4-:R-:W-:-:S02]  /*2060*/  @!P6 MOV R74, R9 ;  /* 0x00000009004ae202 */ /* 0x010fc40000000f00 */
[----:B-----5:R-:W-:Y:S02]  /*2070*/  @!P6 MOV R75, R8 ;  /* 0x00000008004be202 */ /* 0x020fe40000000f00 */
[----:B------:R-:W-:-:S04]  /*2080*/  LEA R38, P6, R20, R38, 0x3 ;  /* 0x0000002614267211 */ /* 0x000fc800078c18ff */
[----:B------:R-:W-:Y:S02]  /*2090*/  IADD3.X R35, R35, R64, RZ, P6, !PT ;  /* 0x0000004023237210 */ /* 0x000fe400037fe4ff */
[----:B--2---:R-:W-:Y:S01]  /*20a0*/  ISETP.LE.AND P6, PT, R60, UR4, PT ;  /* 0x000000043c007c0c */ /* 0x004fe2000bfc3270 */
[----:B------:R-:W1:Y:S01]  /*20b0*/  @P5 LDS.64 R28, [UR5+0x138] ;  /* 0x00013805ff1c5984 */ /* 0x000e620008000a00 */
[-C--:B---3--:R-:W-:Y:S01]  /*20c0*/  FMUL.FTZ R15, R25, R27.reuse ;  /* 0x0000001b190f7220 */ /* 0x088fe20000410000 */
[C---:B------:R-:W-:Y:S01]  /*20d0*/  FMUL.FTZ R14, R24.reuse, R27 ;  /* 0x0000001b180e7220 */ /* 0x040fe20000410000 */
[----:B0-----:R-:W-:Y:S02]  /*20e0*/  FMUL.FTZ R27, R5, R11 ;  /* 0x0000000b051b7220 */ /* 0x001fe40000410000 */
[-C--:B------:R-:W-:Y:S01]  /*20f0*/  FFMA.FTZ R24, R24, R26.reuse, -R15 ;  /* 0x0000001a18187223 */ /* 0x080fe2000001080f */
[----:B------:R-:W-:Y:S01]  /*2100*/  FFMA.FTZ R25, R25, R26, R14 ;  /* 0x0000001a19197223 */ /* 0x000fe2000001000e */
[----:B------:R-:W-:Y:S01]  /*2110*/  FFMA.FTZ R27, R4, R10, -R27 ;  /* 0x0000000a041b7223 */ /* 0x000fe2000001081b */
[-C--:B-1----:R-:W-:Y:S01]  /*2120*/  @P5 FMUL.FTZ R77, R29, R74.reuse ;  /* 0x0000004a1d4d5220 */ /* 0x082fe20000410000 */
        /* <DEDUP_REMOVED lines=16> */
[C---:B------:R-:W-:Y:S01]  /*2230*/  FMUL.FTZ R28, R5.reuse, R10 ;  /* 0x0000000a051c7220 */ /* 0x040fe20000410000 */
[C---:B------:R-:W-:Y:S01]  /*2240*/  FMUL.FTZ R15, R5.reuse, R9 ;  /* 0x00000009050f7220 */ /* 0x040fe20000410000 */
[----:B------:R-:W-:Y:S01]  /*2250*/  FADD.FTZ R26, R0, R29 ;  /* 0x0000001d001a7221 */ /* 0x000fe20000010000 */
[----:B------:R-:W-:Y:S01]  /*2260*/  FADD.FTZ R14, RZ, R14 ;  /* 0x0000000eff0e7221 */ /* 0x000fe20000010000 */
[-C--:B------:R-:W-:Y:S01]  /*2270*/  FMUL.FTZ R10, R5, R8.reuse ;  /* 0x00000008050a7220 */ /* 0x080fe20000410000 */
[C---:B------:R-:W-:Y:S01]  /*2280*/  FFMA.FTZ R8, R4.reuse, R8, -R15 ;  /* 0x0000000804087223 */ /* 0x040fe2000001080f */
[C---:B------:R-:W-:Y:S01]  /*2290*/  FFMA.FTZ R28, R4.reuse, R11, R28 ;  /* 0x0000000b041c7223 */ /* 0x040fe2000001001c */
[C---:B------:R-:W-:Y:S01]  /*22a0*/  FMUL.FTZ R66, R65.reuse, R14 ;  /* 0x0000000e41427220 */ /* 0x040fe20000410000 */
[-C--:B------:R-:W-:Y:S01]  /*22b0*/  FMUL.FTZ R65, R65, R26.reuse ;  /* 0x0000001a41417220 */ /* 0x080fe20000410000 */
[----:B------:R-:W-:Y:S01]  /*22c0*/  FFMA.FTZ R9, R4, R9, R10 ;  /* 0x0000000904097223 */ /* 0x000fe2000001000a */
[----:B------:R-:W-:Y:S01]  /*22d0*/  FADD.FTZ R10, R6, R27 ;  /* 0x0000001b060a7221 */ /* 0x000fe20000010000 */
[C---:B------:R-:W-:Y:S01]  /*22e0*/  FFMA.FTZ R5, R67.reuse, R26, -R66 ;  /* 0x0000001a43057223 */ /* 0x040fe20000010842 */
[----:B------:R-:W-:Y:S01]  /*22f0*/  FFMA.FTZ R65, R67, R14, R65 ;  /* 0x0000000e43417223 */ /* 0x000fe20000010041 */
[----:B------:R-:W-:Y:S01]  /*2300*/  FADD.FTZ R11, R7, R28 ;  /* 0x0000001c070b7221 */ /* 0x000fe20000010000 */
[----:B------:R-:W-:Y:S01]  /*2310*/  @!P5 MOV R4, R32 ;  /* 0x000000200004d202 */ /* 0x000fe20000000f00 */
[----:B------:R-:W-:Y:S01]  /*2320*/  FADD.FTZ R15, R30, R5 ;  /* 0x000000051e0f7221 */ /* 0x000fe20000010000 */
[----:B------:R-:W-:Y:S01]  /*2330*/  @!P5 MOV R5, R33 ;  /* 0x000000210005d202 */ /* 0x000fe20000000f00 */
[----:B------:R-:W-:Y:S01]  /*2340*/  FADD.FTZ R65, RZ, R65 ;  /* 0x00000041ff417221 */ /* 0x000fe20000010000 */
[----:B------:R-:W-:Y:S01]  /*2350*/  FMUL.FTZ R7, R25, R12 ;  /* 0x0000000c19077220 */ /* 0x000fe20000410000 */
[C---:B------:R-:W-:Y:S01]  /*2360*/  FMUL.FTZ R6, R68.reuse, R15 ;  /* 0x0000000f44067220 */ /* 0x040fe20000410000 */
[----:B------:R0:W-:Y:S01]  /*2370*/  @!P5 STS.128 [UR6+0x150], R8 ;  /* 0x00015008ff00d988 */ /* 0x0001e20008000c06 */
[----:B------:R-:W-:Y:S01]  /*2380*/  FMUL.FTZ R68, R68, R65 ;  /* 0x0000004144447220 */ /* 0x000fe20000410000 */
[----:B------:R-:W-:Y:S01]  /*2390*/  FFMA.FTZ R12, R24, R13, -R7 ;  /* 0x0000000d180c7223 */ /* 0x000fe20000010807 */
[----:B------:R-:W-:Y:S01]  /*23a0*/  FFMA.FTZ R6, R69, R65, R6 ;  /* 0x0000004145067223 */ /* 0x000fe20000010006 */
[----:B------:R0:W-:Y:S01]  /*23b0*/  @!P5 STG.E.128 desc[UR8][R4.64], R8 ;  /* 0x000000080400d986 */ /* 0x0001e2000c101d08 */
[----:B------:R-:W-:Y:S01]  /*23c0*/  LEA R37, P5, R18, R37, 0x3 ;  /* 0x0000002512257211 */ /* 0x000fe200078a18ff */
[----:B------:R-:W-:Y:S01]  /*23d0*/  FMUL.FTZ R7, R25, R14 ;  /* 0x0000000e19077220 */ /* 0x000fe20000410000 */
[----:B------:R-:W-:Y:S01]  /*23e0*/  FADD.FTZ R14, RZ, R6 ;  /* 0x00000006ff0e7221 */ /* 0x000fe20000010000 */
[----:B------:R-:W-:Y:S01]  /*23f0*/  FFMA.FTZ R68, R69, R15, -R68 ;  /* 0x0000000f45447223 */ /* 0x000fe20000010844 */
[----:B------:R-:W-:Y:S01]  /*2400*/  IADD3.X R34, R34, R19, RZ, P5, !PT ;  /* 0x0000001322227210 */ /* 0x000fe20002ffe4ff */
[C---:B------:R-:W-:Y:S01]  /*2410*/  FMUL.FTZ R13, R25.reuse, R65 ;  /* 0x00000041190d7220 */ /* 0x040fe20000410000 */
[----:B------:R-:W-:Y:S01]  /*2420*/  LEA R39, P5, R22, R39, 0x3 ;  /* 0x0000002716277211 */ /* 0x000fe200078a18ff */
[----:B------:R-:W-:Y:S01]  /*2430*/  FMUL.FTZ R25, R25, R14 ;  /* 0x0000000e19197220 */ /* 0x000fe20000410000 */
[----:B------:R-:W-:Y:S01]  /*2440*/  FADD.FTZ R68, R31, R68 ;  /* 0x000000441f447221 */ /* 0x000fe20000010000 */
[----:B------:R-:W-:Y:S01]  /*2450*/  FFMA.FTZ R7, R24, R26, -R7 ;  /* 0x0000001a18077223 */ /* 0x000fe20000010807 */
[----:B------:R-:W-:Y:S01]  /*2460*/  IADD3.X R36, R36, R23, RZ, P5, !PT ;  /* 0x0000001724247210 */ /* 0x000fe20002ffe4ff */
[C---:B------:R-:W-:Y:S01]  /*2470*/  FFMA.FTZ R6, R24.reuse, R15, -R13 ;  /* 0x0000000f18067223 */ /* 0x040fe2000001080d */
[----:B------:R-:W-:Y:S01]  /*2480*/  FFMA.FTZ R25, R24, R68, -R25 ;  /* 0x0000004418197223 */ /* 0x000fe20000010819 */
[----:B------:R-:W-:Y:S01]  /*2490*/  IADD3 R32, P5, R32, 0x10, RZ ;  /* 0x0000001020207810 */ /* 0x000fe20007fbe0ff */
[----:B------:R-:W-:Y:S01]  /*24a0*/  UIADD3 UR6, UR6, 0x10, URZ ;  /* 0x0000001006067890 */ /* 0x000fe2000fffe03f */
[----:B------:R-:W-:Y:S01]  /*24b0*/  FFMA.FTZ R43, R12, 2, R43 ;  /* 0x400000000c2b7823 */ /* 0x000fe2000001002b */
[----:B------:R-:W-:Y:S01]  /*24c0*/  FFMA.FTZ R42, R7, 2, R42 ;  /* 0x40000000072a7823 */ /* 0x000fe2000001002a */
[----:B------:R-:W-:Y:S01]  /*24d0*/  FFMA.FTZ R41, R6, 2, R41 ;  /* 0x4000000006297823 */ /* 0x000fe20000010029 */
[----:B------:R-:W-:Y:S01]  /*24e0*/  FFMA.FTZ R40, R25, 2, R40 ;  /* 0x4000000019287823 */ /* 0x000fe20000010028 */
[----:B------:R-:W-:Y:S01]  /*24f0*/  IADD3.X R33, RZ, R33, RZ, P5, !PT ;  /* 0x00000021ff217210 */ /* 0x000fe20002ffe4ff */
[----:B0-----:R-:W-:Y:S06]  /*2500*/  @!P6 BRA `(.L_x_2365) ;  /* 0xffffffec00fce947 */ /* 0x001fec000383ffff */
.L_x_2364:
[----:B------:R-:W-:Y:S01]  /*2510*/  BAR.SYNC.DEFER_BLOCKING 0x0 ;  /* 0x0000000000007b1d */ /* 0x000fe20000010000 */
[----:B------:R-:W-:Y:S02]  /*2520*/  ISETP.NE.AND P0, PT, R62, RZ, PT ;  /* 0x000000ff3e00720c */ /* 0x000fe40003f05270 */
[----:B------:R-:W-:Y:S02]  /*2530*/  F2FP.F16.F32.PACK_AB R42, R42, R43 ;  /* 0x0000002b2a2a723e */ /* 0x000fe400000000ff */
[----:B------:R-:W-:-:S03]  /*2540*/  F2FP.F16.F32.PACK_AB R43, R40, R41 ;  /* 0x00000029282b723e */ /* 0x000fc600000000ff */
[----:B------:R-:W0:Y:S01]  /*2550*/  LDC.64 R8, c[0x0][0x2b0] ;  /* 0x0000ac00ff087b82 */ /* 0x000e220000000a00 */
[C---:B------:R-:W-:Y:S01]  /*2560*/  LEA R4, R61.reuse, UR5, 0x3 ;  /* 0x000000053d047c11 */ /* 0x040fe2000f8e18ff */
[----:B------:R-:W-:Y:S01]  /*2570*/  BSSY B0, `(.L_x_2366) ;  /* 0x0000021000007945 */ /* 0x000fe20003800000 */
[----:B------:R-:W-:-:S05]  /*2580*/  LEA R6, R61, UR5, 0x1 ;  /* 0x000000053d067c11 */ /* 0x000fca000f8e08ff */
[----:B------:R-:W1:Y:S01]  /*2590*/  @!P0 LDC R5, c[0x0][0x218] ;  /* 0x00008600ff058b82 */ /* 0x000e620000000800 */
[----:B------:R0:W-:Y:S01]  /*25a0*/  STS.64 [R4], R42 ;  /* 0x0000002a04007388 */ /* 0x0001e20000000a00 */
[----:B------:R-:W-:-:S03]  /*25b0*/  NOP ;  /* 0x0000000000007918 */ /* 0x000fc60000000000 */
[----:B------:R-:W-:Y:S04]  /*25c0*/  LDS.U16 R11, [R6] ;  /* 0x00000000060b7984 */ /* 0x000fe80000000400 */
[----:B------:R-:W-:Y:S01]  /*25d0*/  LDS.U16 R13, [R6+0x40] ;  /* 0x00004000060d7984 */ /* 0x000fe20000000400 */
[----:B0-----:R-:W-:Y:S02]  /*25e0*/  IMAD R4, R8, UR11, RZ ;  /* 0x0000000b08047c24 */ /* 0x001fe4000f8e02ff */
[----:B-1----:R-:W-:Y:S01]  /*25f0*/  @!P0 IMAD R7, R52, -0x80, R5 ;  /* 0xffffff8034078824 */ /* 0x002fe200078e0205 */
[----:B------:R-:W-:Y:S01]  /*2600*/  LDS.U16 R15, [R6+0x80] ;  /* 0x00008000060f7984 */ /* 0x000fe20000000400 */
[----:B------:R-:W-:Y:S02]  /*2610*/  IMAD R9, R9, UR10, R4 ;  /* 0x0000000a09097c24 */ /* 0x000fe4000f8e0204 */
[----:B------:R-:W-:Y:S01]  /*2620*/  IMAD.WIDE.U32 R4, R8, UR10, RZ ;  /* 0x0000000a08047c25 */ /* 0x000fe2000f8e00ff */
[----:B------:R-:W-:Y:S04]  /*2630*/  LDS.U16 R19, [R6+0xc0] ;  /* 0x0000c00006137984 */ /* 0x000fe80000000400 */
[----:B------:R-:W-:Y:S01]  /*2640*/  @!P0 STS [UR5+0x100], R7 ;  /* 0x00010007ff008988 */ /* 0x000fe20008000805 */
[----:B------:R-:W-:Y:S01]  /*2650*/  IADD3 R21, R5, R9, RZ ;  /* 0x0000000905157210 */ /* 0x000fe20007ffe0ff */
[----:B------:R-:W-:Y:S06]  /*2660*/  BAR.SYNC.DEFER_BLOCKING 0x0 ;  /* 0x0000000000007b1d */ /* 0x000fec0000010000 */
[----:B------:R-:W0:Y:S02]  /*2670*/  LDS R0, [UR5+0x100] ;  /* 0x00010005ff007984 */ /* 0x000e240008000800 */
        /* <DEDUP_REMOVED lines=16> */
.L_x_2367:
[----:B------:R-:W-:Y:S05]  /*2780*/  BSYNC B0 ;  /* 0x0000000000007941 */ /* 0x000fea0003800000 */
.L_x_2366:
[----:B------:R-:W-:Y:S01]  /*2790*/  MOV R5, R21 ;  /* 0x0000001500057202 */ /* 0x000fe20000000f00 */
[----:B------:R-:W-:Y:S01]  /*27a0*/  ULDC.64 UR4, c[0x0][0x2b8] ;  /* 0x0000ae0000047ab9 */ /* 0x000fe20000000a00 */
[----:B------:R-:W-:Y:S01]  /*27b0*/  LOP3.LUT R7, R54, 0x40, RZ, 0xfc, !PT ;  /* 0x0000004036077812 */ /* 0x000fe200078efcff */
[----:B------:R-:W-:Y:S01]  /*27c0*/  IMAD R6, R58, UR4, RZ ;  /* 0x000000043a067c24 */ /* 0x000fe2000f8e02ff */
[----:B0-----:R-:W-:Y:S01]  /*27d0*/  LOP3.LUT R11, R54, 0x60, RZ, 0xfc, !PT ;  /* 0x00000060360b7812 */ /* 0x001fe200078efcff */
        /* <DEDUP_REMOVED lines=10> */
[----:B------:R-:W-:Y:S02]  /*2880*/  ISETP.GE.AND P2, PT, R11, R0, PT ;  /* 0x000000000b00720c */ /* 0x000fe40003f46270 */
[----:B------:R-:W-:Y:S02]  /*2890*/  LEA.HI.X R0, R54, UR5, R53, 0x1, P3 ;  /* 0x0000000536007c11 */ /* 0x000fe400098f0c35 */
[----:B------:R-:W-:-:S02]  /*28a0*/  IADD3.X R5, R9, R8, R5, P4, !PT ;  /* 0x0000000809057210 */ /* 0x000fc400027fe405 */
[----:B------:R-:W-:Y:S02]  /*28b0*/  LEA R4, P3, R6, R7, 0x1 ;  /* 0x0000000706047211 */ /* 0x000fe400078608ff */
[----:B------:R-:W-:Y:S02]  /*28c0*/  IADD3 R52, R52, 0x1, RZ ;  /* 0x0000000134347810 */ /* 0x000fe40007ffe0ff */
[----:B------:R-:W-:-:S05]  /*28d0*/  LEA.HI.X R5, R6, R0, R5, 0x1, P3 ;  /* 0x0000000006057211 */ /* 0x000fca00018f0c05 */
        /* <DEDUP_REMOVED lines=10> */
.L_x_2369:
        /* <DEDUP_REMOVED lines=16> */
.L_x_5224:


//--------------------- .text._Z25selective_scan_fwd_kernelI32Selective_Scan_fwd_kernel_traitsILi32ELi4ELi1ELb0ELb0ELb0ELb1EN3c104HalfENS1_7complexIfEEEEv13SSMParamsBase --------------------------
	.section	.text._Z25selective_scan_fwd_kernelI32Selective_Scan_fwd_kernel_traitsILi32ELi4ELi1ELb0ELb0ELb0ELb1EN3c104HalfENS1_7complexIfEEEEv13SSMParamsBase,"ax",@progbits
	.align	128
        .global         _Z25selective_scan_fwd_kernelI32Selective_Scan_fwd_kernel_traitsILi32ELi4ELi1ELb0ELb0ELb0ELb1EN3c104HalfENS1_7complexIfEEEEv13SSMParamsBase
        .type           _Z25selective_scan_fwd_kernelI32Selective_Scan_fwd_kernel_traitsILi32ELi4ELi1ELb0ELb0ELb0ELb1EN3c104HalfENS1_7complexIfEEEEv13SSMParamsBase,@function
        .size           _Z25selective_scan_fwd_kernelI32Selective_Scan_fwd_kernel_traitsILi32ELi4ELi1ELb0ELb0ELb0ELb1EN3c104HalfENS1_7complexIfEEEEv13SSMParamsBase,(.L_x_5225 - _Z25selective_scan_fwd_kernelI32Selective_Scan_fwd_kernel_traitsILi32ELi4ELi1ELb0ELb0ELb0ELb1EN3c104HalfENS1_7complexIfEEEEv13SSMParamsBase)
        .other          _Z25selective_scan_fwd_kernelI32Selective_Scan_fwd_kernel_traitsILi32ELi4ELi1ELb0ELb0ELb0ELb1EN3c104HalfENS1_7complexIfEEEEv13SSMParamsBase,@"STO_CUDA_ENTRY STV_DEFAULT"
_Z25selective_scan_fwd_kernelI32Selective_Scan_fwd_kernel_traitsILi32ELi4ELi1ELb0ELb0ELb0ELb1EN3c104HalfENS1_7complexIfEEEEv13SSMParamsBase:
.text._Z25selective_scan_fwd_kernelI32Selective_Scan_fwd_kernel_traitsILi32ELi4ELi1ELb0ELb0ELb0ELb1EN3c104HalfENS1_7complexIfEEEEv13SSMParamsBase:
[----:B------:R-:W-:Y:S08]  /*0000*/  LDC R1, c[0x0][0x28] ;  /* 0x00000a00ff017b82 */ /* 0x000ff00000000800 */
[----:B------:R-:W0:Y:S01]  /*0010*/  LDC.64 R4, c[0x0][0x300] ;  /* 0x0000c000ff047b82 */ /* 0x000e220000000a00 */
[----:B------:R-:W-:Y:S01]  /*0020*/  MOV R38, RZ ;  /* 0x000000ff00267202 */ /* 0x000fe20000000f00 */
[----:B------:R-:W-:Y:S01]  /*0030*/  ULDC.64 UR8, c[0x0][0x208] ;  /* 0x0000820000087ab9 */ /* 0x000fe20000000a00 */
[----:B------:R-:W-:-:S05]  /*0040*/  HFMA2.MMA R37, -RZ, RZ, 0, 0 ;  /* 0x00000000ff257435 */ /* 0x000fca00000001ff */
        /* <DEDUP_REMOVED lines=24> */
[----:B------:R-:W-:Y:S01]  /*01d0*/  MOV R42, RZ ;  /* 0x000000ff002a7202 */ /* 0x000fe20000000f00 */
        /* <DEDUP_REMOVED lines=11> */
[C---:B0-----:R-:W-:Y:S01]  /*0290*/  LOP3.LUT R39, R53.reuse, 0x1f, RZ, 0xc0, !PT ;  /* 0x0000001f35277812 */ /* 0x041fe200078ec0ff */
[----:B---3--:R-:W-:Y:S01]  /*02a0*/  IMAD.WIDE.U32 R2, R10, UR10, R2 ;  /* 0x0000000a0a027c25 */ /* 0x008fe2000f8e0002 */
[----:B------:R-:W-:-:S03]  /*02b0*/  SHF.L.U32 R40, R53, 0x2, RZ ;  /* 0x0000000235287819 */ /* 0x000fc600000006ff */
[----:B------:R-:W-:Y:S01]  /*02c0*/  IMAD R0, R10, UR11, RZ ;  /* 0x0000000b0a007c24 */ /* 0x000fe2000f8e02ff */
[----:B------:R-:W-:Y:S01]  /*02d0*/  LOP3.LUT R40, R39, 0xffffff80, R40, 0xf8, !PT ;  /* 0xffffff8027287812 */ /* 0x000fe200078ef828 */
[----:B----4-:R-:W-:-:S03]  /*02e0*/  IMAD R6, R12, UR11, RZ ;  /* 0x0000000b0c067c24 */ /* 0x010fc6000f8e02ff */
[----:B------:R-:W-:Y:S01]  /*02f0*/  SHF.R.S32.HI R41, RZ, 0x1f, R40 ;  /* 0x0000001fff297819 */ /* 0x000fe20000011428 */
[----:B------:R-:W-:Y:S01]  /*0300*/  IMAD.WIDE.U32 R4, R12, UR10, R4 ;  /* 0x0000000a0c047c25 */ /* 0x000fe2000f8e0004 */
[C---:B------:R-:W-:Y:S02]  /*0310*/  IADD3 R17, P0, R40.reuse, R2, RZ ;  /* 0x0000000228117210 */ /* 0x040fe40007f1e0ff */
[C---:B------:R-:W-:Y:S01]  /*0320*/  LOP3.LUT R44, R40.reuse, 0x20, RZ, 0xfc, !PT ;  /* 0x00000020282c7812 */ /* 0x040fe200078efcff */
[----:B------:R-:W-:Y:S01]  /*0330*/  IMAD R0, R11, UR10, R0 ;  /* 0x0000000a0b007c24 */ /* 0x000fe2000f8e0200 */
[C---:B------:R-:W-:Y:S01]  /*0340*/  IADD3 R9, P1, R40.reuse, R4, RZ ;  /* 0x0000000428097210 */ /* 0x040fe20007f3e0ff */
[----:B------:R-:W-:Y:S01]  /*0350*/  IMAD R6, R13, UR10, R6 ;  /* 0x0000000a0d067c24 */ /* 0x000fe2000f8e0206 */
[----:B------:R-:W-:Y:S02]  /*0360*/  LOP3.LUT R43, R40, 0x40, RZ, 0xfc, !PT ;  /* 0x00000040282b7812 */ /* 0x000fe400078efcff */
[----:B------:R-:W-:-:S02]  /*0370*/  IADD3.X R2, R41, R3, R0, P0, !PT ;  /* 0x0000000329027210 */ /* 0x000fc400007fe400 */
[----:B------:R-:W-:Y:S02]  /*0380*/  IADD3.X R4, R41, R5, R6, P1, !PT ;  /* 0x0000000529047210 */ /* 0x000fe40000ffe406 */
[----:B------:R-:W-:Y:S02]  /*0390*/  LEA R16, P0, R17, UR4, 0x1 ;  /* 0x0000000411107c11 */ /* 0x000fe4000f8008ff */
[----:B------:R-:W-:Y:S02]  /*03a0*/  LEA R6, P1, R9, UR6, 0x1 ;  /* 0x0000000609067c11 */ /* 0x000fe4000f8208ff */
[----:B------:R-:W-:Y:S02]  /*03b0*/  LEA.HI.X R17, R17, UR5, R2, 0x1, P0 ;  /* 0x0000000511117c11 */ /* 0x000fe400080f0c02 */
[----:B------:R-:W-:Y:S02]  /*03c0*/  LEA.HI.X R9, R9, UR7, R4, 0x1, P1 ;  /* 0x0000000709097c11 */ /* 0x000fe400088f0c04 */
[----:B--2---:R-:W-:-:S07]  /*03d0*/  LOP3.LUT R45, R40, 0x60, RZ, 0xfc, !PT ;  /* 0x00000060282d7812 */ /* 0x004fce00078efcff */
.L_x_2384:
[----:B0-----:R-:W0:Y:S01]  /*03e0*/  LDC R3, c[0x0][0x218] ;  /* 0x00008600ff037b82 */ /* 0x001e220000000800 */
[----:B------:R-:W-:Y:S02]  /*03f0*/  PRMT R2, RZ, 0x7610, R2 ;  /* 0x00007610ff027816 */ /* 0x000fe40000000002 */
[----:B------:R-:W-:Y:S02]  /*0400*/  PRMT R0, RZ, 0x7610, R0 ;  /* 0x00007610ff007816 */ /* 0x000fe40000000000 */
[----:B------:R-:W-:-:S03]  /*0410*/  PRMT R4, RZ, 0x7610, R4 ;  /* 0x00007610ff047816 */ /* 0x000fc60000000004 */
[----:B------:R-:W-:Y:S08]  /*0420*/  BAR.SYNC.DEFER_BLOCKING 0x0 ;  /* 0x0000000000007b1d */ /* 0x000ff00000010000 */
[----:B------:R-:W1:Y:S01]  /*0430*/  S2UR UR5, SR_CgaCtaId ;  /* 0x00000000000579c3 */ /* 0x000e620000008800 */
[----:B------:R-:W-:Y:S01]  /*0440*/  UMOV UR4, 0x400 ;  /* 0x0000040000047882 */ /* 0x000fe20000000000 */
[----:B------:R-:W-:-:S02]  /*0450*/  PRMT R8, RZ, 0x7610, R8 ;  /* 0x00007610ff087816 */ /* 0x000fc40000000008 */
[----:B------:R-:W-:Y:S02]  /*0460*/  PRMT R12, RZ, 0x7610, R12 ;  /* 0x00007610ff0c7816 */ /* 0x000fe4000000000c */
[----:B------:R-:W-:Y:S02]  /*0470*/  PRMT R14, RZ, 0x7610, R14 ;  /* 0x00007610ff0e7816 */ /* 0x000fe4000000000e */
[----:B------:R-:W-:Y:S01]  /*0480*/  PRMT R18, RZ, 0x7610, R18 ;  /* 0x00007610ff127816 */ /* 0x000fe20000000012 */
[----:B------:R-:W2:Y:S01]  /*0490*/  LDC R5, c[0x0][0x21c] ;  /* 0x00008700ff057b82 */ /* 0x000ea20000000800 */
[--C-:B0-----:R-:W-:Y:S01]  /*04a0*/  IMAD R10, R42, -0x80, R3.reuse ;  /* 0xffffff802a0a7824 */ /* 0x101fe200078e0203 */
[----:B------:R-:W-:-:S04]  /*04b0*/  PRMT R3, RZ, 0x7610, R3 ;  /* 0x00007610ff037816 */ /* 0x000fc80000000003 */
[-C--:B------:R-:W-:Y:S02]  /*04c0*/  ISETP.GE.AND P1, PT, R44, R10.reuse, PT ;  /* 0x0000000a2c00720c */ /* 0x080fe40003f26270 */
[-C--:B------:R-:W-:Y:S02]  /*04d0*/  ISETP.GE.AND P0, PT, R40, R10.reuse, PT ;  /* 0x0000000a2800720c */ /* 0x080fe40003f06270 */
[-C--:B------:R-:W-:Y:S02]  /*04e0*/  ISETP.GE.AND P2, PT, R43, R10.reuse, PT ;  /* 0x0000000a2b00720c */ /* 0x080fe40003f46270 */
[----:B------:R-:W-:-:S07]  /*04f0*/  ISETP.GE.AND P3, PT, R45, R10, PT ;  /* 0x0000000a2d00720c */ /* 0x000fce0003f66270 */
[----:B------:R-:W3:Y:S04]  /*0500*/  @!P1 LDG.E.U16 R2, desc[UR8][R16.64+0x40] ;  /* 0x0000400810029981 */ /* 0x000ee8000c1e1500 */
[----:B------:R-:W4:Y:S04]  /*0510*/  @!P0 LDG.E.U16 R0, desc[UR8][R16.64] ;  /* 0x0000000810008981 */ /* 0x000f28000c1e1500 */
[----:B------:R-:W2:Y:S04]  /*0520*/  @!P2 LDG.E.U16 R3, desc[UR8][R16.64+0x80] ;  /* 0x000080081003a981 */ /* 0x000ea8000c1e1500 */
[----:B------:R-:W2:Y:S01]  /*0530*/  @!P3 LDG.E.U16 R4, desc[UR8][R16.64+0xc0] ;  /* 0x0000c0081004b981 */ /* 0x000ea2000c1e1500 */
[----:B-1----:R-:W-:-:S06]  /*0540*/  ULEA UR5, UR5, UR4, 0x18 ;  /* 0x0000000405057291 */ /* 0x002fcc000f8ec03f */
[----:B------:R-:W-:Y:S02]  /*0550*/  LEA R7, R55, UR5, 0x1 ;  /* 0x0000000537077c11 */ /* 0x000fe4000f8e08ff */
[-C--:B------:R-:W-:Y:S02]  /*0560*/  ISETP.GE.AND P0, PT, R40, R10.reuse, PT ;  /* 0x0000000a2800720c */ /* 0x080fe40003f06270 */
[-C--:B------:R-:W-:Y:S02]  /*0570*/  ISETP.GE.AND P1, PT, R44, R10.reuse, PT ;  /* 0x0000000a2c00720c */ /* 0x080fe40003f26270 */
[-C--:B------:R-:W-:Y:S02]  /*0580*/  ISETP.GE.AND P2, PT, R43, R10.reuse, PT ;  /* 0x0000000a2b00720c */ /* 0x080fe40003f46270 */
[----:B------:R-:W-:Y:S01]  /*0590*/  ISETP.GE.AND P3, PT, R45, R10, PT ;  /* 0x0000000a2d00720c */ /* 0x000fe20003f66270 */
[----:B---3--:R0:W-:Y:S04]  /*05a0*/  STS.U16 [R7+0x40], R2 ;  /* 0x0000400207007388 */ /* 0x0081e80000000400 */
[----:B----4-:R-:W-:Y:S01]  /*05b0*/  STS.U16 [R7], R0 ;  /* 0x0000000007007388 */ /* 0x010fe20000000400 */
[----:B0-----:R-:W-:-:S02]  /*05c0*/  MOV R2, R6 ;  /* 0x0000000600027202 */ /* 0x001fc40000000f00 */
[----:B------:R-:W-:Y:S01]  /*05d0*/  LEA R6, R55, UR5, 0x3 ;  /* 0x0000000537067c11 */ /* 0x000fe2000f8e18ff */
[----:B--2---:R0:W-:Y:S04]  /*05e0*/  STS.U16 [R7+0x80], R3 ;  /* 0x0000800307007388 */ /* 0x0041e80000000400 */
[----:B------:R-:W-:Y:S01]  /*05f0*/  STS.U16 [R7+0xc0], R4 ;  /* 0x0000c00407007388 */ /* 0x000fe20000000400 */
[----:B------:R-:W-:-:S03]  /*0600*/  NOP ;  /* 0x0000000000007918 */ /* 0x000fc60000000000 */
[----:B------:R-:W1:Y:S01]  /*0610*/  LDS.64 R20, [R6] ;  /* 0x0000000006147984 */ /* 0x000e620000000a00 */
[----:B0-----:R-:W-:Y:S01]  /*0620*/  MOV R3, R9 ;  /* 0x0000000900037202 */ /* 0x001fe20000000f00 */
[----:B------:R-:W-:Y:S06]  /*0630*/  BAR.SYNC.DEFER_BLOCKING 0x0 ;  /* 0x0000000000007b1d */ /* 0x000fec0000010000 */
[----:B------:R-:W2:Y:S04]  /*0640*/  @!P0 LDG.E.U16 R8, desc[UR8][R2.64] ;  /* 0x0000000802088981 */ /* 0x000ea8000c1e1500 */
[----:B------:R-:W3:Y:S04]  /*0650*/  @!P1 LDG.E.U16 R12, desc[UR8][R2.64+0x40] ;  /* 0x00004008020c9981 */ /* 0x000ee8000c1e1500 */
[----:B------:R-:W4:Y:S04]  /*0660*/  @!P2 LDG.E.U16 R14, desc[UR8][R2.64+0x80] ;  /* 0x00008008020ea981 */ /* 0x000f28000c1e1500 */
[----:B------:R-:W4:Y:S01]  /*0670*/  @!P3 LDG.E.U16 R18, desc[UR8][R2.64+0xc0] ;  /* 0x0000c0080212b981 */ /* 0x000f22000c1e1500 */
[----:B------:R-:W-:Y:S01]  /*0680*/  ULDC.U8 UR4, c[0x0][0x22e] ;  /* 0x00008b8000047ab9 */ /* 0x000fe20000000000 */
[----:B-1----:R-:W-:Y:S01]  /*0690*/  HADD2.F32 R0, -RZ, R20.H0_H0 ;  /* 0x20000014ff007230 */ /* 0x002fe20000004100 */
[----:B------:R-:W-:Y:S01]  /*06a0*/  UMOV UR6, UR5 ;  /* 0x0000000500067c82 */ /* 0x000fe20008000000 */
[----:B------:R-:W-:Y:S01]  /*06b0*/  BSSY B0, `(.L_x_2370) ;  /* 0x000003f000007945 */ /* 0x000fe20003800000 */
[----:B------:R-:W-:-:S02]  /*06c0*/  ISETP.GE.AND P4, PT, R5, 0x1, PT ;  /* 0x000000010500780c */ /* 0x000fc40003f86270 */
[----:B-----5:R-:W-:Y:S01]  /*06d0*/  FMUL.FTZ R47, R0, R37 ;  /* 0x00000025002f7220 */ /* 0x020fe20000410000 */
[----:B--2---:R-:W-:Y:S04]  /*06e0*/  STS.U16 [R7], R8 ;  /* 0x0000000807007388 */ /* 0x004fe80000000400 */
[----:B---3--:R0:W-:Y:S04]  /*06f0*/  STS.U16 [R7+0x40], R12 ;  /* 0x0000400c07007388 */ /* 0x0081e80000000400 */
[----:B----4-:R1:W-:Y:S04]  /*0700*/  STS.U16 [R7+0x80], R14 ;  /* 0x0000800e07007388 */ /* 0x0103e80000000400 */
[----:B------:R-:W-:Y:S01]  /*0710*/  STS.U16 [R7+0xc0], R18 ;  /* 0x0000c01207007388 */ /* 0x000fe20000000400 */
        /* <DEDUP_REMOVED lines=56> */
.L_x_2371:
[----:B------:R-:W-:Y:S05]  /*0aa0*/  BSYNC B0 ;  /* 0x0000000000007941 */ /* 0x000fea0003800000 */
.L_x_2370:
        /* <DEDUP_REMOVED lines=33> */
.L_x_2373:
[----:B------:R-:W-:Y:S05]  /*0cc0*/  BSYNC B0 ;  /* 0x0000000000007941 */ /* 0x000fea0003800000 */
.L_x_2372:
        /* <DEDUP_REMOVED lines=33> */
.L_x_2375:
[----:B------:R-:W-:Y:S05]  /*0ee0*/  BSYNC B0 ;  /* 0x0000000000007941 */ /* 0x000fea0003800000 */
.L_x_2374:
        /* <DEDUP_REMOVED lines=33> */
.L_x_2377:
[----:B------:R-:W-:Y:S05]  /*1100*/  BSYNC B0 ;  /* 0x0000000000007941 */ /* 0x000fea0003800000 */
.L_x_2376:
        /* <DEDUP_REMOVED lines=8> */
[----:B------:R-:W-:Y:S01]  /*1190*/  FMUL.FTZ R63, R13, R50 ;  /* 0x000000320d3f7220 */ /* 0x000fe20000410000 */
[----:B------:R-:W-:Y:S02]  /*11a0*/  IMAD R27, R36, UR12, RZ ;  /* 0x0000000c241b7c24 */ /* 0x000fe4000f8e02ff */
[----:B------:R-:W-:Y:S01]  /*11b0*/  FMUL.FTZ R12, R12, R48 ;  /* 0x000000300c0c7220 */ /* 0x000fe20000410000 */
[----:B------:R-:W1:Y:S01]  /*11c0*/  LDC R7, c[0x0][0x214] ;  /* 0x00008500ff077b82 */ /* 0x000e620000000800 */
[----:B------:R-:W-:-:S07]  /*11d0*/  FMUL.FTZ R57, R0, R46 ;  /* 0x0000002e00397220 */ /* 0x000fce0000410000 */
[----:B------:R-:W3:Y:S08]  /*11e0*/  LDC R9, c[0x0][0x224] ;  /* 0x00008900ff097b82 */ /* 0x000ef00000000800 */
[----:B------:R-:W4:Y:S01]  /*11f0*/  LDC.64 R58, c[0x0][0x310] ;  /* 0x0000c400ff3a7b82 */ /* 0x000f220000000a00 */
[----:B0-----:R-:W-:-:S07]  /*1200*/  IMAD.WIDE.U32 R60, R34, UR12, RZ ;  /* 0x0000000c223c7c25 */ /* 0x001fce000f8e00ff */
[----:B------:R-:W0:Y:S01]  /*1210*/  LDC.64 R22, c[0x0][0x238] ;  /* 0x00008e00ff167b82 */ /* 0x000e220000000a00 */
[----:B-1----:R-:W-:Y:S01]  /*1220*/  IMAD R4, R7, UR10, R34 ;  /* 0x0000000a07047c24 */ /* 0x002fe2000f8e0222 */
[----:B--2---:R-:W-:Y:S01]  /*1230*/  SHF.L.U32 R19, R53, 0x2, RZ ;  /* 0x0000000235137819 */ /* 0x004fe200000006ff */
[----:B------:R-:W-:Y:S02]  /*1240*/  IMAD R27, R34, UR13, R27 ;  /* 0x0000000d221b7c24 */ /* 0x000fe4000f8e021b */
[----:B---3--:R-:W-:Y:S01]  /*1250*/  IMAD R4, R4, R9, RZ ;  /* 0x0000000904047224 */ /* 0x008fe200078e02ff */
[C---:B------:R-:W-:Y:S02]  /*1260*/  IADD3 R9, R19.reuse, 0x3, RZ ;  /* 0x0000000313097810 */ /* 0x040fe40007ffe0ff */
[----:B------:R-:W1:Y:S01]  /*1270*/  LDC.64 R20, c[0x0][0x270] ;  /* 0x00009c00ff147b82 */ /* 0x000e620000000a00 */
[----:B------:R-:W-:Y:S01]  /*1280*/  IADD3 R15, R19, 0x2, RZ ;  /* 0x00000002130f7810 */ /* 0x000fe20007ffe0ff */
[----:B------:R-:W-:Y:S01]  /*1290*/  IMAD R7, R4, R5, RZ ;  /* 0x0000000504077224 */ /* 0x000fe200078e02ff */
[----:B------:R-:W-:-:S02]  /*12a0*/  ISETP.GE.U32.AND P1, PT, R9, R10, PT ;  /* 0x0000000a0900720c */ /* 0x000fc40003f26070 */
[-C--:B------:R-:W-:Y:S01]  /*12b0*/  ISETP.GE.U32.AND P2, PT, R19, R10.reuse, PT ;  /* 0x0000000a1300720c */ /* 0x080fe20003f46070 */
[----:B----4-:R-:W-:Y:S01]  /*12c0*/  IMAD.WIDE R58, R7, 0x10, R58 ;  /* 0x00000010073a7825 */ /* 0x010fe200078e023a */
[----:B------:R-:W-:Y:S01]  /*12d0*/  IADD3 R19, R19, 0x1, RZ ;  /* 0x0000000113137810 */ /* 0x000fe20007ffe0ff */
[----:B------:R-:W2:Y:S01]  /*12e0*/  LDC.64 R8, c[0x0][0x2d0] ;  /* 0x0000b400ff087b82 */ /* 0x000ea20000000a00 */
[-C--:B------:R-:W-:Y:S01]  /*12f0*/  ISETP.GE.U32.AND P3, PT, R15, R10.reuse, PT ;  /* 0x0000000a0f00720c */ /* 0x080fe20003f66070 */
[----:B------:R-:W-:Y:S01]  /*1300*/  IMAD R15, R36, UR4, RZ ;  /* 0x00000004240f7c24 */ /* 0x000fe2000f8e02ff */
[----:B------:R-:W-:Y:S01]  /*1310*/  ISETP.GE.U32.AND P4, PT, R19, R10, PT ;  /* 0x0000000a1300720c */ /* 0x000fe20003f86070 */
[----:B------:R-:W-:Y:S01]  /*1320*/  IMAD.WIDE R58, R11, 0x10, R58 ;  /* 0x000000100b3a7825 */ /* 0x000fe200078e023a */
[----:B------:R-:W-:Y:S02]  /*1330*/  FSEL R57, R57, RZ, !P2 ;  /* 0x000000ff39397208 */ /* 0x000fe40005000000 */
[----:B0-----:R-:W-:Y:S01]  /*1340*/  SHF.L.U64.HI R62, R22, 0x3, R23 ;  /* 0x00000003163e7819 */ /* 0x001fe20000010217 */
[----:B------:R-:W0:Y:S01]  /*1350*/  LDC.64 R6, c[0x0][0x2e0] ;  /* 0x0000b800ff067b82 */ /* 0x000e220000000a00 */
[----:B------:R-:W-:Y:S01]  /*1360*/  IMAD.WIDE.U32 R10, R34, UR4, RZ ;  /* 0x00000004220a7c25 */ /* 0x000fe2000f8e00ff */
[----:B------:R-:W-:-:S02]  /*1370*/  FSEL R63, R63, RZ, !P3 ;  /* 0x000000ff3f3f7208 */ /* 0x000fc40005800000 */
[----:B------:R-:W-:Y:S01]  /*1380*/  FSEL R23, R12, RZ, !P4 ;  /* 0x000000ff0c177208 */ /* 0x000fe20006000000 */
[----:B------:R-:W-:Y:S01]  /*1390*/  IMAD R15, R34, UR5, R15 ;  /* 0x00000005220f7c24 */ /* 0x000fe2000f8e020f */
[----:B------:R-:W-:Y:S02]  /*13a0*/  ULDC.64 UR4, c[0x0][0x268] ;  /* 0x00009a0000047ab9 */ /* 0x000fe40000000a00 */
[----:B------:R-:W3:Y:S01]  /*13b0*/  LDC.64 R4, c[0x0][0x2d8] ;  /* 0x0000b600ff047b82 */ /* 0x000ee20000000a00 */
[----:B------:R-:W-:Y:S01]  /*13c0*/  IMAD R25, R36, UR4, RZ ;  /* 0x0000000424197c24 */ /* 0x000fe2000f8e02ff */
[----:B-1----:R-:W-:Y:S01]  /*13d0*/  SHF.L.U64.HI R21, R20, 0x3, R21 ;  /* 0x0000000314157819 */ /* 0x002fe20000010215 */
[----:B------:R-:W-:Y:S01]  /*13e0*/  IMAD.WIDE.U32 R30, R34, UR4, RZ ;  /* 0x00000004221e7c25 */ /* 0x000fe2000f8e00ff */
[----:B------:R-:W-:-:S03]  /*13f0*/  UMOV UR4, URZ ;  /* 0x0000003f00047c82 */ /* 0x000fc60008000000 */
[----:B------:R-:W-:Y:S01]  /*1400*/  IMAD R25, R34, UR5, R25 ;  /* 0x0000000522197c24 */ /* 0x000fe2000f8e0219 */
[----:B------:R-:W1:Y:S01]  /*1410*/  LDC.64 R18, c[0x0][0x250] ;  /* 0x00009400ff127b82 */ /* 0x000e620000000a00 */
[----:B--2---:R-:W-:Y:S02]  /*1420*/  LEA R32, P0, R10, R8, 0x3 ;  /* 0x000000080a207211 */ /* 0x004fe400078018ff */
[----:B------:R-:W-:-:S05]  /*1430*/  IADD3 R8, R11, R15, RZ ;  /* 0x0000000f0b087210 */ /* 0x000fca0007ffe0ff */
[----:B------:R-:W2:Y:S01]  /*1440*/  LDC R51, c[0x0][0x21c] ;  /* 0x00008700ff337b82 */ /* 0x000ea20000000800 */
[----:B0-----:R-:W-:Y:S02]  /*1450*/  LEA R35, P5, R30, R6, 0x3 ;  /* 0x000000061e237211 */ /* 0x001fe400078a18ff */
[----:B------:R-:W-:Y:S02]  /*1460*/  IADD3 R6, R31, R25, RZ ;  /* 0x000000191f067210 */ /* 0x000fe40007ffe0ff */
[----:B------:R-:W-:Y:S02]  /*1470*/  LEA.HI.X R31, R10, R9, R8, 0x3, P0 ;  /* 0x000000090a1f7211 */ /* 0x000fe400000f1c08 */
[----:B------:R-:W-:Y:S02]  /*1480*/  ISETP.NE.AND P0, PT, R39, RZ, PT ;  /* 0x000000ff2700720c */ /* 0x000fe40003f05270 */
[----:B---3--:R-:W-:Y:S02]  /*1490*/  LEA R33, P6, R60, R4, 0x3 ;  /* 0x000000043c217211 */ /* 0x008fe400078c18ff */
[----:B------:R-:W-:Y:S01]  /*14a0*/  IADD3 R4, R61, R27, RZ ;  /* 0x0000001b3d047210 */ /* 0x000fe20007ffe0ff */
[----:B------:R-:W-:Y:S01]  /*14b0*/  FMUL.FTZ R61, R14, R52 ;  /* 0x000000340e3d7220 */ /* 0x000fe20000410000 */
[----:B------:R-:W-:-:S02]  /*14c0*/  LEA.HI.X R30, R30, R7, R6, 0x3, P5 ;  /* 0x000000071e1e7211 */ /* 0x000fc400028f1c06 */
[----:B------:R-:W-:Y:S02]  /*14d0*/  LEA.HI.X R60, R60, R5, R4, 0x3, P6 ;  /* 0x000000053c3c7211 */ /* 0x000fe400030f1c04 */
[----:B------:R-:W-:Y:S02]  /*14e0*/  ISETP.EQ.OR P0, PT, R42, RZ, P0 ;  /* 0x000000ff2a00720c */ /* 0x000fe40000702670 */
[----:B-1----:R-:W-:Y:S02]  /*14f0*/  SHF.L.U64.HI R19, R18, 0x3, R19 ;  /* 0x0000000312137819 */ /* 0x002fe40000010213 */
[----:B------:R-:W-:-:S09]  /*1500*/  FSEL R61, R61, RZ, !P1 ;  /* 0x000000ff3d3d7208 */ /* 0x000fd20004800000 */
.L_x_2379:
        /* <DEDUP_REMOVED lines=19> */
[----:B------:R-:W0:Y:S08]  /*1640*/  MUFU.EX2 R4, R4 ;  /* 0x0000000400047308 */ /* 0x000e300000000800 */
[----:B------:R-:W-:Y:S08]  /*1650*/  MUFU.SIN R69, R8 ;  /* 0x0000000800457308 */ /* 0x000ff00000000400 */
[----:B------:R1:W-:Y:S01]  /*1660*/  MUFU.COS R11, R8 ;  /* 0x00000008000b7308 */ /* 0x0003e20000000000 */
[----:B0-----:R-:W-:-:S05]  /*1670*/  FMUL.FTZ R13, R4, R13 ;  /* 0x0000000d040d7220 */ /* 0x001fca0000410000 */
[----:B------:R-:W-:Y:S02]  /*1680*/  FSEL R64, R13, RZ, !P4 ;  /* 0x000000ff0d407208 */ /* 0x000fe40006000000 */
[----:B------:R-:W0:Y:S01]  /*1690*/  MUFU.COS R15, R10 ;  /* 0x0000000a000f7308 */ /* 0x000e220000000000 */
[----:B-1----:R-:W-:Y:S01]  /*16a0*/  FMUL.FTZ R8, R7, R52 ;  /* 0x0000003407087220 */ /* 0x002fe20000410000 */
[----:B------:R-:W-:-:S04]  /*16b0*/  FMUL.FTZ R7, R5, R50 ;  /* 0x0000003205077220 */ /* 0x000fc80000410000 */
[----:B------:R-:W-:Y:S02]  /*16c0*/  FMUL.RZ R12, R7, 0.15915493667125701904 ;  /* 0x3e22f983070c7820 */ /* 0x000fe4000040c000 */
[----:B------:R-:W1:Y:S08]  /*16d0*/  MUFU.EX2 R0, R0 ;  /* 0x0000000000007308 */ /* 0x000e700000000800 */
[----:B------:R-:W-:Y:S01]  /*16e0*/  MUFU.EX2 R6, R6 ;  /* 0x0000000600067308 */ /* 0x000fe20000000800 */
[----:B0-----:R-:W-:Y:S01]  /*16f0*/  FMUL.FTZ R15, R4, R15 ;  /* 0x0000000f040f7220 */ /* 0x001fe20000410000 */
[----:B------:R-:W-:-:S04]  /*1700*/  MOV R4, R35 ;  /* 0x0000002300047202 */ /* 0x000fc80000000f00 */
[----:B------:R-:W-:Y:S02]  /*1710*/  FSEL R65, R15, 1, !P4 ;  /* 0x3f8000000f417808 */ /* 0x000fe40006000000 */
[----:B------:R-:W0:Y:S01]  /*1720*/  MUFU.SIN R5, R12 ;  /* 0x0000000c00057308 */ /* 0x000e220000000400 */
[C---:B-1----:R-:W-:Y:S01]  /*1730*/  FMUL.FTZ R10, R0.reuse, R11 ;  /* 0x0000000b000a7220 */ /* 0x042fe20000410000 */
[----:B------:R-:W-:Y:S01]  /*1740*/  FMUL.FTZ R69, R0, R69 ;  /* 0x0000004500457220 */ /* 0x000fe20000410000 */
[----:B------:R-:W-:-:S04]  /*1750*/  FMUL.FTZ R0, R57, R64 ;  /* 0x0000004039007220 */ /* 0x000fc80000410000 */
[----:B------:R-:W-:Y:S01]  /*1760*/  FFMA.FTZ R14, RZ, R65, R0 ;  /* 0x00000041ff0e7223 */ /* 0x000fe20000010000 */
[----:B------:R1:W3:Y:S08]  /*1770*/  MUFU.COS R7, R12 ;  /* 0x0000000c00077308 */ /* 0x0002f00000000000 */
[----:B------:R-:W-:Y:S01]  /*1780*/  MUFU.EX2 R8, R8 ;  /* 0x0000000800087308 */ /* 0x000fe20000000800 */
[----:B0-----:R-:W-:Y:S01]  /*1790*/  FMUL.FTZ R11, R6, R5 ;  /* 0x00000005060b7220 */ /* 0x001fe20000410000 */
[----:B-1----:R-:W-:-:S06]  /*17a0*/  FMUL.FTZ R12, RZ, R64 ;  /* 0x00000040ff0c7220 */ /* 0x002fcc0000410000 */
[----:B------:R-:W0:Y:S01]  /*17b0*/  MUFU.SIN R9, R26 ;  /* 0x0000001a00097308 */ /* 0x000e220000000400 */
[----:B---3--:R-:W-:-:S07]  /*17c0*/  FMUL.FTZ R66, R6, R7 ;  /* 0x0000000706427220 */ /* 0x008fce0000410000 */
[----:B------:R-:W1:Y:S01]  /*17d0*/  MUFU.COS R13, R26 ;  /* 0x0000001a000d7308 */ /* 0x000e620000000000 */
[----:B------:R-:W-:Y:S01]  /*17e0*/  FFMA.FTZ R12, R57, R65, -R12 ;  /* 0x00000041390c7223 */ /* 0x000fe2000001080c */
[----:B------:R-:W-:Y:S01]  /*17f0*/  FSEL R0, R11, RZ, !P3 ;  /* 0x000000ff0b007208 */ /* 0x000fe20005800000 */
[----:B------:R-:W-:Y:S01]  /*1800*/  FADD.FTZ R15, RZ, R14 ;  /* 0x0000000eff0f7221 */ /* 0x000fe20000010000 */
[----:B------:R-:W-:Y:S01]  /*1810*/  MOV R6, R33 ;  /* 0x0000002100067202 */ /* 0x000fe20000000f00 */
[----:B------:R-:W-:Y:S01]  /*1820*/  FADD.FTZ R11, R23, R12 ;  /* 0x0000000c170b7221 */ /* 0x000fe20000010000 */
[----:B------:R-:W-:Y:S01]  /*1830*/  MOV R7, R60 ;  /* 0x0000003c00077202 */ /* 0x000fe20000000f00 */
[----:B------:R-:W-:Y:S01]  /*1840*/  FMUL.FTZ R29, R0, R15 ;  /* 0x0000000f001d7220 */ /* 0x000fe20000410000 */
[----:B------:R-:W-:Y:S01]  /*1850*/  FSEL R66, R66, 1, !P3 ;  /* 0x3f80000042427808 */ /* 0x000fe20005800000 */
[C---:B0-----:R-:W-:Y:S01]  /*1860*/  FMUL.FTZ R9, R8.reuse, R9 ;  /* 0x0000000908097220 */ /* 0x041fe20000410000 */
[----:B------:R-:W-:Y:S01]  /*1870*/  MOV R5, R30 ;  /* 0x0000001e00057202 */ /* 0x000fe20000000f00 */
[----:B------:R0:W3:Y:S01]  /*1880*/  LDG.E.64 R24, desc[UR8][R6.64] ;  /* 0x0000000806187981 */ /* 0x0000e2000c1e1b00 */
[----:B------:R-:W-:Y:S01]  /*1890*/  FSEL R69, R69, RZ, !P2 ;  /* 0x000000ff45457208 */ /* 0x000fe20005000000 */
[----:B-1----:R-:W-:Y:S01]  /*18a0*/  FMUL.FTZ R13, R8, R13 ;  /* 0x0000000d080d7220 */ /* 0x002fe20000410000 */
[-C--:B------:R-:W-:Y:S01]  /*18b0*/  FMUL.FTZ R8, R0, R11.reuse ;  /* 0x0000000b00087220 */ /* 0x080fe20000410000 */
[----:B------:R1:W3:Y:S01]  /*18c0*/  LDG.E.64 R26, desc[UR8][R4.64] ;  /* 0x00000008041a7981 */ /* 0x0002e2000c1e1b00 */
[----:B------:R-:W-:Y:S01]  /*18d0*/  FSEL R70, R10, 1, !P2 ;  /* 0x3f8000000a467808 */ /* 0x000fe20005000000 */
[C---:B0-----:R-:W-:Y:S01]  /*18e0*/  FFMA.FTZ R6, R66.reuse, R11, -R29 ;  /* 0x0000000b42067223 */ /* 0x041fe2000001081d */
[----:B------:R-:W-:Y:S01]  /*18f0*/  FFMA.FTZ R8, R66, R15, R8 ;  /* 0x0000000f42087223 */ /* 0x000fe20000010008 */
[----:B------:R-:W-:Y:S01]  /*1900*/  FSEL R67, R9, RZ, !P1 ;  /* 0x000000ff09437208 */ /* 0x000fe20004800000 */
[----:B------:R-:W-:Y:S01]  /*1910*/  UIADD3 UR4, UR4, 0x1, URZ ;  /* 0x0000000104047890 */ /* 0x000fe2000fffe03f */
[----:B------:R-:W-:Y:S01]  /*1920*/  FADD.FTZ R6, R63, R6 ;  /* 0x000000063f067221 */ /* 0x000fe20000010000 */
[----:B------:R-:W-:Y:S01]  /*1930*/  FADD.FTZ R8, RZ, R8 ;  /* 0x00000008ff087221 */ /* 0x000fe20000010000 */
[----:B------:R-:W-:Y:S01]  /*1940*/  FSEL R68, R13, 1, !P1 ;  /* 0x3f8000000d447808 */ /* 0x000fe20004800000 */
[-C--:B-1----:R-:W-:Y:S01]  /*1950*/  FMUL.FTZ R5, R69, R64.reuse ;  /* 0x0000004045057220 */ /* 0x082fe20000410000 */
[C---:B------:R-:W-:Y:S01]  /*1960*/  FMUL.FTZ R4, R70.reuse, R64 ;  /* 0x0000004046047220 */ /* 0x040fe20000410000 */
[C---:B------:R-:W-:Y:S01]  /*1970*/  FMUL.FTZ R13, R67.reuse, R6 ;  /* 0x00000006430d7220 */ /* 0x040fe20000410000 */
[-C--:B------:R-:W-:Y:S01]  /*1980*/  FMUL.FTZ R11, R67, R8.reuse ;  /* 0x00000008430b7220 */ /* 0x080fe20000410000 */
        /* <DEDUP_REMOVED lines=9> */
[----:B------:R-:W0:Y:S02]  /*1a20*/  SHFL.UP PT, R13, R15, 0x1, RZ ;  /* 0x042000000f0d7989 */ /* 0x000e2400000e00ff */
[----:B------:R-:W-:Y:S01]  /*1a30*/  FFMA.FTZ R7, R66, R5, -R7 ;  /* 0x0000000542077223 */ /* 0x000fe20000010807 */
[C---:B------:R-:W-:Y:S01]  /*1a40*/  FMUL.FTZ R5, R67.reuse, R9 ;  /* 0x0000000943057220 */ /* 0x040fe20000410000 */
        /* <DEDUP_REMOVED lines=11> */
[----:B------:R-:W-:Y:S01]  /*1b00*/  @P5 FADD.FTZ R15, R15, R6 ;  /* 0x000000060f0f5221 */ /* 0x000fe20000010000 */
[----:B----4-:R-:W-:-:S03]  /*1b10*/  FMUL.FTZ R9, R4, R5 ;  /* 0x0000000504097220 */ /* 0x010fc60000410000 */
[----:B------:R-:W0:Y:S01]  /*1b20*/  SHFL.UP PT, R8, R14, 0x2, RZ ;  /* 0x044000000e087989 */ /* 0x000e2200000e00ff */
[-C--:B-----5:R-:W-:Y:S01]  /*1b30*/  FMUL.FTZ R6, R4, R7.reuse ;  /* 0x0000000704067220 */ /* 0x0a0fe20000410000 */
        /* <DEDUP_REMOVED lines=12> */
[CC--:B----4-:R-:W-:Y:S01]  /*1c00*/  FMUL.FTZ R11, R9.reuse, R4.reuse ;  /* 0x00000004090b7220 */ /* 0x0d0fe20000410000 */
[----:B------:R-:W-:Y:S01]  /*1c10*/  @P5 FADD.FTZ R14, R14, R7 ;  /* 0x000000070e0e5221 */ /* 0x000fe20000010000 */
[CC--:B-----5:R-:W-:Y:S02]  /*1c20*/  FMUL.FTZ R7, R9.reuse, R5.reuse ;  /* 0x0000000509077220 */ /* 0x0e0fe40000410000 */
        /* <DEDUP_REMOVED lines=11> */
[----:B------:R-:W-:Y:S01]  /*1ce0*/  FFMA.FTZ R4, R12, R13, R4 ;  /* 0x0000000d0c047223 */ /* 0x000fe20000010004 */
[----:B----4-:R-:W-:-:S03]  /*1cf0*/  FMUL.FTZ R9, R6, R5 ;  /* 0x0000000506097220 */ /* 0x010fc60000410000 */
[----:B------:R-:W-:Y:S01]  /*1d00*/  @P5 FADD.FTZ R14, R14, R11 ;  /* 0x0000000b0e0e5221 */ /* 0x000fe20000010000 */
[----:B------:R-:W-:Y:S01]  /*1d10*/  @P5 FADD.FTZ R15, R15, R4 ;  /* 0x000000040f0f5221 */ /* 0x000fe20000010000 */
[-C--:B-----5:R-:W-:Y:S01]  /*1d20*/  FFMA.FTZ R9, R12, R7.reuse, R9 ;  /* 0x000000070c097223 */ /* 0x0a0fe20000010009 */
[----:B------:R-:W-:Y:S02]  /*1d30*/  FMUL.FTZ R7, R6, R7 ;  /* 0x0000000706077220 */ /* 0x000fe40000410000 */
[----:B------:R-:W0:Y:S02]  /*1d40*/  SHFL.UP PT, R8, R14, 0x8, RZ ;  /* 0x050000000e087989 */ /* 0x000e2400000e00ff */
[----:B------:R-:W-:Y:S02]  /*1d50*/  @P5 FFMA.FTZ R12, R12, R5, -R7 ;  /* 0x000000050c0c5223 */ /* 0x000fe40000010807 */
[----:B------:R-:W1:Y:S01]  /*1d60*/  SHFL.UP PT, R10, R15, 0x8, RZ ;  /* 0x050000000f0a7989 */ /* 0x000e6200000e00ff */
[----:B------:R-:W-:-:S02]  /*1d70*/  FSEL R9, R6, R9, !P5 ;  /* 0x0000000906097208 */ /* 0x000fc40006800000 */
        /* <DEDUP_REMOVED lines=9> */
[----:B------:R-:W-:Y:S01]  /*1e10*/  MOV R8, 0x3f800000 ;  /* 0x3f80000000087802 */ /* 0x000fe20000000f00 */
[CC--:B-----5:R-:W-:Y:S01]  /*1e20*/  FMUL.FTZ R7, R9.reuse, R5.reuse ;  /* 0x0000000509077220 */ /* 0x0e0fe20000410000 */
        /* <DEDUP_REMOVED lines=43> */
[----:B------:R-:W-:-:S03]  /*20e0*/  FMUL.FTZ R14, R24, R27 ;  /* 0x0000001b180e7220 */ /* 0x000fc60000410000 */
[-C--:B------:R-:W-:Y:S01]  /*20f0*/  FFMA.FTZ R24, R24, R26.reuse, -R15 ;  /* 0x0000001a18187223 */ /* 0x080fe2000001080f */
[----:B0-----:R-:W-:Y:S01]  /*2100*/  FMUL.FTZ R15, R5, R11 ;  /* 0x0000000b050f7220 */ /* 0x001fe20000410000 */
[----:B------:R-:W-:Y:S01]  /*2110*/  FFMA.FTZ R25, R25, R26, R14 ;  /* 0x0000001a19197223 */ /* 0x000fe2000001000e */
[----:B------:R-:W-:-:S04]  /*2120*/  FMUL.FTZ R14, R5, R10 ;  /* 0x0000000a050e7220 */ /* 0x000fc80000410000 */
[----:B------:R-:W-:-:S04]  /*2130*/  FFMA.FTZ R14, R4, R11, R14 ;  /* 0x0000000b040e7223 */ /* 0x000fc8000001000e */
[----:B------:R-:W-:Y:S01]  /*2140*/  FADD.FTZ R11, R7, R14 ;  /* 0x0000000e070b7221 */ /* 0x000fe20000010000 */
[-C--:B-1----:R-:W-:Y:S01]  /*2150*/  @P5 FMUL.FTZ R75, R29, R73.reuse ;  /* 0x000000491d4b5220 */ /* 0x082fe20000410000 */
[----:B------:R-:W-:-:S03]  /*2160*/  @P5 FMUL.FTZ R76, R28, R73 ;  /* 0x000000491c4c5220 */ /* 0x000fc60000410000 */
[-C--:B------:R-:W-:Y:S01]  /*2170*/  @P5 FFMA.FTZ R28, R28, R74.reuse, -R75 ;  /* 0x0000004a1c1c5223 */ /* 0x080fe2000001084b */
[----:B------:R-:W-:-:S03]  /*2180*/  @P5 FFMA.FTZ R29, R29, R74, R76 ;  /* 0x0000004a1d1d5223 */ /* 0x000fc6000001004c */
[----:B------:R-:W-:Y:S01]  /*2190*/  @P5 FADD.FTZ R71, R71, R28 ;  /* 0x0000001c47475221 */ /* 0x000fe20000010000 */
[----:B------:R-:W-:Y:S01]  /*21a0*/  @P5 FADD.FTZ R72, R72, R29 ;  /* 0x0000001d48485221 */ /* 0x000fe20000010000 */
[----:B------:R-:W-:Y:S01]  /*21b0*/  FFMA.FTZ R29, R4, R10, -R15 ;  /* 0x0000000a041d7223 */ /* 0x000fe2000001080f */
[----:B------:R-:W-:Y:S01]  /*21c0*/  FMUL.FTZ R10, R5, R8 ;  /* 0x00000008050a7220 */ /* 0x000fe20000410000 */
[CC--:B------:R-:W-:Y:S01]  /*21d0*/  FMUL.FTZ R13, R69.reuse, R71.reuse ;  /* 0x00000047450d7220 */ /* 0x0c0fe20000410000 */
[-C--:B------:R-:W-:Y:S01]  /*21e0*/  FMUL.FTZ R12, R69, R72.reuse ;  /* 0x00000048450c7220 */ /* 0x080fe20000410000 */
[----:B------:R-:W-:Y:S02]  /*21f0*/  ISETP.NE.AND P5, PT, R53, RZ, PT ;  /* 0x000000ff3500720c */ /* 0x000fe40003fa5270 */
        /* <DEDUP_REMOVED lines=8> */
[-C--:B------:R-:W-:Y:S01]  /*2280*/  FMUL.FTZ R27, R5, R9.reuse ;  /* 0x00000009051b7220 */ /* 0x080fe20000410000 */
[----:B------:R-:W-:Y:S01]  /*2290*/  FFMA.FTZ R9, R4, R9, R10 ;  /* 0x0000000904097223 */ /* 0x000fe2000001000a */
[----:B------:R-:W-:Y:S01]  /*22a0*/  FADD.FTZ R10, R6, R29 ;  /* 0x0000001d060a7221 */ /* 0x000fe20000010000 */
[----:B------:R-:W-:Y:S01]  /*22b0*/  FADD.FTZ R15, RZ, R65 ;  /* 0x00000041ff0f7221 */ /* 0x000fe20000010000 */
[----:B------:R-:W-:Y:S01]  /*22c0*/  FFMA.FTZ R8, R4, R8, -R27 ;  /* 0x0000000804087223 */ /* 0x000fe2000001081b */
[----:B------:R-:W-:Y:S01]  /*22d0*/  FADD.FTZ R27, R23, R28 ;  /* 0x0000001c171b7221 */ /* 0x000fe20000010000 */
[----:B------:R-:W-:Y:S01]  /*22e0*/  FMUL.FTZ R29, R25, R12 ;  /* 0x0000000c191d7220 */ /* 0x000fe20000410000 */
[C---:B------:R-:W-:Y:S02]  /*22f0*/  FMUL.FTZ R5, R0.reuse, R15 ;  /* 0x0000000f00057220 */ /* 0x040fe40000410000 */
[-C--:B------:R-:W-:Y:S01]  /*2300*/  FMUL.FTZ R4, R0, R27.reuse ;  /* 0x0000001b00047220 */ /* 0x080fe20000410000 */
[----:B------:R0:W-:Y:S01]  /*2310*/  @!P5 STS.128 [UR6+0x150], R8 ;  /* 0x00015008ff00d988 */ /* 0x0001e20008000c06 */
[C---:B------:R-:W-:Y:S01]  /*2320*/  FFMA.FTZ R0, R66.reuse, R27, -R5 ;  /* 0x0000001b42007223 */ /* 0x040fe20000010805 */
[----:B------:R-:W-:Y:S01]  /*2330*/  @!P5 MOV R5, R59 ;  /* 0x0000003b0005d202 */ /* 0x000fe20000000f00 */
[-C--:B------:R-:W-:Y:S01]  /*2340*/  FFMA.FTZ R66, R66, R15.reuse, R4 ;  /* 0x0000000f42427223 */ /* 0x080fe20000010004 */
[----:B------:R-:W-:Y:S01]  /*2350*/  @!P5 MOV R4, R58 ;  /* 0x0000003a0004d202 */ /* 0x000fe20000000f00 */
[----:B------:R-:W-:Y:S01]  /*2360*/  FADD.FTZ R6, R63, R0 ;  /* 0x000000003f067221 */ /* 0x000fe20000010000 */
[----:B------:R-:W-:Y:S01]  /*2370*/  FMUL.FTZ R15, R25, R15 ;  /* 0x0000000f190f7220 */ /* 0x000fe20000410000 */
[----:B------:R-:W-:Y:S01]  /*2380*/  FADD.FTZ R66, RZ, R66 ;  /* 0x00000042ff427221 */ /* 0x000fe20000010000 */
[----:B------:R-:W-:Y:S01]  /*2390*/  FFMA.FTZ R0, R24, R13, -R29 ;  /* 0x0000000d18007223 */ /* 0x000fe2000001081d */
[C---:B------:R-:W-:Y:S01]  /*23a0*/  FMUL.FTZ R7, R67.reuse, R6 ;  /* 0x0000000643077220 */ /* 0x040fe20000410000 */
[----:B------:R0:W-:Y:S01]  /*23b0*/  @!P5 STG.E.128 desc[UR8][R4.64], R8 ;  /* 0x000000080400d986 */ /* 0x0001e2000c101d08 */
[-C--:B------:R-:W-:Y:S01]  /*23c0*/  FMUL.FTZ R67, R67, R66.reuse ;  /* 0x0000004243437220 */ /* 0x080fe20000410000 */
[----:B------:R-:W-:Y:S01]  /*23d0*/  LEA R33, P5, R18, R33, 0x3 ;  /* 0x0000002112217211 */ /* 0x000fe200078a18ff */
[CC--:B------:R-:W-:Y:S01]  /*23e0*/  FFMA.FTZ R12, R68.reuse, R66.reuse, R7 ;  /* 0x00000042440c7223 */ /* 0x0c0fe20000010007 */
[----:B------:R-:W-:Y:S01]  /*23f0*/  FMUL.FTZ R7, R25, R66 ;  /* 0x0000004219077220 */ /* 0x000fe20000410000 */
[----:B------:R-:W-:Y:S01]  /*2400*/  FFMA.FTZ R68, R68, R6, -R67 ;  /* 0x0000000644447223 */ /* 0x000fe20000010843 */
[----:B------:R-:W-:Y:S01]  /*2410*/  IADD3.X R60, R60, R19, RZ, P5, !PT ;  /* 0x000000133c3c7210 */ /* 0x000fe20002ffe4ff */
[----:B------:R-:W-:Y:S01]  /*2420*/  FADD.FTZ R12, RZ, R12 ;  /* 0x0000000cff0c7221 */ /* 0x000fe20000010000 */
[----:B------:R-:W-:Y:S01]  /*2430*/  LEA R32, P5, R22, R32, 0x3 ;  /* 0x0000002016207211 */ /* 0x000fe200078a18ff */
[----:B------:R-:W-:Y:S01]  /*2440*/  FADD.FTZ R68, R61, R68 ;  /* 0x000000443d447221 */ /* 0x000fe20000010000 */
[C---:B------:R-:W-:Y:S01]  /*2450*/  FFMA.FTZ R15, R24.reuse, R27, -R15 ;  /* 0x0000001b180f7223 */ /* 0x040fe2000001080f */
[----:B------:R-:W-:Y:S01]  /*2460*/  FMUL.FTZ R25, R25, R12 ;  /* 0x0000000c19197220 */ /* 0x000fe20000410000 */
[----:B------:R-:W-:Y:S01]  /*2470*/  IADD3.X R31, R31, R62, RZ, P5, !PT ;  /* 0x0000003e1f1f7210 */ /* 0x000fe20002ffe4ff */
[----:B------:R-:W-:Y:S01]  /*2480*/  FFMA.FTZ R6, R24, R6, -R7 ;  /* 0x0000000618067223 */ /* 0x000fe20000010807 */
[----:B------:R-:W-:Y:S01]  /*2490*/  IADD3 R58, P5, R58, 0x10, RZ ;  /* 0x000000103a3a7810 */ /* 0x000fe20007fbe0ff */
[----:B------:R-:W-:Y:S01]  /*24a0*/  FFMA.FTZ R25, R24, R68, -R25 ;  /* 0x0000004418197223 */ /* 0x000fe20000010819 */
[----:B------:R-:W-:Y:S01]  /*24b0*/  UIADD3 UR6, UR6, 0x10, URZ ;  /* 0x0000001006067890 */ /* 0x000fe2000fffe03f */
[----:B------:R-:W-:Y:S01]  /*24c0*/  FFMA.FTZ R47, R0, 2, R47 ;  /* 0x40000000002f7823 */ /* 0x000fe2000001002f */
[----:B------:R-:W-:Y:S01]  /*24d0*/  FFMA.FTZ R54, R15, 2, R54 ;  /* 0x400000000f367823 */ /* 0x000fe20000010036 */
[----:B------:R-:W-:Y:S01]  /*24e0*/  FFMA.FTZ R49, R6, 2, R49 ;  /* 0x4000000006317823 */ /* 0x000fe20000010031 */
[----:B------:R-:W-:Y:S01]  /*24f0*/  FFMA.FTZ R56, R25, 2, R56 ;  /* 0x4000000019387823 */ /* 0x000fe20000010038 */
[----:B------:R-:W-:Y:S01]  /*2500*/  IADD3.X R59, RZ, R59, RZ, P5, !PT ;  /* 0x0000003bff3b7210 */ /* 0x000fe20002ffe4ff */
[----:B0-----:R-:W-:Y:S06]  /*2510*/  @!P6 BRA `(.L_x_2379) ;  /* 0xffffffec00fce947 */ /* 0x001fec000383ffff */
.L_x_2378:
[----:B------:R-:W-:Y:S01]  /*2520*/  ISETP.NE.AND P0, PT, R53, RZ, PT ;  /* 0x000000ff3500720c */ /* 0x000fe20003f05270 */
[----:B------:R-:W-:Y:S01]  /*2530*/  BAR.SYNC.DEFER_BLOCKING 0x0 ;  /* 0x0000000000007b1d */ /* 0x000fe20000010000 */
[----:B------:R-:W-:Y:S02]  /*2540*/  LEA R10, R55, UR5, 0x3 ;  /* 0x00000005370a7c11 */ /* 0x000fe4000f8e18ff */
[----:B------:R-:W-:Y:S02]  /*2550*/  F2FP.F16.F32.PACK_AB R4, R54, R47 ;  /* 0x0000002f3604723e */ /* 0x000fe400000000ff */
[----:B------:R-:W-:-:S03]  /*2560*/  F2FP.F16.F32.PACK_AB R5, R56, R49 ;  /* 0x000000313805723e */ /* 0x000fc600000000ff */
[----:B------:R-:W0:Y:S01]  /*2570*/  LDC.64 R22, c[0x0][0x2b0] ;  /* 0x0000ac00ff167b82 */ /* 0x000e220000000a00 */
[----:B------:R-:W-:Y:S01]  /*2580*/  LEA R0, R55, UR5, 0x1 ;  /* 0x0000000537007c11 */ /* 0x000fe2000f8e08ff */
[----:B------:R-:W-:Y:S06]  /*2590*/  BSSY B0, `(.L_x_2380) ;  /* 0x0000024000007945 */ /* 0x000fec0003800000 */
[----:B------:R-:W1:Y:S08]  /*25a0*/  @!P0 LDC R7, c[0x0][0x218] ;  /* 0x00008600ff078b82 */ /* 0x000e700000000800 */
[----:B------:R-:W2:Y:S01]  /*25b0*/  LDC R31, c[0x0][0x218] ;  /* 0x00008600ff1f7b82 */ /* 0x000ea20000000800 */
[----:B------:R3:W-:Y:S01]  /*25c0*/  STS.64 [R10], R4 ;  /* 0x000000040a007388 */ /* 0x0007e20000000a00 */
[----:B------:R-:W-:-:S03]  /*25d0*/  NOP ;  /* 0x0000000000007918 */ /* 0x000fc60000000000 */
[----:B------:R-:W-:Y:S03]  /*25e0*/  LDS.U16 R11, [R0] ;  /* 0x00000000000b7984 */ /* 0x000fe60000000400 */
[----:B------:R-:W4:Y:S01]  /*25f0*/  LDC.64 R12, c[0x0][0x308] ;  /* 0x0000c200ff0c7b82 */ /* 0x000f220000000a00 */
[----:B0-----:R-:W-:Y:S01]  /*2600*/  IMAD R6, R22, UR11, RZ ;  /* 0x0000000b16067c24 */ /* 0x001fe2000f8e02ff */
[----:B------:R-:W-:Y:S01]  /*2610*/  LDS.U16 R25, [R0+0x40] ;  /* 0x0000400000197984 */ /* 0x000fe20000000400 */
[C---:B---3--:R-:W-:Y:S02]  /*2620*/  SHF.L.U32 R4, R42.reuse, 0x7, RZ ;  /* 0x000000072a047819 */ /* 0x048fe400000006ff */
[----:B------:R-:W-:Y:S02]  /*2630*/  IMAD R23, R23, UR10, R6 ;  /* 0x0000000a17177c24 */ /* 0x000fe4000f8e0206 */
[----:B-1----:R-:W-:Y:S01]  /*2640*/  @!P0 IMAD R7, R42, -0x80, R7 ;  /* 0xffffff802a078824 */ /* 0x002fe200078e0207 */
[----:B------:R-:W-:Y:S01]  /*2650*/  LDS.U16 R18, [R0+0x80] ;  /* 0x0000800000127984 */ /* 0x000fe20000000400 */
[----:B------:R-:W0:Y:S01]  /*2660*/  LDC.64 R8, c[0x0][0x2a0] ;  /* 0x0000a800ff087b82 */ /* 0x000e220000000a00 */
[----:B------:R-:W-:Y:S01]  /*2670*/  IMAD.WIDE.U32 R14, R22, UR10, RZ ;  /* 0x0000000a160e7c25 */ /* 0x000fe2000f8e00ff */
[----:B------:R-:W-:Y:S01]  /*2680*/  SHF.R.S32.HI R5, RZ, 0x1f, R4 ;  /* 0x0000001fff057819 */ /* 0x000fe20000011404 */
[----:B------:R-:W-:Y:S01]  /*2690*/  LDS.U16 R19, [R0+0xc0] ;  /* 0x0000c00000137984 */ /* 0x000fe20000000400 */
[----:B------:R-:W-:-:S02]  /*26a0*/  IADD3 R6, P2, R40, R4, RZ ;  /* 0x0000000428067210 */ /* 0x000fc40007f5e0ff */
[----:B------:R-:W-:Y:S01]  /*26b0*/  IADD3 R27, R15, R23, RZ ;  /* 0x000000170f1b7210 */ /* 0x000fe20007ffe0ff */
[----:B------:R1:W-:Y:S01]  /*26c0*/  @!P0 STS [UR5+0x100], R7 ;  /* 0x00010007ff008988 */ /* 0x0003e20008000805 */
[----:B------:R-:W-:Y:S01]  /*26d0*/  BAR.SYNC.DEFER_BLOCKING 0x0 ;  /* 0x0000000000007b1d */ /* 0x000fe20000010000 */
[----:B-1----:R-:W-:-:S05]  /*26e0*/  IADD3.X R7, R41, R5, RZ, P2, !PT ;  /* 0x0000000529077210 */ /* 0x002fca00017fe4ff */
[----:B------:R-:W1:Y:S02]  /*26f0*/  LDS R24, [UR5+0x100] ;  /* 0x00010005ff187984 */ /* 0x000e640008000800 */
[----:B-1----:R-:W-:-:S13]  /*2700*/  ISETP.GE.AND P1, PT, R40, R24, PT ;  /* 0x000000182800720c */ /* 0x002fda0003f26270 */
[----:B0-2-4-:R-:W-:Y:S05]  /*2710*/  @P1 BRA `(.L_x_2381) ;  /* 0x00000000002c1947 */ /* 0x015fea0003800000 */
        /* <DEDUP_REMOVED lines=11> */
.L_x_2381:
[----:B------:R-:W-:Y:S05]  /*27d0*/  BSYNC B0 ;  /* 0x0000000000007941 */ /* 0x000fea0003800000 */
.L_x_2380:
[----:B0-----:R-:W-:Y:S01]  /*27e0*/  IMAD R11, R42, -0x80, R31 ;  /* 0xffffff802a0b7824 */ /* 0x001fe200078e021f */
[----:B------:R-:W-:Y:S01]  /*27f0*/  MOV R15, R27 ;  /* 0x0000001b000f7202 */ /* 0x000fe20000000f00 */
[----:B------:R-:W-:Y:S01]  /*2800*/  ULDC.64 UR6, c[0x0][0x2b8] ;  /* 0x0000ae0000067ab9 */ /* 0x000fe20000000a00 */
[----:B------:R-:W-:Y:S01]  /*2810*/  IMAD.WIDE R12, R40, 0x2, R12 ;  /* 0x00000002280c7825 */ /* 0x000fe200078e020c */
[-C--:B------:R-:W-:Y:S02]  /*2820*/  ISETP.GE.AND P2, PT, R44, R24.reuse, PT ;  /* 0x000000182c00720c */ /* 0x080fe40003f46270 */
[----:B------:R-:W-:Y:S01]  /*2830*/  ISETP.GE.AND P1, PT, R40, R11, PT ;  /* 0x0000000b2800720c */ /* 0x000fe20003f26270 */
[----:B------:R-:W-:Y:S01]  /*2840*/  IMAD R21, R36, UR6, RZ ;  /* 0x0000000624157c24 */ /* 0x000fe2000f8e02ff */
[-C--:B------:R-:W-:Y:S01]  /*2850*/  ISETP.GE.AND P3, PT, R43, R24.reuse, PT ;  /* 0x000000182b00720c */ /* 0x080fe20003f66270 */
[----:B------:R-:W-:Y:S01]  /*2860*/  IMAD.WIDE.U32 R14, R34, UR6, R14 ;  /* 0x00000006220e7c25 */ /* 0x000fe2000f8e000e */
[----:B------:R-:W-:-:S02]  /*2870*/  ISETP.GE.AND P4, PT, R45, R24, PT ;  /* 0x000000182d00720c */ /* 0x000fc40003f86270 */
[----:B------:R-:W-:Y:S01]  /*2880*/  LOP3.LUT R44, R40, 0x20, RZ, 0xfc, !PT ;  /* 0x00000020282c7812 */ /* 0x000fe200078efcff */
[----:B------:R-:W-:Y:S01]  /*2890*/  IMAD R23, R34, UR7, R21 ;  /* 0x0000000722177c24 */ /* 0x000fe2000f8e0215 */
[----:B------:R-:W-:Y:S01]  /*28a0*/  IADD3 R21, P5, R4, R14, RZ ;  /* 0x0000000e04157210 */ /* 0x000fe20007fbe0ff */
[C---:B------:R-:W-:Y:S01]  /*28b0*/  IMAD R14, R8.reuse, UR11, RZ ;  /* 0x0000000b080e7c24 */ /* 0x040fe2000f8e02ff */
[----:B------:R-:W-:Y:S02]  /*28c0*/  ULDC.64 UR6, c[0x0][0x2a8] ;  /* 0x0000aa0000067ab9 */ /* 0x000fe40000000a00 */
[----:B------:R-:W-:Y:S01]  /*28d0*/  IADD3.X R22, R5, R23, R15, P5, !PT ;  /* 0x0000001705167210 */ /* 0x000fe20002ffe40f */
[----:B------:R-:W-:Y:S01]  /*28e0*/  IMAD R23, R9, UR10, R14 ;  /* 0x0000000a09177c24 */ /* 0x000fe2000f8e020e */
[----:B------:R-:W-:Y:S01]  /*28f0*/  LEA R20, P5, R21, R12, 0x1 ;  /* 0x0000000c15147211 */ /* 0x000fe200078a08ff */
[----:B------:R-:W-:-:S03]  /*2900*/  IMAD.WIDE.U32 R14, R8, UR10, RZ ;  /* 0x0000000a080e7c25 */ /* 0x000fc6000f8e00ff */
[----:B------:R-:W-:Y:S01]  /*2910*/  LEA.HI.X R21, R21, R13, R22, 0x1, P5 ;  /* 0x0000000d15157211 */ /* 0x000fe200028f0c16 */
[----:B------:R-:W-:Y:S01]  /*2920*/  @!P1 IMAD.WIDE.U32 R8, R8, UR10, R4 ;  /* 0x0000000a08089c25 */ /* 0x000fe2000f8e0004 */
[----:B------:R-:W-:-:S03]  /*2930*/  IADD3 R15, R15, R23, RZ ;  /* 0x000000170f0f7210 */ /* 0x000fc60007ffe0ff */
[----:B------:R0:W-:Y:S01]  /*2940*/  @!P2 STG.E.U16 desc[UR8][R20.64+0x40], R25 ;  /* 0x000040191400a986 */ /* 0x0001e2000c101508 */
[----:B------:R-:W-:Y:S01]  /*2950*/  @!P1 IADD3 R9, R23, R9, RZ ;  /* 0x0000000917099210 */ /* 0x000fe20007ffe0ff */
[----:B------:R-:W-:Y:S02]  /*2960*/  IMAD R23, R36, UR6, RZ ;  /* 0x0000000624177c24 */ /* 0x000fe4000f8e02ff */
[----:B------:R1:W-:Y:S01]  /*2970*/  @!P3 STG.E.U16 desc[UR8][R20.64+0x80], R18 ;  /* 0x000080121400b986 */ /* 0x0003e2000c101508 */
[----:B------:R-:W-:-:S03]  /*2980*/  IMAD.WIDE.U32 R14, R34, UR6, R14 ;  /* 0x00000006220e7c25 */ /* 0x000fc6000f8e000e */
[----:B------:R2:W-:Y:S01]  /*2990*/  @!P4 STG.E.U16 desc[UR8][R20.64+0xc0], R19 ;  /* 0x0000c0131400c986 */ /* 0x0005e2000c101508 */
[----:B------:R-:W-:Y:S01]  /*29a0*/  @!P1 IMAD.WIDE.U32 R12, R34, UR6, R8 ;  /* 0x00000006220c9c25 */ /* 0x000fe2000f8e0008 */
[C---:B------:R-:W-:Y:S02]  /*29b0*/  SHF.L.U32 R8, R44.reuse, 0x1, RZ ;  /* 0x000000012c087819 */ /* 0x040fe400000006ff */
[----:B------:R-:W-:Y:S01]  /*29c0*/  SHF.L.U64.HI R9, R44, 0x1, R41 ;  /* 0x000000012c097819 */ /* 0x000fe20000010229 */
[----:B------:R-:W-:Y:S01]  /*29d0*/  IMAD R23, R34, UR7, R23 ;  /* 0x0000000722177c24 */ /* 0x000fe2000f8e0217 */
[----:B------:R-:W-:Y:S01]  /*29e0*/  ULDC.64 UR6, c[0x0][0x318] ;  /* 0x0000c60000067ab9 */ /* 0x000fe20000000a00 */
[----:B0-----:R-:W-:Y:S01]  /*29f0*/  PRMT R25, RZ, 0x7610, R25 ;  /* 0x00007610ff197816 */ /* 0x001fe20000000019 */
[----:B------:R-:W-:Y:S01]  /*2a00*/  BAR.SYNC.DEFER_BLOCKING 0x0 ;  /* 0x0000000000007b1d */ /* 0x000fe20000010000 */
[----:B-1----:R-:W-:Y:S02]  /*2a10*/  IADD3 R18, P3, R4, R14, RZ ;  /* 0x0000000e04127210 */ /* 0x002fe40007f7e0ff */
[----:B------:R-:W-:-:S02]  /*2a20*/  IADD3 R14, P4, R8, UR6, RZ ;  /* 0x00000006080e7c10 */ /* 0x000fc4000ff9e0ff */
[----:B--2---:R-:W-:Y:S02]  /*2a30*/  @!P1 IADD3 R19, P2, R40, R12, RZ ;  /* 0x0000000c28139210 */ /* 0x004fe40007f5e0ff */
[----:B------:R-:W-:Y:S02]  /*2a40*/  IADD3.X R15, R5, R23, R15, P3, !PT ;  /* 0x00000017050f7210 */ /* 0x000fe40001ffe40f */
[----:B------:R-:W-:Y:S02]  /*2a50*/  @!P1 IADD3.X R20, R41, R13, R23, P2, !PT ;  /* 0x0000000d29149210 */ /* 0x000fe400017fe417 */
[----:B------:R-:W-:Y:S02]  /*2a60*/  IADD3.X R13, R9, UR7, RZ, P4, !PT ;  /* 0x00000007090d7c10 */ /* 0x000fe4000a7fe4ff */
[-C--:B------:R-:W-:Y:S02]  /*2a70*/  ISETP.GE.AND P2, PT, R44, R11.reuse, PT ;  /* 0x0000000b2c00720c */ /* 0x080fe40003f46270 */
[----:B------:R-:W-:-:S02]  /*2a80*/  ISETP.GE.AND P3, PT, R43, R11, PT ;  /* 0x0000000b2b00720c */ /* 0x000fc40003f66270 */
[----:B------:R-:W-:Y:S02]  /*2a90*/  ISETP.GE.AND P4, PT, R45, R11, PT ;  /* 0x0000000b2d00720c */ /* 0x000fe40003f86270 */
[C---:B------:R-:W-:Y:S02]  /*2aa0*/  LEA R14, P6, R18.reuse, R14, 0x1 ;  /* 0x0000000e120e7211 */ /* 0x040fe400078c08ff */
[C---:B------:R-:W-:Y:S02]  /*2ab0*/  @!P1 LEA R12, P5, R19.reuse, UR6, 0x1 ;  /* 0x00000006130c9c11 */ /* 0x040fe4000f8a08ff */
[----:B------:R-:W-:Y:S02]  /*2ac0*/  LEA.HI.X R15, R18, R13, R15, 0x1, P6 ;  /* 0x0000000d120f7211 */ /* 0x000fe400030f0c0f */
[----:B------:R-:W-:Y:S02]  /*2ad0*/  @!P1 LEA.HI.X R13, R19, UR7, R20, 0x1, P5 ;  /* 0x00000007130d9c11 */ /* 0x000fe4000a8f0c14 */
[----:B------:R-:W-:-:S02]  /*2ae0*/  PRMT R19, RZ, 0x7610, R19 ;  /* 0x00007610ff137816 */ /* 0x000fc40000000013 */
[----:B------:R-:W-:Y:S01]  /*2af0*/  PRMT R21, RZ, 0x7610, R21 ;  /* 0x00007610ff157816 */ /* 0x000fe20000000015 */
[----:B------:R-:W2:Y:S01]  /*2b00*/  @!P4 LDG.E.U16 R25, desc[UR8][R14.64+0x80] ;  /* 0x000080080e19c981 */ /* 0x000ea2000c1e1500 */
[----:B------:R-:W-:-:S03]  /*2b10*/  PRMT R23, RZ, 0x7610, R23 ;  /* 0x00007610ff177816 */ /* 0x000fc60000000017 */
[----:B------:R-:W3:Y:S04]  /*2b20*/  @!P1 LDG.E.U16 R19, desc[UR8][R12.64] ;  /* 0x000000080c139981 */ /* 0x000ee8000c1e1500 */
[----:B------:R-:W4:Y:S04]  /*2b30*/  @!P2 LDG.E.U16 R21, desc[UR8][R14.64] ;  /* 0x000000080e15a981 */ /* 0x000f28000c1e1500 */
[----:B------:R-:W5:Y:S01]  /*2b40*/  @!P3 LDG.E.U16 R23, desc[UR8][R14.64+0x40] ;  /* 0x000040080e17b981 */ /* 0x000f62000c1e1500 */
[----:B------:R-:W-:Y:S03]  /*2b50*/  BSSY B0, `(.L_x_2382) ;  /* 0x0000041000007945 */ /* 0x000fe60003800000 */
[----:B--2---:R-:W-:Y:S04]  /*2b60*/  STS.U16 [R0+0xc0], R25 ;  /* 0x0000c01900007388 */ /* 0x004fe80000000400 */
[----:B---3--:R-:W-:Y:S04]  /*2b70*/  STS.U16 [R0], R19 ;  /* 0x0000001300007388 */ /* 0x008fe80000000400 */
[----:B----4-:R-:W-:Y:S04]  /*2b80*/  STS.U16 [R0+0x40], R21 ;  /* 0x0000401500007388 */ /* 0x010fe80000000400 */
[----:B-----5:R-:W-:Y:S01]  /*2b90*/  STS.U16 [R0+0x80], R23 ;  /* 0x0000801700007388 */ /* 0x020fe20000000400 */
[----:B------:R-:W-:-:S03]  /*2ba0*/  NOP ;  /* 0x0000000000007918 */ /* 0x000fc60000000000 */
[----:B------:R-:W0:Y:S02]  /*2bb0*/  LDS.64 R26, [R10] ;  /* 0x000000000a1a7984 */ /* 0x000e240000000a00 */
[--C-:B0-----:R-:W-:Y:S02]  /*2bc0*/  HADD2.F32 R18, -RZ, R26.reuse.H0_H0 ;  /* 0x2000001aff127230 */ /* 0x101fe40000004100 */
[--C-:B------:R-:W-:Y:S02]  /*2bd0*/  HADD2.F32 R19, -RZ, R27.reuse.H0_H0 ;  /* 0x2000001bff137230 */ /* 0x100fe40000004100 */
[----:B------:R-:W-:Y:S02]  /*2be0*/  HADD2.F32 R20, -RZ, R26.H1_H1 ;  /* 0x3000001aff147230 */ /* 0x000fe40000004100 */
[----:B------:R-:W-:Y:S02]  /*2bf0*/  HADD2.F32 R22, -RZ, R27.H1_H1 ;  /* 0x3000001bff167230 */ /* 0x000fe40000004100 */
[----:B------:R-:W-:Y:S01]  /*2c00*/  FMUL.FTZ R12, R18, -1.4426950216293334961 ;  /* 0xbfb8aa3b120c7820 */ /* 0x000fe20000410000 */
[----:B------:R-:W-:Y:S01]  /*2c10*/  FMUL.FTZ R15, R19, -1.4426950216293334961 ;  /* 0xbfb8aa3b130f7820 */ /* 0x000fe20000410000 */
[----:B------:R-:W-:Y:S01]  /*2c20*/  FMUL.FTZ R14, R20, -1.4426950216293334961 ;  /* 0xbfb8aa3b140e7820 */ /* 0x000fe20000410000 */
[----:B------:R-:W-:-:S03]  /*2c30*/  FMUL.FTZ R23, R22, -1.4426950216293334961 ;  /* 0xbfb8aa3b16177820 */ /* 0x000fc60000410000 */
[----:B------:R-:W0:Y:S08]  /*2c40*/  MUFU.EX2 R12, R12 ;  /* 0x0000000c000c7308 */ /* 0x000e300000000800 */
[----:B------:R-:W1:Y:S08]  /*2c50*/  MUFU.EX2 R15, R15 ;  /* 0x0000000f000f7308 */ /* 0x000e700000000800 */
[----:B------:R-:W2:Y:S08]  /*2c60*/  MUFU.EX2 R14, R14 ;  /* 0x0000000e000e7308 */ /* 0x000eb00000000800 */
[----:B------:R-:W3:Y:S01]  /*2c70*/  MUFU.EX2 R23, R23 ;  /* 0x0000001700177308 */ /* 0x000ee20000000800 */
[----:B0-----:R-:W-:Y:S01]  /*2c80*/  FADD.FTZ R13, R12, 1 ;  /* 0x3f8000000c0d7421 */ /* 0x001fe20000010000 */
[----:B-1----:R-:W-:Y:S01]  /*2c90*/  FADD.FTZ R21, R15, 1 ;  /* 0x3f8000000f157421 */ /* 0x002fe20000010000 */
[----:B--2---:R-:W-:-:S05]  /*2ca0*/  FADD.FTZ R12, R14, 1 ;  /* 0x3f8000000e0c7421 */ /* 0x004fca0000010000 */
[----:B------:R-:W-:Y:S01]  /*2cb0*/  MUFU.RCP R13, R13 ;  /* 0x0000000d000d7308 */ /* 0x000fe20000001000 */
[----:B---3--:R-:W-:-:S07]  /*2cc0*/  FADD.FTZ R24, R23, 1 ;  /* 0x3f80000017187421 */ /* 0x008fce0000010000 */
[----:B------:R-:W0:Y:S01]  /*2cd0*/  MUFU.RCP R14, R21 ;  /* 0x00000015000e7308 */ /* 0x000e220000001000 */
[----:B------:R-:W-:Y:S07]  /*2ce0*/  BAR.SYNC.DEFER_BLOCKING 0x0 ;  /* 0x0000000000007b1d */ /* 0x000fee0000010000 */
[----:B------:R-:W1:Y:S08]  /*2cf0*/  MUFU.RCP R25, R12 ;  /* 0x0000000c00197308 */ /* 0x000e700000001000 */
[----:B------:R-:W2:Y:S01]  /*2d00*/  MUFU.RCP R27, R24 ;  /* 0x00000018001b7308 */ /* 0x000ea20000001000 */
[----:B0-----:R-:W-:Y:S01]  /*2d10*/  FMUL.FTZ R14, R19, R14 ;  /* 0x0000000e130e7220 */ /* 0x001fe20000410000 */
[----:B------:R-:W-:-:S03]  /*2d20*/  FMUL.FTZ R18, R18, R13 ;  /* 0x0000000d12127220 */ /* 0x000fc60000410000 */
[----:B------:R-:W-:Y:S01]  /*2d30*/  FMUL.FTZ R14, R14, R49 ;  /* 0x000000310e0e7220 */ /* 0x000fe20000410000 */
[----:B-1----:R-:W-:Y:S01]  /*2d40*/  FMUL.FTZ R15, R20, R25 ;  /* 0x00000019140f7220 */ /* 0x002fe20000410000 */
[----:B------:R-:W-:-:S03]  /*2d50*/  FMUL.FTZ R18, R18, R47 ;  /* 0x0000002f12127220 */ /* 0x000fc60000410000 */
[----:B------:R-:W-:Y:S01]  /*2d60*/  FMUL.FTZ R15, R15, R54 ;  /* 0x000000360f0f7220 */ /* 0x000fe20000410000 */
[----:B--2---:R-:W-:-:S04]  /*2d70*/  FMUL.FTZ R19, R22, R27 ;  /* 0x0000001b16137220 */ /* 0x004fc80000410000 */
[----:B------:R-:W-:Y:S01]  /*2d80*/  F2FP.F16.F32.PACK_AB R12, R15, R18 ;  /* 0x000000120f0c723e */ /* 0x000fe200000000ff */
[----:B------:R-:W0:Y:S01]  /*2d90*/  LDC.64 R26, c[0x0][0x2c0] ;  /* 0x0000b000ff1a7b82 */ /* 0x000e220000000a00 */
[----:B------:R-:W-:-:S05]  /*2da0*/  FMUL.FTZ R19, R19, R56 ;  /* 0x0000003813137220 */ /* 0x000fca0000410000 */
[----:B------:R-:W-:-:S05]  /*2db0*/  F2FP.F16.F32.PACK_AB R13, R19, R14 ;  /* 0x0000000e130d723e */ /* 0x000fca00000000ff */
[----:B------:R1:W-:Y:S01]  /*2dc0*/  STS.64 [R10], R12 ;  /* 0x0000000c0a007388 */ /* 0x0003e20000000a00 */
[----:B------:R-:W-:-:S03]  /*2dd0*/  NOP ;  /* 0x0000000000007918 */ /* 0x000fc60000000000 */
[----:B------:R-:W-:Y:S04]  /*2de0*/  LDS.U16 R15, [R0] ;  /* 0x00000000000f7984 */ /* 0x000fe80000000400 */
[----:B------:R-:W-:Y:S04]  /*2df0*/  LDS.U16 R19, [R0+0x40] ;  /* 0x0000400000137984 */ /* 0x000fe80000000400 */
[----:B------:R-:W-:Y:S04]  /*2e00*/  LDS.U16 R21, [R0+0x80] ;  /* 0x0000800000157984 */ /* 0x000fe80000000400 */
[----:B------:R-:W-:Y:S04]  /*2e10*/  LDS.U16 R23, [R0+0xc0] ;  /* 0x0000c00000177984 */ /* 0x000fe80000000400 */
[----:B------:R-:W-:Y:S01]  /*2e20*/  @!P0 STS [UR5+0x100], R11 ;  /* 0x0001000bff008988 */ /* 0x000fe20008000805 */
[----:B------:R-:W-:Y:S06]  /*2e30*/  BAR.SYNC.DEFER_BLOCKING 0x0 ;  /* 0x0000000000007b1d */ /* 0x000fec0000010000 */
[----:B------:R-:W2:Y:S01]  /*2e40*/  LDS R14, [UR5+0x100] ;  /* 0x00010005ff0e7984 */ /* 0x000ea20008000800 */
        /* <DEDUP_REMOVED lines=17> */
.L_x_2383:
[----:B------:R-:W-:Y:S05]  /*2f60*/  BSYNC B0 ;  /* 0x0000000000007941 */ /* 0x000fea0003800000 */
.L_x_2382:
[----:B------:R-:W-:Y:S01]  /*2f70*/  MOV R6, R12 ;  /* 0x0000000c00067202 */ /* 0x000fe20000000f00 */
[----:B------:R-:W-:Y:S01]  /*2f80*/  ULDC.64 UR4, c[0x0][0x2c8] ;  /* 0x0000b20000047ab9 */ /* 0x000fe20000000a00 */
[----:B------:R-:W-:Y:S01]  /*2f90*/  MOV R7, R25 ;  /* 0x0000001900077202 */ /* 0x000fe20000000f00 */
[----:B0-----:R-:W-:Y:S01]  /*2fa0*/  IMAD R11, R36, UR4, RZ ;  /* 0x00000004240b7c24 */ /* 0x001fe2000f8e02ff */
[-C--:B------:R-:W-:Y:S02]  /*2fb0*/  ISETP.GE.AND P0, PT, R44, R14.reuse, PT ;  /* 0x0000000e2c00720c */ /* 0x080fe40003f06270 */
[----:B------:R-:W-:Y:S01]  /*2fc0*/  IADD3 R42, R42, 0x1, RZ ;  /* 0x000000012a2a7810 */ /* 0x000fe20007ffe0ff */
[C---:B------:R-:W-:Y:S01]  /*2fd0*/  IMAD.WIDE.U32 R6, R34.reuse, UR4, R6 ;  /* 0x0000000422067c25 */ /* 0x040fe2000f8e0006 */
[-C--:B------:R-:W-:Y:S02]  /*2fe0*/  ISETP.GE.AND P1, PT, R43, R14.reuse, PT ;  /* 0x0000000e2b00720c */ /* 0x080fe40003f26270 */
        /* <DEDUP_REMOVED lines=8> */
[----:B------:R-:W-:-:S04]  /*3070*/  LEA R4, P3, R0, R4, 0x1 ;  /* 0x0000000400047211 */ /* 0x000fc800078608ff */
        /* <DEDUP_REMOVED lines=11> */
.L_x_2385:
        /* <DEDUP_REMOVED lines=13> */
.L_x_5225:


//--------------------- .text._Z25selective_scan_fwd_kernelI32Selective_Scan_fwd_kernel_traitsILi32ELi4ELi1ELb0ELb0ELb1ELb0EN3c104HalfENS1_7complexIfEEEEv13SSMParamsBase --------------------------
	.section	.text._Z25selective_scan_fwd_kernelI32Selective_Scan_fwd_kernel_traitsILi32ELi4ELi1ELb0ELb0ELb1ELb0EN3c104HalfENS1_7complexIfEEEEv13SSMParamsBase,"ax",@progbits
	.align	128
        .global         _Z25selective_scan_fwd_kernelI32Selective_Scan_fwd_kernel_traitsILi32ELi4ELi1ELb0ELb0ELb1ELb0EN3c104HalfENS1_7complexIfEEEEv13SSMParamsBase
        .type           _Z25selective_scan_fwd_kernelI32Selective_Scan_fwd_kernel_traitsILi32ELi4ELi1ELb0ELb0ELb1ELb0EN3c104HalfENS1_7complexIfEEEEv13SSMParamsBase,@function
        .size           _Z25selective_scan_fwd_kernelI32Selective_Scan_fwd_kernel_traitsILi32ELi4ELi1ELb0ELb0ELb1ELb0EN3c104HalfENS1_7complexIfEEEEv13SSMParamsBase,(.L_x_5226 - _Z25selective_scan_fwd_kernelI32Selective_Scan_fwd_kernel_traitsILi32ELi4ELi1ELb0ELb0ELb1ELb0EN3c104HalfENS1_7complexIfEEEEv13SSMParamsBase)
        .other          _Z25selective_scan_fwd_kernelI32Selective_Scan_fwd_kernel_traitsILi32ELi4ELi1ELb0ELb0ELb1ELb0EN3c104HalfENS1_7complexIfEEEEv13SSMParamsBase,@"STO_CUDA_ENTRY STV_DEFAULT"
_Z25selective_scan_fwd_kernelI32Selective_Scan_fwd_kernel_traitsILi32ELi4ELi1ELb0ELb0ELb1ELb0EN3c104HalfENS1_7complexIfEEEEv13SSMParamsBase:
.text._Z25selective_scan_fwd_kernelI32Selective_Scan_fwd_kernel_traitsILi32ELi4ELi1ELb0ELb0ELb1ELb0EN3c104HalfENS1_7complexIfEEEEv13SSMParamsBase:
        /* <DEDUP_REMOVED lines=11> */
[----:B--2---:R-:W-:-:S06]  /*00b0*/  ISETP.NE.U32.AND P0, PT, R6, RZ, PT ;  /* 0x000000ff0600720c */ /* 0x004fcc0003f05070 */
[----:B------:R-:W2:Y:S01]  /*00c0*/  LDC.64 R20, c[0x0][0x278] ;  /* 0x00009e00ff147b82 */ /* 0x000ea20000000a00 */
[----:B-1----:R-:W-:Y:S02]  /*00d0*/  SHF.R.S32.HI R2, RZ, 0x1f, R0 ;  /* 0x0000001fff027819 */ /* 0x002fe40000011400 */
[----:B------:R-:W-:Y:S02]  /*00e0*/  ISETP.NE.AND.EX P0, PT, R7, RZ, PT, P0 ;  /* 0x000000ff0700720c */ /* 0x000fe40003f05300 */
[----:B---3--:R-:W-:Y:S01]  /*00f0*/  ISETP.NE.U32.AND P1, PT, R8, RZ, PT ;  /* 0x000000ff0800720c */ /* 0x008fe20003f25070 */
[----:B----4-:R-:W1:Y:S03]  /*0100*/  MUFU.RCP R5, R5 ;  /* 0x0000000500057308 */ /* 0x010e660000001000 */
[----:B------:R-:W-:-:S07]  /*0110*/  ISETP.NE.AND.EX P1, PT, R9, RZ, PT, P1 ;  /* 0x000000ff0900720c */ /* 0x000fce0003f25310 */
[----:B------:R-:W-:-:S04]  /*0120*/  @P0 LEA R6, P2, R0, R6, 0x2 ;  /* 0x0000000600060211 */ /* 0x000fc800078410ff */
[C---:B------:R-:W-:Y:S02]  /*0130*/  @P0 LEA.HI.X R7, R0.reuse, R7, R2, 0x2, P2 ;  /* 0x0000000700070211 */ /* 0x040fe400010f1402 */
[----:B------:R-:W-:-:S03]  /*0140*/  @P1 LEA R8, P3, R0, R8, 0x2 ;  /* 0x0000000800081211 */ /* 0x000fc600078610ff */
[----:B------:R3:W5:Y:S01]  /*0150*/  @P0 LDG.E R3, desc[UR10][R6.64] ;  /* 0x0000000a06030981 */ /* 0x000762000c1e1900 */
[----:B-1----:R-:W-:Y:S02]  /*0160*/  IADD3 R10, R5, 0xffffffe, RZ ;  /* 0x0ffffffe050a7810 */ /* 0x002fe40007ffe0ff */
[----:B------:R-:W-:Y:S02]  /*0170*/  @P1 LEA.HI.X R9, R0, R9, R2, 0x2, P3 ;  /* 0x0000000900091211 */ /* 0x000fe400018f1402 */
[----:B------:R1:W4:Y:S03]  /*0180*/  F2I.FTZ.U32.TRUNC.NTZ R11, R10 ;  /* 0x0000000a000b7305 */ /* 0x000326000021f000 */
[----:B------:R0:W5:Y:S01]  /*0190*/  @P1 LDG.E R4, desc[UR10][R8.64] ;  /* 0x0000000a08041981 */ /* 0x000162000c1e1900 */
[----:B-1----:R-:W-:Y:S01]  /*01a0*/  HFMA2.MMA R10, -RZ, RZ, 0, 0 ;  /* 0x00000000ff0a7435 */ /* 0x002fe200000001ff */
[----:B----4-:R-:W-:-:S05]  /*01b0*/  IADD3 R15, RZ, -R11, RZ ;  /* 0x8000000bff0f7210 */ /* 0x010fca0007ffe0ff */
[----:B---3--:R-:W-:Y:S01]  /*01c0*/  IMAD R7, R15, R12, RZ ;  /* 0x0000000c0f077224 */ /* 0x008fe200078e02ff */
[----:B------:R-:W-:-:S03]  /*01d0*/  IABS R6, R0 ;  /* 0x0000000000067213 */ /* 0x000fc60000000000 */
[----:B------:R-:W-:-:S06]  /*01e0*/  IMAD.HI.U32 R11, R11, R7, R10 ;  /* 0x000000070b0b7227 */ /* 0x000fcc00078e000a */
[----:B------:R-:W-:-:S05]  /*01f0*/  IMAD.HI.U32 R11, R11, R6, RZ ;  /* 0x000000060b0b7227 */ /* 0x000fca00078e00ff */
[----:B------:R-:W-:-:S05]  /*0200*/  IADD3 R5, -R11, RZ, RZ ;  /* 0x000000ff0b057210 */ /* 0x000fca0007ffe1ff */
[----:B------:R-:W-:-:S05]  /*0210*/  IMAD R5, R12, R5, R6 ;  /* 0x000000050c057224 */ /* 0x000fca00078e0206 */
[----:B------:R-:W-:Y:S02]  /*0220*/  ISETP.GT.U32.AND P1, PT, R12, R5, PT ;  /* 0x000000050c00720c */ /* 0x000fe40003f24070 */
[----:B0-----:R-:W-:-:S11]  /*0230*/  ISETP.GE.AND P3, PT, R27, 0x1, PT ;  /* 0x000000011b00780c */ /* 0x001fd60003f66270 */
[----:B------:R-:W-:-:S04]  /*0240*/  @!P1 IADD3 R5, R5, -R12, RZ ;  /* 0x8000000c05059210 */ /* 0x000fc80007ffe0ff */
[----:B------:R-:W-:Y:S01]  /*0250*/  ISETP.GE.U32.AND P0, PT, R5, R12, PT ;  /* 0x0000000c0500720c */ /* 0x000fe20003f06070 */
[----:B------:R-:W0:Y:S01]  /*0260*/  S2UR UR7, SR_CTAID.X ;  /* 0x00000000000779c3 */ /* 0x000e220000002500 */
[----:B------:R-:W-:Y:S02]  /*0270*/  LOP3.LUT R5, R0, R13, RZ, 0x3c, !PT ;  /* 0x0000000d00057212 */ /* 0x000fe400078e3cff */
[----:B------:R-:W-:Y:S02]  /*0280*/  @!P1 IADD3 R11, R11, 0x1, RZ ;  /* 0x000000010b0b9810 */ /* 0x000fe40007ffe0ff */
[----:B------:R-:W-:Y:S02]  /*0290*/  ISETP.GE.AND P2, PT, R5, RZ, PT ;  /* 0x000000ff0500720c */ /* 0x000fe40003f46270 */
[----:B------:R-:W-:-:S05]  /*02a0*/  ISETP.NE.AND P1, PT, R13, RZ, PT ;  /* 0x000000ff0d00720c */ /* 0x000fca0003f25270 */
[----:B------:R-:W-:Y:S01]  /*02b0*/  @P0 IADD3 R11, R11, 0x1, RZ ;  /* 0x000000010b0b0810 */ /* 0x000fe20007ffe0ff */
[----:B0-2---:R-:W-:Y:S07]  /*02c0*/  @!P3 EXIT ;  /* 0x000000000000b94d */ /* 0x005fee0003800000 */
[----:B------:R-:W0:Y:S01]  /*02d0*/  S2R R5, SR_TID.X ;  /* 0x0000000000057919 */ /* 0x000e220000002100 */
[----:B------:R-:W1:Y:S01]  /*02e0*/  LDC.64 R18, c[0x0][0x280] ;  /* 0x0000a000ff127b82 */ /* 0x000e620000000a00 */
[----:B------:R-:W-:Y:S01]  /*02f0*/  @!P2 IADD3 R11, -R11, RZ, RZ ;  /* 0x000000ff0b0ba210 */ /* 0x000fe20007ffe1ff */
[----:B------:R-:W-:Y:S01]  /*0300*/  ULDC.64 UR14, c[0x0][0x298] ;  /* 0x0000a600000e7ab9 */ /* 0x000fe20000000a00 */
[----:B------:R-:W-:Y:S01]  /*0310*/  @!P1 LOP3.LUT R11, RZ, R13, RZ, 0x33, !PT ;  /* 0x0000000dff0b9212 */ /* 0x000fe200078e33ff */
[----:B------:R-:W-:Y:S01]  /*0320*/  ULDC.64 UR4, c[0x0][0x288] ;  /* 0x0000a20000047ab9 */ /* 0x000fe20000000a00 */
[----:B------:R-:W-:Y:S01]  /*0330*/  USHF.R.S32.HI UR12, URZ, 0x1f, UR7 ;  /* 0x0000001f3f0c7899 */ /* 0x000fe20008011407 */
[C---:B------:R-:W-:Y:S01]  /*0340*/  IMAD R15, R2.reuse, UR14, RZ ;  /* 0x0000000e020f7c24 */ /* 0x040fe2000f8e02ff */
[----:B------:R-:W-:Y:S01]  /*0350*/  SHF.R.S32.HI R9, RZ, 0x1f, R11 ;  /* 0x0000001fff097819 */ /* 0x000fe2000001140b */
[----:B------:R-:W2:Y:S01]  /*0360*/  LDC.64 R28, c[0x0][0x290] ;  /* 0x0000a400ff1c7b82 */ /* 0x000ea20000000a00 */
[----:B------:R-:W-:Y:S01]  /*0370*/  IMAD R7, R2, UR4, RZ ;  /* 0x0000000402077c24 */ /* 0x000fe2000f8e02ff */
[----:B------:R-:W-:Y:S01]  /*0380*/  ULDC.64 UR8, c[0x0][0x260] ;  /* 0x0000980000087ab9 */ /* 0x000fe20000000a00 */
[----:B------:R-:W-:Y:S01]  /*0390*/  IMAD R15, R0, UR15, R15 ;  /* 0x0000000f000f7c24 */ /* 0x000fe2000f8e020f */
[----:B------:R-:W-:Y:S01]  /*03a0*/  UIMAD UR6, UR12, UR8, URZ ;  /* 0x000000080c0672a4 */ /* 0x000fe2000f8e023f */
[----:B------:R-:W-:-:S02]  /*03b0*/  IMAD R10, R9, R20, RZ ;  /* 0x00000014090a7224 */ /* 0x000fc400078e02ff */
[C---:B------:R-:W-:Y:S01]  /*03c0*/  IMAD.WIDE.U32 R8, R0.reuse, UR14, RZ ;  /* 0x0000000e00087c25 */ /* 0x040fe2000f8e00ff */
[----:B------:R-:W3:Y:S01]  /*03d0*/  LDC.64 R22, c[0x0][0x2e0] ;  /* 0x0000b800ff167b82 */ /* 0x000ee20000000a00 */
[----:B------:R-:W-:Y:S02]  /*03e0*/  UIMAD UR6, UR7, UR9, UR6 ;  /* 0x00000009070672a4 */ /* 0x000fe4000f8e0206 */
[C---:B------:R-:W-:Y:S01]  /*03f0*/  IMAD R13, R0.reuse, UR5, R7 ;  /* 0x00000005000d7c24 */ /* 0x040fe2000f8e0207 */
[----:B------:R-:W-:Y:S01]  /*0400*/  IADD3 R9, R9, R15, RZ ;  /* 0x0000000f09097210 */ /* 0x000fe20007ffe0ff */
[----:B------:R-:W-:Y:S01]  /*0410*/  IMAD.WIDE.U32 R6, R0, UR4, RZ ;  /* 0x0000000400067c25 */ /* 0x000fe2000f8e00ff */
[----:B------:R-:W-:Y:S02]  /*0420*/  UIMAD.WIDE.U32 UR4, UR7, UR8, URZ ;  /* 0x00000008070472a5 */ /* 0x000fe4000f8e003f */
[----:B------:R-:W4:Y:S01]  /*0430*/  LDC R25, c[0x0][0x214] ;  /* 0x00008500ff197b82 */ /* 0x000f220000000800 */
[----:B------:R-:W-:Y:S01]  /*0440*/  IMAD R21, R11, R21, R10 ;  /* 0x000000150b157224 */ /* 0x000fe200078e020a */
[----:B------:R-:W-:Y:S01]  /*0450*/  UIADD3 UR5, UR5, UR6, URZ ;  /* 0x0000000605057290 */ /* 0x000fe2000fffe03f */
[----:B-1----:R-:W-:Y:S01]  /*0460*/  IMAD R10, R18, UR12, RZ ;  /* 0x0000000c120a7c24 */ /* 0x002fe2000f8e02ff */
[----:B------:R-:W-:Y:S01]  /*0470*/  IADD3 R13, R7, R13, RZ ;  /* 0x0000000d070d7210 */ /* 0x000fe20007ffe0ff */
[----:B------:R-:W-:Y:S01]  /*0480*/  ULDC.64 UR8, c[0x0][0x2f8] ;  /* 0x0000be0000087ab9 */ /* 0x000fe20000000a00 */
[----:B------:R-:W-:Y:S01]  /*0490*/  MOV R12, R6 ;  /* 0x00000006000c7202 */ /* 0x000fe20000000f00 */
[----:B------:R-:W-:Y:S01]  /*04a0*/  IMAD R19, R19, UR7, R10 ;  /* 0x0000000713137c24 */ /* 0x000fe2000f8e020a */
[C---:B0-----:R-:W-:Y:S01]  /*04b0*/  LOP3.LUT R6, R5.reuse, 0x1f, RZ, 0xc0, !PT ;  /* 0x0000001f05067812 */ /* 0x041fe200078ec0ff */
[----:B--2---:R-:W-:Y:S01]  /*04c0*/  IMAD.WIDE.U32 R14, R28, UR7, R8 ;  /* 0x000000071c0e7c25 */ /* 0x004fe2000f8e0008 */
[----:B------:R-:W-:Y:S01]  /*04d0*/  SHF.L.U32 R17, R5, 0x2, RZ ;  /* 0x0000000205117819 */ /* 0x000fe200000006ff */
[----:B------:R-:W0:Y:S02]  /*04e0*/  S2R R9, SR_LANEID ;  /* 0x0000000000097919 */ /* 0x000e240000000000 */
[----:B------:R-:W-:Y:S01]  /*04f0*/  IMAD.WIDE.U32 R10, R11, R20, UR4 ;  /* 0x000000040b0a7e25 */ /* 0x000fe2000f8e0014 */
[----:B------:R-:W-:Y:S01]  /*0500*/  LOP3.LUT R7, R6, 0xffffff80, R17, 0xf8, !PT ;  /* 0xffffff8006077812 */ /* 0x000fe200078ef811 */
[----:B------:R-:W-:Y:S01]  /*0510*/  ULDC.64 UR4, c[0x0][0x2f0] ;  /* 0x0000bc0000047ab9 */ /* 0x000fe20000000a00 */
[----:B------:R-:W-:Y:S01]  /*0520*/  LOP3.LUT R48, R17, 0xffffff80, RZ, 0xc0, !PT ;  /* 0xffffff8011307812 */ /* 0x000fe200078ec0ff */
[----:B------:R-:W-:Y:S01]  /*0530*/  IMAD.WIDE.U32 R12, R18, UR7, R12 ;  /* 0x00000007120c7c25 */ /* 0x000fe2000f8e000c */
[----:B---3--:R-:W-:-:S02]  /*0540*/  LEA R20, P0, R10, R22, 0x1 ;  /* 0x000000160a147211 */ /* 0x008fc400078008ff */
[----:B------:R-:W-:Y:S01]  /*0550*/  IADD3 R21, R11, R21, RZ ;  /* 0x000000150b157210 */ /* 0x000fe20007ffe0ff */
[----:B------:R-:W-:Y:S01]  /*0560*/  IMAD R16, R28, UR12, RZ ;  /* 0x0000000c1c107c24 */ /* 0x000fe2000f8e02ff */
[----:B------:R-:W-:Y:S02]  /*0570*/  SHF.R.S32.HI R8, RZ, 0x1f, R7 ;  /* 0x0000001fff087819 */ /* 0x000fe40000011407 */
[----:B------:R-:W-:Y:S01]  /*0580*/  IADD3 R47, P1, R7, R12, RZ ;  /* 0x0000000c072f7210 */ /* 0x000fe20007f3e0ff */
[----:B------:R-:W-:Y:S01]  /*0590*/  IMAD R11, R29, UR7, R16 ;  /* 0x000000071d0b7c24 */ /* 0x000fe2000f8e0210 */
[----:B------:R-:W-:Y:S02]  /*05a0*/  IADD3 R45, P2, R7, R14, RZ ;  /* 0x0000000e072d7210 */ /* 0x000fe40007f5e0ff */
[----:B------:R-:W-:Y:S01]  /*05b0*/  LEA.HI.X R21, R10, R23, R21, 0x1, P0 ;  /* 0x000000170a157211 */ /* 0x000fe200000f0c15 */
[----:B----4-:R-:W-:Y:S01]  /*05c0*/  IMAD R10, R25, UR7, R0 ;  /* 0x00000007190a7c24 */ /* 0x010fe2000f8e0200 */
[----:B------:R-:W-:-:S02]  /*05d0*/  IADD3.X R12, R8, R13, R19, P1, !PT ;  /* 0x0000000d080c7210 */ /* 0x000fc40000ffe413 */
[----:B------:R-:W-:Y:S01]  /*05e0*/  LEA R46, P0, R47, UR4, 0x1 ;  /* 0x000000042f2e7c11 */ /* 0x000fe2000f8008ff */
[----:B------:R-:W-:Y:S01]  /*05f0*/  IMAD R10, R10, R27, RZ ;  /* 0x0000001b0a0a7224 */ /* 0x000fe200078e02ff */
[----:B------:R-:W-:Y:S01]  /*0600*/  IADD3.X R14, R8, R15, R11, P2, !PT ;  /* 0x0000000f080e7210 */ /* 0x000fe200017fe40b */
[----:B------:R-:W-:Y:S01]  /*0610*/  ULDC UR4, c[0x0][0x21c] ;  /* 0x0000870000047ab9 */ /* 0x000fe20000000800 */
[----:B------:R-:W-:Y:S01]  /*0620*/  LEA R44, P1, R45, UR8, 0x1 ;  /* 0x000000082d2c7c11 */ /* 0x000fe2000f8208ff */
[----:B------:R-:W-:Y:S01]  /*0630*/  IMAD R10, R10, UR4, RZ ;  /* 0x000000040a0a7c24 */ /* 0x000fe2000f8e02ff */
[----:B------:R-:W-:Y:S02]  /*0640*/  IADD3 R48, R48, R7, RZ ;  /* 0x0000000730307210 */ /* 0x000fe40007ffe0ff */
[----:B------:R-:W-:Y:S02]  /*0650*/  LEA.HI.X R47, R47, UR5, R12, 0x1, P0 ;  /* 0x000000052f2f7c11 */ /* 0x000fe400080f0c0c */
[----:B------:R-:W-:-:S02]  /*0660*/  LEA.HI.X R45, R45, UR9, R14, 0x1, P1 ;  /* 0x000000092d2d7c11 */ /* 0x000fc400088f0c0e */
[----:B------:R-:W-:Y:S02]  /*0670*/  IADD3 R12, R17, 0x1, RZ ;  /* 0x00000001110c7810 */ /* 0x000fe40007ffe0ff */
[----:B------:R-:W-:Y:S02]  /*0680*/  MOV R11, RZ ;  /* 0x000000ff000b7202 */ /* 0x000fe40000000f00 */
[----:B------:R-:W-:Y:S02]  /*0690*/  SHF.R.S32.HI R49, RZ, 0x1f, R48 ;  /* 0x0000001fff317819 */ /* 0x000fe40000011430 */
[C---:B------:R-:W-:Y:S02]  /*06a0*/  IADD3 R13, R48.reuse, 0x20, RZ ;  /* 0x00000020300d7810 */ /* 0x040fe40007ffe0ff */
[C---:B------:R-:W-:Y:S02]  /*06b0*/  IADD3 R14, R48.reuse, 0x40, RZ ;  /* 0x00000040300e7810 */ /* 0x040fe40007ffe0ff */
[----:B------:R-:W-:-:S02]  /*06c0*/  IADD3 R15, R48, 0x60, RZ ;  /* 0x00000060300f7810 */ /* 0x000fc40007ffe0ff */
[C---:B------:R-:W-:Y:S02]  /*06d0*/  IADD3 R16, R48.reuse, 0x80, RZ ;  /* 0x0000008030107810 */ /* 0x040fe40007ffe0ff */
[C---:B------:R-:W-:Y:S02]  /*06e0*/  IADD3 R17, R48.reuse, 0xa0, RZ ;  /* 0x000000a030117810 */ /* 0x040fe40007ffe0ff */
[C---:B------:R-:W-:Y:S02]  /*06f0*/  IADD3 R18, R48.reuse, 0xc0, RZ ;  /* 0x000000c030127810 */ /* 0x040fe40007ffe0ff */
[----:B0-----:R-:W-:-:S07]  /*0700*/  IADD3 R19, R48, 0xe0, RZ ;  /* 0x000000e030137810 */ /* 0x001fce0007ffe0ff */
.L_x_2400:
[----:B0-----:R-:W0:Y:S01]  /*0710*/  LDC R22, c[0x0][0x218] ;  /* 0x00008600ff167b82 */ /* 0x001e220000000800 */
[C---:B------:R-:W-:Y:S02]  /*0720*/  LOP3.LUT R25, R7.reuse, 0x20, RZ, 0xfc, !PT ;  /* 0x0000002007197812 */ /* 0x040fe400078efcff */
[C---:B------:R-:W-:Y:S02]  /*0730*/  LOP3.LUT R29, R7.reuse, 0x40, RZ, 0xfc, !PT ;  /* 0x00000040071d7812 */ /* 0x040fe400078efcff */
[----:B------:R-:W-:Y:S02]  /*0740*/  LOP3.LUT R31, R7, 0x60, RZ, 0xfc, !PT ;  /* 0x00000060071f7812 */ /* 0x000fe400078efcff */
[----:B------:R-:W-:Y:S02]  /*0750*/  PRMT R23, RZ, 0x7610, R23 ;  /* 0x00007610ff177816 */ /* 0x000fe40000000017 */
[----:B------:R-:W-:Y:S02]  /*0760*/  PRMT R24, RZ, 0x7610, R24 ;  /* 0x00007610ff187816 */ /* 0x000fe40000000018 */
[----:B------:R-:W-:-:S02]  /*0770*/  PRMT R26, RZ, 0x7610, R26 ;  /* 0x00007610ff1a7816 */ /* 0x000fc4000000001a */
[----:B------:R-:W-:Y:S01]  /*0780*/  PRMT R27, RZ, 0x7610, R27 ;  /* 0x00007610ff1b7816 */ /* 0x000fe2000000001b */
[----:B0-----:R-:W-:-:S05]  /*0790*/  IMAD R22, R11, -0x80, R22 ;  /* 0xffffff800b167824 */ /* 0x001fca00078e0216 */
        /* <DEDUP_REMOVED lines=9> */
[----:B------:R-:W-:-:S02]  /*0830*/  MOV R68, 0x400 ;  /* 0x0000040000447802 */ /* 0x000fc40000000f00 */
[-C--:B------:R-:W-:Y:S01]  /*0840*/  ISETP.GE.AND P2, PT, R29, R22.reuse, PT ;  /* 0x000000161d00720c */ /* 0x080fe20003f46270 */
[----:B------:R-:W0:Y:S01]  /*0850*/  S2R R33, SR_CgaCtaId ;  /* 0x0000000000217919 */ /* 0x000e220000008800 */
[-C--:B------:R-:W-:Y:S02]  /*0860*/  ISETP.GE.AND P1, PT, R25, R22.reuse, PT ;  /* 0x000000161900720c */ /* 0x080fe40003f26270 */
[-C--:B------:R-:W-:Y:S02]  /*0870*/  ISETP.GE.AND P3, PT, R31, R22.reuse, PT ;  /* 0x000000161f00720c */ /* 0x080fe40003f66270 */
[----:B------:R-:W-:Y:S02]  /*0880*/  ISETP.GE.AND P0, PT, R7, R22, PT ;  /* 0x000000160700720c */ /* 0x000fe40003f06270 */
[----:B------:R-:W-:Y:S02]  /*0890*/  PRMT R35, RZ, 0x7610, R35 ;  /* 0x00007610ff237816 */ /* 0x000fe40000000023 */
[----:B------:R-:W-:-:S02]  /*08a0*/  PRMT R37, RZ, 0x7610, R37 ;  /* 0x00007610ff257816 */ /* 0x000fc40000000025 */
[----:B------:R-:W-:Y:S02]  /*08b0*/  PRMT R31, RZ, 0x7610, R31 ;  /* 0x00007610ff1f7816 */ /* 0x000fe4000000001f */
[----:B0-----:R-:W-:Y:S02]  /*08c0*/  LEA R68, R33, R68, 0x18 ;  /* 0x0000004421447211 */ /* 0x001fe400078ec0ff */
[----:B------:R-:W-:Y:S02]  /*08d0*/  PRMT R33, RZ, 0x7610, R33 ;  /* 0x00007610ff217816 */ /* 0x000fe40000000021 */
[CC--:B------:R-:W-:Y:S02]  /*08e0*/  LEA R28, R9.reuse, R68.reuse, 0x1 ;  /* 0x00000044091c7211 */ /* 0x0c0fe400078e08ff */
[----:B------:R-:W-:-:S03]  /*08f0*/  LEA R29, R9, R68, 0x3 ;  /* 0x00000044091d7211 */ /* 0x000fc600078e18ff */
[----:B--2---:R0:W-:Y:S04]  /*0900*/  STS.U16 [R28], R23 ;  /* 0x000000171c007388 */ /* 0x0041e80000000400 */
[----:B---3--:R-:W-:Y:S04]  /*0910*/  STS.U16 [R28+0x40], R24 ;  /* 0x000040181c007388 */ /* 0x008fe80000000400 */
[----:B----4-:R-:W-:Y:S01]  /*0920*/  STS.U16 [R28+0x80], R26 ;  /* 0x0000801a1c007388 */ /* 0x010fe20000000400 */
[----:B0-----:R-:W0:Y:S03]  /*0930*/  LDC R23, c[0x0][0x21c] ;  /* 0x00008700ff177b82 */ /* 0x001e260000000800 */
[----:B------:R-:W-:Y:S01]  /*0940*/  STS.U16 [R28+0xc0], R27 ;  /* 0x0000c01b1c007388 */ /* 0x000fe20000000400 */
[----:B------:R-:W-:-:S03]  /*0950*/  NOP ;  /* 0x0000000000007918 */ /* 0x000fc60000000000 */
[----:B------:R-:W-:Y:S01]  /*0960*/  LDS.64 R24, [R29] ;  /* 0x000000001d187984 */ /* 0x000fe20000000a00 */
[----:B------:R-:W-:Y:S06]  /*0970*/  BAR.SYNC.DEFER_BLOCKING 0x0 ;  /* 0x0000000000007b1d */ /* 0x000fec0000010000 */
[----:B------:R-:W2:Y:S04]  /*0980*/  @!P1 LDG.E.U16 R33, desc[UR10][R44.64+0x40] ;  /* 0x0000400a2c219981 */ /* 0x000ea8000c1e1500 */
[----:B------:R-:W3:Y:S04]  /*0990*/  @!P2 LDG.E.U16 R35, desc[UR10][R44.64+0x80] ;  /* 0x0000800a2c23a981 */ /* 0x000ee8000c1e1500 */
[----:B------:R-:W4:Y:S04]  /*09a0*/  @!P3 LDG.E.U16 R37, desc[UR10][R44.64+0xc0] ;  /* 0x0000c00a2c25b981 */ /* 0x000f28000c1e1500 */
[----:B------:R-:W4:Y:S01]  /*09b0*/  @!P0 LDG.E.U16 R31, desc[UR10][R44.64] ;  /* 0x0000000a2c1f8981 */ /* 0x000f22000c1e1500 */
[----:B------:R-:W-:Y:S01]  /*09c0*/  ULDC.U8 UR4, c[0x0][0x22e] ;  /* 0x00008b8000047ab9 */ /* 0x000fe20000000000 */
[----:B------:R-:W-:Y:S02]  /*09d0*/  BSSY B0, `(.L_x_2386) ;  /* 0x0000037000007945 */ /* 0x000fe40003800000 */
[----:B--2---:R-:W-:Y:S04]  /*09e0*/  STS.U16 [R28+0x40], R33 ;  /* 0x000040211c007388 */ /* 0x004fe80000000400 */
[----:B---3--:R-:W-:Y:S04]  /*09f0*/  STS.U16 [R28+0x80], R35 ;  /* 0x000080231c007388 */ /* 0x008fe80000000400 */
[----:B----4-:R-:W-:Y:S04]  /*0a00*/  STS.U16 [R28+0xc0], R37 ;  /* 0x0000c0251c007388 */ /* 0x010fe80000000400 */
[----:B------:R-:W-:Y:S01]  /*0a10*/  STS.U16 [R28], R31 ;  /* 0x0000001f1c007388 */ /* 0x000fe20000000400 */
[----:B------:R-:W-:-:S03]  /*0a20*/  NOP ;  /* 0x0000000000007918 */ /* 0x000fc60000000000 */
[----:B------:R-:W1:Y:S02]  /*0a30*/  LDS.64 R42, [R29] ;  /* 0x000000001d2a7984 */ /* 0x000e640000000a00 */
[--C-:B-1----:R-:W-:Y:S02]  /*0a40*/  HADD2.F32 R27, -RZ, R42.reuse.H0_H0 ;  /* 0x2000002aff1b7230 */ /* 0x102fe40000004100 */
[----:B------:R-:W-:Y:S02]  /*0a50*/  HADD2.F32 R39, -RZ, R42.H1_H1 ;  /* 0x3000002aff277230 */ /* 0x000fe40000004100 */
[--C-:B------:R-:W-:Y:S02]  /*0a60*/  HADD2.F32 R41, -RZ, R43.reuse.H0_H0 ;  /* 0x2000002bff297230 */ /* 0x100fe40000004100 */
[--C-:B-----5:R-:W-:Y:S01]  /*0a70*/  FADD.FTZ R36, R27, R4.reuse ;  /* 0x000000041b247221 */ /* 0x120fe20000010000 */
[----:B------:R-:W-:Y:S02]  /*0a80*/  HADD2.F32 R43, -RZ, R43.H1_H1 ;  /* 0x3000002bff2b7230 */ /* 0x000fe40000004100 */
[--C-:B------:R-:W-:Y:S01]  /*0a90*/  FADD.FTZ R38, R39, R4.reuse ;  /* 0x0000000427267221 */ /* 0x100fe20000010000 */
[--C-:B------:R-:W-:Y:S01]  /*0aa0*/  FADD.FTZ R40, R41, R4.reuse ;  /* 0x0000000429287221 */ /* 0x100fe20000010000 */
[----:B------:R-:W-:Y:S01]  /*0ab0*/  FSETP.GTU.FTZ.AND P0, PT, R36, 20, PT ;  /* 0x41a000002400780b */ /* 0x000fe20003f1c000 */
[----:B------:R-:W-:-:S02]  /*0ac0*/  FADD.FTZ R42, R43, R4 ;  /* 0x000000042b2a7221 */ /* 0x000fc40000010000 */
[----:B------:R-:W-:Y:S02]  /*0ad0*/  FSETP.GTU.FTZ.AND P1, PT, R38, 20, PT ;  /* 0x41a000002600780b */ /* 0x000fe40003f3c000 */
[----:B------:R-:W-:Y:S02]  /*0ae0*/  ISETP.EQ.OR P3, PT, RZ, UR4, P0 ;  /* 0x00000004ff007c0c */ /* 0x000fe40008762670 */
[----:B------:R-:W-:Y:S02]  /*0af0*/  FSETP.GTU.FTZ.AND P2, PT, R40, 20, PT ;  /* 0x41a000002800780b */ /* 0x000fe40003f5c000 */
[----:B------:R-:W-:Y:S02]  /*0b00*/  FSETP.GTU.FTZ.AND P4, PT, R42, 20, PT ;  /* 0x41a000002a00780b */ /* 0x000fe40003f9c000 */
[----:B------:R-:W-:Y:S02]  /*0b10*/  ISETP.EQ.OR P0, PT, RZ, UR4, P1 ;  /* 0x00000004ff007c0c */ /* 0x000fe40008f02670 */
[----:B------:R-:W-:-:S02]  /*0b20*/  ISETP.EQ.OR P1, PT, RZ, UR4, P2 ;  /* 0x00000004ff007c0c */ /* 0x000fc40009722670 */
[----:B------:R-:W-:-:S03]  /*0b30*/  ISETP.EQ.OR P2, PT, RZ, UR4, P4 ;  /* 0x00000004ff007c0c */ /* 0x000fc6000a742670 */
[----:B0-----:R-:W-:Y:S10]  /*0b40*/  @P3 BRA `(.L_x_2387) ;  /* 0x00000000007c3947 */ /* 0x001ff40003800000 */
        /* <DEDUP_REMOVED lines=31> */
.L_x_2387:
[----:B------:R-:W-:Y:S05]  /*0d40*/  BSYNC B0 ;  /* 0x0000000000007941 */ /* 0x000fea0003800000 */
.L_x_2386:
        /* <DEDUP_REMOVED lines=33> */
.L_x_2389:
[----:B------:R-:W-:Y:S05]  /*0f60*/  BSYNC B0 ;  /* 0x0000000000007941 */ /* 0x000fea0003800000 */
.L_x_2388:
        /* <DEDUP_REMOVED lines=33> */
.L_x_2391:
[----:B------:R-:W-:Y:S05]  /*1180*/  BSYNC B0 ;  /* 0x0000000000007941 */ /* 0x000fea0003800000 */
.L_x_2390:
        /* <DEDUP_REMOVED lines=33> */
.L_x_2393:
[----:B------:R-:W-:Y:S05]  /*13a0*/  BSYNC B0 ;  /* 0x0000000000007941 */ /* 0x000fea0003800000 */
.L_x_2392:
[----:B------:R-:W-:Y:S01]  /*13b0*/  BAR.SYNC.DEFER_BLOCKING 0x0 ;  /* 0x0000000000007b1d */ /* 0x000fe20000010000 */
[----:B------:R-:W-:Y:S01]  /*13c0*/  ISETP.GE.AND P0, PT, R23, 0x1, PT ;  /* 0x000000011700780c */ /* 0x000fe20003f06270 */
[--C-:B------:R-:W-:Y:S02]  /*13d0*/  HADD2.F32 R23, -RZ, R24.reuse.H0_H0 ;  /* 0x20000018ff177230 */ /* 0x100fe40000004100 */
[----:B------:R-:W-:Y:S02]  /*13e0*/  HADD2.F32 R37, -RZ, R24.H1_H1 ;  /* 0x30000018ff257230 */ /* 0x000fe40000004100 */
        /* <DEDUP_REMOVED lines=8> */
[----:B------:R-:W-:Y:S01]  /*1470*/  ULDC.64 UR4, c[0x0][0x230] ;  /* 0x00008c0000047ab9 */ /* 0x000fe20000000a00 */
[----:B------:R-:W-:Y:S01]  /*1480*/  ISETP.NE.AND P0, PT, R6, RZ, PT ;  /* 0x000000ff0600720c */ /* 0x000fe20003f05270 */
[----:B------:R-:W-:Y:S01]  /*1490*/  IMAD R5, R2, UR4, RZ ;  /* 0x0000000402057c24 */ /* 0x000fe2000f8e02ff */
[----:B------:R-:W-:Y:S01]  /*14a0*/  HFMA2.MMA R63, -RZ, RZ, 0, 0 ;  /* 0x00000000ff3f7435 */ /* 0x000fe200000001ff */
[C---:B------:R-:W-:Y:S01]  /*14b0*/  IMAD.WIDE.U32 R50, R0.reuse, UR4, RZ ;  /* 0x0000000400327c25 */ /* 0x040fe2000f8e00ff */
[----:B------:R-:W-:Y:S01]  /*14c0*/  ISETP.EQ.OR P0, PT, R11, RZ, P0 ;  /* 0x000000ff0b00720c */ /* 0x000fe20000702670 */
[----:B------:R-:W-:Y:S01]  /*14d0*/  ULDC UR6, c[0x0][0x21c] ;  /* 0x0000870000067ab9 */ /* 0x000fe20000000800 */
[----:B------:R-:W1:Y:S01]  /*14e0*/  LDC.64 R52, c[0x0][0x2d0] ;  /* 0x0000b400ff347b82 */ /* 0x000e620000000a00 */
[----:B------:R-:W-:Y:S01]  /*14f0*/  IMAD R69, R0, UR5, R5 ;  /* 0x0000000500457c24 */ /* 0x000fe2000f8e0205 */
[----:B------:R-:W-:Y:S01]  /*1500*/  SHF.L.U32 R5, R22, 0x1, RZ ;  /* 0x0000000116057819 */ /* 0x000fe200000006ff */
[----:B------:R-:W-:Y:S01]  /*1510*/  ULDC.64 UR4, c[0x0][0x238] ;  /* 0x00008e0000047ab9 */ /* 0x000fe20000000a00 */
[----:B------:R-:W-:Y:S01]  /*1520*/  P2R R65, PR, RZ, 0x1 ;  /* 0x00000001ff417803 */ /* 0x000fe20000000000 */
[----:B------:R-:W-:Y:S01]  /*1530*/  ULDC.64 UR8, c[0x0][0x270] ;  /* 0x00009c0000087ab9 */ /* 0x000fe20000000a00 */
[-C--:B------:R-:W-:Y:S01]  /*1540*/  ISETP.GE.AND P1, PT, R48, R5.reuse, PT ;  /* 0x000000053000720c */ /* 0x080fe20003f26270 */
[----:B------:R-:W-:Y:S01]  /*1550*/  ULDC.64 UR14, c[0x0][0x248] ;  /* 0x00009200000e7ab9 */ /* 0x000fe20000000a00 */
[----:B------:R-:W2:Y:S01]  /*1560*/  LDC.64 R54, c[0x0][0x2d8] ;  /* 0x0000b600ff367b82 */ /* 0x000ea20000000a00 */
[----:B------:R-:W-:Y:S01]  /*1570*/  ISETP.GE.AND P2, PT, R13, R5, PT ;  /* 0x000000050d00720c */ /* 0x000fe20003f46270 */
[----:B------:R-:W-:Y:S01]  /*1580*/  ULDC.64 UR16, c[0x0][0x250] ;  /* 0x0000940000107ab9 */ /* 0x000fe20000000a00 */
[----:B------:R-:W-:-:S02]  /*1590*/  P2R R66, PR, RZ, 0x2 ;  /* 0x00000002ff427803 */ /* 0x000fc40000000000 */
[----:B------:R-:W-:Y:S02]  /*15a0*/  P2R R67, PR, RZ, 0x4 ;  /* 0x00000004ff437803 */ /* 0x000fe40000000000 */
[-C--:B------:R-:W-:Y:S01]  /*15b0*/  ISETP.GE.AND P0, PT, R14, R5.reuse, PT ;  /* 0x000000050e00720c */ /* 0x080fe20003f06270 */
[----:B------:R-:W3:Y:S01]  /*15c0*/  LDC.64 R56, c[0x0][0x310] ;  /* 0x0000c400ff387b82 */ /* 0x000ee20000000a00 */
[-C--:B------:R-:W-:Y:S02]  /*15d0*/  ISETP.GE.AND P1, PT, R15, R5.reuse, PT ;  /* 0x000000050f00720c */ /* 0x080fe40003f26270 */
[-C--:B------:R-:W-:Y:S02]  /*15e0*/  ISETP.GE.AND P2, PT, R16, R5.reuse, PT ;  /* 0x000000051000720c */ /* 0x080fe40003f46270 */
[----:B------:R-:W-:Y:S02]  /*15f0*/  ISETP.GE.AND P3, PT, R17, R5, PT ;  /* 0x000000051100720c */ /* 0x000fe40003f66270 */
[----:B------:R-:W-:-:S02]  /*1600*/  IADD3 R69, R51, R69, RZ ;  /* 0x0000004533457210 */ /* 0x000fc40007ffe0ff */
[-C--:B------:R-:W-:Y:S02]  /*1610*/  ISETP.GE.AND P4, PT, R18, R5.reuse, PT ;  /* 0x000000051200720c */ /* 0x080fe40003f86270 */
[----:B------:R-:W-:-:S13]  /*1620*/  ISETP.GE.AND P5, PT, R19, R5, PT ;  /* 0x000000051300720c */ /* 0x000fda0003fa6270 */
.L_x_2397:
[----:B------:R-:W-:Y:S01]  /*1630*/  SHF.R.S32.HI R5, RZ, 0x1f, R63 ;  /* 0x0000001fff057819 */ /* 0x000fe2000001143f */
[----:B------:R-:W-:Y:S01]  /*1640*/  IMAD.WIDE.U32 R24, R63, UR8, R48 ;  /* 0x000000083f187c25 */ /* 0x000fe2000f8e0030 */
[----:B------:R-:W-:Y:S02]  /*1650*/  MOV R68, R50 ;  /* 0x0000003200447202 */ /* 0x000fe40000000f00 */
[----:B------:R-:W-:Y:S01]  /*1660*/  P2R R30, PR, RZ, 0x20 ;  /* 0x00000020ff1e7803 */ /* 0x000fe20000000000 */
[----:B------:R-:W-:Y:S02]  /*1670*/  IMAD R26, R5, UR8, RZ ;  /* 0x00000008051a7c24 */ /* 0x000fe4000f8e02ff */
[----:B------:R-:W-:Y:S02]  /*1680*/  IMAD R31, R2, UR14, RZ ;  /* 0x0000000e021f7c24 */ /* 0x000fe4000f8e02ff */
[----:B------:R-:W-:Y:S01]  /*1690*/  FMUL.FTZ R74, R23, R36 ;  /* 0x00000024174a7220 */ /* 0x000fe20000410000 */
[----:B------:R-:W-:Y:S01]  /*16a0*/  IMAD R27, R63, UR9, R26 ;  /* 0x000000093f1b7c24 */ /* 0x000fe2000f8e021a */
[----:B------:R-:W-:Y:S01]  /*16b0*/  LEA R26, P6, R24, R20, 0x1 ;  /* 0x00000014181a7211 */ /* 0x000fe200078c08ff */
[----:B------:R-:W-:-:S02]  /*16c0*/  IMAD R28, R5, UR4, RZ ;  /* 0x00000004051c7c24 */ /* 0x000fc4000f8e02ff */
[----:B------:R-:W-:Y:S01]  /*16d0*/  FMUL.FTZ R77, R37, R38 ;  /* 0x00000026254d7220 */ /* 0x000fe20000410000 */
[----:B------:R-:W-:Y:S01]  /*16e0*/  IMAD R31, R0, UR15, R31 ;  /* 0x0000000f001f7c24 */ /* 0x000fe2000f8e021f */
[----:B------:R-:W-:Y:S01]  /*16f0*/  IADD3 R25, R25, R27, RZ ;  /* 0x0000001b19197210 */ /* 0x000fe20007ffe0ff */
[----:B------:R-:W-:Y:S02]  /*1700*/  IMAD R29, R63, UR5, R28 ;  /* 0x000000053f1d7c24 */ /* 0x000fe4000f8e021c */
[----:B------:R-:W-:Y:S01]  /*1710*/  FMUL.FTZ R78, R39, R40 ;  /* 0x00000028274e7220 */ /* 0x000fe20000410000 */
[----:B------:R-:W-:Y:S01]  /*1720*/  IMAD R32, R5, UR16, RZ ;  /* 0x0000001005207c24 */ /* 0x000fe2000f8e02ff */
[----:B------:R-:W-:Y:S01]  /*1730*/  LEA.HI.X R27, R24, R21, R25, 0x1, P6 ;  /* 0x00000015181b7211 */ /* 0x000fe200030f0c19 */
[----:B------:R-:W-:-:S04]  /*1740*/  IMAD.WIDE.U32 R24, R63, UR4, R68 ;  /* 0x000000043f187c25 */ /* 0x000fc8000f8e0044 */
[----:B------:R-:W-:Y:S01]  /*1750*/  FMUL.FTZ R70, R41, R42 ;  /* 0x0000002a29467220 */ /* 0x000fe20000410000 */
[----:B------:R-:W-:Y:S01]  /*1760*/  ISETP.NE.AND P5, PT, R66, RZ, PT ;  /* 0x000000ff4200720c */ /* 0x000fe20003fa5270 */
[----:B------:R-:W-:Y:S01]  /*1770*/  IMAD R5, R63, UR17, R32 ;  /* 0x000000113f057c24 */ /* 0x000fe2000f8e0220 */
[----:B------:R-:W-:Y:S02]  /*1780*/  IADD3 R25, R25, R29, RZ ;  /* 0x0000001d19197210 */ /* 0x000fe40007ffe0ff */
[----:B-1----:R-:W-:-:S04]  /*1790*/  LEA R28, P6, R24, R52, 0x3 ;  /* 0x00000034181c7211 */ /* 0x002fc800078c18ff */
[----:B------:R-:W-:Y:S01]  /*17a0*/  LEA.HI.X R29, R24, R53, R25, 0x3, P6 ;  /* 0x00000035181d7211 */ /* 0x000fe200030f1c19 */
[----:B------:R-:W-:-:S05]  /*17b0*/  IMAD.WIDE.U32 R24, R0, UR14, RZ ;  /* 0x0000000e00187c25 */ /* 0x000fca000f8e00ff */
[----:B------:R-:W-:-:S03]  /*17c0*/  IADD3 R25, R25, R31, RZ ;  /* 0x0000001f19197210 */ /* 0x000fc60007ffe0ff */
[----:B------:R-:W-:-:S05]  /*17d0*/  IMAD.WIDE.U32 R24, R63, UR16, R24 ;  /* 0x000000103f187c25 */ /* 0x000fca000f8e0018 */
[----:B------:R-:W-:Y:S02]  /*17e0*/  IADD3 R5, R25, R5, RZ ;  /* 0x0000000519057210 */ /* 0x000fe40007ffe0ff */
[----:B--2---:R-:W-:-:S04]  /*17f0*/  LEA R60, P6, R24, R54, 0x3 ;  /* 0x00000036183c7211 */ /* 0x004fc800078c18ff */
[----:B------:R-:W-:Y:S02]  /*1800*/  LEA.HI.X R61, R24, R55, R5, 0x3, P6 ;  /* 0x00000037183d7211 */ /* 0x000fe400030f1c05 */
[----:B------:R-:W2:Y:S01]  /*1810*/  LDG.E.64 R24, desc[UR10][R28.64] ;  /* 0x0000000a1c187981 */ /* 0x000ea2000c1e1b00 */
[----:B------:R-:W1:Y:S02]  /*1820*/  S2R R5, SR_TID.X ;  /* 0x0000000000057919 */ /* 0x000e640000002100 */
[----:B-1----:R-:W-:-:S04]  /*1830*/  SHF.L.U32 R33, R5, 0x2, RZ ;  /* 0x0000000205217819 */ /* 0x002fc800000006ff */
[----:B------:R-:W-:-:S04]  /*1840*/  ISETP.GE.U32.AND P6, PT, R33, R22, PT ;  /* 0x000000162100720c */ /* 0x000fc80003fc6070 */
[----:B------:R-:W-:Y:S01]  /*1850*/  FSEL R74, R74, RZ, !P6 ;  /* 0x000000ff4a4a7208 */ /* 0x000fe20007000000 */
[----:B--2---:R-:W-:Y:S01]  /*1860*/  FMUL.FTZ R31, R24, 1.4426950216293334961 ;  /* 0x3fb8aa3b181f7820 */ /* 0x004fe20000410000 */
[C---:B------:R-:W-:Y:S01]  /*1870*/  FMUL.FTZ R32, R25.reuse, R36 ;  /* 0x0000002419207220 */ /* 0x040fe20000410000 */
[----:B------:R-:W-:Y:S02]  /*1880*/  FMUL.FTZ R28, R25, R38 ;  /* 0x00000026191c7220 */ /* 0x000fe40000410000 */
[----:B------:R-:W-:Y:S01]  /*1890*/  FMUL.FTZ R24, R31, R36 ;  /* 0x000000241f187220 */ /* 0x000fe20000410000 */
[----:B------:R-:W-:-:S04]  /*18a0*/  FMUL.RZ R32, R32, 0.15915493667125701904 ;  /* 0x3e22f98320207820 */ /* 0x000fc8000040c000 */
[----:B------:R-:W-:Y:S08]  /*18b0*/  MUFU.COS R71, R32 ;  /* 0x0000002000477308 */ /* 0x000ff00000000000 */
[----:B------:R-:W1:Y:S08]  /*18c0*/  MUFU.EX2 R24, R24 ;  /* 0x0000001800187308 */ /* 0x000e700000000800 */
[----:B------:R2:W4:Y:S01]  /*18d0*/  MUFU.SIN R35, R32 ;  /* 0x0000002000237308 */ /* 0x0005220000000400 */
[----:B-1----:R-:W-:Y:S01]  /*18e0*/  FMUL.FTZ R71, R24, R71 ;  /* 0x0000004718477220 */ /* 0x002fe20000410000 */
[----:B--2---:R-:W-:Y:S01]  /*18f0*/  FMUL.RZ R32, R28, 0.15915493667125701904 ;  /* 0x3e22f9831c207820 */ /* 0x004fe2000040c000 */
[C---:B------:R-:W-:Y:S01]  /*1900*/  FMUL.FTZ R28, R25.reuse, R40 ;  /* 0x00000028191c7220 */ /* 0x040fe20000410000 */
[----:B------:R-:W-:-:S04]  /*1910*/  FMUL.FTZ R25, R25, R42 ;  /* 0x0000002a19197220 */ /* 0x000fc80000410000 */
[----:B------:R-:W-:Y:S01]  /*1920*/  MUFU.SIN R29, R32 ;  /* 0x00000020001d7308 */ /* 0x000fe20000000400 */
[----:B------:R-:W-:Y:S01]  /*1930*/  FSEL R76, R71, 1, !P6 ;  /* 0x3f800000474c7808 */ /* 0x000fe20007000000 */
[----:B------:R-:W-:Y:S01]  /*1940*/  FMUL.RZ R28, R28, 0.15915493667125701904 ;  /* 0x3e22f9831c1c7820 */ /* 0x000fe2000040c000 */
[----:B----4-:R-:W-:Y:S01]  /*1950*/  FMUL.FTZ R35, R24, R35 ;  /* 0x0000002318237220 */ /* 0x010fe20000410000 */
[----:B------:R-:W-:Y:S01]  /*1960*/  FMUL.FTZ R24, R31, R38 ;  /* 0x000000261f187220 */ /* 0x000fe20000410000 */
[C---:B------:R-:W-:Y:S02]  /*1970*/  IADD3 R71, R33.reuse, 0x2, RZ ;  /* 0x0000000221477810 */ /* 0x040fe40007ffe0ff */
[----:B------:R-:W-:Y:S02]  /*1980*/  IADD3 R33, R33, 0x3, RZ ;  /* 0x0000000321217810 */ /* 0x000fe40007ffe0ff */
[----:B------:R-:W-:Y:S01]  /*1990*/  FSEL R75, R35, RZ, !P6 ;  /* 0x000000ff234b7208 */ /* 0x000fe20007000000 */
[----:B------:R-:W1:Y:S01]  /*19a0*/  MUFU.EX2 R24, R24 ;  /* 0x0000001800187308 */ /* 0x000e620000000800 */
[----:B------:R-:W-:-:S04]  /*19b0*/  ISETP.GE.U32.AND P6, PT, R12, R22, PT ;  /* 0x000000160c00720c */ /* 0x000fc80003fc6070 */
[----:B------:R-:W-:-:S03]  /*19c0*/  FSEL R77, R77, RZ, !P6 ;  /* 0x000000ff4d4d7208 */ /* 0x000fc60007000000 */
[----:B------:R-:W2:Y:S01]  /*19d0*/  MUFU.COS R35, R32 ;  /* 0x0000002000237308 */ /* 0x000ea20000000000 */
[----:B-1----:R-:W-:-:S05]  /*19e0*/  FMUL.FTZ R29, R24, R29 ;  /* 0x0000001d181d7220 */ /* 0x002fca0000410000 */
[----:B------:R-:W-:Y:S02]  /*19f0*/  FSEL R79, R29, RZ, !P6 ;  /* 0x000000ff1d4f7208 */ /* 0x000fe40007000000 */
[----:B------:R-:W-:Y:S01]  /*1a00*/  MUFU.SIN R29, R28 ;  /* 0x0000001c001d7308 */ /* 0x000fe20000000400 */
[----:B--2---:R-:W-:Y:S01]  /*1a10*/  FMUL.FTZ R35, R24, R35 ;  /* 0x0000002318237220 */ /* 0x004fe20000410000 */
[C---:B------:R-:W-:Y:S01]  /*1a20*/  FMUL.FTZ R24, R31.reuse, R40 ;  /* 0x000000281f187220 */ /* 0x040fe20000410000 */
[----:B------:R-:W-:-:S03]  /*1a30*/  FMUL.FTZ R31, R31, R42 ;  /* 0x0000002a1f1f7220 */ /* 0x000fc60000410000 */
[----:B------:R-:W-:Y:S02]  /*1a40*/  FSEL R81, R35, 1, !P6 ;  /* 0x3f80000023517808 */ /* 0x000fe40007000000 */
[----:B------:R-:W1:Y:S01]  /*1a50*/  MUFU.EX2 R24, R24 ;  /* 0x0000001800187308 */ /* 0x000e620000000800 */
[----:B------:R-:W-:-:S04]  /*1a60*/  ISETP.GE.U32.AND P6, PT, R71, R22, PT ;  /* 0x000000164700720c */ /* 0x000fc80003fc6070 */
[----:B------:R-:W-:-:S03]  /*1a70*/  FSEL R78, R78, RZ, !P6 ;  /* 0x000000ff4e4e7208 */ /* 0x000fc60007000000 */
[----:B------:R-:W2:Y:S08]  /*1a80*/  MUFU.COS R35, R28 ;  /* 0x0000001c00237308 */ /* 0x000eb00000000000 */
[----:B------:R-:W-:Y:S01]  /*1a90*/  MUFU.EX2 R31, R31 ;  /* 0x0000001f001f7308 */ /* 0x000fe20000000800 */
[----:B-1----:R-:W-:-:S05]  /*1aa0*/  FMUL.FTZ R29, R24, R29 ;  /* 0x0000001d181d7220 */ /* 0x002fca0000410000 */
[----:B------:R-:W-:Y:S01]  /*1ab0*/  FSEL R80, R29, RZ, !P6 ;  /* 0x000000ff1d507208 */ /* 0x000fe20007000000 */
[----:B------:R-:W-:Y:S01]  /*1ac0*/  FMUL.RZ R29, R25, 0.15915493667125701904 ;  /* 0x3e22f983191d7820 */ /* 0x000fe2000040c000 */
[----:B------:R-:W-:Y:S01]  /*1ad0*/  FMUL.FTZ R25, RZ, R79 ;  /* 0x0000004fff197220 */ /* 0x000fe20000410000 */
[----:B--2---:R-:W-:Y:S02]  /*1ae0*/  FMUL.FTZ R35, R24, R35 ;  /* 0x0000002318237220 */ /* 0x004fe40000410000 */
[----:B------:R-:W1:Y:S03]  /*1af0*/  MUFU.SIN R24, R29 ;  /* 0x0000001d00187308 */ /* 0x000e660000000400 */
[----:B------:R-:W-:Y:S02]  /*1b00*/  FSEL R82, R35, 1, !P6 ;  /* 0x3f80000023527808 */ /* 0x000fe40007000000 */
[----:B------:R-:W-:-:S03]  /*1b10*/  ISETP.GE.U32.AND P6, PT, R33, R22, PT ;  /* 0x000000162100720c */ /* 0x000fc60003fc6070 */
[----:B------:R-:W2:Y:S01]  /*1b20*/  MUFU.COS R28, R29 ;  /* 0x0000001d001c7308 */ /* 0x000ea20000000000 */
[----:B------:R-:W-:Y:S01]  /*1b30*/  FSEL R70, R70, RZ, !P6 ;  /* 0x000000ff46467208 */ /* 0x000fe20007000000 */
[----:B-1----:R-:W-:-:S05]  /*1b40*/  FMUL.FTZ R24, R31, R24 ;  /* 0x000000181f187220 */ /* 0x002fca0000410000 */
[----:B------:R-:W-:Y:S01]  /*1b50*/  FSEL R73, R24, RZ, !P6 ;  /* 0x000000ff18497208 */ /* 0x000fe20007000000 */
[----:B------:R-:W-:Y:S01]  /*1b60*/  FMUL.FTZ R24, R74, R79 ;  /* 0x0000004f4a187220 */ /* 0x000fe20000410000 */
[----:B--2---:R-:W-:-:S05]  /*1b70*/  FMUL.FTZ R28, R31, R28 ;  /* 0x0000001c1f1c7220 */ /* 0x004fca0000410000 */
[----:B------:R-:W-:Y:S01]  /*1b80*/  FSEL R71, R28, 1, !P6 ;  /* 0x3f8000001c477808 */ /* 0x000fe20007000000 */
[-C--:B------:R-:W-:Y:S01]  /*1b90*/  FFMA.FTZ R28, RZ, R81.reuse, R24 ;  /* 0x00000051ff1c7223 */ /* 0x080fe20000010018 */
[----:B------:R-:W-:Y:S01]  /*1ba0*/  FFMA.FTZ R24, R74, R81, -R25 ;  /* 0x000000514a187223 */ /* 0x000fe20000010819 */
[-C--:B------:R-:W-:Y:S01]  /*1bb0*/  FMUL.FTZ R25, R75, R79.reuse ;  /* 0x0000004f4b197220 */ /* 0x080fe20000410000 */
[----:B------:R-:W-:Y:S01]  /*1bc0*/  ISETP.GE.AND P6, PT, R9, 0x1, PT ;  /* 0x000000010900780c */ /* 0x000fe20003fc6270 */
[----:B------:R-:W-:Y:S01]  /*1bd0*/  FADD.FTZ R31, RZ, R28 ;  /* 0x0000001cff1f7221 */ /* 0x000fe20000010000 */
[----:B------:R-:W-:Y:S01]  /*1be0*/  FADD.FTZ R29, R77, R24 ;  /* 0x000000184d1d7221 */ /* 0x000fe20000010000 */
[C---:B------:R-:W-:Y:S01]  /*1bf0*/  FMUL.FTZ R24, R76.reuse, R79 ;  /* 0x0000004f4c187220 */ /* 0x040fe20000410000 */
[----:B------:R-:W-:Y:S01]  /*1c00*/  FFMA.FTZ R25, R76, R81, -R25 ;  /* 0x000000514c197223 */ /* 0x000fe20000010819 */
[C---:B------:R-:W-:Y:S01]  /*1c10*/  FMUL.FTZ R33, R80.reuse, R31 ;  /* 0x0000001f50217220 */ /* 0x040fe20000410000 */
[----:B------:R-:W-:-:S03]  /*1c20*/  FMUL.FTZ R28, R80, R29 ;  /* 0x0000001d501c7220 */ /* 0x000fc60000410000 */
[C---:B------:R-:W-:Y:S01]  /*1c30*/  FFMA.FTZ R33, R82.reuse, R29, -R33 ;  /* 0x0000001d52217223 */ /* 0x040fe20000010821 */
[----:B------:R-:W-:Y:S01]  /*1c40*/  FFMA.FTZ R28, R82, R31, R28 ;  /* 0x0000001f521c7223 */ /* 0x000fe2000001001c */
[----:B------:R-:W-:Y:S01]  /*1c50*/  FFMA.FTZ R29, R75, R81, R24 ;  /* 0x000000514b1d7223 */ /* 0x000fe20000010018 */
[----:B------:R-:W-:Y:S01]  /*1c60*/  FMUL.FTZ R31, R80, R25 ;  /* 0x00000019501f7220 */ /* 0x000fe20000410000 */
[----:B------:R-:W-:Y:S01]  /*1c70*/  FADD.FTZ R32, R78, R33 ;  /* 0x000000214e207221 */ /* 0x000fe20000010000 */
[----:B------:R-:W-:Y:S01]  /*1c80*/  FADD.FTZ R34, RZ, R28 ;  /* 0x0000001cff227221 */ /* 0x000fe20000010000 */
[-C--:B------:R-:W-:Y:S01]  /*1c90*/  FMUL.FTZ R24, R80, R29.reuse ;  /* 0x0000001d50187220 */ /* 0x080fe20000410000 */
[C---:B------:R-:W-:Y:S01]  /*1ca0*/  FFMA.FTZ R28, R82.reuse, R29, R31 ;  /* 0x0000001d521c7223 */ /* 0x040fe2000001001f */
[C---:B------:R-:W-:Y:S01]  /*1cb0*/  FMUL.FTZ R68, R73.reuse, R32 ;  /* 0x0000002049447220 */ /* 0x040fe20000410000 */
[----:B------:R-:W-:Y:S01]  /*1cc0*/  FMUL.FTZ R33, R73, R34 ;  /* 0x0000002249217220 */ /* 0x000fe20000410000 */
[----:B------:R-:W-:-:S02]  /*1cd0*/  FFMA.FTZ R24, R82, R25, -R24 ;  /* 0x0000001952187223 */ /* 0x000fc40000010818 */
[C---:B------:R-:W-:Y:S01]  /*1ce0*/  FFMA.FTZ R68, R71.reuse, R34, R68 ;  /* 0x0000002247447223 */ /* 0x040fe20000010044 */
[----:B------:R-:W-:Y:S01]  /*1cf0*/  FFMA.FTZ R33, R71, R32, -R33 ;  /* 0x0000002047217223 */ /* 0x000fe20000010821 */
[C---:B------:R-:W-:Y:S01]  /*1d00*/  FMUL.FTZ R32, R73.reuse, R28 ;  /* 0x0000001c49207220 */ /* 0x040fe20000410000 */
[-C--:B------:R-:W-:Y:S01]  /*1d10*/  FMUL.FTZ R25, R73, R24.reuse ;  /* 0x0000001849197220 */ /* 0x080fe20000410000 */
[----:B------:R-:W-:Y:S01]  /*1d20*/  FADD.FTZ R35, RZ, R68 ;  /* 0x00000044ff237221 */ /* 0x000fe20000010000 */
[----:B------:R-:W-:Y:S01]  /*1d30*/  FADD.FTZ R34, R70, R33 ;  /* 0x0000002146227221 */ /* 0x000fe20000010000 */
[C---:B------:R-:W-:Y:S01]  /*1d40*/  FFMA.FTZ R32, R71.reuse, R24, -R32 ;  /* 0x0000001847207223 */ /* 0x040fe20000010820 */
[----:B------:R-:W-:Y:S02]  /*1d50*/  FFMA.FTZ R25, R71, R28, R25 ;  /* 0x0000001c47197223 */ /* 0x000fe40000010019 */
[----:B------:R-:W1:Y:S04]  /*1d60*/  SHFL.UP PT, R31, R35, 0x1, RZ ;  /* 0x04200000231f7989 */ /* 0x000e6800000e00ff */
[----:B------:R-:W2:Y:S04]  /*1d70*/  SHFL.UP PT, R29, R34, 0x1, RZ ;  /* 0x04200000221d7989 */ /* 0x000ea800000e00ff */
[----:B------:R-:W4:Y:S04]  /*1d80*/  SHFL.UP PT, R24, R32, 0x1, RZ ;  /* 0x0420000020187989 */ /* 0x000f2800000e00ff */
[----:B------:R-:W5:Y:S01]  /*1d90*/  SHFL.UP PT, R28, R25, 0x1, RZ ;  /* 0x04200000191c7989 */ /* 0x000f6200000e00ff */
[C---:B-1----:R-:W-:Y:S01]  /*1da0*/  FMUL.FTZ R83, R25.reuse, R31 ;  /* 0x0000001f19537220 */ /* 0x042fe20000410000 */
[----:B--2---:R-:W-:-:S03]  /*1db0*/  FMUL.FTZ R68, R25, R29 ;  /* 0x0000001d19447220 */ /* 0x004fc60000410000 */
[C---:B------:R-:W-:Y:S01]  /*1dc0*/  FFMA.FTZ R83, R32.reuse, R29, -R83 ;  /* 0x0000001d20537223 */ /* 0x040fe20000010853 */
[C---:B----4-:R-:W-:Y:S01]  /*1dd0*/  FMUL.FTZ R33, R25.reuse, R24 ;  /* 0x0000001819217220 */ /* 0x050fe20000410000 */
[----:B------:R-:W-:Y:S02]  /*1de0*/  FFMA.FTZ R68, R32, R31, R68 ;  /* 0x0000001f20447223 */ /* 0x000fe40000010044 */
[----:B------:R-:W-:Y:S01]  /*1df0*/  @P6 FADD.FTZ R34, R34, R83 ;  /* 0x0000005322226221 */ /* 0x000fe20000010000 */
[-C--:B-----5:R-:W-:Y:S01]  /*1e00*/  FMUL.FTZ R29, R25, R28.reuse ;  /* 0x0000001c191d7220 */ /* 0x0a0fe20000410000 */
[C---:B------:R-:W-:Y:S01]  /*1e10*/  FFMA.FTZ R72, R32.reuse, R28, R33 ;  /* 0x0000001c20487223 */ /* 0x040fe20000010021 */
[----:B------:R-:W-:Y:S02]  /*1e20*/  @P6 FADD.FTZ R35, R35, R68 ;  /* 0x0000004423236221 */ /* 0x000fe40000010000 */
[----:B------:R-:W1:Y:S01]  /*1e30*/  SHFL.UP PT, R31, R34, 0x2, RZ ;  /* 0x04400000221f7989 */ /* 0x000e6200000e00ff */
[----:B------:R-:W-:Y:S01]  /*1e40*/  @P6 FFMA.FTZ R32, R32, R24, -R29 ;  /* 0x0000001820206223 */ /* 0x000fe2000001081d */
[----:B------:R-:W-:-:S02]  /*1e50*/  FSEL R72, R25, R72, !P6 ;  /* 0x0000004819487208 */ /* 0x000fc40007000000 */
[----:B------:R-:W2:Y:S01]  /*1e60*/  SHFL.UP PT, R33, R35, 0x2, RZ ;  /* 0x0440000023217989 */ /* 0x000ea200000e00ff */
[----:B------:R-:W-:-:S03]  /*1e70*/  ISETP.GE.AND P6, PT, R9, 0x2, PT ;  /* 0x000000020900780c */ /* 0x000fc60003fc6270 */
[----:B------:R-:W4:Y:S04]  /*1e80*/  SHFL.UP PT, R25, R32, 0x2, RZ ;  /* 0x0440000020197989 */ /* 0x000f2800000e00ff */
[----:B------:R-:W5:Y:S01]  /*1e90*/  SHFL.UP PT, R29, R72, 0x2, RZ ;  /* 0x04400000481d7989 */ /* 0x000f6200000e00ff */
[C---:B-1----:R-:W-:Y:S01]  /*1ea0*/  FMUL.FTZ R28, R72.reuse, R31 ;  /* 0x0000001f481c7220 */ /* 0x042fe20000410000 */
[----:B--2---:R-:W-:-:S03]  /*1eb0*/  FMUL.FTZ R83, R72, R33 ;  /* 0x0000002148537220 */ /* 0x004fc60000410000 */
[----:B------:R-:W-:Y:S01]  /*1ec0*/  FFMA.FTZ R28, R32, R33, R28 ;  /* 0x00000021201c7223 */ /* 0x000fe2000001001c */
[----:B----4-:R-:W-:Y:S01]  /*1ed0*/  FMUL.FTZ R24, R72, R25 ;  /* 0x0000001948187220 */ /* 0x010fe20000410000 */
[C---:B------:R-:W-:Y:S02]  /*1ee0*/  FFMA.FTZ R83, R32.reuse, R31, -R83 ;  /* 0x0000001f20537223 */ /* 0x040fe40000010853 */
[----:B------:R-:W-:Y:S01]  /*1ef0*/  @P6 FADD.FTZ R35, R35, R28 ;  /* 0x0000001c23236221 */ /* 0x000fe20000010000 */
[-C--:B-----5:R-:W-:Y:S01]  /*1f00*/  FFMA.FTZ R31, R32, R29.reuse, R24 ;  /* 0x0000001d201f7223 */ /* 0x0a0fe20000010018 */
[----:B------:R-:W-:Y:S01]  /*1f10*/  FMUL.FTZ R29, R72, R29 ;  /* 0x0000001d481d7220 */ /* 0x000fe20000410000 */
[----:B------:R-:W-:-:S03]  /*1f20*/  @P6 FADD.FTZ R34, R34, R83 ;  /* 0x0000005322226221 */ /* 0x000fc60000010000 */
[----:B------:R-:W-:Y:S01]  /*1f30*/  @P6 FFMA.FTZ R32, R32, R25, -R29 ;  /* 0x0000001920206223 */ /* 0x000fe2000001081d */
[----:B------:R-:W-:Y:S01]  /*1f40*/  FSEL R31, R72, R31, !P6 ;  /* 0x0000001f481f7208 */ /* 0x000fe20007000000 */
[----:B------:R-:W1:Y:S01]  /*1f50*/  SHFL.UP PT, R28, R34, 0x4, RZ ;  /* 0x04800000221c7989 */ /* 0x000e6200000e00ff */
[----:B------:R-:W-:-:S03]  /*1f60*/  ISETP.GE.AND P6, PT, R9, 0x4, PT ;  /* 0x000000040900780c */ /* 0x000fc60003fc6270 */
[----:B------:R-:W2:Y:S04]  /*1f70*/  SHFL.UP PT, R24, R32, 0x4, RZ ;  /* 0x0480000020187989 */ /* 0x000ea800000e00ff */
[----:B------:R-:W4:Y:S04]  /*1f80*/  SHFL.UP PT, R29, R35, 0x4, RZ ;  /* 0x04800000231d7989 */ /* 0x000f2800000e00ff */
[----:B------:R-:W5:Y:S01]  /*1f90*/  SHFL.UP PT, R25, R31, 0x4, RZ ;  /* 0x048000001f197989 */ /* 0x000f6200000e00ff */
[C---:B-1----:R-:W-:Y:S01]  /*1fa0*/  FMUL.FTZ R72, R31.reuse, R28 ;  /* 0x0000001c1f487220 */ /* 0x042fe20000410000 */
[C---:B--2---:R-:W-:Y:S01]  /*1fb0*/  FMUL.FTZ R68, R31.reuse, R24 ;  /* 0x000000181f447220 */ /* 0x044fe20000410000 */
[----:B----4-:R-:W-:-:S02]  /*1fc0*/  FMUL.FTZ R33, R31, R29 ;  /* 0x0000001d1f217220 */ /* 0x010fc40000410000 */
[C---:B------:R-:W-:Y:S01]  /*1fd0*/  FFMA.FTZ R72, R32.reuse, R29, R72 ;  /* 0x0000001d20487223 */ /* 0x040fe20000010048 */
[CC--:B-----5:R-:W-:Y:S01]  /*1fe0*/  FFMA.FTZ R68, R32.reuse, R25.reuse, R68 ;  /* 0x0000001920447223 */ /* 0x0e0fe20000010044 */
[----:B------:R-:W-:Y:S01]  /*1ff0*/  FMUL.FTZ R25, R31, R25 ;  /* 0x000000191f197220 */ /* 0x000fe20000410000 */
[C---:B------:R-:W-:Y:S01]  /*2000*/  FFMA.FTZ R33, R32.reuse, R28, -R33 ;  /* 0x0000001c20217223 */ /* 0x040fe20000010821 */
[----:B------:R-:W-:Y:S02]  /*2010*/  @P6 FADD.FTZ R35, R35, R72 ;  /* 0x0000004823236221 */ /* 0x000fe40000010000 */
[----:B------:R-:W-:Y:S01]  /*2020*/  @P6 FFMA.FTZ R32, R32, R24, -R25 ;  /* 0x0000001820206223 */ /* 0x000fe20000010819 */
[----:B------:R-:W-:Y:S01]  /*2030*/  @P6 FADD.FTZ R34, R34, R33 ;  /* 0x0000002122226221 */ /* 0x000fe20000010000 */
        /* <DEDUP_REMOVED lines=9> */
[C---:B------:R-:W-:Y:S01]  /*20d0*/  FFMA.FTZ R83, R32.reuse, R31, -R83 ;  /* 0x0000001f20537223 */ /* 0x040fe20000010853 */
[C---:B-----5:R-:W-:Y:S01]  /*20e0*/  FFMA.FTZ R31, R32.reuse, R29, R24 ;  /* 0x0000001d201f7223 */ /* 0x060fe20000010018 */
[----:B------:R-:W-:Y:S01]  /*20f0*/  FFMA.FTZ R28, R32, R33, R28 ;  /* 0x00000021201c7223 */ /* 0x000fe2000001001c */
[----:B------:R-:W-:Y:S01]  /*2100*/  FMUL.FTZ R29, R68, R29 ;  /* 0x0000001d441d7220 */ /* 0x000fe20000410000 */
[----:B------:R-:W-:Y:S02]  /*2110*/  @P6 FADD.FTZ R34, R34, R83 ;  /* 0x0000005322226221 */ /* 0x000fe40000010000 */
[----:B------:R-:W-:Y:S01]  /*2120*/  @P6 FADD.FTZ R35, R35, R28 ;  /* 0x0000001c23236221 */ /* 0x000fe20000010000 */
        /* <DEDUP_REMOVED lines=8> */
[----:B--2---:R-:W-:-:S03]  /*21b0*/  FMUL.FTZ R33, R31, R29 ;  /* 0x0000001d1f217220 */ /* 0x004fc60000410000 */
[C---:B------:R-:W-:Y:S01]  /*21c0*/  FFMA.FTZ R72, R32.reuse, R29, R72 ;  /* 0x0000001d20487223 */ /* 0x040fe20000010048 */
[----:B------:R-:W-:Y:S01]  /*21d0*/  PRMT R29, RZ, 0x7610, R29 ;  /* 0x00007610ff1d7816 */ /* 0x000fe2000000001d */
[----:B----4-:R-:W-:Y:S01]  /*21e0*/  FMUL.FTZ R68, R31, R24 ;  /* 0x000000181f447220 */ /* 0x010fe20000410000 */
[C---:B------:R-:W-:Y:S01]  /*21f0*/  FFMA.FTZ R33, R32.reuse, R28, -R33 ;  /* 0x0000001c20217223 */ /* 0x040fe20000010821 */
[----:B------:R-:W-:Y:S01]  /*2200*/  @P6 FADD.FTZ R35, R35, R72 ;  /* 0x0000004823236221 */ /* 0x000fe20000010000 */
[----:B------:R-:W-:Y:S01]  /*2210*/  PRMT R28, RZ, 0x7610, R28 ;  /* 0x00007610ff1c7816 */ /* 0x000fe2000000001c */
[-C--:B-----5:R-:W-:Y:S01]  /*2220*/  FFMA.FTZ R68, R32, R25.reuse, R68 ;  /* 0x0000001920447223 */ /* 0x0a0fe20000010044 */
[C---:B------:R-:W-:Y:S01]  /*2230*/  FMUL.FTZ R25, R31.reuse, R25 ;  /* 0x000000191f197220 */ /* 0x040fe20000410000 */
[----:B------:R-:W-:Y:S01]  /*2240*/  @P6 FADD.FTZ R34, R34, R33 ;  /* 0x0000002122226221 */ /* 0x000fe20000010000 */
[----:B------:R-:W2:Y:S02]  /*2250*/  @!P0 LDG.E.U16 R29, desc[UR10][R26.64+0x80] ;  /* 0x0000800a1a1d8981 */ /* 0x000ea4000c1e1500 */
[----:B------:R-:W-:Y:S01]  /*2260*/  @P6 FFMA.FTZ R32, R32, R24, -R25 ;  /* 0x0000001820206223 */ /* 0x000fe20000010819 */
[----:B------:R-:W-:Y:S01]  /*2270*/  FSEL R33, R31, R68, !P6 ;  /* 0x000000441f217208 */ /* 0x000fe20007000000 */
[----:B------:R-:W4:Y:S01]  /*2280*/  @!P5 LDG.E.U16 R28, desc[UR10][R26.64] ;  /* 0x0000000a1a1cd981 */ /* 0x000f22000c1e1500 */
[----:B------:R-:W-:-:S02]  /*2290*/  ISETP.NE.AND P6, PT, R67, RZ, PT ;  /* 0x000000ff4300720c */ /* 0x000fc40003fc5270 */
[----:B------:R-:W-:Y:S02]  /*22a0*/  PRMT R31, RZ, 0x7610, R31 ;  /* 0x00007610ff1f7816 */ /* 0x000fe4000000001f */
[----:B------:R-:W-:Y:S02]  /*22b0*/  ISETP.NE.AND P5, PT, R30, RZ, PT ;  /* 0x000000ff1e00720c */ /* 0x000fe40003fa5270 */
[----:B------:R-:W-:Y:S02]  /*22c0*/  PRMT R30, RZ, 0x7610, R30 ;  /* 0x00007610ff1e7816 */ /* 0x000fe4000000001e */
[----:B------:R-:W-:Y:S02]  /*22d0*/  PRMT R72, RZ, 0x7610, R72 ;  /* 0x00007610ff487816 */ /* 0x000fe40000000048 */
[----:B------:R-:W-:Y:S02]  /*22e0*/  PRMT R83, RZ, 0x7610, R83 ;  /* 0x00007610ff537816 */ /* 0x000fe40000000053 */
[----:B------:R-:W-:Y:S01]  /*22f0*/  PRMT R25, RZ, 0x7610, R25 ;  /* 0x00007610ff197816 */ /* 0x000fe20000000019 */
[----:B------:R-:W5:Y:S01]  /*2300*/  @!P6 LDG.E.U16 R31, desc[UR10][R26.64+0x40] ;  /* 0x0000400a1a1fe981 */ /* 0x000f62000c1e1500 */
[----:B------:R-:W-:-:S03]  /*2310*/  PRMT R24, RZ, 0x7610, R24 ;  /* 0x00007610ff187816 */ /* 0x000fc60000000018 */
[----:B------:R-:W3:Y:S04]  /*2320*/  @!P1 LDG.E.U16 R30, desc[UR10][R26.64+0xc0] ;  /* 0x0000c00a1a1e9981 */ /* 0x000ee8000c1e1500 */
[----:B------:R-:W3:Y:S04]  /*2330*/  @!P2 LDG.E.U16 R72, desc[UR10][R26.64+0x100] ;  /* 0x0001000a1a48a981 */ /* 0x000ee8000c1e1500 */
[----:B------:R-:W3:Y:S04]  /*2340*/  @!P3 LDG.E.U16 R83, desc[UR10][R26.64+0x140] ;  /* 0x0001400a1a53b981 */ /* 0x000ee8000c1e1500 */
[----:B------:R-:W3:Y:S04]  /*2350*/  @!P4 LDG.E.U16 R25, desc[UR10][R26.64+0x180] ;  /* 0x0001800a1a19c981 */ /* 0x000ee8000c1e1500 */
[----:B------:R1:W3:Y:S01]  /*2360*/  @!P5 LDG.E.U16 R24, desc[UR10][R26.64+0x1c0] ;  /* 0x0001c00a1a18d981 */ /* 0x0002e2000c1e1500 */
[----:B------:R-:W0:Y:S01]  /*2370*/  S2R R85, SR_CgaCtaId ;  /* 0x0000000000557919 */ /* 0x000e220000008800 */
[----:B------:R-:W-:-:S02]  /*2380*/  MOV R68, 0x400 ;  /* 0x0000040000447802 */ /* 0x000fc40000000f00 */
[C---:B------:R-:W-:Y:S02]  /*2390*/  IADD3 R84, R9.reuse, 0x20, RZ ;  /* 0x0000002009547810 */ /* 0x040fe40007ffe0ff */
[C---:B------:R-:W-:Y:S02]  /*23a0*/  IADD3 R86, R9.reuse, 0x40, RZ ;  /* 0x0000004009567810 */ /* 0x040fe40007ffe0ff */
[-C--:B------:R-:W-:Y:S02]  /*23b0*/  LEA.HI.SX32 R87, R84, R9.reuse, 0x1b ;  /* 0x0000000954577211 */ /* 0x080fe400078fdaff */
[----:B------:R-:W-:Y:S02]  /*23c0*/  LEA.HI.SX32 R89, R86, R9, 0x1b ;  /* 0x0000000956597211 */ /* 0x000fe400078fdaff */
[C---:B------:R-:W-:Y:S02]  /*23d0*/  IADD3 R86, R9.reuse, 0x60, RZ ;  /* 0x0000006009567810 */ /* 0x040fe40007ffe0ff */
[----:B------:R-:W-:-:S02]  /*23e0*/  IADD3 R88, R9, 0x80, RZ ;  /* 0x0000008009587810 */ /* 0x000fc40007ffe0ff */
[C---:B------:R-:W-:Y:S02]  /*23f0*/  IADD3 R90, R9.reuse, 0xa0, RZ ;  /* 0x000000a0095a7810 */ /* 0x040fe40007ffe0ff */
[C---:B------:R-:W-:Y:S02]  /*2400*/  IADD3 R92, R9.reuse, 0xc0, RZ ;  /* 0x000000c0095c7810 */ /* 0x040fe40007ffe0ff */
[-C--:B-1----:R-:W-:Y:S02]  /*2410*/  LEA.HI.SX32 R27, R86, R9.reuse, 0x1b ;  /* 0x00000009561b7211 */ /* 0x082fe400078fdaff */
[----:B------:R-:W-:Y:S02]  /*2420*/  IADD3 R86, R9, 0xe0, RZ ;  /* 0x000000e009567810 */ /* 0x000fe40007ffe0ff */
[----:B0-----:R-:W-:Y:S02]  /*2430*/  LEA R68, R85, R68, 0x18 ;  /* 0x0000004455447211 */ /* 0x001fe400078ec0ff */
[----:B------:R-:W-:-:S02]  /*2440*/  LEA.HI.SX32 R85, R9, R9, 0x1b ;  /* 0x0000000909557211 */ /* 0x000fc400078fdaff */
[-C--:B------:R-:W-:Y:S02]  /*2450*/  LEA R84, R87, R68.reuse, 0x1 ;  /* 0x0000004457547211 */ /* 0x080fe400078e08ff */
[-C--:B------:R-:W-:Y:S02]  /*2460*/  LEA R85, R85, R68.reuse, 0x1 ;  /* 0x0000004455557211 */ /* 0x080fe400078e08ff */
[-C--:B------:R-:W-:Y:S02]  /*2470*/  LEA R26, R89, R68.reuse, 0x1 ;  /* 0x00000044591a7211 */ /* 0x080fe400078e08ff */
[-C--:B------:R-:W-:Y:S02]  /*2480*/  LEA.HI.SX32 R87, R88, R9.reuse, 0x1b ;  /* 0x0000000958577211 */ /* 0x080fe400078fdaff */
[----:B------:R-:W-:Y:S02]  /*2490*/  LEA.HI.SX32 R89, R90, R9, 0x1b ;  /* 0x000000095a597211 */ /* 0x000fe400078fdaff */
[----:B------:R-:W-:-:S02]  /*24a0*/  LEA R27, R27, R68, 0x1 ;  /* 0x000000441b1b7211 */ /* 0x000fc400078e08ff */
[----:B------:R-:W-:Y:S02]  /*24b0*/  LEA R87, R87, R68, 0x1 ;  /* 0x0000004457577211 */ /* 0x000fe400078e08ff */
[----:B------:R-:W-:Y:S01]  /*24c0*/  ISETP.NE.AND P6, PT, R65, RZ, PT ;  /* 0x000000ff4100720c */ /* 0x000fe20003fc5270 */
[----:B----4-:R-:W-:Y:S04]  /*24d0*/  STS.U16 [R85], R28 ;  /* 0x0000001c55007388 */ /* 0x010fe80000000400 */
[----:B-----5:R0:W-:Y:S04]  /*24e0*/  STS.U16 [R84+0x40], R31 ;  /* 0x0000401f54007388 */ /* 0x0201e80000000400 */
[----:B--2---:R1:W-:Y:S01]  /*24f0*/  STS.U16 [R26+0x80], R29 ;  /* 0x0000801d1a007388 */ /* 0x0043e20000000400 */
[----:B0-----:R-:W-:-:S02]  /*2500*/  LEA.HI.SX32 R31, R92, R9, 0x1b ;  /* 0x000000095c1f7211 */ /* 0x001fc400078fdaff */
[-C--:B------:R-:W-:Y:S02]  /*2510*/  LEA R84, R89, R68.reuse, 0x1 ;  /* 0x0000004459547211 */ /* 0x080fe400078e08ff */
[----:B-1----:R-:W-:Y:S02]  /*2520*/  LEA.HI.SX32 R29, R86, R9, 0x1b ;  /* 0x00000009561d7211 */ /* 0x002fe400078fdaff */
[-C--:B------:R-:W-:Y:S01]  /*2530*/  LEA R86, R31, R68.reuse, 0x1 ;  /* 0x000000441f567211 */ /* 0x080fe200078e08ff */
[----:B---3--:R0:W-:Y:S01]  /*2540*/  STS.U16 [R27+0xc0], R30 ;  /* 0x0000c01e1b007388 */ /* 0x0081e20000000400 */
[----:B------:R-:W-:-:S03]  /*2550*/  LEA R85, R29, R68, 0x1 ;  /* 0x000000441d557211 */ /* 0x000fc600078e08ff */
[----:B------:R1:W-:Y:S04]  /*2560*/  STS.U16 [R87+0x100], R72 ;  /* 0x0001004857007388 */ /* 0x0003e80000000400 */
[----:B------:R-:W-:Y:S04]  /*2570*/  STS.U16 [R84+0x140], R83 ;  /* 0x0001405354007388 */ /* 0x000fe80000000400 */
[----:B------:R-:W-:Y:S04]  /*2580*/  STS.U16 [R86+0x180], R25 ;  /* 0x0001801956007388 */ /* 0x000fe80000000400 */
[----:B------:R-:W-:Y:S01]  /*2590*/  STS.U16 [R85+0x1c0], R24 ;  /* 0x0001c01855007388 */ /* 0x000fe20000000400 */
[----:B------:R-:W-:-:S03]  /*25a0*/  NOP ;  /* 0x0000000000007918 */ /* 0x000fc60000000000 */
[----:B------:R-:W2:Y:S01]  /*25b0*/  LDG.E.64 R60, desc[UR10][R60.64] ;  /* 0x0000000a3c3c7981 */ /* 0x000ea2000c1e1b00 */
[----:B------:R-:W-:Y:S02]  /*25c0*/  MOV R29, RZ ;  /* 0x000000ff001d7202 */ /* 0x000fe40000000f00 */
[----:B0-----:R-:W-:Y:S02]  /*25d0*/  CS2R R30, SRZ ;  /* 0x00000000001e7805 */ /* 0x001fe4000001ff00 */
[----:B------:R-:W-:Y:S02]  /*25e0*/  MOV R28, 0x3f800000 ;  /* 0x3f800000001c7802 */ /* 0x000fe40000000f00 */
[----:B-1----:R-:W-:Y:S02]  /*25f0*/  LEA R72, R63, R68, 0x4 ;  /* 0x000000443f487211 */ /* 0x002fe400078e20ff */
[----:B------:R-:W-:-:S03]  /*2600*/  SHF.L.U32 R26, R9, 0x3, RZ ;  /* 0x00000003091a7819 */ /* 0x000fc600000006ff */
[----:B------:R-:W0:Y:S01]  /*2610*/  @!P6 LDS.128 R28, [R72+0x250] ;  /* 0x00025000481ce984 */ /* 0x000e220000000c00 */
[----:B------:R-:W-:Y:S02]  /*2620*/  ISETP.NE.AND P6, PT, R9, 0x1f, PT ;  /* 0x0000001f0900780c */ /* 0x000fe40003fc5270 */
[----:B------:R-:W-:-:S04]  /*2630*/  LEA.HI.SX32 R89, R26, R26, 0x1b ;  /* 0x0000001a1a597211 */ /* 0x000fc800078fdaff */
[----:B------:R-:W-:-:S05]  /*2640*/  LEA R26, R89, R68, 0x1 ;  /* 0x00000044591a7211 */ /* 0x000fca00078e08ff */
        /* <DEDUP_REMOVED lines=8> */
[----:B------:R-:W-:Y:S01]  /*26d0*/  @!P6 STS.128 [R68+0x210], R32 ;  /* 0x000210204400e388 */ /* 0x000fe20000000c00 */
[----:B------:R-:W-:Y:S01]  /*26e0*/  BAR.SYNC.DEFER_BLOCKING 0x0 ;  /* 0x0000000000007b1d */ /* 0x000fe20000010000 */
[----:B------:R-:W-:-:S05]  /*26f0*/  ISETP.NE.AND P6, PT, R9, RZ, PT ;  /* 0x000000ff0900720c */ /* 0x000fca0003fc5270 */
[----:B------:R-:W1:Y:S04]  /*2700*/  SHFL.UP PT, R91, R32, 0x1, RZ ;  /* 0x04200000205b7989 */ /* 0x000e6800000e00ff */
[----:B------:R-:W3:Y:S04]  /*2710*/  SHFL.UP PT, R92, R33, 0x1, RZ ;  /* 0x04200000215c7989 */ /* 0x000ee800000e00ff */
[----:B------:R-:W4:Y:S04]  /*2720*/  SHFL.UP PT, R93, R34, 0x1, RZ ;  /* 0x04200000225d7989 */ /* 0x000f2800000e00ff */
[----:B------:R-:W5:Y:S04]  /*2730*/  SHFL.UP PT, R35, R35, 0x1, RZ ;  /* 0x0420000023237989 */ /* 0x000f6800000e00ff */
[----:B0-----:R-:W-:Y:S04]  /*2740*/  @!P6 STS.128 [R68+0x230], R28 ;  /* 0x0002301c4400e388 */ /* 0x001fe80000000c00 */
[----:B------:R-:W-:Y:S01]  /*2750*/  LDS.128 R24, [R68+0x210] ;  /* 0x0002100044187984 */ /* 0x000fe20000000c00 */
[----:B-1----:R-:W-:-:S02]  /*2760*/  @!P6 MOV R91, R28 ;  /* 0x0000001c005be202 */ /* 0x002fc40000000f00 */
[----:B---3--:R-:W-:Y:S02]  /*2770*/  @!P6 MOV R92, R29 ;  /* 0x0000001d005ce202 */ /* 0x008fe40000000f00 */
[----:B----4-:R-:W-:Y:S02]  /*2780*/  @!P6 MOV R93, R30 ;  /* 0x0000001e005de202 */ /* 0x010fe40000000f00 */
[----:B-----5:R-:W-:Y:S02]  /*2790*/  @!P6 MOV R35, R31 ;  /* 0x0000001f0023e202 */ /* 0x020fe40000000f00 */
[----:B------:R-:W-:Y:S01]  /*27a0*/  ISETP.NE.AND P6, PT, R5, RZ, PT ;  /* 0x000000ff0500720c */ /* 0x000fe20003fc5270 */
[----:B------:R-:W-:-:S12]  /*27b0*/  BAR.SYNC.DEFER_BLOCKING 0x0 ;  /* 0x0000000000007b1d */ /* 0x000fd80000010000 */
[----:B------:R-:W0:Y:S01]  /*27c0*/  @P6 LDS.64 R32, [R68+0x238] ;  /* 0x0002380044206984 */ /* 0x000e220000000a00 */
[----:B------:R-:W-:Y:S02]  /*27d0*/  HADD2.F32 R84, -RZ, R84.H0_H0 ;  /* 0x20000054ff547230 */ /* 0x000fe40000004100 */
[----:B------:R-:W-:Y:S02]  /*27e0*/  HADD2.F32 R83, -RZ, R83.H0_H0 ;  /* 0x20000053ff537230 */ /* 0x000fe40000004100 */
[----:B------:R-:W-:Y:S02]  /*27f0*/  HADD2.F32 R86, -RZ, R86.H0_H0 ;  /* 0x20000056ff567230 */ /* 0x000fe40000004100 */
[----:B------:R-:W-:Y:S02]  /*2800*/  HADD2.F32 R85, -RZ, R85.H0_H0 ;  /* 0x20000055ff557230 */ /* 0x000fe40000004100 */
[-C--:B0-----:R-:W-:Y:S01]  /*2810*/  @P6 FMUL.FTZ R34, R33, R92.reuse ;  /* 0x0000005c21226220 */ /* 0x081fe20000410000 */
[----:B------:R-:W-:-:S03]  /*2820*/  @P6 FMUL.FTZ R92, R32, R92 ;  /* 0x0000005c205c6220 */ /* 0x000fc60000410000 */
[-C--:B------:R-:W-:Y:S01]  /*2830*/  @P6 FFMA.FTZ R34, R32, R91.reuse, -R34 ;  /* 0x0000005b20226223 */ /* 0x080fe20000010822 */
[----:B------:R-:W-:-:S04]  /*2840*/  @P6 FFMA.FTZ R92, R33, R91, R92 ;  /* 0x0000005b215c6223 */ /* 0x000fc8000001005c */
[----:B------:R-:W-:Y:S01]  /*2850*/  @P6 FADD.FTZ R35, R35, R92 ;  /* 0x0000005c23236221 */ /* 0x000fe20000010000 */
[----:B------:R-:W-:Y:S01]  /*2860*/  @P6 FADD.FTZ R93, R93, R34 ;  /* 0x000000225d5d6221 */ /* 0x000fe20000010000 */
[----:B------:R-:W-:Y:S01]  /*2870*/  HADD2.F32 R88, -RZ, R88.H0_H0 ;  /* 0x20000058ff587230 */ /* 0x000fe20000004100 */
[----:B------:R-:W-:Y:S01]  /*2880*/  ISETP.NE.AND P6, PT, R5, RZ, PT ;  /* 0x000000ff0500720c */ /* 0x000fe20003fc5270 */
[----:B------:R-:W-:Y:S02]  /*2890*/  HADD2.F32 R87, -RZ, R87.H0_H0 ;  /* 0x20000057ff577230 */ /* 0x000fe40000004100 */
[----:B------:R-:W-:Y:S02]  /*28a0*/  HADD2.F32 R90, -RZ, R90.H0_H0 ;  /* 0x2000005aff5a7230 */ /* 0x000fe40000004100 */
[----:B------:R-:W-:Y:S01]  /*28b0*/  HADD2.F32 R89, -RZ, R89.H0_H0 ;  /* 0x20000059ff597230 */ /* 0x000fe20000004100 */
[----:B------:R-:W-:Y:S01]  /*28c0*/  BSSY B0, `(.L_x_2395) ;  /* 0x000003a000007945 */ /* 0x000fe20003800000 */
[C---:B--2---:R-:W-:Y:S01]  /*28d0*/  FMUL.FTZ R32, R84.reuse, R61 ;  /* 0x0000003d54207220 */ /* 0x044fe20000410000 */
[----:B------:R-:W-:-:S03]  /*28e0*/  FMUL.FTZ R84, R84, R60 ;  /* 0x0000003c54547220 */ /* 0x000fc60000410000 */
[CC--:B------:R-:W-:Y:S01]  /*28f0*/  FFMA.FTZ R32, R83.reuse, R60.reuse, -R32 ;  /* 0x0000003c53207223 */ /* 0x0c0fe20000010820 */
[----:B------:R-:W-:Y:S01]  /*2900*/  FFMA.FTZ R33, R83, R61, R84 ;  /* 0x0000003d53217223 */ /* 0x000fe20000010054 */
[C---:B------:R-:W-:Y:S01]  /*2910*/  FMUL.FTZ R83, R75.reuse, R35 ;  /* 0x000000234b537220 */ /* 0x040fe20000410000 */
[----:B------:R-:W-:Y:S01]  /*2920*/  FMUL.FTZ R84, R75, R93 ;  /* 0x0000005d4b547220 */ /* 0x000fe20000410000 */
[----:B------:R-:W-:Y:S02]  /*2930*/  FMUL.FTZ R34, R86, R61 ;  /* 0x0000003d56227220 */ /* 0x000fe40000410000 */
[----:B------:R-:W-:Y:S01]  /*2940*/  FFMA.FTZ R83, R76, R93, -R83 ;  /* 0x0000005d4c537223 */ /* 0x000fe20000010853 */
[-C--:B------:R-:W-:Y:S01]  /*2950*/  FMUL.FTZ R86, R86, R60.reuse ;  /* 0x0000003c56567220 */ /* 0x080fe20000410000 */
[----:B------:R-:W-:Y:S02]  /*2960*/  FFMA.FTZ R84, R76, R35, R84 ;  /* 0x000000234c547223 */ /* 0x000fe40000010054 */
[----:B------:R-:W-:Y:S01]  /*2970*/  FADD.FTZ R74, R74, R83 ;  /* 0x000000534a4a7221 */ /* 0x000fe20000010000 */
[C---:B------:R-:W-:Y:S01]  /*2980*/  FFMA.FTZ R75, R85.reuse, R60, -R34 ;  /* 0x0000003c554b7223 */ /* 0x040fe20000010822 */
[----:B------:R-:W-:Y:S01]  /*2990*/  FFMA.FTZ R34, R85, R61, R86 ;  /* 0x0000003d55227223 */ /* 0x000fe20000010056 */
[----:B------:R-:W-:Y:S01]  /*29a0*/  FADD.FTZ R84, RZ, R84 ;  /* 0x00000054ff547221 */ /* 0x000fe20000010000 */
[----:B------:R-:W-:-:S03]  /*29b0*/  FMUL.FTZ R86, R79, R74 ;  /* 0x0000004a4f567220 */ /* 0x000fc60000410000 */
[-C--:B------:R-:W-:Y:S01]  /*29c0*/  FMUL.FTZ R79, R79, R84.reuse ;  /* 0x000000544f4f7220 */ /* 0x080fe20000410000 */
[----:B------:R-:W-:-:S03]  /*29d0*/  FFMA.FTZ R83, R81, R84, R86 ;  /* 0x0000005451537223 */ /* 0x000fc60000010056 */
[----:B------:R-:W-:Y:S01]  /*29e0*/  FFMA.FTZ R86, R81, R74, -R79 ;  /* 0x0000004a51567223 */ /* 0x000fe2000001084f */
[----:B------:R-:W-:-:S03]  /*29f0*/  FADD.FTZ R79, RZ, R83 ;  /* 0x00000053ff4f7221 */ /* 0x000fc60000010000 */
[----:B------:R-:W-:Y:S01]  /*2a00*/  FADD.FTZ R77, R77, R86 ;  /* 0x000000564d4d7221 */ /* 0x000fe20000010000 */
[C---:B------:R-:W-:Y:S01]  /*2a10*/  FMUL.FTZ R83, R80.reuse, R79 ;  /* 0x0000004f50537220 */ /* 0x040fe20000410000 */
[C---:B------:R-:W-:Y:S02]  /*2a20*/  FMUL.FTZ R81, R25.reuse, R31 ;  /* 0x0000001f19517220 */ /* 0x040fe40000410000 */
[-C--:B------:R-:W-:Y:S01]  /*2a30*/  FMUL.FTZ R80, R80, R77.reuse ;  /* 0x0000004d50507220 */ /* 0x080fe20000410000 */
[----:B------:R-:W-:Y:S01]  /*2a40*/  FFMA.FTZ R85, R82, R77, -R83 ;  /* 0x0000004d52557223 */ /* 0x000fe20000010853 */
[C---:B------:R-:W-:Y:S01]  /*2a50*/  FMUL.FTZ R76, R88.reuse, R61 ;  /* 0x0000003d584c7220 */ /* 0x040fe20000410000 */
[----:B------:R-:W-:Y:S01]  /*2a60*/  FMUL.FTZ R88, R88, R60 ;  /* 0x0000003c58587220 */ /* 0x000fe20000410000 */
[-C--:B------:R-:W-:Y:S01]  /*2a70*/  FFMA.FTZ R81, R24, R30.reuse, -R81 ;  /* 0x0000001e18517223 */ /* 0x080fe20000010851 */
[C---:B------:R-:W-:Y:S01]  /*2a80*/  FMUL.FTZ R86, R25.reuse, R30 ;  /* 0x0000001e19567220 */ /* 0x040fe20000410000 */
[C---:B------:R-:W-:Y:S01]  /*2a90*/  FMUL.FTZ R83, R25.reuse, R29 ;  /* 0x0000001d19537220 */ /* 0x040fe20000410000 */
[-C--:B------:R-:W-:Y:S01]  /*2aa0*/  FMUL.FTZ R30, R25, R28.reuse ;  /* 0x0000001c191e7220 */ /* 0x080fe20000410000 */
[----:B------:R-:W-:Y:S01]  /*2ab0*/  FFMA.FTZ R80, R82, R79, R80 ;  /* 0x0000004f52507223 */ /* 0x000fe20000010050 */
[----:B------:R-:W-:Y:S01]  /*2ac0*/  FADD.FTZ R78, R78, R85 ;  /* 0x000000554e4e7221 */ /* 0x000fe20000010000 */
[-C--:B------:R-:W-:Y:S01]  /*2ad0*/  FFMA.FTZ R35, R87, R61.reuse, R88 ;  /* 0x0000003d57237223 */ /* 0x080fe20000010058 */
[----:B------:R-:W-:Y:S01]  /*2ae0*/  FMUL.FTZ R88, R90, R61 ;  /* 0x0000003d5a587220 */ /* 0x000fe20000410000 */
[C---:B------:R-:W-:Y:S01]  /*2af0*/  FFMA.FTZ R28, R24.reuse, R28, -R83 ;  /* 0x0000001c181c7223 */ /* 0x040fe20000010853 */
[C---:B------:R-:W-:Y:S01]  /*2b00*/  FFMA.FTZ R29, R24.reuse, R29, R30 ;  /* 0x0000001d181d7223 */ /* 0x040fe2000001001e */
[----:B------:R-:W-:Y:S01]  /*2b10*/  FFMA.FTZ R86, R24, R31, R86 ;  /* 0x0000001f18567223 */ /* 0x000fe20000010056 */
[----:B------:R-:W-:Y:S01]  /*2b20*/  FADD.FTZ R82, RZ, R80 ;  /* 0x00000050ff527221 */ /* 0x000fe20000010000 */
[----:B------:R-:W-:Y:S01]  /*2b30*/  FMUL.FTZ R90, R90, R60 ;  /* 0x0000003c5a5a7220 */ /* 0x000fe20000410000 */
[----:B------:R-:W-:Y:S01]  /*2b40*/  FMUL.FTZ R24, R73, R78 ;  /* 0x0000004e49187220 */ /* 0x000fe20000410000 */
[----:B------:R-:W-:Y:S01]  /*2b50*/  FADD.FTZ R30, R26, R81 ;  /* 0x000000511a1e7221 */ /* 0x000fe20000010000 */
[----:B------:R-:W-:Y:S01]  /*2b60*/  FFMA.FTZ R76, R87, R60, -R76 ;  /* 0x0000003c574c7223 */ /* 0x000fe2000001084c */
[----:B------:R-:W-:Y:S01]  /*2b70*/  FMUL.FTZ R26, R73, R82 ;  /* 0x00000052491a7220 */ /* 0x000fe20000410000 */
[C---:B------:R-:W-:Y:S01]  /*2b80*/  FFMA.FTZ R60, R89.reuse, R60, -R88 ;  /* 0x0000003c593c7223 */ /* 0x040fe20000010858 */
[----:B------:R-:W-:Y:S01]  /*2b90*/  FFMA.FTZ R61, R89, R61, R90 ;  /* 0x0000003d593d7223 */ /* 0x000fe2000001005a */
[----:B------:R-:W-:Y:S01]  /*2ba0*/  FADD.FTZ R31, R27, R86 ;  /* 0x000000561b1f7221 */ /* 0x000fe20000010000 */
[----:B------:R-:W-:Y:S01]  /*2bb0*/  FMUL.FTZ R33, R84, R33 ;  /* 0x0000002154217220 */ /* 0x000fe20000410000 */
[----:B------:R-:W-:Y:S01]  /*2bc0*/  FFMA.FTZ R73, R71, R82, R24 ;  /* 0x0000005247497223 */ /* 0x000fe20000010018 */
        /* <DEDUP_REMOVED lines=9> */
.L_x_2396:
[----:B------:R-:W-:Y:S05]  /*2c60*/  BSYNC B0 ;  /* 0x0000000000007941 */ /* 0x000fea0003800000 */
.L_x_2395:
[----:B------:R-:W-:Y:S01]  /*2c70*/  IADD3 R63, R63, 0x1, RZ ;  /* 0x000000013f3f7810 */ /* 0x000fe20007ffe0ff */
[----:B------:R-:W-:Y:S01]  /*2c80*/  FFMA.FTZ R71, R71, R78, -R26 ;  /* 0x0000004e47477223 */ /* 0x000fe2000001081a */
[----:B0-----:R-:W-:Y:S01]  /*2c90*/  FADD.FTZ R24, RZ, R73 ;  /* 0x00000049ff187221 */ /* 0x001fe20000010000 */
[----:B------:R-:W-:Y:S01]  /*2ca0*/  FMUL.FTZ R34, R79, R34 ;  /* 0x000000224f227220 */ /* 0x000fe20000410000 */
[----:B------:R-:W-:Y:S01]  /*2cb0*/  ISETP.GE.AND P6, PT, R63, UR6, PT ;  /* 0x000000063f007c0c */ /* 0x000fe2000bfc6270 */
[----:B------:R-:W-:Y:S01]  /*2cc0*/  FMUL.FTZ R35, R82, R35 ;  /* 0x0000002352237220 */ /* 0x000fe20000410000 */
[----:B------:R-:W-:Y:S01]  /*2cd0*/  FADD.FTZ R70, R70, R71 ;  /* 0x0000004746467221 */ /* 0x000fe20000010000 */
[----:B------:R-:W-:Y:S01]  /*2ce0*/  FMUL.FTZ R61, R61, R24 ;  /* 0x000000183d3d7220 */ /* 0x000fe20000410000 */
[----:B------:R-:W-:Y:S01]  /*2cf0*/  FFMA.FTZ R32, R74, R32, -R33 ;  /* 0x000000204a207223 */ /* 0x000fe20000010821 */
[----:B------:R-:W-:Y:S01]  /*2d00*/  FFMA.FTZ R75, R77, R75, -R34 ;  /* 0x0000004b4d4b7223 */ /* 0x000fe20000010822 */
[----:B------:R-:W-:Y:S01]  /*2d10*/  FFMA.FTZ R76, R78, R76, -R35 ;  /* 0x0000004c4e4c7223 */ /* 0x000fe20000010823 */
[----:B------:R-:W-:Y:S01]  /*2d20*/  FFMA.FTZ R61, R70, R60, -R61 ;  /* 0x0000003c463d7223 */ /* 0x000fe2000001083d */
[----:B------:R-:W-:Y:S01]  /*2d30*/  FFMA.FTZ R43, R32, 2, R43 ;  /* 0x40000000202b7823 */ /* 0x000fe2000001002b */
[----:B------:R-:W-:Y:S01]  /*2d40*/  FFMA.FTZ R58, R75, 2, R58 ;  /* 0x400000004b3a7823 */ /* 0x000fe2000001003a */
[----:B------:R-:W-:Y:S01]  /*2d50*/  FFMA.FTZ R59, R76, 2, R59 ;  /* 0x400000004c3b7823 */ /* 0x000fe2000001003b */
[----:B------:R-:W-:-:S02]  /*2d60*/  FFMA.FTZ R62, R61, 2, R62 ;  /* 0x400000003d3e7823 */ /* 0x000fc4000001003e */
[----:B------:R-:W-:Y:S05]  /*2d70*/  @!P6 BRA `(.L_x_2397) ;  /* 0xffffffe8002ce947 */ /* 0x000fea000383ffff */
.L_x_2394:
[----:B------:R-:W-:Y:S01]  /*2d80*/  BAR.SYNC.DEFER_BLOCKING 0x0 ;  /* 0x0000000000007b1d */ /* 0x000fe20000010000 */
[----:B------:R-:W-:Y:S02]  /*2d90*/  ISETP.NE.AND P0, PT, R5, RZ, PT ;  /* 0x000000ff0500720c */ /* 0x000fe40003f05270 */
[----:B------:R-:W-:Y:S02]  /*2da0*/  F2FP.F16.F32.PACK_AB R58, R58, R43 ;  /* 0x0000002b3a3a723e */ /* 0x000fe400000000ff */
[----:B------:R-:W-:-:S03]  /*2db0*/  F2FP.F16.F32.PACK_AB R59, R62, R59 ;  /* 0x0000003b3e3b723e */ /* 0x000fc600000000ff */
[----:B------:R-:W0:Y:S01]  /*2dc0*/  LDC.64 R26, c[0x0][0x2b0] ;  /* 0x0000ac00ff1a7b82 */ /* 0x000e220000000a00 */
[CC--:B------:R-:W-:Y:S01]  /*2dd0*/  LEA R22, R9.reuse, R68.reuse, 0x3 ;  /* 0x0000004409167211 */ /* 0x0c0fe200078e18ff */
[----:B------:R-:W-:Y:S01]  /*2de0*/  BSSY B0, `(.L_x_2398) ;  /* 0x0000021000007945 */ /* 0x000fe20003800000 */
[----:B------:R-:W-:-:S05]  /*2df0*/  LEA R25, R9, R68, 0x1 ;  /* 0x0000004409197211 */ /* 0x000fca00078e08ff */
[----:B------:R-:W1:Y:S01]  /*2e00*/  @!P0 LDC R24, c[0x0][0x218] ;  /* 0x00008600ff188b82 */ /* 0x000e620000000800 */
[----:B------:R0:W-:Y:S01]  /*2e10*/  STS.64 [R22], R58 ;  /* 0x0000003a16007388 */ /* 0x0001e20000000a00 */
[----:B------:R-:W-:-:S03]  /*2e20*/  NOP ;  /* 0x0000000000007918 */ /* 0x000fc60000000000 */
[----:B------:R-:W-:Y:S04]  /*2e30*/  LDS.U16 R29, [R25] ;  /* 0x00000000191d7984 */ /* 0x000fe80000000400 */
[----:B------:R-:W-:Y:S01]  /*2e40*/  LDS.U16 R31, [R25+0x40] ;  /* 0x00004000191f7984 */ /* 0x000fe20000000400 */
[----:B0-----:R-:W-:-:S03]  /*2e50*/  IMAD.WIDE.U32 R22, R26, UR7, RZ ;  /* 0x000000071a167c25 */ /* 0x001fc6000f8e00ff */
[----:B------:R-:W-:Y:S01]  /*2e60*/  LDS.U16 R33, [R25+0x80] ;  /* 0x0000800019217984 */ /* 0x000fe20000000400 */
[----:B-1----:R-:W-:Y:S02]  /*2e70*/  @!P0 IMAD R39, R11, -0x80, R24 ;  /* 0xffffff800b278824 */ /* 0x002fe400078e0218 */
[----:B------:R-:W-:Y:S01]  /*2e80*/  IMAD R24, R26, UR12, RZ ;  /* 0x0000000c1a187c24 */ /* 0x000fe2000f8e02ff */
[----:B------:R-:W-:Y:S03]  /*2e90*/  LDS.U16 R35, [R25+0xc0] ;  /* 0x0000c00019237984 */ /* 0x000fe60000000400 */
[----:B------:R-:W-:Y:S01]  /*2ea0*/  IMAD R27, R27, UR7, R24 ;  /* 0x000000071b1b7c24 */ /* 0x000fe2000f8e0218 */
[----:B------:R-:W-:Y:S01]  /*2eb0*/  @!P0 STS [R68+0x100], R39 ;  /* 0x0001002744008388 */ /* 0x000fe20000000800 */
[----:B------:R-:W-:Y:S03]  /*2ec0*/  BAR.SYNC.DEFER_BLOCKING 0x0 ;  /* 0x0000000000007b1d */ /* 0x000fe60000010000 */
[----:B------:R-:W-:-:S03]  /*2ed0*/  IADD3 R37, R23, R27, RZ ;  /* 0x0000001b17257210 */ /* 0x000fc60007ffe0ff */
[----:B------:R-:W0:Y:S02]  /*2ee0*/  LDS R28, [R68+0x100] ;  /* 0x00010000441c7984 */ /* 0x000e240000000800 */
        /* <DEDUP_REMOVED lines=16> */
.L_x_2399:
[----:B------:R-:W-:Y:S05]  /*2ff0*/  BSYNC B0 ;  /* 0x0000000000007941 */ /* 0x000fea0003800000 */
.L_x_2398:
[----:B------:R-:W-:Y:S01]  /*3000*/  MOV R23, R37 ;  /* 0x0000002500177202 */ /* 0x000fe20000000f00 */
[----:B------:R-:W-:Y:S01]  /*3010*/  ULDC.64 UR4, c[0x0][0x2b8] ;  /* 0x0000ae0000047ab9 */ /* 0x000fe20000000a00 */
[C---:B------:R-:W-:Y:S01]  /*3020*/  LOP3.LUT R25, R7.reuse, 0x20, RZ, 0xfc, !PT ;  /* 0x0000002007197812 */ /* 0x040fe200078efcff */
[----:B0-----:R-:W-:Y:S01]  /*3030*/  IMAD R27, R2, UR4, RZ ;  /* 0x00000004021b7c24 */ /* 0x001fe2000f8e02ff */
[----:B------:R-:W-:Y:S01]  /*3040*/  LOP3.LUT R29, R7, 0x40, RZ, 0xfc, !PT ;  /* 0x00000040071d7812 */ /* 0x000fe200078efcff */
[C---:B------:R-:W-:Y:S01]  /*3050*/  IMAD.WIDE.U32 R22, R0.reuse, UR4, R22 ;  /* 0x0000000400167c25 */ /* 0x040fe2000f8e0016 */
[----:B------:R-:W-:Y:S02]  /*3060*/  ISETP.GE.AND P0, PT, R25, R28, PT ;  /* 0x0000001c1900720c */ /* 0x000fe40003f06270 */
[----:B------:R-:W-:Y:S01]  /*3070*/  SHF.L.U32 R25, R11, 0x7, RZ ;  /* 0x000000070b197819 */ /* 0x000fe200000006ff */
[----:B------:R-:W-:Y:S01]  /*3080*/  IMAD R26, R0, UR5, R27 ;  /* 0x00000005001a7c24 */ /* 0x000fe2000f8e021b */
[----:B------:R-:W-:Y:S01]  /*3090*/  ULDC.64 UR4, c[0x0][0x308] ;  /* 0x0000c20000047ab9 */ /* 0x000fe20000000a00 */
[----:B------:R-:W-:-:S02]  /*30a0*/  LOP3.LUT R37, R7, 0x60, RZ, 0xfc, !PT ;  /* 0x0000006007257812 */ /* 0x000fc400078efcff */
[----:B------:R-:W-:Y:S02]  /*30b0*/  SHF.R.S32.HI R27, RZ, 0x1f, R25 ;  /* 0x0000001fff1b7819 */ /* 0x000fe40000011419 */
[----:B------:R-:W-:Y:S02]  /*30c0*/  IADD3 R24, P4, R25, R22, RZ ;  /* 0x0000001619187210 */ /* 0x000fe40007f9e0ff */
[----:B------:R-:W-:Y:S01]  /*30d0*/  LEA R25, P3, R7, UR4, 0x1 ;  /* 0x0000000407197c11 */ /* 0x000fe2000f8608ff */
[----:B------:R-:W-:Y:S01]  /*30e0*/  ULDC UR4, c[0x0][0x224] ;  /* 0x0000890000047ab9 */ /* 0x000fe20000000800 */
[----:B------:R-:W-:Y:S02]  /*30f0*/  IADD3.X R23, R27, R26, R23, P4, !PT ;  /* 0x0000001a1b177210 */ /* 0x000fe400027fe417 */
[----:B------:R-:W-:Y:S02]  /*3100*/  LEA.HI.X R26, R7, UR5, R8, 0x1, P3 ;  /* 0x00000005071a7c11 */ /* 0x000fe400098f0c08 */
[----:B------:R-:W-:-:S02]  /*3110*/  LEA R22, P3, R24, R25, 0x1 ;  /* 0x0000001918167211 */ /* 0x000fc400078608ff */
[----:B------:R-:W-:Y:S02]  /*3120*/  IADD3 R11, R11, 0x1, RZ ;  /* 0x000000010b0b7810 */ /* 0x000fe40007ffe0ff */
[----:B------:R-:W-:Y:S02]  /*3130*/  LEA.HI.X R23, R24, R26, R23, 0x1, P3 ;  /* 0x0000001a18177211 */ /* 0x000fe400018f0c17 */
[-C--:B------:R-:W-:Y:S02]  /*3140*/  ISETP.GE.AND P1, PT, R29, R28.reuse, PT ;  /* 0x0000001c1d00720c */ /* 0x080fe40003f26270 */
[----:B------:R-:W-:Y:S01]  /*3150*/  ISETP.GE.AND P2, PT, R37, R28, PT ;  /* 0x0000001c2500720c */ /* 0x000fe20003f46270 */
[----:B------:R0:W-:Y:S01]  /*3160*/  @!P0 STG.E.U16 desc[UR10][R22.64+0x40], R31 ;  /* 0x0000401f16008986 */ /* 0x0001e2000c10150a */
[----:B------:R-:W-:Y:S02]  /*3170*/  ISETP.GE.AND P0, PT, R11, UR4, PT ;  /* 0x000000040b007c0c */ /* 0x000fe4000bf06270 */
[----:B------:R-:W-:-:S04]  /*3180*/  IADD3 R20, P3, R20, 0x200, RZ ;  /* 0x0000020014147810 */ /* 0x000fc80007f7e0ff */
        /* <DEDUP_REMOVED lines=9> */
.L_x_2401:
        /* <DEDUP_REMOVED lines=14> */
.L_x_5226:


//--------------------- .text._Z25selective_scan_fwd_kernelI32Selective_Scan_fwd_kernel_traitsILi32ELi4ELi1ELb0ELb0ELb1ELb1EN3c104HalfENS1_7complexIfEEEEv13SSMParamsBase --------------------------
	.section	.text._Z25selective_scan_fwd_kernelI32Selective_Scan_fwd_kernel_traitsILi32ELi4ELi1ELb0ELb0ELb1ELb1EN3c104HalfENS1_7complexIfEEEEv13SSMParamsBase,"ax",@progbits
	.align	128
        .global         _Z25selective_scan_fwd_kernelI32Selective_Scan_fwd_kernel_traitsILi32ELi4ELi1ELb0ELb0ELb1ELb1EN3c104HalfENS1_7complexIfEEEEv13SSMParamsBase
        .type           _Z25selective_scan_fwd_kernelI32Selective_Scan_fwd_kernel_traitsILi32ELi4ELi1ELb0ELb0ELb1ELb1EN3c104HalfENS1_7complexIfEEEEv13SSMParamsBase,@function
        .size           _Z25selective_scan_fwd_kernelI32Selective_Scan_fwd_kernel_traitsILi32ELi4ELi1ELb0ELb0ELb1ELb1EN3c104HalfENS1_7complexIfEEEEv13SSMParamsBase,(.L_x_5227 - _Z25selective_scan_fwd_kernelI32Selective_Scan_fwd_kernel_traitsILi32ELi4ELi1ELb0ELb0ELb1ELb1EN3c104HalfENS1_7complexIfEEEEv13SSMParamsBase)
        .other          _Z25selective_scan_fwd_kernelI32Selective_Scan_fwd_kernel_traitsILi32ELi4ELi1ELb0ELb0ELb1ELb1EN3c104HalfENS1_7complexIfEEEEv13SSMParamsBase,@"STO_CUDA_ENTRY STV_DEFAULT"
_Z25selective_scan_fwd_kernelI32Selective_Scan_fwd_kernel_traitsILi32ELi4ELi1ELb0ELb0ELb1ELb1EN3c104HalfENS1_7complexIfEEEEv13SSMParamsBase:
.text._Z25selective_scan_fwd_kernelI32Selective_Scan_fwd_kernel_traitsILi32ELi4ELi1ELb0ELb0ELb1ELb1EN3c104HalfENS1_7complexIfEEEEv13SSMParamsBase:
        /* <DEDUP_REMOVED lines=23> */
[----:B------:R-:W3:Y:S01]  /*0170*/  S2UR UR4, SR_CTAID.X ;  /* 0x00000000000479c3 */ /* 0x000ee20000002500 */
[----:B0-----:R-:W-:-:S07]  /*0180*/  IADD3 R10, R5, 0xffffffe, RZ ;  /* 0x0ffffffe050a7810 */ /* 0x001fce0007ffe0ff */
[----:B-1----:R-:W0:Y:S01]  /*0190*/  LDC R6, c[0x0][0x224] ;  /* 0x00008900ff067b82 */ /* 0x002e220000000800 */
[----:B--2---:R-:W-:Y:S01]  /*01a0*/  IABS R8, R0 ;  /* 0x0000000000087213 */ /* 0x004fe20000000000 */
[----:B------:R1:W2:Y:S02]  /*01b0*/  F2I.FTZ.U32.TRUNC.NTZ R11, R10 ;  /* 0x0000000a000b7305 */ /* 0x0002a4000021f000 */
[----:B-1----:R-:W-:Y:S01]  /*01c0*/  HFMA2.MMA R10, -RZ, RZ, 0, 0 ;  /* 0x00000000ff0a7435 */ /* 0x002fe200000001ff */
[----:B--2---:R-:W-:-:S05]  /*01d0*/  IADD3 R12, RZ, -R11, RZ ;  /* 0x8000000bff0c7210 */ /* 0x004fca0007ffe0ff */
[----:B------:R-:W-:Y:S01]  /*01e0*/  IMAD R7, R12, R13, RZ ;  /* 0x0000000d0c077224 */ /* 0x000fe200078e02ff */
[----:B0-----:R-:W-:-:S03]  /*01f0*/  ISETP.GE.AND P0, PT, R6, 0x1, PT ;  /* 0x000000010600780c */ /* 0x001fc60003f06270 */
[----:B------:R-:W-:-:S06]  /*0200*/  IMAD.HI.U32 R11, R11, R7, R10 ;  /* 0x000000070b0b7227 */ /* 0x000fcc00078e000a */
[----:B------:R-:W-:-:S05]  /*0210*/  IMAD.HI.U32 R14, R11, R8, RZ ;  /* 0x000000080b0e7227 */ /* 0x000fca00078e00ff */
[----:B------:R-:W-:-:S05]  /*0220*/  IADD3 R5, -R14, RZ, RZ ;  /* 0x000000ff0e057210 */ /* 0x000fca0007ffe1ff */
[----:B------:R-:W-:Y:S01]  /*0230*/  IMAD R8, R13, R5, R8 ;  /* 0x000000050d087224 */ /* 0x000fe200078e0208 */
[----:B---3--:R-:W-:Y:S01]  /*0240*/  MOV R5, UR4 ;  /* 0x0000000400057c02 */ /* 0x008fe20008000f00 */
[----:B------:R-:W-:-:S03]  /*0250*/  ULDC.64 UR4, c[0x0][0x260] ;  /* 0x0000980000047ab9 */ /* 0x000fc60000000a00 */
[----:B------:R-:W-:Y:S02]  /*0260*/  ISETP.GT.U32.AND P1, PT, R13, R8, PT ;  /* 0x000000080d00720c */ /* 0x000fe40003f24070 */
[----:B------:R-:W-:-:S11]  /*0270*/  SHF.R.S32.HI R6, RZ, 0x1f, R5 ;  /* 0x0000001fff067819 */ /* 0x000fd60000011405 */
[----:B------:R-:W-:Y:S01]  /*0280*/  @!P1 IADD3 R8, R8, -R13, RZ ;  /* 0x8000000d08089210 */ /* 0x000fe20007ffe0ff */
[----:B------:R-:W-:Y:S06]  /*0290*/  @!P0 EXIT ;  /* 0x000000000000894d */ /* 0x000fec0003800000 */
[----:B------:R-:W0:Y:S01]  /*02a0*/  S2R R7, SR_TID.X ;  /* 0x0000000000077919 */ /* 0x000e220000002100 */
[----:B------:R-:W-:Y:S01]  /*02b0*/  ISETP.GE.U32.AND P0, PT, R8, R13, PT ;  /* 0x0000000d0800720c */ /* 0x000fe20003f06070 */
[----:B------:R-:W-:Y:S01]  /*02c0*/  IMAD R8, R6, UR4, RZ ;  /* 0x0000000406087c24 */ /* 0x000fe2000f8e02ff */
[----:B------:R-:W-:Y:S01]  /*02d0*/  LOP3.LUT R9, R0, R23, RZ, 0x3c, !PT ;  /* 0x0000001700097212 */ /* 0x000fe200078e3cff */
[----:B------:R-:W-:Y:S01]  /*02e0*/  IMAD.WIDE.U32 R12, R5, UR4, RZ ;  /* 0x00000004050c7c25 */ /* 0x000fe2000f8e00ff */
[----:B------:R-:W-:Y:S01]  /*02f0*/  @!P1 IADD3 R14, R14, 0x1, RZ ;  /* 0x000000010e0e9810 */ /* 0x000fe20007ffe0ff */
[----:B------:R-:W-:Y:S01]  /*0300*/  ULDC.64 UR6, c[0x0][0x298] ;  /* 0x0000a60000067ab9 */ /* 0x000fe20000000a00 */
[----:B------:R-:W-:Y:S01]  /*0310*/  ISETP.GE.AND P2, PT, R9, RZ, PT ;  /* 0x000000ff0900720c */ /* 0x000fe20003f46270 */
[----:B------:R-:W-:Y:S01]  /*0320*/  IMAD R15, R5, UR5, R8 ;  /* 0x00000005050f7c24 */ /* 0x000fe2000f8e0208 */
[----:B------:R-:W-:Y:S01]  /*0330*/  ISETP.NE.AND P1, PT, R23, RZ, PT ;  /* 0x000000ff1700720c */ /* 0x000fe20003f25270 */
[----:B------:R-:W-:Y:S01]  /*0340*/  ULDC.64 UR4, c[0x0][0x288] ;  /* 0x0000a20000047ab9 */ /* 0x000fe20000000a00 */
[C---:B------:R-:W-:Y:S01]  /*0350*/  IMAD R11, R3.reuse, UR6, RZ ;  /* 0x00000006030b7c24 */ /* 0x040fe2000f8e02ff */
[----:B------:R-:W1:Y:S01]  /*0360*/  LDC.64 R24, c[0x0][0x2e0] ;  /* 0x0000b800ff187b82 */ /* 0x000e620000000a00 */
[----:B------:R-:W-:Y:S01]  /*0370*/  IMAD R9, R3, UR4, RZ ;  /* 0x0000000403097c24 */ /* 0x000fe2000f8e02ff */
[----:B------:R-:W-:Y:S01]  /*0380*/  @P0 IADD3 R14, R14, 0x1, RZ ;  /* 0x000000010e0e0810 */ /* 0x000fe20007ffe0ff */
[C---:B------:R-:W-:Y:S01]  /*0390*/  IMAD R19, R0.reuse, UR7, R11 ;  /* 0x0000000700137c24 */ /* 0x040fe2000f8e020b */
[----:B------:R-:W-:Y:S01]  /*03a0*/  IADD3 R13, R13, R15, RZ ;  /* 0x0000000f0d0d7210 */ /* 0x000fe20007ffe0ff */
[C---:B------:R-:W-:Y:S01]  /*03b0*/  IMAD R17, R0.reuse, UR5, R9 ;  /* 0x0000000500117c24 */ /* 0x040fe2000f8e0209 */
[----:B------:R-:W-:Y:S01]  /*03c0*/  MOV R21, R14 ;  /* 0x0000000e00157202 */ /* 0x000fe20000000f00 */
[----:B------:R-:W-:Y:S01]  /*03d0*/  IMAD.WIDE.U32 R8, R0, UR4, RZ ;  /* 0x0000000400087c25 */ /* 0x000fe2000f8e00ff */
[----:B------:R-:W-:-:S02]  /*03e0*/  ULDC.64 UR4, c[0x0][0x280] ;  /* 0x0000a00000047ab9 */ /* 0x000fc40000000a00 */
[----:B------:R-:W-:Y:S01]  /*03f0*/  @!P2 IADD3 R21, -R21, RZ, RZ ;  /* 0x000000ff1515a210 */ /* 0x000fe20007ffe1ff */
[----:B------:R-:W-:Y:S01]  /*0400*/  IMAD.WIDE.U32 R10, R0, UR6, RZ ;  /* 0x00000006000a7c25 */ /* 0x000fe2000f8e00ff */
[----:B------:R-:W-:Y:S01]  /*0410*/  @!P1 LOP3.LUT R21, RZ, R23, RZ, 0x33, !PT ;  /* 0x00000017ff159212 */ /* 0x000fe200078e33ff */
[----:B------:R-:W-:Y:S01]  /*0420*/  ULDC.64 UR6, c[0x0][0x290] ;  /* 0x0000a40000067ab9 */ /* 0x000fe20000000a00 */
[----:B------:R-:W-:Y:S01]  /*0430*/  IADD3 R17, R9, R17, RZ ;  /* 0x0000001109117210 */ /* 0x000fe20007ffe0ff */
[C---:B------:R-:W-:Y:S01]  /*0440*/  IMAD R20, R6.reuse, UR6, RZ ;  /* 0x0000000606147c24 */ /* 0x040fe2000f8e02ff */
[----:B------:R-:W-:Y:S02]  /*0450*/  MOV R16, R8 ;  /* 0x0000000800107202 */ /* 0x000fe40000000f00 */
[----:B------:R-:W-:Y:S01]  /*0460*/  MOV R18, R10 ;  /* 0x0000000a00127202 */ /* 0x000fe20000000f00 */
[----:B------:R-:W-:Y:S01]  /*0470*/  IMAD R10, R6, UR4, RZ ;  /* 0x00000004060a7c24 */ /* 0x000fe2000f8e02ff */
[----:B------:R-:W-:Y:S01]  /*0480*/  SHF.R.S32.HI R14, RZ, 0x1f, R21 ;  /* 0x0000001fff0e7819 */ /* 0x000fe20000011415 */
[----:B------:R-:W-:Y:S01]  /*0490*/  IMAD.WIDE.U32 R16, R5, UR4, R16 ;  /* 0x0000000405107c25 */ /* 0x000fe2000f8e0010 */
[----:B0-----:R-:W-:-:S02]  /*04a0*/  SHF.L.U32 R9, R7, 0x2, RZ ;  /* 0x0000000207097819 */ /* 0x001fc400000006ff */
[----:B------:R-:W-:Y:S01]  /*04b0*/  IADD3 R19, R11, R19, RZ ;  /* 0x000000130b137210 */ /* 0x000fe20007ffe0ff */
[C---:B------:R-:W-:Y:S01]  /*04c0*/  IMAD R22, R5.reuse, UR5, R10 ;  /* 0x0000000505167c24 */ /* 0x040fe2000f8e020a */
[----:B------:R-:W-:Y:S01]  /*04d0*/  ULDC.64 UR4, c[0x0][0x278] ;  /* 0x00009e0000047ab9 */ /* 0x000fe20000000a00 */
[----:B------:R-:W-:Y:S01]  /*04e0*/  IMAD R23, R5, UR7, R20 ;  /* 0x0000000705177c24 */ /* 0x000fe2000f8e0214 */
[----:B------:R-:W-:Y:S01]  /*04f0*/  LOP3.LUT R8, R7, 0x1f, RZ, 0xc0, !PT ;  /* 0x0000001f07087812 */ /* 0x000fe200078ec0ff */
[----:B------:R-:W-:Y:S01]  /*0500*/  IMAD R20, R14, UR4, RZ ;  /* 0x000000040e147c24 */ /* 0x000fe2000f8e02ff */
[----:B------:R-:W-:Y:S01]  /*0510*/  LOP3.LUT R9, R9, 0xffffff80, RZ, 0xc0, !PT ;  /* 0xffffff8009097812 */ /* 0x000fe200078ec0ff */
[----:B------:R-:W-:Y:S01]  /*0520*/  IMAD.WIDE.U32 R14, R21, UR4, R12 ;  /* 0x00000004150e7c25 */ /* 0x000fe2000f8e000c */
[----:B------:R-:W-:Y:S01]  /*0530*/  MOV R13, RZ ;  /* 0x000000ff000d7202 */ /* 0x000fe20000000f00 */
[----:B------:R-:W0:Y:S01]  /*0540*/  S2R R12, SR_LANEID ;  /* 0x00000000000c7919 */ /* 0x000e220000000000 */
[----:B------:R-:W-:Y:S01]  /*0550*/  LOP3.LUT R10, R9, R8, RZ, 0xfc, !PT ;  /* 0x00000008090a7212 */ /* 0x000fe200078efcff */
[----:B------:R-:W-:Y:S01]  /*0560*/  IMAD.WIDE.U32 R18, R5, UR6, R18 ;  /* 0x0000000605127c25 */ /* 0x000fe2000f8e0012 */
[----:B------:R-:W-:-:S02]  /*0570*/  ULDC.64 UR6, c[0x0][0x2f8] ;  /* 0x0000be0000067ab9 */ /* 0x000fc40000000a00 */
[----:B------:R-:W-:Y:S01]  /*0580*/  SHF.R.S32.HI R11, RZ, 0x1f, R10 ;  /* 0x0000001fff0b7819 */ /* 0x000fe2000001140a */
[----:B------:R-:W-:Y:S01]  /*0590*/  IMAD R21, R21, UR5, R20 ;  /* 0x0000000515157c24 */ /* 0x000fe2000f8e0214 */
[C---:B------:R-:W-:Y:S01]  /*05a0*/  IADD3 R97, P0, R10.reuse, R16, RZ ;  /* 0x000000100a617210 */ /* 0x040fe20007f1e0ff */
[----:B------:R-:W-:Y:S01]  /*05b0*/  ULDC.64 UR4, c[0x0][0x2f0] ;  /* 0x0000bc0000047ab9 */ /* 0x000fe20000000a00 */
[----:B------:R-:W-:Y:S02]  /*05c0*/  IADD3 R95, P1, R10, R18, RZ ;  /* 0x000000120a5f7210 */ /* 0x000fe40007f3e0ff */
[C---:B------:R-:W-:Y:S02]  /*05d0*/  IADD3.X R16, R11.reuse, R17, R22, P0, !PT ;  /* 0x000000110b107210 */ /* 0x040fe400007fe416 */
[----:B------:R-:W-:Y:S02]  /*05e0*/  IADD3.X R18, R11, R19, R23, P1, !PT ;  /* 0x000000130b127210 */ /* 0x000fe40000ffe417 */
[----:B-1----:R-:W-:-:S02]  /*05f0*/  LEA R23, P0, R14, R24, 0x1 ;  /* 0x000000180e177211 */ /* 0x002fc400078008ff */
[----:B------:R-:W-:Y:S02]  /*0600*/  IADD3 R36, R15, R21, RZ ;  /* 0x000000150f247210 */ /* 0x000fe40007ffe0ff */
[----:B------:R-:W-:Y:S02]  /*0610*/  LEA R96, P1, R97, UR4, 0x1 ;  /* 0x0000000461607c11 */ /* 0x000fe4000f8208ff */
[----:B------:R-:W-:Y:S02]  /*0620*/  LEA R94, P2, R95, UR6, 0x1 ;  /* 0x000000065f5e7c11 */ /* 0x000fe4000f8408ff */
[----:B------:R-:W-:Y:S02]  /*0630*/  IADD3 R46, R9, R10, RZ ;  /* 0x0000000a092e7210 */ /* 0x000fe40007ffe0ff */
[----:B------:R-:W-:Y:S02]  /*0640*/  LEA.HI.X R36, R14, R25, R36, 0x1, P0 ;  /* 0x000000190e247211 */ /* 0x000fe400000f0c24 */
[----:B------:R-:W-:-:S02]  /*0650*/  LEA.HI.X R97, R97, UR5, R16, 0x1, P1 ;  /* 0x0000000561617c11 */ /* 0x000fc400088f0c10 */
[----:B------:R-:W-:Y:S02]  /*0660*/  LEA.HI.X R95, R95, UR7, R18, 0x1, P2 ;  /* 0x000000075f5f7c11 */ /* 0x000fe400090f0c12 */
[C-C-:B------:R-:W-:Y:S02]  /*0670*/  LOP3.LUT R14, R9.reuse, 0x40, R8.reuse, 0xfe, !PT ;  /* 0x00000040090e7812 */ /* 0x140fe400078efe08 */
[----:B------:R-:W-:Y:S02]  /*0680*/  LOP3.LUT R15, R9, 0x60, R8, 0xfe, !PT ;  /* 0x00000060090f7812 */ /* 0x000fe400078efe08 */
[----:B------:R-:W-:Y:S02]  /*0690*/  SHF.R.S32.HI R47, RZ, 0x1f, R46 ;  /* 0x0000001fff2f7819 */ /* 0x000fe4000001142e */
[C---:B------:R-:W-:Y:S02]  /*06a0*/  IADD3 R16, R46.reuse, 0x20, RZ ;  /* 0x000000202e107810 */ /* 0x040fe40007ffe0ff */
[----:B------:R-:W-:-:S02]  /*06b0*/  IADD3 R17, R46, 0x40, RZ ;  /* 0x000000402e117810 */ /* 0x000fc40007ffe0ff */
[C---:B------:R-:W-:Y:S02]  /*06c0*/  IADD3 R18, R46.reuse, 0x60, RZ ;  /* 0x000000602e127810 */ /* 0x040fe40007ffe0ff */
[C---:B------:R-:W-:Y:S02]  /*06d0*/  IADD3 R19, R46.reuse, 0x80, RZ ;  /* 0x000000802e137810 */ /* 0x040fe40007ffe0ff */
[C---:B------:R-:W-:Y:S02]  /*06e0*/  IADD3 R20, R46.reuse, 0xa0, RZ ;  /* 0x000000a02e147810 */ /* 0x040fe40007ffe0ff */
[C---:B------:R-:W-:Y:S02]  /*06f0*/  IADD3 R21, R46.reuse, 0xc0, RZ ;  /* 0x000000c02e157810 */ /* 0x040fe40007ffe0ff */
[----:B0-----:R-:W-:-:S07]  /*0700*/  IADD3 R22, R46, 0xe0, RZ ;  /* 0x000000e02e167810 */ /* 0x001fce0007ffe0ff */
.L_x_2418:
[----:B01----:R-:W0:Y:S01]  /*0710*/  LDC R24, c[0x0][0x218] ;  /* 0x00008600ff187b82 */ /* 0x003e220000000800 */
[----:B------:R-:W-:Y:S02]  /*0720*/  LOP3.LUT R28, R9, 0x20, R8, 0xfe, !PT ;  /* 0x00000020091c7812 */ /* 0x000fe400078efe08 */
        /* <DEDUP_REMOVED lines=15> */
[----:B------:R-:W-:Y:S01]  /*0820*/  UMOV UR4, 0x400 ;  /* 0x0000040000047882 */ /* 0x000fe20000000000 */
[----:B------:R-:W-:-:S02]  /*0830*/  ISETP.GE.AND P1, PT, R28, R37, PT ;  /* 0x000000251c00720c */ /* 0x000fc40003f26270 */
[-C--:B------:R-:W-:Y:S02]  /*0840*/  ISETP.GE.AND P0, PT, R10, R37.reuse, PT ;  /* 0x000000250a00720c */ /* 0x080fe40003f06270 */
[-C--:B------:R-:W-:Y:S02]  /*0850*/  ISETP.GE.AND P2, PT, R14, R37.reuse, PT ;  /* 0x000000250e00720c */ /* 0x080fe40003f46270 */
[----:B------:R-:W-:Y:S02]  /*0860*/  ISETP.GE.AND P3, PT, R15, R37, PT ;  /* 0x000000250f00720c */ /* 0x000fe40003f66270 */
[----:B------:R-:W-:Y:S02]  /*0870*/  PRMT R32, RZ, 0x7610, R32 ;  /* 0x00007610ff207816 */ /* 0x000fe40000000020 */
[----:B------:R-:W-:Y:S02]  /*0880*/  PRMT R30, RZ, 0x7610, R30 ;  /* 0x00007610ff1e7816 */ /* 0x000fe4000000001e */
[----:B------:R-:W-:-:S02]  /*0890*/  PRMT R34, RZ, 0x7610, R34 ;  /* 0x00007610ff227816 */ /* 0x000fc40000000022 */
[----:B------:R-:W-:Y:S01]  /*08a0*/  PRMT R44, RZ, 0x7610, R44 ;  /* 0x00007610ff2c7816 */ /* 0x000fe2000000002c */
[----:B0-----:R-:W-:-:S06]  /*08b0*/  ULEA UR5, UR5, UR4, 0x18 ;  /* 0x0000000405057291 */ /* 0x001fcc000f8ec03f */
[C---:B------:R-:W-:Y:S02]  /*08c0*/  LEA R29, R12.reuse, UR5, 0x1 ;  /* 0x000000050c1d7c11 */ /* 0x040fe4000f8e08ff */
[----:B------:R-:W-:-:S03]  /*08d0*/  LEA R28, R12, UR5, 0x3 ;  /* 0x000000050c1c7c11 */ /* 0x000fc6000f8e18ff */
[----:B--2---:R-:W-:Y:S04]  /*08e0*/  STS.U16 [R29], R24 ;  /* 0x000000181d007388 */ /* 0x004fe80000000400 */
[----:B---3--:R-:W-:Y:S04]  /*08f0*/  STS.U16 [R29+0x40], R25 ;  /* 0x000040191d007388 */ /* 0x008fe80000000400 */
[----:B----4-:R0:W-:Y:S04]  /*0900*/  STS.U16 [R29+0x80], R26 ;  /* 0x0000801a1d007388 */ /* 0x0101e80000000400 */
[----:B------:R-:W-:Y:S01]  /*0910*/  STS.U16 [R29+0xc0], R27 ;  /* 0x0000c01b1d007388 */ /* 0x000fe20000000400 */
[----:B------:R-:W-:-:S03]  /*0920*/  NOP ;  /* 0x0000000000007918 */ /* 0x000fc60000000000 */
[----:B------:R-:W-:Y:S01]  /*0930*/  LDS.64 R24, [R28] ;  /* 0x000000001c187984 */ /* 0x000fe20000000a00 */
[----:B0-----:R-:W0:Y:S08]  /*0940*/  LDC R26, c[0x0][0x21c] ;  /* 0x00008700ff1a7b82 */ /* 0x001e300000000800 */
        /* <DEDUP_REMOVED lines=8> */
[----:B---3--:R-:W-:Y:S04]  /*09d0*/  STS.U16 [R29], R30 ;  /* 0x0000001e1d007388 */ /* 0x008fe80000000400 */
[----:B----4-:R-:W-:Y:S04]  /*09e0*/  STS.U16 [R29+0x80], R34 ;  /* 0x000080221d007388 */ /* 0x010fe80000000400 */
[----:B------:R-:W-:Y:S01]  /*09f0*/  STS.U16 [R29+0xc0], R44 ;  /* 0x0000c02c1d007388 */ /* 0x000fe20000000400 */
        /* <DEDUP_REMOVED lines=50> */
.L_x_2403:
[----:B------:R-:W-:Y:S05]  /*0d20*/  BSYNC B0 ;  /* 0x0000000000007941 */ /* 0x000fea0003800000 */
.L_x_2402:
        /* <DEDUP_REMOVED lines=33> */
.L_x_2405:
[----:B------:R-:W-:Y:S05]  /*0f40*/  BSYNC B0 ;  /* 0x0000000000007941 */ /* 0x000fea0003800000 */
.L_x_2404:
        /* <DEDUP_REMOVED lines=33> */
.L_x_2407:
[----:B------:R-:W-:Y:S05]  /*1160*/  BSYNC B0 ;  /* 0x0000000000007941 */ /* 0x000fea0003800000 */
.L_x_2406:
        /* <DEDUP_REMOVED lines=33> */
.L_x_2409:
[----:B------:R-:W-:Y:S05]  /*1380*/  BSYNC B0 ;  /* 0x0000000000007941 */ /* 0x000fea0003800000 */
.L_x_2408:
        /* <DEDUP_REMOVED lines=15> */
[----:B------:R-:W-:Y:S01]  /*1480*/  UMOV UR4, URZ ;  /* 0x0000003f00047c82 */ /* 0x000fe20008000000 */
[C---:B------:R-:W-:Y:S01]  /*1490*/  IMAD.WIDE.U32 R48, R0.reuse, UR6, RZ ;  /* 0x0000000600307c25 */ /* 0x040fe2000f8e00ff */
[----:B------:R-:W-:Y:S01]  /*14a0*/  ISETP.EQ.OR P0, PT, R13, RZ, P0 ;  /* 0x000000ff0d00720c */ /* 0x000fe20000702670 */
[----:B------:R-:W-:Y:S01]  /*14b0*/  ULDC.64 UR10, c[0x0][0x2d0] ;  /* 0x0000b400000a7ab9 */ /* 0x000fe20000000a00 */
[----:B------:R-:W1:Y:S01]  /*14c0*/  LDC R66, c[0x0][0x21c] ;  /* 0x00008700ff427b82 */ /* 0x000e620000000800 */
[----:B------:R-:W-:Y:S01]  /*14d0*/  IMAD R69, R0, UR7, R7 ;  /* 0x0000000700457c24 */ /* 0x000fe2000f8e0207 */
[----:B------:R-:W-:Y:S01]  /*14e0*/  SHF.L.U32 R7, R37, 0x1, RZ ;  /* 0x0000000125077819 */ /* 0x000fe200000006ff */
[----:B------:R-:W-:Y:S01]  /*14f0*/  ULDC UR7, c[0x0][0x214] ;  /* 0x0000850000077ab9 */ /* 0x000fe20000000800 */
[----:B------:R-:W-:Y:S01]  /*1500*/  P2R R65, PR, RZ, 0x1 ;  /* 0x00000001ff417803 */ /* 0x000fe20000000000 */
[----:B------:R-:W-:Y:S01]  /*1510*/  ULDC.64 UR12, c[0x0][0x248] ;  /* 0x00009200000c7ab9 */ /* 0x000fe20000000a00 */
[-C--:B------:R-:W-:Y:S01]  /*1520*/  ISETP.GE.AND P1, PT, R46, R7.reuse, PT ;  /* 0x000000072e00720c */ /* 0x080fe20003f26270 */
[----:B------:R-:W-:Y:S01]  /*1530*/  ULDC.64 UR14, c[0x0][0x2d8] ;  /* 0x0000b600000e7ab9 */ /* 0x000fe20000000a00 */
[----:B------:R-:W2:Y:S01]  /*1540*/  LDC.64 R50, c[0x0][0x238] ;  /* 0x00008e00ff327b82 */ /* 0x000ea20000000a00 */
[----:B------:R-:W-:-:S02]  /*1550*/  ISETP.GE.AND P2, PT, R16, R7, PT ;  /* 0x000000071000720c */ /* 0x000fc40003f46270 */
[----:B------:R-:W-:Y:S02]  /*1560*/  P2R R67, PR, RZ, 0x2 ;  /* 0x00000002ff437803 */ /* 0x000fe40000000000 */
[----:B------:R-:W-:Y:S02]  /*1570*/  P2R R68, PR, RZ, 0x4 ;  /* 0x00000004ff447803 */ /* 0x000fe40000000000 */
[-C--:B------:R-:W-:Y:S01]  /*1580*/  ISETP.GE.AND P0, PT, R17, R7.reuse, PT ;  /* 0x000000071100720c */ /* 0x080fe20003f06270 */
[----:B------:R-:W3:Y:S01]  /*1590*/  LDC.64 R52, c[0x0][0x270] ;  /* 0x00009c00ff347b82 */ /* 0x000ee20000000a00 */
[-C--:B------:R-:W-:Y:S02]  /*15a0*/  ISETP.GE.AND P1, PT, R18, R7.reuse, PT ;  /* 0x000000071200720c */ /* 0x080fe40003f26270 */
[-C--:B------:R-:W-:Y:S02]  /*15b0*/  ISETP.GE.AND P2, PT, R19, R7.reuse, PT ;  /* 0x000000071300720c */ /* 0x080fe40003f46270 */
[----:B------:R-:W-:-:S02]  /*15c0*/  ISETP.GE.AND P3, PT, R20, R7, PT ;  /* 0x000000071400720c */ /* 0x000fc40003f66270 */
[----:B------:R-:W-:Y:S01]  /*15d0*/  IADD3 R69, R49, R69, RZ ;  /* 0x0000004531457210 */ /* 0x000fe20007ffe0ff */
[----:B------:R-:W4:Y:S01]  /*15e0*/  LDC.64 R54, c[0x0][0x250] ;  /* 0x00009400ff367b82 */ /* 0x000f220000000a00 */
[-C--:B------:R-:W-:Y:S02]  /*15f0*/  ISETP.GE.AND P4, PT, R21, R7.reuse, PT ;  /* 0x000000071500720c */ /* 0x080fe40003f86270 */
[----:B------:R-:W-:-:S05]  /*1600*/  ISETP.GE.AND P5, PT, R22, R7, PT ;  /* 0x000000071600720c */ /* 0x000fca0003fa6270 */
[----:B------:R-:W0:Y:S08]  /*1610*/  LDC.64 R56, c[0x0][0x310] ;  /* 0x0000c400ff387b82 */ /* 0x000e300000000a00 */
.L_x_2413:
[----:B------:R-:W-:Y:S02]  /*1620*/  USHF.R.S32.HI UR5, URZ, 0x1f, UR4 ;  /* 0x0000001f3f057899 */ /* 0x000fe40008011404 */
[----:B---3--:R-:W-:Y:S01]  /*1630*/  IMAD.WIDE.U32 R24, R52, UR4, R46 ;  /* 0x0000000434187c25 */ /* 0x008fe2000f8e002e */
[----:B------:R-:W-:-:S03]  /*1640*/  P2R R30, PR, RZ, 0x20 ;  /* 0x00000020ff1e7803 */ /* 0x000fc60000000000 */
[----:B------:R-:W-:Y:S01]  /*1650*/  FMUL.FTZ R81, R39, R38 ;  /* 0x0000002627517220 */ /* 0x000fe20000410000 */
[----:B------:R-:W-:Y:S01]  /*1660*/  FMUL.FTZ R79, R41, R40 ;  /* 0x00000028294f7220 */ /* 0x000fe20000410000 */
[----:B------:R-:W-:Y:S01]  /*1670*/  FMUL.FTZ R74, R43, R42 ;  /* 0x0000002a2b4a7220 */ /* 0x000fe20000410000 */
[----:B------:R-:W-:Y:S02]  /*1680*/  IMAD R26, R52, UR5, RZ ;  /* 0x00000005341a7c24 */ /* 0x000fe4000f8e02ff */
[----:B------:R-:W-:Y:S01]  /*1690*/  FMUL.FTZ R70, R45, R44 ;  /* 0x0000002c2d467220 */ /* 0x000fe20000410000 */
[----:B--2---:R-:W-:Y:S01]  /*16a0*/  IMAD R28, R50, UR5, RZ ;  /* 0x00000005321c7c24 */ /* 0x004fe2000f8e02ff */
[----:B------:R-:W-:Y:S01]  /*16b0*/  ISETP.NE.AND P5, PT, R67, RZ, PT ;  /* 0x000000ff4300720c */ /* 0x000fe20003fa5270 */
[----:B------:R-:W-:Y:S01]  /*16c0*/  IMAD R7, R53, UR4, R26 ;  /* 0x0000000435077c24 */ /* 0x000fe2000f8e021a */
[----:B------:R-:W-:Y:S01]  /*16d0*/  LEA R26, P6, R24, R23, 0x1 ;  /* 0x00000017181a7211 */ /* 0x000fe200078c08ff */
[----:B----4-:R-:W-:-:S03]  /*16e0*/  IMAD R32, R54, UR5, RZ ;  /* 0x0000000536207c24 */ /* 0x010fc6000f8e02ff */
[----:B------:R-:W-:Y:S02]  /*16f0*/  IADD3 R7, R25, R7, RZ ;  /* 0x0000000719077210 */ /* 0x000fe40007ffe0ff */
[----:B------:R-:W-:Y:S02]  /*1700*/  MOV R25, R69 ;  /* 0x0000004500197202 */ /* 0x000fe40000000f00 */
[----:B------:R-:W-:Y:S01]  /*1710*/  LEA.HI.X R27, R24, R36, R7, 0x1, P6 ;  /* 0x00000024181b7211 */ /* 0x000fe200030f0c07 */
[----:B------:R-:W-:Y:S01]  /*1720*/  IMAD R7, R51, UR4, R28 ;  /* 0x0000000433077c24 */ /* 0x000fe2000f8e021c */
[----:B------:R-:W-:-:S05]  /*1730*/  MOV R24, R48 ;  /* 0x0000003000187202 */ /* 0x000fca0000000f00 */
[----:B------:R-:W-:-:S05]  /*1740*/  IMAD.WIDE.U32 R24, R50, UR4, R24 ;  /* 0x0000000432187c25 */ /* 0x000fca000f8e0018 */
[----:B------:R-:W-:Y:S02]  /*1750*/  IADD3 R7, R25, R7, RZ ;  /* 0x0000000719077210 */ /* 0x000fe40007ffe0ff */
[----:B------:R-:W-:-:S04]  /*1760*/  LEA R28, P6, R24, UR10, 0x3 ;  /* 0x0000000a181c7c11 */ /* 0x000fc8000f8c18ff */
[----:B------:R-:W-:Y:S01]  /*1770*/  LEA.HI.X R29, R24, UR11, R7, 0x3, P6 ;  /* 0x0000000b181d7c11 */ /* 0x000fe2000b0f1c07 */
[----:B------:R-:W-:Y:S02]  /*1780*/  IMAD R7, R3, UR12, RZ ;  /* 0x0000000c03077c24 */ /* 0x000fe4000f8e02ff */
[----:B------:R-:W-:-:S04]  /*1790*/  IMAD.WIDE.U32 R24, R0, UR12, RZ ;  /* 0x0000000c00187c25 */ /* 0x000fc8000f8e00ff */
[----:B------:R-:W-:-:S05]  /*17a0*/  IMAD R7, R0, UR13, R7 ;  /* 0x0000000d00077c24 */ /* 0x000fca000f8e0207 */
[----:B------:R-:W-:Y:S01]  /*17b0*/  IADD3 R25, R25, R7, RZ ;  /* 0x0000000719197210 */ /* 0x000fe20007ffe0ff */
[----:B------:R-:W-:Y:S02]  /*17c0*/  IMAD R7, R55, UR4, R32 ;  /* 0x0000000437077c24 */ /* 0x000fe4000f8e0220 */
[----:B------:R-:W-:-:S05]  /*17d0*/  IMAD.WIDE.U32 R24, R54, UR4, R24 ;  /* 0x0000000436187c25 */ /* 0x000fca000f8e0018 */
[----:B------:R-:W-:Y:S02]  /*17e0*/  IADD3 R7, R25, R7, RZ ;  /* 0x0000000719077210 */ /* 0x000fe40007ffe0ff */
[----:B------:R-:W-:-:S04]  /*17f0*/  LEA R58, P6, R24, UR14, 0x3 ;  /* 0x0000000e183a7c11 */ /* 0x000fc8000f8c18ff */
[----:B------:R-:W-:Y:S02]  /*1800*/  LEA.HI.X R59, R24, UR15, R7, 0x3, P6 ;  /* 0x0000000f183b7c11 */ /* 0x000fe4000b0f1c07 */
[----:B------:R-:W2:Y:S01]  /*1810*/  LDG.E.64 R24, desc[UR8][R28.64] ;  /* 0x000000081c187981 */ /* 0x000ea2000c1e1b00 */
[----:B------:R-:W3:Y:S01]  /*1820*/  S2R R7, SR_TID.X ;  /* 0x0000000000077919 */ /* 0x000ee20000002100 */
[----:B--2---:R-:W-:Y:S01]  /*1830*/  FMUL.FTZ R31, R24, 1.4426950216293334961 ;  /* 0x3fb8aa3b181f7820 */ /* 0x004fe20000410000 */
[C---:B------:R-:W-:Y:S01]  /*1840*/  FMUL.FTZ R24, R25.reuse, R38 ;  /* 0x0000002619187220 */ /* 0x040fe20000410000 */
[----:B------:R-:W-:Y:S02]  /*1850*/  FMUL.FTZ R29, R25, R40 ;  /* 0x00000028191d7220 */ /* 0x000fe40000410000 */
[C---:B------:R-:W-:Y:S01]  /*1860*/  FMUL.FTZ R32, R31.reuse, R38 ;  /* 0x000000261f207220 */ /* 0x040fe20000410000 */
[----:B------:R-:W-:Y:S01]  /*1870*/  FMUL.RZ R34, R24, 0.15915493667125701904 ;  /* 0x3e22f98318227820 */ /* 0x000fe2000040c000 */
[----:B------:R-:W-:Y:S01]  /*1880*/  FMUL.FTZ R28, R31, R40 ;  /* 0x000000281f1c7220 */ /* 0x000fe20000410000 */
[----:B---3--:R-:W-:-:S02]  /*1890*/  SHF.L.U32 R24, R7, 0x2, RZ ;  /* 0x0000000207187819 */ /* 0x008fc400000006ff */
[----:B------:R-:W-:Y:S02]  /*18a0*/  MUFU.SIN R33, R34 ;  /* 0x0000002200217308 */ /* 0x000fe40000000400 */
[----:B------:R-:W-:-:S04]  /*18b0*/  ISETP.GE.U32.AND P6, PT, R24, R37, PT ;  /* 0x000000251800720c */ /* 0x000fc80003fc6070 */
[----:B------:R-:W-:Y:S02]  /*18c0*/  FSEL R81, R81, RZ, !P6 ;  /* 0x000000ff51517208 */ /* 0x000fe40007000000 */
[----:B------:R-:W2:Y:S08]  /*18d0*/  MUFU.EX2 R32, R32 ;  /* 0x0000002000207308 */ /* 0x000eb00000000800 */
[----:B------:R3:W4:Y:S08]  /*18e0*/  MUFU.COS R35, R34 ;  /* 0x0000002200237308 */ /* 0x0007300000000000 */
[----:B------:R-:W-:Y:S01]  /*18f0*/  MUFU.EX2 R28, R28 ;  /* 0x0000001c001c7308 */ /* 0x000fe20000000800 */
[----:B---3--:R-:W-:Y:S01]  /*1900*/  FMUL.RZ R34, R29, 0.15915493667125701904 ;  /* 0x3e22f9831d227820 */ /* 0x008fe2000040c000 */
[----:B--2---:R-:W-:-:S05]  /*1910*/  FMUL.FTZ R33, R32, R33 ;  /* 0x0000002120217220 */ /* 0x004fca0000410000 */
[----:B------:R-:W-:Y:S01]  /*1920*/  FSEL R73, R33, RZ, !P6 ;  /* 0x000000ff21497208 */ /* 0x000fe20007000000 */
[----:B------:R-:W2:Y:S01]  /*1930*/  MUFU.SIN R29, R34 ;  /* 0x00000022001d7308 */ /* 0x000ea20000000400 */
[----:B----4-:R-:W-:Y:S01]  /*1940*/  FMUL.FTZ R35, R32, R35 ;  /* 0x0000002320237220 */ /* 0x010fe20000410000 */
[----:B------:R-:W-:-:S04]  /*1950*/  IADD3 R32, R24, 0x1, RZ ;  /* 0x0000000118207810 */ /* 0x000fc80007ffe0ff */
[----:B------:R-:W-:Y:S02]  /*1960*/  FSEL R83, R35, 1, !P6 ;  /* 0x3f80000023537808 */ /* 0x000fe40007000000 */
[----:B------:R-:W3:Y:S01]  /*1970*/  MUFU.COS R33, R34 ;  /* 0x0000002200217308 */ /* 0x000ee20000000000 */
[----:B------:R-:W-:Y:S02]  /*1980*/  ISETP.GE.U32.AND P6, PT, R32, R37, PT ;  /* 0x000000252000720c */ /* 0x000fe40003fc6070 */
[C---:B------:R-:W-:Y:S02]  /*1990*/  IADD3 R32, R24.reuse, 0x2, RZ ;  /* 0x0000000218207810 */ /* 0x040fe40007ffe0ff */
[----:B------:R-:W-:Y:S02]  /*19a0*/  FSEL R79, R79, RZ, !P6 ;  /* 0x000000ff4f4f7208 */ /* 0x000fe40007000000 */
[----:B------:R-:W-:Y:S01]  /*19b0*/  IADD3 R24, R24, 0x3, RZ ;  /* 0x0000000318187810 */ /* 0x000fe20007ffe0ff */
[----:B--2---:R-:W-:-:S05]  /*19c0*/  FMUL.FTZ R29, R28, R29 ;  /* 0x0000001d1c1d7220 */ /* 0x004fca0000410000 */
[----:B------:R-:W-:Y:S01]  /*19d0*/  FSEL R76, R29, RZ, !P6 ;  /* 0x000000ff1d4c7208 */ /* 0x000fe20007000000 */
[C---:B------:R-:W-:Y:S01]  /*19e0*/  FMUL.FTZ R29, R25.reuse, R42 ;  /* 0x0000002a191d7220 */ /* 0x040fe20000410000 */
[----:B------:R-:W-:Y:S01]  /*19f0*/  FMUL.FTZ R25, R25, R44 ;  /* 0x0000002c19197220 */ /* 0x000fe20000410000 */
[----:B---3--:R-:W-:Y:S01]  /*1a00*/  FMUL.FTZ R33, R28, R33 ;  /* 0x000000211c217220 */ /* 0x008fe20000410000 */
[----:B------:R-:W-:Y:S01]  /*1a10*/  FMUL.FTZ R28, R31, R42 ;  /* 0x0000002a1f1c7220 */ /* 0x000fe20000410000 */
[----:B------:R-:W-:Y:S01]  /*1a20*/  FMUL.RZ R34, R29, 0.15915493667125701904 ;  /* 0x3e22f9831d227820 */ /* 0x000fe2000040c000 */
[----:B------:R-:W-:Y:S02]  /*1a30*/  FMUL.FTZ R31, R31, R44 ;  /* 0x0000002c1f1f7220 */ /* 0x000fe40000410000 */
[----:B------:R-:W-:Y:S01]  /*1a40*/  FSEL R78, R33, 1, !P6 ;  /* 0x3f800000214e7808 */ /* 0x000fe20007000000 */
[----:B------:R-:W-:Y:S01]  /*1a50*/  MUFU.SIN R29, R34 ;  /* 0x00000022001d7308 */ /* 0x000fe20000000400 */
[----:B------:R-:W-:-:S04]  /*1a60*/  ISETP.GE.U32.AND P6, PT, R32, R37, PT ;  /* 0x000000252000720c */ /* 0x000fc80003fc6070 */
[----:B------:R-:W-:-:S03]  /*1a70*/  FSEL R74, R74, RZ, !P6 ;  /* 0x000000ff4a4a7208 */ /* 0x000fc60007000000 */
[----:B------:R-:W2:Y:S08]  /*1a80*/  MUFU.EX2 R28, R28 ;  /* 0x0000001c001c7308 */ /* 0x000eb00000000800 */
[----:B------:R-:W3:Y:S08]  /*1a90*/  MUFU.COS R33, R34 ;  /* 0x0000002200217308 */ /* 0x000ef00000000000 */
[----:B------:R-:W-:Y:S01]  /*1aa0*/  MUFU.EX2 R31, R31 ;  /* 0x0000001f001f7308 */ /* 0x000fe20000000800 */
[----:B--2---:R-:W-:-:S05]  /*1ab0*/  FMUL.FTZ R29, R28, R29 ;  /* 0x0000001d1c1d7220 */ /* 0x004fca0000410000 */
[----:B------:R-:W-:Y:S01]  /*1ac0*/  FSEL R75, R29, RZ, !P6 ;  /* 0x000000ff1d4b7208 */ /* 0x000fe20007000000 */
[----:B------:R-:W-:Y:S01]  /*1ad0*/  FMUL.RZ R29, R25, 0.15915493667125701904 ;  /* 0x3e22f983191d7820 */ /* 0x000fe2000040c000 */
[----:B------:R-:W-:Y:S01]  /*1ae0*/  FMUL.FTZ R25, R81, R76 ;  /* 0x0000004c51197220 */ /* 0x000fe20000410000 */
[----:B---3--:R-:W-:Y:S02]  /*1af0*/  FMUL.FTZ R33, R28, R33 ;  /* 0x000000211c217220 */ /* 0x008fe40000410000 */
[----:B------:R-:W2:Y:S01]  /*1b00*/  MUFU.COS R32, R29 ;  /* 0x0000001d00207308 */ /* 0x000ea20000000000 */
[----:B------:R-:W-:Y:S02]  /*1b10*/  FFMA.FTZ R25, RZ, R78, R25 ;  /* 0x0000004eff197223 */ /* 0x000fe40000010019 */
[----:B------:R-:W-:Y:S02]  /*1b20*/  FSEL R77, R33, 1, !P6 ;  /* 0x3f800000214d7808 */ /* 0x000fe40007000000 */
[----:B------:R-:W-:Y:S01]  /*1b30*/  ISETP.GE.U32.AND P6, PT, R24, R37, PT ;  /* 0x000000251800720c */ /* 0x000fe20003fc6070 */
[----:B------:R-:W-:Y:S01]  /*1b40*/  FMUL.FTZ R24, RZ, R76 ;  /* 0x0000004cff187220 */ /* 0x000fe20000410000 */
[----:B------:R-:W-:Y:S01]  /*1b50*/  FADD.FTZ R34, RZ, R25 ;  /* 0x00000019ff227221 */ /* 0x000fe20000010000 */
[----:B------:R-:W3:Y:S01]  /*1b60*/  MUFU.SIN R28, R29 ;  /* 0x0000001d001c7308 */ /* 0x000ee20000000400 */
[----:B------:R-:W-:Y:S01]  /*1b70*/  FSEL R70, R70, RZ, !P6 ;  /* 0x000000ff46467208 */ /* 0x000fe20007000000 */
[----:B------:R-:W-:Y:S01]  /*1b80*/  FFMA.FTZ R24, R81, R78, -R24 ;  /* 0x0000004e51187223 */ /* 0x000fe20000010818 */
[----:B------:R-:W-:Y:S01]  /*1b90*/  FMUL.FTZ R80, R75, R34 ;  /* 0x000000224b507220 */ /* 0x000fe20000410000 */
[----:B--2---:R-:W-:-:S05]  /*1ba0*/  FMUL.FTZ R32, R31, R32 ;  /* 0x000000201f207220 */ /* 0x004fca0000410000 */
[----:B------:R-:W-:Y:S01]  /*1bb0*/  FSEL R71, R32, 1, !P6 ;  /* 0x3f80000020477808 */ /* 0x000fe20007000000 */
[----:B------:R-:W-:Y:S01]  /*1bc0*/  FADD.FTZ R32, R79, R24 ;  /* 0x000000184f207221 */ /* 0x000fe20000010000 */
[----:B------:R-:W-:Y:S01]  /*1bd0*/  FMUL.FTZ R24, R73, R76 ;  /* 0x0000004c49187220 */ /* 0x000fe20000410000 */
[----:B---3--:R-:W-:Y:S02]  /*1be0*/  FMUL.FTZ R28, R31, R28 ;  /* 0x0000001c1f1c7220 */ /* 0x008fe40000410000 */
[----:B------:R-:W-:Y:S01]  /*1bf0*/  FMUL.FTZ R29, R75, R32 ;  /* 0x000000204b1d7220 */ /* 0x000fe20000410000 */
[----:B------:R-:W-:Y:S01]  /*1c00*/  FFMA.FTZ R24, R83, R78, -R24 ;  /* 0x0000004e53187223 */ /* 0x000fe20000010818 */
[----:B------:R-:W-:Y:S01]  /*1c10*/  FFMA.FTZ R25, R77, R32, -R80 ;  /* 0x000000204d197223 */ /* 0x000fe20000010850 */
[----:B------:R-:W-:Y:S01]  /*1c20*/  FSEL R72, R28, RZ, !P6 ;  /* 0x000000ff1c487208 */ /* 0x000fe20007000000 */
[----:B------:R-:W-:Y:S01]  /*1c30*/  FMUL.FTZ R28, R83, R76 ;  /* 0x0000004c531c7220 */ /* 0x000fe20000410000 */
[----:B------:R-:W-:Y:S01]  /*1c40*/  FFMA.FTZ R29, R77, R34, R29 ;  /* 0x000000224d1d7223 */ /* 0x000fe2000001001d */
[----:B------:R-:W-:Y:S01]  /*1c50*/  FMUL.FTZ R32, R75, R24 ;  /* 0x000000184b207220 */ /* 0x000fe20000410000 */
[----:B------:R-:W-:Y:S01]  /*1c60*/  FADD.FTZ R31, R74, R25 ;  /* 0x000000194a1f7221 */ /* 0x000fe20000010000 */
[----:B------:R-:W-:Y:S01]  /*1c70*/  FFMA.FTZ R28, R73, R78, R28 ;  /* 0x0000004e491c7223 */ /* 0x000fe2000001001c */
[----:B------:R-:W-:Y:S01]  /*1c80*/  FADD.FTZ R29, RZ, R29 ;  /* 0x0000001dff1d7221 */ /* 0x000fe20000010000 */
[----:B------:R-:W-:Y:S01]  /*1c90*/  ISETP.GE.AND P6, PT, R12, 0x1, PT ;  /* 0x000000010c00780c */ /* 0x000fe20003fc6270 */
[C---:B------:R-:W-:Y:S01]  /*1ca0*/  FMUL.FTZ R80, R72.reuse, R31 ;  /* 0x0000001f48507220 */ /* 0x040fe20000410000 */
[-C--:B------:R-:W-:Y:S01]  /*1cb0*/  FMUL.FTZ R25, R75, R28.reuse ;  /* 0x0000001c4b197220 */ /* 0x080fe20000410000 */
[CC--:B------:R-:W-:Y:S01]  /*1cc0*/  FMUL.FTZ R34, R72.reuse, R29.reuse ;  /* 0x0000001d48227220 */ /* 0x0c0fe20000410000 */
[----:B------:R-:W-:Y:S01]  /*1cd0*/  FFMA.FTZ R28, R77, R28, R32 ;  /* 0x0000001c4d1c7223 */ /* 0x000fe20000010020 */
[----:B------:R-:W-:Y:S01]  /*1ce0*/  FFMA.FTZ R80, R71, R29, R80 ;  /* 0x0000001d47507223 */ /* 0x000fe20000010050 */
[----:B------:R-:W-:Y:S01]  /*1cf0*/  FFMA.FTZ R25, R77, R24, -R25 ;  /* 0x000000184d197223 */ /* 0x000fe20000010819 */
[C---:B------:R-:W-:Y:S01]  /*1d00*/  FFMA.FTZ R31, R71.reuse, R31, -R34 ;  /* 0x0000001f471f7223 */ /* 0x040fe20000010822 */
[C---:B------:R-:W-:Y:S01]  /*1d10*/  FMUL.FTZ R32, R72.reuse, R28 ;  /* 0x0000001c48207220 */ /* 0x040fe20000410000 */
[----:B------:R-:W-:Y:S01]  /*1d20*/  FADD.FTZ R35, RZ, R80 ;  /* 0x00000050ff237221 */ /* 0x000fe20000010000 */
[-C--:B------:R-:W-:Y:S01]  /*1d30*/  FMUL.FTZ R29, R72, R25.reuse ;  /* 0x00000019481d7220 */ /* 0x080fe20000410000 */
[----:B------:R-:W-:Y:S01]  /*1d40*/  FADD.FTZ R34, R70, R31 ;  /* 0x0000001f46227221 */ /* 0x000fe20000010000 */
[----:B------:R-:W-:-:S02]  /*1d50*/  FFMA.FTZ R32, R71, R25, -R32 ;  /* 0x0000001947207223 */ /* 0x000fc40000010820 */
[----:B------:R-:W-:Y:S01]  /*1d60*/  FFMA.FTZ R29, R71, R28, R29 ;  /* 0x0000001c471d7223 */ /* 0x000fe2000001001d */
[----:B------:R-:W2:Y:S04]  /*1d70*/  SHFL.UP PT, R31, R35, 0x1, RZ ;  /* 0x04200000231f7989 */ /* 0x000ea800000e00ff */
[----:B------:R-:W3:Y:S04]  /*1d80*/  SHFL.UP PT, R28, R34, 0x1, RZ ;  /* 0x04200000221c7989 */ /* 0x000ee800000e00ff */
[----:B------:R-:W4:Y:S04]  /*1d90*/  SHFL.UP PT, R24, R32, 0x1, RZ ;  /* 0x0420000020187989 */ /* 0x000f2800000e00ff */
[----:B------:R-:W5:Y:S01]  /*1da0*/  SHFL.UP PT, R25, R29, 0x1, RZ ;  /* 0x042000001d197989 */ /* 0x000f6200000e00ff */
[C---:B--2---:R-:W-:Y:S01]  /*1db0*/  FMUL.FTZ R33, R29.reuse, R31 ;  /* 0x0000001f1d217220 */ /* 0x044fe20000410000 */
[----:B---3--:R-:W-:-:S03]  /*1dc0*/  FMUL.FTZ R82, R29, R28 ;  /* 0x0000001c1d527220 */ /* 0x008fc60000410000 */
[C---:B------:R-:W-:Y:S01]  /*1dd0*/  FFMA.FTZ R33, R32.reuse, R28, -R33 ;  /* 0x0000001c20217223 */ /* 0x040fe20000010821 */
[CC--:B----4-:R-:W-:Y:S01]  /*1de0*/  FMUL.FTZ R80, R29.reuse, R24.reuse ;  /* 0x000000181d507220 */ /* 0x0d0fe20000410000 */
[----:B------:R-:W-:Y:S02]  /*1df0*/  FFMA.FTZ R82, R32, R31, R82 ;  /* 0x0000001f20527223 */ /* 0x000fe40000010052 */
[----:B------:R-:W-:Y:S01]  /*1e00*/  @P6 FADD.FTZ R34, R34, R33 ;  /* 0x0000002122226221 */ /* 0x000fe20000010000 */
[CC--:B-----5:R-:W-:Y:S01]  /*1e10*/  FFMA.FTZ R80, R32.reuse, R25.reuse, R80 ;  /* 0x0000001920507223 */ /* 0x0e0fe20000010050 */
[----:B------:R-:W-:Y:S01]  /*1e20*/  FMUL.FTZ R25, R29, R25 ;  /* 0x000000191d197220 */ /* 0x000fe20000410000 */
[----:B------:R-:W-:Y:S02]  /*1e30*/  @P6 FADD.FTZ R35, R35, R82 ;  /* 0x0000005223236221 */ /* 0x000fe40000010000 */
[----:B------:R-:W2:Y:S01]  /*1e40*/  SHFL.UP PT, R31, R34, 0x2, RZ ;  /* 0x04400000221f7989 */ /* 0x000ea200000e00ff */
[----:B------:R-:W-:Y:S01]  /*1e50*/  @P6 FFMA.FTZ R32, R32, R24, -R25 ;  /* 0x0000001820206223 */ /* 0x000fe20000010819 */
[----:B------:R-:W-:-:S02]  /*1e60*/  FSEL R80, R29, R80, !P6 ;  /* 0x000000501d507208 */ /* 0x000fc40007000000 */
[----:B------:R-:W3:Y:S01]  /*1e70*/  SHFL.UP PT, R33, R35, 0x2, RZ ;  /* 0x0440000023217989 */ /* 0x000ee200000e00ff */
[----:B------:R-:W-:-:S03]  /*1e80*/  ISETP.GE.AND P6, PT, R12, 0x2, PT ;  /* 0x000000020c00780c */ /* 0x000fc60003fc6270 */
[----:B------:R-:W4:Y:S04]  /*1e90*/  SHFL.UP PT, R25, R32, 0x2, RZ ;  /* 0x0440000020197989 */ /* 0x000f2800000e00ff */
[----:B------:R-:W5:Y:S01]  /*1ea0*/  SHFL.UP PT, R29, R80, 0x2, RZ ;  /* 0x04400000501d7989 */ /* 0x000f6200000e00ff */
[C---:B--2---:R-:W-:Y:S01]  /*1eb0*/  FMUL.FTZ R28, R80.reuse, R31 ;  /* 0x0000001f501c7220 */ /* 0x044fe20000410000 */
[----:B---3--:R-:W-:-:S03]  /*1ec0*/  FMUL.FTZ R85, R80, R33 ;  /* 0x0000002150557220 */ /* 0x008fc60000410000 */
        /* <DEDUP_REMOVED lines=9> */
[----:B------:R-:W2:Y:S01]  /*1f60*/  SHFL.UP PT, R28, R34, 0x4, RZ ;  /* 0x04800000221c7989 */ /* 0x000ea200000e00ff */
[----:B------:R-:W-:-:S03]  /*1f70*/  ISETP.GE.AND P6, PT, R12, 0x4, PT ;  /* 0x000000040c00780c */ /* 0x000fc60003fc6270 */
[----:B------:R-:W3:Y:S04]  /*1f80*/  SHFL.UP PT, R24, R32, 0x4, RZ ;  /* 0x0480000020187989 */ /* 0x000ee800000e00ff */
[----:B------:R-:W4:Y:S04]  /*1f90*/  SHFL.UP PT, R29, R35, 0x4, RZ ;  /* 0x04800000231d7989 */ /* 0x000f2800000e00ff */
[----:B------:R-:W5:Y:S01]  /*1fa0*/  SHFL.UP PT, R25, R31, 0x4, RZ ;  /* 0x048000001f197989 */ /* 0x000f6200000e00ff */
[C---:B--2---:R-:W-:Y:S01]  /*1fb0*/  FMUL.FTZ R82, R31.reuse, R28 ;  /* 0x0000001c1f527220 */ /* 0x044fe20000410000 */
[C---:B---3--:R-:W-:Y:S01]  /*1fc0*/  FMUL.FTZ R80, R31.reuse, R24 ;  /* 0x000000181f507220 */ /* 0x048fe20000410000 */
        /* <DEDUP_REMOVED lines=31> */
[----:B---3--:R-:W-:-:S03]  /*21c0*/  FMUL.FTZ R33, R31, R29 ;  /* 0x0000001d1f217220 */ /* 0x008fc60000410000 */
        /* <DEDUP_REMOVED lines=11> */
[----:B------:R-:W-:-:S02]  /*2280*/  FSEL R33, R31, R80, !P6 ;  /* 0x000000501f217208 */ /* 0x000fc40007000000 */
[----:B------:R-:W-:Y:S02]  /*2290*/  ISETP.NE.AND P6, PT, R68, RZ, PT ;  /* 0x000000ff4400720c */ /* 0x000fe40003fc5270 */
[----:B------:R-:W-:Y:S02]  /*22a0*/  ISETP.NE.AND P5, PT, R30, RZ, PT ;  /* 0x000000ff1e00720c */ /* 0x000fe40003fa5270 */
[----:B------:R-:W-:Y:S02]  /*22b0*/  PRMT R25, RZ, 0x7610, R25 ;  /* 0x00007610ff197816 */ /* 0x000fe40000000019 */
[----:B------:R-:W-:Y:S02]  /*22c0*/  PRMT R31, RZ, 0x7610, R31 ;  /* 0x00007610ff1f7816 */ /* 0x000fe4000000001f */
[----:B------:R-:W-:Y:S02]  /*22d0*/  PRMT R82, RZ, 0x7610, R82 ;  /* 0x00007610ff527816 */ /* 0x000fe40000000052 */
[----:B------:R-:W-:Y:S01]  /*22e0*/  PRMT R84, RZ, 0x7610, R84 ;  /* 0x00007610ff547816 */ /* 0x000fe20000000054 */
[----:B------:R-:W3:Y:S01]  /*22f0*/  @!P0 LDG.E.U16 R25, desc[UR8][R26.64+0x80] ;  /* 0x000080081a198981 */ /* 0x000ee2000c1e1500 */
[----:B------:R-:W-:-:S02]  /*2300*/  PRMT R80, RZ, 0x7610, R80 ;  /* 0x00007610ff507816 */ /* 0x000fc40000000050 */
[----:B------:R-:W-:Y:S01]  /*2310*/  PRMT R24, RZ, 0x7610, R24 ;  /* 0x00007610ff187816 */ /* 0x000fe20000000018 */
[----:B------:R-:W4:Y:S04]  /*2320*/  @!P6 LDG.E.U16 R28, desc[UR8][R26.64+0x40] ;  /* 0x000040081a1ce981 */ /* 0x000f28000c1e1500 */
        /* <DEDUP_REMOVED lines=9> */
[-C--:B------:R-:W-:Y:S02]  /*23c0*/  LEA.HI.SX32 R87, R87, R12.reuse, 0x1b ;  /* 0x0000000c57577211 */ /* 0x080fe400078fdaff */
[CC--:B------:R-:W-:Y:S02]  /*23d0*/  LEA.HI.SX32 R30, R12.reuse, R12.reuse, 0x1b ;  /* 0x0000000c0c1e7211 */ /* 0x0c0fe400078fdaff */
[C---:B-1----:R-:W-:Y:S02]  /*23e0*/  IADD3 R27, R12.reuse, 0x60, RZ ;  /* 0x000000600c1b7810 */ /* 0x042fe40007ffe0ff */
[----:B------:R-:W-:Y:S02]  /*23f0*/  LEA.HI.SX32 R85, R85, R12, 0x1b ;  /* 0x0000000c55557211 */ /* 0x000fe400078fdaff */
[C---:B------:R-:W-:Y:S01]  /*2400*/  IADD3 R89, R12.reuse, 0xa0, RZ ;  /* 0x000000a00c597810 */ /* 0x040fe20007ffe0ff */
[----:B0-----:R-:W-:Y:S01]  /*2410*/  ULEA UR5, UR6, UR5, 0x18 ;  /* 0x0000000506057291 */ /* 0x001fe2000f8ec03f */
[----:B------:R-:W-:-:S05]  /*2420*/  IADD3 R91, R12, 0xc0, RZ ;  /* 0x000000c00c5b7810 */ /* 0x000fca0007ffe0ff */
[----:B------:R-:W-:Y:S02]  /*2430*/  LEA R26, R87, UR5, 0x1 ;  /* 0x00000005571a7c11 */ /* 0x000fe4000f8e08ff */
[C---:B------:R-:W-:Y:S02]  /*2440*/  IADD3 R87, R12.reuse, 0x80, RZ ;  /* 0x000000800c577810 */ /* 0x040fe40007ffe0ff */
[----:B------:R-:W-:Y:S02]  /*2450*/  IADD3 R93, R12, 0xe0, RZ ;  /* 0x000000e00c5d7810 */ /* 0x000fe40007ffe0ff */
[-C--:B------:R-:W-:Y:S02]  /*2460*/  LEA.HI.SX32 R27, R27, R12.reuse, 0x1b ;  /* 0x0000000c1b1b7211 */ /* 0x080fe400078fdaff */
[----:B------:R-:W-:Y:S02]  /*2470*/  LEA R30, R30, UR5, 0x1 ;  /* 0x000000051e1e7c11 */ /* 0x000fe4000f8e08ff */
[----:B------:R-:W-:-:S02]  /*2480*/  LEA.HI.SX32 R87, R87, R12, 0x1b ;  /* 0x0000000c57577211 */ /* 0x000fc400078fdaff */
[----:B------:R-:W-:Y:S02]  /*2490*/  LEA R85, R85, UR5, 0x1 ;  /* 0x0000000555557c11 */ /* 0x000fe4000f8e08ff */
[-C--:B------:R-:W-:Y:S02]  /*24a0*/  LEA.HI.SX32 R89, R89, R12.reuse, 0x1b ;  /* 0x0000000c59597211 */ /* 0x080fe400078fdaff */
[-C--:B------:R-:W-:Y:S02]  /*24b0*/  LEA.HI.SX32 R91, R91, R12.reuse, 0x1b ;  /* 0x0000000c5b5b7211 */ /* 0x080fe400078fdaff */
[----:B------:R-:W-:Y:S02]  /*24c0*/  LEA R86, R27, UR5, 0x1 ;  /* 0x000000051b567c11 */ /* 0x000fe4000f8e08ff */
[----:B------:R-:W-:Y:S02]  /*24d0*/  LEA.HI.SX32 R93, R93, R12, 0x1b ;  /* 0x0000000c5d5d7211 */ /* 0x000fe400078fdaff */
[----:B------:R-:W-:-:S02]  /*24e0*/  LEA R87, R87, UR5, 0x1 ;  /* 0x0000000557577c11 */ /* 0x000fc4000f8e08ff */
[----:B------:R-:W-:Y:S02]  /*24f0*/  LEA R89, R89, UR5, 0x1 ;  /* 0x0000000559597c11 */ /* 0x000fe4000f8e08ff */
[----:B------:R-:W-:Y:S02]  /*2500*/  LEA R91, R91, UR5, 0x1 ;  /* 0x000000055b5b7c11 */ /* 0x000fe4000f8e08ff */
[----:B------:R-:W-:Y:S02]  /*2510*/  LEA R93, R93, UR5, 0x1 ;  /* 0x000000055d5d7c11 */ /* 0x000fe4000f8e08ff */
[----:B------:R-:W-:Y:S01]  /*2520*/  ISETP.NE.AND P6, PT, R65, RZ, PT ;  /* 0x000000ff4100720c */ /* 0x000fe20003fc5270 */
[----:B------:R-:W-:Y:S01]  /*2530*/  ULEA UR6, UR4, UR5, 0x4 ;  /* 0x0000000504067291 */ /* 0x000fe2000f8e203f */
[----:B--2---:R0:W-:Y:S04]  /*2540*/  STS.U16 [R30], R29 ;  /* 0x0000001d1e007388 */ /* 0x0041e80000000400 */
[----:B----4-:R1:W-:Y:S04]  /*2550*/  STS.U16 [R85+0x40], R28 ;  /* 0x0000401c55007388 */ /* 0x0103e80000000400 */
[----:B---3--:R-:W-:Y:S04]  /*2560*/  STS.U16 [R26+0x80], R25 ;  /* 0x000080191a007388 */ /* 0x008fe80000000400 */
[----:B-----5:R2:W-:Y:S04]  /*2570*/  STS.U16 [R86+0xc0], R31 ;  /* 0x0000c01f56007388 */ /* 0x0205e80000000400 */
[----:B------:R-:W-:Y:S04]  /*2580*/  STS.U16 [R87+0x100], R82 ;  /* 0x0001005257007388 */ /* 0x000fe80000000400 */
[----:B------:R-:W-:Y:S04]  /*2590*/  STS.U16 [R89+0x140], R84 ;  /* 0x0001405459007388 */ /* 0x000fe80000000400 */
[----:B------:R-:W-:Y:S04]  /*25a0*/  STS.U16 [R91+0x180], R80 ;  /* 0x000180505b007388 */ /* 0x000fe80000000400 */
[----:B------:R-:W-:Y:S01]  /*25b0*/  STS.U16 [R93+0x1c0], R24 ;  /* 0x0001c0185d007388 */ /* 0x000fe20000000400 */
[----:B------:R-:W-:-:S03]  /*25c0*/  NOP ;  /* 0x0000000000007918 */ /* 0x000fc60000000000 */
[----:B------:R-:W3:Y:S01]  /*25d0*/  LDG.E.64 R58, desc[UR8][R58.64] ;  /* 0x000000083a3a7981 */ /* 0x000ee2000c1e1b00 */
[----:B0-----:R-:W-:Y:S01]  /*25e0*/  HFMA2.MMA R29, -RZ, RZ, 0, 0 ;  /* 0x00000000ff1d7435 */ /* 0x001fe200000001ff */
[----:B-1----:R-:W-:Y:S02]  /*25f0*/  MOV R28, 0x3f800000 ;  /* 0x3f800000001c7802 */ /* 0x002fe40000000f00 */
[----:B--2---:R-:W-:Y:S02]  /*2600*/  CS2R R30, SRZ ;  /* 0x00000000001e7805 */ /* 0x004fe4000001ff00 */
[----:B------:R-:W-:-:S05]  /*2610*/  SHF.L.U32 R25, R12, 0x3, RZ ;  /* 0x000000030c197819 */ /* 0x000fca00000006ff */
[----:B------:R-:W0:Y:S01]  /*2620*/  @!P6 LDS.128 R28, [UR6+0x250] ;  /* 0x00025006ff1ce984 */ /* 0x000e220008000c00 */
[----:B------:R-:W-:Y:S02]  /*2630*/  ISETP.NE.AND P6, PT, R12, 0x1f, PT ;  /* 0x0000001f0c00780c */ /* 0x000fe40003fc5270 */
[----:B------:R-:W-:-:S04]  /*2640*/  LEA.HI.SX32 R25, R25, R25, 0x1b ;  /* 0x0000001919197211 */ /* 0x000fc800078fdaff */
        /* <DEDUP_REMOVED lines=12> */
[----:B------:R-:W1:Y:S04]  /*2710*/  SHFL.UP PT, R90, R32, 0x1, RZ ;  /* 0x04200000205a7989 */ /* 0x000e6800000e00ff */
[----:B------:R-:W2:Y:S04]  /*2720*/  SHFL.UP PT, R91, R33, 0x1, RZ ;  /* 0x04200000215b7989 */ /* 0x000ea800000e00ff */
[----:B------:R-:W4:Y:S04]  /*2730*/  SHFL.UP PT, R92, R34, 0x1, RZ ;  /* 0x04200000225c7989 */ /* 0x000f2800000e00ff */
[----:B------:R-:W5:Y:S04]  /*2740*/  SHFL.UP PT, R93, R35, 0x1, RZ ;  /* 0x04200000235d7989 */ /* 0x000f6800000e00ff */
[----:B0-----:R-:W-:Y:S04]  /*2750*/  @!P6 STS.128 [UR5+0x230], R28 ;  /* 0x0002301cff00e988 */ /* 0x001fe80008000c05 */
[----:B------:R-:W-:Y:S01]  /*2760*/  LDS.128 R24, [UR5+0x210] ;  /* 0x00021005ff187984 */ /* 0x000fe20008000c00 */
[----:B-1----:R-:W-:-:S02]  /*2770*/  @!P6 MOV R90, R28 ;  /* 0x0000001c005ae202 */ /* 0x002fc40000000f00 */
[----:B--2---:R-:W-:Y:S02]  /*2780*/  @!P6 MOV R91, R29 ;  /* 0x0000001d005be202 */ /* 0x004fe40000000f00 */
[----:B----4-:R-:W-:Y:S02]  /*2790*/  @!P6 MOV R92, R30 ;  /* 0x0000001e005ce202 */ /* 0x010fe40000000f00 */
[----:B-----5:R-:W-:Y:S02]  /*27a0*/  @!P6 MOV R93, R31 ;  /* 0x0000001f005de202 */ /* 0x020fe40000000f00 */
        /* <DEDUP_REMOVED lines=16> */
[----:B------:R-:W-:Y:S01]  /*28b0*/  HADD2.F32 R88, -RZ, R88.H0_H0 ;  /* 0x20000058ff587230 */ /* 0x000fe20000004100 */
[----:B------:R-:W-:Y:S01]  /*28c0*/  ISETP.NE.AND P6, PT, R7, RZ, PT ;  /* 0x000000ff0700720c */ /* 0x000fe20003fc5270 */
[----:B------:R-:W-:Y:S01]  /*28d0*/  BSSY B0, `(.L_x_2411) ;  /* 0x0000041000007945 */ /* 0x000fe20003800000 */
[C---:B---3--:R-:W-:Y:S01]  /*28e0*/  FMUL.FTZ R33, R82.reuse, R59 ;  /* 0x0000003b52217220 */ /* 0x048fe20000410000 */
[----:B------:R-:W-:-:S03]  /*28f0*/  FMUL.FTZ R34, R82, R58 ;  /* 0x0000003a52227220 */ /* 0x000fc60000410000 */
[C---:B------:R-:W-:Y:S01]  /*2900*/  FFMA.FTZ R32, R80.reuse, R58, -R33 ;  /* 0x0000003a50207223 */ /* 0x040fe20000010821 */
[----:B------:R-:W-:Y:S01]  /*2910*/  FFMA.FTZ R33, R80, R59, R34 ;  /* 0x0000003b50217223 */ /* 0x000fe20000010022 */
[C---:B------:R-:W-:Y:S01]  /*2920*/  FMUL.FTZ R80, R73.reuse, R93 ;  /* 0x0000005d49507220 */ /* 0x040fe20000410000 */
[----:B------:R-:W-:-:S03]  /*2930*/  FMUL.FTZ R82, R73, R92 ;  /* 0x0000005c49527220 */ /* 0x000fc60000410000 */
[C---:B------:R-:W-:Y:S01]  /*2940*/  FFMA.FTZ R80, R83.reuse, R92, -R80 ;  /* 0x0000005c53507223 */ /* 0x040fe20000010850 */
[----:B------:R-:W-:-:S03]  /*2950*/  FFMA.FTZ R83, R83, R93, R82 ;  /* 0x0000005d53537223 */ /* 0x000fc60000010052 */
[----:B------:R-:W-:Y:S01]  /*2960*/  FADD.FTZ R81, R81, R80 ;  /* 0x0000005051517221 */ /* 0x000fe20000010000 */
[C---:B------:R-:W-:Y:S01]  /*2970*/  FMUL.FTZ R35, R85.reuse, R59 ;  /* 0x0000003b55237220 */ /* 0x040fe20000410000 */
[----:B------:R-:W-:Y:S01]  /*2980*/  FMUL.FTZ R34, R85, R58 ;  /* 0x0000003a55227220 */ /* 0x000fe20000410000 */
[----:B------:R-:W-:Y:S01]  /*2990*/  FADD.FTZ R83, RZ, R83 ;  /* 0x00000053ff537221 */ /* 0x000fe20000010000 */
[----:B------:R-:W-:-:S03]  /*29a0*/  FMUL.FTZ R85, R76, R81 ;  /* 0x000000514c557220 */ /* 0x000fc60000410000 */
[-C--:B------:R-:W-:Y:S01]  /*29b0*/  FMUL.FTZ R76, R76, R83.reuse ;  /* 0x000000534c4c7220 */ /* 0x080fe20000410000 */
[C---:B------:R-:W-:Y:S01]  /*29c0*/  FFMA.FTZ R85, R78.reuse, R83, R85 ;  /* 0x000000534e557223 */ /* 0x040fe20000010055 */
[C---:B------:R-:W-:Y:S01]  /*29d0*/  FMUL.FTZ R73, R87.reuse, R59 ;  /* 0x0000003b57497220 */ /* 0x040fe20000410000 */
[-C--:B------:R-:W-:Y:S01]  /*29e0*/  FMUL.FTZ R82, R87, R58.reuse ;  /* 0x0000003a57527220 */ /* 0x080fe20000410000 */
[----:B------:R-:W-:Y:S01]  /*29f0*/  FFMA.FTZ R78, R78, R81, -R76 ;  /* 0x000000514e4e7223 */ /* 0x000fe2000001084c */
[----:B------:R-:W-:Y:S01]  /*2a00*/  FADD.FTZ R76, RZ, R85 ;  /* 0x00000055ff4c7221 */ /* 0x000fe20000010000 */
[C---:B------:R-:W-:Y:S01]  /*2a10*/  FFMA.FTZ R80, R86.reuse, R58, -R73 ;  /* 0x0000003a56507223 */ /* 0x040fe20000010849 */
[-C--:B------:R-:W-:Y:S01]  /*2a20*/  FMUL.FTZ R87, R89, R59.reuse ;  /* 0x0000003b59577220 */ /* 0x080fe20000410000 */
[----:B------:R-:W-:Y:S01]  /*2a30*/  FFMA.FTZ R73, R86, R59, R82 ;  /* 0x0000003b56497223 */ /* 0x000fe20000010052 */
[----:B------:R-:W-:Y:S01]  /*2a40*/  FADD.FTZ R78, R79, R78 ;  /* 0x0000004e4f4e7221 */ /* 0x000fe20000010000 */
[----:B------:R-:W-:Y:S01]  /*2a50*/  FMUL.FTZ R85, R25, R31 ;  /* 0x0000001f19557220 */ /* 0x000fe20000410000 */
[----:B------:R-:W-:Y:S01]  /*2a60*/  FMUL.FTZ R82, R75, R76 ;  /* 0x0000004c4b527220 */ /* 0x000fe20000410000 */
[-C--:B------:R-:W-:Y:S01]  /*2a70*/  FFMA.FTZ R35, R84, R58.reuse, -R35 ;  /* 0x0000003a54237223 */ /* 0x080fe20000010823 */
[-C--:B------:R-:W-:Y:S01]  /*2a80*/  FMUL.FTZ R89, R89, R58.reuse ;  /* 0x0000003a59597220 */ /* 0x080fe20000410000 */
[----:B------:R-:W-:Y:S01]  /*2a90*/  FFMA.FTZ R58, R88, R58, -R87 ;  /* 0x0000003a583a7223 */ /* 0x000fe20000010857 */
[----:B------:R-:W-:Y:S01]  /*2aa0*/  FMUL.FTZ R87, R75, R78 ;  /* 0x0000004e4b577220 */ /* 0x000fe20000410000 */
[----:B------:R-:W-:Y:S01]  /*2ab0*/  FFMA.FTZ R79, R24, R30, -R85 ;  /* 0x0000001e184f7223 */ /* 0x000fe20000010855 */
[----:B------:R-:W-:Y:S01]  /*2ac0*/  FFMA.FTZ R75, R77, R78, -R82 ;  /* 0x0000004e4d4b7223 */ /* 0x000fe20000010852 */
[CC--:B------:R-:W-:Y:S01]  /*2ad0*/  FMUL.FTZ R85, R25.reuse, R29.reuse ;  /* 0x0000001d19557220 */ /* 0x0c0fe20000410000 */
[C---:B------:R-:W-:Y:S01]  /*2ae0*/  FMUL.FTZ R82, R25.reuse, R28 ;  /* 0x0000001c19527220 */ /* 0x040fe20000410000 */
[----:B------:R-:W-:Y:S01]  /*2af0*/  FMUL.FTZ R30, R25, R30 ;  /* 0x0000001e191e7220 */ /* 0x000fe20000410000 */
[----:B------:R-:W-:Y:S01]  /*2b00*/  FFMA.FTZ R87, R77, R76, R87 ;  /* 0x0000004c4d577223 */ /* 0x000fe20000010057 */
[----:B------:R-:W-:Y:S01]  /*2b10*/  FADD.FTZ R75, R74, R75 ;  /* 0x0000004b4a4b7221 */ /* 0x000fe20000010000 */
[C---:B------:R-:W-:Y:S01]  /*2b20*/  FFMA.FTZ R28, R24.reuse, R28, -R85 ;  /* 0x0000001c181c7223 */ /* 0x040fe20000010855 */
[C---:B------:R-:W-:Y:S01]  /*2b30*/  FFMA.FTZ R29, R24.reuse, R29, R82 ;  /* 0x0000001d181d7223 */ /* 0x040fe20000010052 */
[----:B------:R-:W-:Y:S01]  /*2b40*/  FFMA.FTZ R24, R24, R31, R30 ;  /* 0x0000001f18187223 */ /* 0x000fe2000001001e */
[----:B------:R-:W-:Y:S01]  /*2b50*/  FADD.FTZ R30, R26, R79 ;  /* 0x0000004f1a1e7221 */ /* 0x000fe20000010000 */
[----:B------:R-:W-:Y:S01]  /*2b60*/  FADD.FTZ R26, RZ, R87 ;  /* 0x00000057ff1a7221 */ /* 0x000fe20000010000 */
[----:B------:R-:W-:Y:S01]  /*2b70*/  FMUL.FTZ R74, R72, R75 ;  /* 0x0000004b484a7220 */ /* 0x000fe20000410000 */
[----:B------:R-:W-:Y:S01]  /*2b80*/  FFMA.FTZ R34, R84, R59, R34 ;  /* 0x0000003b54227223 */ /* 0x000fe20000010022 */
[----:B------:R-:W-:Y:S01]  /*2b90*/  FMUL.FTZ R82, R83, R33 ;  /* 0x0000002153527220 */ /* 0x000fe20000410000 */
[----:B------:R-:W-:Y:S01]  /*2ba0*/  FFMA.FTZ R59, R88, R59, R89 ;  /* 0x0000003b583b7223 */ /* 0x000fe20000010059 */
[----:B------:R-:W-:Y:S01]  /*2bb0*/  FADD.FTZ R31, R27, R24 ;  /* 0x000000181b1f7221 */ /* 0x000fe20000010000 */
        /* <DEDUP_REMOVED lines=18> */
.L_x_2412:
[----:B------:R-:W-:Y:S05]  /*2ce0*/  BSYNC B0 ;  /* 0x0000000000007941 */ /* 0x000fea0003800000 */
.L_x_2411:
[----:B------:R-:W-:Y:S01]  /*2cf0*/  UIADD3 UR4, UR4, 0x1, URZ ;  /* 0x0000000104047890 */ /* 0x000fe2000fffe03f */
[----:B------:R-:W-:Y:S01]  /*2d00*/  FFMA.FTZ R71, R71, R75, -R72 ;  /* 0x0000004b47477223 */ /* 0x000fe20000010848 */
[----:B-1----:R-:W-:Y:S01]  /*2d10*/  FADD.FTZ R24, RZ, R33 ;  /* 0x00000021ff187221 */ /* 0x002fe20000010000 */
[----:B------:R-:W-:Y:S01]  /*2d20*/  FMUL.FTZ R25, R76, R34 ;  /* 0x000000224c197220 */ /* 0x000fe20000410000 */
[----:B------:R-:W-:Y:S01]  /*2d30*/  FMUL.FTZ R26, R26, R73 ;  /* 0x000000491a1a7220 */ /* 0x000fe20000410000 */
[----:B------:R-:W-:Y:S01]  /*2d40*/  FADD.FTZ R70, R70, R71 ;  /* 0x0000004746467221 */ /* 0x000fe20000010000 */
[----:B------:R-:W-:Y:S01]  /*2d50*/  ISETP.LE.AND P6, PT, R66, UR4, PT ;  /* 0x0000000442007c0c */ /* 0x000fe2000bfc3270 */
        /* <DEDUP_REMOVED lines=8> */
[----:B------:R-:W-:-:S04]  /*2de0*/  FFMA.FTZ R63, R58, 2, R63 ;  /* 0x400000003a3f7823 */ /* 0x000fc8000001003f */
[----:B------:R-:W-:Y:S05]  /*2df0*/  @!P6 BRA `(.L_x_2413) ;  /* 0xffffffe80008e947 */ /* 0x000fea000383ffff */
.L_x_2410:
[----:B------:R-:W-:Y:S01]  /*2e00*/  ISETP.NE.AND P0, PT, R7, RZ, PT ;  /* 0x000000ff0700720c */ /* 0x000fe20003f05270 */
[----:B------:R-:W-:Y:S01]  /*2e10*/  BAR.SYNC.DEFER_BLOCKING 0x0 ;  /* 0x0000000000007b1d */ /* 0x000fe20000010000 */
[----:B------:R-:W-:Y:S02]  /*2e20*/  LEA R32, R12, UR5, 0x3 ;  /* 0x000000050c207c11 */ /* 0x000fe4000f8e18ff */
[----:B------:R-:W-:Y:S02]  /*2e30*/  F2FP.F16.F32.PACK_AB R24, R61, R60 ;  /* 0x0000003c3d18723e */ /* 0x000fe400000000ff */
[----:B------:R-:W-:-:S03]  /*2e40*/  F2FP.F16.F32.PACK_AB R25, R63, R62 ;  /* 0x0000003e3f19723e */ /* 0x000fc600000000ff */
[----:B------:R-:W0:Y:S01]  /*2e50*/  LDC R30, c[0x0][0x218] ;  /* 0x00008600ff1e7b82 */ /* 0x000e220000000800 */
[----:B------:R-:W-:Y:S01]  /*2e60*/  LEA R31, R12, UR5, 0x1 ;  /* 0x000000050c1f7c11 */ /* 0x000fe2000f8e08ff */
[----:B------:R-:W-:Y:S01]  /*2e70*/  ULDC.64 UR6, c[0x0][0x2b0] ;  /* 0x0000ac0000067ab9 */ /* 0x000fe20000000a00 */
[----:B------:R-:W-:Y:S01]  /*2e80*/  BSSY B0, `(.L_x_2414) ;  /* 0x0000021000007945 */ /* 0x000fe20003800000 */
[----:B------:R-:W-:-:S04]  /*2e90*/  IMAD.WIDE.U32 R28, R5, UR6, RZ ;  /* 0x00000006051c7c25 */ /* 0x000fc8000f8e00ff */
[----:B------:R-:W1:Y:S01]  /*2ea0*/  @!P0 LDC R26, c[0x0][0x218] ;  /* 0x00008600ff1a8b82 */ /* 0x000e620000000800 */
[----:B------:R2:W-:Y:S01]  /*2eb0*/  STS.64 [R32], R24 ;  /* 0x0000001820007388 */ /* 0x0005e20000000a00 */
[----:B------:R-:W-:-:S03]  /*2ec0*/  NOP ;  /* 0x0000000000007918 */ /* 0x000fc60000000000 */
[----:B------:R-:W-:Y:S04]  /*2ed0*/  LDS.U16 R33, [R31] ;  /* 0x000000001f217984 */ /* 0x000fe80000000400 */
[----:B------:R-:W-:Y:S01]  /*2ee0*/  LDS.U16 R43, [R31+0x40] ;  /* 0x000040001f2b7984 */ /* 0x000fe20000000400 */
[C---:B--2---:R-:W-:Y:S01]  /*2ef0*/  SHF.L.U32 R24, R13.reuse, 0x7, RZ ;  /* 0x000000070d187819 */ /* 0x044fe200000006ff */
[----:B-1----:R-:W-:Y:S02]  /*2f00*/  @!P0 IMAD R27, R13, -0x80, R26 ;  /* 0xffffff800d1b8824 */ /* 0x002fe400078e021a */
[----:B------:R-:W-:Y:S01]  /*2f10*/  LDS.U16 R45, [R31+0x80] ;  /* 0x000080001f2d7984 */ /* 0x000fe20000000400 */
[----:B------:R-:W-:Y:S01]  /*2f20*/  IMAD R26, R6, UR6, RZ ;  /* 0x00000006061a7c24 */ /* 0x000fe2000f8e02ff */
[----:B------:R-:W-:-:S02]  /*2f30*/  SHF.R.S32.HI R25, RZ, 0x1f, R24 ;  /* 0x0000001fff197819 */ /* 0x000fc40000011418 */
[----:B------:R-:W-:Y:S01]  /*2f40*/  LDS.U16 R37, [R31+0xc0] ;  /* 0x0000c0001f257984 */ /* 0x000fe20000000400 */
[----:B------:R-:W-:Y:S01]  /*2f50*/  IMAD R39, R5, UR7, R26 ;  /* 0x0000000705277c24 */ /* 0x000fe2000f8e021a */
[----:B------:R-:W-:Y:S02]  /*2f60*/  IADD3 R26, P2, R10, R24, RZ ;  /* 0x000000180a1a7210 */ /* 0x000fe40007f5e0ff */
[----:B------:R1:W-:Y:S02]  /*2f70*/  @!P0 STS [UR5+0x100], R27 ;  /* 0x0001001bff008988 */ /* 0x0003e40008000805 */
[----:B------:R-:W-:Y:S01]  /*2f80*/  IADD3 R41, R29, R39, RZ ;  /* 0x000000271d297210 */ /* 0x000fe20007ffe0ff */
        /* <DEDUP_REMOVED lines=16> */
.L_x_2415:
[----:B------:R-:W-:Y:S05]  /*3090*/  BSYNC B0 ;  /* 0x0000000000007941 */ /* 0x000fea0003800000 */
.L_x_2414:
[----:B------:R-:W-:Y:S01]  /*30a0*/  MOV R29, R41 ;  /* 0x00000029001d7202 */ /* 0x000fe20000000f00 */
[----:B------:R-:W-:Y:S01]  /*30b0*/  ULDC.64 UR6, c[0x0][0x2b8] ;  /* 0x0000ae0000067ab9 */ /* 0x000fe20000000a00 */
[----:B------:R-:W-:Y:S01]  /*30c0*/  IMAD R35, R13, -0x80, R30 ;  /* 0xffffff800d237824 */ /* 0x000fe200078e021e */
[----:B------:R-:W-:Y:S01]  /*30d0*/  ULDC.64 UR10, c[0x0][0x308] ;  /* 0x0000c200000a7ab9 */ /* 0x000fe20000000a00 */
[----:B0-----:R-:W-:Y:S01]  /*30e0*/  IMAD R33, R3, UR6, RZ ;  /* 0x0000000603217c24 */ /* 0x001fe2000f8e02ff */
[----:B------:R-:W-:Y:S01]  /*30f0*/  ISETP.GE.AND P4, PT, R14, R49, PT ;  /* 0x000000310e00720c */ /* 0x000fe20003f86270 */
[----:B------:R-:W-:Y:S01]  /*3100*/  IMAD.WIDE.U32 R28, R0, UR6, R28 ;  /* 0x00000006001c7c25 */ /* 0x000fe2000f8e001c */
[----:B------:R-:W-:Y:S02]  /*3110*/  ISETP.GE.AND P1, PT, R10, R35, PT ;  /* 0x000000230a00720c */ /* 0x000fe40003f26270 */
[----:B------:R-:W-:Y:S01]  /*3120*/  LOP3.LUT R30, R9, 0x20, R8, 0xfe, !PT ;  /* 0x00000020091e7812 */ /* 0x000fe200078efe08 */
[----:B------:R-:W-:Y:S01]  /*3130*/  IMAD R39, R0, UR7, R33 ;  /* 0x0000000700277c24 */ /* 0x000fe2000f8e0221 */
[----:B------:R-:W-:Y:S01]  /*3140*/  IADD3 R33, P2, R24, R28, RZ ;  /* 0x0000001c18217210 */ /* 0x000fe20007f5e0ff */
[----:B------:R-:W-:Y:S01]  /*3150*/  ULDC.64 UR6, c[0x0][0x2a0] ;  /* 0x0000a80000067ab9 */ /* 0x000fe20000000a00 */
[----:B------:R-:W-:Y:S01]  /*3160*/  ISETP.GE.AND P3, PT, R30, R49, PT ;  /* 0x000000311e00720c */ /* 0x000fe20003f66270 */
[----:B------:R-:W-:Y:S01]  /*3170*/  IMAD R40, R6, UR6, RZ ;  /* 0x0000000606287c24 */ /* 0x000fe2000f8e02ff */
[----:B------:R-:W-:Y:S01]  /*3180*/  IADD3.X R34, R25, R39, R29, P2, !PT ;  /* 0x0000002719227210 */ /* 0x000fe200017fe41d */
[----:B------:R-:W-:Y:S01]  /*3190*/  IMAD.WIDE.U32 R38, R5, UR6, RZ ;  /* 0x0000000605267c25 */ /* 0x000fe2000f8e00ff */
[----:B------:R-:W-:-:S02]  /*31a0*/  LEA R28, P2, R10, UR10, 0x1 ;  /* 0x0000000a0a1c7c11 */ /* 0x000fc4000f8408ff */
[----:B------:R-:W-:Y:S01]  /*31b0*/  PRMT R48, RZ, 0x7610, R48 ;  /* 0x00007610ff307816 */ /* 0x000fe20000000030 */
[C---:B------:R-:W-:Y:S01]  /*31c0*/  IMAD R51, R5.reuse, UR7, R40 ;  /* 0x0000000705337c24 */ /* 0x040fe2000f8e0228 */
[C---:B------:R-:W-:Y:S01]  /*31d0*/  LEA.HI.X R29, R10.reuse, UR11, R11, 0x1, P2 ;  /* 0x0000000b0a1d7c11 */ /* 0x040fe200090f0c0b */
[----:B------:R-:W-:Y:S01]  /*31e0*/  @!P1 IMAD.WIDE.U32 R40, R5, UR6, R24 ;  /* 0x0000000605289c25 */ /* 0x000fe2000f8e0018 */
[----:B------:R-:W-:Y:S01]  /*31f0*/  LEA R28, P2, R33, R28, 0x1 ;  /* 0x0000001c211c7211 */ /* 0x000fe200078408ff */
[----:B------:R-:W-:Y:S01]  /*3200*/  ULDC.64 UR6, c[0x0][0x2a8] ;  /* 0x0000aa0000067ab9 */ /* 0x000fe20000000a00 */
[----:B------:R-:W-:Y:S02]  /*3210*/  IADD3 R39, R39, R51, RZ ;  /* 0x0000003327277210 */ /* 0x000fe40007ffe0ff */
[----:B------:R-:W-:Y:S02]  /*3220*/  LEA.HI.X R29, R33, R29, R34, 0x1, P2 ;  /* 0x0000001d211d7211 */ /* 0x000fe400010f0c22 */
[----:B------:R-:W-:Y:S01]  /*3230*/  ISETP.GE.AND P2, PT, R15, R49, PT ;  /* 0x000000310f00720c */ /* 0x000fe20003f46270 */
[----:B------:R-:W-:Y:S01]  /*3240*/  IMAD R49, R3, UR6, RZ ;  /* 0x0000000603317c24 */ /* 0x000fe2000f8e02ff */
[----:B------:R-:W-:Y:S01]  /*3250*/  @!P1 IADD3 R41, R51, R41, RZ ;  /* 0x0000002933299210 */ /* 0x000fe20007ffe0ff */
[----:B------:R-:W-:Y:S01]  /*3260*/  @!P4 STG.E.U16 desc[UR8][R28.64+0x80], R45 ;  /* 0x0000802d1c00c986 */ /* 0x000fe2000c101508 */
[----:B------:R-:W-:Y:S01]  /*3270*/  IADD3 R34, P4, R10, 0x20, RZ ;  /* 0x000000200a227810 */ /* 0x000fe20007f9e0ff */
[C---:B------:R-:W-:Y:S01]  /*3280*/  IMAD.WIDE.U32 R38, R0.reuse, UR6, R38 ;  /* 0x0000000600267c25 */ /* 0x040fe2000f8e0026 */
[----:B------:R-:W-:Y:S01]  /*3290*/  PRMT R50, RZ, 0x7610, R50 ;  /* 0x00007610ff327816 */ /* 0x000fe20000000032 */
[----:B------:R0:W-:Y:S01]  /*32a0*/  @!P3 STG.E.U16 desc[UR8][R28.64+0x40], R43 ;  /* 0x0000402b1c00b986 */ /* 0x0001e2000c101508 */
[----:B------:R-:W-:Y:S01]  /*32b0*/  IADD3.X R33, RZ, R11, RZ, P4, !PT ;  /* 0x0000000bff217210 */ /* 0x000fe200027fe4ff */
[----:B------:R-:W-:Y:S01]  /*32c0*/  @!P1 IMAD.WIDE.U32 R40, R0, UR6, R40 ;  /* 0x0000000600289c25 */ /* 0x000fe2000f8e0028 */
[----:B------:R-:W-:-:S02]  /*32d0*/  IADD3 R42, P4, R24, R38, RZ ;  /* 0x00000026182a7210 */ /* 0x000fc40007f9e0ff */
[C---:B------:R-:W-:Y:S01]  /*32e0*/  SHF.L.U64.HI R33, R34.reuse, 0x1, R33 ;  /* 0x0000000122217819 */ /* 0x040fe20000010221 */
[----:B------:R-:W-:Y:S01]  /*32f0*/  @!P2 STG.E.U16 desc[UR8][R28.64+0xc0], R37 ;  /* 0x0000c0251c00a986 */ /* 0x000fe2000c101508 */
[----:B------:R-:W-:Y:S01]  /*3300*/  SHF.L.U32 R34, R34, 0x1, RZ ;  /* 0x0000000122227819 */ /* 0x000fe200000006ff */
[----:B------:R-:W-:Y:S01]  /*3310*/  IMAD R49, R0, UR7, R49 ;  /* 0x0000000700317c24 */ /* 0x000fe2000f8e0231 */
[----:B------:R-:W-:Y:S01]  /*3320*/  ULDC.64 UR6, c[0x0][0x318] ;  /* 0x0000c60000067ab9 */ /* 0x000fe20000000a00 */
[----:B------:R-:W-:Y:S01]  /*3330*/  BAR.SYNC.DEFER_BLOCKING 0x0 ;  /* 0x0000000000007b1d */ /* 0x000fe20000010000 */
[----:B------:R-:W-:Y:S02]  /*3340*/  @!P1 IADD3 R44, P3, R10, R40, RZ ;  /* 0x000000280a2c9210 */ /* 0x000fe40007f7e0ff */
[----:B------:R-:W-:Y:S02]  /*3350*/  IADD3 R38, P5, R34, UR6, RZ ;  /* 0x0000000622267c10 */ /* 0x000fe4000ffbe0ff */
[----:B0-----:R-:W-:-:S02]  /*3360*/  IADD3.X R43, R25, R49, R39, P4, !PT ;  /* 0x00000031192b7210 */ /* 0x001fc400027fe427 */
[----:B------:R-:W-:Y:S02]  /*3370*/  @!P1 IADD3.X R41, R11, R41, R49, P3, !PT ;  /* 0x000000290b299210 */ /* 0x000fe40001ffe431 */
[-C--:B------:R-:W-:Y:S02]  /*3380*/  ISETP.GE.AND P2, PT, R30, R35.reuse, PT ;  /* 0x000000231e00720c */ /* 0x080fe40003f46270 */
[-C--:B------:R-:W-:Y:S02]  /*3390*/  ISETP.GE.AND P3, PT, R14, R35.reuse, PT ;  /* 0x000000230e00720c */ /* 0x080fe40003f66270 */
[----:B------:R-:W-:Y:S02]  /*33a0*/  ISETP.GE.AND P4, PT, R15, R35, PT ;  /* 0x000000230f00720c */ /* 0x000fe40003f86270 */
[----:B------:R-:W-:Y:S02]  /*33b0*/  IADD3.X R39, R33, UR7, RZ, P5, !PT ;  /* 0x0000000721277c10 */ /* 0x000fe4000affe4ff */
[----:B------:R-:W-:-:S02]  /*33c0*/  LEA R38, P6, R42, R38, 0x1 ;  /* 0x000000262a267211 */ /* 0x000fc400078c08ff */
[----:B------:R-:W-:Y:S02]  /*33d0*/  @!P1 LEA R40, P5, R44, UR6, 0x1 ;  /* 0x000000062c289c11 */ /* 0x000fe4000f8a08ff */
[----:B------:R-:W-:Y:S02]  /*33e0*/  LEA.HI.X R39, R42, R39, R43, 0x1, P6 ;  /* 0x000000272a277211 */ /* 0x000fe400030f0c2b */
[----:B------:R-:W-:Y:S02]  /*33f0*/  @!P1 LEA.HI.X R41, R44, UR7, R41, 0x1, P5 ;  /* 0x000000072c299c11 */ /* 0x000fe4000a8f0c29 */
        /* <DEDUP_REMOVED lines=8> */
[----:B---3--:R-:W-:Y:S04]  /*3480*/  STS.U16 [R31+0xc0], R50 ;  /* 0x0000c0321f007388 */ /* 0x008fe80000000400 */
[----:B----4-:R-:W-:Y:S04]  /*3490*/  STS.U16 [R31], R42 ;  /* 0x0000002a1f007388 */ /* 0x010fe80000000400 */
[----:B-----5:R-:W-:Y:S01]  /*34a0*/  STS.U16 [R31+0x40], R44 ;  /* 0x0000402c1f007388 */ /* 0x020fe20000000400 */
[----:B------:R-:W-:-:S03]  /*34b0*/  NOP ;  /* 0x0000000000007918 */ /* 0x000fc60000000000 */
[----:B------:R-:W0:Y:S02]  /*34c0*/  LDS.64 R28, [R32] ;  /* 0x00000000201c7984 */ /* 0x000e240000000a00 */
[--C-:B0-----:R-:W-:Y:S02]  /*34d0*/  HADD2.F32 R37, -RZ, R28.reuse.H0_H0 ;  /* 0x2000001cff257230 */ /* 0x101fe40000004100 */
[----:B------:R-:W-:Y:S02]  /*34e0*/  HADD2.F32 R40, -RZ, R28.H1_H1 ;  /* 0x3000001cff287230 */ /* 0x000fe40000004100 */
[--C-:B------:R-:W-:Y:S02]  /*34f0*/  HADD2.F32 R39, -RZ, R29.reuse.H0_H0 ;  /* 0x2000001dff277230 */ /* 0x100fe40000004100 */
        /* <DEDUP_REMOVED lines=12> */
[----:B------:R-:W0:Y:S01]  /*35c0*/  MUFU.RCP R48, R29 ;  /* 0x0000001d00307308 */ /* 0x000e220000001000 */
[----:B------:R-:W-:Y:S01]  /*35d0*/  BAR.SYNC.DEFER_BLOCKING 0x0 ;  /* 0x0000000000007b1d */ /* 0x000fe20000010000 */
[----:B---3--:R-:W-:-:S06]  /*35e0*/  FADD.FTZ R38, R44, 1 ;  /* 0x3f8000002c267421 */ /* 0x008fcc0000010000 */
[----:B------:R-:W1:Y:S08]  /*35f0*/  MUFU.RCP R45, R28 ;  /* 0x0000001c002d7308 */ /* 0x000e700000001000 */
[----:B------:R-:W2:Y:S08]  /*3600*/  MUFU.RCP R42, R42 ;  /* 0x0000002a002a7308 */ /* 0x000eb00000001000 */
[----:B------:R-:W3:Y:S01]  /*3610*/  MUFU.RCP R38, R38 ;  /* 0x0000002600267308 */ /* 0x000ee20000001000 */
[----:B0-----:R-:W-:Y:S01]  /*3620*/  FMUL.FTZ R37, R37, R48 ;  /* 0x0000003025257220 */ /* 0x001fe20000410000 */
[----:B-1----:R-:W-:-:S03]  /*3630*/  FMUL.FTZ R40, R40, R45 ;  /* 0x0000002d28287220 */ /* 0x002fc60000410000 */
[----:B------:R-:W-:Y:S01]  /*3640*/  FMUL.FTZ R37, R37, R60 ;  /* 0x0000003c25257220 */ /* 0x000fe20000410000 */
[----:B--2---:R-:W-:Y:S01]  /*3650*/  FMUL.FTZ R39, R39, R42 ;  /* 0x0000002a27277220 */ /* 0x004fe20000410000 */
[----:B------:R-:W-:-:S03]  /*3660*/  FMUL.FTZ R40, R40, R61 ;  /* 0x0000003d28287220 */ /* 0x000fc60000410000 */
[----:B------:R-:W-:Y:S01]  /*3670*/  FMUL.FTZ R39, R39, R62 ;  /* 0x0000003e27277220 */ /* 0x000fe20000410000 */
[----:B---3--:R-:W-:-:S04]  /*3680*/  FMUL.FTZ R44, R43, R38 ;  /* 0x000000262b2c7220 */ /* 0x008fc80000410000 */
[----:B------:R-:W-:Y:S01]  /*3690*/  FMUL.FTZ R44, R44, R63 ;  /* 0x0000003f2c2c7220 */ /* 0x000fe20000410000 */
[----:B------:R-:W-:-:S04]  /*36a0*/  F2FP.F16.F32.PACK_AB R28, R40, R37 ;  /* 0x00000025281c723e */ /* 0x000fc800000000ff */
        /* <DEDUP_REMOVED lines=12> */
[----:B0-----:R-:W-:-:S04]  /*3770*/  IMAD.WIDE.U32 R28, R5, UR4, RZ ;  /* 0x00000004051c7c25 */ /* 0x001fc8000f8e00ff */
        /* <DEDUP_REMOVED lines=15> */
.L_x_2417:
[----:B------:R-:W-:Y:S05]  /*3870*/  BSYNC B0 ;  /* 0x0000000000007941 */ /* 0x000fea0003800000 */
.L_x_2416:
[----:B------:R-:W-:Y:S01]  /*3880*/  MOV R26, R28 ;  /* 0x0000001c001a7202 */ /* 0x000fe20000000f00 */
[----:B------:R-:W-:Y:S01]  /*3890*/  ULDC.64 UR4, c[0x0][0x2c8] ;  /* 0x0000b20000047ab9 */ /* 0x000fe20000000a00 */
[----:B------:R-:W-:Y:S01]  /*38a0*/  MOV R27, R51 ;  /* 0x00000033001b7202 */ /* 0x000fe20000000f00 */
[----:B------:R-:W-:Y:S01]  /*38b0*/  IMAD R29, R3, UR4, RZ ;  /* 0x00000004031d7c24 */ /* 0x000fe2000f8e02ff */
[-C--:B------:R-:W-:Y:S02]  /*38c0*/  ISETP.GE.AND P0, PT, R30, R49.reuse, PT ;  /* 0x000000311e00720c */ /* 0x080fe40003f06270 */
[----:B------:R-:W-:Y:S01]  /*38d0*/  IADD3 R13, R13, 0x1, RZ ;  /* 0x000000010d0d7810 */ /* 0x000fe20007ffe0ff */
[----:B------:R-:W-:Y:S01]  /*38e0*/  IMAD.WIDE.U32 R26, R0, UR4, R26 ;  /* 0x00000004001a7c25 */ /* 0x000fe2000f8e001a */
        /* <DEDUP_REMOVED lines=10> */
[----:B------:R-:W-:Y:S02]  /*3990*/  LEA.HI.X R25, R26, R33, R25, 0x1, P3 ;  /* 0x000000211a197211 */ /* 0x000fe400018f0c19 */
[----:B------:R-:W-:-:S03]  /*39a0*/  IADD3 R23, P3, R23, 0x200, RZ ;  /* 0x0000020017177810 */ /* 0x000fc60007f7e0ff */
[----:B------:R1:W-:Y:S01]  /*39b0*/  @!P0 STG.E.U16 desc[UR8][R24.64], R41 ;  /* 0x0000002918008986 */ /* 0x0003e2000c101508 */
[----:B------:R-:W-:Y:S02]  /*39c0*/  ISETP.GE.AND P0, PT, R13, UR4, PT ;  /* 0x000000040d007c0c */ /* 0x000fe4000bf06270 */
        /* <DEDUP_REMOVED lines=9> */
.L_x_2419:
        /* <DEDUP_REMOVED lines=10> */
.L_x_5227:


//--------------------- .text._Z25selective_scan_fwd_kernelI32Selective_Scan_fwd_kernel_traitsILi32ELi4ELi1ELb0ELb1ELb0ELb0EN3c104HalfENS1_7complexIfEEEEv13SSMParamsBase --------------------------
	.section	.text._Z25selective_scan_fwd_kernelI32Selective_Scan_fwd_kernel_traitsILi32ELi4ELi1ELb0ELb1ELb0ELb0EN3c104HalfENS1_7complexIfEEEEv13SSMParamsBase,"ax",@progbits
	.align	128
        .global         _Z25selective_scan_fwd_kernelI32Selective_Scan_fwd_kernel_traitsILi32ELi4ELi1ELb0ELb1ELb0ELb0EN3c104HalfENS1_7complexIfEEEEv13SSMParamsBase
        .type           _Z25selective_scan_fwd_kernelI32Selective_Scan_fwd_kernel_traitsILi32ELi4ELi1ELb0ELb1ELb0ELb0EN3c104HalfENS1_7complexIfEEEEv13SSMParamsBase,@function
        .size           _Z25selective_scan_fwd_kernelI32Selective_Scan_fwd_kernel_traitsILi32ELi4ELi1ELb0ELb1ELb0ELb0EN3c104HalfENS1_7complexIfEEEEv13SSMParamsBase,(.L_x_5228 - _Z25selective_scan_fwd_kernelI32Selective_Scan_fwd_kernel_traitsILi32ELi4ELi1ELb0ELb1ELb0ELb0EN3c104HalfENS1_7complexIfEEEEv13SSMParamsBase)
        .other          _Z25selective_scan_fwd_kernelI32Selective_Scan_fwd_kernel_traitsILi32ELi4ELi1ELb0ELb1ELb0ELb0EN3c104HalfENS1_7complexIfEEEEv13SSMParamsBase,@"STO_CUDA_ENTRY STV_DEFAULT"
_Z25selective_scan_fwd_kernelI32Selective_Scan_fwd_kernel_traitsILi32ELi4ELi1ELb0ELb1ELb0ELb0EN3c104HalfENS1_7complexIfEEEEv13SSMParamsBase:
.text._Z25selective_scan_fwd_kernelI32Selective_Scan_fwd_kernel_traitsILi32ELi4ELi1ELb0ELb1ELb0ELb0EN3c104HalfENS1_7complexIfEEEEv13SSMParamsBase:
        /* <DEDUP_REMOVED lines=23> */
[----:B------:R1:W3:Y:S03]  /*0170*/  F2I.FTZ.U32.TRUNC.NTZ R7, R6 ;  /* 0x0000000600077305 */ /* 0x0002e6000021f000 */
[----:B------:R4:W5:Y:S01]  /*0180*/  @P1 LDG.E R34, desc[UR10][R4.64] ;  /* 0x0000000a04221981 */ /* 0x000962000c1e1900 */
[----:B-1----:R-:W-:Y:S01]  /*0190*/  HFMA2.MMA R6, -RZ, RZ, 0, 0 ;  /* 0x00000000ff067435 */ /* 0x002fe200000001ff */
[----:B---3--:R-:W-:-:S05]  /*01a0*/  IADD3 R10, RZ, -R7, RZ ;  /* 0x80000007ff0a7210 */ /* 0x008fca0007ffe0ff */
[----:B--2---:R-:W-:Y:S01]  /*01b0*/  IMAD R3, R10, R9, RZ ;  /* 0x000000090a037224 */ /* 0x004fe200078e02ff */
        /* <DEDUP_REMOVED lines=15> */
[----:B0---4-:R-:W-:Y:S07]  /*02b0*/  @!P3 EXIT ;  /* 0x000000000000b94d */ /* 0x011fee0003800000 */
[----:B------:R-:W0:Y:S01]  /*02c0*/  S2R R38, SR_TID.X ;  /* 0x0000000000267919 */ /* 0x000e220000002100 */
[----:B------:R-:W1:Y:S01]  /*02d0*/  LDC.64 R54, c[0x0][0x258] ;  /* 0x00009600ff367b82 */ /* 0x000e620000000a00 */
[----:B------:R-:W-:Y:S01]  /*02e0*/  USHF.R.S32.HI UR12, URZ, 0x1f, UR7 ;  /* 0x0000001f3f0c7899 */ /* 0x000fe20008011407 */
[----:B------:R-:W-:Y:S01]  /*02f0*/  MOV R8, R7 ;  /* 0x0000000700087202 */ /* 0x000fe20000000f00 */
[----:B------:R-:W-:Y:S01]  /*0300*/  ULDC.64 UR8, c[0x0][0x240] ;  /* 0x0000900000087ab9 */ /* 0x000fe20000000a00 */
[----:B------:R-:W-:Y:S01]  /*0310*/  ULDC.64 UR14, c[0x0][0x288] ;  /* 0x0000a200000e7ab9 */ /* 0x000fe20000000a00 */
[----:B------:R-:W-:Y:S01]  /*0320*/  UIMAD UR6, UR12, UR8, URZ ;  /* 0x000000080c0672a4 */ /* 0x000fe2000f8e023f */
[----:B------:R-:W-:Y:S01]  /*0330*/  @!P2 IADD3 R8, -R8, RZ, RZ ;  /* 0x000000ff0808a210 */ /* 0x000fe20007ffe1ff */
[----:B------:R-:W-:Y:S01]  /*0340*/  IMAD R3, R32, UR14, RZ ;  /* 0x0000000e20037c24 */ /* 0x000fe2000f8e02ff */
[----:B------:R-:W2:Y:S01]  /*0350*/  LDC.64 R16, c[0x0][0x280] ;  /* 0x0000a000ff107b82 */ /* 0x000ea20000000a00 */
[----:B------:R-:W-:Y:S01]  /*0360*/  @!P1 LOP3.LUT R8, RZ, R11, RZ, 0x33, !PT ;  /* 0x0000000bff089212 */ /* 0x000fe200078e33ff */
[----:B------:R-:W-:Y:S01]  /*0370*/  UIMAD.WIDE.U32 UR4, UR7, UR8, URZ ;  /* 0x00000008070472a5 */ /* 0x000fe2000f8e003f */
[C---:B------:R-:W-:Y:S01]  /*0380*/  IMAD R7, R0.reuse, UR15, R3 ;  /* 0x0000000f00077c24 */ /* 0x040fe2000f8e0203 */
[----:B------:R-:W-:Y:S01]  /*0390*/  UIMAD UR6, UR7, UR9, UR6 ;  /* 0x00000009070672a4 */ /* 0x000fe2000f8e0206 */
[----:B------:R-:W-:Y:S01]  /*03a0*/  SHF.R.S32.HI R9, RZ, 0x1f, R8 ;  /* 0x0000001fff097819 */ /* 0x000fe20000011408 */
[----:B------:R-:W-:Y:S01]  /*03b0*/  IMAD.WIDE.U32 R2, R0, UR14, RZ ;  /* 0x0000000e00027c25 */ /* 0x000fe2000f8e00ff */
[----:B------:R-:W-:Y:S01]  /*03c0*/  ULDC.64 UR8, c[0x0][0x298] ;  /* 0x0000a60000087ab9 */ /* 0x000fe20000000a00 */
[----:B------:R-:W3:Y:S01]  /*03d0*/  LDC.64 R12, c[0x0][0x2d8] ;  /* 0x0000b600ff0c7b82 */ /* 0x000ee20000000a00 */
[----:B------:R-:W-:Y:S01]  /*03e0*/  UIADD3 UR5, UR5, UR6, URZ ;  /* 0x0000000605057290 */ /* 0x000fe2000fffe03f */
[----:B------:R-:W-:Y:S01]  /*03f0*/  IMAD R5, R32, UR8, RZ ;  /* 0x0000000820057c24 */ /* 0x000fe2000f8e02ff */
[----:B------:R-:W-:Y:S01]  /*0400*/  IADD3 R7, R3, R7, RZ ;  /* 0x0000000703077210 */ /* 0x000fe20007ffe0ff */
[----:B------:R-:W4:Y:S01]  /*0410*/  S2R R39, SR_LANEID ;  /* 0x0000000000277919 */ /* 0x000f220000000000 */
[----:B------:R-:W-:Y:S01]  /*0420*/  MOV R6, R2 ;  /* 0x0000000200067202 */ /* 0x000fe20000000f00 */
[C---:B------:R-:W-:Y:S01]  /*0430*/  IMAD R11, R0.reuse, UR9, R5 ;  /* 0x00000009000b7c24 */ /* 0x040fe2000f8e0205 */
[----:B------:R-:W-:Y:S01]  /*0440*/  MOV R41, RZ ;  /* 0x000000ff00297202 */ /* 0x000fe20000000f00 */
[----:B------:R-:W4:Y:S01]  /*0450*/  LDC.64 R20, c[0x0][0x290] ;  /* 0x0000a400ff147b82 */ /* 0x000f220000000a00 */
[----:B------:R-:W-:Y:S01]  /*0460*/  IMAD.WIDE.U32 R4, R0, UR8, RZ ;  /* 0x0000000800047c25 */ /* 0x000fe2000f8e00ff */
[----:B------:R-:W-:-:S03]  /*0470*/  ULDC.64 UR8, c[0x0][0x2f8] ;  /* 0x0000be0000087ab9 */ /* 0x000fc60000000a00 */
[-C--:B-1----:R-:W-:Y:S01]  /*0480*/  IMAD R9, R9, R54.reuse, RZ ;  /* 0x0000003609097224 */ /* 0x082fe200078e02ff */
[C---:B0-----:R-:W-:Y:S02]  /*0490*/  LOP3.LUT R35, R38.reuse, 0x1f, RZ, 0xc0, !PT ;  /* 0x0000001f26237812 */ /* 0x041fe400078ec0ff */
[----:B------:R-:W0:Y:S01]  /*04a0*/  LDC R15, c[0x0][0x214] ;  /* 0x00008500ff0f7b82 */ /* 0x000e220000000800 */
[----:B------:R-:W-:Y:S01]  /*04b0*/  SHF.L.U32 R46, R38, 0x2, RZ ;  /* 0x00000002262e7819 */ /* 0x000fe200000006ff */
[C---:B------:R-:W-:Y:S01]  /*04c0*/  IMAD R55, R8.reuse, R55, R9 ;  /* 0x0000003708377224 */ /* 0x040fe200078e0209 */
[----:B------:R-:W-:Y:S01]  /*04d0*/  IADD3 R9, R5, R11, RZ ;  /* 0x0000000b05097210 */ /* 0x000fe20007ffe0ff */
[----:B------:R-:W-:Y:S01]  /*04e0*/  IMAD.WIDE.U32 R2, R8, R54, UR4 ;  /* 0x0000000408027e25 */ /* 0x000fe2000f8e0036 */
[----:B------:R-:W-:Y:S01]  /*04f0*/  MOV R8, R4 ;  /* 0x0000000400087202 */ /* 0x000fe20000000f00 */
[----:B------:R-:W-:Y:S01]  /*0500*/  ULDC.64 UR4, c[0x0][0x2f0] ;  /* 0x0000bc0000047ab9 */ /* 0x000fe20000000a00 */
[----:B------:R-:W-:Y:S01]  /*0510*/  LOP3.LUT R36, R35, 0xffffff80, R46, 0xf8, !PT ;  /* 0xffffff8023247812 */ /* 0x000fe200078ef82e */
[----:B--2---:R-:W-:Y:S01]  /*0520*/  IMAD R10, R16, UR12, RZ ;  /* 0x0000000c100a7c24 */ /* 0x004fe2000f8e02ff */
[----:B---3--:R-:W-:Y:S01]  /*0530*/  LEA R54, P0, R2, R12, 0x1 ;  /* 0x0000000c02367211 */ /* 0x008fe200078008ff */
[----:B------:R-:W-:Y:S01]  /*0540*/  IMAD.WIDE.U32 R4, R16, UR7, R6 ;  /* 0x0000000710047c25 */ /* 0x000fe2000f8e0006 */
[----:B------:R-:W-:-:S02]  /*0550*/  SHF.R.S32.HI R37, RZ, 0x1f, R36 ;  /* 0x0000001fff257819 */ /* 0x000fc40000011424 */
[----:B------:R-:W-:Y:S01]  /*0560*/  IADD3 R55, R3, R55, RZ ;  /* 0x0000003703377210 */ /* 0x000fe20007ffe0ff */
[----:B------:R-:W-:Y:S01]  /*0570*/  IMAD R10, R17, UR7, R10 ;  /* 0x00000007110a7c24 */ /* 0x000fe2000f8e020a */
[----:B------:R-:W-:Y:S01]  /*0580*/  IADD3 R17, P1, R36, R4, RZ ;  /* 0x0000000424117210 */ /* 0x000fe20007f3e0ff */
[----:B----4-:R-:W-:Y:S01]  /*0590*/  IMAD R12, R20, UR12, RZ ;  /* 0x0000000c140c7c24 */ /* 0x010fe2000f8e02ff */
[----:B------:R-:W-:Y:S01]  /*05a0*/  LEA.HI.X R55, R2, R13, R55, 0x1, P0 ;  /* 0x0000000d02377211 */ /* 0x000fe200000f0c37 */
[----:B------:R-:W-:Y:S01]  /*05b0*/  IMAD.WIDE.U32 R6, R20, UR7, R8 ;  /* 0x0000000714067c25 */ /* 0x000fe2000f8e0008 */
[----:B------:R-:W-:Y:S02]  /*05c0*/  IADD3.X R4, R37, R5, R10, P1, !PT ;  /* 0x0000000525047210 */ /* 0x000fe40000ffe40a */
[----:B------:R-:W-:Y:S01]  /*05d0*/  LEA R16, P0, R17, UR4, 0x1 ;  /* 0x0000000411107c11 */ /* 0x000fe2000f8008ff */
[----:B------:R-:W-:Y:S01]  /*05e0*/  IMAD R3, R21, UR7, R12 ;  /* 0x0000000715037c24 */ /* 0x000fe2000f8e020c */
[----:B------:R-:W-:Y:S01]  /*05f0*/  IADD3 R12, P1, R36, R6, RZ ;  /* 0x00000006240c7210 */ /* 0x000fe20007f3e0ff */
[----:B0-----:R-:W-:Y:S01]  /*0600*/  IMAD R2, R15, UR7, R0 ;  /* 0x000000070f027c24 */ /* 0x001fe2000f8e0200 */
[----:B------:R-:W-:Y:S01]  /*0610*/  LEA.HI.X R17, R17, UR5, R4, 0x1, P0 ;  /* 0x0000000511117c11 */ /* 0x000fe200080f0c04 */
[----:B------:R-:W-:Y:S01]  /*0620*/  ULDC.64 UR4, c[0x0][0x230] ;  /* 0x00008c0000047ab9 */ /* 0x000fe20000000a00 */
[----:B------:R-:W-:Y:S01]  /*0630*/  IADD3.X R7, R37, R7, R3, P1, !PT ;  /* 0x0000000725077210 */ /* 0x000fe20000ffe403 */
[----:B------:R-:W-:Y:S01]  /*0640*/  IMAD R2, R2, R19, RZ ;  /* 0x0000001302027224 */ /* 0x000fe200078e02ff */
[----:B------:R-:W-:Y:S01]  /*0650*/  LEA R11, P1, R12, UR8, 0x1 ;  /* 0x000000080c0b7c11 */ /* 0x000fe2000f8208ff */
[----:B------:R-:W-:Y:S01]  /*0660*/  IMAD R3, R32, UR4, RZ ;  /* 0x0000000420037c24 */ /* 0x000fe2000f8e02ff */
[----:B------:R-:W-:Y:S01]  /*0670*/  LOP3.LUT R19, R46, 0xffffff80, RZ, 0xc0, !PT ;  /* 0xffffff802e137812 */ /* 0x000fe200078ec0ff */
[----:B------:R-:W-:Y:S01]  /*0680*/  IMAD.WIDE.U32 R22, R0, UR4, RZ ;  /* 0x0000000400167c25 */ /* 0x000fe2000f8e00ff */
[----:B------:R-:W-:Y:S01]  /*0690*/  LEA.HI.X R12, R12, UR9, R7, 0x1, P1 ;  /* 0x000000090c0c7c11 */ /* 0x000fe200088f0c07 */
[----:B------:R-:W-:Y:S01]  /*06a0*/  ULDC.64 UR8, c[0x0][0x268] ;  /* 0x00009a0000087ab9 */ /* 0x000fe20000000a00 */
[----:B------:R-:W-:Y:S01]  /*06b0*/  IADD3 R18, R19, R36, RZ ;  /* 0x0000002413127210 */ /* 0x000fe20007ffe0ff */
[----:B------:R-:W-:Y:S01]  /*06c0*/  IMAD R5, R32, UR8, RZ ;  /* 0x0000000820057c24 */ /* 0x000fe2000f8e02ff */
[----:B------:R-:W-:Y:S01]  /*06d0*/  ULDC UR4, c[0x0][0x21c] ;  /* 0x0000870000047ab9 */ /* 0x000fe20000000800 */
[----:B------:R-:W-:Y:S01]  /*06e0*/  IMAD R3, R0, UR5, R3 ;  /* 0x0000000500037c24 */ /* 0x000fe2000f8e0203 */
[----:B------:R-:W-:Y:S01]  /*06f0*/  IADD3 R42, R46, 0x1, RZ ;  /* 0x000000012e2a7810 */ /* 0x000fe20007ffe0ff */
[----:B------:R-:W-:Y:S01]  /*0700*/  IMAD R5, R0, UR9, R5 ;  /* 0x0000000900057c24 */ /* 0x000fe2000f8e0205 */
[----:B------:R-:W-:Y:S01]  /*0710*/  IADD3 R44, R46, 0x2, RZ ;  /* 0x000000022e2c7810 */ /* 0x000fe20007ffe0ff */
[----:B------:R-:W-:Y:S01]  /*0720*/  IMAD.WIDE.U32 R20, R0, UR8, RZ ;  /* 0x0000000800147c25 */ /* 0x000fe2000f8e00ff */
[----:B------:R-:W-:-:S02]  /*0730*/  IADD3 R43, R23, R3, RZ ;  /* 0x00000003172b7210 */ /* 0x000fc40007ffe0ff */
[----:B------:R-:W-:Y:S01]  /*0740*/  IADD3 R46, R46, 0x3, RZ ;  /* 0x000000032e2e7810 */ /* 0x000fe20007ffe0ff */
[----:B------:R-:W-:Y:S01]  /*0750*/  IMAD R40, R2, UR4, RZ ;  /* 0x0000000402287c24 */ /* 0x000fe2000f8e02ff */
[----:B------:R-:W-:Y:S02]  /*0760*/  IADD3 R45, R21, R5, RZ ;  /* 0x00000005152d7210 */ /* 0x000fe40007ffe0ff */
[----:B------:R-:W-:Y:S02]  /*0770*/  SHF.R.S32.HI R19, RZ, 0x1f, R18 ;  /* 0x0000001fff137819 */ /* 0x000fe40000011412 */
[C---:B------:R-:W-:Y:S02]  /*0780*/  IADD3 R47, R18.reuse, 0x20, RZ ;  /* 0x00000020122f7810 */ /* 0x040fe40007ffe0ff */
[C---:B------:R-:W-:Y:S02]  /*0790*/  IADD3 R48, R18.reuse, 0x40, RZ ;  /* 0x0000004012307810 */ /* 0x040fe40007ffe0ff */
[----:B------:R-:W-:-:S02]  /*07a0*/  IADD3 R49, R18, 0x60, RZ ;  /* 0x0000006012317810 */ /* 0x000fc40007ffe0ff */
[C---:B------:R-:W-:Y:S02]  /*07b0*/  IADD3 R50, R18.reuse, 0x80, RZ ;  /* 0x0000008012327810 */ /* 0x040fe40007ffe0ff */
[C---:B------:R-:W-:Y:S02]  /*07c0*/  IADD3 R51, R18.reuse, 0xa0, RZ ;  /* 0x000000a012337810 */ /* 0x040fe40007ffe0ff */
[C---:B------:R-:W-:Y:S02]  /*07d0*/  IADD3 R52, R18.reuse, 0xc0, RZ ;  /* 0x000000c012347810 */ /* 0x040fe40007ffe0ff */
[----:B------:R-:W-:-:S07]  /*07e0*/  IADD3 R53, R18, 0xe0, RZ ;  /* 0x000000e012357810 */ /* 0x000fce0007ffe0ff */
.L_x_2434:
[----:B0-----:R-:W0:Y:S01]  /*07f0*/  LDC R2, c[0x0][0x218] ;  /* 0x00008600ff027b82 */ /* 0x001e220000000800 */
[C---:B------:R-:W-:Y:S02]  /*0800*/  LOP3.LUT R4, R36.reuse, 0x20, RZ, 0xfc, !PT ;  /* 0x0000002024047812 */ /* 0x040fe400078efcff */
        /* <DEDUP_REMOVED lines=25> */
[----:B0-----:R-:W-:-:S04]  /*09a0*/  LEA R56, R5, R56, 0x18 ;  /* 0x0000003805387211 */ /* 0x001fc800078ec0ff */
[CC--:B------:R-:W-:Y:S02]  /*09b0*/  LEA R9, R39.reuse, R56.reuse, 0x1 ;  /* 0x0000003827097211 */ /* 0x0c0fe400078e08ff */
[----:B------:R-:W-:-:S03]  /*09c0*/  LEA R8, R39, R56, 0x3 ;  /* 0x0000003827087211 */ /* 0x000fc600078e18ff */
[----:B--2---:R0:W-:Y:S04]  /*09d0*/  STS.U16 [R9], R2 ;  /* 0x0000000209007388 */ /* 0x0041e80000000400 */
[----:B---3--:R1:W-:Y:S04]  /*09e0*/  STS.U16 [R9+0x40], R3 ;  /* 0x0000400309007388 */ /* 0x0083e80000000400 */
[----:B----4-:R2:W-:Y:S01]  /*09f0*/  STS.U16 [R9+0x80], R6 ;  /* 0x0000800609007388 */ /* 0x0105e20000000400 */
[----:B0-----:R-:W-:-:S03]  /*0a00*/  MOV R2, R11 ;  /* 0x0000000b00027202 */ /* 0x001fc60000000f00 */
[----:B------:R-:W-:Y:S01]  /*0a10*/  STS.U16 [R9+0xc0], R7 ;  /* 0x0000c00709007388 */ /* 0x000fe20000000400 */
[----:B------:R-:W-:-:S03]  /*0a20*/  NOP ;  /* 0x0000000000007918 */ /* 0x000fc60000000000 */
[----:B------:R-:W-:Y:S01]  /*0a30*/  LDS.64 R4, [R8] ;  /* 0x0000000008047984 */ /* 0x000fe20000000a00 */
[----:B-1----:R-:W-:Y:S01]  /*0a40*/  MOV R3, R12 ;  /* 0x0000000c00037202 */ /* 0x002fe20000000f00 */
[----:B--2---:R-:W0:Y:S01]  /*0a50*/  LDC R6, c[0x0][0x21c] ;  /* 0x00008700ff067b82 */ /* 0x004e220000000800 */
[----:B------:R-:W-:-:S07]  /*0a60*/  PRMT R12, RZ, 0x7610, R12 ;  /* 0x00007610ff0c7816 */ /* 0x000fce000000000c */
        /* <DEDUP_REMOVED lines=61> */
.L_x_2421:
[----:B------:R-:W-:Y:S05]  /*0e40*/  BSYNC B0 ;  /* 0x0000000000007941 */ /* 0x000fea0003800000 */
.L_x_2420:
        /* <DEDUP_REMOVED lines=33> */
.L_x_2423:
[----:B------:R-:W-:Y:S05]  /*1060*/  BSYNC B0 ;  /* 0x0000000000007941 */ /* 0x000fea0003800000 */
.L_x_2422:
        /* <DEDUP_REMOVED lines=33> */
.L_x_2425:
[----:B------:R-:W-:Y:S05]  /*1280*/  BSYNC B0 ;  /* 0x0000000000007941 */ /* 0x000fea0003800000 */
.L_x_2424:
        /* <DEDUP_REMOVED lines=33> */
.L_x_2427:
[----:B------:R-:W-:Y:S05]  /*14a0*/  BSYNC B0 ;  /* 0x0000000000007941 */ /* 0x000fea0003800000 */
.L_x_2426:
[----:B------:R-:W-:Y:S01]  /*14b0*/  BAR.SYNC.DEFER_BLOCKING 0x0 ;  /* 0x0000000000007b1d */ /* 0x000fe20000010000 */
[----:B------:R-:W-:Y:S01]  /*14c0*/  ISETP.GE.AND P0, PT, R6, 0x1, PT ;  /* 0x000000010600780c */ /* 0x000fe20003f06270 */
[--C-:B------:R-:W-:Y:S02]  /*14d0*/  HADD2.F32 R63, -RZ, R4.reuse.H0_H0 ;  /* 0x20000004ff3f7230 */ /* 0x100fe40000004100 */
[--C-:B------:R-:W-:Y:S02]  /*14e0*/  HADD2.F32 R67, -RZ, R5.reuse.H0_H0 ;  /* 0x20000005ff437230 */ /* 0x100fe40000004100 */
        /* <DEDUP_REMOVED lines=8> */
[----:B------:R-:W-:Y:S01]  /*1570*/  FMUL.FTZ R65, R4, R58 ;  /* 0x0000003a04417220 */ /* 0x000fe20000410000 */
[----:B------:R-:W-:Y:S01]  /*1580*/  ISETP.NE.AND P0, PT, R35, RZ, PT ;  /* 0x000000ff2300720c */ /* 0x000fe20003f05270 */
[----:B------:R-:W-:Y:S01]  /*1590*/  HFMA2.MMA R71, -RZ, RZ, 0, 0 ;  /* 0x00000000ff477435 */ /* 0x000fe200000001ff */
[----:B------:R-:W-:Y:S01]  /*15a0*/  SHF.L.U32 R4, R57, 0x1, RZ ;  /* 0x0000000139047819 */ /* 0x000fe200000006ff */
[----:B------:R-:W-:Y:S01]  /*15b0*/  FMUL.FTZ R63, R63, R64 ;  /* 0x000000403f3f7220 */ /* 0x000fe20000410000 */
[----:B------:R-:W-:Y:S01]  /*15c0*/  ISETP.EQ.OR P0, PT, R41, RZ, P0 ;  /* 0x000000ff2900720c */ /* 0x000fe20000702670 */
[----:B------:R-:W-:Y:S01]  /*15d0*/  FMUL.FTZ R67, R67, R60 ;  /* 0x0000003c43437220 */ /* 0x000fe20000410000 */
[----:B------:R-:W1:Y:S01]  /*15e0*/  LDC.64 R24, c[0x0][0x2d0] ;  /* 0x0000b400ff187b82 */ /* 0x000e620000000a00 */
[----:B------:R-:W-:Y:S01]  /*15f0*/  ISETP.GE.AND P1, PT, R18, R4, PT ;  /* 0x000000041200720c */ /* 0x000fe20003f26270 */
[----:B------:R-:W-:Y:S01]  /*1600*/  FMUL.FTZ R69, R5, R62 ;  /* 0x0000003e05457220 */ /* 0x000fe20000410000 */
[-C--:B------:R-:W-:Y:S01]  /*1610*/  ISETP.GE.AND P2, PT, R47, R4.reuse, PT ;  /* 0x000000042f00720c */ /* 0x080fe20003f46270 */
[----:B------:R-:W-:Y:S01]  /*1620*/  ULDC UR6, c[0x0][0x21c] ;  /* 0x0000870000067ab9 */ /* 0x000fe20000000800 */
[----:B------:R-:W-:Y:S01]  /*1630*/  P2R R89, PR, RZ, 0x1 ;  /* 0x00000001ff597803 */ /* 0x000fe20000000000 */
[----:B------:R-:W-:Y:S01]  /*1640*/  ULDC.64 UR4, c[0x0][0x238] ;  /* 0x00008e0000047ab9 */ /* 0x000fe20000000a00 */
[----:B------:R-:W-:Y:S01]  /*1650*/  P2R R90, PR, RZ, 0x2 ;  /* 0x00000002ff5a7803 */ /* 0x000fe20000000000 */
[----:B------:R-:W2:Y:S01]  /*1660*/  LDC.64 R26, c[0x0][0x2e0] ;  /* 0x0000b800ff1a7b82 */ /* 0x000ea20000000a00 */
[----:B------:R-:W-:Y:S01]  /*1670*/  P2R R91, PR, RZ, 0x4 ;  /* 0x00000004ff5b7803 */ /* 0x000fe20000000000 */
[----:B------:R-:W-:Y:S01]  /*1680*/  ULDC.64 UR8, c[0x0][0x250] ;  /* 0x0000940000087ab9 */ /* 0x000fe20000000a00 */
[-C--:B------:R-:W-:Y:S01]  /*1690*/  ISETP.GE.AND P0, PT, R48, R4.reuse, PT ;  /* 0x000000043000720c */ /* 0x080fe20003f06270 */
[----:B------:R-:W-:Y:S01]  /*16a0*/  ULDC.64 UR14, c[0x0][0x270] ;  /* 0x00009c00000e7ab9 */ /* 0x000fe20000000a00 */
[----:B------:R-:W-:-:S02]  /*16b0*/  ISETP.GE.AND P1, PT, R49, R4, PT ;  /* 0x000000043100720c */ /* 0x000fc40003f26270 */
[-C--:B------:R-:W-:Y:S01]  /*16c0*/  ISETP.GE.AND P2, PT, R50, R4.reuse, PT ;  /* 0x000000043200720c */ /* 0x080fe20003f46270 */
[----:B------:R-:W3:Y:S01]  /*16d0*/  LDC.64 R28, c[0x0][0x310] ;  /* 0x0000c400ff1c7b82 */ /* 0x000ee20000000a00 */
[-C--:B------:R-:W-:Y:S02]  /*16e0*/  ISETP.GE.AND P3, PT, R51, R4.reuse, PT ;  /* 0x000000043300720c */ /* 0x080fe40003f66270 */
[-C--:B------:R-:W-:Y:S02]  /*16f0*/  ISETP.GE.AND P4, PT, R52, R4.reuse, PT ;  /* 0x000000043400720c */ /* 0x080fe40003f86270 */
[----:B------:R-:W-:-:S13]  /*1700*/  ISETP.GE.AND P5, PT, R53, R4, PT ;  /* 0x000000043500720c */ /* 0x000fda0003fa6270 */
.L_x_2431:
[----:B------:R-:W-:Y:S01]  /*1710*/  SHF.R.S32.HI R10, RZ, 0x1f, R71 ;  /* 0x0000001fff0a7819 */ /* 0x000fe20000011447 */
[C---:B------:R-:W-:Y:S01]  /*1720*/  IMAD.WIDE.U32 R4, R71.reuse, UR8, R18 ;  /* 0x0000000847047c25 */ /* 0x040fe2000f8e0012 */
[----:B------:R-:W-:Y:S02]  /*1730*/  P2R R13, PR, RZ, 0x20 ;  /* 0x00000020ff0d7803 */ /* 0x000fe40000000000 */
[----:B------:R-:W-:Y:S01]  /*1740*/  ISETP.NE.AND P5, PT, R90, RZ, PT ;  /* 0x000000ff5a00720c */ /* 0x000fe20003fa5270 */
[C---:B------:R-:W-:Y:S02]  /*1750*/  IMAD R6, R10.reuse, UR8, RZ ;  /* 0x000000080a067c24 */ /* 0x040fe4000f8e02ff */
[----:B------:R-:W-:Y:S02]  /*1760*/  IMAD R12, R10, UR4, RZ ;  /* 0x000000040a0c7c24 */ /* 0x000fe4000f8e02ff */
[----:B------:R-:W-:Y:S01]  /*1770*/  IMAD R7, R71, UR9, R6 ;  /* 0x0000000947077c24 */ /* 0x000fe2000f8e0206 */
[----:B------:R-:W-:Y:S01]  /*1780*/  LEA R6, P6, R4, R54, 0x1 ;  /* 0x0000003604067211 */ /* 0x000fe200078c08ff */
[----:B------:R-:W-:-:S03]  /*1790*/  IMAD R10, R10, UR14, RZ ;  /* 0x0000000e0a0a7c24 */ /* 0x000fc6000f8e02ff */
[----:B------:R-:W-:Y:S01]  /*17a0*/  IADD3 R5, R5, R7, RZ ;  /* 0x0000000705057210 */ /* 0x000fe20007ffe0ff */
[C-C-:B------:R-:W-:Y:S01]  /*17b0*/  IMAD R11, R71.reuse, UR15, R10.reuse ;  /* 0x0000000f470b7c24 */ /* 0x140fe2000f8e020a */
[----:B------:R-:W-:Y:S02]  /*17c0*/  PRMT R10, RZ, 0x7610, R10 ;  /* 0x00007610ff0a7816 */ /* 0x000fe4000000000a */
[----:B------:R-:W-:Y:S02]  /*17d0*/  LEA.HI.X R7, R4, R55, R5, 0x1, P6 ;  /* 0x0000003704077211 */ /* 0x000fe400030f0c05 */
[----:B------:R-:W-:Y:S02]  /*17e0*/  MOV R4, R22 ;  /* 0x0000001600047202 */ /* 0x000fe40000000f00 */
[----:B------:R-:W-:Y:S01]  /*17f0*/  MOV R5, R43 ;  /* 0x0000002b00057202 */ /* 0x000fe20000000f00 */
[----:B------:R-:W4:Y:S02]  /*1800*/  @!P0 LDG.E.U16 R10, desc[UR10][R6.64+0x80] ;  /* 0x0000800a060a8981 */ /* 0x000f24000c1e1500 */
[----:B------:R-:W-:-:S04]  /*1810*/  IMAD.WIDE.U32 R8, R71, UR4, R4 ;  /* 0x0000000447087c25 */ /* 0x000fc8000f8e0004 */
[----:B------:R-:W-:Y:S01]  /*1820*/  IMAD R5, R71, UR5, R12 ;  /* 0x0000000547057c24 */ /* 0x000fe2000f8e020c */
[----:B-1----:R-:W-:-:S04]  /*1830*/  LEA R4, P6, R8, R24, 0x3 ;  /* 0x0000001808047211 */ /* 0x002fc800078c18ff */
[----:B------:R-:W-:Y:S02]  /*1840*/  IADD3 R5, R9, R5, RZ ;  /* 0x0000000509057210 */ /* 0x000fe40007ffe0ff */
[----:B------:R-:W-:Y:S02]  /*1850*/  MOV R9, R45 ;  /* 0x0000002d00097202 */ /* 0x000fe40000000f00 */
[----:B------:R-:W-:Y:S02]  /*1860*/  LEA.HI.X R5, R8, R25, R5, 0x3, P6 ;  /* 0x0000001908057211 */ /* 0x000fe400030f1c05 */
[----:B------:R-:W-:Y:S02]  /*1870*/  MOV R8, R20 ;  /* 0x0000001400087202 */ /* 0x000fe40000000f00 */
[----:B------:R-:W-:Y:S02]  /*1880*/  PRMT R12, RZ, 0x7610, R12 ;  /* 0x00007610ff0c7816 */ /* 0x000fe4000000000c */
[----:B------:R-:W-:Y:S01]  /*1890*/  PRMT R14, RZ, 0x7610, R14 ;  /* 0x00007610ff0e7816 */ /* 0x000fe2000000000e */
[----:B------:R-:W-:Y:S01]  /*18a0*/  IMAD.WIDE.U32 R8, R71, UR14, R8 ;  /* 0x0000000e47087c25 */ /* 0x000fe2000f8e0008 */
[----:B------:R-:W-:Y:S01]  /*18b0*/  PRMT R15, RZ, 0x7610, R15 ;  /* 0x00007610ff0f7816 */ /* 0x000fe2000000000f */
[----:B------:R-:W5:Y:S03]  /*18c0*/  LDG.E.64 R4, desc[UR10][R4.64] ;  /* 0x0000000a04047981 */ /* 0x000f66000c1e1b00 */
[----:B------:R-:W-:Y:S01]  /*18d0*/  IADD3 R9, R9, R11, RZ ;  /* 0x0000000b09097210 */ /* 0x000fe20007ffe0ff */
[----:B------:R-:W3:Y:S01]  /*18e0*/  @!P2 LDG.E.U16 R12, desc[UR10][R6.64+0x100] ;  /* 0x0001000a060ca981 */ /* 0x000ee2000c1e1500 */
[----:B--2---:R-:W-:-:S02]  /*18f0*/  LEA R30, P6, R8, R26, 0x3 ;  /* 0x0000001a081e7211 */ /* 0x004fc400078c18ff */
[----:B------:R-:W-:Y:S01]  /*1900*/  PRMT R11, RZ, 0x7610, R11 ;  /* 0x00007610ff0b7816 */ /* 0x000fe2000000000b */
[----:B------:R-:W2:Y:S01]  /*1910*/  @!P4 LDG.E.U16 R14, desc[UR10][R6.64+0x180] ;  /* 0x0001800a060ec981 */ /* 0x000ea2000c1e1500 */
[--C-:B------:R-:W-:Y:S02]  /*1920*/  LEA.HI.X R31, R8, R27, R9.reuse, 0x3, P6 ;  /* 0x0000001b081f7211 */ /* 0x100fe400030f1c09 */
[----:B------:R-:W-:Y:S02]  /*1930*/  ISETP.NE.AND P6, PT, R91, RZ, PT ;  /* 0x000000ff5b00720c */ /* 0x000fe40003fc5270 */
[----:B------:R-:W-:Y:S01]  /*1940*/  PRMT R8, RZ, 0x7610, R8 ;  /* 0x00007610ff087816 */ /* 0x000fe20000000008 */
[----:B------:R-:W5:Y:S01]  /*1950*/  @!P1 LDG.E.U16 R11, desc[UR10][R6.64+0xc0] ;  /* 0x0000c00a060b9981 */ /* 0x000f62000c1e1500 */
[----:B------:R-:W-:-:S04]  /*1960*/  PRMT R9, RZ, 0x7610, R9 ;  /* 0x00007610ff097816 */ /* 0x000fc80000000009 */
[----:B------:R-:W4:Y:S01]  /*1970*/  @!P5 LDG.E.U16 R8, desc[UR10][R6.64] ;  /* 0x0000000a0608d981 */ /* 0x000f22000c1e1500 */
[----:B------:R-:W-:-:S04]  /*1980*/  ISETP.NE.AND P5, PT, R13, RZ, PT ;  /* 0x000000ff0d00720c */ /* 0x000fc80003fa5270 */
[----:B------:R-:W3:Y:S01]  /*1990*/  @!P6 LDG.E.U16 R9, desc[UR10][R6.64+0x40] ;  /* 0x0000400a0609e981 */ /* 0x000ee2000c1e1500 */
[----:B------:R-:W-:-:S06]  /*19a0*/  PRMT R13, RZ, 0x7610, R13 ;  /* 0x00007610ff0d7816 */ /* 0x000fcc000000000d */
[----:B------:R-:W2:Y:S04]  /*19b0*/  @!P3 LDG.E.U16 R13, desc[UR10][R6.64+0x140] ;  /* 0x0001400a060db981 */ /* 0x000ea8000c1e1500 */
[----:B------:R1:W2:Y:S01]  /*19c0*/  @!P5 LDG.E.U16 R15, desc[UR10][R6.64+0x1c0] ;  /* 0x0001c00a060fd981 */ /* 0x0002a2000c1e1500 */
[----:B------:R-:W0:Y:S01]  /*19d0*/  S2R R73, SR_CgaCtaId ;  /* 0x0000000000497919 */ /* 0x000e220000008800 */
[----:B------:R-:W-:Y:S02]  /*19e0*/  MOV R56, 0x400 ;  /* 0x0000040000387802 */ /* 0x000fe40000000f00 */
[C---:B------:R-:W-:Y:S02]  /*19f0*/  IADD3 R38, R39.reuse, 0x20, RZ ;  /* 0x0000002027267810 */ /* 0x040fe40007ffe0ff */
[----:B------:R-:W-:-:S02]  /*1a00*/  IADD3 R72, R39, 0x40, RZ ;  /* 0x0000004027487810 */ /* 0x000fc40007ffe0ff */
[C---:B------:R-:W-:Y:S02]  /*1a10*/  IADD3 R74, R39.reuse, 0x60, RZ ;  /* 0x00000060274a7810 */ /* 0x040fe40007ffe0ff */
[-C--:B------:R-:W-:Y:S02]  /*1a20*/  LEA.HI.SX32 R75, R38, R39.reuse, 0x1b ;  /* 0x00000027264b7211 */ /* 0x080fe400078fdaff */
[-C--:B------:R-:W-:Y:S02]  /*1a30*/  LEA.HI.SX32 R77, R72, R39.reuse, 0x1b ;  /* 0x00000027484d7211 */ /* 0x080fe400078fdaff */
[----:B-1----:R-:W-:Y:S02]  /*1a40*/  LEA.HI.SX32 R7, R74, R39, 0x1b ;  /* 0x000000274a077211 */ /* 0x002fe400078fdaff */
[C---:B------:R-:W-:Y:S02]  /*1a50*/  IADD3 R72, R39.reuse, 0x80, RZ ;  /* 0x0000008027487810 */ /* 0x040fe40007ffe0ff */
[----:B------:R-:W-:-:S02]  /*1a60*/  IADD3 R74, R39, 0xa0, RZ ;  /* 0x000000a0274a7810 */ /* 0x000fc40007ffe0ff */
[C---:B------:R-:W-:Y:S02]  /*1a70*/  IADD3 R76, R39.reuse, 0xc0, RZ ;  /* 0x000000c0274c7810 */ /* 0x040fe40007ffe0ff */
[----:B------:R-:W-:Y:S02]  /*1a80*/  IADD3 R78, R39, 0xe0, RZ ;  /* 0x000000e0274e7810 */ /* 0x000fe40007ffe0ff */
[----:B0-----:R-:W-:Y:S02]  /*1a90*/  LEA R56, R73, R56, 0x18 ;  /* 0x0000003849387211 */ /* 0x001fe400078ec0ff */
[----:B------:R-:W-:Y:S02]  /*1aa0*/  LEA.HI.SX32 R73, R39, R39, 0x1b ;  /* 0x0000002727497211 */ /* 0x000fe400078fdaff */
[-C--:B------:R-:W-:Y:S02]  /*1ab0*/  LEA R6, R75, R56.reuse, 0x1 ;  /* 0x000000384b067211 */ /* 0x080fe400078e08ff */
[----:B------:R-:W-:-:S02]  /*1ac0*/  LEA R73, R73, R56, 0x1 ;  /* 0x0000003849497211 */ /* 0x000fc400078e08ff */
[-C--:B------:R-:W-:Y:S02]  /*1ad0*/  LEA R38, R7, R56.reuse, 0x1 ;  /* 0x0000003807267211 */ /* 0x080fe400078e08ff */
[-C--:B------:R-:W-:Y:S02]  /*1ae0*/  LEA.HI.SX32 R7, R72, R39.reuse, 0x1b ;  /* 0x0000002748077211 */ /* 0x080fe400078fdaff */
[-C--:B------:R-:W-:Y:S02]  /*1af0*/  LEA R77, R77, R56.reuse, 0x1 ;  /* 0x000000384d4d7211 */ /* 0x080fe400078e08ff */
[-C--:B------:R-:W-:Y:S02]  /*1b00*/  LEA.HI.SX32 R75, R74, R39.reuse, 0x1b ;  /* 0x000000274a4b7211 */ /* 0x080fe400078fdaff */
[----:B------:R-:W-:Y:S02]  /*1b10*/  LEA.HI.SX32 R79, R76, R39, 0x1b ;  /* 0x000000274c4f7211 */ /* 0x000fe400078fdaff */
[----:B------:R-:W-:-:S02]  /*1b20*/  LEA R7, R7, R56, 0x1 ;  /* 0x0000003807077211 */ /* 0x000fc400078e08ff */
[-C--:B------:R-:W-:Y:S01]  /*1b30*/  LEA R79, R79, R56.reuse, 0x1 ;  /* 0x000000384f4f7211 */ /* 0x080fe200078e08ff */
[----:B----4-:R0:W-:Y:S04]  /*1b40*/  STS.U16 [R73], R8 ;  /* 0x0000000849007388 */ /* 0x0101e80000000400 */
[----:B---3--:R1:W-:Y:S01]  /*1b50*/  STS.U16 [R6+0x40], R9 ;  /* 0x0000400906007388 */ /* 0x0083e20000000400 */
[----:B0-----:R-:W-:Y:S02]  /*1b60*/  LEA.HI.SX32 R73, R78, R39, 0x1b ;  /* 0x000000274e497211 */ /* 0x001fe400078fdaff */
[----:B-1----:R-:W-:Y:S01]  /*1b70*/  SHF.L.U32 R6, R39, 0x3, RZ ;  /* 0x0000000327067819 */ /* 0x002fe200000006ff */
[----:B------:R0:W-:Y:S01]  /*1b80*/  STS.U16 [R77+0x80], R10 ;  /* 0x0000800a4d007388 */ /* 0x0001e20000000400 */
[----:B------:R-:W-:-:S02]  /*1b90*/  LEA R8, R75, R56, 0x1 ;  /* 0x000000384b087211 */ /* 0x000fc400078e08ff */
[----:B------:R-:W-:Y:S01]  /*1ba0*/  LEA.HI.SX32 R9, R6, R6, 0x1b ;  /* 0x0000000606097211 */ /* 0x000fe200078fdaff */
[----:B-----5:R1:W-:Y:S03]  /*1bb0*/  STS.U16 [R38+0xc0], R11 ;  /* 0x0000c00b26007388 */ /* 0x0203e60000000400 */
[-C--:B------:R-:W-:Y:S01]  /*1bc0*/  LEA R9, R9, R56.reuse, 0x1 ;  /* 0x0000003809097211 */ /* 0x080fe200078e08ff */
[----:B------:R3:W-:Y:S01]  /*1bd0*/  STS.U16 [R7+0x100], R12 ;  /* 0x0001000c07007388 */ /* 0x0007e20000000400 */
[----:B0-----:R-:W-:-:S03]  /*1be0*/  LEA R10, R73, R56, 0x1 ;  /* 0x00000038490a7211 */ /* 0x001fc600078e08ff */
[----:B--2---:R-:W-:Y:S04]  /*1bf0*/  STS.U16 [R8+0x140], R13 ;  /* 0x0001400d08007388 */ /* 0x004fe80000000400 */
[----:B------:R-:W-:Y:S04]  /*1c00*/  STS.U16 [R79+0x180], R14 ;  /* 0x0001800e4f007388 */ /* 0x000fe80000000400 */
[----:B------:R-:W-:Y:S01]  /*1c10*/  STS.U16 [R10+0x1c0], R15 ;  /* 0x0001c00f0a007388 */ /* 0x000fe20000000400 */
[----:B------:R-:W-:-:S03]  /*1c20*/  NOP ;  /* 0x0000000000007918 */ /* 0x000fc60000000000 */
[----:B------:R-:W0:Y:S04]  /*1c30*/  LDS.U16 R11, [R9+0x2] ;  /* 0x00000200090b7984 */ /* 0x000e280000000400 */
[----:B------:R-:W2:Y:S01]  /*1c40*/  LDS.U16 R6, [R9] ;  /* 0x0000000009067984 */ /* 0x000ea20000000400 */
[----:B-1----:R-:W1:Y:S01]  /*1c50*/  S2R R38, SR_TID.X ;  /* 0x0000000000267919 */ /* 0x002e620000002100 */
[----:B------:R-:W-:Y:S01]  /*1c60*/  FMUL.FTZ R85, R4, 1.4426950216293334961 ;  /* 0x3fb8aa3b04557820 */ /* 0x000fe20000410000 */
[----:B------:R-:W-:Y:S01]  /*1c70*/  FMUL.FTZ R4, R5, R64 ;  /* 0x0000004005047220 */ /* 0x000fe20000410000 */
[----:B------:R-:W4:Y:S03]  /*1c80*/  LDG.E.64 R30, desc[UR10][R30.64] ;  /* 0x0000000a1e1e7981 */ /* 0x000f26000c1e1b00 */
[----:B---3--:R-:W-:Y:S01]  /*1c90*/  FMUL.RZ R12, R4, 0.15915493667125701904 ;  /* 0x3e22f983040c7820 */ /* 0x008fe2000040c000 */
[----:B0-----:R-:W-:Y:S01]  /*1ca0*/  HADD2.F32 R4, -RZ, R11.H0_H0 ;  /* 0x2000000bff047230 */ /* 0x001fe20000004100 */
[----:B-1----:R-:W-:-:S04]  /*1cb0*/  SHF.L.U32 R14, R38, 0x2, RZ ;  /* 0x00000002260e7819 */ /* 0x002fc800000006ff */
[----:B------:R-:W-:Y:S01]  /*1cc0*/  FMUL.FTZ R4, R63, R4 ;  /* 0x000000043f047220 */ /* 0x000fe20000410000 */
[----:B------:R-:W-:Y:S01]  /*1cd0*/  ISETP.GE.U32.AND P6, PT, R14, R57, PT ;  /* 0x000000390e00720c */ /* 0x000fe20003fc6070 */
[----:B--2---:R-:W-:-:S03]  /*1ce0*/  HADD2.F32 R6, -RZ, R6.H0_H0 ;  /* 0x20000006ff067230 */ /* 0x004fc60000004100 */
[----:B------:R-:W-:Y:S02]  /*1cf0*/  FSEL R75, R4, RZ, !P6 ;  /* 0x000000ff044b7208 */ /* 0x000fe40007000000 */
[----:B------:R-:W0:Y:S01]  /*1d00*/  LDS.U16 R4, [R9+0x4] ;  /* 0x0000040009047984 */ /* 0x000e220000000400 */
[----:B------:R-:W-:-:S05]  /*1d10*/  FMUL.FTZ R6, R63, R6 ;  /* 0x000000063f067220 */ /* 0x000fca0000410000 */
[----:B------:R-:W-:Y:S02]  /*1d20*/  FSEL R74, R6, RZ, !P6 ;  /* 0x000000ff064a7208 */ /* 0x000fe40007000000 */
[----:B------:R-:W1:Y:S01]  /*1d30*/  LDS.U16 R6, [R9+0x6] ;  /* 0x0000060009067984 */ /* 0x000e620000000400 */
[----:B------:R-:W-:Y:S01]  /*1d40*/  FMUL.FTZ R7, R85, R64 ;  /* 0x0000004055077220 */ /* 0x000fe20000410000 */
[----:B------:R-:W-:Y:S08]  /*1d50*/  MUFU.COS R10, R12 ;  /* 0x0000000c000a7308 */ /* 0x000ff00000000000 */
[----:B------:R-:W2:Y:S08]  /*1d60*/  MUFU.EX2 R7, R7 ;  /* 0x0000000700077308 */ /* 0x000eb00000000800 */
[----:B------:R-:W3:Y:S01]  /*1d70*/  MUFU.SIN R8, R12 ;  /* 0x0000000c00087308 */ /* 0x000ee20000000400 */
[----:B--2---:R-:W-:Y:S01]  /*1d80*/  FMUL.FTZ R10, R7, R10 ;  /* 0x0000000a070a7220 */ /* 0x004fe20000410000 */
[----:B0-----:R-:W-:-:S02]  /*1d90*/  HADD2.F32 R4, -RZ, R4.H0_H0 ;  /* 0x20000004ff047230 */ /* 0x001fc40000004100 */
[----:B---3--:R-:W-:Y:S02]  /*1da0*/  FMUL.FTZ R8, R7, R8 ;  /* 0x0000000807087220 */ /* 0x008fe40000410000 */
[----:B------:R-:W-:Y:S01]  /*1db0*/  FSEL R73, R10, 1, !P6 ;  /* 0x3f8000000a497808 */ /* 0x000fe20007000000 */
[----:B------:R-:W-:Y:S02]  /*1dc0*/  FMUL.FTZ R4, R65, R4 ;  /* 0x0000000441047220 */ /* 0x000fe40000410000 */
[----:B------:R-:W-:Y:S02]  /*1dd0*/  FSEL R72, R8, RZ, !P6 ;  /* 0x000000ff08487208 */ /* 0x000fe40007000000 */
[----:B------:R-:W-:Y:S01]  /*1de0*/  ISETP.GE.U32.AND P6, PT, R42, R57, PT ;  /* 0x000000392a00720c */ /* 0x000fe20003fc6070 */
[----:B-1----:R-:W-:-:S03]  /*1df0*/  HADD2.F32 R6, -RZ, R6.H0_H0 ;  /* 0x20000006ff067230 */ /* 0x002fc60000004100 */
[----:B------:R-:W-:Y:S02]  /*1e00*/  FSEL R78, R4, RZ, !P6 ;  /* 0x000000ff044e7208 */ /* 0x000fe40007000000 */
[----:B------:R-:W0:Y:S01]  /*1e10*/  LDS.U16 R4, [R9+0x8] ;  /* 0x0000080009047984 */ /* 0x000e220000000400 */
[----:B------:R-:W-:-:S05]  /*1e20*/  FMUL.FTZ R6, R65, R6 ;  /* 0x0000000641067220 */ /* 0x000fca0000410000 */
[----:B------:R-:W-:Y:S02]  /*1e30*/  FSEL R79, R6, RZ, !P6 ;  /* 0x000000ff064f7208 */ /* 0x000fe40007000000 */
[----:B------:R-:W1:Y:S01]  /*1e40*/  LDS.U16 R6, [R9+0xa] ;  /* 0x00000a0009067984 */ /* 0x000e620000000400 */
[-C--:B------:R-:W-:Y:S01]  /*1e50*/  FMUL.FTZ R8, R5, R58.reuse ;  /* 0x0000003a05087220 */ /* 0x080fe20000410000 */
[----:B------:R-:W-:-:S03]  /*1e60*/  FMUL.FTZ R7, R85, R58 ;  /* 0x0000003a55077220 */ /* 0x000fc60000410000 */
[----:B------:R-:W-:-:S03]  /*1e70*/  FMUL.RZ R11, R8, 0.15915493667125701904 ;  /* 0x3e22f983080b7820 */ /* 0x000fc6000040c000 */
[----:B------:R-:W-:Y:S08]  /*1e80*/  MUFU.EX2 R7, R7 ;  /* 0x0000000700077308 */ /* 0x000ff00000000800 */
[----:B------:R-:W2:Y:S08]  /*1e90*/  MUFU.COS R10, R11 ;  /* 0x0000000b000a7308 */ /* 0x000eb00000000000 */
[----:B------:R-:W3:Y:S01]  /*1ea0*/  MUFU.SIN R8, R11 ;  /* 0x0000000b00087308 */ /* 0x000ee20000000400 */
[----:B0-----:R-:W-:-:S02]  /*1eb0*/  HADD2.F32 R4, -RZ, R4.H0_H0 ;  /* 0x20000004ff047230 */ /* 0x001fc40000004100 */
[C---:B--2---:R-:W-:Y:S01]  /*1ec0*/  FMUL.FTZ R10, R7.reuse, R10 ;  /* 0x0000000a070a7220 */ /* 0x044fe20000410000 */
[----:B---3--:R-:W-:-:S04]  /*1ed0*/  FMUL.FTZ R8, R7, R8 ;  /* 0x0000000807087220 */ /* 0x008fc80000410000 */
[----:B------:R-:W-:Y:S01]  /*1ee0*/  FSEL R77, R10, 1, !P6 ;  /* 0x3f8000000a4d7808 */ /* 0x000fe20007000000 */
[----:B------:R-:W-:Y:S01]  /*1ef0*/  FMUL.FTZ R4, R67, R4 ;  /* 0x0000000443047220 */ /* 0x000fe20000410000 */
[----:B------:R-:W-:Y:S02]  /*1f00*/  FSEL R76, R8, RZ, !P6 ;  /* 0x000000ff084c7208 */ /* 0x000fe40007000000 */
[----:B------:R-:W-:Y:S01]  /*1f10*/  ISETP.GE.U32.AND P6, PT, R44, R57, PT ;  /* 0x000000392c00720c */ /* 0x000fe20003fc6070 */
[----:B-1----:R-:W-:-:S03]  /*1f20*/  HADD2.F32 R6, -RZ, R6.H0_H0 ;  /* 0x20000006ff067230 */ /* 0x002fc60000004100 */
[----:B------:R-:W-:Y:S02]  /*1f30*/  FSEL R82, R4, RZ, !P6 ;  /* 0x000000ff04527208 */ /* 0x000fe40007000000 */
[----:B------:R-:W0:Y:S01]  /*1f40*/  LDS.U16 R4, [R9+0xc] ;  /* 0x00000c0009047984 */ /* 0x000e220000000400 */
[----:B------:R-:W-:Y:S01]  /*1f50*/  FMUL.FTZ R6, R67, R6 ;  /* 0x0000000643067220 */ /* 0x000fe20000410000 */
[-C--:B------:R-:W-:Y:S01]  /*1f60*/  FMUL.FTZ R8, R5, R60.reuse ;  /* 0x0000003c05087220 */ /* 0x080fe20000410000 */
[----:B------:R-:W-:-:S03]  /*1f70*/  FMUL.FTZ R7, R85, R60 ;  /* 0x0000003c55077220 */ /* 0x000fc60000410000 */
[----:B------:R-:W-:Y:S02]  /*1f80*/  FSEL R83, R6, RZ, !P6 ;  /* 0x000000ff06537208 */ /* 0x000fe40007000000 */
[----:B------:R-:W1:Y:S01]  /*1f90*/  LDS.U16 R6, [R9+0xe] ;  /* 0x00000e0009067984 */ /* 0x000e620000000400 */
[----:B------:R-:W-:Y:S01]  /*1fa0*/  FMUL.RZ R11, R8, 0.15915493667125701904 ;  /* 0x3e22f983080b7820 */ /* 0x000fe2000040c000 */
[----:B------:R-:W-:Y:S08]  /*1fb0*/  MUFU.EX2 R7, R7 ;  /* 0x0000000700077308 */ /* 0x000ff00000000800 */
[----:B------:R-:W2:Y:S08]  /*1fc0*/  MUFU.SIN R8, R11 ;  /* 0x0000000b00087308 */ /* 0x000eb00000000400 */
[----:B------:R-:W3:Y:S01]  /*1fd0*/  MUFU.COS R10, R11 ;  /* 0x0000000b000a7308 */ /* 0x000ee20000000000 */
[-C--:B------:R-:W-:Y:S01]  /*1fe0*/  FMUL.FTZ R5, R5, R62.reuse ;  /* 0x0000003e05057220 */ /* 0x080fe20000410000 */
[----:B------:R-:W-:-:S03]  /*1ff0*/  FMUL.FTZ R85, R85, R62 ;  /* 0x0000003e55557220 */ /* 0x000fc60000410000 */
[----:B------:R-:W-:Y:S01]  /*2000*/  FMUL.RZ R5, R5, 0.15915493667125701904 ;  /* 0x3e22f98305057820 */ /* 0x000fe2000040c000 */
[C---:B--2---:R-:W-:Y:S02]  /*2010*/  FMUL.FTZ R8, R7.reuse, R8 ;  /* 0x0000000807087220 */ /* 0x044fe40000410000 */
[----:B------:R-:W-:Y:S01]  /*2020*/  MUFU.EX2 R85, R85 ;  /* 0x0000005500557308 */ /* 0x000fe20000000800 */
[----:B---3--:R-:W-:Y:S02]  /*2030*/  FMUL.FTZ R10, R7, R10 ;  /* 0x0000000a070a7220 */ /* 0x008fe40000410000 */
[----:B------:R-:W-:Y:S01]  /*2040*/  FSEL R80, R8, RZ, !P6 ;  /* 0x000000ff08507208 */ /* 0x000fe20007000000 */
[----:B0-----:R-:W-:-:S04]  /*2050*/  HADD2.F32 R4, -RZ, R4.H0_H0 ;  /* 0x20000004ff047230 */ /* 0x001fc80000004100 */
[----:B------:R-:W0:Y:S01]  /*2060*/  MUFU.SIN R8, R5 ;  /* 0x0000000500087308 */ /* 0x000e220000000400 */
[----:B------:R-:W-:Y:S01]  /*2070*/  FSEL R81, R10, 1, !P6 ;  /* 0x3f8000000a517808 */ /* 0x000fe20007000000 */
[----:B------:R-:W-:-:S06]  /*2080*/  FMUL.FTZ R4, R69, R4 ;  /* 0x0000000445047220 */ /* 0x000fcc0000410000 */
[----:B------:R2:W3:Y:S01]  /*2090*/  MUFU.COS R10, R5 ;  /* 0x00000005000a7308 */ /* 0x0004e20000000000 */
[----:B------:R-:W-:Y:S01]  /*20a0*/  ISETP.GE.U32.AND P6, PT, R46, R57, PT ;  /* 0x000000392e00720c */ /* 0x000fe20003fc6070 */
[----:B-1----:R-:W-:-:S03]  /*20b0*/  HADD2.F32 R6, -RZ, R6.H0_H0 ;  /* 0x20000006ff067230 */ /* 0x002fc60000004100 */
[----:B------:R-:W-:Y:S01]  /*20c0*/  FSEL R84, R4, RZ, !P6 ;  /* 0x000000ff04547208 */ /* 0x000fe20007000000 */
[C---:B------:R-:W-:Y:S01]  /*20d0*/  FMUL.FTZ R4, R74.reuse, R76 ;  /* 0x0000004c4a047220 */ /* 0x040fe20000410000 */
[----:B------:R-:W-:Y:S01]  /*20e0*/  FMUL.FTZ R6, R69, R6 ;  /* 0x0000000645067220 */ /* 0x000fe20000410000 */
[C---:B--2---:R-:W-:Y:S02]  /*20f0*/  FMUL.FTZ R5, R75.reuse, R76 ;  /* 0x0000004c4b057220 */ /* 0x044fe40000410000 */
[-C--:B------:R-:W-:Y:S01]  /*2100*/  FFMA.FTZ R4, R75, R77.reuse, R4 ;  /* 0x0000004d4b047223 */ /* 0x080fe20000010004 */
[----:B0-----:R-:W-:Y:S01]  /*2110*/  FMUL.FTZ R8, R85, R8 ;  /* 0x0000000855087220 */ /* 0x001fe20000410000 */
[----:B------:R-:W-:Y:S02]  /*2120*/  FFMA.FTZ R5, R74, R77, -R5 ;  /* 0x0000004d4a057223 */ /* 0x000fe40000010805 */
[----:B------:R-:W-:Y:S01]  /*2130*/  FADD.FTZ R7, R79, R4 ;  /* 0x000000044f077221 */ /* 0x000fe20000010000 */
[----:B---3--:R-:W-:Y:S01]  /*2140*/  FMUL.FTZ R10, R85, R10 ;  /* 0x0000000a550a7220 */ /* 0x008fe20000410000 */
[----:B------:R-:W-:Y:S01]  /*2150*/  FSEL R85, R6, RZ, !P6 ;  /* 0x000000ff06557208 */ /* 0x000fe20007000000 */
[----:B------:R-:W-:Y:S01]  /*2160*/  FADD.FTZ R6, R78, R5 ;  /* 0x000000054e067221 */ /* 0x000fe20000010000 */
[----:B------:R-:W-:Y:S01]  /*2170*/  FSEL R87, R8, RZ, !P6 ;  /* 0x000000ff08577208 */ /* 0x000fe20007000000 */
[-C--:B------:R-:W-:Y:S01]  /*2180*/  FMUL.FTZ R8, R80, R7.reuse ;  /* 0x0000000750087220 */ /* 0x080fe20000410000 */
[----:B------:R-:W-:Y:S01]  /*2190*/  FSEL R86, R10, 1, !P6 ;  /* 0x3f8000000a567808 */ /* 0x000fe20007000000 */
[----:B------:R-:W-:Y:S01]  /*21a0*/  FMUL.FTZ R10, R80, R6 ;  /* 0x00000006500a7220 */ /* 0x000fe20000410000 */
[----:B------:R-:W-:Y:S01]  /*21b0*/  FMUL.FTZ R4, R72, R76 ;  /* 0x0000004c48047220 */ /* 0x000fe20000410000 */
[----:B------:R-:W-:Y:S01]  /*21c0*/  FFMA.FTZ R9, R81, R6, -R8 ;  /* 0x0000000651097223 */ /* 0x000fe20000010808 */
[----:B------:R-:W-:Y:S01]  /*21d0*/  FMUL.FTZ R5, R73, R76 ;  /* 0x0000004c49057220 */ /* 0x000fe20000410000 */
[----:B------:R-:W-:Y:S01]  /*21e0*/  FFMA.FTZ R10, R81, R7, R10 ;  /* 0x00000007510a7223 */ /* 0x000fe2000001000a */
[-C--:B------:R-:W-:Y:S01]  /*21f0*/  FFMA.FTZ R4, R73, R77.reuse, -R4 ;  /* 0x0000004d49047223 */ /* 0x080fe20000010804 */
[----:B------:R-:W-:Y:S01]  /*2200*/  FADD.FTZ R9, R82, R9 ;  /* 0x0000000952097221 */ /* 0x000fe20000010000 */
[----:B------:R-:W-:Y:S01]  /*2210*/  FFMA.FTZ R5, R72, R77, R5 ;  /* 0x0000004d48057223 */ /* 0x000fe20000010005 */
[----:B------:R-:W-:Y:S01]  /*2220*/  FADD.FTZ R10, R83, R10 ;  /* 0x0000000a530a7221 */ /* 0x000fe20000010000 */
        /* <DEDUP_REMOVED lines=8> */
[----:B------:R-:W-:-:S02]  /*22b0*/  FMUL.FTZ R5, R87, R6 ;  /* 0x0000000657057220 */ /* 0x000fc40000410000 */
[-C--:B------:R-:W-:Y:S01]  /*22c0*/  FMUL.FTZ R9, R87, R7.reuse ;  /* 0x0000000757097220 */ /* 0x080fe20000410000 */
[----:B------:R-:W-:Y:S01]  /*22d0*/  FADD.FTZ R14, R84, R11 ;  /* 0x0000000b540e7221 */ /* 0x000fe20000010000 */
[C---:B------:R-:W-:Y:S01]  /*22e0*/  FFMA.FTZ R12, R86.reuse, R7, -R5 ;  /* 0x00000007560c7223 */ /* 0x040fe20000010805 */
[----:B------:R-:W-:Y:S01]  /*22f0*/  FADD.FTZ R15, R85, R10 ;  /* 0x0000000a550f7221 */ /* 0x000fe20000010000 */
[----:B------:R-:W-:Y:S02]  /*2300*/  FFMA.FTZ R9, R86, R6, R9 ;  /* 0x0000000656097223 */ /* 0x000fe40000010009 */
        /* <DEDUP_REMOVED lines=93> */
[----:B------:R-:W5:Y:S04]  /*28e0*/  SHFL.UP PT, R92, R15, 0x1, RZ ;  /* 0x042000000f5c7989 */ /* 0x000f6800000e00ff */
[----:B0-----:R-:W-:Y:S04]  /*28f0*/  @!P6 STS.128 [R56+0x230], R4 ;  /* 0x000230043800e388 */ /* 0x001fe80000000c00 */
[----:B------:R-:W-:Y:S01]  /*2900*/  LDS.128 R8, [R56+0x210] ;  /* 0x0002100038087984 */ /* 0x000fe20000000c00 */
[----:B-1----:R-:W-:-:S02]  /*2910*/  @!P6 MOV R95, R4 ;  /* 0x00000004005fe202 */ /* 0x002fc40000000f00 */
[----:B--2---:R-:W-:Y:S02]  /*2920*/  @!P6 MOV R94, R5 ;  /* 0x00000005005ee202 */ /* 0x004fe40000000f00 */
[----:B---3--:R-:W-:Y:S02]  /*2930*/  @!P6 MOV R93, R6 ;  /* 0x00000006005de202 */ /* 0x008fe40000000f00 */
[----:B-----5:R-:W-:Y:S01]  /*2940*/  @!P6 MOV R92, R7 ;  /* 0x00000007005ce202 */ /* 0x020fe20000000f00 */
        /* <DEDUP_REMOVED lines=23> */
[----:B------:R-:W-:Y:S01]  /*2ac0*/  ISETP.NE.AND P6, PT, R38, RZ, PT ;  /* 0x000000ff2600720c */ /* 0x000fe20003fc5270 */
[----:B------:R-:W-:Y:S01]  /*2ad0*/  FMUL.FTZ R13, R9, R7 ;  /* 0x00000007090d7220 */ /* 0x000fe20000410000 */
[C---:B------:R-:W-:Y:S01]  /*2ae0*/  FFMA.FTZ R73, R81.reuse, R77, -R12 ;  /* 0x0000004d51497223 */ /* 0x040fe2000001080c */
[----:B------:R-:W-:Y:S01]  /*2af0*/  FFMA.FTZ R80, R81, R79, R80 ;  /* 0x0000004f51507223 */ /* 0x000fe20000010050 */
[-C--:B------:R-:W-:Y:S01]  /*2b00*/  FMUL.FTZ R12, R9, R6.reuse ;  /* 0x00000006090c7220 */ /* 0x080fe20000410000 */
[----:B------:R-:W-:Y:S01]  /*2b10*/  FFMA.FTZ R15, R8, R6, -R13 ;  /* 0x00000006080f7223 */ /* 0x000fe2000001080d */
[----:B------:R-:W-:Y:S01]  /*2b20*/  FADD.FTZ R82, R82, R73 ;  /* 0x0000004952527221 */ /* 0x000fe20000010000 */
[----:B------:R-:W-:Y:S01]  /*2b30*/  FADD.FTZ R80, R83, R80 ;  /* 0x0000005053507221 */ /* 0x000fe20000010000 */
[C---:B------:R-:W-:Y:S01]  /*2b40*/  FMUL.FTZ R13, R9.reuse, R5 ;  /* 0x00000005090d7220 */ /* 0x040fe20000410000 */
[----:B------:R-:W-:Y:S01]  /*2b50*/  FMUL.FTZ R6, R9, R4 ;  /* 0x0000000409067220 */ /* 0x000fe20000410000 */
[C---:B------:R-:W-:Y:S01]  /*2b60*/  FFMA.FTZ R12, R8.reuse, R7, R12 ;  /* 0x00000007080c7223 */ /* 0x040fe2000001000c */
[C---:B------:R-:W-:Y:S01]  /*2b70*/  FMUL.FTZ R9, R87.reuse, R80 ;  /* 0x0000005057097220 */ /* 0x040fe20000410000 */
[----:B------:R-:W-:Y:S01]  /*2b80*/  FMUL.FTZ R87, R87, R82 ;  /* 0x0000005257577220 */ /* 0x000fe20000410000 */
[----:B------:R-:W-:Y:S01]  /*2b90*/  BSSY B0, `(.L_x_2429) ;  /* 0x0000011000007945 */ /* 0x000fe20003800000 */
[----:B------:R-:W-:Y:S01]  /*2ba0*/  FADD.FTZ R7, R11, R12 ;  /* 0x0000000c0b077221 */ /* 0x000fe20000010000 */
[C---:B------:R-:W-:Y:S01]  /*2bb0*/  FFMA.FTZ R4, R8.reuse, R4, -R13 ;  /* 0x0000000408047223 */ /* 0x040fe2000001080d */
[----:B------:R-:W-:Y:S01]  /*2bc0*/  FFMA.FTZ R5, R8, R5, R6 ;  /* 0x0000000508057223 */ /* 0x000fe20000010006 */
[----:B------:R-:W-:Y:S01]  /*2bd0*/  FFMA.FTZ R11, R86, R82, -R9 ;  /* 0x00000052560b7223 */ /* 0x000fe20000010809 */
[----:B------:R-:W-:Y:S01]  /*2be0*/  FADD.FTZ R6, R10, R15 ;  /* 0x0000000f0a067221 */ /* 0x000fe20000010000 */
[----:B------:R-:W-:Y:S01]  /*2bf0*/  FFMA.FTZ R86, R86, R80, R87 ;  /* 0x0000005056567223 */ /* 0x000fe20000010057 */
[----:B----4-:R-:W-:Y:S01]  /*2c00*/  FMUL.FTZ R13, R31, R92 ;  /* 0x0000005c1f0d7220 */ /* 0x010fe20000410000 */
        /* <DEDUP_REMOVED lines=9> */
.L_x_2430:
[----:B------:R-:W-:Y:S05]  /*2ca0*/  BSYNC B0 ;  /* 0x0000000000007941 */ /* 0x000fea0003800000 */
.L_x_2429:
[----:B------:R-:W-:Y:S01]  /*2cb0*/  IADD3 R71, R71, 0x1, RZ ;  /* 0x0000000147477810 */ /* 0x000fe20007ffe0ff */
[----:B------:R-:W-:Y:S01]  /*2cc0*/  FADD.FTZ R86, R85, R86 ;  /* 0x0000005655567221 */ /* 0x000fe20000010000 */
[----:B0-----:R-:W-:Y:S01]  /*2cd0*/  FFMA.FTZ R4, R30, R93, -R13 ;  /* 0x0000005d1e047223 */ /* 0x001fe2000001080d */
[----:B------:R-:W-:Y:S01]  /*2ce0*/  FMUL.FTZ R5, R31, R79 ;  /* 0x0000004f1f057220 */ /* 0x000fe20000410000 */
[----:B------:R-:W-:Y:S01]  /*2cf0*/  ISETP.GE.AND P6, PT, R71, UR6, PT ;  /* 0x0000000647007c0c */ /* 0x000fe2000bfc6270 */
[C---:B------:R-:W-:Y:S01]  /*2d00*/  FMUL.FTZ R7, R31.reuse, R80 ;  /* 0x000000501f077220 */ /* 0x040fe20000410000 */
[----:B------:R-:W-:Y:S01]  /*2d10*/  FADD.FTZ R84, R84, R11 ;  /* 0x0000000b54547221 */ /* 0x000fe20000010000 */
[----:B------:R-:W-:Y:S01]  /*2d20*/  FMUL.FTZ R31, R31, R86 ;  /* 0x000000561f1f7220 */ /* 0x000fe20000410000 */
[----:B------:R-:W-:Y:S01]  /*2d30*/  FFMA.FTZ R59, R4, 2, R59 ;  /* 0x40000000043b7823 */ /* 0x000fe2000001003b */
[C---:B------:R-:W-:Y:S01]  /*2d40*/  FFMA.FTZ R5, R30.reuse, R77, -R5 ;  /* 0x0000004d1e057223 */ /* 0x040fe20000010805 */
[C---:B------:R-:W-:Y:S01]  /*2d50*/  FFMA.FTZ R4, R30.reuse, R82, -R7 ;  /* 0x000000521e047223 */ /* 0x040fe20000010807 */
[----:B------:R-:W-:-:S02]  /*2d60*/  FFMA.FTZ R31, R30, R84, -R31 ;  /* 0x000000541e1f7223 */ /* 0x000fc4000001081f */
[----:B------:R-:W-:Y:S01]  /*2d70*/  FFMA.FTZ R66, R5, 2, R66 ;  /* 0x4000000005427823 */ /* 0x000fe20000010042 */
[----:B------:R-:W-:Y:S01]  /*2d80*/  FFMA.FTZ R61, R4, 2, R61 ;  /* 0x40000000043d7823 */ /* 0x000fe2000001003d */
[----:B------:R-:W-:Y:S02]  /*2d90*/  FFMA.FTZ R68, R31, 2, R68 ;  /* 0x400000001f447823 */ /* 0x000fe40000010044 */
[----:B------:R-:W-:Y:S05]  /*2da0*/  @!P6 BRA `(.L_x_2431) ;  /* 0xffffffe80058e947 */ /* 0x000fea000383ffff */
.L_x_2428:
        /* <DEDUP_REMOVED lines=39> */
.L_x_2433:
[----:B------:R-:W-:Y:S05]  /*3020*/  BSYNC B0 ;  /* 0x0000000000007941 */ /* 0x000fea0003800000 */
.L_x_2432:
[----:B------:R-:W-:Y:S01]  /*3030*/  ULDC.64 UR4, c[0x0][0x2b8] ;  /* 0x0000ae0000047ab9 */ /* 0x000fe20000000a00 */
[----:B------:R-:W-:Y:S01]  /*3040*/  MOV R5, R29 ;  /* 0x0000001d00057202 */ /* 0x000fe20000000f00 */
[----:B------:R-:W-:Y:S01]  /*3050*/  IMAD R7, R32, UR4, RZ ;  /* 0x0000000420077c24 */ /* 0x000fe2000f8e02ff */
[C---:B------:R-:W-:Y:S02]  /*3060*/  LOP3.LUT R6, R36.reuse, 0x20, RZ, 0xfc, !PT ;  /* 0x0000002024067812 */ /* 0x040fe400078efcff */
[----:B------:R-:W-:Y:S01]  /*3070*/  LOP3.LUT R10, R36, 0x40, RZ, 0xfc, !PT ;  /* 0x00000040240a7812 */ /* 0x000fe200078efcff */
[----:B------:R-:W-:Y:S01]  /*3080*/  IMAD.WIDE.U32 R4, R0, UR4, R4 ;  /* 0x0000000400047c25 */ /* 0x000fe2000f8e0004 */
[----:B------:R-:W-:Y:S02]  /*3090*/  ISETP.GE.AND P0, PT, R6, R27, PT ;  /* 0x0000001b0600720c */ /* 0x000fe40003f06270 */
[----:B------:R-:W-:Y:S01]  /*30a0*/  LOP3.LUT R12, R36, 0x60, RZ, 0xfc, !PT ;  /* 0x00000060240c7812 */ /* 0x000fe200078efcff */
[----:B0-----:R-:W-:Y:S01]  /*30b0*/  IMAD R8, R0, UR5, R7 ;  /* 0x0000000500087c24 */ /* 0x001fe2000f8e0207 */
[C---:B------:R-:W-:Y:S01]  /*30c0*/  SHF.L.U32 R7, R41.reuse, 0x7, RZ ;  /* 0x0000000729077819 */ /* 0x040fe200000006ff */
[----:B------:R-:W-:Y:S01]  /*30d0*/  ULDC.64 UR4, c[0x0][0x308] ;  /* 0x0000c20000047ab9 */ /* 0x000fe20000000a00 */
[----:B------:R-:W-:-:S02]  /*30e0*/  IADD3 R41, R41, 0x1, RZ ;  /* 0x0000000129297810 */ /* 0x000fc40007ffe0ff */
[----:B------:R-:W-:Y:S02]  /*30f0*/  SHF.R.S32.HI R9, RZ, 0x1f, R7 ;  /* 0x0000001fff097819 */ /* 0x000fe40000011407 */
[----:B------:R-:W-:Y:S02]  /*3100*/  IADD3 R6, P4, R7, R4, RZ ;  /* 0x0000000407067210 */ /* 0x000fe40007f9e0ff */
[C---:B------:R-:W-:Y:S01]  /*3110*/  LEA R7, P3, R36.reuse, UR4, 0x1 ;  /* 0x0000000424077c11 */ /* 0x040fe2000f8608ff */
[----:B------:R-:W-:Y:S01]  /*3120*/  ULDC UR4, c[0x0][0x224] ;  /* 0x0000890000047ab9 */ /* 0x000fe20000000800 */
[----:B------:R-:W-:Y:S02]  /*3130*/  IADD3.X R5, R9, R8, R5, P4, !PT ;  /* 0x0000000809057210 */ /* 0x000fe400027fe405 */
[----:B------:R-:W-:Y:S02]  /*3140*/  LEA.HI.X R8, R36, UR5, R37, 0x1, P3 ;  /* 0x0000000524087c11 */ /* 0x000fe400098f0c25 */
[----:B------:R-:W-:-:S02]  /*3150*/  LEA R4, P3, R6, R7, 0x1 ;  /* 0x0000000706047211 */ /* 0x000fc400078608ff */
[-C--:B------:R-:W-:Y:S02]  /*3160*/  ISETP.GE.AND P1, PT, R10, R27.reuse, PT ;  /* 0x0000001b0a00720c */ /* 0x080fe40003f26270 */
[----:B------:R-:W-:Y:S02]  /*3170*/  LEA.HI.X R5, R6, R8, R5, 0x1, P3 ;  /* 0x0000000806057211 */ /* 0x000fe400018f0c05 */
[----:B------:R-:W-:Y:S02]  /*3180*/  ISETP.GE.AND P2, PT, R12, R27, PT ;  /* 0x0000001b0c00720c */ /* 0x000fe40003f46270 */
[----:B------:R-:W-:Y:S01]  /*3190*/  IADD3 R54, P3, R54, 0x200, RZ ;  /* 0x0000020036367810 */ /* 0x000fe20007f7e0ff */
[----:B------:R0:W-:Y:S01]  /*31a0*/  @!P0 STG.E.U16 desc[UR10][R4.64+0x40], R13 ;  /* 0x0000400d04008986 */ /* 0x0001e2000c10150a */
[----:B------:R-:W-:Y:S02]  /*31b0*/  ISETP.GE.AND P0, PT, R41, UR4, PT ;  /* 0x0000000429007c0c */ /* 0x000fe4000bf06270 */
        /* <DEDUP_REMOVED lines=9> */
.L_x_2435:
        /* <DEDUP_REMOVED lines=11> */
.L_x_5228:


//--------------------- .text._Z25selective_scan_fwd_kernelI32Selective_Scan_fwd_kernel_traitsILi32ELi4ELi1ELb0ELb1ELb0ELb1EN3c104HalfENS1_7complexIfEEEEv13SSMParamsBase --------------------------
	.section	.text._Z25selective_scan_fwd_kernelI32Selective_Scan_fwd_kernel_traitsILi32ELi4ELi1ELb0ELb1ELb0ELb1EN3c104HalfENS1_7complexIfEEEEv13SSMParamsBase,"ax",@progbits
	.align	128
        .global         _Z25selective_scan_fwd_kernelI32Selective_Scan_fwd_kernel_traitsILi32ELi4ELi1ELb0ELb1ELb0ELb1EN3c104HalfENS1_7complexIfEEEEv13SSMParamsBase
        .type           _Z25selective_scan_fwd_kernelI32Selective_Scan_fwd_kernel_traitsILi32ELi4ELi1ELb0ELb1ELb0ELb1EN3c104HalfENS1_7complexIfEEEEv13SSMParamsBase,@function
        .size           _Z25selective_scan_fwd_kernelI32Selective_Scan_fwd_kernel_traitsILi32ELi4ELi1ELb0ELb1ELb0ELb1EN3c104HalfENS1_7complexIfEEEEv13SSMParamsBase,(.L_x_5229 - _Z25selective_scan_fwd_kernelI32Selective_Scan_fwd_kernel_traitsILi32ELi4ELi1ELb0ELb1ELb0ELb1EN3c104HalfENS1_7complexIfEEEEv13SSMParamsBase)
        .other          _Z25selective_scan_fwd_kernelI32Selective_Scan_fwd_kernel_traitsILi32ELi4ELi1ELb0ELb1ELb0ELb1EN3c104HalfENS1_7complexIfEEEEv13SSMParamsBase,@"STO_CUDA_ENTRY STV_DEFAULT"
_Z25selective_scan_fwd_kernelI32Selective_Scan_fwd_kernel_traitsILi32ELi4ELi1ELb0ELb1ELb0ELb1EN3c104HalfENS1_7complexIfEEEEv13SSMParamsBase:
.text._Z25selective_scan_fwd_kernelI32Selective_Scan_fwd_kernel_traitsILi32ELi4ELi1ELb0ELb1ELb0ELb1EN3c104HalfENS1_7complexIfEEEEv13SSMParamsBase:
        /* <DEDUP_REMOVED lines=32> */
[----:B------:R-:W-:Y:S01]  /*0200*/  IMAD R5, R12, R5, R6 ;  /* 0x000000050c057224 */ /* 0x000fe200078e0206 */
[----:B0-----:R-:W-:-:S04]  /*0210*/  ISETP.GE.AND P3, PT, R27, 0x1, PT ;  /* 0x000000011b00780c */ /* 0x001fc80003f66270 */
[----:B------:R-:W-:Y:S01]  /*0220*/  ISETP.GT.U32.AND P1, PT, R12, R5, PT ;  /* 0x000000050c00720c */ /* 0x000fe20003f24070 */
[----:B------:R-:W0:Y:S01]  /*0230*/  S2UR UR7, SR_CTAID.X ;  /* 0x00000000000779c3 */ /* 0x000e220000002500 */
[----:B------:R-:W-:-:S04]  /*0240*/  LOP3.LUT R6, R0, R17, RZ, 0x3c, !PT ;  /* 0x0000001100067212 */ /* 0x000fc800078e3cff */
[----:B------:R-:W-:-:S07]  /*0250*/  ISETP.GE.AND P2, PT, R6, RZ, PT ;  /* 0x000000ff0600720c */ /* 0x000fce0003f46270 */
[----:B------:R-:W-:-:S04]  /*0260*/  @!P1 IADD3 R5, R5, -R12, RZ ;  /* 0x8000000c05059210 */ /* 0x000fc80007ffe0ff */
[----:B------:R-:W-:Y:S01]  /*0270*/  ISETP.GE.U32.AND P0, PT, R5, R12, PT ;  /* 0x0000000c0500720c */ /* 0x000fe20003f06070 */
[----:B0---4-:R-:W-:-:S12]  /*0280*/  @!P3 EXIT ;  /* 0x000000000000b94d */ /* 0x011fd80003800000 */
[----:B------:R-:W0:Y:S01]  /*0290*/  S2R R5, SR_TID.X ;  /* 0x0000000000057919 */ /* 0x000e220000002100 */
[----:B------:R-:W1:Y:S01]  /*02a0*/  LDC.64 R18, c[0x0][0x280] ;  /* 0x0000a000ff127b82 */ /* 0x000e620000000a00 */
[----:B------:R-:W-:Y:S01]  /*02b0*/  ULDC.64 UR4, c[0x0][0x288] ;  /* 0x0000a20000047ab9 */ /* 0x000fe20000000a00 */
[----:B------:R-:W-:Y:S01]  /*02c0*/  @!P1 IADD3 R11, R11, 0x1, RZ ;  /* 0x000000010b0b9810 */ /* 0x000fe20007ffe0ff */
[C---:B------:R-:W-:Y:S01]  /*02d0*/  IMAD R7, R2.reuse, UR4, RZ ;  /* 0x0000000402077c24 */ /* 0x040fe2000f8e02ff */
[----:B------:R-:W-:Y:S01]  /*02e0*/  ULDC.64 UR8, c[0x0][0x298] ;  /* 0x0000a60000087ab9 */ /* 0x000fe20000000a00 */
[----:B------:R-:W-:Y:S01]  /*02f0*/  ISETP.NE.AND P1, PT, R17, RZ, PT ;  /* 0x000000ff1100720c */ /* 0x000fe20003f25270 */
[----:B------:R-:W-:Y:S01]  /*0300*/  IMAD R9, R2, UR8, RZ ;  /* 0x0000000802097c24 */ /* 0x000fe2000f8e02ff */
[----:B------:R-:W-:Y:S01]  /*0310*/  USHF.R.S32.HI UR12, URZ, 0x1f, UR7 ;  /* 0x0000001f3f0c7899 */ /* 0x000fe20008011407 */
[----:B------:R-:W2:Y:S01]  /*0320*/  LDC.64 R28, c[0x0][0x290] ;  /* 0x0000a400ff1c7b82 */ /* 0x000ea20000000a00 */
[C---:B------:R-:W-:Y:S01]  /*0330*/  IMAD R13, R0.reuse, UR5, R7 ;  /* 0x00000005000d7c24 */ /* 0x040fe2000f8e0207 */
[----:B------:R-:W-:Y:S01]  /*0340*/  @P0 IADD3 R11, R11, 0x1, RZ ;  /* 0x000000010b0b0810 */ /* 0x000fe20007ffe0ff */
[----:B------:R-:W-:-:S03]  /*0350*/  IMAD.WIDE.U32 R6, R0, UR4, RZ ;  /* 0x0000000400067c25 */ /* 0x000fc6000f8e00ff */
[----:B------:R-:W-:Y:S01]  /*0360*/  MOV R14, R11 ;  /* 0x0000000b000e7202 */ /* 0x000fe20000000f00 */
[C---:B------:R-:W-:Y:S01]  /*0370*/  IMAD R15, R0.reuse, UR9, R9 ;  /* 0x00000009000f7c24 */ /* 0x040fe2000f8e0209 */
[----:B------:R-:W3:Y:S01]  /*0380*/  LDC.64 R20, c[0x0][0x258] ;  /* 0x00009600ff147b82 */ /* 0x000ee20000000a00 */
[----:B------:R-:W-:Y:S01]  /*0390*/  IMAD.WIDE.U32 R8, R0, UR8, RZ ;  /* 0x0000000800087c25 */ /* 0x000fe2000f8e00ff */
[----:B------:R-:W-:Y:S01]  /*03a0*/  MOV R10, R6 ;  /* 0x00000006000a7202 */ /* 0x000fe20000000f00 */
[----:B------:R-:W-:Y:S01]  /*03b0*/  ULDC.64 UR8, c[0x0][0x240] ;  /* 0x0000900000087ab9 */ /* 0x000fe20000000a00 */
[----:B------:R-:W-:Y:S01]  /*03c0*/  IADD3 R11, R7, R13, RZ ;  /* 0x0000000d070b7210 */ /* 0x000fe20007ffe0ff */
[----:B------:R-:W-:Y:S01]  /*03d0*/  UIMAD UR6, UR12, UR8, URZ ;  /* 0x000000080c0672a4 */ /* 0x000fe2000f8e023f */
[----:B------:R-:W-:Y:S01]  /*03e0*/  @!P2 IADD3 R14, -R14, RZ, RZ ;  /* 0x000000ff0e0ea210 */ /* 0x000fe20007ffe1ff */
[----:B------:R-:W-:Y:S01]  /*03f0*/  UIMAD.WIDE.U32 UR4, UR7, UR8, URZ ;  /* 0x00000008070472a5 */ /* 0x000fe2000f8e003f */
[----:B-1----:R-:W-:Y:S01]  /*0400*/  IMAD R6, R18, UR12, RZ ;  /* 0x0000000c12067c24 */ /* 0x002fe2000f8e02ff */
[----:B------:R-:W-:Y:S01]  /*0410*/  IADD3 R9, R9, R15, RZ ;  /* 0x0000000f09097210 */ /* 0x000fe20007ffe0ff */
[----:B------:R-:W1:Y:S01]  /*0420*/  LDC R23, c[0x0][0x214] ;  /* 0x00008500ff177b82 */ /* 0x000e620000000800 */
[----:B------:R-:W-:Y:S01]  /*0430*/  @!P1 LOP3.LUT R14, RZ, R17, RZ, 0x33, !PT ;  /* 0x00000011ff0e9212 */ /* 0x000fe200078e33ff */
[----:B------:R-:W-:Y:S01]  /*0440*/  IMAD R19, R19, UR7, R6 ;  /* 0x0000000713137c24 */ /* 0x000fe2000f8e0206 */
[----:B------:R-:W-:-:S02]  /*0450*/  UIMAD UR6, UR7, UR9, UR6 ;  /* 0x00000009070672a4 */ /* 0x000fc4000f8e0206 */
[----:B------:R-:W-:Y:S01]  /*0460*/  IMAD.WIDE.U32 R10, R18, UR7, R10 ;  /* 0x00000007120a7c25 */ /* 0x000fe2000f8e000a */
[C---:B0-----:R-:W-:Y:S01]  /*0470*/  LOP3.LUT R6, R5.reuse, 0x1f, RZ, 0xc0, !PT ;  /* 0x0000001f05067812 */ /* 0x041fe200078ec0ff */
[----:B------:R-:W-:Y:S01]  /*0480*/  ULDC.64 UR8, c[0x0][0x2f8] ;  /* 0x0000be0000087ab9 */ /* 0x000fe20000000a00 */
[----:B------:R-:W-:Y:S01]  /*0490*/  SHF.L.U32 R15, R5, 0x2, RZ ;  /* 0x00000002050f7819 */ /* 0x000fe200000006ff */
[----:B------:R-:W0:Y:S01]  /*04a0*/  LDC.64 R24, c[0x0][0x2d8] ;  /* 0x0000b600ff187b82 */ /* 0x000e220000000a00 */
[----:B------:R-:W-:Y:S01]  /*04b0*/  SHF.R.S32.HI R17, RZ, 0x1f, R14 ;  /* 0x0000001fff117819 */ /* 0x000fe2000001140e */
[----:B--2---:R-:W-:Y:S01]  /*04c0*/  IMAD.WIDE.U32 R12, R28, UR7, R8 ;  /* 0x000000071c0c7c25 */ /* 0x004fe2000f8e0008 */
[----:B------:R-:W-:Y:S01]  /*04d0*/  LOP3.LUT R7, R6, 0xffffff80, R15, 0xf8, !PT ;  /* 0xffffff8006077812 */ /* 0x000fe200078ef80f */
[----:B------:R-:W-:Y:S01]  /*04e0*/  UIADD3 UR5, UR5, UR6, URZ ;  /* 0x0000000605057290 */ /* 0x000fe2000fffe03f */
[----:B------:R-:W-:Y:S01]  /*04f0*/  LOP3.LUT R54, R15, 0xffffff80, RZ, 0xc0, !PT ;  /* 0xffffff800f367812 */ /* 0x000fe200078ec0ff */
[----:B------:R-:W-:Y:S01]  /*0500*/  IMAD R16, R28, UR12, RZ ;  /* 0x0000000c1c107c24 */ /* 0x000fe2000f8e02ff */
[----:B------:R-:W-:Y:S01]  /*0510*/  SHF.R.S32.HI R8, RZ, 0x1f, R7 ;  /* 0x0000001fff087819 */ /* 0x000fe20000011407 */
[----:B---3--:R-:W-:Y:S01]  /*0520*/  IMAD R17, R17, R20, RZ ;  /* 0x0000001411117224 */ /* 0x008fe200078e02ff */
[----:B------:R-:W-:Y:S01]  /*0530*/  IADD3 R53, P0, R7, R10, RZ ;  /* 0x0000000a07357210 */ /* 0x000fe20007f1e0ff */
[----:B------:R-:W-:Y:S01]  /*0540*/  IMAD R9, R29, UR7, R16 ;  /* 0x000000071d097c24 */ /* 0x000fe2000f8e0210 */
[----:B------:R-:W-:Y:S01]  /*0550*/  IADD3 R51, P1, R7, R12, RZ ;  /* 0x0000000c07337210 */ /* 0x000fe20007f3e0ff */
[----:B------:R-:W-:Y:S01]  /*0560*/  IMAD R17, R14, R21, R17 ;  /* 0x000000150e117224 */ /* 0x000fe200078e0211 */
[----:B------:R-:W-:Y:S01]  /*0570*/  IADD3.X R16, R8, R11, R19, P0, !PT ;  /* 0x0000000b08107210 */ /* 0x000fe200007fe413 */
[----:B------:R-:W-:Y:S01]  /*0580*/  IMAD.WIDE.U32 R10, R14, R20, UR4 ;  /* 0x000000040e0a7e25 */ /* 0x000fe2000f8e0014 */
[----:B------:R-:W-:Y:S01]  /*0590*/  IADD3.X R14, R8, R13, R9, P1, !PT ;  /* 0x0000000d080e7210 */ /* 0x000fe20000ffe409 */
[----:B------:R-:W-:Y:S01]  /*05a0*/  ULDC.64 UR4, c[0x0][0x2f0] ;  /* 0x0000bc0000047ab9 */ /* 0x000fe20000000a00 */
[----:B------:R-:W2:Y:S01]  /*05b0*/  S2R R9, SR_LANEID ;  /* 0x0000000000097919 */ /* 0x000ea20000000000 */
[----:B-1----:R-:W-:Y:S01]  /*05c0*/  IMAD R12, R23, UR7, R0 ;  /* 0x00000007170c7c24 */ /* 0x002fe2000f8e0200 */
[----:B------:R-:W-:-:S02]  /*05d0*/  IADD3 R36, R11, R17, RZ ;  /* 0x000000110b247210 */ /* 0x000fc40007ffe0ff */
[----:B------:R-:W-:Y:S01]  /*05e0*/  LEA R52, P1, R53, UR4, 0x1 ;  /* 0x0000000435347c11 */ /* 0x000fe2000f8208ff */
[----:B------:R-:W-:Y:S01]  /*05f0*/  ULDC UR4, c[0x0][0x21c] ;  /* 0x0000870000047ab9 */ /* 0x000fe20000000800 */
[----:B------:R-:W-:Y:S02]  /*0600*/  LEA R50, P2, R51, UR8, 0x1 ;  /* 0x0000000833327c11 */ /* 0x000fe4000f8408ff */
[----:B0-----:R-:W-:Y:S02]  /*0610*/  LEA R23, P0, R10, R24, 0x1 ;  /* 0x000000180a177211 */ /* 0x001fe400078008ff */
[----:B------:R-:W-:Y:S02]  /*0620*/  IADD3 R54, R54, R7, RZ ;  /* 0x0000000736367210 */ /* 0x000fe40007ffe0ff */
[----:B------:R-:W-:Y:S01]  /*0630*/  LEA.HI.X R36, R10, R25, R36, 0x1, P0 ;  /* 0x000000190a247211 */ /* 0x000fe200000f0c24 */
[----:B------:R-:W-:Y:S01]  /*0640*/  IMAD R10, R12, R27, RZ ;  /* 0x0000001b0c0a7224 */ /* 0x000fe200078e02ff */
[----:B------:R-:W-:-:S02]  /*0650*/  LEA.HI.X R53, R53, UR5, R16, 0x1, P1 ;  /* 0x0000000535357c11 */ /* 0x000fc400088f0c10 */
[----:B------:R-:W-:Y:S01]  /*0660*/  LEA.HI.X R51, R51, UR9, R14, 0x1, P2 ;  /* 0x0000000933337c11 */ /* 0x000fe200090f0c0e */
[----:B------:R-:W-:Y:S01]  /*0670*/  IMAD R10, R10, UR4, RZ ;  /* 0x000000040a0a7c24 */ /* 0x000fe2000f8e02ff */
[----:B------:R-:W-:Y:S02]  /*0680*/  IADD3 R12, R15, 0x1, RZ ;  /* 0x000000010f0c7810 */ /* 0x000fe40007ffe0ff */
[----:B------:R-:W-:Y:S02]  /*0690*/  MOV R11, RZ ;  /* 0x000000ff000b7202 */ /* 0x000fe40000000f00 */
[C---:B------:R-:W-:Y:S02]  /*06a0*/  LOP3.LUT R13, R7.reuse, 0x20, RZ, 0xfc, !PT ;  /* 0x00000020070d7812 */ /* 0x040fe400078efcff */
[C---:B------:R-:W-:Y:S02]  /*06b0*/  LOP3.LUT R14, R7.reuse, 0x40, RZ, 0xfc, !PT ;  /* 0x00000040070e7812 */ /* 0x040fe400078efcff */
[----:B------:R-:W-:-:S02]  /*06c0*/  LOP3.LUT R15, R7, 0x60, RZ, 0xfc, !PT ;  /* 0x00000060070f7812 */ /* 0x000fc400078efcff */
[----:B------:R-:W-:Y:S02]  /*06d0*/  SHF.R.S32.HI R55, RZ, 0x1f, R54 ;  /* 0x0000001fff377819 */ /* 0x000fe40000011436 */
[C---:B------:R-:W-:Y:S02]  /*06e0*/  IADD3 R16, R54.reuse, 0x20, RZ ;  /* 0x0000002036107810 */ /* 0x040fe40007ffe0ff */
[C---:B------:R-:W-:Y:S02]  /*06f0*/  IADD3 R17, R54.reuse, 0x40, RZ ;  /* 0x0000004036117810 */ /* 0x040fe40007ffe0ff */
[C---:B------:R-:W-:Y:S02]  /*0700*/  IADD3 R18, R54.reuse, 0x60, RZ ;  /* 0x0000006036127810 */ /* 0x040fe40007ffe0ff */
[C---:B------:R-:W-:Y:S02]  /*0710*/  IADD3 R19, R54.reuse, 0x80, RZ ;  /* 0x0000008036137810 */ /* 0x040fe40007ffe0ff */
[----:B------:R-:W-:-:S02]  /*0720*/  IADD3 R20, R54, 0xa0, RZ ;  /* 0x000000a036147810 */ /* 0x000fc40007ffe0ff */
[C---:B------:R-:W-:Y:S02]  /*0730*/  IADD3 R21, R54.reuse, 0xc0, RZ ;  /* 0x000000c036157810 */ /* 0x040fe40007ffe0ff */
[----:B--2---:R-:W-:-:S07]  /*0740*/  IADD3 R22, R54, 0xe0, RZ ;  /* 0x000000e036167810 */ /* 0x004fce0007ffe0ff */
.L_x_2452:
[----:B0-----:R-:W0:Y:S01]  /*0750*/  LDC R38, c[0x0][0x218] ;  /* 0x00008600ff267b82 */ /* 0x001e220000000800 */
[----:B-1----:R-:W-:Y:S02]  /*0760*/  PRMT R24, RZ, 0x7610, R24 ;  /* 0x00007610ff187816 */ /* 0x002fe40000000018 */
[----:B------:R-:W-:Y:S02]  /*0770*/  PRMT R25, RZ, 0x7610, R25 ;  /* 0x00007610ff197816 */ /* 0x000fe40000000019 */
[----:B------:R-:W-:Y:S02]  /*0780*/  PRMT R26, RZ, 0x7610, R26 ;  /* 0x00007610ff1a7816 */ /* 0x000fe4000000001a */
        /* <DEDUP_REMOVED lines=20> */
[----:B------:R-:W-:Y:S02]  /*08d0*/  PRMT R37, RZ, 0x7610, R37 ;  /* 0x00007610ff257816 */ /* 0x000fe40000000025 */
[----:B0-----:R-:W-:-:S04]  /*08e0*/  LEA R40, R29, R40, 0x18 ;  /* 0x000000281d287211 */ /* 0x001fc800078ec0ff */
[CC--:B------:R-:W-:Y:S02]  /*08f0*/  LEA R28, R9.reuse, R40.reuse, 0x1 ;  /* 0x00000028091c7211 */ /* 0x0c0fe400078e08ff */
[----:B------:R-:W-:-:S03]  /*0900*/  LEA R29, R9, R40, 0x3 ;  /* 0x00000028091d7211 */ /* 0x000fc600078e18ff */
        /* <DEDUP_REMOVED lines=14> */
[----:B--2---:R-:W-:Y:S04]  /*09f0*/  STS.U16 [R28], R31 ;  /* 0x0000001f1c007388 */ /* 0x004fe80000000400 */
[----:B---3--:R-:W-:Y:S04]  /*0a00*/  STS.U16 [R28+0x40], R33 ;  /* 0x000040211c007388 */ /* 0x008fe80000000400 */
        /* <DEDUP_REMOVED lines=52> */
.L_x_2437:
[----:B------:R-:W-:Y:S05]  /*0d50*/  BSYNC B0 ;  /* 0x0000000000007941 */ /* 0x000fea0003800000 */
.L_x_2436:
        /* <DEDUP_REMOVED lines=33> */
.L_x_2439:
[----:B------:R-:W-:Y:S05]  /*0f70*/  BSYNC B0 ;  /* 0x0000000000007941 */ /* 0x000fea0003800000 */
.L_x_2438:
        /* <DEDUP_REMOVED lines=33> */
.L_x_2441:
[----:B------:R-:W-:Y:S05]  /*1190*/  BSYNC B0 ;  /* 0x0000000000007941 */ /* 0x000fea0003800000 */
.L_x_2440:
        /* <DEDUP_REMOVED lines=33> */
.L_x_2443:
[----:B------:R-:W-:Y:S05]  /*13b0*/  BSYNC B0 ;  /* 0x0000000000007941 */ /* 0x000fea0003800000 */
.L_x_2442:
        /* <DEDUP_REMOVED lines=16> */
[----:B------:R-:W-:Y:S01]  /*14c0*/  IMAD.WIDE.U32 R56, R0, UR4, RZ ;  /* 0x0000000400387c25 */ /* 0x000fe2000f8e00ff */
[----:B------:R-:W-:-:S03]  /*14d0*/  ISETP.EQ.OR P0, PT, R11, RZ, P0 ;  /* 0x000000ff0b00720c */ /* 0x000fc60000702670 */
[----:B------:R-:W-:Y:S01]  /*14e0*/  FMUL.FTZ R41, R41, R42 ;  /* 0x0000002a29297220 */ /* 0x000fe20000410000 */
[----:B------:R-:W1:Y:S01]  /*14f0*/  LDC.64 R58, c[0x0][0x2d0] ;  /* 0x0000b400ff3a7b82 */ /* 0x000e620000000a00 */
[----:B------:R-:W-:Y:S01]  /*1500*/  IMAD R73, R0, UR5, R5 ;  /* 0x0000000500497c24 */ /* 0x000fe2000f8e0205 */
[----:B------:R-:W-:Y:S01]  /*1510*/  SHF.L.U32 R5, R38, 0x1, RZ ;  /* 0x0000000126057819 */ /* 0x000fe200000006ff */
[----:B------:R-:W-:Y:S01]  /*1520*/  FMUL.FTZ R43, R24, R44 ;  /* 0x0000002c182b7220 */ /* 0x000fe20000410000 */
[----:B------:R-:W-:Y:S01]  /*1530*/  P2R R67, PR, RZ, 0x1 ;  /* 0x00000001ff437803 */ /* 0x000fe20000000000 */
[----:B------:R-:W-:Y:S01]  /*1540*/  FMUL.FTZ R45, R45, R46 ;  /* 0x0000002e2d2d7220 */ /* 0x000fe20000410000 */
[-C--:B------:R-:W-:Y:S01]  /*1550*/  ISETP.GE.AND P1, PT, R54, R5.reuse, PT ;  /* 0x000000053600720c */ /* 0x080fe20003f26270 */
[----:B------:R-:W-:Y:S01]  /*1560*/  FMUL.FTZ R47, R25, R48 ;  /* 0x00000030192f7220 */ /* 0x000fe20000410000 */
[----:B------:R-:W2:Y:S01]  /*1570*/  LDC.64 R60, c[0x0][0x2e0] ;  /* 0x0000b800ff3c7b82 */ /* 0x000ea20000000a00 */
[-C--:B------:R-:W-:Y:S01]  /*1580*/  ISETP.GE.AND P2, PT, R16, R5.reuse, PT ;  /* 0x000000051000720c */ /* 0x080fe20003f46270 */
[----:B------:R-:W-:Y:S01]  /*1590*/  ULDC UR6, c[0x0][0x21c] ;  /* 0x0000870000067ab9 */ /* 0x000fe20000000800 */
[----:B------:R-:W-:Y:S01]  /*15a0*/  P2R R69, PR, RZ, 0x2 ;  /* 0x00000002ff457803 */ /* 0x000fe20000000000 */
[----:B------:R-:W-:Y:S01]  /*15b0*/  ULDC.64 UR4, c[0x0][0x238] ;  /* 0x00008e0000047ab9 */ /* 0x000fe20000000a00 */
[----:B------:R-:W-:Y:S01]  /*15c0*/  P2R R71, PR, RZ, 0x4 ;  /* 0x00000004ff477803 */ /* 0x000fe20000000000 */
[----:B------:R-:W-:Y:S01]  /*15d0*/  ULDC.64 UR8, c[0x0][0x250] ;  /* 0x0000940000087ab9 */ /* 0x000fe20000000a00 */
[-C--:B------:R-:W-:Y:S01]  /*15e0*/  ISETP.GE.AND P0, PT, R17, R5.reuse, PT ;  /* 0x000000051100720c */ /* 0x080fe20003f06270 */
[----:B------:R-:W3:Y:S01]  /*15f0*/  LDC.64 R62, c[0x0][0x310] ;  /* 0x0000c400ff3e7b82 */ /* 0x000ee20000000a00 */
[-C--:B------:R-:W-:Y:S01]  /*1600*/  ISETP.GE.AND P1, PT, R18, R5.reuse, PT ;  /* 0x000000051200720c */ /* 0x080fe20003f26270 */
[----:B------:R-:W-:Y:S01]  /*1610*/  ULDC.64 UR14, c[0x0][0x268] ;  /* 0x00009a00000e7ab9 */ /* 0x000fe20000000a00 */
[-C--:B------:R-:W-:Y:S01]  /*1620*/  ISETP.GE.AND P2, PT, R19, R5.reuse, PT ;  /* 0x000000051300720c */ /* 0x080fe20003f46270 */
[----:B------:R-:W-:Y:S01]  /*1630*/  ULDC.64 UR16, c[0x0][0x270] ;  /* 0x00009c0000107ab9 */ /* 0x000fe20000000a00 */
[----:B------:R-:W-:-:S02]  /*1640*/  ISETP.GE.AND P3, PT, R20, R5, PT ;  /* 0x000000051400720c */ /* 0x000fc40003f66270 */
[----:B------:R-:W-:Y:S02]  /*1650*/  IADD3 R73, R57, R73, RZ ;  /* 0x0000004939497210 */ /* 0x000fe40007ffe0ff */
[-C--:B------:R-:W-:Y:S02]  /*1660*/  ISETP.GE.AND P4, PT, R21, R5.reuse, PT ;  /* 0x000000051500720c */ /* 0x080fe40003f86270 */
[----:B------:R-:W-:-:S13]  /*1670*/  ISETP.GE.AND P5, PT, R22, R5, PT ;  /* 0x000000051600720c */ /* 0x000fda0003fa6270 */
.L_x_2447:
[----:B------:R-:W-:Y:S01]  /*1680*/  SHF.R.S32.HI R5, RZ, 0x1f, R49 ;  /* 0x0000001fff057819 */ /* 0x000fe20000011431 */
[----:B------:R-:W-:Y:S01]  /*1690*/  IMAD.WIDE.U32 R24, R49, UR8, R54 ;  /* 0x0000000831187c25 */ /* 0x000fe2000f8e0036 */
[----:B------:R-:W-:Y:S02]  /*16a0*/  MOV R72, R56 ;  /* 0x0000003800487202 */ /* 0x000fe40000000f00 */
[----:B------:R-:W-:Y:S01]  /*16b0*/  P2R R32, PR, RZ, 0x20 ;  /* 0x00000020ff207803 */ /* 0x000fe20000000000 */
[----:B------:R-:W-:Y:S01]  /*16c0*/  IMAD R26, R5, UR8, RZ ;  /* 0x00000008051a7c24 */ /* 0x000fe2000f8e02ff */
[----:B------:R-:W-:Y:S01]  /*16d0*/  ISETP.NE.AND P5, PT, R69, RZ, PT ;  /* 0x000000ff4500720c */ /* 0x000fe20003fa5270 */
[----:B------:R-:W-:Y:S01]  /*16e0*/  IMAD R28, R5, UR4, RZ ;  /* 0x00000004051c7c24 */ /* 0x000fe2000f8e02ff */
[----:B------:R-:W-:Y:S01]  /*16f0*/  PRMT R34, RZ, 0x7610, R34 ;  /* 0x00007610ff227816 */ /* 0x000fe20000000022 */
[C---:B------:R-:W-:Y:S01]  /*1700*/  IMAD R27, R49.reuse, UR9, R26 ;  /* 0x00000009311b7c24 */ /* 0x040fe2000f8e021a */
[----:B------:R-:W-:Y:S01]  /*1710*/  LEA R26, P6, R24, R23, 0x1 ;  /* 0x00000017181a7211 */ /* 0x000fe200078c08ff */
[----:B------:R-:W-:Y:S01]  /*1720*/  IMAD R29, R49, UR5, R28 ;  /* 0x00000005311d7c24 */ /* 0x000fe2000f8e021c */
[----:B------:R-:W-:Y:S01]  /*1730*/  PRMT R35, RZ, 0x7610, R35 ;  /* 0x00007610ff237816 */ /* 0x000fe20000000023 */
[----:B------:R-:W-:Y:S01]  /*1740*/  IMAD R31, R2, UR14, RZ ;  /* 0x0000000e021f7c24 */ /* 0x000fe2000f8e02ff */
[----:B------:R-:W-:Y:S01]  /*1750*/  IADD3 R25, R25, R27, RZ ;  /* 0x0000001b19197210 */ /* 0x000fe20007ffe0ff */
[----:B------:R-:W-:-:S02]  /*1760*/  IMAD R30, R5, UR16, RZ ;  /* 0x00000010051e7c24 */ /* 0x000fc4000f8e02ff */
[----:B------:R-:W-:Y:S01]  /*1770*/  IMAD R31, R0, UR15, R31 ;  /* 0x0000000f001f7c24 */ /* 0x000fe2000f8e021f */
[----:B------:R-:W-:Y:S01]  /*1780*/  LEA.HI.X R27, R24, R36, R25, 0x1, P6 ;  /* 0x00000024181b7211 */ /* 0x000fe200030f0c19 */
[----:B------:R-:W-:Y:S01]  /*1790*/  IMAD.WIDE.U32 R24, R49, UR4, R72 ;  /* 0x0000000431187c25 */ /* 0x000fe2000f8e0048 */
[----:B------:R-:W-:-:S03]  /*17a0*/  PRMT R72, RZ, 0x7610, R72 ;  /* 0x00007610ff487816 */ /* 0x000fc60000000048 */
[--C-:B------:R-:W-:Y:S01]  /*17b0*/  IMAD R5, R49, UR17, R30.reuse ;  /* 0x0000001131057c24 */ /* 0x100fe2000f8e021e */
[----:B------:R-:W-:Y:S01]  /*17c0*/  IADD3 R25, R25, R29, RZ ;  /* 0x0000001d19197210 */ /* 0x000fe20007ffe0ff */
[----:B------:R-:W4:Y:S01]  /*17d0*/  @!P0 LDG.E.U16 R35, desc[UR10][R26.64+0x80] ;  /* 0x0000800a1a238981 */ /* 0x000f22000c1e1500 */
[C---:B-1----:R-:W-:Y:S02]  /*17e0*/  LEA R28, P6, R24.reuse, R58, 0x3 ;  /* 0x0000003a181c7211 */ /* 0x042fe400078c18ff */
[----:B------:R-:W-:Y:S01]  /*17f0*/  PRMT R33, RZ, 0x7610, R33 ;  /* 0x00007610ff217816 */ /* 0x000fe20000000021 */
[----:B------:R-:W5:Y:S01]  /*1800*/  @!P1 LDG.E.U16 R72, desc[UR10][R26.64+0xc0] ;  /* 0x0000c00a1a489981 */ /* 0x000f62000c1e1500 */
[----:B------:R-:W-:Y:S01]  /*1810*/  LEA.HI.X R29, R24, R59, R25, 0x3, P6 ;  /* 0x0000003b181d7211 */ /* 0x000fe200030f1c19 */
[----:B------:R-:W-:Y:S01]  /*1820*/  IMAD.WIDE.U32 R24, R0, UR14, RZ ;  /* 0x0000000e00187c25 */ /* 0x000fe2000f8e00ff */
[----:B------:R-:W-:Y:S02]  /*1830*/  PRMT R30, RZ, 0x7610, R30 ;  /* 0x00007610ff1e7816 */ /* 0x000fe4000000001e */
[----:B------:R-:W3:Y:S02]  /*1840*/  @!P2 LDG.E.U16 R33, desc[UR10][R26.64+0x100] ;  /* 0x0001000a1a21a981 */ /* 0x000ee4000c1e1500 */
[----:B------:R-:W-:-:S03]  /*1850*/  IADD3 R25, R25, R31, RZ ;  /* 0x0000001f19197210 */ /* 0x000fc60007ffe0ff */
[----:B------:R-:W-:-:S05]  /*1860*/  IMAD.WIDE.U32 R24, R49, UR16, R24 ;  /* 0x0000001031187c25 */ /* 0x000fca000f8e0018 */
[----:B------:R-:W-:Y:S02]  /*1870*/  IADD3 R5, R25, R5, RZ ;  /* 0x0000000519057210 */ /* 0x000fe40007ffe0ff */
[----:B--2---:R-:W-:-:S04]  /*1880*/  LEA R64, P6, R24, R60, 0x3 ;  /* 0x0000003c18407211 */ /* 0x004fc800078c18ff */
[--C-:B------:R-:W-:Y:S02]  /*1890*/  LEA.HI.X R65, R24, R61, R5.reuse, 0x3, P6 ;  /* 0x0000003d18417211 */ /* 0x100fe400030f1c05 */
[----:B------:R-:W-:Y:S01]  /*18a0*/  ISETP.NE.AND P6, PT, R71, RZ, PT ;  /* 0x000000ff4700720c */ /* 0x000fe20003fc5270 */
[----:B------:R-:W2:Y:S01]  /*18b0*/  LDG.E.64 R24, desc[UR10][R28.64] ;  /* 0x0000000a1c187981 */ /* 0x000ea2000c1e1b00 */
[----:B------:R-:W-:-:S06]  /*18c0*/  PRMT R5, RZ, 0x7610, R5 ;  /* 0x00007610ff057816 */ /* 0x000fcc0000000005 */
[----:B------:R-:W4:Y:S01]  /*18d0*/  @!P5 LDG.E.U16 R5, desc[UR10][R26.64] ;  /* 0x0000000a1a05d981 */ /* 0x000f22000c1e1500 */
[----:B------:R-:W-:Y:S02]  /*18e0*/  ISETP.NE.AND P5, PT, R32, RZ, PT ;  /* 0x000000ff2000720c */ /* 0x000fe40003fa5270 */
[----:B------:R-:W-:Y:S02]  /*18f0*/  PRMT R32, RZ, 0x7610, R32 ;  /* 0x00007610ff207816 */ /* 0x000fe40000000020 */
[----:B------:R-:W5:Y:S01]  /*1900*/  @!P6 LDG.E.U16 R34, desc[UR10][R26.64+0x40] ;  /* 0x0000400a1a22e981 */ /* 0x000f62000c1e1500 */
[----:B------:R-:W-:-:S03]  /*1910*/  PRMT R31, RZ, 0x7610, R31 ;  /* 0x00007610ff1f7816 */ /* 0x000fc6000000001f */
[----:B------:R-:W2:Y:S04]  /*1920*/  @!P3 LDG.E.U16 R32, desc[UR10][R26.64+0x140] ;  /* 0x0001400a1a20b981 */ /* 0x000ea8000c1e1500 */
[----:B------:R-:W2:Y:S04]  /*1930*/  @!P4 LDG.E.U16 R31, desc[UR10][R26.64+0x180] ;  /* 0x0001800a1a1fc981 */ /* 0x000ea8000c1e1500 */
[----:B------:R1:W2:Y:S01]  /*1940*/  @!P5 LDG.E.U16 R30, desc[UR10][R26.64+0x1c0] ;  /* 0x0001c00a1a1ed981 */ /* 0x0002a2000c1e1500 */
[----:B------:R-:W0:Y:S01]  /*1950*/  S2R R75, SR_CgaCtaId ;  /* 0x00000000004b7919 */ /* 0x000e220000008800 */
[----:B------:R-:W-:-:S02]  /*1960*/  MOV R40, 0x400 ;  /* 0x0000040000287802 */ /* 0x000fc40000000f00 */
[C---:B------:R-:W-:Y:S02]  /*1970*/  IADD3 R74, R9.reuse, 0x20, RZ ;  /* 0x00000020094a7810 */ /* 0x040fe40007ffe0ff */
[C---:B------:R-:W-:Y:S02]  /*1980*/  IADD3 R76, R9.reuse, 0x40, RZ ;  /* 0x00000040094c7810 */ /* 0x040fe40007ffe0ff */
[C---:B------:R-:W-:Y:S02]  /*1990*/  IADD3 R78, R9.reuse, 0x60, RZ ;  /* 0x00000060094e7810 */ /* 0x040fe40007ffe0ff */
[-C--:B------:R-:W-:Y:S02]  /*19a0*/  LEA.HI.SX32 R77, R74, R9.reuse, 0x1b ;  /* 0x000000094a4d7211 */ /* 0x080fe400078fdaff */
[----:B------:R-:W-:Y:S02]  /*19b0*/  LEA.HI.SX32 R79, R76, R9, 0x1b ;  /* 0x000000094c4f7211 */ /* 0x000fe400078fdaff */
[----:B------:R-:W-:-:S02]  /*19c0*/  IADD3 R74, R9, 0x80, RZ ;  /* 0x00000080094a7810 */ /* 0x000fc40007ffe0ff */
[-C--:B-1----:R-:W-:Y:S02]  /*19d0*/  LEA.HI.SX32 R27, R78, R9.reuse, 0x1b ;  /* 0x000000094e1b7211 */ /* 0x082fe400078fdaff */
[C---:B------:R-:W-:Y:S02]  /*19e0*/  IADD3 R76, R9.reuse, 0xa0, RZ ;  /* 0x000000a0094c7810 */ /* 0x040fe40007ffe0ff */
[C---:B------:R-:W-:Y:S02]  /*19f0*/  IADD3 R78, R9.reuse, 0xc0, RZ ;  /* 0x000000c0094e7810 */ /* 0x040fe40007ffe0ff */
[----:B------:R-:W-:Y:S02]  /*1a00*/  IADD3 R80, R9, 0xe0, RZ ;  /* 0x000000e009507810 */ /* 0x000fe40007ffe0ff */
[----:B0-----:R-:W-:Y:S02]  /*1a10*/  LEA R40, R75, R40, 0x18 ;  /* 0x000000284b287211 */ /* 0x001fe400078ec0ff */
[----:B------:R-:W-:-:S04]  /*1a20*/  LEA.HI.SX32 R75, R9, R9, 0x1b ;  /* 0x00000009094b7211 */ /* 0x000fc800078fdaff */
[-C--:B------:R-:W-:Y:S02]  /*1a30*/  LEA R26, R75, R40.reuse, 0x1 ;  /* 0x000000284b1a7211 */ /* 0x080fe400078e08ff */
[-C--:B------:R-:W-:Y:S02]  /*1a40*/  LEA R77, R77, R40.reuse, 0x1 ;  /* 0x000000284d4d7211 */ /* 0x080fe400078e08ff */
[----:B------:R-:W-:Y:S02]  /*1a50*/  LEA R28, R79, R40, 0x1 ;  /* 0x000000284f1c7211 */ /* 0x000fe400078e08ff */
[-C--:B------:R-:W-:Y:S02]  /*1a60*/  LEA.HI.SX32 R29, R74, R9.reuse, 0x1b ;  /* 0x000000094a1d7211 */ /* 0x080fe400078fdaff */
[-C--:B------:R-:W-:Y:S02]  /*1a70*/  LEA.HI.SX32 R75, R76, R9.reuse, 0x1b ;  /* 0x000000094c4b7211 */ /* 0x080fe400078fdaff */
[----:B------:R-:W-:-:S02]  /*1a80*/  LEA.HI.SX32 R79, R78, R9, 0x1b ;  /* 0x000000094e4f7211 */ /* 0x000fc400078fdaff */
[-C--:B------:R-:W-:Y:S02]  /*1a90*/  LEA R27, R27, R40.reuse, 0x1 ;  /* 0x000000281b1b7211 */ /* 0x080fe400078e08ff */
[----:B------:R-:W-:Y:S02]  /*1aa0*/  LEA.HI.SX32 R81, R80, R9, 0x1b ;  /* 0x0000000950517211 */ /* 0x000fe400078fdaff */
[-C--:B------:R-:W-:Y:S02]  /*1ab0*/  LEA R75, R75, R40.reuse, 0x1 ;  /* 0x000000284b4b7211 */ /* 0x080fe400078e08ff */
[----:B------:R-:W-:Y:S01]  /*1ac0*/  LEA R81, R81, R40, 0x1 ;  /* 0x0000002851517211 */ /* 0x000fe200078e08ff */
[----:B----4-:R0:W-:Y:S04]  /*1ad0*/  STS.U16 [R26], R5 ;  /* 0x000000051a007388 */ /* 0x0101e80000000400 */
[----:B-----5:R1:W-:Y:S01]  /*1ae0*/  STS.U16 [R77+0x40], R34 ;  /* 0x000040224d007388 */ /* 0x0203e20000000400 */
[----:B0-----:R-:W-:-:S03]  /*1af0*/  SHF.L.U32 R5, R9, 0x3, RZ ;  /* 0x0000000309057819 */ /* 0x001fc600000006ff */
[----:B------:R0:W-:Y:S01]  /*1b00*/  STS.U16 [R28+0x80], R35 ;  /* 0x000080231c007388 */ /* 0x0001e20000000400 */
[----:B------:R-:W-:Y:S02]  /*1b10*/  LEA.HI.SX32 R5, R5, R5, 0x1b ;  /* 0x0000000505057211 */ /* 0x000fe400078fdaff */
[-C--:B-1----:R-:W-:Y:S01]  /*1b20*/  LEA R34, R29, R40.reuse, 0x1 ;  /* 0x000000281d227211 */ /* 0x082fe200078e08ff */
[----:B------:R1:W-:Y:S01]  /*1b30*/  STS.U16 [R27+0xc0], R72 ;  /* 0x0000c0481b007388 */ /* 0x0003e20000000400 */
[-C--:B------:R-:W-:Y:S02]  /*1b40*/  LEA R26, R5, R40.reuse, 0x1 ;  /* 0x00000028051a7211 */ /* 0x080fe400078e08ff */
[----:B0-----:R-:W-:Y:S01]  /*1b50*/  LEA R28, R79, R40, 0x1 ;  /* 0x000000284f1c7211 */ /* 0x001fe200078e08ff */
[----:B---3--:R-:W-:Y:S04]  /*1b60*/  STS.U16 [R34+0x100], R33 ;  /* 0x0001002122007388 */ /* 0x008fe80000000400 */
[----:B--2---:R-:W-:Y:S04]  /*1b70*/  STS.U16 [R75+0x140], R32 ;  /* 0x000140204b007388 */ /* 0x004fe80000000400 */
[----:B------:R0:W-:Y:S04]  /*1b80*/  STS.U16 [R28+0x180], R31 ;  /* 0x0001801f1c007388 */ /* 0x0001e80000000400 */
[----:B------:R-:W-:Y:S01]  /*1b90*/  STS.U16 [R81+0x1c0], R30 ;  /* 0x0001c01e51007388 */ /* 0x000fe20000000400 */
[----:B------:R-:W-:-:S03]  /*1ba0*/  NOP ;  /* 0x0000000000007918 */ /* 0x000fc60000000000 */
[----:B------:R-:W2:Y:S01]  /*1bb0*/  LDS.U16 R29, [R26] ;  /* 0x000000001a1d7984 */ /* 0x000ea20000000400 */
[----:B------:R-:W3:Y:S03]  /*1bc0*/  S2R R5, SR_TID.X ;  /* 0x0000000000057919 */ /* 0x000ee60000002100 */
[----:B------:R-:W4:Y:S01]  /*1bd0*/  LDS.U16 R35, [R26+0x2] ;  /* 0x000002001a237984 */ /* 0x000f220000000400 */
[----:B-1----:R-:W-:Y:S01]  /*1be0*/  FMUL.FTZ R27, R24, 1.4426950216293334961 ;  /* 0x3fb8aa3b181b7820 */ /* 0x002fe20000410000 */
[----:B------:R-:W-:Y:S02]  /*1bf0*/  FMUL.FTZ R24, R25, R42 ;  /* 0x0000002a19187220 */ /* 0x000fe40000410000 */
[----:B------:R-:W5:Y:S02]  /*1c00*/  LDG.E.64 R64, desc[UR10][R64.64] ;  /* 0x0000000a40407981 */ /* 0x000f64000c1e1b00 */
[----:B0-----:R-:W-:Y:S01]  /*1c10*/  FMUL.RZ R31, R24, 0.15915493667125701904 ;  /* 0x3e22f983181f7820 */ /* 0x001fe2000040c000 */
[----:B--2---:R-:W-:Y:S01]  /*1c20*/  HADD2.F32 R24, -RZ, R29.H0_H0 ;  /* 0x2000001dff187230 */ /* 0x004fe20000004100 */
[----:B---3--:R-:W-:-:S04]  /*1c30*/  SHF.L.U32 R29, R5, 0x2, RZ ;  /* 0x00000002051d7819 */ /* 0x008fc800000006ff */
[----:B------:R-:W-:Y:S01]  /*1c40*/  FMUL.FTZ R24, R41, R24 ;  /* 0x0000001829187220 */ /* 0x000fe20000410000 */
[----:B------:R-:W-:Y:S01]  /*1c50*/  ISETP.GE.U32.AND P6, PT, R29, R38, PT ;  /* 0x000000261d00720c */ /* 0x000fe20003fc6070 */
[----:B----4-:R-:W-:-:S03]  /*1c60*/  HADD2.F32 R28, -RZ, R35.H0_H0 ;  /* 0x20000023ff1c7230 */ /* 0x010fc60000004100 */
        /* <DEDUP_REMOVED lines=20> */
[----:B------:R-:W-:Y:S01]  /*1db0*/  FMUL.FTZ R28, R45, R28 ;  /* 0x0000001c2d1c7220 */ /* 0x000fe20000410000 */
[----:B------:R-:W-:-:S04]  /*1dc0*/  FMUL.FTZ R31, R25, R46 ;  /* 0x0000002e191f7220 */ /* 0x000fc80000410000 */
[----:B------:R-:W-:Y:S02]  /*1dd0*/  FSEL R85, R28, RZ, !P6 ;  /* 0x000000ff1c557208 */ /* 0x000fe40007000000 */
[----:B------:R-:W1:Y:S01]  /*1de0*/  LDS.U16 R28, [R26+0x6] ;  /* 0x000006001a1c7984 */ /* 0x000e620000000400 */
[----:B------:R-:W-:Y:S01]  /*1df0*/  FMUL.FTZ R30, R27, R46 ;  /* 0x0000002e1b1e7220 */ /* 0x000fe20000410000 */
[----:B------:R-:W-:-:S04]  /*1e00*/  FMUL.RZ R32, R31, 0.15915493667125701904 ;  /* 0x3e22f9831f207820 */ /* 0x000fc8000040c000 */
        /* <DEDUP_REMOVED lines=20> */
[----:B------:R-:W2:Y:S08]  /*1f50*/  MUFU.COS R33, R32 ;  /* 0x0000002000217308 */ /* 0x000eb00000000000 */
[----:B------:R-:W3:Y:S01]  /*1f60*/  MUFU.SIN R31, R32 ;  /* 0x00000020001f7308 */ /* 0x000ee20000000400 */
[-C--:B------:R-:W-:Y:S01]  /*1f70*/  FMUL.FTZ R25, R25, R48.reuse ;  /* 0x0000003019197220 */ /* 0x080fe20000410000 */
[----:B------:R-:W-:-:S03]  /*1f80*/  FMUL.FTZ R27, R27, R48 ;  /* 0x000000301b1b7220 */ /* 0x000fc60000410000 */
[----:B------:R-:W-:-:S03]  /*1f90*/  FMUL.RZ R25, R25, 0.15915493667125701904 ;  /* 0x3e22f98319197820 */ /* 0x000fc6000040c000 */
[----:B------:R-:W-:Y:S01]  /*1fa0*/  MUFU.EX2 R27, R27 ;  /* 0x0000001b001b7308 */ /* 0x000fe20000000800 */
[C---:B--2---:R-:W-:Y:S01]  /*1fb0*/  FMUL.FTZ R33, R30.reuse, R33 ;  /* 0x000000211e217220 */ /* 0x044fe20000410000 */
[----:B------:R-:W-:Y:S01]  /*1fc0*/  IADD3 R29, R29, 0x3, RZ ;  /* 0x000000031d1d7810 */ /* 0x000fe20007ffe0ff */
[----:B---3--:R-:W-:-:S05]  /*1fd0*/  FMUL.FTZ R31, R30, R31 ;  /* 0x0000001f1e1f7220 */ /* 0x008fca0000410000 */
[----:B------:R-:W2:Y:S01]  /*1fe0*/  MUFU.SIN R30, R25 ;  /* 0x00000019001e7308 */ /* 0x000ea20000000400 */
[----:B0-----:R-:W-:Y:S01]  /*1ff0*/  HADD2.F32 R24, -RZ, R24.H0_H0 ;  /* 0x20000018ff187230 */ /* 0x001fe20000004100 */
[----:B------:R-:W-:-:S06]  /*2000*/  FSEL R86, R31, RZ, !P6 ;  /* 0x000000ff1f567208 */ /* 0x000fcc0007000000 */
[----:B------:R0:W3:Y:S01]  /*2010*/  MUFU.COS R32, R25 ;  /* 0x0000001900207308 */ /* 0x0000e20000000000 */
[----:B------:R-:W-:Y:S01]  /*2020*/  FSEL R87, R33, 1, !P6 ;  /* 0x3f80000021577808 */ /* 0x000fe20007000000 */
[----:B------:R-:W-:Y:S01]  /*2030*/  FMUL.FTZ R24, R47, R24 ;  /* 0x000000182f187220 */ /* 0x000fe20000410000 */
[----:B------:R-:W-:Y:S01]  /*2040*/  ISETP.GE.U32.AND P6, PT, R29, R38, PT ;  /* 0x000000261d00720c */ /* 0x000fe20003fc6070 */
[----:B-1----:R-:W-:-:S03]  /*2050*/  HADD2.F32 R28, -RZ, R28.H0_H0 ;  /* 0x2000001cff1c7230 */ /* 0x002fc60000004100 */
[----:B------:R-:W-:Y:S01]  /*2060*/  FSEL R75, R24, RZ, !P6 ;  /* 0x000000ff184b7208 */ /* 0x000fe20007000000 */
[-C--:B0-----:R-:W-:Y:S01]  /*2070*/  FMUL.FTZ R25, R81, R86.reuse ;  /* 0x0000005651197220 */ /* 0x081fe20000410000 */
[C---:B------:R-:W-:Y:S01]  /*2080*/  FMUL.FTZ R24, R80.reuse, R86 ;  /* 0x0000005650187220 */ /* 0x040fe20000410000 */
[----:B--2---:R-:W-:Y:S02]  /*2090*/  FMUL.FTZ R30, R27, R30 ;  /* 0x0000001e1b1e7220 */ /* 0x004fe40000410000 */
[-C--:B------:R-:W-:Y:S01]  /*20a0*/  FFMA.FTZ R25, R80, R87.reuse, -R25 ;  /* 0x0000005750197223 */ /* 0x080fe20000010819 */
[----:B------:R-:W-:Y:S01]  /*20b0*/  FFMA.FTZ R24, R81, R87, R24 ;  /* 0x0000005751187223 */ /* 0x000fe20000010018 */
[----:B------:R-:W-:Y:S02]  /*20c0*/  FMUL.FTZ R28, R47, R28 ;  /* 0x0000001c2f1c7220 */ /* 0x000fe40000410000 */
[----:B------:R-:W-:Y:S01]  /*20d0*/  FADD.FTZ R26, R88, R25 ;  /* 0x00000019581a7221 */ /* 0x000fe20000010000 */
[----:B---3--:R-:W-:Y:S01]  /*20e0*/  FMUL.FTZ R32, R27, R32 ;  /* 0x000000201b207220 */ /* 0x008fe20000410000 */
[----:B------:R-:W-:Y:S01]  /*20f0*/  FSEL R77, R30, RZ, !P6 ;  /* 0x000000ff1e4d7208 */ /* 0x000fe20007000000 */
[----:B------:R-:W-:Y:S01]  /*2100*/  FADD.FTZ R27, R89, R24 ;  /* 0x00000018591b7221 */ /* 0x000fe20000010000 */
[----:B------:R-:W-:Y:S01]  /*2110*/  FMUL.FTZ R30, R82, R26 ;  /* 0x0000001a521e7220 */ /* 0x000fe20000410000 */
[-C--:B------:R-:W-:Y:S01]  /*2120*/  FMUL.FTZ R24, R78, R86.reuse ;  /* 0x000000564e187220 */ /* 0x080fe20000410000 */
[----:B------:R-:W-:Y:S01]  /*2130*/  FSEL R74, R28, RZ, !P6 ;  /* 0x000000ff1c4a7208 */ /* 0x000fe20007000000 */
[-C--:B------:R-:W-:Y:S01]  /*2140*/  FMUL.FTZ R28, R82, R27.reuse ;  /* 0x0000001b521c7220 */ /* 0x080fe20000410000 */
[----:B------:R-:W-:Y:S01]  /*2150*/  FMUL.FTZ R25, R79, R86 ;  /* 0x000000564f197220 */ /* 0x000fe20000410000 */
[----:B------:R-:W-:Y:S01]  /*2160*/  FFMA.FTZ R30, R83, R27, R30 ;  /* 0x0000001b531e7223 */ /* 0x000fe2000001001e */
[-C--:B------:R-:W-:Y:S01]  /*2170*/  FFMA.FTZ R24, R79, R87.reuse, -R24 ;  /* 0x000000574f187223 */ /* 0x080fe20000010818 */
[----:B------:R-:W-:Y:S01]  /*2180*/  FFMA.FTZ R29, R83, R26, -R28 ;  /* 0x0000001a531d7223 */ /* 0x000fe2000001081c */
[----:B------:R-:W-:Y:S01]  /*2190*/  FFMA.FTZ R25, R78, R87, R25 ;  /* 0x000000574e197223 */ /* 0x000fe20000010019 */
[----:B------:R-:W-:Y:S01]  /*21a0*/  FADD.FTZ R30, R85, R30 ;  /* 0x0000001e551e7221 */ /* 0x000fe20000010000 */
[----:B------:R-:W-:Y:S01]  /*21b0*/  FMUL.FTZ R26, R82, R24 ;  /* 0x00000018521a7220 */ /* 0x000fe20000410000 */
[----:B------:R-:W-:Y:S01]  /*21c0*/  FSEL R76, R32, 1, !P6 ;  /* 0x3f800000204c7808 */ /* 0x000fe20007000000 */
[----:B------:R-:W-:Y:S01]  /*21d0*/  FADD.FTZ R29, R84, R29 ;  /* 0x0000001d541d7221 */ /* 0x000fe20000010000 */
[-C--:B------:R-:W-:Y:S01]  /*21e0*/  FMUL.FTZ R27, R82, R25.reuse ;  /* 0x00000019521b7220 */ /* 0x080fe20000410000 */
[----:B------:R-:W-:Y:S01]  /*21f0*/  FMUL.FTZ R28, R77, R30 ;  /* 0x0000001e4d1c7220 */ /* 0x000fe20000410000 */
[----:B------:R-:W-:Y:S01]  /*2200*/  FFMA.FTZ R26, R83, R25, R26 ;  /* 0x00000019531a7223 */ /* 0x000fe2000001001a */
[-C--:B------:R-:W-:Y:S01]  /*2210*/  FMUL.FTZ R31, R77, R29.reuse ;  /* 0x0000001d4d1f7220 */ /* 0x080fe20000410000 */
[----:B------:R-:W-:Y:S01]  /*2220*/  FFMA.FTZ R27, R83, R24, -R27 ;  /* 0x00000018531b7223 */ /* 0x000fe2000001081b */
[C---:B------:R-:W-:Y:S01]  /*2230*/  FFMA.FTZ R28, R76.reuse, R29, -R28 ;  /* 0x0000001d4c1c7223 */ /* 0x040fe2000001081c */
[C---:B------:R-:W-:Y:S01]  /*2240*/  FMUL.FTZ R25, R77.reuse, R26 ;  /* 0x0000001a4d197220 */ /* 0x040fe20000410000 */
[C---:B------:R-:W-:Y:S01]  /*2250*/  FFMA.FTZ R31, R76.reuse, R30, R31 ;  /* 0x0000001e4c1f7223 */ /* 0x040fe2000001001f */
[-C--:B------:R-:W-:Y:S01]  /*2260*/  FMUL.FTZ R29, R77, R27.reuse ;  /* 0x0000001b4d1d7220 */ /* 0x080fe20000410000 */
[----:B------:R-:W-:Y:S01]  /*2270*/  FADD.FTZ R34, R75, R28 ;  /* 0x0000001c4b227221 */ /* 0x000fe20000010000 */
[----:B------:R-:W-:Y:S01]  /*2280*/  FFMA.FTZ R32, R76, R27, -R25 ;  /* 0x0000001b4c207223 */ /* 0x000fe20000010819 */
        /* <DEDUP_REMOVED lines=128> */
[C---:B------:R-:W-:Y:S01]  /*2a90*/  FMUL.FTZ R79, R25.reuse, R31 ;  /* 0x0000001f194f7220 */ /* 0x040fe20000410000 */
[-C--:B------:R-:W-:Y:S01]  /*2aa0*/  FMUL.FTZ R80, R25, R30.reuse ;  /* 0x0000001e19507220 */ /* 0x080fe20000410000 */
[----:B------:R-:W-:Y:S01]  /*2ab0*/  FADD.FTZ R81, R84, R81 ;  /* 0x0000005154517221 */ /* 0x000fe20000010000 */
[----:B------:R-:W-:Y:S01]  /*2ac0*/  FADD.FTZ R78, R85, R78 ;  /* 0x0000004e554e7221 */ /* 0x000fe20000010000 */
[C---:B------:R-:W-:Y:S01]  /*2ad0*/  FFMA.FTZ R79, R24.reuse, R30, -R79 ;  /* 0x0000001e184f7223 */ /* 0x040fe2000001084f */
[C---:B------:R-:W-:Y:S01]  /*2ae0*/  FMUL.FTZ R83, R25.reuse, R29 ;  /* 0x0000001d19537220 */ /* 0x040fe20000410000 */
[----:B------:R-:W-:Y:S01]  /*2af0*/  FMUL.FTZ R30, R25, R28 ;  /* 0x0000001c191e7220 */ /* 0x000fe20000410000 */
[C---:B------:R-:W-:Y:S01]  /*2b00*/  FFMA.FTZ R80, R24.reuse, R31, R80 ;  /* 0x0000001f18507223 */ /* 0x040fe20000010050 */
        /* <DEDUP_REMOVED lines=9> */
[----:B-----5:R-:W-:Y:S01]  /*2ba0*/  FMUL.FTZ R27, R65, R32 ;  /* 0x00000020411b7220 */ /* 0x020fe20000410000 */
        /* <DEDUP_REMOVED lines=9> */
.L_x_2446:
[----:B------:R-:W-:Y:S05]  /*2c40*/  BSYNC B0 ;  /* 0x0000000000007941 */ /* 0x000fea0003800000 */
.L_x_2445:
[----:B------:R-:W-:Y:S01]  /*2c50*/  IADD3 R49, R49, 0x1, RZ ;  /* 0x0000000131317810 */ /* 0x000fe20007ffe0ff */
[----:B------:R-:W-:Y:S01]  /*2c60*/  FADD.FTZ R74, R74, R77 ;  /* 0x0000004d4a4a7221 */ /* 0x000fe20000010000 */
[C---:B0-----:R-:W-:Y:S01]  /*2c70*/  FMUL.FTZ R25, R65.reuse, R34 ;  /* 0x0000002241197220 */ /* 0x041fe20000410000 */
[----:B------:R-:W-:Y:S01]  /*2c80*/  FMUL.FTZ R78, R65, R78 ;  /* 0x0000004e414e7220 */ /* 0x000fe20000410000 */
[----:B------:R-:W-:Y:S01]  /*2c90*/  ISETP.GE.AND P6, PT, R49, UR6, PT ;  /* 0x0000000631007c0c */ /* 0x000fe2000bfc6270 */
[----:B------:R-:W-:Y:S01]  /*2ca0*/  FADD.FTZ R26, R75, R26 ;  /* 0x0000001a4b1a7221 */ /* 0x000fe20000010000 */
        /* <DEDUP_REMOVED lines=8> */
[----:B------:R-:W-:-:S03]  /*2d30*/  FFMA.FTZ R68, R65, 2, R68 ;  /* 0x4000000041447823 */ /* 0x000fc60000010044 */
[----:B------:R-:W-:Y:S05]  /*2d40*/  @!P6 BRA `(.L_x_2447) ;  /* 0xffffffe8004ce947 */ /* 0x000fea000383ffff */
.L_x_2444:
[----:B------:R-:W-:Y:S01]  /*2d50*/  ISETP.NE.AND P0, PT, R5, RZ, PT ;  /* 0x000000ff0500720c */ /* 0x000fe20003f05270 */
[----:B------:R-:W-:Y:S01]  /*2d60*/  BAR.SYNC.DEFER_BLOCKING 0x0 ;  /* 0x0000000000007b1d */ /* 0x000fe20000010000 */
[----:B------:R-:W-:Y:S02]  /*2d70*/  LEA R35, R9, R40, 0x3 ;  /* 0x0000002809237211 */ /* 0x000fe400078e18ff */
[----:B------:R-:W-:Y:S02]  /*2d80*/  F2FP.F16.F32.PACK_AB R24, R66, R37 ;  /* 0x000000254218723e */ /* 0x000fe400000000ff */
[----:B------:R-:W-:-:S03]  /*2d90*/  F2FP.F16.F32.PACK_AB R25, R68, R39 ;  /* 0x000000274419723e */ /* 0x000fc600000000ff */
[----:B------:R-:W0:Y:S01]  /*2da0*/  LDC.64 R42, c[0x0][0x2b0] ;  /* 0x0000ac00ff2a7b82 */ /* 0x000e220000000a00 */
[----:B------:R-:W-:Y:S01]  /*2db0*/  LEA R34, R9, R40, 0x1 ;  /* 0x0000002809227211 */ /* 0x000fe200078e08ff */
[----:B------:R-:W-:Y:S06]  /*2dc0*/  BSSY B0, `(.L_x_2448) ;  /* 0x0000024000007945 */ /* 0x000fec0003800000 */
[----:B------:R-:W1:Y:S08]  /*2dd0*/  @!P0 LDC R26, c[0x0][0x218] ;  /* 0x00008600ff1a8b82 */ /* 0x000e700000000800 */
[----:B------:R-:W2:Y:S01]  /*2de0*/  LDC R38, c[0x0][0x218] ;  /* 0x00008600ff267b82 */ /* 0x000ea20000000800 */
[----:B------:R3:W-:Y:S01]  /*2df0*/  STS.64 [R35], R24 ;  /* 0x0000001823007388 */ /* 0x0007e20000000a00 */
[----:B------:R-:W-:-:S03]  /*2e00*/  NOP ;  /* 0x0000000000007918 */ /* 0x000fc60000000000 */
[----:B------:R-:W-:Y:S03]  /*2e10*/  LDS.U16 R41, [R34] ;  /* 0x0000000022297984 */ /* 0x000fe60000000400 */
[----:B------:R-:W4:Y:S01]  /*2e20*/  LDC.64 R30, c[0x0][0x308] ;  /* 0x0000c200ff1e7b82 */ /* 0x000f220000000a00 */
[C---:B0-----:R-:W-:Y:S01]  /*2e30*/  IMAD.WIDE.U32 R32, R42.reuse, UR7, RZ ;  /* 0x000000072a207c25 */ /* 0x041fe2000f8e00ff */
[----:B------:R-:W-:Y:S01]  /*2e40*/  LDS.U16 R47, [R34+0x40] ;  /* 0x00004000222f7984 */ /* 0x000fe20000000400 */
[C---:B---3--:R-:W-:Y:S02]  /*2e50*/  SHF.L.U32 R24, R11.reuse, 0x7, RZ ;  /* 0x000000070b187819 */ /* 0x048fe400000006ff */
[----:B-1----:R-:W-:Y:S01]  /*2e60*/  @!P0 IMAD R27, R11, -0x80, R26 ;  /* 0xffffff800b1b8824 */ /* 0x002fe200078e021a */
[----:B------:R-:W-:Y:S02]  /*2e70*/  LDS.U16 R49, [R34+0x80] ;  /* 0x0000800022317984 */ /* 0x000fe40000000400 */
[----:B------:R-:W0:Y:S01]  /*2e80*/  LDC.64 R28, c[0x0][0x2a0] ;  /* 0x0000a800ff1c7b82 */ /* 0x000e220000000a00 */
[----:B------:R-:W-:Y:S01]  /*2e90*/  IMAD R26, R42, UR12, RZ ;  /* 0x0000000c2a1a7c24 */ /* 0x000fe2000f8e02ff */
[----:B------:R-:W-:Y:S01]  /*2ea0*/  SHF.R.S32.HI R25, RZ, 0x1f, R24 ;  /* 0x0000001fff197819 */ /* 0x000fe20000011418 */
[----:B------:R-:W-:Y:S02]  /*2eb0*/  LDS.U16 R57, [R34+0xc0] ;  /* 0x0000c00022397984 */ /* 0x000fe40000000400 */
[----:B------:R-:W-:Y:S01]  /*2ec0*/  IMAD R45, R43, UR7, R26 ;  /* 0x000000072b2d7c24 */ /* 0x000fe2000f8e021a */
[----:B------:R-:W-:Y:S01]  /*2ed0*/  IADD3 R26, P2, R7, R24, RZ ;  /* 0x00000018071a7210 */ /* 0x000fe20007f5e0ff */
[----:B------:R1:W-:Y:S03]  /*2ee0*/  @!P0 STS [R40+0x100], R27 ;  /* 0x0001001b28008388 */ /* 0x0003e60000000800 */
[----:B------:R-:W-:Y:S01]  /*2ef0*/  IADD3 R59, R33, R45, RZ ;  /* 0x0000002d213b7210 */ /* 0x000fe20007ffe0ff */
[----:B------:R-:W-:Y:S01]  /*2f00*/  BAR.SYNC.DEFER_BLOCKING 0x0 ;  /* 0x0000000000007b1d */ /* 0x000fe20000010000 */
[----:B-1----:R-:W-:-:S05]  /*2f10*/  IADD3.X R27, R8, R25, RZ, P2, !PT ;  /* 0x00000019081b7210 */ /* 0x002fca00017fe4ff */
[----:B------:R-:W1:Y:S02]  /*2f20*/  LDS R46, [R40+0x100] ;  /* 0x00010000282e7984 */ /* 0x000e640000000800 */
        /* <DEDUP_REMOVED lines=13> */
.L_x_2449:
[----:B------:R-:W-:Y:S05]  /*3000*/  BSYNC B0 ;  /* 0x0000000000007941 */ /* 0x000fea0003800000 */
.L_x_2448:
[----:B------:R-:W-:Y:S01]  /*3010*/  IMAD R38, R11, -0x80, R38 ;  /* 0xffffff800b267824 */ /* 0x000fe200078e0226 */
[----:B------:R-:W-:Y:S01]  /*3020*/  MOV R33, R59 ;  /* 0x0000003b00217202 */ /* 0x000fe20000000f00 */
[----:B------:R-:W-:Y:S01]  /*3030*/  ULDC.64 UR4, c[0x0][0x2b8] ;  /* 0x0000ae0000047ab9 */ /* 0x000fe20000000a00 */
[----:B------:R-:W-:Y:S01]  /*3040*/  ISETP.GE.AND P2, PT, R13, R46, PT ;  /* 0x0000002e0d00720c */ /* 0x000fe20003f46270 */
[----:B0-----:R-:W-:Y:S01]  /*3050*/  IMAD R41, R2, UR4, RZ ;  /* 0x0000000402297c24 */ /* 0x001fe2000f8e02ff */
[----:B------:R-:W-:Y:S01]  /*3060*/  ISETP.GE.AND P1, PT, R7, R38, PT ;  /* 0x000000260700720c */ /* 0x000fe20003f26270 */
[----:B------:R-:W-:Y:S01]  /*3070*/  IMAD.WIDE.U32 R32, R0, UR4, R32 ;  /* 0x0000000400207c25 */ /* 0x000fe2000f8e0020 */
[-C--:B------:R-:W-:Y:S02]  /*3080*/  ISETP.GE.AND P3, PT, R14, R46.reuse, PT ;  /* 0x0000002e0e00720c */ /* 0x080fe40003f66270 */
[----:B------:R-:W-:Y:S01]  /*3090*/  ISETP.GE.AND P4, PT, R15, R46, PT ;  /* 0x0000002e0f00720c */ /* 0x000fe20003f86270 */
[----:B------:R-:W-:Y:S01]  /*30a0*/  IMAD R41, R0, UR5, R41 ;  /* 0x0000000500297c24 */ /* 0x000fe2000f8e0229 */
[----:B------:R-:W-:Y:S01]  /*30b0*/  IADD3 R13, P5, R24, R32, RZ ;  /* 0x00000020180d7210 */ /* 0x000fe20007fbe0ff */
[----:B------:R-:W-:Y:S01]  /*30c0*/  IMAD.WIDE R30, R7, 0x2, R30 ;  /* 0x00000002071e7825 */ /* 0x000fe200078e021e */
[----:B------:R-:W-:-:S02]  /*30d0*/  ULDC.64 UR4, c[0x0][0x2a8] ;  /* 0x0000aa0000047ab9 */ /* 0x000fc40000000a00 */
[----:B------:R-:W-:Y:S01]  /*30e0*/  IADD3.X R33, R25, R41, R33, P5, !PT ;  /* 0x0000002919217210 */ /* 0x000fe20002ffe421 */
[----:B------:R-:W-:Y:S01]  /*30f0*/  IMAD R42, R28, UR12, RZ ;  /* 0x0000000c1c2a7c24 */ /* 0x000fe2000f8e02ff */
[----:B------:R-:W-:-:S03]  /*3100*/  LEA R32, P5, R13, R30, 0x1 ;  /* 0x0000001e0d207211 */ /* 0x000fc600078a08ff */
[----:B------:R-:W-:Y:S01]  /*3110*/  IMAD R41, R29, UR7, R42 ;  /* 0x000000071d297c24 */ /* 0x000fe2000f8e022a */
[----:B------:R-:W-:Y:S01]  /*3120*/  LEA.HI.X R33, R13, R31, R33, 0x1, P5 ;  /* 0x0000001f0d217211 */ /* 0x000fe200028f0c21 */
[----:B------:R-:W-:Y:S01]  /*3130*/  IMAD.WIDE.U32 R42, R28, UR7, RZ ;  /* 0x000000071c2a7c25 */ /* 0x000fe2000f8e00ff */
[----:B------:R-:W-:-:S03]  /*3140*/  LOP3.LUT R13, R7, 0x20, RZ, 0xfc, !PT ;  /* 0x00000020070d7812 */ /* 0x000fc600078efcff */
[----:B------:R-:W-:Y:S01]  /*3150*/  @!P1 IMAD.WIDE.U32 R28, R28, UR7, R24 ;  /* 0x000000071c1c9c25 */ /* 0x000fe2000f8e0018 */
[----:B------:R-:W-:Y:S01]  /*3160*/  IADD3 R31, R43, R41, RZ ;  /* 0x000000292b1f7210 */ /* 0x000fe20007ffe0ff */
[----:B------:R0:W-:Y:S01]  /*3170*/  @!P2 STG.E.U16 desc[UR10][R32.64+0x40], R47 ;  /* 0x0000402f2000a986 */ /* 0x0001e2000c10150a */
[----:B------:R-:W-:Y:S02]  /*3180*/  MOV R30, R42 ;  /* 0x0000002a001e7202 */ /* 0x000fe40000000f00 */
[----:B------:R-:W-:Y:S01]  /*3190*/  @!P1 IADD3 R43, R41, R29, RZ ;  /* 0x0000001d292b9210 */ /* 0x000fe20007ffe0ff */
[----:B------:R1:W-:Y:S01]  /*31a0*/  @!P3 STG.E.U16 desc[UR10][R32.64+0x80], R49 ;  /* 0x000080312000b986 */ /* 0x0003e2000c10150a */
[----:B------:R-:W-:Y:S01]  /*31b0*/  @!P1 MOV R42, R28 ;  /* 0x0000001c002a9202 */ /* 0x000fe20000000f00 */
[----:B------:R-:W-:Y:S02]  /*31c0*/  IMAD R41, R2, UR4, RZ ;  /* 0x0000000402297c24 */ /* 0x000fe4000f8e02ff */
[----:B------:R2:W-:Y:S01]  /*31d0*/  @!P4 STG.E.U16 desc[UR10][R32.64+0xc0], R57 ;  /* 0x0000c0392000c986 */ /* 0x0005e2000c10150a */
[----:B------:R-:W-:Y:S01]  /*31e0*/  IMAD.WIDE.U32 R28, R0, UR4, R30 ;  /* 0x00000004001c7c25 */ /* 0x000fe2000f8e001e */
[----:B------:R-:W-:-:S02]  /*31f0*/  SHF.L.U32 R30, R13, 0x1, RZ ;  /* 0x000000010d1e7819 */ /* 0x000fc400000006ff */
[----:B------:R-:W-:Y:S01]  /*3200*/  SHF.L.U64.HI R31, R13, 0x1, R8 ;  /* 0x000000010d1f7819 */ /* 0x000fe20000010208 */
[C---:B------:R-:W-:Y:S01]  /*3210*/  @!P1 IMAD.WIDE.U32 R42, R0.reuse, UR4, R42 ;  /* 0x00000004002a9c25 */ /* 0x040fe2000f8e002a */
[----:B0-----:R-:W-:Y:S02]  /*3220*/  PRMT R47, RZ, 0x7610, R47 ;  /* 0x00007610ff2f7816 */ /* 0x001fe4000000002f */
[----:B-1----:R-:W-:Y:S01]  /*3230*/  PRMT R49, RZ, 0x7610, R49 ;  /* 0x00007610ff317816 */ /* 0x002fe20000000031 */
[----:B------:R-:W-:Y:S01]  /*3240*/  IMAD R45, R0, UR5, R41 ;  /* 0x00000005002d7c24 */ /* 0x000fe2000f8e0229 */
[----:B------:R-:W-:Y:S01]  /*3250*/  ULDC.64 UR4, c[0x0][0x318] ;  /* 0x0000c60000047ab9 */ /* 0x000fe20000000a00 */
[----:B------:R-:W-:Y:S01]  /*3260*/  BAR.SYNC.DEFER_BLOCKING 0x0 ;  /* 0x0000000000007b1d */ /* 0x000fe20000010000 */
[----:B--2---:R-:W-:Y:S02]  /*3270*/  IADD3 R33, P3, R24, R28, RZ ;  /* 0x0000001c18217210 */ /* 0x004fe40007f7e0ff */
[----:B------:R-:W-:-:S02]  /*3280*/  @!P1 IADD3 R41, P2, R7, R42, RZ ;  /* 0x0000002a07299210 */ /* 0x000fc40007f5e0ff */
[----:B------:R-:W-:Y:S02]  /*3290*/  IADD3 R32, P4, R30, UR4, RZ ;  /* 0x000000041e207c10 */ /* 0x000fe4000ff9e0ff */
[----:B------:R-:W-:Y:S02]  /*32a0*/  IADD3.X R29, R25, R45, R29, P3, !PT ;  /* 0x0000002d191d7210 */ /* 0x000fe40001ffe41d */
[----:B------:R-:W-:Y:S02]  /*32b0*/  @!P1 IADD3.X R44, R8, R43, R45, P2, !PT ;  /* 0x0000002b082c9210 */ /* 0x000fe400017fe42d */
[----:B------:R-:W-:Y:S02]  /*32c0*/  IADD3.X R28, R31, UR5, RZ, P4, !PT ;  /* 0x000000051f1c7c10 */ /* 0x000fe4000a7fe4ff */
[-C--:B------:R-:W-:Y:S02]  /*32d0*/  ISETP.GE.AND P2, PT, R13, R38.reuse, PT ;  /* 0x000000260d00720c */ /* 0x080fe40003f46270 */
[----:B------:R-:W-:-:S02]  /*32e0*/  ISETP.GE.AND P3, PT, R14, R38, PT ;  /* 0x000000260e00720c */ /* 0x000fc40003f66270 */
[----:B------:R-:W-:Y:S02]  /*32f0*/  ISETP.GE.AND P4, PT, R15, R38, PT ;  /* 0x000000260f00720c */ /* 0x000fe40003f86270 */
[----:B------:R-:W-:Y:S02]  /*3300*/  @!P1 LEA R42, P5, R41, UR4, 0x1 ;  /* 0x00000004292a9c11 */ /* 0x000fe4000f8a08ff */
[----:B------:R-:W-:Y:S02]  /*3310*/  LEA R32, P6, R33, R32, 0x1 ;  /* 0x0000002021207211 */ /* 0x000fe400078c08ff */
[----:B------:R-:W-:Y:S02]  /*3320*/  @!P1 LEA.HI.X R43, R41, UR5, R44, 0x1, P5 ;  /* 0x00000005292b9c11 */ /* 0x000fe4000a8f0c2c */
[----:B------:R-:W-:Y:S02]  /*3330*/  PRMT R41, RZ, 0x7610, R41 ;  /* 0x00007610ff297816 */ /* 0x000fe40000000029 */
[----:B------:R-:W-:-:S02]  /*3340*/  PRMT R45, RZ, 0x7610, R45 ;  /* 0x00007610ff2d7816 */ /* 0x000fc4000000002d */
[----:B------:R-:W-:Y:S02]  /*3350*/  LEA.HI.X R33, R33, R28, R29, 0x1, P6 ;  /* 0x0000001c21217211 */ /* 0x000fe400030f0c1d */
[----:B------:R-:W2:Y:S04]  /*3360*/  @!P1 LDG.E.U16 R41, desc[UR10][R42.64] ;  /* 0x0000000a2a299981 */ /* 0x000ea8000c1e1500 */
[----:B------:R-:W3:Y:S04]  /*3370*/  @!P2 LDG.E.U16 R45, desc[UR10][R32.64] ;  /* 0x0000000a202da981 */ /* 0x000ee8000c1e1500 */
[----:B------:R-:W4:Y:S04]  /*3380*/  @!P3 LDG.E.U16 R47, desc[UR10][R32.64+0x40] ;  /* 0x0000400a202fb981 */ /* 0x000f28000c1e1500 */
[----:B------:R-:W5:Y:S01]  /*3390*/  @!P4 LDG.E.U16 R49, desc[UR10][R32.64+0x80] ;  /* 0x0000800a2031c981 */ /* 0x000f62000c1e1500 */
[----:B------:R-:W-:Y:S03]  /*33a0*/  BSSY B0, `(.L_x_2450) ;  /* 0x0000041000007945 */ /* 0x000fe60003800000 */
[----:B--2---:R-:W-:Y:S04]  /*33b0*/  STS.U16 [R34], R41 ;  /* 0x0000002922007388 */ /* 0x004fe80000000400 */
[----:B---3--:R-:W-:Y:S04]  /*33c0*/  STS.U16 [R34+0x40], R45 ;  /* 0x0000402d22007388 */ /* 0x008fe80000000400 */
[----:B----4-:R-:W-:Y:S04]  /*33d0*/  STS.U16 [R34+0x80], R47 ;  /* 0x0000802f22007388 */ /* 0x010fe80000000400 */
[----:B-----5:R-:W-:Y:S01]  /*33e0*/  STS.U16 [R34+0xc0], R49 ;  /* 0x0000c03122007388 */ /* 0x020fe20000000400 */
[----:B------:R-:W-:-:S03]  /*33f0*/  NOP ;  /* 0x0000000000007918 */ /* 0x000fc60000000000 */
[----:B------:R-:W0:Y:S02]  /*3400*/  LDS.64 R28, [R35] ;  /* 0x00000000231c7984 */ /* 0x000e240000000a00 */
[--C-:B0-----:R-:W-:Y:S02]  /*3410*/  HADD2.F32 R44, -RZ, R28.reuse.H0_H0 ;  /* 0x2000001cff2c7230 */ /* 0x101fe40000004100 */
[----:B------:R-:W-:Y:S02]  /*3420*/  HADD2.F32 R42, -RZ, R28.H1_H1 ;  /* 0x3000001cff2a7230 */ /* 0x000fe40000004100 */
[--C-:B------:R-:W-:Y:S02]  /*3430*/  HADD2.F32 R41, -RZ, R29.reuse.H0_H0 ;  /* 0x2000001dff297230 */ /* 0x100fe40000004100 */
[----:B------:R-:W-:Y:S01]  /*3440*/  FMUL.FTZ R28, R44, -1.4426950216293334961 ;  /* 0xbfb8aa3b2c1c7820 */ /* 0x000fe20000410000 */
[----:B------:R-:W-:Y:S02]  /*3450*/  HADD2.F32 R45, -RZ, R29.H1_H1 ;  /* 0x3000001dff2d7230 */ /* 0x000fe40000004100 */
[----:B------:R-:W-:Y:S01]  /*3460*/  FMUL.FTZ R32, R42, -1.4426950216293334961 ;  /* 0xbfb8aa3b2a207820 */ /* 0x000fe20000410000 */
[----:B------:R-:W-:-:S02]  /*3470*/  FMUL.FTZ R33, R41, -1.4426950216293334961 ;  /* 0xbfb8aa3b29217820 */ /* 0x000fc40000410000 */
[----:B------:R-:W-:Y:S01]  /*3480*/  FMUL.FTZ R46, R45, -1.4426950216293334961 ;  /* 0xbfb8aa3b2d2e7820 */ /* 0x000fe20000410000 */
[----:B------:R-:W0:Y:S08]  /*3490*/  MUFU.EX2 R28, R28 ;  /* 0x0000001c001c7308 */ /* 0x000e300000000800 */
[----:B------:R-:W1:Y:S08]  /*34a0*/  MUFU.EX2 R32, R32 ;  /* 0x0000002000207308 */ /* 0x000e700000000800 */
        /* <DEDUP_REMOVED lines=9> */
[----:B------:R-:W-:Y:S01]  /*3540*/  BAR.SYNC.DEFER_BLOCKING 0x0 ;  /* 0x0000000000007b1d */ /* 0x000fe20000010000 */
[----:B-1----:R-:W-:-:S04]  /*3550*/  FMUL.FTZ R44, R44, R29 ;  /* 0x0000001d2c2c7220 */ /* 0x002fc80000410000 */
[----:B------:R-:W-:Y:S02]  /*3560*/  FMUL.FTZ R44, R44, R37 ;  /* 0x000000252c2c7220 */ /* 0x000fe40000410000 */
[----:B------:R1:W3:Y:S01]  /*3570*/  MUFU.RCP R48, R47 ;  /* 0x0000002f00307308 */ /* 0x0002e20000001000 */
[----:B--2---:R-:W-:-:S04]  /*3580*/  FMUL.FTZ R33, R42, R49 ;  /* 0x000000312a217220 */ /* 0x004fc80000410000 */
[----:B------:R-:W-:Y:S01]  /*3590*/  FMUL.FTZ R33, R33, R66 ;  /* 0x0000004221217220 */ /* 0x000fe20000410000 */
[----:B0-----:R-:W-:-:S04]  /*35a0*/  FMUL.FTZ R32, R41, R32 ;  /* 0x0000002029207220 */ /* 0x001fc80000410000 */
[----:B------:R-:W-:Y:S01]  /*35b0*/  F2FP.F16.F32.PACK_AB R44, R33, R44 ;  /* 0x0000002c212c723e */ /* 0x000fe200000000ff */
[----:B-1----:R-:W0:Y:S01]  /*35c0*/  LDC.64 R46, c[0x0][0x2c0] ;  /* 0x0000b000ff2e7b82 */ /* 0x002e220000000a00 */
[----:B------:R-:W-:Y:S01]  /*35d0*/  FMUL.FTZ R32, R32, R39 ;  /* 0x0000002720207220 */ /* 0x000fe20000410000 */
[----:B---3--:R-:W-:-:S04]  /*35e0*/  FMUL.FTZ R45, R45, R48 ;  /* 0x000000302d2d7220 */ /* 0x008fc80000410000 */
[----:B------:R-:W-:-:S05]  /*35f0*/  FMUL.FTZ R45, R45, R68 ;  /* 0x000000442d2d7220 */ /* 0x000fca0000410000 */
[----:B------:R-:W-:-:S05]  /*3600*/  F2FP.F16.F32.PACK_AB R45, R45, R32 ;  /* 0x000000202d2d723e */ /* 0x000fca00000000ff */
[----:B------:R1:W-:Y:S01]  /*3610*/  STS.64 [R35], R44 ;  /* 0x0000002c23007388 */ /* 0x0003e20000000a00 */
[----:B------:R-:W-:-:S03]  /*3620*/  NOP ;  /* 0x0000000000007918 */ /* 0x000fc60000000000 */
[----:B------:R-:W-:Y:S01]  /*3630*/  LDS.U16 R37, [R34] ;  /* 0x0000000022257984 */ /* 0x000fe20000000400 */
[C---:B0-----:R-:W-:Y:S02]  /*3640*/  IMAD R32, R46.reuse, UR12, RZ ;  /* 0x0000000c2e207c24 */ /* 0x041fe4000f8e02ff */
[----:B------:R-:W-:Y:S01]  /*3650*/  IMAD.WIDE.U32 R28, R46, UR7, RZ ;  /* 0x000000072e1c7c25 */ /* 0x000fe2000f8e00ff */
[----:B------:R-:W-:Y:S03]  /*3660*/  LDS.U16 R39, [R34+0x40] ;  /* 0x0000400022277984 */ /* 0x000fe60000000400 */
[----:B------:R-:W-:Y:S01]  /*3670*/  IMAD R33, R47, UR7, R32 ;  /* 0x000000072f217c24 */ /* 0x000fe2000f8e0220 */
[----:B------:R-:W-:Y:S04]  /*3680*/  LDS.U16 R41, [R34+0x80] ;  /* 0x0000800022297984 */ /* 0x000fe80000000400 */
[----:B------:R-:W-:Y:S01]  /*3690*/  LDS.U16 R43, [R34+0xc0] ;  /* 0x0000c000222b7984 */ /* 0x000fe20000000400 */
[----:B-1----:R-:W-:-:S03]  /*36a0*/  IADD3 R35, R29, R33, RZ ;  /* 0x000000211d237210 */ /* 0x002fc60007ffe0ff */
[----:B------:R-:W-:Y:S01]  /*36b0*/  @!P0 STS [R40+0x100], R38 ;  /* 0x0001002628008388 */ /* 0x000fe20000000800 */
[----:B------:R-:W-:Y:S06]  /*36c0*/  BAR.SYNC.DEFER_BLOCKING 0x0 ;  /* 0x0000000000007b1d */ /* 0x000fec0000010000 */
[----:B------:R-:W0:Y:S02]  /*36d0*/  LDS R42, [R40+0x100] ;  /* 0x00010000282a7984 */ /* 0x000e240000000800 */
        /* <DEDUP_REMOVED lines=13> */
.L_x_2451:
[----:B------:R-:W-:Y:S05]  /*37b0*/  BSYNC B0 ;  /* 0x0000000000007941 */ /* 0x000fea0003800000 */
.L_x_2450:
        /* <DEDUP_REMOVED lines=30> */
.L_x_2453:
        /* <DEDUP_REMOVED lines=14> */
.L_x_5229:


//--------------------- .text._Z25selective_scan_fwd_kernelI32Selective_Scan_fwd_kernel_traitsILi32ELi4ELi1ELb0ELb1ELb1ELb0EN3c104HalfENS1_7complexIfEEEEv13SSMParamsBase --------------------------
	.section	.text._Z25selective_scan_fwd_kernelI32Selective_Scan_fwd_kernel_traitsILi32ELi4ELi1ELb0ELb1ELb1ELb0EN3c104HalfENS1_7complexIfEEEEv13SSMParamsBase,"ax",@progbits
	.align	128
        .global         _Z25selective_scan_fwd_kernelI32Selective_Scan_fwd_kernel_traitsILi32ELi4ELi1ELb0ELb1ELb1ELb0EN3c104HalfENS1_7complexIfEEEEv13SSMParamsBase
        .type           _Z25selective_scan_fwd_kernelI32Selective_Scan_fwd_kernel_traitsILi32ELi4ELi1ELb0ELb1ELb1ELb0EN3c104HalfENS1_7complexIfEEEEv13SSMParamsBase,@function
        .size           _Z25selective_scan_fwd_kernelI32Selective_Scan_fwd_kernel_traitsILi32ELi4ELi1ELb0ELb1ELb1ELb0EN3c104HalfENS1_7complexIfEEEEv13SSMParamsBase,(.L_x_5230 - _Z25selective_scan_fwd_kernelI32Selective_Scan_fwd_kernel_traitsILi32ELi4ELi1ELb0ELb1ELb1ELb0EN3c104HalfENS1_7complexIfEEEEv13SSMParamsBase)
        .other          _Z25selective_scan_fwd_kernelI32Selective_Scan_fwd_kernel_traitsILi32ELi4ELi1ELb0ELb1ELb1ELb0EN3c104HalfENS1_7complexIfEEEEv13SSMParamsBase,@"STO_CUDA_ENTRY STV_DEFAULT"
_Z25selective_scan_fwd_kernelI32Selective_Scan_fwd_kernel_traitsILi32ELi4ELi1ELb0ELb1ELb1ELb0EN3c104HalfENS1_7complexIfEEEEv13SSMParamsBase:
.text._Z25selective_scan_fwd_kernelI32Selective_Scan_fwd_kernel_traitsILi32ELi4ELi1ELb0ELb1ELb1ELb0EN3c104HalfENS1_7complexIfEEEEv13SSMParamsBase:
        /* <DEDUP_REMOVED lines=21> */
[----:B------:R-:W-:Y:S02]  /*0150*/  ULDC.64 UR6, c[0x0][0x208] ;  /* 0x0000820000067ab9 */ /* 0x000fe40000000a00 */
[----:B------:R-:W5:Y:S04]  /*0160*/  @P0 LDG.E R2, desc[UR6][R6.64] ;  /* 0x0000000606020981 */ /* 0x000f68000c1e1900 */
[----:B------:R1:W5:Y:S01]  /*0170*/  @P1 LDG.E R4, desc[UR6][R8.64] ;  /* 0x0000000608041981 */ /* 0x000362000c1e1900 */
[----:B------:R-:W2:Y:S01]  /*0180*/  S2UR UR4, SR_CTAID.X ;  /* 0x00000000000479c3 */ /* 0x000ea20000002500 */
[----:B0-----:R-:W-:-:S02]  /*0190*/  IADD3 R10, R5, 0xffffffe, RZ ;  /* 0x0ffffffe050a7810 */ /* 0x001fc40007ffe0ff */
[----:B-1----:R-:W-:Y:S02]  /*01a0*/  IABS R8, R0 ;  /* 0x0000000000087213 */ /* 0x002fe40000000000 */
[----:B------:R0:W1:Y:S01]  /*01b0*/  F2I.FTZ.U32.TRUNC.NTZ R11, R10 ;  /* 0x0000000a000b7305 */ /* 0x000062000021f000 */
[----:B------:R-:W-:-:S04]  /*01c0*/  LOP3.LUT R9, R0, R17, RZ, 0x3c, !PT ;  /* 0x0000001100097212 */ /* 0x000fc800078e3cff */
[----:B------:R-:W-:Y:S01]  /*01d0*/  ISETP.GE.AND P2, PT, R9, RZ, PT ;  /* 0x000000ff0900720c */ /* 0x000fe20003f46270 */
[----:B0-----:R-:W-:Y:S01]  /*01e0*/  HFMA2.MMA R10, -RZ, RZ, 0, 0 ;  /* 0x00000000ff0a7435 */ /* 0x001fe200000001ff */
[----:B-1----:R-:W-:-:S05]  /*01f0*/  IADD3 R12, RZ, -R11, RZ ;  /* 0x8000000bff0c7210 */ /* 0x002fca0007ffe0ff */
[----:B------:R-:W-:-:S04]  /*0200*/  IMAD R7, R12, R13, RZ ;  /* 0x0000000d0c077224 */ /* 0x000fc800078e02ff */
[----:B------:R-:W-:Y:S02]  /*0210*/  IMAD.HI.U32 R11, R11, R7, R10 ;  /* 0x000000070b0b7227 */ /* 0x000fe400078e000a */
[----:B------:R-:W0:Y:S04]  /*0220*/  LDC R10, c[0x0][0x224] ;  /* 0x00008900ff0a7b82 */ /* 0x000e280000000800 */
[----:B------:R-:W-:-:S05]  /*0230*/  IMAD.HI.U32 R7, R11, R8, RZ ;  /* 0x000000080b077227 */ /* 0x000fca00078e00ff */
[----:B------:R-:W-:-:S05]  /*0240*/  IADD3 R5, -R7, RZ, RZ ;  /* 0x000000ff07057210 */ /* 0x000fca0007ffe1ff */
[----:B------:R-:W-:Y:S01]  /*0250*/  IMAD R8, R13, R5, R8 ;  /* 0x000000050d087224 */ /* 0x000fe200078e0208 */
[----:B--2---:R-:W-:Y:S01]  /*0260*/  MOV R5, UR4 ;  /* 0x0000000400057c02 */ /* 0x004fe20008000f00 */
[----:B------:R-:W-:-:S03]  /*0270*/  ULDC.64 UR4, c[0x0][0x240] ;  /* 0x0000900000047ab9 */ /* 0x000fc60000000a00 */
[----:B------:R-:W-:Y:S02]  /*0280*/  ISETP.GT.U32.AND P1, PT, R13, R8, PT ;  /* 0x000000080d00720c */ /* 0x000fe40003f24070 */
[----:B------:R-:W-:Y:S02]  /*0290*/  SHF.R.S32.HI R6, RZ, 0x1f, R5 ;  /* 0x0000001fff067819 */ /* 0x000fe40000011405 */
[----:B0-----:R-:W-:-:S03]  /*02a0*/  ISETP.GE.AND P3, PT, R10, 0x1, PT ;  /* 0x000000010a00780c */ /* 0x001fc60003f66270 */
[C---:B------:R-:W-:Y:S02]  /*02b0*/  IMAD R10, R6.reuse, UR4, RZ ;  /* 0x00000004060a7c24 */ /* 0x040fe4000f8e02ff */
[----:B------:R-:W-:-:S04]  /*02c0*/  IMAD R12, R6, UR8, RZ ;  /* 0x00000008060c7c24 */ /* 0x000fc8000f8e02ff */
[-C--:B------:R-:W-:Y:S01]  /*02d0*/  @!P1 IADD3 R8, R8, -R13.reuse, RZ ;  /* 0x8000000d08089210 */ /* 0x080fe20007ffe0ff */
[----:B------:R-:W-:Y:S01]  /*02e0*/  IMAD R15, R5, UR9, R12 ;  /* 0x00000009050f7c24 */ /* 0x000fe2000f8e020c */
[----:B------:R-:W-:Y:S02]  /*02f0*/  @!P1 IADD3 R7, R7, 0x1, RZ ;  /* 0x0000000107079810 */ /* 0x000fe40007ffe0ff */
[----:B------:R-:W-:Y:S01]  /*0300*/  ISETP.GE.U32.AND P0, PT, R8, R13, PT ;  /* 0x0000000d0800720c */ /* 0x000fe20003f06070 */
[----:B------:R-:W-:Y:S01]  /*0310*/  IMAD.WIDE.U32 R8, R5, UR4, RZ ;  /* 0x0000000405087c25 */ /* 0x000fe2000f8e00ff */
[----:B------:R-:W-:-:S03]  /*0320*/  ISETP.NE.AND P1, PT, R17, RZ, PT ;  /* 0x000000ff1100720c */ /* 0x000fc60003f25270 */
[C---:B------:R-:W-:Y:S02]  /*0330*/  IMAD R13, R5.reuse, UR5, R10 ;  /* 0x00000005050d7c24 */ /* 0x040fe4000f8e020a */
[----:B------:R-:W-:-:S03]  /*0340*/  IMAD.WIDE.U32 R10, R5, UR8, RZ ;  /* 0x00000008050a7c25 */ /* 0x000fc6000f8e00ff */
[----:B------:R-:W-:-:S03]  /*0350*/  IADD3 R13, R9, R13, RZ ;  /* 0x0000000d090d7210 */ /* 0x000fc60007ffe0ff */
[----:B------:R-:W-:Y:S01]  /*0360*/  @P0 IADD3 R7, R7, 0x1, RZ ;  /* 0x0000000107070810 */ /* 0x000fe20007ffe0ff */
[----:B------:R-:W-:Y:S06]  /*0370*/  @!P3 EXIT ;  /* 0x000000000000b94d */ /* 0x000fec0003800000 */
[----:B------:R-:W0:Y:S01]  /*0380*/  S2R R64, SR_TID.X ;  /* 0x0000000000407919 */ /* 0x000e220000002100 */
[----:B------:R-:W-:Y:S01]  /*0390*/  ULDC.64 UR4, c[0x0][0x288] ;  /* 0x0000a20000047ab9 */ /* 0x000fe20000000a00 */
[----:B------:R-:W-:Y:S01]  /*03a0*/  @!P2 IADD3 R7, -R7, RZ, RZ ;  /* 0x000000ff0707a210 */ /* 0x000fe20007ffe1ff */
[----:B------:R-:W-:Y:S01]  /*03b0*/  IMAD R9, R3, UR4, RZ ;  /* 0x0000000403097c24 */ /* 0x000fe2000f8e02ff */
[----:B------:R-:W-:Y:S01]  /*03c0*/  @!P1 LOP3.LUT R7, RZ, R17, RZ, 0x33, !PT ;  /* 0x00000011ff079212 */ /* 0x000fe200078e33ff */
[----:B------:R-:W-:Y:S01]  /*03d0*/  ULDC.64 UR8, c[0x0][0x298] ;  /* 0x0000a60000087ab9 */ /* 0x000fe20000000a00 */
[----:B------:R-:W-:Y:S01]  /*03e0*/  MOV R12, R8 ;  /* 0x00000008000c7202 */ /* 0x000fe20000000f00 */
[C---:B------:R-:W-:Y:S01]  /*03f0*/  IMAD R17, R0.reuse, UR5, R9 ;  /* 0x0000000500117c24 */ /* 0x040fe2000f8e0209 */
[----:B------:R-:W-:Y:S01]  /*0400*/  SHF.R.S32.HI R16, RZ, 0x1f, R7 ;  /* 0x0000001fff107819 */ /* 0x000fe20000011407 */
[----:B------:R-:W-:Y:S01]  /*0410*/  IMAD.WIDE.U32 R8, R0, UR4, RZ ;  /* 0x0000000400087c25 */ /* 0x000fe2000f8e00ff */
[----:B------:R-:W-:Y:S01]  /*0420*/  IADD3 R15, R11, R15, RZ ;  /* 0x0000000f0b0f7210 */ /* 0x000fe20007ffe0ff */
[----:B------:R-:W-:Y:S01]  /*0430*/  ULDC.64 UR4, c[0x0][0x258] ;  /* 0x0000960000047ab9 */ /* 0x000fe20000000a00 */
[----:B------:R-:W1:Y:S01]  /*0440*/  LDC.64 R32, c[0x0][0x2d8] ;  /* 0x0000b600ff207b82 */ /* 0x000e620000000a00 */
[----:B------:R-:W-:Y:S01]  /*0450*/  IMAD R11, R3, UR8, RZ ;  /* 0x00000008030b7c24 */ /* 0x000fe2000f8e02ff */
[----:B------:R-:W-:Y:S01]  /*0460*/  MOV R14, R10 ;  /* 0x0000000a000e7202 */ /* 0x000fe20000000f00 */
[----:B------:R-:W-:Y:S01]  /*0470*/  IMAD R18, R16, UR4, RZ ;  /* 0x0000000410127c24 */ /* 0x000fe2000f8e02ff */
[----:B------:R-:W-:Y:S01]  /*0480*/  IADD3 R17, R9, R17, RZ ;  /* 0x0000001109117210 */ /* 0x000fe20007ffe0ff */
[----:B------:R-:W-:-:S02]  /*0490*/  IMAD R19, R0, UR9, R11 ;  /* 0x0000000900137c24 */ /* 0x000fc4000f8e020b */
[----:B------:R-:W-:Y:S01]  /*04a0*/  IMAD.WIDE.U32 R10, R0, UR8, RZ ;  /* 0x00000008000a7c25 */ /* 0x000fe2000f8e00ff */
[----:B------:R-:W-:Y:S01]  /*04b0*/  ULDC.64 UR8, c[0x0][0x278] ;  /* 0x00009e0000087ab9 */ /* 0x000fe20000000a00 */
[----:B------:R-:W2:Y:S02]  /*04c0*/  LDC.64 R26, c[0x0][0x2e0] ;  /* 0x0000b800ff1a7b82 */ /* 0x000ea40000000a00 */
[----:B------:R-:W-:Y:S01]  /*04d0*/  IMAD.WIDE.U32 R12, R7, UR4, R12 ;  /* 0x00000004070c7c25 */ /* 0x000fe2000f8e000c */
[----:B------:R-:W-:-:S03]  /*04e0*/  IADD3 R11, R11, R19, RZ ;  /* 0x000000130b0b7210 */ /* 0x000fc60007ffe0ff */
[----:B------:R-:W-:Y:S01]  /*04f0*/  IMAD R21, R7, UR5, R18 ;  /* 0x0000000507157c24 */ /* 0x000fe2000f8e0212 */
[----:B------:R-:W-:Y:S01]  /*0500*/  ULDC.64 UR4, c[0x0][0x280] ;  /* 0x0000a00000047ab9 */ /* 0x000fe20000000a00 */
[----:B------:R-:W-:Y:S02]  /*0510*/  IMAD R16, R16, UR8, RZ ;  /* 0x0000000810107c24 */ /* 0x000fe4000f8e02ff */
[----:B------:R-:W-:Y:S01]  /*0520*/  IMAD R18, R6, UR4, RZ ;  /* 0x0000000406127c24 */ /* 0x000fe2000f8e02ff */
[----:B------:R-:W-:Y:S01]  /*0530*/  IADD3 R34, R13, R21, RZ ;  /* 0x000000150d227210 */ /* 0x000fe20007ffe0ff */
[----:B------:R-:W-:Y:S01]  /*0540*/  IMAD.WIDE.U32 R14, R7, UR8, R14 ;  /* 0x00000008070e7c25 */ /* 0x000fe2000f8e000e */
[----:B-1----:R-:W-:-:S03]  /*0550*/  LEA R32, P0, R12, R32, 0x1 ;  /* 0x000000200c207211 */ /* 0x002fc600078008ff */
[----:B------:R-:W-:Y:S01]  /*0560*/  IMAD R35, R7, UR9, R16 ;  /* 0x0000000907237c24 */ /* 0x000fe2000f8e0210 */
[----:B------:R-:W-:Y:S01]  /*0570*/  MOV R16, R8 ;  /* 0x0000000800107202 */ /* 0x000fe20000000f00 */
[----:B------:R-:W-:Y:S01]  /*0580*/  ULDC.64 UR8, c[0x0][0x290] ;  /* 0x0000a40000087ab9 */ /* 0x000fe20000000a00 */
[C---:B0-----:R-:W-:Y:S01]  /*0590*/  SHF.L.U32 R8, R64.reuse, 0x2, RZ ;  /* 0x0000000240087819 */ /* 0x041fe200000006ff */
[C---:B------:R-:W-:Y:S01]  /*05a0*/  IMAD R23, R5.reuse, UR5, R18 ;  /* 0x0000000505177c24 */ /* 0x040fe2000f8e0212 */
[----:B------:R-:W-:Y:S01]  /*05b0*/  LOP3.LUT R7, R64, 0x1f, RZ, 0xc0, !PT ;  /* 0x0000001f40077812 */ /* 0x000fe200078ec0ff */
[C---:B------:R-:W-:Y:S01]  /*05c0*/  IMAD.WIDE.U32 R18, R5.reuse, UR8, R10 ;  /* 0x0000000805127c25 */ /* 0x040fe2000f8e000a */
[----:B------:R-:W-:Y:S01]  /*05d0*/  LOP3.LUT R8, R8, 0xffffff80, RZ, 0xc0, !PT ;  /* 0xffffff8008087812 */ /* 0x000fe200078ec0ff */
[----:B------:R-:W0:Y:S01]  /*05e0*/  S2R R11, SR_LANEID ;  /* 0x00000000000b7919 */ /* 0x000e220000000000 */
[----:B------:R-:W-:Y:S01]  /*05f0*/  LEA.HI.X R34, R12, R33, R34, 0x1, P0 ;  /* 0x000000210c227211 */ /* 0x000fe200000f0c22 */
[----:B------:R-:W-:Y:S01]  /*0600*/  IMAD R20, R6, UR8, RZ ;  /* 0x0000000806147c24 */ /* 0x000fe2000f8e02ff */
[----:B------:R-:W-:Y:S01]  /*0610*/  LOP3.LUT R9, R8, R7, RZ, 0xfc, !PT ;  /* 0x0000000708097212 */ /* 0x000fe200078efcff */
[----:B------:R-:W-:Y:S01]  /*0620*/  IMAD.WIDE.U32 R16, R5, UR4, R16 ;  /* 0x0000000405107c25 */ /* 0x000fe2000f8e0010 */
[----:B------:R-:W-:Y:S01]  /*0630*/  ULDC.64 UR4, c[0x0][0x2f0] ;  /* 0x0000bc0000047ab9 */ /* 0x000fe20000000a00 */
[----:B--2---:R-:W-:-:S02]  /*0640*/  LEA R33, P0, R14, R26, 0x1 ;  /* 0x0000001a0e217211 */ /* 0x004fc400078008ff */
[----:B------:R-:W-:Y:S01]  /*0650*/  IMAD R25, R5, UR9, R20 ;  /* 0x0000000905197c24 */ /* 0x000fe2000f8e0214 */
[----:B------:R-:W-:Y:S01]  /*0660*/  SHF.R.S32.HI R10, RZ, 0x1f, R9 ;  /* 0x0000001fff0a7819 */ /* 0x000fe20000011409 */
[----:B------:R-:W-:Y:S01]  /*0670*/  ULDC.64 UR8, c[0x0][0x2f8] ;  /* 0x0000be0000087ab9 */ /* 0x000fe20000000a00 */
[C---:B------:R-:W-:Y:S02]  /*0680*/  IADD3 R57, P1, R9.reuse, R16, RZ ;  /* 0x0000001009397210 */ /* 0x040fe40007f3e0ff */
[----:B------:R-:W-:Y:S02]  /*0690*/  IADD3 R55, P2, R9, R18, RZ ;  /* 0x0000001209377210 */ /* 0x000fe40007f5e0ff */
[C---:B------:R-:W-:Y:S02]  /*06a0*/  IADD3.X R16, R10.reuse, R17, R23, P1, !PT ;  /* 0x000000110a107210 */ /* 0x040fe40000ffe417 */
[----:B------:R-:W-:Y:S02]  /*06b0*/  IADD3.X R18, R10, R19, R25, P2, !PT ;  /* 0x000000130a127210 */ /* 0x000fe400017fe419 */
[----:B------:R-:W-:-:S02]  /*06c0*/  IADD3 R35, R15, R35, RZ ;  /* 0x000000230f237210 */ /* 0x000fc40007ffe0ff */
[----:B------:R-:W-:Y:S02]  /*06d0*/  LEA R56, P1, R57, UR4, 0x1 ;  /* 0x0000000439387c11 */ /* 0x000fe4000f8208ff */
[----:B------:R-:W-:Y:S02]  /*06e0*/  LEA R54, P2, R55, UR8, 0x1 ;  /* 0x0000000837367c11 */ /* 0x000fe4000f8408ff */
[----:B------:R-:W-:Y:S02]  /*06f0*/  IADD3 R58, R8, R9, RZ ;  /* 0x00000009083a7210 */ /* 0x000fe40007ffe0ff */
[----:B------:R-:W-:Y:S02]  /*0700*/  LEA.HI.X R35, R14, R27, R35, 0x1, P0 ;  /* 0x0000001b0e237211 */ /* 0x000fe400000f0c23 */
[----:B------:R-:W-:Y:S02]  /*0710*/  LEA.HI.X R57, R57, UR5, R16, 0x1, P1 ;  /* 0x0000000539397c11 */ /* 0x000fe400088f0c10 */
[----:B------:R-:W-:-:S02]  /*0720*/  LEA.HI.X R55, R55, UR9, R18, 0x1, P2 ;  /* 0x0000000937377c11 */ /* 0x000fc400090f0c12 */
[----:B------:R-:W-:Y:S02]  /*0730*/  MOV R12, RZ ;  /* 0x000000ff000c7202 */ /* 0x000fe40000000f00 */
[----:B------:R-:W-:Y:S02]  /*0740*/  SHF.R.S32.HI R59, RZ, 0x1f, R58 ;  /* 0x0000001fff3b7819 */ /* 0x000fe4000001143a */
[C---:B------:R-:W-:Y:S02]  /*0750*/  IADD3 R13, R58.reuse, 0x20, RZ ;  /* 0x000000203a0d7810 */ /* 0x040fe40007ffe0ff */
[C---:B------:R-:W-:Y:S02]  /*0760*/  IADD3 R14, R58.reuse, 0x40, RZ ;  /* 0x000000403a0e7810 */ /* 0x040fe40007ffe0ff */
[C---:B------:R-:W-:Y:S02]  /*0770*/  IADD3 R15, R58.reuse, 0x60, RZ ;  /* 0x000000603a0f7810 */ /* 0x040fe40007ffe0ff */
[----:B------:R-:W-:-:S02]  /*0780*/  IADD3 R16, R58, 0x80, RZ ;  /* 0x000000803a107810 */ /* 0x000fc40007ffe0ff */
[C---:B------:R-:W-:Y:S02]  /*0790*/  IADD3 R17, R58.reuse, 0xa0, RZ ;  /* 0x000000a03a117810 */ /* 0x040fe40007ffe0ff */
[C---:B------:R-:W-:Y:S02]  /*07a0*/  IADD3 R18, R58.reuse, 0xc0, RZ ;  /* 0x000000c03a127810 */ /* 0x040fe40007ffe0ff */
[----:B0-----:R-:W-:-:S07]  /*07b0*/  IADD3 R19, R58, 0xe0, RZ ;  /* 0x000000e03a137810 */ /* 0x001fce0007ffe0ff */
.L_x_2468:
[----:B0-----:R-:W0:Y:S01]  /*07c0*/  LDC R21, c[0x0][0x218] ;  /* 0x00008600ff157b82 */ /* 0x001e220000000800 */
[C-C-:B------:R-:W-:Y:S02]  /*07d0*/  LOP3.LUT R25, R8.reuse, 0x20, R7.reuse, 0xfe, !PT ;  /* 0x0000002008197812 */ /* 0x140fe400078efe07 */
[C-C-:B------:R-:W-:Y:S02]  /*07e0*/  LOP3.LUT R27, R8.reuse, 0x40, R7.reuse, 0xfe, !PT ;  /* 0x00000040081b7812 */ /* 0x140fe400078efe07 */
        /* <DEDUP_REMOVED lines=96> */
.L_x_2455:
[----:B------:R-:W-:Y:S05]  /*0df0*/  BSYNC B0 ;  /* 0x0000000000007941 */ /* 0x000fea0003800000 */
.L_x_2454:
        /* <DEDUP_REMOVED lines=33> */
.L_x_2457:
[----:B------:R-:W-:Y:S05]  /*1010*/  BSYNC B0 ;  /* 0x0000000000007941 */ /* 0x000fea0003800000 */
.L_x_2456:
        /* <DEDUP_REMOVED lines=33> */
.L_x_2459:
[----:B------:R-:W-:Y:S05]  /*1230*/  BSYNC B0 ;  /* 0x0000000000007941 */ /* 0x000fea0003800000 */
.L_x_2458:
        /* <DEDUP_REMOVED lines=33> */
.L_x_2461:
[----:B------:R-:W-:Y:S05]  /*1450*/  BSYNC B0 ;  /* 0x0000000000007941 */ /* 0x000fea0003800000 */
.L_x_2460:
        /* <DEDUP_REMOVED lines=23> */
[----:B------:R-:W-:Y:S01]  /*15d0*/  ISETP.GE.AND P1, PT, R58, R45, PT ;  /* 0x0000002d3a00720c */ /* 0x000fe20003f26270 */
[----:B------:R-:W-:Y:S01]  /*15e0*/  ULDC UR17, c[0x0][0x21c] ;  /* 0x0000870000117ab9 */ /* 0x000fe20000000800 */
[----:B------:R-:W-:Y:S01]  /*15f0*/  IADD3 R65, R51, R23, RZ ;  /* 0x0000001733417210 */ /* 0x000fe20007ffe0ff */
[----:B------:R-:W-:Y:S01]  /*1600*/  ULDC UR16, c[0x0][0x214] ;  /* 0x0000850000107ab9 */ /* 0x000fe20000000800 */
[----:B------:R-:W-:Y:S01]  /*1610*/  ULDC.64 UR8, c[0x0][0x238] ;  /* 0x00008e0000087ab9 */ /* 0x000fe20000000a00 */
[----:B------:R-:W-:Y:S01]  /*1620*/  ULDC.64 UR10, c[0x0][0x2d0] ;  /* 0x0000b400000a7ab9 */ /* 0x000fe20000000a00 */
[----:B------:R-:W-:Y:S01]  /*1630*/  ULDC.64 UR12, c[0x0][0x250] ;  /* 0x00009400000c7ab9 */ /* 0x000fe20000000a00 */
[----:B------:R-:W-:-:S06]  /*1640*/  ULDC.64 UR14, c[0x0][0x270] ;  /* 0x00009c00000e7ab9 */ /* 0x000fcc0000000a00 */
.L_x_2465:
[----:B------:R-:W-:Y:S01]  /*1650*/  SHF.R.S32.HI R30, RZ, 0x1f, R63 ;  /* 0x0000001fff1e7819 */ /* 0x000fe2000001143f */
[----:B------:R-:W-:Y:S01]  /*1660*/  IMAD.WIDE.U32 R20, R63, UR12, R58 ;  /* 0x0000000c3f147c25 */ /* 0x000fe2000f8e003a */
[-C--:B------:R-:W-:Y:S02]  /*1670*/  ISETP.GE.AND P0, PT, R13, R45.reuse, PT ;  /* 0x0000002d0d00720c */ /* 0x080fe40003f06270 */
[----:B------:R-:W-:Y:S01]  /*1680*/  ISETP.GE.AND P2, PT, R14, R45, PT ;  /* 0x0000002d0e00720c */ /* 0x000fe20003f46270 */
[----:B------:R-:W-:Y:S01]  /*1690*/  IMAD R22, R30, UR12, RZ ;  /* 0x0000000c1e167c24 */ /* 0x000fe2000f8e02ff */
[----:B------:R-:W-:Y:S02]  /*16a0*/  PRMT R61, RZ, 0x7610, R61 ;  /* 0x00007610ff3d7816 */ /* 0x000fe4000000003d */
[----:B------:R-:W-:Y:S01]  /*16b0*/  PRMT R72, RZ, 0x7610, R72 ;  /* 0x00007610ff487816 */ /* 0x000fe20000000048 */
[----:B------:R-:W-:Y:S01]  /*16c0*/  IMAD R23, R63, UR13, R22 ;  /* 0x0000000d3f177c24 */ /* 0x000fe2000f8e0216 */
[----:B------:R-:W-:-:S02]  /*16d0*/  LEA R22, P3, R20, R32, 0x1 ;  /* 0x0000002014167211 */ /* 0x000fc400078608ff */
[----:B------:R-:W-:Y:S02]  /*16e0*/  PRMT R31, RZ, 0x7610, R31 ;  /* 0x00007610ff1f7816 */ /* 0x000fe4000000001f */
[----:B------:R-:W-:-:S04]  /*16f0*/  IADD3 R21, R21, R23, RZ ;  /* 0x0000001715157210 */ /* 0x000fc80007ffe0ff */
[----:B------:R-:W-:Y:S02]  /*1700*/  LEA.HI.X R23, R20, R34, R21, 0x1, P3 ;  /* 0x0000002214177211 */ /* 0x000fe400018f0c15 */
[----:B------:R-:W-:-:S03]  /*1710*/  ISETP.GE.AND P3, PT, R17, R45, PT ;  /* 0x0000002d1100720c */ /* 0x000fc60003f66270 */
[----:B------:R-:W2:Y:S01]  /*1720*/  @!P0 LDG.E.U16 R61, desc[UR6][R22.64+0x40] ;  /* 0x00004006163d8981 */ /* 0x000ea2000c1e1500 */
[----:B------:R-:W-:-:S03]  /*1730*/  ISETP.GE.AND P0, PT, R15, R45, PT ;  /* 0x0000002d0f00720c */ /* 0x000fc60003f06270 */
[----:B------:R-:W3:Y:S01]  /*1740*/  @!P2 LDG.E.U16 R72, desc[UR6][R22.64+0x80] ;  /* 0x000080061648a981 */ /* 0x000ee2000c1e1500 */
[-C--:B------:R-:W-:Y:S02]  /*1750*/  ISETP.GE.AND P2, PT, R16, R45.reuse, PT ;  /* 0x0000002d1000720c */ /* 0x080fe40003f46270 */
[-C--:B------:R-:W-:Y:S01]  /*1760*/  ISETP.GE.AND P4, PT, R18, R45.reuse, PT ;  /* 0x0000002d1200720c */ /* 0x080fe20003f86270 */
[----:B------:R-:W4:Y:S01]  /*1770*/  @!P1 LDG.E.U16 R31, desc[UR6][R22.64] ;  /* 0x00000006161f9981 */ /* 0x000f22000c1e1500 */
[----:B------:R-:W-:Y:S02]  /*1780*/  ISETP.GE.AND P5, PT, R19, R45, PT ;  /* 0x0000002d1300720c */ /* 0x000fe40003fa6270 */
[----:B------:R-:W-:Y:S02]  /*1790*/  PRMT R70, RZ, 0x7610, R70 ;  /* 0x00007610ff467816 */ /* 0x000fe40000000046 */
[----:B------:R-:W-:Y:S02]  /*17a0*/  PRMT R60, RZ, 0x7610, R60 ;  /* 0x00007610ff3c7816 */ /* 0x000fe4000000003c */
        /* <DEDUP_REMOVED lines=8> */
[----:B------:R-:W-:Y:S01]  /*1830*/  MOV R64, R50 ;  /* 0x0000003200407202 */ /* 0x000fe20000000f00 */
[----:B------:R-:W-:-:S04]  /*1840*/  IMAD R20, R30, UR8, RZ ;  /* 0x000000081e147c24 */ /* 0x000fc8000f8e02ff */
[----:B------:R-:W-:-:S04]  /*1850*/  IMAD.WIDE.U32 R24, R63, UR8, R64 ;  /* 0x000000083f187c25 */ /* 0x000fc8000f8e0040 */
[----:B------:R-:W-:Y:S01]  /*1860*/  IMAD R21, R63, UR9, R20 ;  /* 0x000000093f157c24 */ /* 0x000fe2000f8e0214 */
[----:B------:R-:W-:-:S04]  /*1870*/  LEA R20, P0, R24, UR10, 0x3 ;  /* 0x0000000a18147c11 */ /* 0x000fc8000f8018ff */
[----:B------:R-:W-:-:S04]  /*1880*/  IADD3 R21, R25, R21, RZ ;  /* 0x0000001519157210 */ /* 0x000fc80007ffe0ff */
[----:B------:R-:W-:-:S06]  /*1890*/  LEA.HI.X R21, R24, UR11, R21, 0x3, P0 ;  /* 0x0000000b18157c11 */ /* 0x000fcc00080f1c15 */
[----:B------:R-:W5:Y:S01]  /*18a0*/  LDG.E.64 R20, desc[UR6][R20.64] ;  /* 0x0000000614147981 */ /* 0x000f62000c1e1b00 */
[----:B------:R-:W1:Y:S01]  /*18b0*/  S2UR UR5, SR_CgaCtaId ;  /* 0x00000000000579c3 */ /* 0x000e620000008800 */
[----:B------:R-:W-:Y:S01]  /*18c0*/  IMAD R30, R30, UR14, RZ ;  /* 0x0000000e1e1e7c24 */ /* 0x000fe2000f8e02ff */
[----:B------:R-:W-:Y:S01]  /*18d0*/  IADD3 R26, R11, 0x20, RZ ;  /* 0x000000200b1a7810 */ /* 0x000fe20007ffe0ff */
[----:B------:R-:W-:-:S04]  /*18e0*/  IMAD.WIDE.U32 R24, R63, UR14, R58 ;  /* 0x0000000e3f187c25 */ /* 0x000fc8000f8e003a */
[----:B0-----:R-:W-:Y:S01]  /*18f0*/  IMAD R23, R63, UR15, R30 ;  /* 0x0000000f3f177c24 */ /* 0x001fe2000f8e021e */
[----:B------:R-:W-:Y:S02]  /*1900*/  LEA.HI.SX32 R30, R26, R11, 0x1b ;  /* 0x0000000b1a1e7211 */ /* 0x000fe400078fdaff */
[----:B------:R-:W-:Y:S02]  /*1910*/  LEA R26, P0, R24, R33, 0x1 ;  /* 0x00000021181a7211 */ /* 0x000fe400078008ff */
[----:B------:R-:W-:Y:S01]  /*1920*/  IADD3 R23, R25, R23, RZ ;  /* 0x0000001719177210 */ /* 0x000fe20007ffe0ff */
[----:B------:R-:W-:-:S03]  /*1930*/  UMOV UR4, 0x400 ;  /* 0x0000040000047882 */ /* 0x000fc60000000000 */
[----:B------:R-:W-:Y:S02]  /*1940*/  LEA.HI.X R27, R24, R35, R23, 0x1, P0 ;  /* 0x00000023181b7211 */ /* 0x000fe400000f0c17 */
[C---:B------:R-:W-:Y:S02]  /*1950*/  IADD3 R24, R11.reuse, 0x60, RZ ;  /* 0x000000600b187810 */ /* 0x040fe40007ffe0ff */
[C---:B------:R-:W-:Y:S02]  /*1960*/  IADD3 R64, R11.reuse, 0x40, RZ ;  /* 0x000000400b407810 */ /* 0x040fe40007ffe0ff */
[-C--:B------:R-:W-:Y:S01]  /*1970*/  LEA.HI.SX32 R24, R24, R11.reuse, 0x1b ;  /* 0x0000000b18187211 */ /* 0x080fe200078fdaff */
[----:B-1----:R-:W-:Y:S01]  /*1980*/  ULEA UR4, UR5, UR4, 0x18 ;  /* 0x0000000405047291 */ /* 0x002fe2000f8ec03f */
[-C--:B------:R-:W-:Y:S02]  /*1990*/  LEA.HI.SX32 R22, R11, R11.reuse, 0x1b ;  /* 0x0000000b0b167211 */ /* 0x080fe400078fdaff */
[----:B------:R-:W-:-:S02]  /*19a0*/  LEA.HI.SX32 R29, R64, R11, 0x1b ;  /* 0x0000000b401d7211 */ /* 0x000fc400078fdaff */
[C---:B------:R-:W-:Y:S02]  /*19b0*/  IADD3 R64, R11.reuse, 0x80, RZ ;  /* 0x000000800b407810 */ /* 0x040fe40007ffe0ff */
[----:B------:R-:W-:Y:S02]  /*19c0*/  LEA R89, R24, UR4, 0x1 ;  /* 0x0000000418597c11 */ /* 0x000fe4000f8e08ff */
[C---:B------:R-:W-:Y:S02]  /*19d0*/  IADD3 R74, R11.reuse, 0xa0, RZ ;  /* 0x000000a00b4a7810 */ /* 0x040fe40007ffe0ff */
[----:B------:R-:W-:Y:S02]  /*19e0*/  SHF.L.U32 R24, R36, 0x1, RZ ;  /* 0x0000000124187819 */ /* 0x000fe400000006ff */
[----:B------:R-:W-:Y:S02]  /*19f0*/  IADD3 R76, R11, 0xc0, RZ ;  /* 0x000000c00b4c7810 */ /* 0x000fe40007ffe0ff */
[----:B------:R-:W-:-:S02]  /*1a00*/  LEA R22, R22, UR4, 0x1 ;  /* 0x0000000416167c11 */ /* 0x000fc4000f8e08ff */
[----:B------:R-:W-:Y:S02]  /*1a10*/  IADD3 R78, R11, 0xe0, RZ ;  /* 0x000000e00b4e7810 */ /* 0x000fe40007ffe0ff */
[----:B------:R-:W-:Y:S02]  /*1a20*/  LEA R30, R30, UR4, 0x1 ;  /* 0x000000041e1e7c11 */ /* 0x000fe4000f8e08ff */
[-C--:B------:R-:W-:Y:S02]  /*1a30*/  LEA.HI.SX32 R64, R64, R11.reuse, 0x1b ;  /* 0x0000000b40407211 */ /* 0x080fe400078fdaff */
[----:B------:R-:W-:Y:S02]  /*1a40*/  LEA.HI.SX32 R74, R74, R11, 0x1b ;  /* 0x0000000b4a4a7211 */ /* 0x000fe400078fdaff */
[----:B------:R-:W-:Y:S02]  /*1a50*/  ISETP.GE.AND P6, PT, R58, R24, PT ;  /* 0x000000183a00720c */ /* 0x000fe40003fc6270 */
[----:B------:R-:W-:-:S02]  /*1a60*/  LEA R29, R29, UR4, 0x1 ;  /* 0x000000041d1d7c11 */ /* 0x000fc4000f8e08ff */
[-C--:B------:R-:W-:Y:S02]  /*1a70*/  LEA.HI.SX32 R76, R76, R11.reuse, 0x1b ;  /* 0x0000000b4c4c7211 */ /* 0x080fe400078fdaff */
[----:B------:R-:W-:Y:S02]  /*1a80*/  ISETP.GE.AND P0, PT, R13, R24, PT ;  /* 0x000000180d00720c */ /* 0x000fe40003f06270 */
[----:B------:R-:W-:Y:S02]  /*1a90*/  LEA.HI.SX32 R23, R78, R11, 0x1b ;  /* 0x0000000b4e177211 */ /* 0x000fe400078fdaff */
[----:B------:R-:W-:Y:S02]  /*1aa0*/  LEA R87, R64, UR4, 0x1 ;  /* 0x0000000440577c11 */ /* 0x000fe4000f8e08ff */
[----:B------:R-:W-:Y:S02]  /*1ab0*/  LEA R85, R74, UR4, 0x1 ;  /* 0x000000044a557c11 */ /* 0x000fe4000f8e08ff */
[----:B------:R-:W-:-:S02]  /*1ac0*/  LEA R23, R23, UR4, 0x1 ;  /* 0x0000000417177c11 */ /* 0x000fc4000f8e08ff */
[----:B------:R-:W-:Y:S02]  /*1ad0*/  PRMT R25, RZ, 0x7610, R25 ;  /* 0x00007610ff197816 */ /* 0x000fe40000000019 */
        /* <DEDUP_REMOVED lines=8> */
[----:B------:R-:W0:Y:S02]  /*1b60*/  S2R R64, SR_TID.X ;  /* 0x0000000000407919 */ /* 0x000e240000002100 */
[----:B0-----:R-:W-:Y:S01]  /*1b70*/  SHF.L.U32 R79, R64, 0x2, RZ ;  /* 0x00000002404f7819 */ /* 0x001fe200000006ff */
[----:B----4-:R0:W-:Y:S04]  /*1b80*/  STS.U16 [R22], R31 ;  /* 0x0000001f16007388 */ /* 0x0101e80000000400 */
[----:B--2---:R1:W-:Y:S04]  /*1b90*/  STS.U16 [R30+0x40], R61 ;  /* 0x0000403d1e007388 */ /* 0x0043e80000000400 */
[----:B---3--:R-:W-:Y:S01]  /*1ba0*/  STS.U16 [R29+0x80], R72 ;  /* 0x000080481d007388 */ /* 0x008fe20000000400 */
[----:B0-----:R-:W-:-:S03]  /*1bb0*/  PRMT R31, RZ, 0x7610, R31 ;  /* 0x00007610ff1f7816 */ /* 0x001fc6000000001f */
[----:B-----5:R-:W-:Y:S01]  /*1bc0*/  STS.U16 [R89+0xc0], R70 ;  /* 0x0000c04659007388 */ /* 0x020fe20000000400 */
[----:B-1----:R-:W-:-:S03]  /*1bd0*/  LEA R61, R76, UR4, 0x1 ;  /* 0x000000044c3d7c11 */ /* 0x002fc6000f8e08ff */
[----:B------:R0:W-:Y:S04]  /*1be0*/  STS.U16 [R87+0x100], R60 ;  /* 0x0001003c57007388 */ /* 0x0001e80000000400 */
[----:B------:R-:W-:Y:S04]  /*1bf0*/  STS.U16 [R85+0x140], R68 ;  /* 0x0001404455007388 */ /* 0x000fe80000000400 */
[----:B------:R-:W-:Y:S04]  /*1c00*/  STS.U16 [R61+0x180], R66 ;  /* 0x000180423d007388 */ /* 0x000fe80000000400 */
[----:B------:R1:W-:Y:S01]  /*1c10*/  STS.U16 [R23+0x1c0], R28 ;  /* 0x0001c01c17007388 */ /* 0x0003e20000000400 */
[----:B------:R-:W-:-:S03]  /*1c20*/  NOP ;  /* 0x0000000000007918 */ /* 0x000fc60000000000 */
[----:B------:R-:W2:Y:S01]  /*1c30*/  @!P6 LDG.E.U16 R31, desc[UR6][R26.64] ;  /* 0x000000061a1fe981 */ /* 0x000ea2000c1e1500 */
[----:B------:R-:W-:-:S03]  /*1c40*/  ISETP.GE.AND P6, PT, R18, R24, PT ;  /* 0x000000181200720c */ /* 0x000fc60003fc6270 */
[----:B------:R-:W3:Y:S01]  /*1c50*/  @!P0 LDG.E.U16 R25, desc[UR6][R26.64+0x40] ;  /* 0x000040061a198981 */ /* 0x000ee2000c1e1500 */
[----:B------:R-:W-:Y:S02]  /*1c60*/  ISETP.GE.AND P0, PT, R19, R24, PT ;  /* 0x000000181300720c */ /* 0x000fe40003f06270 */
[----:B0-----:R-:W-:Y:S01]  /*1c70*/  PRMT R60, RZ, 0x7610, R60 ;  /* 0x00007610ff3c7816 */ /* 0x001fe2000000003c */
[----:B------:R-:W4:Y:S01]  /*1c80*/  @!P2 LDG.E.U16 R88, desc[UR6][R26.64+0x80] ;  /* 0x000080061a58a981 */ /* 0x000f22000c1e1500 */
[----:B-1----:R-:W-:-:S03]  /*1c90*/  PRMT R28, RZ, 0x7610, R28 ;  /* 0x00007610ff1c7816 */ /* 0x002fc6000000001c */
[----:B------:R-:W5:Y:S04]  /*1ca0*/  @!P3 LDG.E.U16 R86, desc[UR6][R26.64+0xc0] ;  /* 0x0000c0061a56b981 */ /* 0x000f68000c1e1500 */
[----:B------:R-:W5:Y:S04]  /*1cb0*/  @!P4 LDG.E.U16 R84, desc[UR6][R26.64+0x100] ;  /* 0x000100061a54c981 */ /* 0x000f68000c1e1500 */
[----:B------:R-:W5:Y:S04]  /*1cc0*/  @!P5 LDG.E.U16 R82, desc[UR6][R26.64+0x140] ;  /* 0x000140061a52d981 */ /* 0x000f68000c1e1500 */
[----:B------:R-:W5:Y:S04]  /*1cd0*/  @!P6 LDG.E.U16 R60, desc[UR6][R26.64+0x180] ;  /* 0x000180061a3ce981 */ /* 0x000f68000c1e1500 */
[----:B------:R0:W5:Y:S01]  /*1ce0*/  @!P0 LDG.E.U16 R28, desc[UR6][R26.64+0x1c0] ;  /* 0x0001c0061a1c8981 */ /* 0x000162000c1e1500 */
[----:B------:R-:W-:Y:S01]  /*1cf0*/  FMUL.FTZ R75, R20, 1.4426950216293334961 ;  /* 0x3fb8aa3b144b7820 */ /* 0x000fe20000410000 */
[----:B------:R-:W-:-:S04]  /*1d00*/  FMUL.FTZ R20, R21, R40 ;  /* 0x0000002815147220 */ /* 0x000fc80000410000 */
[----:B------:R-:W-:Y:S01]  /*1d10*/  FMUL.RZ R67, R20, 0.15915493667125701904 ;  /* 0x3e22f98314437820 */ /* 0x000fe2000040c000 */
[----:B------:R-:W-:-:S04]  /*1d20*/  SHF.L.U32 R20, R11, 0x3, RZ ;  /* 0x000000030b147819 */ /* 0x000fc800000006ff */
[----:B------:R-:W-:Y:S01]  /*1d30*/  LEA.HI.SX32 R80, R20, R20, 0x1b ;  /* 0x0000001414507211 */ /* 0x000fe200078fdaff */
[----:B------:R-:W-:-:S03]  /*1d40*/  FMUL.FTZ R24, R21, R38 ;  /* 0x0000002615187220 */ /* 0x000fc60000410000 */
[----:B------:R-:W-:Y:S01]  /*1d50*/  LEA R80, R80, UR4, 0x1 ;  /* 0x0000000450507c11 */ /* 0x000fe2000f8e08ff */
[----:B------:R-:W-:-:S04]  /*1d60*/  FMUL.RZ R66, R24, 0.15915493667125701904 ;  /* 0x3e22f98318427820 */ /* 0x000fc8000040c000 */
[----:B------:R-:W1:Y:S04]  /*1d70*/  LDS.U16 R68, [R80] ;  /* 0x0000000050447984 */ /* 0x000e680000000400 */
[----:B------:R-:W1:Y:S01]  /*1d80*/  LDS.U16 R20, [R80+0x2] ;  /* 0x0000020050147984 */ /* 0x000e620000000400 */
[----:B------:R-:W-:Y:S01]  /*1d90*/  MUFU.SIN R83, R66 ;  /* 0x0000004200537308 */ /* 0x000fe20000000400 */
[----:B------:R-:W-:-:S07]  /*1da0*/  FMUL.FTZ R69, R75, R40 ;  /* 0x000000284b457220 */ /* 0x000fce0000410000 */
[----:B------:R0:W-:Y:S02]  /*1db0*/  MUFU.COS R81, R66 ;  /* 0x0000004200517308 */ /* 0x0001e40000000000 */
[----:B0-----:R-:W0:Y:S06]  /*1dc0*/  LDS.U16 R66, [R80+0x6] ;  /* 0x0000060050427984 */ /* 0x001e2c0000000400 */
[----:B------:R-:W-:Y:S08]  /*1dd0*/  MUFU.SIN R24, R67 ;  /* 0x0000004300187308 */ /* 0x000ff00000000400 */
[----:B------:R1:W-:Y:S08]  /*1de0*/  MUFU.COS R76, R67 ;  /* 0x00000043004c7308 */ /* 0x0003f00000000000 */
[----:B------:R-:W0:Y:S01]  /*1df0*/  MUFU.EX2 R69, R69 ;  /* 0x0000004500457308 */ /* 0x000e220000000800 */
[----:B-1----:R-:W1:Y:S01]  /*1e00*/  LDS.U16 R67, [R80+0x4] ;  /* 0x0000040050437984 */ /* 0x002e620000000400 */
[-C--:B------:R-:W-:Y:S01]  /*1e10*/  FMUL.FTZ R26, R21, R42.reuse ;  /* 0x0000002a151a7220 */ /* 0x080fe20000410000 */
[----:B------:R-:W-:-:S03]  /*1e20*/  FMUL.FTZ R74, R75, R42 ;  /* 0x0000002a4b4a7220 */ /* 0x000fc60000410000 */
[----:B------:R-:W-:Y:S01]  /*1e30*/  FMUL.RZ R26, R26, 0.15915493667125701904 ;  /* 0x3e22f9831a1a7820 */ /* 0x000fe2000040c000 */
[----:B------:R-:W-:Y:S02]  /*1e40*/  FMUL.FTZ R70, R75, R38 ;  /* 0x000000264b467220 */ /* 0x000fe40000410000 */
[----:B------:R-:W-:Y:S01]  /*1e50*/  MUFU.EX2 R74, R74 ;  /* 0x0000004a004a7308 */ /* 0x000fe20000000800 */
[----:B------:R-:W-:Y:S01]  /*1e60*/  FMUL.FTZ R77, R21, R44 ;  /* 0x0000002c154d7220 */ /* 0x000fe20000410000 */
[----:B0-----:R-:W-:-:S06]  /*1e70*/  FMUL.FTZ R76, R69, R76 ;  /* 0x0000004c454c7220 */ /* 0x001fcc0000410000 */
[----:B------:R-:W-:Y:S01]  /*1e80*/  MUFU.SIN R73, R26 ;  /* 0x0000001a00497308 */ /* 0x000fe20000000400 */
[----:B------:R-:W-:Y:S02]  /*1e90*/  FMUL.FTZ R69, R69, R24 ;  /* 0x0000001845457220 */ /* 0x000fe40000410000 */
[----:B------:R-:W-:Y:S05]  /*1ea0*/  LDS.U16 R24, [R80+0x8] ;  /* 0x0000080050187984 */ /* 0x000fea0000000400 */
[----:B------:R0:W1:Y:S01]  /*1eb0*/  MUFU.COS R71, R26 ;  /* 0x0000001a00477308 */ /* 0x0000620000000000 */
[----:B------:R-:W-:Y:S01]  /*1ec0*/  IADD3 R21, R79, 0x1, RZ ;  /* 0x000000014f157810 */ /* 0x000fe20007ffe0ff */
[----:B------:R-:W-:Y:S01]  /*1ed0*/  FMUL.FTZ R27, R75, R44 ;  /* 0x0000002c4b1b7220 */ /* 0x000fe20000410000 */
[----:B0-----:R-:W0:Y:S05]  /*1ee0*/  LDS.U16 R26, [R80+0xa] ;  /* 0x00000a00501a7984 */ /* 0x001e2a0000000400 */
[----:B------:R-:W1:Y:S01]  /*1ef0*/  MUFU.EX2 R70, R70 ;  /* 0x0000004600467308 */ /* 0x000e620000000800 */
[----:B------:R-:W-:Y:S01]  /*1f00*/  IADD3 R75, R79, 0x2, RZ ;  /* 0x000000024f4b7810 */ /* 0x000fe20007ffe0ff */
[----:B------:R-:W-:Y:S01]  /*1f10*/  HADD2.F32 R78, -RZ, R68.H0_H0 ;  /* 0x20000044ff4e7230 */ /* 0x000fe20000004100 */
[-C--:B------:R-:W-:Y:S01]  /*1f20*/  ISETP.GE.U32.AND P2, PT, R21, R36.reuse, PT ;  /* 0x000000241500720c */ /* 0x080fe20003f46070 */
[----:B------:R-:W-:Y:S01]  /*1f30*/  HADD2.F32 R90, -RZ, R20.H0_H0 ;  /* 0x20000014ff5a7230 */ /* 0x000fe20000004100 */
[----:B------:R-:W0:Y:S01]  /*1f40*/  LDS.U16 R21, [R80+0xc] ;  /* 0x00000c0050157984 */ /* 0x000e220000000400 */
[----:B------:R-:W-:Y:S01]  /*1f50*/  ISETP.GE.U32.AND P3, PT, R75, R36, PT ;  /* 0x000000244b00720c */ /* 0x000fe20003f66070 */
[----:B------:R-:W-:-:S02]  /*1f60*/  FMUL.FTZ R75, R43, R78 ;  /* 0x0000004e2b4b7220 */ /* 0x000fc40000410000 */
[----:B------:R-:W0:Y:S01]  /*1f70*/  LDS.U16 R20, [R80+0xe] ;  /* 0x00000e0050147984 */ /* 0x000e220000000400 */
[----:B------:R-:W-:Y:S01]  /*1f80*/  ISETP.GE.U32.AND P0, PT, R79, R36, PT ;  /* 0x000000244f00720c */ /* 0x000fe20003f06070 */
[----:B------:R-:W-:Y:S02]  /*1f90*/  HADD2.F32 R78, -RZ, R66.H0_H0 ;  /* 0x20000042ff4e7230 */ /* 0x000fe40000004100 */
[----:B------:R-:W-:Y:S01]  /*1fa0*/  FMUL.RZ R77, R77, 0.15915493667125701904 ;  /* 0x3e22f9834d4d7820 */ /* 0x000fe2000040c000 */
[C---:B-1----:R-:W-:Y:S01]  /*1fb0*/  FMUL.FTZ R72, R74.reuse, R71 ;  /* 0x000000474a487220 */ /* 0x042fe20000410000 */
[----:B------:R-:W-:Y:S01]  /*1fc0*/  FMUL.FTZ R73, R74, R73 ;  /* 0x000000494a497220 */ /* 0x000fe20000410000 */
[----:B------:R-:W-:Y:S01]  /*1fd0*/  FMUL.FTZ R90, R43, R90 ;  /* 0x0000005a2b5a7220 */ /* 0x000fe20000410000 */
[----:B------:R-:W-:Y:S02]  /*1fe0*/  FSEL R74, R69, RZ, !P2 ;  /* 0x000000ff454a7208 */ /* 0x000fe40005000000 */
[----:B------:R-:W-:Y:S01]  /*1ff0*/  FSEL R75, R75, RZ, !P0 ;  /* 0x000000ff4b4b7208 */ /* 0x000fe20004000000 */
[C---:B------:R-:W-:Y:S01]  /*2000*/  FMUL.FTZ R81, R70.reuse, R81 ;  /* 0x0000005146517220 */ /* 0x040fe20000410000 */
[----:B------:R-:W-:Y:S01]  /*2010*/  FMUL.FTZ R83, R70, R83 ;  /* 0x0000005346537220 */ /* 0x000fe20000410000 */
[----:B------:R-:W-:Y:S01]  /*2020*/  HADD2.F32 R66, -RZ, R67.H0_H0 ;  /* 0x20000043ff427230 */ /* 0x000fe20000004100 */
[----:B------:R-:W-:Y:S01]  /*2030*/  MUFU.EX2 R27, R27 ;  /* 0x0000001b001b7308 */ /* 0x000fe20000000800 */
[----:B------:R-:W-:Y:S01]  /*2040*/  FMUL.FTZ R78, R47, R78 ;  /* 0x0000004e2f4e7220 */ /* 0x000fe20000410000 */
[----:B------:R-:W-:Y:S01]  /*2050*/  FSEL R76, R76, 1, !P2 ;  /* 0x3f8000004c4c7808 */ /* 0x000fe20005000000 */
[----:B------:R-:W-:Y:S01]  /*2060*/  FMUL.FTZ R92, R75, R74 ;  /* 0x0000004a4b5c7220 */ /* 0x000fe20000410000 */
[----:B------:R-:W-:-:S04]  /*2070*/  IADD3 R79, R79, 0x3, RZ ;  /* 0x000000034f4f7810 */ /* 0x000fc80007ffe0ff */
[----:B------:R-:W1:Y:S01]  /*2080*/  MUFU.COS R70, R77 ;  /* 0x0000004d00467308 */ /* 0x000e620000000000 */
[----:B------:R-:W-:Y:S01]  /*2090*/  FMUL.FTZ R66, R47, R66 ;  /* 0x000000422f427220 */ /* 0x000fe20000410000 */
[----:B------:R-:W-:-:S06]  /*20a0*/  FSEL R78, R78, RZ, !P2 ;  /* 0x000000ff4e4e7208 */ /* 0x000fcc0005000000 */
[----:B------:R1:W0:Y:S01]  /*20b0*/  MUFU.SIN R68, R77 ;  /* 0x0000004d00447308 */ /* 0x0002220000000400 */
[----:B------:R-:W-:Y:S02]  /*20c0*/  ISETP.GE.U32.AND P4, PT, R79, R36, PT ;  /* 0x000000244f00720c */ /* 0x000fe40003f86070 */
[----:B-1----:R-:W-:Y:S02]  /*20d0*/  FSEL R77, R90, RZ, !P0 ;  /* 0x000000ff5a4d7208 */ /* 0x002fe40004000000 */
[----:B------:R-:W-:-:S03]  /*20e0*/  FSEL R79, R66, RZ, !P2 ;  /* 0x000000ff424f7208 */ /* 0x000fc60005000000 */
[C---:B------:R-:W-:Y:S01]  /*20f0*/  FMUL.FTZ R90, R77.reuse, R74 ;  /* 0x0000004a4d5a7220 */ /* 0x040fe20000410000 */
[-C--:B------:R-:W-:Y:S01]  /*2100*/  FFMA.FTZ R67, R77, R76.reuse, R92 ;  /* 0x0000004c4d437223 */ /* 0x080fe2000001005c */
[----:B------:R-:W-:Y:S02]  /*2110*/  FSEL R73, R73, RZ, !P3 ;  /* 0x000000ff49497208 */ /* 0x000fe40005800000 */
[----:B------:R-:W-:Y:S01]  /*2120*/  FFMA.FTZ R90, R75, R76, -R90 ;  /* 0x0000004c4b5a7223 */ /* 0x000fe2000001085a */
[----:B------:R-:W-:Y:S01]  /*2130*/  FADD.FTZ R66, R78, R67 ;  /* 0x000000434e427221 */ /* 0x000fe20000010000 */
[----:B------:R-:W-:Y:S02]  /*2140*/  FSEL R81, R81, 1, !P0 ;  /* 0x3f80000051517808 */ /* 0x000fe40004000000 */
[----:B------:R-:W-:Y:S01]  /*2150*/  FSEL R72, R72, 1, !P3 ;  /* 0x3f80000048487808 */ /* 0x000fe20005800000 */
[----:B------:R-:W-:Y:S01]  /*2160*/  FADD.FTZ R90, R79, R90 ;  /* 0x0000005a4f5a7221 */ /* 0x000fe20000010000 */
[----:B------:R-:W-:Y:S01]  /*2170*/  FMUL.FTZ R67, R73, R66 ;  /* 0x0000004249437220 */ /* 0x000fe20000410000 */
[----:B------:R-:W-:Y:S01]  /*2180*/  FSEL R83, R83, RZ, !P0 ;  /* 0x000000ff53537208 */ /* 0x000fe20004000000 */
[C---:B------:R-:W-:Y:S01]  /*2190*/  FMUL.FTZ R70, R27.reuse, R70 ;  /* 0x000000461b467220 */ /* 0x040fe20000410000 */
[----:B0-----:R-:W-:Y:S01]  /*21a0*/  FMUL.FTZ R68, R27, R68 ;  /* 0x000000441b447220 */ /* 0x001fe20000410000 */
[----:B------:R-:W-:Y:S01]  /*21b0*/  FMUL.FTZ R94, R81, R74 ;  /* 0x0000004a515e7220 */ /* 0x000fe20000410000 */
[-C--:B------:R-:W-:Y:S01]  /*21c0*/  FMUL.FTZ R69, R73, R90.reuse ;  /* 0x0000005a49457220 */ /* 0x080fe20000410000 */
[----:B------:R-:W-:Y:S01]  /*21d0*/  FFMA.FTZ R27, R72, R90, -R67 ;  /* 0x0000005a481b7223 */ /* 0x000fe20000010843 */
[----:B------:R-:W-:-:S02]  /*21e0*/  HADD2.F32 R90, -RZ, R26.H0_H0 ;  /* 0x2000001aff5a7230 */ /* 0x000fc40000004100 */
[----:B------:R-:W-:Y:S02]  /*21f0*/  HADD2.F32 R24, -RZ, R24.H0_H0 ;  /* 0x20000018ff187230 */ /* 0x000fe40000004100 */
[C---:B------:R-:W-:Y:S01]  /*2200*/  FMUL.FTZ R92, R83.reuse, R74 ;  /* 0x0000004a535c7220 */ /* 0x040fe20000410000 */
[----:B------:R-:W-:Y:S01]  /*2210*/  FFMA.FTZ R26, R83, R76, R94 ;  /* 0x0000004c531a7223 */ /* 0x000fe2000001005e */
[----:B------:R-:W-:Y:S01]  /*2220*/  FFMA.FTZ R66, R72, R66, R69 ;  /* 0x0000004248427223 */ /* 0x000fe20000010045 */
[----:B------:R-:W-:Y:S01]  /*2230*/  FSEL R71, R68, RZ, !P4 ;  /* 0x000000ff44477208 */ /* 0x000fe20006000000 */
[C---:B------:R-:W-:Y:S01]  /*2240*/  FMUL.FTZ R69, R49.reuse, R90 ;  /* 0x0000005a31457220 */ /* 0x040fe20000410000 */
[----:B------:R-:W-:Y:S01]  /*2250*/  FMUL.FTZ R68, R49, R24 ;  /* 0x0000001831447220 */ /* 0x000fe20000410000 */
[----:B------:R-:W-:Y:S01]  /*2260*/  FFMA.FTZ R67, R81, R76, -R92 ;  /* 0x0000004c51437223 */ /* 0x000fe2000001085c */
[----:B------:R-:W-:Y:S02]  /*2270*/  FMUL.FTZ R91, R73, R26 ;  /* 0x0000001a495b7220 */ /* 0x000fe40000410000 */
[----:B------:R-:W-:-:S02]  /*2280*/  FSEL R69, R69, RZ, !P3 ;  /* 0x000000ff45457208 */ /* 0x000fc40005800000 */
[-C--:B------:R-:W-:Y:S01]  /*2290*/  FFMA.FTZ R24, R72, R67.reuse, -R91 ;  /* 0x0000004348187223 */ /* 0x080fe2000001085b */
[----:B------:R-:W-:Y:S01]  /*22a0*/  FSEL R68, R68, RZ, !P3 ;  /* 0x000000ff44447208 */ /* 0x000fe20005800000 */
[----:B------:R-:W-:Y:S02]  /*22b0*/  HADD2.F32 R91, -RZ, R21.H0_H0 ;  /* 0x20000015ff5b7230 */ /* 0x000fe40000004100 */
[----:B------:R-:W-:Y:S02]  /*22c0*/  HADD2.F32 R21, -RZ, R20.H0_H0 ;  /* 0x20000014ff157230 */ /* 0x000fe40000004100 */
[----:B------:R-:W-:Y:S01]  /*22d0*/  FMUL.FTZ R93, R73, R67 ;  /* 0x00000043495d7220 */ /* 0x000fe20000410000 */
[----:B------:R-:W-:Y:S01]  /*22e0*/  FADD.FTZ R20, R69, R66 ;  /* 0x0000004245147221 */ /* 0x000fe20000010000 */
[----:B------:R-:W-:Y:S01]  /*22f0*/  FADD.FTZ R27, R68, R27 ;  /* 0x0000001b441b7221 */ /* 0x000fe20000010000 */
[C---:B------:R-:W-:Y:S01]  /*2300*/  FMUL.FTZ R67, R62.reuse, R91 ;  /* 0x0000005b3e437220 */ /* 0x040fe20000410000 */
[----:B------:R-:W-:Y:S01]  /*2310*/  FMUL.FTZ R21, R62, R21 ;  /* 0x000000153e157220 */ /* 0x000fe20000410000 */
[----:B------:R-:W-:Y:S01]  /*2320*/  FSEL R70, R70, 1, !P4 ;  /* 0x3f80000046467808 */ /* 0x000fe20006000000 */
[----:B------:R-:W-:Y:S01]  /*2330*/  FFMA.FTZ R96, R72, R26, R93 ;  /* 0x0000001a48607223 */ /* 0x000fe2000001005d */
[C---:B------:R-:W-:Y:S01]  /*2340*/  FMUL.FTZ R91, R71.reuse, R20 ;  /* 0x00000014475b7220 */ /* 0x040fe20000410000 */
[----:B------:R-:W-:Y:S01]  /*2350*/  FMUL.FTZ R93, R71, R27 ;  /* 0x0000001b475d7220 */ /* 0x000fe20000410000 */
[----:B------:R-:W-:-:S02]  /*2360*/  FSEL R67, R67, RZ, !P4 ;  /* 0x000000ff43437208 */ /* 0x000fc40006000000 */
[----:B------:R-:W-:Y:S01]  /*2370*/  FSEL R66, R21, RZ, !P4 ;  /* 0x000000ff15427208 */ /* 0x000fe20006000000 */
[C---:B------:R-:W-:Y:S01]  /*2380*/  FFMA.FTZ R26, R70.reuse, R27, -R91 ;  /* 0x0000001b461a7223 */ /* 0x040fe2000001085b */
[----:B------:R-:W-:Y:S01]  /*2390*/  FFMA.FTZ R93, R70, R20, R93 ;  /* 0x00000014465d7223 */ /* 0x000fe2000001005d */
[C---:B------:R-:W-:Y:S01]  /*23a0*/  FMUL.FTZ R21, R71.reuse, R96 ;  /* 0x0000006047157220 */ /* 0x040fe20000410000 */
[-C--:B------:R-:W-:Y:S01]  /*23b0*/  FMUL.FTZ R91, R71, R24.reuse ;  /* 0x00000018475b7220 */ /* 0x080fe20000410000 */
[----:B------:R-:W-:Y:S01]  /*23c0*/  FADD.FTZ R26, R67, R26 ;  /* 0x0000001a431a7221 */ /* 0x000fe20000010000 */
[----:B------:R-:W-:Y:S01]  /*23d0*/  FADD.FTZ R27, R66, R93 ;  /* 0x0000005d421b7221 */ /* 0x000fe20000010000 */
[C---:B------:R-:W-:Y:S01]  /*23e0*/  FFMA.FTZ R24, R70.reuse, R24, -R21 ;  /* 0x0000001846187223 */ /* 0x040fe20000010815 */
[----:B------:R-:W-:Y:S02]  /*23f0*/  FFMA.FTZ R96, R70, R96, R91 ;  /* 0x0000006046607223 */ /* 0x000fe4000001005b */
[----:B------:R-:W0:Y:S04]  /*2400*/  SHFL.UP PT, R91, R26, 0x1, RZ ;  /* 0x042000001a5b7989 */ /* 0x000e2800000e00ff */
[----:B------:R-:W1:Y:S04]  /*2410*/  SHFL.UP PT, R21, R27, 0x1, RZ ;  /* 0x042000001b157989 */ /* 0x000e6800000e00ff */
[----:B------:R-:W1:Y:S04]  /*2420*/  SHFL.UP PT, R97, R24, 0x1, RZ ;  /* 0x0420000018617989 */ /* 0x000e6800000e00ff */
[----:B------:R-:W1:Y:S01]  /*2430*/  SHFL.UP PT, R93, R96, 0x1, RZ ;  /* 0x04200000605d7989 */ /* 0x000e6200000e00ff */
[----:B------:R-:W-:Y:S01]  /*2440*/  ISETP.GE.AND P0, PT, R11, 0x1, PT ;  /* 0x000000010b00780c */ /* 0x000fe20003f06270 */
[C---:B0-----:R-:W-:Y:S01]  /*2450*/  FMUL.FTZ R95, R96.reuse, R91 ;  /* 0x0000005b605f7220 */ /* 0x041fe20000410000 */
[----:B-1----:R-:W-:-:S03]  /*2460*/  FMUL.FTZ R20, R96, R21 ;  /* 0x0000001560147220 */ /* 0x002fc60000410000 */
[----:B------:R-:W-:Y:S01]  /*2470*/  FFMA.FTZ R92, R24, R21, R95 ;  /* 0x00000015185c7223 */ /* 0x000fe2000001005f */
[----:B------:R-:W-:Y:S01]  /*2480*/  FMUL.FTZ R90, R96, R97 ;  /* 0x00000061605a7220 */ /* 0x000fe20000410000 */
[----:B------:R-:W-:Y:S01]  /*2490*/  FFMA.FTZ R91, R24, R91, -R20 ;  /* 0x0000005b185b7223 */ /* 0x000fe20000010814 */
[-C--:B------:R-:W-:Y:S02]  /*24a0*/  FMUL.FTZ R20, R96, R93.reuse ;  /* 0x0000005d60147220 */ /* 0x080fe40000410000 */
        /* <DEDUP_REMOVED lines=14> */
[----:B------:R-:W-:-:S03]  /*2590*/  FFMA.FTZ R20, R24, R91, R20 ;  /* 0x0000005b18147223 */ /* 0x000fc60000010014 */
[-C--:B---3--:R-:W-:Y:S01]  /*25a0*/  FFMA.FTZ R21, R24, R93.reuse, R90 ;  /* 0x0000005d18157223 */ /* 0x088fe2000001005a */
[----:B------:R-:W-:Y:S02]  /*25b0*/  FMUL.FTZ R93, R96, R93 ;  /* 0x0000005d605d7220 */ /* 0x000fe40000410000 */
        /* <DEDUP_REMOVED lines=24> */
[----:B------:R-:W-:-:S03]  /*2740*/  ISETP.GE.AND P2, PT, R11, 0x8, PT ;  /* 0x000000080b00780c */ /* 0x000fc60003f46270 */
[----:B------:R0:W-:Y:S04]  /*2750*/  STS.U16 [R22+0x210], R31 ;  /* 0x0002101f16007388 */ /* 0x0001e80000000400 */
[----:B------:R1:W-:Y:S01]  /*2760*/  STS.U16 [R30+0x250], R25 ;  /* 0x000250191e007388 */ /* 0x0003e20000000400 */
[C---:B0-----:R-:W-:Y:S01]  /*2770*/  FMUL.FTZ R22, R96.reuse, R93 ;  /* 0x0000005d60167220 */ /* 0x041fe20000410000 */
[C---:B-1----:R-:W-:Y:S01]  /*2780*/  FMUL.FTZ R30, R96.reuse, R91 ;  /* 0x0000005b601e7220 */ /* 0x042fe20000410000 */
[----:B--2---:R-:W-:Y:S02]  /*2790*/  FMUL.FTZ R97, R96, R21 ;  /* 0x0000001560617220 */ /* 0x004fe40000410000 */
[C---:B------:R-:W-:Y:S01]  /*27a0*/  FFMA.FTZ R91, R24.reuse, R91, -R22 ;  /* 0x0000005b185b7223 */ /* 0x040fe20000010816 */
[----:B------:R-:W-:Y:S01]  /*27b0*/  FFMA.FTZ R30, R24, R93, R30 ;  /* 0x0000005d181e7223 */ /* 0x000fe2000001001e */
[-C--:B---3--:R-:W-:Y:S01]  /*27c0*/  FMUL.FTZ R20, R96, R95.reuse ;  /* 0x0000005f60147220 */ /* 0x088fe20000410000 */
[----:B----4-:R-:W-:Y:S01]  /*27d0*/  STS.U16 [R29+0x290], R88 ;  /* 0x000290581d007388 */ /* 0x010fe20000000400 */
[C---:B------:R-:W-:Y:S01]  /*27e0*/  FFMA.FTZ R97, R24.reuse, R95, R97 ;  /* 0x0000005f18617223 */ /* 0x040fe20000010061 */
[----:B------:R-:W-:Y:S01]  /*27f0*/  @P2 FADD.FTZ R27, R27, R30 ;  /* 0x0000001e1b1b2221 */ /* 0x000fe20000010000 */
[----:B------:R-:W-:Y:S01]  /*2800*/  @P2 FFMA.FTZ R24, R24, R21, -R20 ;  /* 0x0000001518182223 */ /* 0x000fe20000010814 */
[----:B-----5:R-:W-:Y:S01]  /*2810*/  STS.U16 [R89+0x2d0], R86 ;  /* 0x0002d05659007388 */ /* 0x020fe20000000400 */
[----:B------:R-:W-:Y:S01]  /*2820*/  @P2 FADD.FTZ R26, R26, R91 ;  /* 0x0000005b1a1a2221 */ /* 0x000fe20000010000 */
[----:B------:R-:W-:-:S02]  /*2830*/  ISETP.NE.AND P0, PT, R7, RZ, PT ;  /* 0x000000ff0700720c */ /* 0x000fc40003f05270 */
[----:B------:R-:W-:Y:S01]  /*2840*/  STS.U16 [R87+0x310], R84 ;  /* 0x0003105457007388 */ /* 0x000fe20000000400 */
[----:B------:R-:W-:-:S03]  /*2850*/  FSEL R97, R96, R97, !P2 ;  /* 0x0000006160617208 */ /* 0x000fc60005000000 */
[----:B------:R-:W-:Y:S01]  /*2860*/  STS.U16 [R85+0x350], R82 ;  /* 0x0003505255007388 */ /* 0x000fe20000000400 */
[----:B------:R-:W-:-:S03]  /*2870*/  ISETP.EQ.OR P0, PT, R12, RZ, P0 ;  /* 0x000000ff0c00720c */ /* 0x000fc60000702670 */
[----:B------:R-:W-:Y:S04]  /*2880*/  STS.U16 [R61+0x390], R60 ;  /* 0x0003903c3d007388 */ /* 0x000fe80000000400 */
[----:B------:R0:W-:Y:S04]  /*2890*/  STS.U16 [R23+0x3d0], R28 ;  /* 0x0003d01c17007388 */ /* 0x0001e80000000400 */
[----:B------:R-:W1:Y:S01]  /*28a0*/  SHFL.UP PT, R31, R27, 0x10, RZ ;  /* 0x060000001b1f7989 */ /* 0x000e6200000e00ff */
[----:B------:R-:W-:Y:S01]  /*28b0*/  MOV R21, RZ ;  /* 0x000000ff00157202 */ /* 0x000fe20000000f00 */
[----:B------:R-:W-:-:S02]  /*28c0*/  NOP ;  /* 0x0000000000007918 */ /* 0x000fc40000000000 */
[----:B------:R-:W2:Y:S04]  /*28d0*/  SHFL.UP PT, R28, R24, 0x10, RZ ;  /* 0x06000000181c7989 */ /* 0x000ea800000e00ff */
[----:B------:R-:W3:Y:S04]  /*28e0*/  SHFL.UP PT, R30, R26, 0x10, RZ ;  /* 0x060000001a1e7989 */ /* 0x000ee800000e00ff */
[----:B------:R-:W4:Y:S01]  /*28f0*/  SHFL.UP PT, R29, R97, 0x10, RZ ;  /* 0x06000000611d7989 */ /* 0x000f2200000e00ff */
[----:B------:R-:W-:Y:S02]  /*2900*/  MOV R20, 0x3f800000 ;  /* 0x3f80000000147802 */ /* 0x000fe40000000f00 */
[----:B0-----:R-:W-:-:S02]  /*2910*/  CS2R R22, SRZ ;  /* 0x0000000000167805 */ /* 0x001fc4000001ff00 */
[----:B------:R-:W-:Y:S01]  /*2920*/  @!P0 LEA R25, R63, UR4, 0x4 ;  /* 0x000000043f198c11 */ /* 0x000fe2000f8e20ff */
[----:B------:R-:W-:Y:S04]  /*2930*/  LDS.U16 R90, [R80+0x212] ;  /* 0x00021200505a7984 */ /* 0x000fe80000000400 */
[----:B------:R0:W5:Y:S01]  /*2940*/  @!P0 LDS.128 R20, [R25+0x460] ;  /* 0x0004600019148984 */ /* 0x0001620000000c00 */
[----:B------:R-:W-:Y:S01]  /*2950*/  ISETP.GE.AND P0, PT, R11, 0x10, PT ;  /* 0x000000100b00780c */ /* 0x000fe20003f06270 */
[----:B-1----:R-:W-:Y:S01]  /*2960*/  FMUL.FTZ R85, R97, R31 ;  /* 0x0000001f61557220 */ /* 0x002fe20000410000 */
[----:B------:R-:W-:Y:S01]  /*2970*/  ISETP.NE.AND P2, PT, R11, 0x1f, PT ;  /* 0x0000001f0b00780c */ /* 0x000fe20003f45270 */
[----:B------:R-:W-:Y:S01]  /*2980*/  LDS.U16 R84, [R80+0x214] ;  /* 0x0002140050547984 */ /* 0x000fe20000000400 */
[----:B--2---:R-:W-:-:S03]  /*2990*/  FMUL.FTZ R60, R97, R28 ;  /* 0x0000001c613c7220 */ /* 0x004fc60000410000 */
[----:B------:R-:W-:Y:S01]  /*29a0*/  LDS.U16 R86, [R80+0x218] ;  /* 0x0002180050567984 */ /* 0x000fe20000000400 */
[CC--:B---3--:R-:W-:Y:S01]  /*29b0*/  FMUL.FTZ R82, R97.reuse, R30.reuse ;  /* 0x0000001e61527220 */ /* 0x0c8fe20000410000 */
[C---:B------:R-:W-:Y:S02]  /*29c0*/  FFMA.FTZ R85, R24.reuse, R30, -R85 ;  /* 0x0000001e18557223 */ /* 0x040fe40000010855 */
[----:B------:R-:W-:Y:S01]  /*29d0*/  LDS.U16 R87, [R80+0x21a] ;  /* 0x00021a0050577984 */ /* 0x000fe20000000400 */
[CC--:B----4-:R-:W-:Y:S01]  /*29e0*/  FFMA.FTZ R60, R24.reuse, R29.reuse, R60 ;  /* 0x0000001d183c7223 */ /* 0x0d0fe2000001003c */
[----:B------:R-:W-:Y:S01]  /*29f0*/  FMUL.FTZ R61, R97, R29 ;  /* 0x0000001d613d7220 */ /* 0x000fe20000410000 */
[----:B------:R-:W-:Y:S01]  /*2a00*/  FFMA.FTZ R82, R24, R31, R82 ;  /* 0x0000001f18527223 */ /* 0x000fe20000010052 */
[----:B------:R-:W-:Y:S01]  /*2a10*/  @P0 FADD.FTZ R26, R26, R85 ;  /* 0x000000551a1a0221 */ /* 0x000fe20000010000 */
[----:B------:R-:W-:Y:S01]  /*2a20*/  LDS.U16 R88, [R80+0x21c] ;  /* 0x00021c0050587984 */ /* 0x000fe20000000400 */
[----:B------:R-:W-:Y:S01]  /*2a30*/  @P0 FFMA.FTZ R24, R24, R28, -R61 ;  /* 0x0000001c18180223 */ /* 0x000fe2000001083d */
[----:B------:R-:W-:Y:S01]  /*2a40*/  @P0 FADD.FTZ R27, R27, R82 ;  /* 0x000000521b1b0221 */ /* 0x000fe20000010000 */
[----:B0-----:R-:W-:Y:S01]  /*2a50*/  FSEL R25, R97, R60, !P0 ;  /* 0x0000003c61197208 */ /* 0x001fe20004000000 */
[----:B------:R-:W-:Y:S04]  /*2a60*/  LDS.U16 R82, [R80+0x210] ;  /* 0x0002100050527984 */ /* 0x000fe80000000400 */
[----:B------:R-:W-:Y:S04]  /*2a70*/  LDS.U16 R85, [R80+0x216] ;  /* 0x0002160050557984 */ /* 0x000fe80000000400 */
[----:B------:R-:W-:Y:S04]  /*2a80*/  LDS.U16 R89, [R80+0x21e] ;  /* 0x00021e0050597984 */ /* 0x000fe80000000400 */
[----:B------:R-:W-:Y:S01]  /*2a90*/  @!P2 STS.128 [UR4+0x420], R24 ;  /* 0x00042018ff00a988 */ /* 0x000fe20008000c04 */
[----:B------:R-:W-:Y:S01]  /*2aa0*/  BAR.SYNC.DEFER_BLOCKING 0x0 ;  /* 0x0000000000007b1d */ /* 0x000fe20000010000 */
[----:B------:R-:W-:-:S02]  /*2ab0*/  ISETP.NE.AND P3, PT, R11, RZ, PT ;  /* 0x000000ff0b00720c */ /* 0x000fc40003f65270 */
[----:B------:R-:W-:-:S11]  /*2ac0*/  ISETP.NE.AND P0, PT, R64, RZ, PT ;  /* 0x000000ff4000720c */ /* 0x000fd60003f05270 */
[----:B-----5:R-:W-:Y:S04]  /*2ad0*/  @!P3 STS.128 [UR4+0x440], R20 ;  /* 0x00044014ff00b988 */ /* 0x020fe80008000c04 */
        /* <DEDUP_REMOVED lines=25> */
[C---:B------:R-:W-:Y:S01]  /*2c70*/  FMUL.FTZ R27, R29.reuse, R23 ;  /* 0x000000171d1b7220 */ /* 0x040fe20000410000 */
        /* <DEDUP_REMOVED lines=12> */
[----:B------:R-:W-:Y:S01]  /*2d40*/  FMUL.FTZ R73, R73, R79 ;  /* 0x0000004f49497220 */ /* 0x000fe20000410000 */
        /* <DEDUP_REMOVED lines=16> */
[----:B------:R-:W-:Y:S02]  /*2e50*/  IMAD R25, R24, UR17, RZ ;  /* 0x0000001118197c24 */ /* 0x000fe4000f8e02ff */
[----:B------:R-:W-:-:S03]  /*2e60*/  IMAD R24, R12, UR17, R63 ;  /* 0x000000110c187c24 */ /* 0x000fc6000f8e023f */
[----:B------:R-:W-:Y:S02]  /*2e70*/  SHF.R.S32.HI R29, RZ, 0x1f, R25 ;  /* 0x0000001fff1d7819 */ /* 0x000fe40000011419 */
[----:B------:R-:W-:-:S04]  /*2e80*/  IADD3 R25, P0, R24, R25, RZ ;  /* 0x0000001918197210 */ /* 0x000fc80007f1e0ff */
[----:B------:R-:W-:Y:S02]  /*2e90*/  LEA.HI.X.SX32 R26, R24, R29, 0x1, P0 ;  /* 0x0000001d181a7211 */ /* 0x000fe400000f0eff */
[----:B------:R-:W-:-:S04]  /*2ea0*/  LEA R24, P0, R25, R52, 0x4 ;  /* 0x0000003419187211 */ /* 0x000fc800078020ff */
[----:B------:R-:W-:-:S05]  /*2eb0*/  LEA.HI.X R25, R25, R53, R26, 0x4, P0 ;  /* 0x0000003519197211 */ /* 0x000fca00000f241a */
[----:B------:R1:W-:Y:S04]  /*2ec0*/  STG.E.128 desc[UR6][R24.64], R20 ;  /* 0x0000001418007986 */ /* 0x0003e8000c101d06 */
.L_x_2464:
[----:B------:R-:W-:Y:S05]  /*2ed0*/  BSYNC B0 ;  /* 0x0000000000007941 */ /* 0x000fea0003800000 */
.L_x_2463:
[----:B------:R-:W-:Y:S01]  /*2ee0*/  FADD.FTZ R72, R69, R72 ;  /* 0x0000004845487221 */ /* 0x000fe20000010000 */
[----:B------:R-:W-:Y:S01]  /*2ef0*/  FADD.FTZ R68, R68, R27 ;  /* 0x0000001b44447221 */ /* 0x000fe20000010000 */
[----:B------:R-:W-:Y:S01]  /*2f00*/  IADD3 R63, R63, 0x1, RZ ;  /* 0x000000013f3f7810 */ /* 0x000fe20007ffe0ff */
[----:B------:R-:W-:Y:S02]  /*2f10*/  HADD2.F32 R85, -RZ, R85.H0_H0 ;  /* 0x20000055ff557230 */ /* 0x000fe40000004100 */
[C---:B-1----:R-:W-:Y:S01]  /*2f20*/  FMUL.FTZ R21, R71.reuse, R72 ;  /* 0x0000004847157220 */ /* 0x042fe20000410000 */
[-C--:B------:R-:W-:Y:S01]  /*2f30*/  FMUL.FTZ R71, R71, R68.reuse ;  /* 0x0000004447477220 */ /* 0x080fe20000410000 */
[----:B------:R-:W-:Y:S01]  /*2f40*/  ISETP.GE.AND P0, PT, R63, UR17, PT ;  /* 0x000000113f007c0c */ /* 0x000fe2000bf06270 */
[----:B------:R-:W-:Y:S02]  /*2f50*/  HADD2.F32 R87, -RZ, R87.H0_H0 ;  /* 0x20000057ff577230 */ /* 0x000fe40000004100 */
[C---:B------:R-:W-:Y:S01]  /*2f60*/  FFMA.FTZ R20, R70.reuse, R68, -R21 ;  /* 0x0000004446147223 */ /* 0x040fe20000010815 */
[----:B------:R-:W-:Y:S01]  /*2f70*/  FFMA.FTZ R71, R70, R72, R71 ;  /* 0x0000004846477223 */ /* 0x000fe20000010047 */
[----:B------:R-:W-:-:S02]  /*2f80*/  HADD2.F32 R89, -RZ, R89.H0_H0 ;  /* 0x20000059ff597230 */ /* 0x000fc40000004100 */
[----:B------:R-:W-:Y:S01]  /*2f90*/  FMUL.FTZ R77, R90, R77 ;  /* 0x0000004d5a4d7220 */ /* 0x000fe20000410000 */
[----:B------:R-:W-:Y:S02]  /*2fa0*/  HADD2.F32 R82, -RZ, R82.H0_H0 ;  /* 0x20000052ff527230 */ /* 0x000fe40000004100 */
[----:B------:R-:W-:Y:S01]  /*2fb0*/  FADD.FTZ R66, R66, R71 ;  /* 0x0000004742427221 */ /* 0x000fe20000010000 */
[----:B------:R-:W-:Y:S02]  /*2fc0*/  HADD2.F32 R84, -RZ, R84.H0_H0 ;  /* 0x20000054ff547230 */ /* 0x000fe40000004100 */
[----:B------:R-:W-:Y:S01]  /*2fd0*/  FMUL.FTZ R85, R85, R78 ;  /* 0x0000004e55557220 */ /* 0x000fe20000410000 */
[----:B------:R-:W-:Y:S02]  /*2fe0*/  HADD2.F32 R86, -RZ, R86.H0_H0 ;  /* 0x20000056ff567230 */ /* 0x000fe40000004100 */
[----:B------:R-:W-:Y:S01]  /*2ff0*/  FMUL.FTZ R87, R87, R72 ;  /* 0x0000004857577220 */ /* 0x000fe20000410000 */
[----:B------:R-:W-:-:S02]  /*3000*/  HADD2.F32 R88, -RZ, R88.H0_H0 ;  /* 0x20000058ff587230 */ /* 0x000fc40000004100 */
        /* <DEDUP_REMOVED lines=10> */
[----:B------:R-:W-:Y:S06]  /*30b0*/  @!P0 BRA `(.L_x_2465) ;  /* 0xffffffe400648947 */ /* 0x000fec000383ffff */
.L_x_2462:
[----:B------:R-:W-:Y:S01]  /*30c0*/  BAR.SYNC.DEFER_BLOCKING 0x0 ;  /* 0x0000000000007b1d */ /* 0x000fe20000010000 */
[----:B------:R-:W-:Y:S02]  /*30d0*/  ISETP.NE.AND P0, PT, R64, RZ, PT ;  /* 0x000000ff4000720c */ /* 0x000fe40003f05270 */
[----:B------:R-:W-:Y:S02]  /*30e0*/  F2FP.F16.F32.PACK_AB R38, R46, R37 ;  /* 0x000000252e26723e */ /* 0x000fe400000000ff */
[----:B------:R-:W-:Y:S01]  /*30f0*/  F2FP.F16.F32.PACK_AB R39, R48, R39 ;  /* 0x000000273027723e */ /* 0x000fe200000000ff */
[----:B------:R-:W-:Y:S01]  /*3100*/  BSSY B0, `(.L_x_2466) ;  /* 0x0000023000007945 */ /* 0x000fe20003800000 */
[C---:B------:R-:W-:Y:S02]  /*3110*/  LEA R20, R11.reuse, UR4, 0x3 ;  /* 0x000000040b147c11 */ /* 0x040fe4000f8e18ff */
[----:B------:R-:W-:-:S05]  /*3120*/  LEA R23, R11, UR4, 0x1 ;  /* 0x000000040b177c11 */ /* 0x000fca000f8e08ff */
[----:B------:R-:W0:Y:S01]  /*3130*/  @!P0 LDC R21, c[0x0][0x218] ;  /* 0x00008600ff158b82 */ /* 0x000e220000000800 */
[----:B------:R1:W-:Y:S01]  /*3140*/  STS.64 [R20], R38 ;  /* 0x0000002614007388 */ /* 0x0003e20000000a00 */
[----:B------:R-:W-:-:S03]  /*3150*/  NOP ;  /* 0x0000000000007918 */ /* 0x000fc60000000000 */
[----:B------:R-:W-:Y:S04]  /*3160*/  LDS.U16 R27, [R23] ;  /* 0x00000000171b7984 */ /* 0x000fe80000000400 */
[----:B------:R-:W-:Y:S01]  /*3170*/  LDS.U16 R29, [R23+0x40] ;  /* 0x00004000171d7984 */ /* 0x000fe20000000400 */
[----:B0-----:R-:W-:-:S03]  /*3180*/  @!P0 IMAD R24, R12, -0x80, R21 ;  /* 0xffffff800c188824 */ /* 0x001fc600078e0215 */
[----:B------:R-:W-:Y:S04]  /*3190*/  LDS.U16 R31, [R23+0x80] ;  /* 0x00008000171f7984 */ /* 0x000fe80000000400 */
[----:B------:R-:W-:Y:S04]  /*31a0*/  LDS.U16 R37, [R23+0xc0] ;  /* 0x0000c00017257984 */ /* 0x000fe80000000400 */
[----:B------:R-:W-:Y:S01]  /*31b0*/  @!P0 STS [UR4+0x100], R24 ;  /* 0x00010018ff008988 */ /* 0x000fe20008000804 */
[----:B------:R-:W-:Y:S06]  /*31c0*/  BAR.SYNC.DEFER_BLOCKING 0x0 ;  /* 0x0000000000007b1d */ /* 0x000fec0000010000 */
[----:B------:R-:W0:Y:S01]  /*31d0*/  LDS R26, [UR4+0x100] ;  /* 0x00010004ff1a7984 */ /* 0x000e220008000800 */
[----:B------:R-:W-:-:S02]  /*31e0*/  ULDC.64 UR4, c[0x0][0x2b0] ;  /* 0x0000ac0000047ab9 */ /* 0x000fc40000000a00 */
[----:B------:R-:W-:Y:S02]  /*31f0*/  IMAD R22, R6, UR4, RZ ;  /* 0x0000000406167c24 */ /* 0x000fe4000f8e02ff */
[----:B-1----:R-:W-:-:S04]  /*3200*/  IMAD.WIDE.U32 R20, R5, UR4, RZ ;  /* 0x0000000405147c25 */ /* 0x002fc8000f8e00ff */
[----:B------:R-:W-:-:S05]  /*3210*/  IMAD R25, R5, UR5, R22 ;  /* 0x0000000505197c24 */ /* 0x000fca000f8e0216 */
[----:B------:R-:W-:Y:S02]  /*3220*/  IADD3 R39, R21, R25, RZ ;  /* 0x0000001915277210 */ /* 0x000fe40007ffe0ff */
        /* <DEDUP_REMOVED lines=16> */
.L_x_2467:
[----:B------:R-:W-:Y:S05]  /*3330*/  BSYNC B0 ;  /* 0x0000000000007941 */ /* 0x000fea0003800000 */
.L_x_2466:
[----:B------:R-:W-:Y:S01]  /*3340*/  MOV R21, R39 ;  /* 0x0000002700157202 */ /* 0x000fe20000000f00 */
[----:B------:R-:W-:Y:S01]  /*3350*/  ULDC.64 UR4, c[0x0][0x2b8] ;  /* 0x0000ae0000047ab9 */ /* 0x000fe20000000a00 */
[C-C-:B------:R-:W-:Y:S01]  /*3360*/  LOP3.LUT R23, R8.reuse, 0x20, R7.reuse, 0xfe, !PT ;  /* 0x0000002008177812 */ /* 0x140fe200078efe07 */
[----:B0-----:R-:W-:Y:S01]  /*3370*/  IMAD R25, R3, UR4, RZ ;  /* 0x0000000403197c24 */ /* 0x001fe2000f8e02ff */
[----:B------:R-:W-:Y:S01]  /*3380*/  LOP3.LUT R27, R8, 0x40, R7, 0xfe, !PT ;  /* 0x00000040081b7812 */ /* 0x000fe200078efe07 */
[----:B------:R-:W-:Y:S01]  /*3390*/  IMAD.WIDE.U32 R20, R0, UR4, R20 ;  /* 0x0000000400147c25 */ /* 0x000fe2000f8e0014 */
[----:B------:R-:W-:Y:S02]  /*33a0*/  ISETP.GE.AND P0, PT, R23, R26, PT ;  /* 0x0000001a1700720c */ /* 0x000fe40003f06270 */
[----:B------:R-:W-:Y:S01]  /*33b0*/  SHF.L.U32 R23, R12, 0x7, RZ ;  /* 0x000000070c177819 */ /* 0x000fe200000006ff */
[----:B------:R-:W-:Y:S01]  /*33c0*/  IMAD R24, R0, UR5, R25 ;  /* 0x0000000500187c24 */ /* 0x000fe2000f8e0219 */
[----:B------:R-:W-:Y:S01]  /*33d0*/  ULDC.64 UR4, c[0x0][0x308] ;  /* 0x0000c20000047ab9 */ /* 0x000fe20000000a00 */
[----:B------:R-:W-:-:S02]  /*33e0*/  LOP3.LUT R39, R8, 0x60, R7, 0xfe, !PT ;  /* 0x0000006008277812 */ /* 0x000fc400078efe07 */
        /* <DEDUP_REMOVED lines=13> */
[----:B------:R-:W-:-:S02]  /*34c0*/  IADD3 R32, P3, R32, 0x200, RZ ;  /* 0x0000020020207810 */ /* 0x000fc40007f7e0ff */
        /* <DEDUP_REMOVED lines=11> */
.L_x_2469:
        /* <DEDUP_REMOVED lines=16> */
.L_x_5230:


//--------------------- .text._Z25selective_scan_fwd_kernelI32Selective_Scan_fwd_kernel_traitsILi32ELi4ELi1ELb0ELb1ELb1ELb1EN3c104HalfENS1_7complexIfEEEEv13SSMParamsBase --------------------------
	.section	.text._Z25selective_scan_fwd_kernelI32Selective_Scan_fwd_kernel_traitsILi32ELi4ELi1ELb0ELb1ELb1ELb1EN3c104HalfENS1_7complexIfEEEEv13SSMParamsBase,"ax",@progbits
	.align	128
        .global         _Z25selective_scan_fwd_kernelI32Selective_Scan_fwd_kernel_traitsILi32ELi4ELi1ELb0ELb1ELb1ELb1EN3c104HalfENS1_7complexIfEEEEv13SSMParamsBase
        .type           _Z25selective_scan_fwd_kernelI32Selective_Scan_fwd_kernel_traitsILi32ELi4ELi1ELb0ELb1ELb1ELb1EN3c104HalfENS1_7complexIfEEEEv13SSMParamsBase,@function
        .size           _Z25selective_scan_fwd_kernelI32Selective_Scan_fwd_kernel_traitsILi32ELi4ELi1ELb0ELb1ELb1ELb1EN3c104HalfENS1_7complexIfEEEEv13SSMParamsBase,(.L_x_5231 - _Z25selective_scan_fwd_kernelI32Selective_Scan_fwd_kernel_traitsILi32ELi4ELi1ELb0ELb1ELb1ELb1EN3c104HalfENS1_7complexIfEEEEv13SSMParamsBase)
        .other          _Z25selective_scan_fwd_kernelI32Selective_Scan_fwd_kernel_traitsILi32ELi4ELi1ELb0ELb1ELb1ELb1EN3c104HalfENS1_7complexIfEEEEv13SSMParamsBase,@"STO_CUDA_ENTRY STV_DEFAULT"
_Z25selective_scan_fwd_kernelI32Selective_Scan_fwd_kernel_traitsILi32ELi4ELi1ELb0ELb1ELb1ELb1EN3c104HalfENS1_7complexIfEEEEv13SSMParamsBase:
.text._Z25selective_scan_fwd_kernelI32Selective_Scan_fwd_kernel_traitsILi32ELi4ELi1ELb0ELb1ELb1ELb1EN3c104HalfENS1_7complexIfEEEEv13SSMParamsBase:
        /* <DEDUP_REMOVED lines=124> */
.L_x_2486:
[----:B01----:R-:W0:Y:S01]  /*07c0*/  LDC R21, c[0x0][0x218] ;  /* 0x00008600ff157b82 */ /* 0x003e220000000800 */
        /* <DEDUP_REMOVED lines=98> */
.L_x_2471:
[----:B------:R-:W-:Y:S05]  /*0df0*/  BSYNC B0 ;  /* 0x0000000000007941 */ /* 0x000fea0003800000 */
.L_x_2470:
        /* <DEDUP_REMOVED lines=33> */
.L_x_2473:
[----:B------:R-:W-:Y:S05]  /*1010*/  BSYNC B0 ;  /* 0x0000000000007941 */ /* 0x000fea0003800000 */
.L_x_2472:
        /* <DEDUP_REMOVED lines=33> */
.L_x_2475:
[----:B------:R-:W-:Y:S05]  /*1230*/  BSYNC B0 ;  /* 0x0000000000007941 */ /* 0x000fea0003800000 */
.L_x_2474:
        /* <DEDUP_REMOVED lines=33> */
.L_x_2477:
[----:B------:R-:W-:Y:S05]  /*1450*/  BSYNC B0 ;  /* 0x0000000000007941 */ /* 0x000fea0003800000 */
.L_x_2476:
        /* <DEDUP_REMOVED lines=31> */
.L_x_2481:
        /* <DEDUP_REMOVED lines=392> */
.L_x_2480:
[----:B------:R-:W-:Y:S05]  /*2ed0*/  BSYNC B0 ;  /* 0x0000000000007941 */ /* 0x000fea0003800000 */
.L_x_2479:
        /* <DEDUP_REMOVED lines=30> */
.L_x_2478:
        /* <DEDUP_REMOVED lines=9> */
[----:B------:R-:W-:Y:S02]  /*3150*/  IMAD R22, R6, UR8, RZ ;  /* 0x0000000806167c24 */ /* 0x000fe4000f8e02ff */
[C---:B------:R-:W-:Y:S02]  /*3160*/  IMAD.WIDE.U32 R24, R5.reuse, UR8, RZ ;  /* 0x0000000805187c25 */ /* 0x040fe4000f8e00ff */
[----:B------:R-:W1:Y:S02]  /*3170*/  @!P0 LDC R23, c[0x0][0x218] ;  /* 0x00008600ff178b82 */ /* 0x000e640000000800 */
[----:B------:R-:W-:-:S05]  /*3180*/  IMAD R29, R5, UR9, R22 ;  /* 0x00000009051d7c24 */ /* 0x000fca000f8e0216 */
[----:B------:R-:W-:Y:S01]  /*3190*/  IADD3 R43, R25, R29, RZ ;  /* 0x0000001d192b7210 */ /* 0x000fe20007ffe0ff */
[----:B------:R2:W-:Y:S01]  /*31a0*/  STS.64 [R40], R20 ;  /* 0x0000001428007388 */ /* 0x0005e20000000a00 */
[----:B------:R-:W-:-:S03]  /*31b0*/  NOP ;  /* 0x0000000000007918 */ /* 0x000fc60000000000 */
[----:B------:R-:W-:Y:S04]  /*31c0*/  LDS.U16 R31, [R38] ;  /* 0x00000000261f7984 */ /* 0x000fe80000000400 */
[----:B------:R-:W-:Y:S01]  /*31d0*/  LDS.U16 R41, [R38+0x40] ;  /* 0x0000400026297984 */ /* 0x000fe20000000400 */
[C---:B--2---:R-:W-:Y:S01]  /*31e0*/  SHF.L.U32 R20, R12.reuse, 0x7, RZ ;  /* 0x000000070c147819 */ /* 0x044fe200000006ff */
[----:B-1----:R-:W-:Y:S02]  /*31f0*/  @!P0 IMAD R23, R12, -0x80, R23 ;  /* 0xffffff800c178824 */ /* 0x002fe400078e0217 */
[----:B------:R-:W-:Y:S01]  /*3200*/  LDS.U16 R47, [R38+0x80] ;  /* 0x00008000262f7984 */ /* 0x000fe20000000400 */
[----:B------:R-:W-:Y:S02]  /*3210*/  SHF.R.S32.HI R21, RZ, 0x1f, R20 ;  /* 0x0000001fff157819 */ /* 0x000fe40000011414 */
[----:B------:R-:W-:Y:S01]  /*3220*/  IADD3 R22, P2, R9, R20, RZ ;  /* 0x0000001409167210 */ /* 0x000fe20007f5e0ff */
        /* <DEDUP_REMOVED lines=18> */
.L_x_2483:
[----:B------:R-:W-:Y:S05]  /*3350*/  BSYNC B0 ;  /* 0x0000000000007941 */ /* 0x000fea0003800000 */
.L_x_2482:
[----:B------:R-:W-:Y:S01]  /*3360*/  MOV R25, R43 ;  /* 0x0000002b00197202 */ /* 0x000fe20000000f00 */
[----:B------:R-:W-:Y:S01]  /*3370*/  ULDC.64 UR8, c[0x0][0x2b8] ;  /* 0x0000ae0000087ab9 */ /* 0x000fe20000000a00 */
[----:B------:R-:W-:Y:S01]  /*3380*/  IMAD R43, R12, -0x80, R51 ;  /* 0xffffff800c2b7824 */ /* 0x000fe200078e0233 */
[----:B------:R-:W-:Y:S01]  /*3390*/  ULDC.64 UR10, c[0x0][0x308] ;  /* 0x0000c200000a7ab9 */ /* 0x000fe20000000a00 */
[----:B------:R-:W-:Y:S01]  /*33a0*/  IMAD R27, R3, UR8, RZ ;  /* 0x00000008031b7c24 */ /* 0x000fe2000f8e02ff */
[C---:B0-----:R-:W-:Y:S01]  /*33b0*/  LEA R29, P2, R9.reuse, UR10, 0x1 ;  /* 0x0000000a091d7c11 */ /* 0x041fe2000f8408ff */
[----:B------:R-:W-:Y:S01]  /*33c0*/  IMAD.WIDE.U32 R24, R0, UR8, R24 ;  /* 0x0000000800187c25 */ /* 0x000fe2000f8e0018 */
[----:B------:R-:W-:Y:S02]  /*33d0*/  LOP3.LUT R30, R8, 0x20, R7, 0xfe, !PT ;  /* 0x00000020081e7812 */ /* 0x000fe400078efe07 */
[----:B------:R-:W-:Y:S01]  /*33e0*/  LEA.HI.X R44, R9, UR11, R10, 0x1, P2 ;  /* 0x0000000b092c7c11 */ /* 0x000fe200090f0c0a */
[----:B------:R-:W-:Y:S01]  /*33f0*/  IMAD R27, R0, UR9, R27 ;  /* 0x00000009001b7c24 */ /* 0x000fe2000f8e021b */
[----:B------:R-:W-:Y:S01]  /*3400*/  IADD3 R28, P1, R20, R24, RZ ;  /* 0x00000018141c7210 */ /* 0x000fe20007f3e0ff */
[----:B------:R-:W-:Y:S01]  /*3410*/  ULDC.64 UR8, c[0x0][0x2a0] ;  /* 0x0000a80000087ab9 */ /* 0x000fe20000000a00 */
[----:B------:R-:W-:Y:S01]  /*3420*/  ISETP.GE.AND P3, PT, R30, R42, PT ;  /* 0x0000002a1e00720c */ /* 0x000fe20003f66270 */
[----:B------:R-:W-:Y:S01]  /*3430*/  IMAD R24, R6, UR8, RZ ;  /* 0x0000000806187c24 */ /* 0x000fe2000f8e02ff */
[----:B------:R-:W-:Y:S01]  /*3440*/  IADD3.X R25, R21, R27, R25, P1, !PT ;  /* 0x0000001b15197210 */ /* 0x000fe20000ffe419 */
[----:B------:R-:W-:Y:S01]  /*3450*/  IMAD.WIDE.U32 R26, R5, UR8, RZ ;  /* 0x00000008051a7c25 */ /* 0x000fe2000f8e00ff */
[----:B------:R-:W-:-:S02]  /*3460*/  ISETP.GE.AND P1, PT, R9, R43, PT ;  /* 0x0000002b0900720c */ /* 0x000fc40003f26270 */
[--C-:B------:R-:W-:Y:S01]  /*3470*/  LOP3.LUT R31, R8, 0x40, R7.reuse, 0xfe, !PT ;  /* 0x00000040081f7812 */ /* 0x100fe200078efe07 */
[----:B------:R-:W-:Y:S01]  /*3480*/  IMAD R49, R5, UR9, R24 ;  /* 0x0000000905317c24 */ /* 0x000fe2000f8e0218 */
[----:B------:R-:W-:Y:S02]  /*3490*/  LEA R24, P2, R28, R29, 0x1 ;  /* 0x0000001d1c187211 */ /* 0x000fe400078408ff */
[----:B------:R-:W-:Y:S02]  /*34a0*/  LOP3.LUT R36, R8, 0x60, R7, 0xfe, !PT ;  /* 0x0000006008247812 */ /* 0x000fe400078efe07 */
[----:B------:R-:W-:Y:S02]  /*34b0*/  LEA.HI.X R25, R28, R44, R25, 0x1, P2 ;  /* 0x0000002c1c197211 */ /* 0x000fe400010f0c19 */
[-C--:B------:R-:W-:Y:S02]  /*34c0*/  ISETP.GE.AND P4, PT, R31, R42.reuse, PT ;  /* 0x0000002a1f00720c */ /* 0x080fe40003f86270 */
[----:B------:R-:W-:Y:S01]  /*34d0*/  ISETP.GE.AND P2, PT, R36, R42, PT ;  /* 0x0000002a2400720c */ /* 0x000fe20003f46270 */
[----:B------:R-:W-:Y:S01]  /*34e0*/  @!P1 IMAD.WIDE.U32 R28, R5, UR8, R20 ;  /* 0x00000008051c9c25 */ /* 0x000fe2000f8e0014 */
[----:B------:R0:W-:Y:S01]  /*34f0*/  @!P3 STG.E.U16 desc[UR6][R24.64+0x40], R41 ;  /* 0x000040291800b986 */ /* 0x0001e2000c101506 */
[----:B------:R-:W-:Y:S01]  /*3500*/  IADD3 R42, P3, R9, 0x20, RZ ;  /* 0x00000020092a7810 */ /* 0x000fe20007f7e0ff */
[----:B------:R-:W-:Y:S01]  /*3510*/  ULDC.64 UR8, c[0x0][0x2a8] ;  /* 0x0000aa0000087ab9 */ /* 0x000fe20000000a00 */
[----:B------:R-:W-:Y:S01]  /*3520*/  IADD3 R27, R27, R49, RZ ;  /* 0x000000311b1b7210 */ /* 0x000fe20007ffe0ff */
[----:B------:R-:W-:Y:S01]  /*3530*/  IMAD R51, R3, UR8, RZ ;  /* 0x0000000803337c24 */ /* 0x000fe2000f8e02ff */
[----:B------:R-:W-:-:S02]  /*3540*/  @!P1 IADD3 R29, R49, R29, RZ ;  /* 0x0000001d311d9210 */ /* 0x000fc40007ffe0ff */
[----:B------:R-:W-:Y:S01]  /*3550*/  IADD3.X R49, RZ, R10, RZ, P3, !PT ;  /* 0x0000000aff317210 */ /* 0x000fe20001ffe4ff */
[C---:B------:R-:W-:Y:S01]  /*3560*/  IMAD.WIDE.U32 R26, R0.reuse, UR8, R26 ;  /* 0x00000008001a7c25 */ /* 0x040fe2000f8e001a */
[----:B------:R1:W-:Y:S03]  /*3570*/  @!P4 STG.E.U16 desc[UR6][R24.64+0x80], R47 ;  /* 0x0000802f1800c986 */ /* 0x0003e6000c101506 */
[----:B------:R-:W-:Y:S01]  /*3580*/  @!P1 IMAD.WIDE.U32 R28, R0, UR8, R28 ;  /* 0x00000008001c9c25 */ /* 0x000fe2000f8e001c */
[----:B------:R2:W-:Y:S01]  /*3590*/  @!P2 STG.E.U16 desc[UR6][R24.64+0xc0], R45 ;  /* 0x0000c02d1800a986 */ /* 0x0005e2000c101506 */
[C---:B0-----:R-:W-:Y:S02]  /*35a0*/  SHF.L.U64.HI R41, R42.reuse, 0x1, R49 ;  /* 0x000000012a297819 */ /* 0x041fe40000010231 */
[----:B------:R-:W-:Y:S01]  /*35b0*/  SHF.L.U32 R42, R42, 0x1, RZ ;  /* 0x000000012a2a7819 */ /* 0x000fe200000006ff */
[----:B------:R-:W-:Y:S01]  /*35c0*/  BAR.SYNC.DEFER_BLOCKING 0x0 ;  /* 0x0000000000007b1d */ /* 0x000fe20000010000 */
[----:B------:R-:W-:Y:S01]  /*35d0*/  IMAD R51, R0, UR9, R51 ;  /* 0x0000000900337c24 */ /* 0x000fe2000f8e0233 */
[----:B------:R-:W-:-:S02]  /*35e0*/  IADD3 R44, P4, R20, R26, RZ ;  /* 0x0000001a142c7210 */ /* 0x000fc40007f9e0ff */
[----:B------:R-:W-:Y:S02]  /*35f0*/  @!P1 IADD3 R49, P3, R9, R28, RZ ;  /* 0x0000001c09319210 */ /* 0x000fe40007f7e0ff */
[----:B------:R-:W-:Y:S01]  /*3600*/  ULDC.64 UR8, c[0x0][0x318] ;  /* 0x0000c60000087ab9 */ /* 0x000fe20000000a00 */
[----:B-1----:R-:W-:Y:S02]  /*3610*/  IADD3.X R47, R21, R51, R27, P4, !PT ;  /* 0x00000033152f7210 */ /* 0x002fe400027fe41b */
[----:B------:R-:W-:Y:S02]  /*3620*/  IADD3 R26, P5, R42, UR8, RZ ;  /* 0x000000082a1a7c10 */ /* 0x000fe4000ffbe0ff */
[----:B------:R-:W-:Y:S02]  /*3630*/  @!P1 IADD3.X R50, R10, R29, R51, P3, !PT ;  /* 0x0000001d0a329210 */ /* 0x000fe40001ffe433 */
[-C--:B------:R-:W-:Y:S02]  /*3640*/  ISETP.GE.AND P2, PT, R30, R43.reuse, PT ;  /* 0x0000002b1e00720c */ /* 0x080fe40003f46270 */
[----:B------:R-:W-:-:S02]  /*3650*/  ISETP.GE.AND P3, PT, R31, R43, PT ;  /* 0x0000002b1f00720c */ /* 0x000fc40003f66270 */
[----:B------:R-:W-:Y:S02]  /*3660*/  ISETP.GE.AND P4, PT, R36, R43, PT ;  /* 0x0000002b2400720c */ /* 0x000fe40003f86270 */
[----:B------:R-:W-:Y:S02]  /*3670*/  IADD3.X R27, R41, UR9, RZ, P5, !PT ;  /* 0x00000009291b7c10 */ /* 0x000fe4000affe4ff */
[C---:B------:R-:W-:Y:S02]  /*3680*/  LEA R26, P6, R44.reuse, R26, 0x1 ;  /* 0x0000001a2c1a7211 */ /* 0x040fe400078c08ff */
[C---:B------:R-:W-:Y:S02]  /*3690*/  @!P1 LEA R28, P5, R49.reuse, UR8, 0x1 ;  /* 0x00000008311c9c11 */ /* 0x040fe4000f8a08ff */
[----:B------:R-:W-:Y:S02]  /*36a0*/  LEA.HI.X R27, R44, R27, R47, 0x1, P6 ;  /* 0x0000001b2c1b7211 */ /* 0x000fe400030f0c2f */
[----:B------:R-:W-:-:S02]  /*36b0*/  @!P1 LEA.HI.X R29, R49, UR9, R50, 0x1, P5 ;  /* 0x00000009311d9c11 */ /* 0x000fc4000a8f0c32 */
[----:B--2---:R-:W-:Y:S02]  /*36c0*/  PRMT R45, RZ, 0x7610, R45 ;  /* 0x00007610ff2d7816 */ /* 0x004fe4000000002d */
[----:B------:R-:W-:Y:S02]  /*36d0*/  PRMT R47, RZ, 0x7610, R47 ;  /* 0x00007610ff2f7816 */ /* 0x000fe4000000002f */
[----:B------:R-:W-:Y:S02]  /*36e0*/  PRMT R49, RZ, 0x7610, R49 ;  /* 0x00007610ff317816 */ /* 0x000fe40000000031 */
[----:B------:R-:W-:Y:S01]  /*36f0*/  PRMT R51, RZ, 0x7610, R51 ;  /* 0x00007610ff337816 */ /* 0x000fe20000000033 */
        /* <DEDUP_REMOVED lines=12> */
[--C-:B------:R-:W-:Y:S02]  /*37c0*/  HADD2.F32 R47, -RZ, R25.reuse.H1_H1 ;  /* 0x30000019ff2f7230 */ /* 0x100fe40000004100 */
[----:B------:R-:W-:Y:S02]  /*37d0*/  HADD2.F32 R28, -RZ, R24.H1_H1 ;  /* 0x30000018ff1c7230 */ /* 0x000fe40000004100 */
[----:B------:R-:W-:Y:S01]  /*37e0*/  FMUL.FTZ R24, R44, -1.4426950216293334961 ;  /* 0xbfb8aa3b2c187820 */ /* 0x000fe20000410000 */
[----:B------:R-:W-:Y:S02]  /*37f0*/  HADD2.F32 R29, -RZ, R25.H0_H0 ;  /* 0x20000019ff1d7230 */ /* 0x000fe40000004100 */
        /* <DEDUP_REMOVED lines=17> */
[----:B------:R-:W1:Y:S01]  /*3910*/  MUFU.RCP R50, R50 ;  /* 0x0000003200327308 */ /* 0x000e620000001000 */
[----:B--2---:R-:W-:-:S04]  /*3920*/  FMUL.FTZ R27, R28, R51 ;  /* 0x000000331c1b7220 */ /* 0x004fc80000410000 */
[----:B------:R-:W-:Y:S01]  /*3930*/  FMUL.FTZ R27, R27, R46 ;  /* 0x0000002e1b1b7220 */ /* 0x000fe20000410000 */
[----:B0-----:R-:W-:-:S04]  /*3940*/  FMUL.FTZ R26, R29, R26 ;  /* 0x0000001a1d1a7220 */ /* 0x001fc80000410000 */
[----:B------:R-:W-:Y:S01]  /*3950*/  F2FP.F16.F32.PACK_AB R46, R27, R44 ;  /* 0x0000002c1b2e723e */ /* 0x000fe200000000ff */
[----:B------:R-:W-:Y:S01]  /*3960*/  FMUL.FTZ R26, R26, R39 ;  /* 0x000000271a1a7220 */ /* 0x000fe20000410000 */
[----:B-1----:R-:W-:-:S04]  /*3970*/  FMUL.FTZ R47, R47, R50 ;  /* 0x000000322f2f7220 */ /* 0x002fc80000410000 */
        /* <DEDUP_REMOVED lines=13> */
[----:B------:R-:W-:-:S04]  /*3a50*/  IMAD.WIDE.U32 R24, R5, UR4, RZ ;  /* 0x0000000405187c25 */ /* 0x000fc8000f8e00ff */
[----:B------:R-:W-:-:S05]  /*3a60*/  IMAD R27, R5, UR5, R26 ;  /* 0x00000005051b7c24 */ /* 0x000fca000f8e021a */
[----:B0-----:R-:W-:Y:S02]  /*3a70*/  IADD3 R47, R25, R27, RZ ;  /* 0x0000001b192f7210 */ /* 0x001fe40007ffe0ff */
        /* <DEDUP_REMOVED lines=13> */
.L_x_2485:
[----:B------:R-:W-:Y:S05]  /*3b50*/  BSYNC B0 ;  /* 0x0000000000007941 */ /* 0x000fea0003800000 */
.L_x_2484:
        /* <DEDUP_REMOVED lines=16> */
[C---:B------:R-:W-:Y:S02]  /*3c60*/  LEA R20, P3, R22.reuse, R20, 0x1 ;  /* 0x0000001416147211 */ /* 0x040fe400078608ff */
[----:B------:R-:W-:Y:S02]  /*3c70*/  IADD3 R33, P4, R33, 0x200, RZ ;  /* 0x0000020021217810 */ /* 0x000fe40007f9e0ff */
[----:B------:R-:W-:-:S02]  /*3c80*/  LEA.HI.X R21, R22, R41, R21, 0x1, P3 ;  /* 0x0000002916157211 */ /* 0x000fc400018f0c15 */
[----:B------:R-:W-:Y:S02]  /*3c90*/  IADD3 R32, P3, R32, 0x200, RZ ;  /* 0x0000020020207810 */ /* 0x000fe40007f7e0ff */
[----:B------:R-:W-:Y:S01]  /*3ca0*/  IADD3.X R35, RZ, R35, RZ, P4, !PT ;  /* 0x00000023ff237210 */ /* 0x000fe200027fe4ff */
        /* <DEDUP_REMOVED lines=11> */
.L_x_2487:
        /* <DEDUP_REMOVED lines=10> */
.L_x_5231:


//--------------------- .text._Z25selective_scan_fwd_kernelI32Selective_Scan_fwd_kernel_traitsILi32ELi4ELi1ELb1ELb0ELb0ELb0EN3c104HalfENS1_7complexIfEEEEv13SSMParamsBase --------------------------
	.section	.text._Z25selective_scan_fwd_kernelI32Selective_Scan_fwd_kernel_traitsILi32ELi4ELi1ELb1ELb0ELb0ELb0EN3c104HalfENS1_7complexIfEEEEv13SSMParamsBase,"ax",@progbits
	.align	128
        .global         _Z25selective_scan_fwd_kernelI32Selective_Scan_fwd_kernel_traitsILi32ELi4ELi1ELb1ELb0ELb0ELb0EN3c104HalfENS1_7complexIfEEEEv13SSMParamsBase
        .type           _Z25selective_scan_fwd_kernelI32Selective_Scan_fwd_kernel_traitsILi32ELi4ELi1ELb1ELb0ELb0ELb0EN3c104HalfENS1_7complexIfEEEEv13SSMParamsBase,@function
        .size           _Z25selective_scan_fwd_kernelI32Selective_Scan_fwd_kernel_traitsILi32ELi4ELi1ELb1ELb0ELb0ELb0EN3c104HalfENS1_7complexIfEEEEv13SSMParamsBase,(.L_x_5232 - _Z25selective_scan_fwd_kernelI32Selective_Scan_fwd_kernel_traitsILi32ELi4ELi1ELb1ELb0ELb0ELb0EN3c104HalfENS1_7complexIfEEEEv13SSMParamsBase)
        .other          _Z25selective_scan_fwd_kernelI32Selective_Scan_fwd_kernel_traitsILi32ELi4ELi1ELb1ELb0ELb0ELb0EN3c104HalfENS1_7complexIfEEEEv13SSMParamsBase,@"STO_CUDA_ENTRY STV_DEFAULT"
_Z25selective_scan_fwd_kernelI32Selective_Scan_fwd_kernel_traitsILi32ELi4ELi1ELb1ELb0ELb0ELb0EN3c104HalfENS1_7complexIfEEEEv13SSMParamsBase:
.text._Z25selective_scan_fwd_kernelI32Selective_Scan_fwd_kernel_traitsILi32ELi4ELi1ELb1ELb0ELb0ELb0EN3c104HalfENS1_7complexIfEEEEv13SSMParamsBase:
        /* <DEDUP_REMOVED lines=53> */
.L_x_2498:
[----:B------:R-:W-:Y:S01]  /*0350*/  BAR.SYNC.DEFER_BLOCKING 0x0 ;  /* 0x0000000000007b1d */ /* 0x000fe20000010000 */
[----:B------:R-:W-:-:S05]  /*0360*/  MOV R40, R50 ;  /* 0x0000003200287202 */ /* 0x000fca0000000f00 */
[----:B0-2---:R-:W-:-:S06]  /*0370*/  IMAD.WIDE R4, R45, 0x8, R40 ;  /* 0x000000082d047825 */ /* 0x005fcc00078e0228 */
[----:B------:R-:W2:Y:S01]  /*0380*/  LDG.E.64 R4, desc[UR12][R4.64] ;  /* 0x0000000c04047981 */ /* 0x000ea2000c1e1b00 */
[----:B------:R-:W-:-:S05]  /*0390*/  MOV R42, R52 ;  /* 0x00000034002a7202 */ /* 0x000fca0000000f00 */
[----:B------:R-:W-:-:S06]  /*03a0*/  IMAD.WIDE R2, R45, 0x8, R42 ;  /* 0x000000082d027825 */ /* 0x000fcc00078e022a */
[----:B-----5:R-:W5:Y:S01]  /*03b0*/  LDG.E.64 R2, desc[UR12][R2.64] ;  /* 0x0000000c02027981 */ /* 0x020f62000c1e1b00 */
[----:B------:R-:W-:Y:S01]  /*03c0*/  ULDC.U8 UR5, c[0x0][0x22e] ;  /* 0x00008b8000057ab9 */ /* 0x000fe20000000000 */
[----:B------:R-:W-:Y:S01]  /*03d0*/  BSSY B0, `(.L_x_2488) ;  /* 0x0000036000007945 */ /* 0x000fe20003800000 */
[----:B--2---:R-:W-:Y:S02]  /*03e0*/  MOV R0, R4 ;  /* 0x0000000400007202 */ /* 0x004fe40000000f00 */
[--C-:B------:R-:W-:Y:S02]  /*03f0*/  SHF.R.U64 R46, R4, 0x10, R5.reuse ;  /* 0x00000010042e7819 */ /* 0x100fe40000001205 */
[----:B------:R-:W-:Y:S01]  /*0400*/  MOV R6, R5 ;  /* 0x0000000500067202 */ /* 0x000fe20000000f00 */
[----:B------:R-:W-:Y:S01]  /*0410*/  HADD2.F32 R48, -RZ, R0.H0_H0 ;  /* 0x20000000ff307230 */ /* 0x000fe20000004100 */
[----:B------:R-:W-:Y:S01]  /*0420*/  SHF.R.U32.HI R42, RZ, 0x10, R5 ;  /* 0x00000010ff2a7819 */ /* 0x000fe20000011605 */
[----:B------:R-:W0:Y:S01]  /*0430*/  LDC R0, c[0x0][0x21c] ;  /* 0x00008700ff007b82 */ /* 0x000e220000000800 */
[----:B------:R-:W-:-:S02]  /*0440*/  HADD2.F32 R46, -RZ, R46.H0_H0 ;  /* 0x2000002eff2e7230 */ /* 0x000fc40000004100 */
[--C-:B------:R-:W-:Y:S01]  /*0450*/  FADD.FTZ R48, R48, R47.reuse ;  /* 0x0000002f30307221 */ /* 0x100fe20000010000 */
[----:B------:R-:W-:Y:S02]  /*0460*/  HADD2.F32 R6, -RZ, R6.H0_H0 ;  /* 0x20000006ff067230 */ /* 0x000fe40000004100 */
[----:B------:R-:W-:Y:S02]  /*0470*/  HADD2.F32 R42, -RZ, R42.H0_H0 ;  /* 0x2000002aff2a7230 */ /* 0x000fe40000004100 */
[--C-:B------:R-:W-:Y:S01]  /*0480*/  FADD.FTZ R46, R46, R47.reuse ;  /* 0x0000002f2e2e7221 */ /* 0x100fe20000010000 */
[----:B------:R-:W-:Y:S01]  /*0490*/  FSETP.GTU.FTZ.AND P1, PT, R48, 20, PT ;  /* 0x41a000003000780b */ /* 0x000fe20003f3c000 */
[--C-:B------:R-:W-:Y:S01]  /*04a0*/  FADD.FTZ R44, R6, R47.reuse ;  /* 0x0000002f062c7221 */ /* 0x100fe20000010000 */
[----:B------:R-:W-:Y:S02]  /*04b0*/  FADD.FTZ R42, R42, R47 ;  /* 0x0000002f2a2a7221 */ /* 0x000fe40000010000 */
[----:B------:R-:W-:-:S02]  /*04c0*/  ISETP.EQ.OR P1, PT, RZ, UR5, P1 ;  /* 0x00000005ff007c0c */ /* 0x000fc40008f22670 */
[----:B------:R-:W-:Y:S02]  /*04d0*/  FSETP.GTU.FTZ.AND P2, PT, R46, 20, PT ;  /* 0x41a000002e00780b */ /* 0x000fe40003f5c000 */
[----:B------:R-:W-:Y:S02]  /*04e0*/  FSETP.GTU.FTZ.AND P3, PT, R44, 20, PT ;  /* 0x41a000002c00780b */ /* 0x000fe40003f7c000 */
[----:B------:R-:W-:Y:S02]  /*04f0*/  FSETP.GTU.FTZ.AND P0, PT, R42, 20, PT ;  /* 0x41a000002a00780b */ /* 0x000fe40003f1c000 */
[----:B------:R-:W-:Y:S02]  /*0500*/  ISETP.EQ.OR P2, PT, RZ, UR5, P2 ;  /* 0x00000005ff007c0c */ /* 0x000fe40009742670 */
[----:B------:R-:W-:Y:S02]  /*0510*/  ISETP.EQ.OR P3, PT, RZ, UR5, P3 ;  /* 0x00000005ff007c0c */ /* 0x000fe40009f62670 */
[----:B------:R-:W-:Y:S01]  /*0520*/  ISETP.EQ.OR P0, PT, RZ, UR5, P0 ;  /* 0x00000005ff007c0c */ /* 0x000fe20008702670 */
[----:B------:R-:W-:-:S12]  /*0530*/  @P1 BRA `(.L_x_2489) ;  /* 0x00000000007c1947 */ /* 0x000fd80003800000 */
[----:B------:R-:W-:Y:S01]  /*0540*/  FMUL.FTZ R48, R48, 1.4426950216293334961 ;  /* 0x3fb8aa3b30307820 */ /* 0x000fe20000410000 */
[----:B------:R-:W-:Y:S01]  /*0550*/  HFMA2.MMA R7, -RZ, RZ, 1.625, 0 ;  /* 0x3e800000ff077435 */ /* 0x000fe200000001ff */
[----:B------:R-:W-:Y:S02]  /*0560*/  MOV R8, 0x3d39bf78 ;  /* 0x3d39bf7800087802 */ /* 0x000fe40000000f00 */
[----:B------:R-:W2:Y:S02]  /*0570*/  MUFU.EX2 R9, R48 ;  /* 0x0000003000097308 */ /* 0x000ea40000000800 */
[C---:B--2---:R-:W-:Y:S01]  /*0580*/  FADD.FTZ.RZ R4, R9.reuse, 1 ;  /* 0x3f80000009047421 */ /* 0x044fe2000001c000 */
        /* <DEDUP_REMOVED lines=26> */
.L_x_2489:
[----:B------:R-:W-:Y:S05]  /*0730*/  BSYNC B0 ;  /* 0x0000000000007941 */ /* 0x000fea0003800000 */
.L_x_2488:
[----:B------:R-:W-:Y:S04]  /*0740*/  BSSY B0, `(.L_x_2490) ;  /* 0x0000021000007945 */ /* 0x000fe80003800000 */
[----:B------:R-:W-:Y:S05]  /*0750*/  @P2 BRA `(.L_x_2491) ;  /* 0x00000000007c2947 */ /* 0x000fea0003800000 */
        /* <DEDUP_REMOVED lines=31> */
.L_x_2491:
[----:B------:R-:W-:Y:S05]  /*0950*/  BSYNC B0 ;  /* 0x0000000000007941 */ /* 0x000fea0003800000 */
.L_x_2490:
        /* <DEDUP_REMOVED lines=33> */
.L_x_2493:
[----:B------:R-:W-:Y:S05]  /*0b70*/  BSYNC B0 ;  /* 0x0000000000007941 */ /* 0x000fea0003800000 */
.L_x_2492:
        /* <DEDUP_REMOVED lines=33> */
.L_x_2495:
[----:B------:R-:W-:Y:S05]  /*0d90*/  BSYNC B0 ;  /* 0x0000000000007941 */ /* 0x000fea0003800000 */
.L_x_2494:
[----:B------:R-:W-:Y:S01]  /*0da0*/  BAR.SYNC.DEFER_BLOCKING 0x0 ;  /* 0x0000000000007b1d */ /* 0x000fe20000010000 */
[----:B0-----:R-:W-:Y:S02]  /*0db0*/  ISETP.GE.AND P0, PT, R0, 0x1, PT ;  /* 0x000000010000780c */ /* 0x001fe40003f06270 */
[----:B-----5:R-:W-:Y:S02]  /*0dc0*/  MOV R4, R2 ;  /* 0x0000000200047202 */ /* 0x020fe40000000f00 */
[--C-:B------:R-:W-:Y:S02]  /*0dd0*/  SHF.R.U64 R2, R2, 0x10, R3.reuse ;  /* 0x0000001002027819 */ /* 0x100fe40000001203 */
[----:B------:R-:W-:Y:S01]  /*0de0*/  MOV R5, R3 ;  /* 0x0000000300057202 */ /* 0x000fe20000000f00 */
[----:B------:R-:W-:Y:S01]  /*0df0*/  HADD2.F32 R4, -RZ, R4.H0_H0 ;  /* 0x20000004ff047230 */ /* 0x000fe20000004100 */
[----:B------:R-:W-:Y:S01]  /*0e00*/  SHF.R.U32.HI R14, RZ, 0x10, R3 ;  /* 0x00000010ff0e7819 */ /* 0x000fe20000011603 */
[----:B------:R-:W-:-:S02]  /*0e10*/  HADD2.F32 R2, -RZ, R2.H0_H0 ;  /* 0x20000002ff027230 */ /* 0x000fc40000004100 */
[----:B------:R-:W-:Y:S02]  /*0e20*/  HADD2.F32 R5, -RZ, R5.H0_H0 ;  /* 0x20000005ff057230 */ /* 0x000fe40000004100 */
[-C--:B------:R-:W-:Y:S01]  /*0e30*/  FMUL.FTZ R40, R4, R49.reuse ;  /* 0x0000003104287220 */ /* 0x080fe20000410000 */
[----:B------:R-:W-:Y:S02]  /*0e40*/  HADD2.F32 R14, -RZ, R14.H0_H0 ;  /* 0x2000000eff0e7230 */ /* 0x000fe40000004100 */
[-C--:B------:R-:W-:Y:S01]  /*0e50*/  FMUL.FTZ R39, R2, R49.reuse ;  /* 0x0000003102277220 */ /* 0x080fe20000410000 */
[----:B------:R-:W-:Y:S01]  /*0e60*/  FMUL.FTZ R36, R4, R48 ;  /* 0x0000003004247220 */ /* 0x000fe20000410000 */
[CC--:B------:R-:W-:Y:S01]  /*0e70*/  FMUL.FTZ R38, R5.reuse, R49.reuse ;  /* 0x0000003105267220 */ /* 0x0c0fe20000410000 */
        /* <DEDUP_REMOVED lines=9> */
[----:B------:R-:W-:-:S04]  /*0f10*/  IMAD R7, R51, UR6, RZ ;  /* 0x0000000633077c24 */ /* 0x000fc8000f8e02ff */
        /* <DEDUP_REMOVED lines=12> */
[----:B----4-:R-:W-:-:S04]  /*0fe0*/  IMAD.WIDE R26, R3, 0x10, R26 ;  /* 0x00000010031a7825 */ /* 0x010fc800078e021a */
[----:B------:R-:W-:-:S03]  /*0ff0*/  IMAD R3, R51, UR8, RZ ;  /* 0x0000000833037c24 */ /* 0x000fc6000f8e02ff */
[----:B------:R-:W4:Y:S01]  /*1000*/  LDC.64 R16, c[0x0][0x270] ;  /* 0x00009c00ff107b82 */ /* 0x000f220000000a00 */
[----:B------:R-:W-:Y:S01]  /*1010*/  IMAD R21, R54, UR9, R3 ;  /* 0x0000000936157c24 */ /* 0x000fe2000f8e0203 */
[----:B------:R-:W-:Y:S01]  /*1020*/  ULDC.64 UR8, c[0x0][0x248] ;  /* 0x0000920000087ab9 */ /* 0x000fe20000000a00 */
[----:B0-----:R-:W-:Y:S01]  /*1030*/  LEA R32, P0, R12, R10, 0x3 ;  /* 0x0000000a0c207211 */ /* 0x001fe200078018ff */
[----:B------:R-:W-:Y:S01]  /*1040*/  IMAD R23, R51, UR8, RZ ;  /* 0x0000000833177c24 */ /* 0x000fe2000f8e02ff */
[----:B------:R-:W-:Y:S01]  /*1050*/  IADD3 R10, R13, R15, RZ ;  /* 0x0000000f0d0a7210 */ /* 0x000fe20007ffe0ff */
[----:B------:R-:W-:Y:S02]  /*1060*/  IMAD.WIDE.U32 R6, R54, UR8, RZ ;  /* 0x0000000836067c25 */ /* 0x000fe4000f8e00ff */
[----:B------:R-:W0:Y:S01]  /*1070*/  LDC.64 R2, c[0x0][0x250] ;  /* 0x00009400ff027b82 */ /* 0x000e220000000a00 */
[----:B--2---:R-:W-:Y:S01]  /*1080*/  LEA R33, P1, R30, R8, 0x3 ;  /* 0x000000081e217211 */ /* 0x004fe200078218ff */
[----:B------:R-:W-:Y:S01]  /*1090*/  IMAD R23, R54, UR9, R23 ;  /* 0x0000000936177c24 */ /* 0x000fe2000f8e0217 */
[----:B------:R-:W-:-:S02]  /*10a0*/  IADD3 R8, R31, R21, RZ ;  /* 0x000000151f087210 */ /* 0x000fc40007ffe0ff */
[----:B------:R-:W-:Y:S01]  /*10b0*/  LEA.HI.X R31, R12, R11, R10, 0x3, P0 ;  /* 0x0000000b0c1f7211 */ /* 0x000fe200000f1c0a */
[----:B------:R-:W-:Y:S01]  /*10c0*/  IMAD R11, R0, UR4, RZ ;  /* 0x00000004000b7c24 */ /* 0x000fe2000f8e02ff */
[----:B------:R-:W-:Y:S01]  /*10d0*/  LEA.HI.X R30, R30, R9, R8, 0x3, P1 ;  /* 0x000000091e1e7211 */ /* 0x000fe200008f1c08 */
[----:B------:R-:W2:Y:S01]  /*10e0*/  LDC.64 R18, c[0x0][0x238] ;  /* 0x00008e00ff127b82 */ /* 0x000ea20000000a00 */
[----:B---3--:R-:W-:Y:S01]  /*10f0*/  LEA R29, P1, R6, R4, 0x3 ;  /* 0x00000004061d7211 */ /* 0x008fe200078218ff */
[----:B------:R-:W-:Y:S01]  /*1100*/  IMAD.WIDE R26, R11, 0x10, R26 ;  /* 0x000000100b1a7825 */ /* 0x000fe200078e021a */
[----:B------:R-:W-:-:S03]  /*1110*/  IADD3 R28, R7, R23, RZ ;  /* 0x00000017071c7210 */ /* 0x000fc60007ffe0ff */
[----:B------:R-:W-:Y:S01]  /*1120*/  FMUL.FTZ R0, R14, R42 ;  /* 0x0000002a0e007220 */ /* 0x000fe20000410000 */
[----:B------:R-:W-:Y:S02]  /*1130*/  LOP3.LUT P0, RZ, R45, 0x1f, RZ, 0xc0, !PT ;  /* 0x0000001f2dff7812 */ /* 0x000fe4000780c0ff */
[----:B------:R-:W-:Y:S01]  /*1140*/  LEA.HI.X R28, R6, R5, R28, 0x3, P1 ;  /* 0x00000005061c7211 */ /* 0x000fe200008f1c1c */
[----:B------:R-:W3:Y:S01]  /*1150*/  S2UR UR6, SR_CgaCtaId ;  /* 0x00000000000679c3 */ /* 0x000ee20000008800 */
[----:B------:R-:W-:Y:S02]  /*1160*/  ISETP.EQ.OR P0, PT, RZ, UR4, P0 ;  /* 0x00000004ff007c0c */ /* 0x000fe40008702670 */
[----:B----4-:R-:W-:-:S05]  /*1170*/  SHF.L.U64.HI R17, R16, 0x3, R17 ;  /* 0x0000000310117819 */ /* 0x010fca0000010211 */
[----:B------:R-:W4:Y:S01]  /*1180*/  LDC R53, c[0x0][0x21c] ;  /* 0x00008700ff357b82 */ /* 0x000f220000000800 */
[----:B0-----:R-:W-:Y:S02]  /*1190*/  SHF.L.U64.HI R3, R2, 0x3, R3 ;  /* 0x0000000302037819 */ /* 0x001fe40000010203 */
[----:B--2---:R-:W-:Y:S01]  /*11a0*/  SHF.L.U64.HI R56, R18, 0x3, R19 ;  /* 0x0000000312387819 */ /* 0x004fe20000010213 */
[----:B---3--:R-:W-:-:S03]  /*11b0*/  ULEA UR6, UR6, UR5, 0x18 ;  /* 0x0000000506067291 */ /* 0x008fc6000f8ec03f */
[----:B------:R-:W-:-:S09]  /*11c0*/  UMOV UR5, URZ ;  /* 0x0000003f00057c82 */ /* 0x000fd20008000000 */
.L_x_2497:
[----:B------:R-:W-:Y:S02]  /*11d0*/  MOV R4, R32 ;  /* 0x0000002000047202 */ /* 0x000fe40000000f00 */
[----:B------:R-:W-:-:S06]  /*11e0*/  MOV R5, R31 ;  /* 0x0000001f00057202 */ /* 0x000fcc0000000f00 */
[----:B------:R-:W2:Y:S01]  /*11f0*/  LDG.E.64 R4, desc[UR12][R4.64] ;  /* 0x0000000c04047981 */ /* 0x000ea2000c1e1b00 */
[C---:B-1----:R-:W-:Y:S01]  /*1200*/  ISETP.GE.AND P1, PT, R55.reuse, 0x1, PT ;  /* 0x000000013700780c */ /* 0x042fe20003f26270 */
[----:B------:R-:W0:Y:S01]  /*1210*/  S2UR UR8, SR_CgaCtaId ;  /* 0x00000000000879c3 */ /* 0x000e220000008800 */
[C---:B------:R-:W-:Y:S01]  /*1220*/  ISETP.NE.AND P2, PT, R55.reuse, 0x1f, PT ;  /* 0x0000001f3700780c */ /* 0x040fe20003f45270 */
[----:B------:R-:W-:Y:S01]  /*1230*/  UMOV UR7, 0x400 ;  /* 0x0000040000077882 */ /* 0x000fe20000000000 */
[----:B------:R-:W-:Y:S01]  /*1240*/  ISETP.NE.AND P3, PT, R55, RZ, PT ;  /* 0x000000ff3700720c */ /* 0x000fe20003f65270 */
[----:B0-----:R-:W-:Y:S01]  /*1250*/  ULEA UR7, UR8, UR7, 0x18 ;  /* 0x0000000708077291 */ /* 0x001fe2000f8ec03f */
[----:B--2---:R-:W-:Y:S01]  /*1260*/  FMUL.FTZ R6, R5, R48 ;  /* 0x0000003005067220 */ /* 0x004fe20000410000 */
[----:B------:R-:W-:-:S03]  /*1270*/  FMUL.FTZ R7, R4, 1.4426950216293334961 ;  /* 0x3fb8aa3b04077820 */ /* 0x000fc60000410000 */
[----:B------:R-:W-:Y:S01]  /*1280*/  FMUL.RZ R8, R6, 0.15915493667125701904 ;  /* 0x3e22f98306087820 */ /* 0x000fe2000040c000 */
[-C--:B------:R-:W-:Y:S01]  /*1290*/  FMUL.FTZ R6, R5, R46.reuse ;  /* 0x0000002e05067220 */ /* 0x080fe20000410000 */
[C---:B------:R-:W-:Y:S01]  /*12a0*/  FMUL.FTZ R4, R7.reuse, R46 ;  /* 0x0000002e07047220 */ /* 0x040fe20000410000 */
[C---:B------:R-:W-:Y:S01]  /*12b0*/  FMUL.FTZ R61, R7.reuse, R44 ;  /* 0x0000002c073d7220 */ /* 0x040fe20000410000 */
[----:B------:R-:W-:Y:S01]  /*12c0*/  FMUL.FTZ R9, R7, R48 ;  /* 0x0000003007097220 */ /* 0x000fe20000410000 */
[----:B------:R-:W-:Y:S01]  /*12d0*/  FMUL.RZ R11, R6, 0.15915493667125701904 ;  /* 0x3e22f983060b7820 */ /* 0x000fe2000040c000 */
[C---:B------:R-:W-:Y:S01]  /*12e0*/  FMUL.FTZ R6, R5.reuse, R44 ;  /* 0x0000002c05067220 */ /* 0x040fe20000410000 */
[----:B------:R-:W-:Y:S01]  /*12f0*/  MUFU.SIN R64, R8 ;  /* 0x0000000800407308 */ /* 0x000fe20000000400 */
[-C--:B------:R-:W-:Y:S01]  /*1300*/  FMUL.FTZ R5, R5, R42.reuse ;  /* 0x0000002a05057220 */ /* 0x080fe20000410000 */
[----:B------:R-:W-:Y:S01]  /*1310*/  FMUL.FTZ R60, R7, R42 ;  /* 0x0000002a073c7220 */ /* 0x000fe20000410000 */
[----:B------:R-:W-:Y:S01]  /*1320*/  FMUL.RZ R6, R6, 0.15915493667125701904 ;  /* 0x3e22f98306067820 */ /* 0x000fe2000040c000 */
[----:B------:R-:W-:Y:S01]  /*1330*/  MOV R7, R28 ;  /* 0x0000001c00077202 */ /* 0x000fe20000000f00 */
[----:B------:R-:W-:-:S03]  /*1340*/  FMUL.RZ R5, R5, 0.15915493667125701904 ;  /* 0x3e22f98305057820 */ /* 0x000fc6000040c000 */
[----:B------:R-:W-:Y:S08]  /*1350*/  MUFU.SIN R57, R11 ;  /* 0x0000000b00397308 */ /* 0x000ff00000000400 */
[----:B------:R-:W0:Y:S08]  /*1360*/  MUFU.EX2 R4, R4 ;  /* 0x0000000400047308 */ /* 0x000e300000000800 */
[----:B------:R-:W1:Y:S08]  /*1370*/  MUFU.COS R19, R11 ;  /* 0x0000000b00137308 */ /* 0x000e700000000000 */
[----:B------:R-:W-:Y:S01]  /*1380*/  MUFU.EX2 R61, R61 ;  /* 0x0000003d003d7308 */ /* 0x000fe20000000800 */
[----:B0-----:R-:W-:-:S07]  /*1390*/  FMUL.FTZ R57, R4, R57 ;  /* 0x0000003904397220 */ /* 0x001fce0000410000 */
[----:B------:R-:W0:Y:S01]  /*13a0*/  MUFU.COS R12, R6 ;  /* 0x00000006000c7308 */ /* 0x000e220000000000 */
[----:B-1----:R-:W-:-:S07]  /*13b0*/  FMUL.FTZ R19, R4, R19 ;  /* 0x0000001304137220 */ /* 0x002fce0000410000 */
[----:B------:R-:W1:Y:S01]  /*13c0*/  MUFU.SIN R10, R6 ;  /* 0x00000006000a7308 */ /* 0x000e620000000400 */
[----:B------:R-:W-:Y:S01]  /*13d0*/  FMUL.FTZ R15, RZ, R57 ;  /* 0x00000039ff0f7220 */ /* 0x000fe20000410000 */
[----:B------:R-:W-:-:S06]  /*13e0*/  MOV R4, R33 ;  /* 0x0000002100047202 */ /* 0x000fcc0000000f00 */
[----:B------:R2:W-:Y:S08]  /*13f0*/  MUFU.COS R62, R8 ;  /* 0x00000008003e7308 */ /* 0x0005f00000000000 */
[----:B------:R-:W3:Y:S01]  /*1400*/  MUFU.EX2 R9, R9 ;  /* 0x0000000900097308 */ /* 0x000ee20000000800 */
[C---:B--2---:R-:W-:Y:S01]  /*1410*/  FMUL.FTZ R8, R36.reuse, R57 ;  /* 0x0000003924087220 */ /* 0x044fe20000410000 */
[----:B------:R-:W-:Y:S01]  /*1420*/  FFMA.FTZ R14, R36, R19, -R15 ;  /* 0x00000013240e7223 */ /* 0x000fe2000001080f */
[----:B0-----:R-:W-:Y:S01]  /*1430*/  FMUL.FTZ R59, R61, R12 ;  /* 0x0000000c3d3b7220 */ /* 0x001fe20000410000 */
[----:B------:R-:W-:Y:S01]  /*1440*/  MOV R6, R29 ;  /* 0x0000001d00067202 */ /* 0x000fe20000000f00 */
[----:B------:R-:W-:-:S03]  /*1450*/  FFMA.FTZ R8, RZ, R19, R8 ;  /* 0x00000013ff087223 */ /* 0x000fc60000010008 */
[----:B------:R-:W-:Y:S01]  /*1460*/  MUFU.EX2 R60, R60 ;  /* 0x0000003c003c7308 */ /* 0x000fe20000000800 */
[----:B-1----:R-:W-:Y:S01]  /*1470*/  FMUL.FTZ R61, R61, R10 ;  /* 0x0000000a3d3d7220 */ /* 0x002fe20000410000 */
[----:B------:R-:W-:-:S06]  /*1480*/  FADD.FTZ R8, RZ, R8 ;  /* 0x00000008ff087221 */ /* 0x000fcc0000010000 */
[----:B------:R-:W0:Y:S01]  /*1490*/  MUFU.COS R13, R5 ;  /* 0x00000005000d7308 */ /* 0x000e220000000000 */
[----:B------:R-:W-:-:S07]  /*14a0*/  FADD.FTZ R14, R35, R14 ;  /* 0x0000000e230e7221 */ /* 0x000fce0000010000 */
[----:B------:R1:W2:Y:S01]  /*14b0*/  MUFU.SIN R11, R5 ;  /* 0x00000005000b7308 */ /* 0x0002a20000000400 */
[C---:B---3--:R-:W-:Y:S01]  /*14c0*/  FMUL.FTZ R62, R9.reuse, R62 ;  /* 0x0000003e093e7220 */ /* 0x048fe20000410000 */
[----:B------:R-:W-:Y:S01]  /*14d0*/  FMUL.FTZ R64, R9, R64 ;  /* 0x0000004009407220 */ /* 0x000fe20000410000 */
[----:B------:R-:W-:Y:S01]  /*14e0*/  FMUL.FTZ R9, R61, R8 ;  /* 0x000000083d097220 */ /* 0x000fe20000410000 */
[----:B------:R3:W5:Y:S01]  /*14f0*/  LDG.E.64 R20, desc[UR12][R6.64] ;  /* 0x0000000c06147981 */ /* 0x000762000c1e1b00 */
[----:B-1----:R-:W-:Y:S02]  /*1500*/  MOV R5, R30 ;  /* 0x0000001e00057202 */ /* 0x002fe40000000f00 */
[----:B------:R-:W-:-:S03]  /*1510*/  FFMA.FTZ R9, R59, R14, -R9 ;  /* 0x0000000e3b097223 */ /* 0x000fc60000010809 */
[----:B------:R1:W5:Y:S01]  /*1520*/  LDG.E.64 R22, desc[UR12][R4.64] ;  /* 0x0000000c04167981 */ /* 0x000362000c1e1b00 */
[----:B---3--:R-:W-:Y:S01]  /*1530*/  FMUL.FTZ R7, R62, R57 ;  /* 0x000000393e077220 */ /* 0x008fe20000410000 */
[C---:B0-----:R-:W-:Y:S01]  /*1540*/  FMUL.FTZ R58, R60.reuse, R13 ;  /* 0x0000000d3c3a7220 */ /* 0x041fe20000410000 */
[----:B--2---:R-:W-:Y:S01]  /*1550*/  FMUL.FTZ R60, R60, R11 ;  /* 0x0000000b3c3c7220 */ /* 0x004fe20000410000 */
[----:B-1----:R-:W-:Y:S01]  /*1560*/  FMUL.FTZ R4, R61, R14 ;  /* 0x0000000e3d047220 */ /* 0x002fe20000410000 */
[----:B------:R-:W-:-:S03]  /*1570*/  FMUL.FTZ R5, R64, R57 ;  /* 0x0000003940057220 */ /* 0x000fc60000410000 */
[----:B------:R-:W-:Y:S01]  /*1580*/  FFMA.FTZ R8, R59, R8, R4 ;  /* 0x000000083b087223 */ /* 0x000fe20000010004 */
[-C--:B------:R-:W-:Y:S01]  /*1590*/  FFMA.FTZ R4, R62, R19.reuse, -R5 ;  /* 0x000000133e047223 */ /* 0x080fe20000010805 */
        /* <DEDUP_REMOVED lines=13> */
[-C--:B------:R-:W-:Y:S01]  /*1670*/  FMUL.FTZ R4, R60, R5.reuse ;  /* 0x000000053c047220 */ /* 0x080fe20000410000 */
[----:B------:R-:W-:Y:S01]  /*1680*/  FADD.FTZ R14, R0, R13 ;  /* 0x0000000d000e7221 */ /* 0x000fe20000010000 */
[----:B------:R-:W-:-:S02]  /*1690*/  FFMA.FTZ R12, R58, R5, -R9 ;  /* 0x000000053a0c7223 */ /* 0x000fc40000010809 */
[----:B------:R-:W-:Y:S01]  /*16a0*/  FFMA.FTZ R4, R58, R7, R4 ;  /* 0x000000073a047223 */ /* 0x000fe20000010004 */
[----:B------:R-:W0:Y:S04]  /*16b0*/  SHFL.UP PT, R11, R15, 0x1, RZ ;  /* 0x042000000f0b7989 */ /* 0x000e2800000e00ff */
[----:B------:R-:W1:Y:S04]  /*16c0*/  SHFL.UP PT, R9, R14, 0x1, RZ ;  /* 0x042000000e097989 */ /* 0x000e6800000e00ff */
[----:B------:R-:W2:Y:S04]  /*16d0*/  SHFL.UP PT, R5, R12, 0x1, RZ ;  /* 0x042000000c057989 */ /* 0x000ea800000e00ff */
[----:B------:R-:W3:Y:S01]  /*16e0*/  SHFL.UP PT, R7, R4, 0x1, RZ ;  /* 0x0420000004077989 */ /* 0x000ee200000e00ff */
[C---:B0-----:R-:W-:Y:S01]  /*16f0*/  FMUL.FTZ R6, R4.reuse, R11 ;  /* 0x0000000b04067220 */ /* 0x041fe20000410000 */
[----:B-1----:R-:W-:-:S03]  /*1700*/  FMUL.FTZ R13, R4, R9 ;  /* 0x00000009040d7220 */ /* 0x002fc60000410000 */
[----:B------:R-:W-:Y:S01]  /*1710*/  FFMA.FTZ R9, R12, R9, -R6 ;  /* 0x000000090c097223 */ /* 0x000fe20000010806 */
[----:B--2---:R-:W-:Y:S01]  /*1720*/  FMUL.FTZ R8, R4, R5 ;  /* 0x0000000504087220 */ /* 0x004fe20000410000 */
[----:B------:R-:W-:Y:S01]  /*1730*/  FFMA.FTZ R10, R12, R11, R13 ;  /* 0x0000000b0c0a7223 */ /* 0x000fe2000001000d */
[-C--:B---3--:R-:W-:Y:S02]  /*1740*/  FMUL.FTZ R6, R4, R7.reuse ;  /* 0x0000000704067220 */ /* 0x088fe40000410000 */
[----:B------:R-:W-:Y:S01]  /*1750*/  FFMA.FTZ R7, R12, R7, R8 ;  /* 0x000000070c077223 */ /* 0x000fe20000010008 */
[----:B------:R-:W-:Y:S01]  /*1760*/  @P1 FADD.FTZ R15, R15, R10 ;  /* 0x0000000a0f0f1221 */ /* 0x000fe20000010000 */
[----:B------:R-:W-:Y:S01]  /*1770*/  @P1 FADD.FTZ R14, R14, R9 ;  /* 0x000000090e0e1221 */ /* 0x000fe20000010000 */
        /* <DEDUP_REMOVED lines=11> */
[C---:B------:R-:W-:Y:S01]  /*1830*/  FFMA.FTZ R8, R12.reuse, R8, R11 ;  /* 0x000000080c087223 */ /* 0x040fe2000001000b */
[-C--:B---3--:R-:W-:Y:S01]  /*1840*/  FFMA.FTZ R10, R12, R5.reuse, R10 ;  /* 0x000000050c0a7223 */ /* 0x088fe2000001000a */
        /* <DEDUP_REMOVED lines=41> */
[----:B------:R-:W-:Y:S01]  /*1ae0*/  HFMA2.MMA R9, -RZ, RZ, 0, 0 ;  /* 0x00000000ff097435 */ /* 0x000fe200000001ff */
[----:B------:R-:W-:-:S02]  /*1af0*/  MOV R8, 0x3f800000 ;  /* 0x3f80000000087802 */ /* 0x000fc40000000f00 */
[----:B------:R-:W-:Y:S02]  /*1b00*/  CS2R R10, SRZ ;  /* 0x00000000000a7805 */ /* 0x000fe4000001ff00 */
[----:B------:R-:W-:-:S05]  /*1b10*/  ISETP.GE.AND P1, PT, R55, 0x10, PT ;  /* 0x000000103700780c */ /* 0x000fca0003f26270 */
[----:B------:R-:W4:Y:S01]  /*1b20*/  @!P0 LDS.128 R8, [UR6+0x150] ;  /* 0x00015006ff088984 */ /* 0x000f220008000c00 */
[C---:B0-----:R-:W-:Y:S01]  /*1b30*/  FMUL.FTZ R66, R13.reuse, R6 ;  /* 0x000000060d427220 */ /* 0x041fe20000410000 */
[C---:B-1----:R-:W-:Y:S01]  /*1b40*/  FMUL.FTZ R24, R13.reuse, R4 ;  /* 0x000000040d187220 */ /* 0x042fe20000410000 */
[CC--:B--2---:R-:W-:Y:S02]  /*1b50*/  FMUL.FTZ R25, R13.reuse, R7.reuse ;  /* 0x000000070d197220 */ /* 0x0c4fe40000410000 */
[C---:B------:R-:W-:Y:S01]  /*1b60*/  FFMA.FTZ R66, R12.reuse, R7, R66 ;  /* 0x000000070c427223 */ /* 0x040fe20000010042 */
[CC--:B---3--:R-:W-:Y:S01]  /*1b70*/  FFMA.FTZ R24, R12.reuse, R5.reuse, R24 ;  /* 0x000000050c187223 */ /* 0x0c8fe20000010018 */
[----:B------:R-:W-:Y:S01]  /*1b80*/  FFMA.FTZ R25, R12, R6, -R25 ;  /* 0x000000060c197223 */ /* 0x000fe20000010819 */
[----:B------:R-:W-:Y:S01]  /*1b90*/  FMUL.FTZ R5, R13, R5 ;  /* 0x000000050d057220 */ /* 0x000fe20000410000 */
[----:B------:R-:W-:Y:S02]  /*1ba0*/  @P1 FADD.FTZ R15, R15, R66 ;  /* 0x000000420f0f1221 */ /* 0x000fe40000010000 */
[----:B------:R-:W-:Y:S01]  /*1bb0*/  @P1 FADD.FTZ R14, R14, R25 ;  /* 0x000000190e0e1221 */ /* 0x000fe20000010000 */
[----:B------:R-:W-:Y:S01]  /*1bc0*/  @P1 FFMA.FTZ R12, R12, R4, -R5 ;  /* 0x000000040c0c1223 */ /* 0x000fe20000010805 */
[----:B------:R-:W-:-:S05]  /*1bd0*/  FSEL R13, R13, R24, !P1 ;  /* 0x000000180d0d7208 */ /* 0x000fca0004800000 */
[----:B------:R-:W-:Y:S01]  /*1be0*/  @!P2 STS.128 [UR7+0x110], R12 ;  /* 0x0001100cff00a988 */ /* 0x000fe20008000c07 */
[----:B------:R-:W-:Y:S01]  /*1bf0*/  BAR.SYNC.DEFER_BLOCKING 0x0 ;  /* 0x0000000000007b1d */ /* 0x000fe20000010000 */
[----:B------:R-:W-:-:S05]  /*1c00*/  ISETP.NE.AND P4, PT, R45, RZ, PT ;  /* 0x000000ff2d00720c */ /* 0x000fca0003f85270 */
        /* <DEDUP_REMOVED lines=21> */
[----:B------:R-:W-:Y:S01]  /*1d60*/  FFMA.FTZ R63, R62, R63, -R64 ;  /* 0x0000003f3e3f7223 */ /* 0x000fe20000010840 */
[-C--:B-----5:R-:W-:Y:S02]  /*1d70*/  FMUL.FTZ R13, R21, R23.reuse ;  /* 0x00000017150d7220 */ /* 0x0a0fe40000410000 */
[----:B------:R-:W-:Y:S01]  /*1d80*/  FADD.FTZ R14, RZ, R14 ;  /* 0x0000000eff0e7221 */ /* 0x000fe20000010000 */
[----:B------:R-:W-:Y:S01]  /*1d90*/  FADD.FTZ R12, R36, R63 ;  /* 0x0000003f240c7221 */ /* 0x000fe20000010000 */
[C---:B------:R-:W-:Y:S01]  /*1da0*/  FMUL.FTZ R24, R20.reuse, R23 ;  /* 0x0000001714187220 */ /* 0x040fe20000410000 */
[----:B------:R-:W-:Y:S01]  /*1db0*/  FFMA.FTZ R13, R20, R22, -R13 ;  /* 0x00000016140d7223 */ /* 0x000fe2000001080d */
[C---:B------:R-:W-:Y:S01]  /*1dc0*/  FMUL.FTZ R20, R57.reuse, R14 ;  /* 0x0000000e39147220 */ /* 0x040fe20000410000 */
[----:B------:R-:W-:Y:S01]  /*1dd0*/  FMUL.FTZ R57, R57, R12 ;  /* 0x0000000c39397220 */ /* 0x000fe20000410000 */
[----:B------:R-:W-:-:S02]  /*1de0*/  FFMA.FTZ R21, R21, R22, R24 ;  /* 0x0000001615157223 */ /* 0x000fc40000010018 */
[C---:B------:R-:W-:Y:S01]  /*1df0*/  FFMA.FTZ R22, R19.reuse, R12, -R20 ;  /* 0x0000000c13167223 */ /* 0x040fe20000010814 */
[----:B------:R-:W-:Y:S01]  /*1e00*/  FFMA.FTZ R20, R19, R14, R57 ;  /* 0x0000000e13147223 */ /* 0x000fe20000010039 */
[----:B------:R-:W-:-:S03]  /*1e10*/  FMUL.FTZ R23, R5, R11 ;  /* 0x0000000b05177220 */ /* 0x000fc60000410000 */
[----:B------:R-:W-:Y:S01]  /*1e20*/  FADD.FTZ R20, RZ, R20 ;  /* 0x00000014ff147221 */ /* 0x000fe20000010000 */
[----:B------:R-:W-:Y:S01]  /*1e30*/  ISETP.NE.AND P1, PT, R45, RZ, PT ;  /* 0x000000ff2d00720c */ /* 0x000fe20003f25270 */
[----:B------:R-:W-:Y:S02]  /*1e40*/  FADD.FTZ R22, R35, R22 ;  /* 0x0000001623167221 */ /* 0x000fe40000010000 */
[----:B------:R-:W-:Y:S01]  /*1e50*/  FMUL.FTZ R62, R61, R20 ;  /* 0x000000143d3e7220 */ /* 0x000fe20000410000 */
[CC--:B------:R-:W-:Y:S01]  /*1e60*/  FFMA.FTZ R23, R4.reuse, R10.reuse, -R23 ;  /* 0x0000000a04177223 */ /* 0x0c0fe20000010817 */
[C---:B------:R-:W-:Y:S01]  /*1e70*/  FMUL.FTZ R24, R5.reuse, R10 ;  /* 0x0000000a05187220 */ /* 0x040fe20000410000 */
[C---:B------:R-:W-:Y:S01]  /*1e80*/  FMUL.FTZ R15, R5.reuse, R9 ;  /* 0x00000009050f7220 */ /* 0x040fe20000410000 */
[----:B------:R-:W-:Y:S01]  /*1e90*/  FMUL.FTZ R10, R5, R8 ;  /* 0x00000008050a7220 */ /* 0x000fe20000410000 */
[-C--:B------:R-:W-:Y:S01]  /*1ea0*/  FMUL.FTZ R61, R61, R22.reuse ;  /* 0x000000163d3d7220 */ /* 0x080fe20000410000 */
[----:B------:R-:W-:Y:S01]  /*1eb0*/  FFMA.FTZ R5, R59, R22, -R62 ;  /* 0x000000163b057223 */ /* 0x000fe2000001083e */
[----:B------:R-:W-:-:S02]  /*1ec0*/  FFMA.FTZ R24, R4, R11, R24 ;  /* 0x0000000b04187223 */ /* 0x000fc40000010018 */
[----:B------:R-:W-:Y:S01]  /*1ed0*/  FFMA.FTZ R61, R59, R20, R61 ;  /* 0x000000143b3d7223 */ /* 0x000fe2000001003d */
[----:B------:R-:W-:Y:S01]  /*1ee0*/  FADD.FTZ R19, R34, R5 ;  /* 0x0000000522137221 */ /* 0x000fe20000010000 */
[C---:B------:R-:W-:Y:S01]  /*1ef0*/  FFMA.FTZ R8, R4.reuse, R8, -R15 ;  /* 0x0000000804087223 */ /* 0x040fe2000001080f */
[----:B------:R-:W-:Y:S01]  /*1f00*/  FFMA.FTZ R9, R4, R9, R10 ;  /* 0x0000000904097223 */ /* 0x000fe2000001000a */
[----:B------:R-:W-:Y:S01]  /*1f10*/  FMUL.FTZ R14, R21, R14 ;  /* 0x0000000e150e7220 */ /* 0x000fe20000410000 */
[----:B------:R-:W-:Y:S01]  /*1f20*/  FADD.FTZ R11, R7, R24 ;  /* 0x00000018070b7221 */ /* 0x000fe20000010000 */
[----:B------:R-:W-:Y:S01]  /*1f30*/  FADD.FTZ R10, R6, R23 ;  /* 0x00000017060a7221 */ /* 0x000fe20000010000 */
[----:B------:R-:W-:Y:S01]  /*1f40*/  @!P1 MOV R4, R26 ;  /* 0x0000001a00049202 */ /* 0x000fe20000000f00 */
[----:B------:R-:W-:Y:S01]  /*1f50*/  FADD.FTZ R61, RZ, R61 ;  /* 0x0000003dff3d7221 */ /* 0x000fe20000010000 */
[----:B------:R-:W-:Y:S01]  /*1f60*/  @!P1 MOV R5, R27 ;  /* 0x0000001b00059202 */ /* 0x000fe20000000f00 */
[----:B------:R-:W-:Y:S01]  /*1f70*/  FMUL.FTZ R7, R60, R19 ;  /* 0x000000133c077220 */ /* 0x000fe20000410000 */
[----:B------:R-:W-:Y:S01]  /*1f80*/  UIADD3 UR5, UR5, 0x1, URZ ;  /* 0x0000000105057890 */ /* 0x000fe2000fffe03f */
[----:B------:R-:W-:Y:S01]  /*1f90*/  FFMA.FTZ R15, R13, R12, -R14 ;  /* 0x0000000c0d0f7223 */ /* 0x000fe2000001080e */
[----:B------:R0:W-:Y:S01]  /*1fa0*/  @!P1 STS.128 [UR6+0x150], R8 ;  /* 0x00015008ff009988 */ /* 0x0001e20008000c06 */
[-C--:B------:R-:W-:Y:S01]  /*1fb0*/  FFMA.FTZ R12, R58, R61.reuse, R7 ;  /* 0x0000003d3a0c7223 */ /* 0x080fe20000010007 */
[----:B------:R-:W-:-:S02]  /*1fc0*/  FMUL.FTZ R7, R60, R61 ;  /* 0x0000003d3c077220 */ /* 0x000fc40000410000 */
[----:B------:R0:W-:Y:S01]  /*1fd0*/  @!P1 STG.E.128 desc[UR12][R4.64], R8 ;  /* 0x0000000804009986 */ /* 0x0001e2000c101d0c */
[----:B------:R-:W-:Y:S01]  /*1fe0*/  ISETP.LE.AND P1, PT, R53, UR5, PT ;  /* 0x0000000535007c0c */ /* 0x000fe2000bf23270 */
[----:B------:R-:W-:Y:S01]  /*1ff0*/  FADD.FTZ R12, RZ, R12 ;  /* 0x0000000cff0c7221 */ /* 0x000fe20000010000 */
[----:B------:R-:W-:Y:S01]  /*2000*/  FFMA.FTZ R7, R58, R19, -R7 ;  /* 0x000000133a077223 */ /* 0x000fe20000010807 */
[C---:B------:R-:W-:Y:S01]  /*2010*/  FMUL.FTZ R20, R21.reuse, R20 ;  /* 0x0000001415147220 */ /* 0x040fe20000410000 */
[C---:B------:R-:W-:Y:S01]  /*2020*/  FMUL.FTZ R6, R21.reuse, R61 ;  /* 0x0000003d15067220 */ /* 0x040fe20000410000 */
[----:B------:R-:W-:Y:S01]  /*2030*/  FMUL.FTZ R12, R21, R12 ;  /* 0x0000000c150c7220 */ /* 0x000fe20000410000 */
[----:B------:R-:W-:Y:S01]  /*2040*/  FADD.FTZ R7, R0, R7 ;  /* 0x0000000700077221 */ /* 0x000fe20000010000 */
[----:B------:R-:W-:Y:S01]  /*2050*/  FFMA.FTZ R40, R15, 2, R40 ;  /* 0x400000000f287823 */ /* 0x000fe20000010028 */
        /* <DEDUP_REMOVED lines=11> */
[----:B------:R-:W-:Y:S02]  /*2110*/  IADD3.X R28, R28, R3, RZ, P2, !PT ;  /* 0x000000031c1c7210 */ /* 0x000fe400017fe4ff */
[----:B------:R-:W-:Y:S02]  /*2120*/  IADD3.X R30, R30, R17, RZ, P3, !PT ;  /* 0x000000111e1e7210 */ /* 0x000fe40001ffe4ff */
[----:B------:R-:W-:-:S02]  /*2130*/  IADD3.X R31, R31, R56, RZ, P4, !PT ;  /* 0x000000381f1f7210 */ /* 0x000fc400027fe4ff */
[----:B------:R-:W-:Y:S01]  /*2140*/  IADD3.X R27, RZ, R27, RZ, P5, !PT ;  /* 0x0000001bff1b7210 */ /* 0x000fe20002ffe4ff */
[----:B0-----:R-:W-:Y:S06]  /*2150*/  @!P1 BRA `(.L_x_2497) ;  /* 0xfffffff0001c9947 */ /* 0x001fec000383ffff */
.L_x_2496:
[----:B------:R-:W0:Y:S01]  /*2160*/  LDC.64 R4, c[0x0][0x2b8] ;  /* 0x0000ae00ff047b82 */ /* 0x000e220000000a00 */
[----:B------:R-:W-:Y:S01]  /*2170*/  USHF.L.U32 UR6, UR4, 0x7, URZ ;  /* 0x0000000704067899 */ /* 0x000fe2000800063f */
[----:B------:R-:W-:Y:S01]  /*2180*/  F2F.F16.F32 R2, R39 ;  /* 0x0000002700027304 */ /* 0x000fe20000200800 */
[----:B------:R-:W-:Y:S01]  /*2190*/  ULDC.64 UR8, c[0x0][0x2b0] ;  /* 0x0000ac0000087ab9 */ /* 0x000fe20000000a00 */
[----:B------:R-:W-:Y:S01]  /*21a0*/  UIADD3 UR4, UR4, 0x1, URZ ;  /* 0x0000000104047890 */ /* 0x000fe2000fffe03f */
[----:B------:R-:W-:Y:S01]  /*21b0*/  IADD3 R52, P1, R52, 0x100, RZ ;  /* 0x0000010034347810 */ /* 0x000fe20007f3e0ff */
[----:B------:R-:W-:Y:S01]  /*21c0*/  USHF.R.S32.HI UR7, URZ, 0x1f, UR6 ;  /* 0x0000001f3f077899 */ /* 0x000fe20008011406 */
[----:B------:R-:W-:Y:S01]  /*21d0*/  IADD3 R50, P2, R50, 0x100, RZ ;  /* 0x0000010032327810 */ /* 0x000fe20007f5e0ff */
[----:B------:R-:W2:Y:S01]  /*21e0*/  LDC.64 R6, c[0x0][0x308] ;  /* 0x0000c200ff067b82 */ /* 0x000ea20000000a00 */
[----:B------:R-:W-:Y:S01]  /*21f0*/  UIMAD UR5, UR15, UR8, URZ ;  /* 0x000000080f0572a4 */ /* 0x000fe2000f8e023f */
[----:B------:R-:W-:Y:S01]  /*2200*/  F2F.F16.F32 R38, R38 ;  /* 0x0000002600267304 */ /* 0x000fe20000200800 */
[----:B------:R-:W-:Y:S01]  /*2210*/  UIMAD.WIDE.U32 UR6, UR14, UR8, UR6 ;  /* 0x000000080e0672a5 */ /* 0x000fe2000f8e0006 */
[----:B------:R-:W-:Y:S01]  /*2220*/  IADD3.X R43, RZ, R43, RZ, P1, !PT ;  /* 0x0000002bff2b7210 */ /* 0x000fe20000ffe4ff */
[----:B------:R-:W-:Y:S01]  /*2230*/  UIMAD UR5, UR14, UR9, UR5 ;  /* 0x000000090e0572a4 */ /* 0x000fe2000f8e0205 */
[----:B------:R-:W-:-:S02]  /*2240*/  IADD3.X R41, RZ, R41, RZ, P2, !PT ;  /* 0x00000029ff297210 */ /* 0x000fc400017fe4ff */
[----:B------:R-:W3:Y:S01]  /*2250*/  LDC R8, c[0x0][0x224] ;  /* 0x00008900ff087b82 */ /* 0x000ee20000000800 */
[----:B------:R-:W-:Y:S01]  /*2260*/  UIADD3 UR7, UR7, UR5, URZ ;  /* 0x0000000507077290 */ /* 0x000fe2000fffe03f */
[----:B------:R-:W4:Y:S01]  /*2270*/  F2F.F16.F32 R37, R37 ;  /* 0x0000002500257304 */ /* 0x000f220000200800 */
[----:B0-----:R-:W-:-:S07]  /*2280*/  IMAD R0, R51, R4, RZ ;  /* 0x0000000433007224 */ /* 0x001fce00078e02ff */
[----:B------:R-:W0:Y:S01]  /*2290*/  F2F.F16.F32 R9, R40 ;  /* 0x0000002800097304 */ /* 0x000e220000200800 */
[C---:B------:R-:W-:Y:S02]  /*22a0*/  IMAD R3, R54.reuse, R5, R0 ;  /* 0x0000000536037224 */ /* 0x040fe400078e0200 */
[----:B------:R-:W-:Y:S01]  /*22b0*/  IMAD.WIDE.U32 R4, R54, R4, UR6 ;  /* 0x0000000636047e25 */ /* 0x000fe2000f8e0004 */
[----:B----4-:R-:W-:-:S04]  /*22c0*/  PRMT R37, R38, 0x5410, R37 ;  /* 0x0000541026257816 */ /* 0x010fc80000000025 */
[----:B------:R-:W-:Y:S01]  /*22d0*/  IADD3 R0, R5, R3, RZ ;  /* 0x0000000305007210 */ /* 0x000fe20007ffe0ff */
[----:B------:R-:W-:Y:S01]  /*22e0*/  IMAD.WIDE.U32 R2, R2, 0x10000, RZ ;  /* 0x0001000002027825 */ /* 0x000fe200078e00ff */
[----:B------:R-:W-:Y:S01]  /*22f0*/  BAR.SYNC.DEFER_BLOCKING 0x0 ;  /* 0x0000000000007b1d */ /* 0x000fe20000010000 */
[----:B--2---:R-:W-:-:S03]  /*2300*/  LEA R6, P0, R4, R6, 0x1 ;  /* 0x0000000604067211 */ /* 0x004fc600078008ff */
[----:B------:R-:W-:Y:S02]  /*2310*/  LOP3.LUT R5, R37, R3, RZ, 0xfc, !PT ;  /* 0x0000000325057212 */ /* 0x000fe400078efcff */
[----:B------:R-:W-:Y:S02]  /*2320*/  LEA.HI.X R7, R4, R7, R0, 0x1, P0 ;  /* 0x0000000704077211 */ /* 0x000fe400000f0c00 */
[----:B0-----:R-:W-:Y:S02]  /*2330*/  LOP3.LUT R4, R2, R9, RZ, 0xfc, !PT ;  /* 0x0000000902047212 */ /* 0x001fe400078efcff */
[----:B---3--:R-:W-:Y:S01]  /*2340*/  ISETP.LE.AND P0, PT, R8, UR4, PT ;  /* 0x0000000408007c0c */ /* 0x008fe2000bf03270 */
[----:B------:R-:W-:-:S05]  /*2350*/  IMAD.WIDE R2, R45, 0x8, R6 ;  /* 0x000000082d027825 */ /* 0x000fca00078e0206 */
[----:B------:R2:W-:Y:S07]  /*2360*/  STG.E.64 desc[UR12][R2.64], R4 ;  /* 0x0000000402007986 */ /* 0x0005ee000c101b0c */
[----:B------:R-:W-:Y:S05]  /*2370*/  @!P0 BRA `(.L_x_2498) ;  /* 0xffffffdc00f48947 */ /* 0x000fea000383ffff */
[----:B------:R-:W-:Y:S05]  /*2380*/  EXIT ;  /* 0x000000000000794d */ /* 0x000fea0003800000 */
.L_x_2499:
        /* <DEDUP_REMOVED lines=15> */
.L_x_5232:


//--------------------- .text._Z25selective_scan_fwd_kernelI32Selective_Scan_fwd_kernel_traitsILi32ELi4ELi1ELb1ELb0ELb0ELb1EN3c104HalfENS1_7complexIfEEEEv13SSMParamsBase --------------------------
	.section	.text._Z25selective_scan_fwd_kernelI32Selective_Scan_fwd_kernel_traitsILi32ELi4ELi1ELb1ELb0ELb0ELb1EN3c104HalfENS1_7complexIfEEEEv13SSMParamsBase,"ax",@progbits
	.align	128
        .global         _Z25selective_scan_fwd_kernelI32Selective_Scan_fwd_kernel_traitsILi32ELi4ELi1ELb1ELb0ELb0ELb1EN3c104HalfENS1_7complexIfEEEEv13SSMParamsBase
        .type           _Z25selective_scan_fwd_kernelI32Selective_Scan_fwd_kernel_traitsILi32ELi4ELi1ELb1ELb0ELb0ELb1EN3c104HalfENS1_7complexIfEEEEv13SSMParamsBase,@function
        .size           _Z25selective_scan_fwd_kernelI32Selective_Scan_fwd_kernel_traitsILi32ELi4ELi1ELb1ELb0ELb0ELb1EN3c104HalfENS1_7complexIfEEEEv13SSMParamsBase,(.L_x_5233 - _Z25selective_scan_fwd_kernelI32Selective_Scan_fwd_kernel_traitsILi32ELi4ELi1ELb1ELb0ELb0ELb1EN3c104HalfENS1_7complexIfEEEEv13SSMParamsBase)
        .other          _Z25selective_scan_fwd_kernelI32Selective_Scan_fwd_kernel_traitsILi32ELi4ELi1ELb1ELb0ELb0ELb1EN3c104HalfENS1_7complexIfEEEEv13SSMParamsBase,@"STO_CUDA_ENTRY STV_DEFAULT"
_Z25selective_scan_fwd_kernelI32Selective_Scan_fwd_kernel_traitsILi32ELi4ELi1ELb1ELb0ELb0ELb1EN3c104HalfENS1_7complexIfEEEEv13SSMParamsBase:
.text._Z25selective_scan_fwd_kernelI32Selective_Scan_fwd_kernel_traitsILi32ELi4ELi1ELb1ELb0ELb0ELb1EN3c104HalfENS1_7complexIfEEEEv13SSMParamsBase:
        /* <DEDUP_REMOVED lines=53> */
.L_x_2510:
[----:B------:R-:W-:Y:S01]  /*0350*/  BAR.SYNC.DEFER_BLOCKING 0x0 ;  /* 0x0000000000007b1d */ /* 0x000fe20000010000 */
[----:B------:R-:W-:-:S05]  /*0360*/  MOV R40, R50 ;  /* 0x0000003200287202 */ /* 0x000fca0000000f00 */
[----:B0-----:R-:W-:-:S06]  /*0370*/  IMAD.WIDE R4, R45, 0x8, R40 ;  /* 0x000000082d047825 */ /* 0x001fcc00078e0228 */
[----:B--2---:R-:W2:Y:S01]  /*0380*/  LDG.E.64 R4, desc[UR14][R4.64] ;  /* 0x0000000e04047981 */ /* 0x004ea2000c1e1b00 */
        /* <DEDUP_REMOVED lines=58> */
.L_x_2501:
[----:B------:R-:W-:Y:S05]  /*0730*/  BSYNC B0 ;  /* 0x0000000000007941 */ /* 0x000fea0003800000 */
.L_x_2500:
        /* <DEDUP_REMOVED lines=33> */
.L_x_2503:
[----:B------:R-:W-:Y:S05]  /*0950*/  BSYNC B0 ;  /* 0x0000000000007941 */ /* 0x000fea0003800000 */
.L_x_2502:
        /* <DEDUP_REMOVED lines=33> */
.L_x_2505:
[----:B------:R-:W-:Y:S05]  /*0b70*/  BSYNC B0 ;  /* 0x0000000000007941 */ /* 0x000fea0003800000 */
.L_x_2504:
        /* <DEDUP_REMOVED lines=33> */
.L_x_2507:
[----:B------:R-:W-:Y:S05]  /*0d90*/  BSYNC B0 ;  /* 0x0000000000007941 */ /* 0x000fea0003800000 */
.L_x_2506:
        /* <DEDUP_REMOVED lines=67> */
.L_x_2509:
        /* <DEDUP_REMOVED lines=249> */
.L_x_2508:
[----:B------:R-:W0:Y:S01]  /*2160*/  LDC.64 R14, c[0x0][0x2a8] ;  /* 0x0000aa00ff0e7b82 */ /* 0x000e220000000a00 */
[----:B------:R-:W-:Y:S01]  /*2170*/  USHF.L.U32 UR8, UR4, 0x7, URZ ;  /* 0x0000000704087899 */ /* 0x000fe2000800063f */
[----:B------:R-:W-:Y:S01]  /*2180*/  F2F.F16.F32 R0, R38 ;  /* 0x0000002600007304 */ /* 0x000fe20000200800 */
[----:B------:R-:W-:Y:S01]  /*2190*/  ULDC.64 UR6, c[0x0][0x2b0] ;  /* 0x0000ac0000067ab9 */ /* 0x000fe20000000a00 */
[----:B------:R-:W-:Y:S01]  /*21a0*/  ULDC.64 UR16, c[0x0][0x2a0] ;  /* 0x0000a80000107ab9 */ /* 0x000fe20000000a00 */
[----:B------:R-:W-:Y:S02]  /*21b0*/  UIMAD UR5, UR18, UR6, URZ ;  /* 0x00000006120572a4 */ /* 0x000fe4000f8e023f */
[----:B------:R-:W-:Y:S01]  /*21c0*/  USHF.R.S32.HI UR9, URZ, 0x1f, UR8 ;  /* 0x0000001f3f097899 */ /* 0x000fe20008011408 */
[----:B------:R-:W2:Y:S01]  /*21d0*/  LDC.64 R10, c[0x0][0x2b8] ;  /* 0x0000ae00ff0a7b82 */ /* 0x000ea20000000a00 */
[----:B------:R-:W-:Y:S01]  /*21e0*/  UIMAD UR10, UR18, UR16, URZ ;  /* 0x00000010120a72a4 */ /* 0x000fe2000f8e023f */
[----:B------:R-:W3:Y:S01]  /*21f0*/  F2F.F16.F32 R2, R39 ;  /* 0x0000002700027304 */ /* 0x000ee20000200800 */
[----:B------:R-:W-:-:S02]  /*2200*/  UIMAD UR5, UR13, UR7, UR5 ;  /* 0x000000070d0572a4 */ /* 0x000fc4000f8e0205 */
[----:B------:R-:W-:Y:S02]  /*2210*/  UIMAD.WIDE.U32 UR6, UR13, UR6, UR8 ;  /* 0x000000060d0672a5 */ /* 0x000fe4000f8e0008 */
[----:B------:R-:W-:Y:S01]  /*2220*/  UIMAD UR12, UR13, UR17, UR10 ;  /* 0x000000110d0c72a4 */ /* 0x000fe2000f8e020a */
[----:B------:R-:W4:Y:S01]  /*2230*/  LDC.64 R16, c[0x0][0x308] ;  /* 0x0000c200ff107b82 */ /* 0x000f220000000a00 */
[----:B------:R-:W-:Y:S01]  /*2240*/  UIMAD.WIDE.U32 UR10, UR13, UR16, UR8 ;  /* 0x000000100d0a72a5 */ /* 0x000fe2000f8e0008 */
[----:B------:R-:W5:Y:S01]  /*2250*/  F2F.F16.F32 R7, R37 ;  /* 0x0000002500077304 */ /* 0x000f620000200800 */
[----:B------:R-:W-:Y:S02]  /*2260*/  UIADD3 UR7, UR7, UR5, URZ ;  /* 0x0000000507077290 */ /* 0x000fe4000fffe03f */
[----:B------:R-:W-:-:S03]  /*2270*/  UIADD3 UR11, UR11, UR12, URZ ;  /* 0x0000000c0b0b7290 */ /* 0x000fc6000fffe03f */
[----:B------:R-:W1:Y:S01]  /*2280*/  LDC.64 R18, c[0x0][0x318] ;  /* 0x0000c600ff127b82 */ /* 0x000e620000000a00 */
[-C--:B0-----:R-:W-:Y:S01]  /*2290*/  IMAD R4, R51, R14.reuse, RZ ;  /* 0x0000000e33047224 */ /* 0x081fe200078e02ff */
[----:B------:R-:W0:Y:S01]  /*22a0*/  F2F.F16.F32 R13, R40 ;  /* 0x00000028000d7304 */ /* 0x000e220000200800 */
[----:B------:R-:W-:-:S04]  /*22b0*/  IMAD.WIDE.U32 R8, R54, R14, UR10 ;  /* 0x0000000a36087e25 */ /* 0x000fc8000f8e000e */
[C---:B------:R-:W-:Y:S02]  /*22c0*/  IMAD R15, R54.reuse, R15, R4 ;  /* 0x0000000f360f7224 */ /* 0x040fe400078e0204 */
[-C--:B--2---:R-:W-:Y:S02]  /*22d0*/  IMAD R3, R51, R10.reuse, RZ ;  /* 0x0000000a33037224 */ /* 0x084fe400078e02ff */
[----:B------:R-:W-:Y:S01]  /*22e0*/  IMAD.WIDE.U32 R4, R54, R10, UR6 ;  /* 0x0000000636047e25 */ /* 0x000fe2000f8e000a */
[----:B------:R-:W-:-:S03]  /*22f0*/  ULDC.64 UR6, c[0x0][0x2c0] ;  /* 0x0000b00000067ab9 */ /* 0x000fc60000000a00 */
[----:B------:R-:W-:Y:S01]  /*2300*/  IMAD R11, R54, R11, R3 ;  /* 0x0000000b360b7224 */ /* 0x000fe200078e0203 */
[----:B----4-:R-:W-:Y:S01]  /*2310*/  LEA R6, P0, R4, R16, 0x1 ;  /* 0x0000001004067211 */ /* 0x010fe200078008ff */
[----:B---3--:R-:W-:-:S03]  /*2320*/  IMAD.WIDE.U32 R2, R2, 0x10000, RZ ;  /* 0x0001000002027825 */ /* 0x008fc600078e00ff */
[----:B------:R-:W-:Y:S02]  /*2330*/  IADD3 R11, R5, R11, RZ ;  /* 0x0000000b050b7210 */ /* 0x000fe40007ffe0ff */
[----:B------:R-:W-:Y:S01]  /*2340*/  IADD3 R5, R9, R15, RZ ;  /* 0x0000000f09057210 */ /* 0x000fe20007ffe0ff */
[----:B------:R-:W-:Y:S01]  /*2350*/  BAR.SYNC.DEFER_BLOCKING 0x0 ;  /* 0x0000000000007b1d */ /* 0x000fe20000010000 */
[----:B-1----:R-:W-:Y:S02]  /*2360*/  LEA R10, P1, R8, R18, 0x1 ;  /* 0x00000012080a7211 */ /* 0x002fe400078208ff */
[----:B-----5:R-:W-:Y:S02]  /*2370*/  PRMT R9, R0, 0x5410, R7 ;  /* 0x0000541000097816 */ /* 0x020fe40000000007 */
[----:B------:R-:W-:Y:S02]  /*2380*/  LEA.HI.X R7, R4, R17, R11, 0x1, P0 ;  /* 0x0000001104077211 */ /* 0x000fe400000f0c0b */
[----:B------:R-:W-:-:S02]  /*2390*/  LEA.HI.X R11, R8, R19, R5, 0x1, P1 ;  /* 0x00000013080b7211 */ /* 0x000fc400008f0c05 */
[----:B------:R-:W-:Y:S02]  /*23a0*/  LOP3.LUT R9, R9, R3, RZ, 0xfc, !PT ;  /* 0x0000000309097212 */ /* 0x000fe400078efcff */
[----:B0-----:R-:W-:Y:S01]  /*23b0*/  LOP3.LUT R8, R2, R13, RZ, 0xfc, !PT ;  /* 0x0000000d02087212 */ /* 0x001fe200078efcff */
[----:B------:R-:W-:-:S04]  /*23c0*/  IMAD.WIDE R2, R45, 0x8, R6 ;  /* 0x000000082d027825 */ /* 0x000fc800078e0206 */
[----:B------:R-:W-:Y:S01]  /*23d0*/  IMAD.WIDE R4, R45, 0x8, R10 ;  /* 0x000000082d047825 */ /* 0x000fe200078e020a */
[----:B------:R0:W-:Y:S01]  /*23e0*/  STG.E.64 desc[UR14][R2.64], R8 ;  /* 0x0000000802007986 */ /* 0x0001e2000c101b0e */
[----:B------:R-:W-:Y:S08]  /*23f0*/  BAR.SYNC.DEFER_BLOCKING 0x0 ;  /* 0x0000000000007b1d */ /* 0x000ff00000010000 */
[----:B0-----:R-:W0:Y:S01]  /*2400*/  LDC.64 R2, c[0x0][0x2c8] ;  /* 0x0000b200ff027b82 */ /* 0x001e220000000a00 */
[----:B------:R-:W2:Y:S01]  /*2410*/  LDG.E.64 R4, desc[UR14][R4.64] ;  /* 0x0000000e04047981 */ /* 0x000ea2000c1e1b00 */
        /* <DEDUP_REMOVED lines=10> */
[--C-:B--2---:R-:W-:Y:S01]  /*24c0*/  SHF.R.U64 R7, R4, 0x10, R5.reuse ;  /* 0x0000001004077819 */ /* 0x104fe20000001205 */
[----:B------:R-:W-:Y:S01]  /*24d0*/  HADD2.F32 R10, -RZ, R5.H0_H0 ;  /* 0x20000005ff0a7230 */ /* 0x000fe20000004100 */
[----:B------:R-:W-:Y:S01]  /*24e0*/  SHF.R.U32.HI R12, RZ, 0x10, R5 ;  /* 0x00000010ff0c7819 */ /* 0x000fe20000011605 */
[----:B------:R-:W-:-:S02]  /*24f0*/  HADD2.F32 R0, -RZ, R4.H0_H0 ;  /* 0x20000004ff007230 */ /* 0x000fc40000004100 */
[----:B------:R-:W-:Y:S02]  /*2500*/  HADD2.F32 R7, -RZ, R7.H0_H0 ;  /* 0x20000007ff077230 */ /* 0x000fe40000004100 */
[----:B------:R-:W-:Y:S01]  /*2510*/  FMUL.FTZ R11, R10, -1.4426950216293334961 ;  /* 0xbfb8aa3b0a0b7820 */ /* 0x000fe20000410000 */
[----:B------:R-:W-:Y:S02]  /*2520*/  HADD2.F32 R12, -RZ, R12.H0_H0 ;  /* 0x2000000cff0c7230 */ /* 0x000fe40000004100 */
[----:B------:R-:W-:Y:S01]  /*2530*/  FMUL.FTZ R6, R0, -1.4426950216293334961 ;  /* 0xbfb8aa3b00067820 */ /* 0x000fe20000410000 */
[----:B------:R-:W-:Y:S02]  /*2540*/  FMUL.FTZ R8, R7, -1.4426950216293334961 ;  /* 0xbfb8aa3b07087820 */ /* 0x000fe40000410000 */
[----:B------:R-:W1:Y:S01]  /*2550*/  MUFU.EX2 R11, R11 ;  /* 0x0000000b000b7308 */ /* 0x000e620000000800 */
[----:B------:R-:W-:-:S07]  /*2560*/  FMUL.FTZ R13, R12, -1.4426950216293334961 ;  /* 0xbfb8aa3b0c0d7820 */ /* 0x000fce0000410000 */
[----:B------:R-:W2:Y:S08]  /*2570*/  MUFU.EX2 R8, R8 ;  /* 0x0000000800087308 */ /* 0x000eb00000000800 */
[----:B------:R-:W3:Y:S01]  /*2580*/  MUFU.EX2 R13, R13 ;  /* 0x0000000d000d7308 */ /* 0x000ee20000000800 */
[----:B-1----:R-:W-:-:S07]  /*2590*/  FADD.FTZ R5, R11, 1 ;  /* 0x3f8000000b057421 */ /* 0x002fce0000010000 */
[----:B------:R-:W1:Y:S01]  /*25a0*/  MUFU.EX2 R6, R6 ;  /* 0x0000000600067308 */ /* 0x000e620000000800 */
[----:B--2---:R-:W-:-:S07]  /*25b0*/  FADD.FTZ R4, R8, 1 ;  /* 0x3f80000008047421 */ /* 0x004fce0000010000 */
[----:B------:R-:W2:Y:S01]  /*25c0*/  MUFU.RCP R5, R5 ;  /* 0x0000000500057308 */ /* 0x000ea20000001000 */
[----:B---3--:R-:W-:Y:S02]  /*25d0*/  FADD.FTZ R11, R13, 1 ;  /* 0x3f8000000d0b7421 */ /* 0x008fe40000010000 */
[----:B------:R-:W3:Y:S05]  /*25e0*/  LDC R13, c[0x0][0x224] ;  /* 0x00008900ff0d7b82 */ /* 0x000eea0000000800 */
[----:B------:R-:W4:Y:S01]  /*25f0*/  MUFU.RCP R4, R4 ;  /* 0x0000000400047308 */ /* 0x000f220000001000 */
[----:B-1----:R-:W-:-:S07]  /*2600*/  FADD.FTZ R6, R6, 1 ;  /* 0x3f80000006067421 */ /* 0x002fce0000010000 */
[----:B------:R-:W1:Y:S01]  /*2610*/  MUFU.RCP R11, R11 ;  /* 0x0000000b000b7308 */ /* 0x000e620000001000 */
[----:B--2---:R-:W-:-:S04]  /*2620*/  FMUL.FTZ R9, R10, R5 ;  /* 0x000000050a097220 */ /* 0x004fc80000410000 */
[----:B------:R-:W-:-:S03]  /*2630*/  FMUL.FTZ R9, R9, R38 ;  /* 0x0000002609097220 */ /* 0x000fc60000410000 */
[----:B------:R-:W2:Y:S01]  /*2640*/  MUFU.RCP R15, R6 ;  /* 0x00000006000f7308 */ /* 0x000ea20000001000 */
[----:B----4-:R-:W-:Y:S02]  /*2650*/  FMUL.FTZ R8, R7, R4 ;  /* 0x0000000407087220 */ /* 0x010fe40000410000 */
[----:B------:R-:W4:Y:S02]  /*2660*/  LDC.64 R4, c[0x0][0x320] ;  /* 0x0000c800ff047b82 */ /* 0x000f240000000a00 */
[----:B------:R-:W-:-:S03]  /*2670*/  FMUL.FTZ R8, R8, R39 ;  /* 0x0000002708087220 */ /* 0x000fc60000410000 */
[----:B------:R-:W-:Y:S01]  /*2680*/  F2F.F16.F32 R10, R9 ;  /* 0x00000009000a7304 */ /* 0x000fe20000200800 */
[----:B-1----:R-:W-:-:S04]  /*2690*/  FMUL.FTZ R12, R12, R11 ;  /* 0x0000000b0c0c7220 */ /* 0x002fc80000410000 */
[----:B------:R-:W-:-:S03]  /*26a0*/  FMUL.FTZ R12, R12, R37 ;  /* 0x000000250c0c7220 */ /* 0x000fc60000410000 */
[----:B------:R-:W1:Y:S01]  /*26b0*/  F2F.F16.F32 R8, R8 ;  /* 0x0000000800087304 */ /* 0x000e620000200800 */
[----:B--2---:R-:W-:Y:S01]  /*26c0*/  FMUL.FTZ R7, R0, R15 ;  /* 0x0000000f00077220 */ /* 0x004fe20000410000 */
[----:B0-----:R-:W-:-:S03]  /*26d0*/  IMAD R0, R51, R2, RZ ;  /* 0x0000000233007224 */ /* 0x001fc600078e02ff */
[----:B------:R-:W-:Y:S01]  /*26e0*/  FMUL.FTZ R40, R7, R40 ;  /* 0x0000002807287220 */ /* 0x000fe20000410000 */
[C---:B------:R-:W-:Y:S02]  /*26f0*/  IMAD R3, R54.reuse, R3, R0 ;  /* 0x0000000336037224 */ /* 0x040fe400078e0200 */
[----:B------:R-:W0:Y:S01]  /*2700*/  F2F.F16.F32 R11, R12 ;  /* 0x0000000c000b7304 */ /* 0x000e220000200800 */
[----:B------:R-:W-:-:S05]  /*2710*/  IMAD.WIDE.U32 R6, R54, R2, UR8 ;  /* 0x0000000836067e25 */ /* 0x000fca000f8e0002 */
[----:B------:R-:W-:Y:S01]  /*2720*/  IADD3 R0, R7, R3, RZ ;  /* 0x0000000307007210 */ /* 0x000fe20007ffe0ff */
[----:B-1----:R-:W-:Y:S01]  /*2730*/  IMAD.WIDE.U32 R2, R8, 0x10000, RZ ;  /* 0x0001000008027825 */ /* 0x002fe200078e00ff */
[----:B------:R-:W1:Y:S01]  /*2740*/  F2F.F16.F32 R9, R40 ;  /* 0x0000002800097304 */ /* 0x000e620000200800 */
[----:B----4-:R-:W-:-:S04]  /*2750*/  LEA R4, P0, R6, R4, 0x1 ;  /* 0x0000000406047211 */ /* 0x010fc800078008ff */
[----:B------:R-:W-:Y:S02]  /*2760*/  LEA.HI.X R5, R6, R5, R0, 0x1, P0 ;  /* 0x0000000506057211 */ /* 0x000fe400000f0c00 */
[----:B0-----:R-:W-:Y:S02]  /*2770*/  PRMT R11, R10, 0x5410, R11 ;  /* 0x000054100a0b7816 */ /* 0x001fe4000000000b */
[----:B---3--:R-:W-:Y:S02]  /*2780*/  ISETP.LE.AND P0, PT, R13, UR4, PT ;  /* 0x000000040d007c0c */ /* 0x008fe4000bf03270 */
[----:B------:R-:W-:Y:S02]  /*2790*/  LOP3.LUT R7, R11, R3, RZ, 0xfc, !PT ;  /* 0x000000030b077212 */ /* 0x000fe400078efcff */
[----:B-1----:R-:W-:Y:S01]  /*27a0*/  LOP3.LUT R6, R2, R9, RZ, 0xfc, !PT ;  /* 0x0000000902067212 */ /* 0x002fe200078efcff */
[----:B------:R-:W-:-:S05]  /*27b0*/  IMAD.WIDE R2, R45, 0x8, R4 ;  /* 0x000000082d027825 */ /* 0x000fca00078e0204 */
[----:B------:R2:W-:Y:S03]  /*27c0*/  STG.E.64 desc[UR14][R2.64], R6 ;  /* 0x0000000602007986 */ /* 0x0005e6000c101b0e */
[----:B------:R-:W-:Y:S05]  /*27d0*/  @!P0 BRA `(.L_x_2510) ;  /* 0xffffffd800dc8947 */ /* 0x000fea000383ffff */
[----:B------:R-:W-:Y:S05]  /*27e0*/  EXIT ;  /* 0x000000000000794d */ /* 0x000fea0003800000 */
.L_x_2511:
        /* <DEDUP_REMOVED lines=9> */
.L_x_5233:


//--------------------- .text._Z25selective_scan_fwd_kernelI32Selective_Scan_fwd_kernel_traitsILi32ELi4ELi1ELb1ELb0ELb1ELb0EN3c104HalfENS1_7complexIfEEEEv13SSMParamsBase --------------------------
	.section	.text._Z25selective_scan_fwd_kernelI32Selective_Scan_fwd_kernel_traitsILi32ELi4ELi1ELb1ELb0ELb1ELb0EN3c104HalfENS1_7complexIfEEEEv13SSMParamsBase,"ax",@progbits
	.align	128
        .global         _Z25selective_scan_fwd_kernelI32Selective_Scan_fwd_kernel_traitsILi32ELi4ELi1ELb1ELb0ELb1ELb0EN3c104HalfENS1_7complexIfEEEEv13SSMParamsBase
        .type           _Z25selective_scan_fwd_kernelI32Selective_Scan_fwd_kernel_traitsILi32ELi4ELi1ELb1ELb0ELb1ELb0EN3c104HalfENS1_7complexIfEEEEv13SSMParamsBase,@function
        .size           _Z25selective_scan_fwd_kernelI32Selective_Scan_fwd_kernel_traitsILi32ELi4ELi1ELb1ELb0ELb1ELb0EN3c104HalfENS1_7complexIfEEEEv13SSMParamsBase,(.L_x_5234 - _Z25selective_scan_fwd_kernelI32Selective_Scan_fwd_kernel_traitsILi32ELi4ELi1ELb1ELb0ELb1ELb0EN3c104HalfENS1_7complexIfEEEEv13SSMParamsBase)
        .other          _Z25selective_scan_fwd_kernelI32Selective_Scan_fwd_kernel_traitsILi32ELi4ELi1ELb1ELb0ELb1ELb0EN3c104HalfENS1_7complexIfEEEEv13SSMParamsBase,@"STO_CUDA_ENTRY STV_DEFAULT"
_Z25selective_scan_fwd_kernelI32Selective_Scan_fwd_kernel_traitsILi32ELi4ELi1ELb1ELb0ELb1ELb0EN3c104HalfENS1_7complexIfEEEEv13SSMParamsBase:
.text._Z25selective_scan_fwd_kernelI32Selective_Scan_fwd_kernel_traitsILi32ELi4ELi1ELb1ELb0ELb1ELb0EN3c104HalfENS1_7complexIfEEEEv13SSMParamsBase:
[----:B------:R-:W-:Y:S08]  /*0000*/  LDC R1, c[0x0][0x28] ;  /* 0x00000a00ff017b82 */ /* 0x000ff00000000800 */
[----:B------:R-:W0:Y:S01]  /*0010*/  LDC R15, c[0x0][0x228] ;  /* 0x00008a00ff0f7b82 */ /* 0x000e220000000800 */
[----:B------:R-:W-:Y:S01]  /*0020*/  ULDC.64 UR4, c[0x0][0x2e8] ;  /* 0x0000ba0000047ab9 */ /* 0x000fe20000000a00 */
[----:B------:R-:W-:Y:S01]  /*0030*/  ULDC.64 UR6, c[0x0][0x300] ;  /* 0x0000c00000067ab9 */ /* 0x000fe20000000a00 */
[----:B------:R-:W-:-:S02]  /*0040*/  ISETP.NE.U32.AND P0, PT, RZ, UR4, PT ;  /* 0x00000004ff007c0c */ /* 0x000fc4000bf05070 */
[----:B------:R-:W-:Y:S02]  /*0050*/  CS2R R30, SRZ ;  /* 0x00000000001e7805 */ /* 0x000fe4000001ff00 */
[----:B------:R-:W-:Y:S01]  /*0060*/  ISETP.NE.U32.AND P1, PT, RZ, UR6, PT ;  /* 0x00000006ff007c0c */ /* 0x000fe2000bf25070 */
[----:B------:R-:W-:Y:S01]  /*0070*/  ULDC.64 UR10, c[0x0][0x278] ;  /* 0x00009e00000a7ab9 */ /* 0x000fe20000000a00 */
[----:B------:R-:W-:Y:S01]  /*0080*/  ISETP.NE.AND.EX P0, PT, RZ, UR5, PT, P0 ;  /* 0x00000005ff007c0c */ /* 0x000fe2000bf05300 */
[----:B------:R-:W1:Y:S01]  /*0090*/  S2UR UR8, SR_CTAID.Y ;  /* 0x00000000000879c3 */ /* 0x000e620000002600 */
[----:B------:R-:W-:-:S07]  /*00a0*/  ISETP.NE.AND.EX P1, PT, RZ, UR7, PT, P1 ;  /* 0x00000007ff007c0c */ /* 0x000fce000bf25310 */
        /* <DEDUP_REMOVED lines=10> */
[C-C-:B------:R-:W-:Y:S01]  /*0150*/  @P0 LEA.HI.X R3, R28.reuse, UR5, R29.reuse, 0x2, P2 ;  /* 0x000000051c030c11 */ /* 0x140fe200090f141d */
[----:B---3--:R-:W3:Y:S01]  /*0160*/  MUFU.RCP R0, R0 ;  /* 0x0000000000007308 */ /* 0x008ee20000001000 */
[----:B------:R-:W-:Y:S01]  /*0170*/  @P1 LEA.HI.X R5, R28, UR7, R29, 0x2, P3 ;  /* 0x000000071c051c11 */ /* 0x000fe200098f141d */
[----:B------:R-:W-:-:S02]  /*0180*/  ULDC.64 UR6, c[0x0][0x208] ;  /* 0x0000820000067ab9 */ /* 0x000fc40000000a00 */
[----:B------:R4:W5:Y:S04]  /*0190*/  @P0 LDG.E R30, desc[UR6][R2.64] ;  /* 0x00000006021e0981 */ /* 0x000968000c1e1900 */
[----:B------:R2:W5:Y:S01]  /*01a0*/  @P1 LDG.E R31, desc[UR6][R4.64] ;  /* 0x00000006041f1981 */ /* 0x000562000c1e1900 */
[----:B------:R-:W2:Y:S01]  /*01b0*/  S2UR UR4, SR_CTAID.X ;  /* 0x00000000000479c3 */ /* 0x000ea20000002500 */
[----:B----4-:R-:W-:Y:S02]  /*01c0*/  IABS R2, R28 ;  /* 0x0000001c00027213 */ /* 0x010fe40000000000 */
[----:B---3--:R-:W-:-:S04]  /*01d0*/  IADD3 R6, R0, 0xffffffe, RZ ;  /* 0x0ffffffe00067810 */ /* 0x008fc80007ffe0ff */
[----:B------:R3:W4:Y:S02]  /*01e0*/  F2I.FTZ.U32.TRUNC.NTZ R7, R6 ;  /* 0x0000000600077305 */ /* 0x000724000021f000 */
[----:B---3--:R-:W-:Y:S01]  /*01f0*/  HFMA2.MMA R6, -RZ, RZ, 0, 0 ;  /* 0x00000000ff067435 */ /* 0x008fe200000001ff */
[----:B--2---:R-:W-:Y:S01]  /*0200*/  MOV R33, UR4 ;  /* 0x0000000400217c02 */ /* 0x004fe20008000f00 */
[----:B------:R-:W-:Y:S01]  /*0210*/  ULDC.64 UR4, c[0x0][0x280] ;  /* 0x0000a00000047ab9 */ /* 0x000fe20000000a00 */
[----:B----4-:R-:W-:Y:S02]  /*0220*/  IADD3 R8, RZ, -R7, RZ ;  /* 0x80000007ff087210 */ /* 0x010fe40007ffe0ff */
[----:B------:R-:W-:-:S03]  /*0230*/  SHF.R.S32.HI R35, RZ, 0x1f, R33 ;  /* 0x0000001fff237819 */ /* 0x000fc60000011421 */
[----:B------:R-:W-:Y:S02]  /*0240*/  IMAD R3, R8, R9, RZ ;  /* 0x0000000908037224 */ /* 0x000fe400078e02ff */
[----:B------:R-:W-:Y:S02]  /*0250*/  IMAD R4, R35, UR4, RZ ;  /* 0x0000000423047c24 */ /* 0x000fe4000f8e02ff */
[----:B------:R-:W-:-:S06]  /*0260*/  IMAD.HI.U32 R7, R7, R3, R6 ;  /* 0x0000000307077227 */ /* 0x000fcc00078e0006 */
[----:B------:R-:W-:-:S04]  /*0270*/  IMAD.HI.U32 R0, R7, R2, RZ ;  /* 0x0000000207007227 */ /* 0x000fc800078e00ff */
[----:B------:R-:W-:Y:S01]  /*0280*/  IMAD.WIDE.U32 R6, R33, UR8, RZ ;  /* 0x0000000821067c25 */ /* 0x000fe2000f8e00ff */
[----:B------:R-:W-:-:S05]  /*0290*/  IADD3 R3, -R0, RZ, RZ ;  /* 0x000000ff00037210 */ /* 0x000fca0007ffe1ff */
[----:B------:R-:W-:Y:S01]  /*02a0*/  IMAD R2, R9, R3, R2 ;  /* 0x0000000309027224 */ /* 0x000fe200078e0202 */
[----:B------:R-:W-:-:S04]  /*02b0*/  LOP3.LUT R3, R28, R15, RZ, 0x3c, !PT ;  /* 0x0000000f1c037212 */ /* 0x000fc800078e3cff */
[----:B------:R-:W-:Y:S02]  /*02c0*/  ISETP.GT.U32.AND P1, PT, R9, R2, PT ;  /* 0x000000020900720c */ /* 0x000fe40003f24070 */
[----:B------:R-:W-:-:S11]  /*02d0*/  ISETP.GE.AND P2, PT, R3, RZ, PT ;  /* 0x000000ff0300720c */ /* 0x000fd60003f46270 */
[-C--:B------:R-:W-:Y:S02]  /*02e0*/  @!P1 IADD3 R2, R2, -R9.reuse, RZ ;  /* 0x8000000902029210 */ /* 0x080fe40007ffe0ff */
[----:B------:R-:W-:Y:S02]  /*02f0*/  @!P1 IADD3 R0, R0, 0x1, RZ ;  /* 0x0000000100009810 */ /* 0x000fe40007ffe0ff */
[----:B------:R-:W-:Y:S01]  /*0300*/  ISETP.GE.U32.AND P0, PT, R2, R9, PT ;  /* 0x000000090200720c */ /* 0x000fe20003f06070 */
[----:B------:R-:W-:Y:S01]  /*0310*/  IMAD R2, R35, UR8, RZ ;  /* 0x0000000823027c24 */ /* 0x000fe2000f8e02ff */
[----:B------:R-:W-:Y:S01]  /*0320*/  ISETP.NE.AND P1, PT, R15, RZ, PT ;  /* 0x000000ff0f00720c */ /* 0x000fe20003f25270 */
[C---:B------:R-:W-:Y:S02]  /*0330*/  IMAD R9, R33.reuse, UR5, R4 ;  /* 0x0000000521097c24 */ /* 0x040fe4000f8e0204 */
[C---:B------:R-:W-:Y:S01]  /*0340*/  IMAD R13, R33.reuse, UR9, R2 ;  /* 0x00000009210d7c24 */ /* 0x040fe2000f8e0202 */
[----:B------:R-:W-:Y:S01]  /*0350*/  ULDC.64 UR8, c[0x0][0x290] ;  /* 0x0000a40000087ab9 */ /* 0x000fe20000000a00 */
[----:B------:R-:W-:Y:S01]  /*0360*/  IMAD.WIDE.U32 R2, R33, UR4, RZ ;  /* 0x0000000421027c25 */ /* 0x000fe2000f8e00ff */
[----:B------:R-:W-:-:S02]  /*0370*/  ULDC.64 UR4, c[0x0][0x288] ;  /* 0x0000a20000047ab9 */ /* 0x000fc40000000a00 */
[----:B------:R-:W-:Y:S01]  /*0380*/  IADD3 R7, R7, R13, RZ ;  /* 0x0000000d07077210 */ /* 0x000fe20007ffe0ff */
[----:B------:R-:W-:Y:S01]  /*0390*/  IMAD R8, R35, UR8, RZ ;  /* 0x0000000823087c24 */ /* 0x000fe2000f8e02ff */
[----:B------:R-:W-:Y:S01]  /*03a0*/  IADD3 R3, R3, R9, RZ ;  /* 0x0000000903037210 */ /* 0x000fe20007ffe0ff */
[C---:B------:R-:W-:Y:S01]  /*03b0*/  IMAD.WIDE.U32 R4, R33.reuse, UR8, RZ ;  /* 0x0000000821047c25 */ /* 0x040fe2000f8e00ff */
[----:B------:R-:W-:Y:S02]  /*03c0*/  @P0 IADD3 R0, R0, 0x1, RZ ;  /* 0x0000000100000810 */ /* 0x000fe40007ffe0ff */
[----:B------:R-:W-:Y:S01]  /*03d0*/  ISETP.GE.AND P0, PT, R10, 0x1, PT ;  /* 0x000000010a00780c */ /* 0x000fe20003f06270 */
[----:B------:R-:W-:Y:S01]  /*03e0*/  IMAD R11, R33, UR9, R8 ;  /* 0x00000009210b7c24 */ /* 0x000fe2000f8e0208 */
[----:B------:R-:W-:Y:S01]  /*03f0*/  @!P2 IADD3 R0, -R0, RZ, RZ ;  /* 0x000000ff0000a210 */ /* 0x000fe20007ffe1ff */
[----:B------:R-:W-:Y:S01]  /*0400*/  ULDC.64 UR8, c[0x0][0x298] ;  /* 0x0000a60000087ab9 */ /* 0x000fe20000000a00 */
[----:B------:R-:W-:Y:S01]  /*0410*/  @!P1 LOP3.LUT R0, RZ, R15, RZ, 0x33, !PT ;  /* 0x0000000fff009212 */ /* 0x000fe200078e33ff */
[----:B------:R-:W-:Y:S01]  /*0420*/  IMAD R9, R29, UR4, RZ ;  /* 0x000000041d097c24 */ /* 0x000fe2000f8e02ff */
[----:B------:R-:W2:Y:S01]  /*0430*/  LDC.64 R14, c[0x0][0x2f0] ;  /* 0x0000bc00ff0e7b82 */ /* 0x000ea20000000a00 */
[----:B------:R-:W-:-:S06]  /*0440*/  IADD3 R5, R5, R11, RZ ;  /* 0x0000000b05057210 */ /* 0x000fcc0007ffe0ff */
[----:B01----:R-:W-:Y:S05]  /*0450*/  @!P0 EXIT ;  /* 0x000000000000894d */ /* 0x003fea0003800000 */
[----:B------:R-:W0:Y:S01]  /*0460*/  S2R R32, SR_TID.X ;  /* 0x0000000000207919 */ /* 0x000e220000002100 */
[----:B------:R-:W-:Y:S01]  /*0470*/  SHF.R.S32.HI R8, RZ, 0x1f, R0 ;  /* 0x0000001fff087819 */ /* 0x000fe20000011400 */
[----:B------:R-:W-:Y:S01]  /*0480*/  IMAD R11, R29, UR8, RZ ;  /* 0x000000081d0b7c24 */ /* 0x000fe2000f8e02ff */
[----:B------:R-:W1:Y:S01]  /*0490*/  S2R R58, SR_LANEID ;  /* 0x00000000003a7919 */ /* 0x000e620000000000 */
[----:B------:R-:W-:Y:S02]  /*04a0*/  IMAD R9, R28, UR5, R9 ;  /* 0x000000051c097c24 */ /* 0x000fe4000f8e0209 */
[----:B------:R-:W-:Y:S02]  /*04b0*/  IMAD R13, R8, UR10, RZ ;  /* 0x0000000a080d7c24 */ /* 0x000fe4000f8e02ff */
[----:B------:R-:W-:Y:S01]  /*04c0*/  IMAD.WIDE.U32 R2, R28, UR4, R2 ;  /* 0x000000041c027c25 */ /* 0x000fe2000f8e0002 */
[----:B------:R-:W-:-:S03]  /*04d0*/  UMOV UR4, URZ ;  /* 0x0000003f00047c82 */ /* 0x000fc60008000000 */
[C---:B------:R-:W-:Y:S01]  /*04e0*/  IMAD R11, R28.reuse, UR9, R11 ;  /* 0x000000091c0b7c24 */ /* 0x040fe2000f8e020b */
[----:B------:R-:W-:Y:S01]  /*04f0*/  IADD3 R37, R3, R9, RZ ;  /* 0x0000000903257210 */ /* 0x000fe20007ffe0ff */
[----:B------:R-:W-:Y:S01]  /*0500*/  IMAD.WIDE.U32 R4, R28, UR8, R4 ;  /* 0x000000081c047c25 */ /* 0x000fe2000f8e0004 */
[----:B--2---:R-:W-:-:S03]  /*0510*/  LEA R34, P0, R2, R14, 0x1 ;  /* 0x0000000e02227211 */ /* 0x004fc600078008ff */
        /* <DEDUP_REMOVED lines=9> */
.L_x_2524:
[----:B------:R-:W-:Y:S01]  /*05b0*/  BAR.SYNC.DEFER_BLOCKING 0x0 ;  /* 0x0000000000007b1d */ /* 0x000fe20000010000 */
[----:B--2---:R-:W-:Y:S02]  /*05c0*/  MOV R2, R36 ;  /* 0x0000002400027202 */ /* 0x004fe40000000f00 */
[----:B------:R-:W-:-:S03]  /*05d0*/  MOV R3, R39 ;  /* 0x0000002700037202 */ /* 0x000fc60000000f00 */
[----:B0-----:R-:W-:-:S06]  /*05e0*/  IMAD.WIDE R4, R32, 0x8, R2 ;  /* 0x0000000820047825 */ /* 0x001fcc00078e0202 */
[----:B------:R-:W2:Y:S01]  /*05f0*/  LDG.E.64 R4, desc[UR6][R4.64] ;  /* 0x0000000604047981 */ /* 0x000ea2000c1e1b00 */
[----:B------:R-:W-:Y:S02]  /*0600*/  MOV R2, R34 ;  /* 0x0000002200027202 */ /* 0x000fe40000000f00 */
[----:B------:R-:W-:-:S03]  /*0610*/  MOV R3, R37 ;  /* 0x0000002500037202 */ /* 0x000fc60000000f00 */
        /* <DEDUP_REMOVED lines=57> */
.L_x_2513:
[----:B------:R-:W-:Y:S05]  /*09b0*/  BSYNC B0 ;  /* 0x0000000000007941 */ /* 0x000fea0003800000 */
.L_x_2512:
        /* <DEDUP_REMOVED lines=33> */
.L_x_2515:
[----:B------:R-:W-:Y:S05]  /*0bd0*/  BSYNC B0 ;  /* 0x0000000000007941 */ /* 0x000fea0003800000 */
.L_x_2514:
        /* <DEDUP_REMOVED lines=33> */
.L_x_2517:
[----:B------:R-:W-:Y:S05]  /*0df0*/  BSYNC B0 ;  /* 0x0000000000007941 */ /* 0x000fea0003800000 */
.L_x_2516:
        /* <DEDUP_REMOVED lines=33> */
.L_x_2519:
[----:B------:R-:W-:Y:S05]  /*1010*/  BSYNC B0 ;  /* 0x0000000000007941 */ /* 0x000fea0003800000 */
.L_x_2518:
        /* <DEDUP_REMOVED lines=19> */
[----:B------:R-:W-:Y:S01]  /*1150*/  ULDC.64 UR8, c[0x0][0x230] ;  /* 0x00008c0000087ab9 */ /* 0x000fe20000000a00 */
[----:B------:R-:W-:Y:S01]  /*1160*/  ULDC.64 UR10, c[0x0][0x248] ;  /* 0x00009200000a7ab9 */ /* 0x000fe20000000a00 */
[C---:B------:R-:W-:Y:S01]  /*1170*/  IMAD R5, R29.reuse, UR8, RZ ;  /* 0x000000081d057c24 */ /* 0x040fe2000f8e02ff */
[----:B------:R-:W-:Y:S01]  /*1180*/  LOP3.LUT P0, RZ, R32, 0x1f, RZ, 0xc0, !PT ;  /* 0x0000001f20ff7812 */ /* 0x000fe2000780c0ff */
[----:B------:R-:W-:Y:S01]  /*1190*/  IMAD R7, R29, UR10, RZ ;  /* 0x0000000a1d077c24 */ /* 0x000fe2000f8e02ff */
[----:B------:R-:W-:Y:S01]  /*11a0*/  HFMA2.MMA R56, -RZ, RZ, 0, 0 ;  /* 0x00000000ff387435 */ /* 0x000fe200000001ff */
[C---:B------:R-:W-:Y:S01]  /*11b0*/  IMAD.WIDE.U32 R16, R28.reuse, UR8, RZ ;  /* 0x000000081c107c25 */ /* 0x040fe2000f8e00ff */
[----:B------:R-:W2:Y:S03]  /*11c0*/  LDC R53, c[0x0][0x21c] ;  /* 0x00008700ff357b82 */ /* 0x000ea60000000800 */
[----:B------:R-:W-:Y:S01]  /*11d0*/  FMUL.FTZ R54, R9, R48 ;  /* 0x0000003009367220 */ /* 0x000fe20000410000 */
[----:B------:R-:W-:Y:S01]  /*11e0*/  ISETP.EQ.OR P0, PT, RZ, UR4, P0 ;  /* 0x00000004ff007c0c */ /* 0x000fe20008702670 */
[----:B------:R-:W-:Y:S01]  /*11f0*/  IMAD R5, R28, UR9, R5 ;  /* 0x000000091c057c24 */ /* 0x000fe2000f8e0205 */
[----:B------:R-:W-:Y:S01]  /*1200*/  SHF.L.U32 R55, R32, 0x1, RZ ;  /* 0x0000000120377819 */ /* 0x000fe200000006ff */
[C---:B------:R-:W-:Y:S01]  /*1210*/  IMAD.WIDE.U32 R18, R28.reuse, UR10, RZ ;  /* 0x0000000a1c127c25 */ /* 0x040fe2000f8e00ff */
[----:B------:R-:W-:Y:S01]  /*1220*/  ULDC UR18, c[0x0][0x21c] ;  /* 0x0000870000127ab9 */ /* 0x000fe20000000800 */
[----:B------:R-:W-:Y:S01]  /*1230*/  ULDC UR5, c[0x0][0x214] ;  /* 0x0000850000057ab9 */ /* 0x000fe20000000800 */
[----:B------:R-:W3:Y:S01]  /*1240*/  LDC.64 R2, c[0x0][0x310] ;  /* 0x0000c400ff027b82 */ /* 0x000ee20000000a00 */
[----:B------:R-:W-:Y:S01]  /*1250*/  IMAD R7, R28, UR11, R7 ;  /* 0x0000000b1c077c24 */ /* 0x000fe2000f8e0207 */
[----:B------:R-:W-:Y:S01]  /*1260*/  IADD3 R57, R17, R5, RZ ;  /* 0x0000000511397210 */ /* 0x000fe20007ffe0ff */
[----:B------:R-:W-:Y:S01]  /*1270*/  ULDC.64 UR8, c[0x0][0x238] ;  /* 0x00008e0000087ab9 */ /* 0x000fe20000000a00 */
[----:B------:R-:W-:Y:S01]  /*1280*/  ULDC.64 UR10, c[0x0][0x2d0] ;  /* 0x0000b400000a7ab9 */ /* 0x000fe20000000a00 */
[----:B------:R-:W-:Y:S01]  /*1290*/  ULDC.64 UR12, c[0x0][0x270] ;  /* 0x00009c00000c7ab9 */ /* 0x000fe20000000a00 */
[----:B------:R-:W-:Y:S01]  /*12a0*/  IADD3 R59, R19, R7, RZ ;  /* 0x00000007133b7210 */ /* 0x000fe20007ffe0ff */
[----:B------:R-:W-:Y:S01]  /*12b0*/  ULDC.64 UR14, c[0x0][0x250] ;  /* 0x00009400000e7ab9 */ /* 0x000fe20000000a00 */
[----:B------:R-:W-:-:S05]  /*12c0*/  ULDC.64 UR16, c[0x0][0x2d8] ;  /* 0x0000b60000107ab9 */ /* 0x000fca0000000a00 */
.L_x_2523:
[----:B------:R-:W-:Y:S02]  /*12d0*/  SHF.R.S32.HI R10, RZ, 0x1f, R56 ;  /* 0x0000001fff0a7819 */ /* 0x000fe40000011438 */
[----:B------:R-:W-:Y:S02]  /*12e0*/  MOV R4, R16 ;  /* 0x0000001000047202 */ /* 0x000fe40000000f00 */
[----:B------:R-:W-:Y:S01]  /*12f0*/  MOV R5, R57 ;  /* 0x0000003900057202 */ /* 0x000fe20000000f00 */
[----:B------:R-:W-:Y:S02]  /*1300*/  IMAD R9, R10, UR8, RZ ;  /* 0x000000080a097c24 */ /* 0x000fe4000f8e02ff */
[----:B------:R-:W-:-:S04]  /*1310*/  IMAD.WIDE.U32 R6, R56, UR8, R4 ;  /* 0x0000000838067c25 */ /* 0x000fc8000f8e0004 */
[----:B------:R-:W-:Y:S01]  /*1320*/  IMAD R5, R56, UR9, R9 ;  /* 0x0000000938057c24 */ /* 0x000fe2000f8e0209 */
[----:B------:R-:W-:-:S04]  /*1330*/  LEA R4, P1, R6, UR10, 0x3 ;  /* 0x0000000a06047c11 */ /* 0x000fc8000f8218ff */
[----:B------:R-:W-:-:S04]  /*1340*/  IADD3 R5, R7, R5, RZ ;  /* 0x0000000507057210 */ /* 0x000fc80007ffe0ff */
[----:B------:R-:W-:-:S06]  /*1350*/  LEA.HI.X R5, R6, UR11, R5, 0x3, P1 ;  /* 0x0000000b06057c11 */ /* 0x000fcc00088f1c05 */
[----:B------:R-:W4:Y:S01]  /*1360*/  LDG.E.64 R4, desc[UR6][R4.64] ;  /* 0x0000000604047981 */ /* 0x000f22000c1e1b00 */
[----:B------:R-:W-:Y:S02]  /*1370*/  IMAD R9, R10, UR12, RZ ;  /* 0x0000000c0a097c24 */ /* 0x000fe4000f8e02ff */
[----:B------:R-:W-:-:S04]  /*1380*/  IMAD.WIDE.U32 R6, R56, UR12, RZ ;  /* 0x0000000c38067c25 */ /* 0x000fc8000f8e00ff */
[----:B------:R-:W-:Y:S01]  /*1390*/  IMAD R13, R56, UR13, R9 ;  /* 0x0000000d380d7c24 */ /* 0x000fe2000f8e0209 */
[----:B------:R-:W-:-:S04]  /*13a0*/  LEA R24, P1, R6, R38, 0x1 ;  /* 0x0000002606187211 */ /* 0x000fc800078208ff */
[----:B------:R-:W-:Y:S01]  /*13b0*/  IADD3 R7, R7, R13, RZ ;  /* 0x0000000d07077210 */ /* 0x000fe20007ffe0ff */
[----:B------:R-:W-:-:S03]  /*13c0*/  IMAD R13, R10, UR14, RZ ;  /* 0x0000000e0a0d7c24 */ /* 0x000fc6000f8e02ff */
[----:B------:R-:W-:Y:S01]  /*13d0*/  LEA.HI.X R25, R6, R40, R7, 0x1, P1 ;  /* 0x0000002806197211 */ /* 0x000fe200008f0c07 */
[----:B------:R-:W-:Y:S01]  /*13e0*/  IMAD R15, R56, UR15, R13 ;  /* 0x0000000f380f7c24 */ /* 0x000fe2000f8e020d */
[----:B------:R-:W-:Y:S02]  /*13f0*/  MOV R6, R18 ;  /* 0x0000001200067202 */ /* 0x000fe40000000f00 */
[----:B------:R-:W-:Y:S01]  /*1400*/  MOV R7, R59 ;  /* 0x0000003b00077202 */ /* 0x000fe20000000f00 */
[----:B------:R-:W-:-:S04]  /*1410*/  IMAD.WIDE R24, R55, 0x8, R24 ;  /* 0x0000000837187825 */ /* 0x000fc800078e0218 */
[----:B------:R-:W-:Y:S01]  /*1420*/  IMAD.WIDE.U32 R6, R56, UR14, R6 ;  /* 0x0000000e38067c25 */ /* 0x000fe2000f8e0006 */
[----:B------:R-:W5:Y:S02]  /*1430*/  LDG.E.64 R20, desc[UR6][R24.64+0x8] ;  /* 0x0000080618147981 */ /* 0x000f64000c1e1b00 */
[----:B------:R-:W-:Y:S02]  /*1440*/  LEA R22, P1, R6, UR16, 0x3 ;  /* 0x0000001006167c11 */ /* 0x000fe4000f8218ff */
[----:B------:R-:W-:-:S04]  /*1450*/  IADD3 R7, R7, R15, RZ ;  /* 0x0000000f07077210 */ /* 0x000fc80007ffe0ff */
[----:B------:R-:W-:Y:S01]  /*1460*/  LEA.HI.X R23, R6, UR17, R7, 0x3, P1 ;  /* 0x0000001106177c11 */ /* 0x000fe200088f1c07 */
[----:B------:R-:W2:Y:S05]  /*1470*/  LDG.E.64 R24, desc[UR6][R24.64] ;  /* 0x0000000618187981 */ /* 0x000eaa000c1e1b00 */
[----:B------:R-:W3:Y:S01]  /*1480*/  LDG.E.64 R22, desc[UR6][R22.64] ;  /* 0x0000000616167981 */ /* 0x000ee2000c1e1b00 */
[C---:B-1----:R-:W-:Y:S02]  /*1490*/  ISETP.GE.AND P1, PT, R58.reuse, 0x1, PT ;  /* 0x000000013a00780c */ /* 0x042fe40003f26270 */
[----:B------:R-:W-:Y:S02]  /*14a0*/  MOV R61, 0x400 ;  /* 0x00000400003d7802 */ /* 0x000fe40000000f00 */
[----:B------:R-:W-:Y:S01]  /*14b0*/  ISETP.NE.AND P2, PT, R58, 0x1f, PT ;  /* 0x0000001f3a00780c */ /* 0x000fe20003f45270 */
[----:B----4-:R-:W-:Y:S01]  /*14c0*/  FMUL.FTZ R0, R5, R42 ;  /* 0x0000002a05007220 */ /* 0x010fe20000410000 */
[----:B------:R-:W-:-:S03]  /*14d0*/  FMUL.FTZ R11, R4, 1.4426950216293334961 ;  /* 0x3fb8aa3b040b7820 */ /* 0x000fc60000410000 */
[----:B------:R-:W-:Y:S01]  /*14e0*/  FMUL.RZ R12, R0, 0.15915493667125701904 ;  /* 0x3e22f983000c7820 */ /* 0x000fe2000040c000 */
[C---:B------:R-:W-:Y:S01]  /*14f0*/  FMUL.FTZ R0, R5.reuse, R44 ;  /* 0x0000002c05007220 */ /* 0x040fe20000410000 */
[-C--:B------:R-:W-:Y:S01]  /*1500*/  FMUL.FTZ R7, R5, R46.reuse ;  /* 0x0000002e05077220 */ /* 0x080fe20000410000 */
[C---:B------:R-:W-:Y:S01]  /*1510*/  FMUL.FTZ R6, R11.reuse, R46 ;  /* 0x0000002e0b067220 */ /* 0x040fe20000410000 */
[----:B------:R-:W-:Y:S01]  /*1520*/  MUFU.SIN R8, R12 ;  /* 0x0000000c00087308 */ /* 0x000fe20000000400 */
[----:B------:R-:W-:Y:S01]  /*1530*/  FMUL.RZ R10, R0, 0.15915493667125701904 ;  /* 0x3e22f983000a7820 */ /* 0x000fe2000040c000 */
[C---:B------:R-:W-:Y:S01]  /*1540*/  FMUL.FTZ R0, R11.reuse, R44 ;  /* 0x0000002c0b007220 */ /* 0x040fe20000410000 */
[----:B------:R-:W-:-:S05]  /*1550*/  FMUL.FTZ R9, R11, R42 ;  /* 0x0000002a0b097220 */ /* 0x000fca0000410000 */
[----:B------:R-:W-:Y:S08]  /*1560*/  MUFU.SIN R13, R10 ;  /* 0x0000000a000d7308 */ /* 0x000ff00000000400 */
[----:B------:R-:W1:Y:S08]  /*1570*/  MUFU.EX2 R0, R0 ;  /* 0x0000000000007308 */ /* 0x000e700000000800 */
[----:B------:R-:W4:Y:S08]  /*1580*/  MUFU.COS R65, R10 ;  /* 0x0000000a00417308 */ /* 0x000f300000000000 */
[----:B------:R0:W-:Y:S01]  /*1590*/  MUFU.COS R66, R12 ;  /* 0x0000000c00427308 */ /* 0x0001e20000000000 */
[-C--:B------:R-:W-:Y:S01]  /*15a0*/  FMUL.FTZ R5, R5, R48.reuse ;  /* 0x0000003005057220 */ /* 0x080fe20000410000 */
[----:B------:R-:W-:-:S06]  /*15b0*/  FMUL.FTZ R4, R11, R48 ;  /* 0x000000300b047220 */ /* 0x000fcc0000410000 */
[----:B------:R-:W-:Y:S01]  /*15c0*/  MUFU.EX2 R6, R6 ;  /* 0x0000000600067308 */ /* 0x000fe20000000800 */
[----:B0-----:R-:W-:Y:S01]  /*15d0*/  FMUL.RZ R12, R7, 0.15915493667125701904 ;  /* 0x3e22f983070c7820 */ /* 0x001fe2000040c000 */
[----:B-1----:R-:W-:-:S06]  /*15e0*/  FMUL.FTZ R64, R0, R13 ;  /* 0x0000000d00407220 */ /* 0x002fcc0000410000 */
[----:B------:R-:W0:Y:S01]  /*15f0*/  MUFU.SIN R7, R12 ;  /* 0x0000000c00077308 */ /* 0x000e220000000400 */
[----:B------:R-:W-:Y:S01]  /*1600*/  FMUL.RZ R14, R5, 0.15915493667125701904 ;  /* 0x3e22f983050e7820 */ /* 0x000fe2000040c000 */
[----:B----4-:R-:W-:-:S06]  /*1610*/  FMUL.FTZ R65, R0, R65 ;  /* 0x0000004100417220 */ /* 0x010fcc0000410000 */
[----:B------:R-:W1:Y:S01]  /*1620*/  MUFU.COS R63, R12 ;  /* 0x0000000c003f7308 */ /* 0x000e620000000000 */
[-C--:B------:R-:W-:Y:S01]  /*1630*/  FMUL.FTZ R0, R49, R64.reuse ;  /* 0x0000004031007220 */ /* 0x080fe20000410000 */
[----:B------:R-:W-:-:S03]  /*1640*/  FMUL.FTZ R10, RZ, R64 ;  /* 0x00000040ff0a7220 */ /* 0x000fc60000410000 */
[----:B------:R-:W-:-:S03]  /*1650*/  FFMA.FTZ R0, RZ, R65, R0 ;  /* 0x00000041ff007223 */ /* 0x000fc60000010000 */
[----:B------:R-:W4:Y:S01]  /*1660*/  MUFU.EX2 R9, R9 ;  /* 0x0000000900097308 */ /* 0x000f220000000800 */
[----:B------:R-:W-:Y:S01]  /*1670*/  FFMA.FTZ R13, R49, R65, -R10 ;  /* 0x00000041310d7223 */ /* 0x000fe2000001080a */
[----:B0-----:R-:W-:Y:S01]  /*1680*/  FMUL.FTZ R62, R6, R7 ;  /* 0x00000007063e7220 */ /* 0x001fe20000410000 */
[----:B------:R-:W-:-:S05]  /*1690*/  FADD.FTZ R0, RZ, R0 ;  /* 0x00000000ff007221 */ /* 0x000fca0000010000 */
[----:B------:R-:W-:Y:S01]  /*16a0*/  MUFU.EX2 R4, R4 ;  /* 0x0000000400047308 */ /* 0x000fe20000000800 */
[----:B------:R-:W-:-:S07]  /*16b0*/  FADD.FTZ R13, R50, R13 ;  /* 0x0000000d320d7221 */ /* 0x000fce0000010000 */
[----:B------:R-:W0:Y:S01]  /*16c0*/  MUFU.SIN R5, R14 ;  /* 0x0000000e00057308 */ /* 0x000e220000000400 */
[----:B-1----:R-:W-:-:S07]  /*16d0*/  FMUL.FTZ R63, R6, R63 ;  /* 0x0000003f063f7220 */ /* 0x002fce0000410000 */
[----:B------:R-:W1:Y:S01]  /*16e0*/  MUFU.COS R11, R14 ;  /* 0x0000000e000b7308 */ /* 0x000e620000000000 */
[C---:B------:R-:W-:Y:S01]  /*16f0*/  FMUL.FTZ R6, R62.reuse, R0 ;  /* 0x000000003e067220 */ /* 0x040fe20000410000 */
[-C--:B------:R-:W-:Y:S01]  /*1700*/  FMUL.FTZ R7, R62, R13.reuse ;  /* 0x0000000d3e077220 */ /* 0x080fe20000410000 */
[----:B----4-:R-:W-:Y:S02]  /*1710*/  FMUL.FTZ R67, R9, R8 ;  /* 0x0000000809437220 */ /* 0x010fe40000410000 */
[C---:B------:R-:W-:Y:S01]  /*1720*/  FFMA.FTZ R6, R63.reuse, R13, -R6 ;  /* 0x0000000d3f067223 */ /* 0x040fe20000010806 */
[----:B------:R-:W-:Y:S01]  /*1730*/  FFMA.FTZ R7, R63, R0, R7 ;  /* 0x000000003f077223 */ /* 0x000fe20000010007 */
[----:B------:R-:W-:Y:S01]  /*1740*/  FMUL.FTZ R66, R9, R66 ;  /* 0x0000004209427220 */ /* 0x000fe20000410000 */
[----:B0-----:R-:W-:Y:S01]  /*1750*/  FMUL.FTZ R0, R4, R5 ;  /* 0x0000000504007220 */ /* 0x001fe20000410000 */
[----:B------:R-:W-:Y:S01]  /*1760*/  FADD.FTZ R9, R51, R6 ;  /* 0x0000000633097221 */ /* 0x000fe20000010000 */
[----:B------:R-:W-:Y:S01]  /*1770*/  FADD.FTZ R7, RZ, R7 ;  /* 0x00000007ff077221 */ /* 0x000fe20000010000 */
[----:B------:R-:W-:-:S03]  /*1780*/  FMUL.FTZ R5, R67, R64 ;  /* 0x0000004043057220 */ /* 0x000fc60000410000 */
[----:B------:R-:W-:Y:S01]  /*1790*/  FMUL.FTZ R8, R0, R7 ;  /* 0x0000000700087220 */ /* 0x000fe20000410000 */
[----:B-1----:R-:W-:Y:S01]  /*17a0*/  FMUL.FTZ R60, R4, R11 ;  /* 0x0000000b043c7220 */ /* 0x002fe20000410000 */
[----:B------:R-:W-:Y:S01]  /*17b0*/  FMUL.FTZ R4, R66, R64 ;  /* 0x0000004042047220 */ /* 0x000fe20000410000 */
[----:B------:R-:W-:Y:S01]  /*17c0*/  FMUL.FTZ R11, R0, R9 ;  /* 0x00000009000b7220 */ /* 0x000fe20000410000 */
[----:B------:R-:W-:Y:S01]  /*17d0*/  FFMA.FTZ R5, R66, R65, -R5 ;  /* 0x0000004142057223 */ /* 0x000fe20000010805 */
[C---:B------:R-:W-:Y:S01]  /*17e0*/  FFMA.FTZ R9, R60.reuse, R9, -R8 ;  /* 0x000000093c097223 */ /* 0x040fe20000010808 */
[----:B------:R-:W-:Y:S01]  /*17f0*/  FFMA.FTZ R4, R67, R65, R4 ;  /* 0x0000004143047223 */ /* 0x000fe20000010004 */
[----:B------:R-:W-:Y:S01]  /*1800*/  FFMA.FTZ R11, R60, R7, R11 ;  /* 0x000000073c0b7223 */ /* 0x000fe2000001000b */
[----:B------:R-:W-:Y:S01]  /*1810*/  FMUL.FTZ R7, R62, R5 ;  /* 0x000000053e077220 */ /* 0x000fe20000410000 */
[----:B------:R-:W-:Y:S01]  /*1820*/  FADD.FTZ R14, R54, R9 ;  /* 0x00000009360e7221 */ /* 0x000fe20000010000 */
[-C--:B------:R-:W-:Y:S01]  /*1830*/  FMUL.FTZ R6, R62, R4.reuse ;  /* 0x000000043e067220 */ /* 0x080fe20000410000 */
[----:B------:R-:W-:Y:S01]  /*1840*/  FADD.FTZ R15, RZ, R11 ;  /* 0x0000000bff0f7221 */ /* 0x000fe20000010000 */
[----:B------:R-:W-:-:S02]  /*1850*/  FFMA.FTZ R7, R63, R4, R7 ;  /* 0x000000043f077223 */ /* 0x000fc40000010007 */
[----:B------:R-:W-:Y:S02]  /*1860*/  FFMA.FTZ R5, R63, R5, -R6 ;  /* 0x000000053f057223 */ /* 0x000fe40000010806 */
[----:B------:R-:W0:Y:S01]  /*1870*/  SHFL.UP PT, R8, R15, 0x1, RZ ;  /* 0x042000000f087989 */ /* 0x000e2200000e00ff */
[C---:B------:R-:W-:Y:S01]  /*1880*/  FMUL.FTZ R12, R0.reuse, R7 ;  /* 0x00000007000c7220 */ /* 0x040fe20000410000 */
[-C--:B------:R-:W-:Y:S02]  /*1890*/  FMUL.FTZ R9, R0, R5.reuse ;  /* 0x0000000500097220 */ /* 0x080fe40000410000 */
[----:B------:R-:W1:Y:S01]  /*18a0*/  SHFL.UP PT, R6, R14, 0x1, RZ ;  /* 0x042000000e067989 */ /* 0x000e6200000e00ff */
[C---:B------:R-:W-:Y:S01]  /*18b0*/  FFMA.FTZ R12, R60.reuse, R5, -R12 ;  /* 0x000000053c0c7223 */ /* 0x040fe2000001080c */
[----:B------:R-:W-:-:S04]  /*18c0*/  FFMA.FTZ R9, R60, R7, R9 ;  /* 0x000000073c097223 */ /* 0x000fc80000010009 */
        /* <DEDUP_REMOVED lines=8> */
[----:B------:R-:W-:Y:S01]  /*1950*/  @P1 FADD.FTZ R15, R15, R8 ;  /* 0x000000080f0f1221 */ /* 0x000fe20000010000 */
[-C--:B-----5:R-:W-:Y:S02]  /*1960*/  FMUL.FTZ R7, R9, R5.reuse ;  /* 0x0000000509077220 */ /* 0x0a0fe40000410000 */
[----:B------:R-:W0:Y:S01]  /*1970*/  SHFL.UP PT, R13, R14, 0x2, RZ ;  /* 0x044000000e0d7989 */ /* 0x000e2200000e00ff */
[----:B------:R-:W-:-:S03]  /*1980*/  FFMA.FTZ R6, R12, R5, R11 ;  /* 0x000000050c067223 */ /* 0x000fc6000001000b */
[----:B------:R-:W1:Y:S01]  /*1990*/  SHFL.UP PT, R27, R15, 0x2, RZ ;  /* 0x044000000f1b7989 */ /* 0x000e6200000e00ff */
[----:B------:R-:W-:Y:S01]  /*19a0*/  @P1 FFMA.FTZ R12, R12, R4, -R7 ;  /* 0x000000040c0c1223 */ /* 0x000fe20000010807 */
[----:B------:R-:W-:-:S04]  /*19b0*/  FSEL R6, R9, R6, !P1 ;  /* 0x0000000609067208 */ /* 0x000fc80004800000 */
[----:B------:R-:W4:Y:S04]  /*19c0*/  SHFL.UP PT, R5, R12, 0x2, RZ ;  /* 0x044000000c057989 */ /* 0x000f2800000e00ff */
[----:B------:R-:W5:Y:S01]  /*19d0*/  SHFL.UP PT, R7, R6, 0x2, RZ ;  /* 0x0440000006077989 */ /* 0x000f6200000e00ff */
[----:B------:R-:W-:Y:S01]  /*19e0*/  ISETP.GE.AND P1, PT, R58, 0x2, PT ;  /* 0x000000023a00780c */ /* 0x000fe20003f26270 */
[C---:B0-----:R-:W-:Y:S01]  /*19f0*/  FMUL.FTZ R9, R6.reuse, R13 ;  /* 0x0000000d06097220 */ /* 0x041fe20000410000 */
[----:B-1----:R-:W-:-:S03]  /*1a00*/  FMUL.FTZ R4, R6, R27 ;  /* 0x0000001b06047220 */ /* 0x002fc60000410000 */
[C---:B------:R-:W-:Y:S01]  /*1a10*/  FFMA.FTZ R8, R12.reuse, R27, R9 ;  /* 0x0000001b0c087223 */ /* 0x040fe20000010009 */
[----:B------:R-:W-:-:S07]  /*1a20*/  FFMA.FTZ R13, R12, R13, -R4 ;  /* 0x0000000d0c0d7223 */ /* 0x000fce0000010804 */
[----:B------:R-:W-:Y:S01]  /*1a30*/  @P1 FADD.FTZ R15, R15, R8 ;  /* 0x000000080f0f1221 */ /* 0x000fe20000010000 */
[----:B----4-:R-:W-:Y:S01]  /*1a40*/  FMUL.FTZ R9, R6, R5 ;  /* 0x0000000506097220 */ /* 0x010fe20000410000 */
[----:B------:R-:W-:-:S03]  /*1a50*/  @P1 FADD.FTZ R14, R14, R13 ;  /* 0x0000000d0e0e1221 */ /* 0x000fc60000010000 */
[-C--:B-----5:R-:W-:Y:S01]  /*1a60*/  FFMA.FTZ R9, R12, R7.reuse, R9 ;  /* 0x000000070c097223 */ /* 0x0a0fe20000010009 */
[----:B------:R-:W-:Y:S01]  /*1a70*/  FMUL.FTZ R7, R6, R7 ;  /* 0x0000000706077220 */ /* 0x000fe20000410000 */
[----:B------:R-:W0:Y:S04]  /*1a80*/  SHFL.UP PT, R10, R15, 0x4, RZ ;  /* 0x048000000f0a7989 */ /* 0x000e2800000e00ff */
        /* <DEDUP_REMOVED lines=17> */
[----:B------:R-:W1:Y:S01]  /*1ba0*/  SHFL.UP PT, R27, R15, 0x8, RZ ;  /* 0x050000000f1b7989 */ /* 0x000e6200000e00ff */
[----:B------:R-:W-:-:S03]  /*1bb0*/  FSEL R6, R9, R6, !P1 ;  /* 0x0000000609067208 */ /* 0x000fc60004800000 */
[----:B------:R-:W4:Y:S04]  /*1bc0*/  SHFL.UP PT, R5, R12, 0x8, RZ ;  /* 0x050000000c057989 */ /* 0x000f2800000e00ff */
[----:B------:R-:W5:Y:S01]  /*1bd0*/  SHFL.UP PT, R7, R6, 0x8, RZ ;  /* 0x0500000006077989 */ /* 0x000f6200000e00ff */
[----:B------:R-:W-:Y:S01]  /*1be0*/  ISETP.GE.AND P1, PT, R58, 0x8, PT ;  /* 0x000000083a00780c */ /* 0x000fe20003f26270 */
[----:B------:R-:W2:Y:S01]  /*1bf0*/  S2R R10, SR_CgaCtaId ;  /* 0x00000000000a7919 */ /* 0x000ea20000008800 */
[C---:B0-----:R-:W-:Y:S01]  /*1c00*/  FMUL.FTZ R9, R6.reuse, R13 ;  /* 0x0000000d06097220 */ /* 0x041fe20000410000 */
[----:B-1----:R-:W-:-:S03]  /*1c10*/  FMUL.FTZ R4, R6, R27 ;  /* 0x0000001b06047220 */ /* 0x002fc60000410000 */
[C---:B------:R-:W-:Y:S01]  /*1c20*/  FFMA.FTZ R8, R12.reuse, R27, R9 ;  /* 0x0000001b0c087223 */ /* 0x040fe20000010009 */
[----:B------:R-:W-:Y:S01]  /*1c30*/  FFMA.FTZ R13, R12, R13, -R4 ;  /* 0x0000000d0c0d7223 */ /* 0x000fe20000010804 */
[----:B----4-:R-:W-:-:S05]  /*1c40*/  FMUL.FTZ R11, R6, R5 ;  /* 0x00000005060b7220 */ /* 0x010fca0000410000 */
[----:B------:R-:W-:Y:S01]  /*1c50*/  @P1 FADD.FTZ R15, R15, R8 ;  /* 0x000000080f0f1221 */ /* 0x000fe20000010000 */
[----:B------:R-:W-:Y:S01]  /*1c60*/  @P1 FADD.FTZ R14, R14, R13 ;  /* 0x0000000d0e0e1221 */ /* 0x000fe20000010000 */
[-C--:B-----5:R-:W-:Y:S01]  /*1c70*/  FFMA.FTZ R13, R12, R7.reuse, R11 ;  /* 0x000000070c0d7223 */ /* 0x0a0fe2000001000b */
[----:B------:R-:W-:Y:S02]  /*1c80*/  FMUL.FTZ R7, R6, R7 ;  /* 0x0000000706077220 */ /* 0x000fe40000410000 */
[----:B------:R-:W0:Y:S02]  /*1c90*/  SHFL.UP PT, R26, R15, 0x10, RZ ;  /* 0x060000000f1a7989 */ /* 0x000e2400000e00ff */
[----:B------:R-:W-:Y:S01]  /*1ca0*/  @P1 FFMA.FTZ R12, R12, R5, -R7 ;  /* 0x000000050c0c1223 */ /* 0x000fe20000010807 */
[----:B------:R-:W-:Y:S01]  /*1cb0*/  FSEL R13, R6, R13, !P1 ;  /* 0x0000000d060d7208 */ /* 0x000fe20004800000 */
[----:B------:R-:W1:Y:S04]  /*1cc0*/  SHFL.UP PT, R7, R14, 0x10, RZ ;  /* 0x060000000e077989 */ /* 0x000e6800000e00ff */
[----:B------:R-:W4:Y:S04]  /*1cd0*/  SHFL.UP PT, R5, R12, 0x10, RZ ;  /* 0x060000000c057989 */ /* 0x000f2800000e00ff */
[----:B------:R-:W5:Y:S01]  /*1ce0*/  SHFL.UP PT, R6, R13, 0x10, RZ ;  /* 0x060000000d067989 */ /* 0x000f6200000e00ff */
[----:B--2---:R-:W-:-:S02]  /*1cf0*/  LEA R61, R10, R61, 0x18 ;  /* 0x0000003d0a3d7211 */ /* 0x004fc400078ec0ff */
[----:B------:R-:W-:Y:S02]  /*1d00*/  CS2R R10, SRZ ;  /* 0x00000000000a7805 */ /* 0x000fe4000001ff00 */
[----:B------:R-:W-:Y:S02]  /*1d10*/  MOV R9, RZ ;  /* 0x000000ff00097202 */ /* 0x000fe40000000f00 */
[----:B------:R-:W-:Y:S02]  /*1d20*/  MOV R8, 0x3f800000 ;  /* 0x3f80000000087802 */ /* 0x000fe40000000f00 */
[----:B------:R-:W-:Y:S02]  /*1d30*/  @!P0 LEA R4, R56, R61, 0x4 ;  /* 0x0000003d38048211 */ /* 0x000fe400078e20ff */
[----:B------:R-:W-:Y:S01]  /*1d40*/  ISETP.GE.AND P1, PT, R58, 0x10, PT ;  /* 0x000000103a00780c */ /* 0x000fe20003f26270 */
[C---:B0-----:R-:W-:Y:S02]  /*1d50*/  FMUL.FTZ R27, R13.reuse, R26 ;  /* 0x0000001a0d1b7220 */ /* 0x041fe40000410000 */
[----:B------:R-:W0:Y:S02]  /*1d60*/  @!P0 LDS.128 R8, [R4+0x250] ;  /* 0x0002500004088984 */ /* 0x000e240000000c00 */
[-C--:B-1----:R-:W-:Y:S01]  /*1d70*/  FFMA.FTZ R27, R12, R7.reuse, -R27 ;  /* 0x000000070c1b7223 */ /* 0x082fe2000001081b */
[C---:B------:R-:W-:Y:S01]  /*1d80*/  FMUL.FTZ R69, R13.reuse, R7 ;  /* 0x000000070d457220 */ /* 0x040fe20000410000 */
[----:B----4-:R-:W-:-:S03]  /*1d90*/  FMUL.FTZ R7, R13, R5 ;  /* 0x000000050d077220 */ /* 0x010fc60000410000 */
[C---:B------:R-:W-:Y:S01]  /*1da0*/  FFMA.FTZ R26, R12.reuse, R26, R69 ;  /* 0x0000001a0c1a7223 */ /* 0x040fe20000010045 */
[-C--:B-----5:R-:W-:Y:S01]  /*1db0*/  FMUL.FTZ R68, R13, R6.reuse ;  /* 0x000000060d447220 */ /* 0x0a0fe20000410000 */
[----:B------:R-:W-:Y:S01]  /*1dc0*/  FFMA.FTZ R6, R12, R6, R7 ;  /* 0x000000060c067223 */ /* 0x000fe20000010007 */
[----:B------:R-:W-:Y:S01]  /*1dd0*/  @P1 FADD.FTZ R14, R14, R27 ;  /* 0x0000001b0e0e1221 */ /* 0x000fe20000010000 */
[----:B------:R-:W-:Y:S01]  /*1de0*/  @P1 FADD.FTZ R15, R15, R26 ;  /* 0x0000001a0f0f1221 */ /* 0x000fe20000010000 */
[----:B------:R-:W-:Y:S02]  /*1df0*/  @P1 FFMA.FTZ R12, R12, R5, -R68 ;  /* 0x000000050c0c1223 */ /* 0x000fe40000010844 */
        /* <DEDUP_REMOVED lines=10> */
[----:B------:R1:W2:Y:S01]  /*1ea0*/  SHFL.UP PT, R70, R12, 0x1, RZ ;  /* 0x042000000c467989 */ /* 0x0002a200000e00ff */
[----:B------:R-:W-:-:S03]  /*1eb0*/  SHF.R.U64 R72, R20, 0x10, R21 ;  /* 0x0000001014487819 */ /* 0x000fc60000001215 */
[----:B------:R4:W5:Y:S02]  /*1ec0*/  SHFL.UP PT, R69, R15, 0x1, RZ ;  /* 0x042000000f457989 */ /* 0x00096400000e00ff */
[----:B------:R-:W-:Y:S02]  /*1ed0*/  HADD2.F32 R75, -RZ, R72.H0_H0 ;  /* 0x20000048ff4b7230 */ /* 0x000fe40000004100 */
[----:B------:R4:W5:Y:S01]  /*1ee0*/  SHFL.UP PT, R68, R14, 0x1, RZ ;  /* 0x042000000e447989 */ /* 0x00096200000e00ff */
[----:B------:R-:W-:Y:S01]  /*1ef0*/  SHF.R.U32.HI R72, RZ, 0x10, R21 ;  /* 0x00000010ff487819 */ /* 0x000fe20000011615 */
[----:B------:R-:W-:Y:S02]  /*1f00*/  HADD2.F32 R74, -RZ, R20.H0_H0 ;  /* 0x20000014ff4a7230 */ /* 0x000fe40000004100 */
[----:B---3--:R-:W-:Y:S02]  /*1f10*/  FMUL.FTZ R20, R75, R22 ;  /* 0x000000164b147220 */ /* 0x008fe40000410000 */
[----:B------:R-:W-:-:S02]  /*1f20*/  HADD2.F32 R72, -RZ, R72.H0_H0 ;  /* 0x20000048ff487230 */ /* 0x000fc40000004100 */
[----:B-1----:R-:W-:Y:S01]  /*1f30*/  FFMA.FTZ R12, R74, R23, R20 ;  /* 0x000000174a0c7223 */ /* 0x002fe20000010014 */
[----:B------:R-:W-:Y:S01]  /*1f40*/  HADD2.F32 R20, -RZ, R21.H0_H0 ;  /* 0x20000015ff147230 */ /* 0x000fe20000004100 */
[----:B0-----:R-:W-:Y:S01]  /*1f50*/  @!P3 MOV R71, R9 ;  /* 0x000000090047b202 */ /* 0x001fe20000000f00 */
[C---:B----4-:R-:W-:Y:S01]  /*1f60*/  FMUL.FTZ R15, R72.reuse, R23 ;  /* 0x00000017480f7220 */ /* 0x050fe20000410000 */
[----:B------:R-:W-:-:S03]  /*1f70*/  FMUL.FTZ R14, R72, R22 ;  /* 0x00000016480e7220 */ /* 0x000fc60000410000 */
[C---:B------:R-:W-:Y:S01]  /*1f80*/  FFMA.FTZ R15, R20.reuse, R22, -R15 ;  /* 0x00000016140f7223 */ /* 0x040fe2000001080f */
[----:B--2---:R-:W-:Y:S01]  /*1f90*/  @!P3 MOV R70, R8 ;  /* 0x000000080046b202 */ /* 0x004fe20000000f00 */
[----:B------:R-:W-:Y:S01]  /*1fa0*/  FFMA.FTZ R14, R20, R23, R14 ;  /* 0x00000017140e7223 */ /* 0x000fe2000001000e */
[----:B-----5:R-:W-:Y:S01]  /*1fb0*/  @!P3 MOV R69, R11 ;  /* 0x0000000b0045b202 */ /* 0x020fe20000000f00 */
[CC--:B------:R-:W-:Y:S01]  /*1fc0*/  @P4 FMUL.FTZ R20, R26.reuse, R71.reuse ;  /* 0x000000471a144220 */ /* 0x0c0fe20000410000 */
[C---:B------:R-:W-:Y:S01]  /*1fd0*/  @P4 FMUL.FTZ R21, R27.reuse, R71 ;  /* 0x000000471b154220 */ /* 0x040fe20000410000 */
[----:B------:R-:W-:Y:S02]  /*1fe0*/  @!P3 MOV R68, R10 ;  /* 0x0000000a0044b202 */ /* 0x000fe40000000f00 */
[-C--:B------:R-:W-:Y:S01]  /*1ff0*/  @P4 FFMA.FTZ R20, R27, R70.reuse, R20 ;  /* 0x000000461b144223 */ /* 0x080fe20000010014 */
[----:B------:R-:W-:Y:S01]  /*2000*/  @P4 FFMA.FTZ R21, R26, R70, -R21 ;  /* 0x000000461a154223 */ /* 0x000fe20000010815 */
[----:B------:R-:W-:-:S02]  /*2010*/  SHF.R.U64 R71, R24, 0x10, R25 ;  /* 0x0000001018477819 */ /* 0x000fc40000001219 */
[----:B------:R-:W-:Y:S01]  /*2020*/  @P4 FADD.FTZ R69, R69, R20 ;  /* 0x0000001445454221 */ /* 0x000fe20000010000 */
[----:B------:R-:W-:Y:S01]  /*2030*/  @P4 FADD.FTZ R68, R68, R21 ;  /* 0x0000001544444221 */ /* 0x000fe20000010000 */
[----:B------:R-:W-:Y:S01]  /*2040*/  SHF.R.U32.HI R26, RZ, 0x10, R25 ;  /* 0x00000010ff1a7819 */ /* 0x000fe20000011619 */
[----:B------:R-:W-:Y:S02]  /*2050*/  HADD2.F32 R71, -RZ, R71.H0_H0 ;  /* 0x20000047ff477230 */ /* 0x000fe40000004100 */
[C---:B------:R-:W-:Y:S01]  /*2060*/  FMUL.FTZ R21, R67.reuse, R69 ;  /* 0x0000004543157220 */ /* 0x040fe20000410000 */
[-C--:B------:R-:W-:Y:S01]  /*2070*/  FMUL.FTZ R70, R67, R68.reuse ;  /* 0x0000004443467220 */ /* 0x080fe20000410000 */
[----:B------:R-:W-:Y:S02]  /*2080*/  HADD2.F32 R72, -RZ, R24.H0_H0 ;  /* 0x20000018ff487230 */ /* 0x000fe40000004100 */
[----:B------:R-:W-:Y:S01]  /*2090*/  FFMA.FTZ R68, R66, R68, -R21 ;  /* 0x0000004442447223 */ /* 0x000fe20000010815 */
[----:B------:R-:W-:-:S02]  /*20a0*/  HADD2.F32 R26, -RZ, R26.H0_H0 ;  /* 0x2000001aff1a7230 */ /* 0x000fc40000004100 */
[----:B------:R-:W-:Y:S01]  /*20b0*/  FMUL.FTZ R27, R71, R23 ;  /* 0x00000017471b7220 */ /* 0x000fe20000410000 */
[----:B------:R-:W-:Y:S01]  /*20c0*/  FFMA.FTZ R70, R66, R69, R70 ;  /* 0x0000004542467223 */ /* 0x000fe20000010046 */
[----:B------:R-:W-:Y:S01]  /*20d0*/  FADD.FTZ R21, R49, R68 ;  /* 0x0000004431157221 */ /* 0x000fe20000010000 */
[----:B------:R-:W-:Y:S02]  /*20e0*/  HADD2.F32 R67, -RZ, R25.H0_H0 ;  /* 0x20000019ff437230 */ /* 0x000fe40000004100 */
[-C--:B------:R-:W-:Y:S01]  /*20f0*/  FFMA.FTZ R20, R72, R22.reuse, -R27 ;  /* 0x0000001648147223 */ /* 0x080fe2000001081b */
[CC--:B------:R-:W-:Y:S01]  /*2100*/  FMUL.FTZ R27, R26.reuse, R23.reuse ;  /* 0x000000171a1b7220 */ /* 0x0c0fe20000410000 */
[----:B------:R-:W-:Y:S01]  /*2110*/  FADD.FTZ R25, RZ, R70 ;  /* 0x00000046ff197221 */ /* 0x000fe20000010000 */
[-C--:B------:R-:W-:Y:S01]  /*2120*/  FMUL.FTZ R66, R26, R22.reuse ;  /* 0x000000161a427220 */ /* 0x080fe20000410000 */
[----:B------:R-:W-:Y:S01]  /*2130*/  FMUL.FTZ R73, R75, R23 ;  /* 0x000000174b497220 */ /* 0x000fe20000410000 */
[C---:B------:R-:W-:Y:S01]  /*2140*/  FMUL.FTZ R26, R64.reuse, R21 ;  /* 0x00000015401a7220 */ /* 0x040fe20000410000 */
[-C--:B------:R-:W-:Y:S01]  /*2150*/  FMUL.FTZ R64, R64, R25.reuse ;  /* 0x0000001940407220 */ /* 0x080fe20000410000 */
[-C--:B------:R-:W-:Y:S01]  /*2160*/  FMUL.FTZ R24, R71, R22.reuse ;  /* 0x0000001647187220 */ /* 0x080fe20000410000 */
[-C--:B------:R-:W-:Y:S01]  /*2170*/  FFMA.FTZ R13, R74, R22.reuse, -R73 ;  /* 0x000000164a0d7223 */ /* 0x080fe20000010849 */
[----:B------:R-:W-:Y:S01]  /*2180*/  FFMA.FTZ R26, R65, R25, R26 ;  /* 0x00000019411a7223 */ /* 0x000fe2000001001a */
[----:B------:R-:W-:Y:S01]  /*2190*/  FFMA.FTZ R22, R67, R22, -R27 ;  /* 0x0000001643167223 */ /* 0x000fe2000001081b */
[----:B------:R-:W-:Y:S01]  /*21a0*/  FMUL.FTZ R27, R5, R11 ;  /* 0x0000000b051b7220 */ /* 0x000fe20000410000 */
[----:B------:R-:W-:Y:S01]  /*21b0*/  FFMA.FTZ R71, R65, R21, -R64 ;  /* 0x0000001541477223 */ /* 0x000fe20000010840 */
[----:B------:R-:W-:Y:S01]  /*21c0*/  FADD.FTZ R26, RZ, R26 ;  /* 0x0000001aff1a7221 */ /* 0x000fe20000010000 */
[----:B------:R-:W-:Y:S01]  /*21d0*/  ISETP.NE.AND P1, PT, R32, RZ, PT ;  /* 0x000000ff2000720c */ /* 0x000fe20003f25270 */
[----:B------:R-:W-:Y:S01]  /*21e0*/  FFMA.FTZ R65, R4, R10, -R27 ;  /* 0x0000000a04417223 */ /* 0x000fe2000001081b */
[----:B------:R-:W-:Y:S01]  /*21f0*/  FADD.FTZ R27, R50, R71 ;  /* 0x00000047321b7221 */ /* 0x000fe20000010000 */
[-C--:B------:R-:W-:Y:S01]  /*2200*/  FFMA.FTZ R24, R72, R23.reuse, R24 ;  /* 0x0000001748187223 */ /* 0x080fe20000010018 */
[C---:B------:R-:W-:Y:S01]  /*2210*/  FMUL.FTZ R64, R62.reuse, R26 ;  /* 0x0000001a3e407220 */ /* 0x040fe20000410000 */
[----:B------:R-:W-:Y:S01]  /*2220*/  FFMA.FTZ R23, R67, R23, R66 ;  /* 0x0000001743177223 */ /* 0x000fe20000010042 */
[C---:B------:R-:W-:Y:S01]  /*2230*/  FMUL.FTZ R69, R5.reuse, R10 ;  /* 0x0000000a05457220 */ /* 0x040fe20000410000 */
[C---:B------:R-:W-:Y:S01]  /*2240*/  FMUL.FTZ R67, R5.reuse, R9 ;  /* 0x0000000905437220 */ /* 0x040fe20000410000 */
[-C--:B------:R-:W-:Y:S01]  /*2250*/  FMUL.FTZ R10, R5, R8.reuse ;  /* 0x00000008050a7220 */ /* 0x080fe20000410000 */
        /* <DEDUP_REMOVED lines=30> */
.L_x_2522:
[----:B------:R-:W-:Y:S05]  /*2440*/  BSYNC B0 ;  /* 0x0000000000007941 */ /* 0x000fea0003800000 */
.L_x_2521:
[----:B------:R-:W-:Y:S01]  /*2450*/  IADD3 R56, R56, 0x1, RZ ;  /* 0x0000000138387810 */ /* 0x000fe20007ffe0ff */
[-C--:B------:R-:W-:Y:S01]  /*2460*/  FFMA.FTZ R7, R60, R65.reuse, R25 ;  /* 0x000000413c077223 */ /* 0x080fe20000010019 */
[----:B-1----:R-:W-:Y:S01]  /*2470*/  FMUL.FTZ R5, R0, R65 ;  /* 0x0000004100057220 */ /* 0x002fe20000410000 */
[----:B------:R-:W-:Y:S01]  /*2480*/  FMUL.FTZ R26, R26, R23 ;  /* 0x000000171a1a7220 */ /* 0x000fe20000410000 */
[----:B------:R-:W-:Y:S01]  /*2490*/  ISETP.GE.AND P1, PT, R56, UR18, PT ;  /* 0x0000001238007c0c */ /* 0x000fe2000bf26270 */
[----:B------:R-:W-:Y:S01]  /*24a0*/  FADD.FTZ R7, RZ, R7 ;  /* 0x00000007ff077221 */ /* 0x000fe20000010000 */
[----:B------:R-:W-:Y:S01]  /*24b0*/  FFMA.FTZ R5, R60, R63, -R5 ;  /* 0x0000003f3c057223 */ /* 0x000fe20000010805 */
[----:B------:R-:W-:Y:S01]  /*24c0*/  FMUL.FTZ R12, R65, R12 ;  /* 0x0000000c410c7220 */ /* 0x000fe20000410000 */
[----:B------:R-:W-:Y:S01]  /*24d0*/  FFMA.FTZ R20, R21, R20, -R24 ;  /* 0x0000001415147223 */ /* 0x000fe20000010818 */
[----:B------:R-:W-:Y:S01]  /*24e0*/  FMUL.FTZ R14, R14, R7 ;  /* 0x000000070e0e7220 */ /* 0x000fe20000410000 */
[----:B------:R-:W-:Y:S01]  /*24f0*/  FADD.FTZ R5, R54, R5 ;  /* 0x0000000536057221 */ /* 0x000fe20000010000 */
[----:B------:R-:W-:Y:S01]  /*2500*/  FFMA.FTZ R22, R27, R22, -R26 ;  /* 0x000000161b167223 */ /* 0x000fe2000001081a */
[----:B------:R-:W-:Y:S01]  /*2510*/  FFMA.FTZ R12, R63, R13, -R12 ;  /* 0x0000000d3f0c7223 */ /* 0x000fe2000001080c */
[----:B------:R-:W-:Y:S01]  /*2520*/  FFMA.FTZ R41, R20, 2, R41 ;  /* 0x4000000014297823 */ /* 0x000fe20000010029 */
[----:B------:R-:W-:Y:S01]  /*2530*/  FFMA.FTZ R14, R5, R15, -R14 ;  /* 0x0000000f050e7223 */ /* 0x000fe2000001080e */
[----:B------:R-:W-:Y:S01]  /*2540*/  FFMA.FTZ R43, R22, 2, R43 ;  /* 0x40000000162b7823 */ /* 0x000fe2000001002b */
[----:B------:R-:W-:-:S02]  /*2550*/  FFMA.FTZ R45, R12, 2, R45 ;  /* 0x400000000c2d7823 */ /* 0x000fc4000001002d */
[----:B------:R-:W-:Y:S01]  /*2560*/  FFMA.FTZ R47, R14, 2, R47 ;  /* 0x400000000e2f7823 */ /* 0x000fe2000001002f */
[----:B------:R-:W-:Y:S06]  /*2570*/  @!P1 BRA `(.L_x_2523) ;  /* 0xffffffec00549947 */ /* 0x000fec000383ffff */
.L_x_2520:
[----:B------:R-:W0:Y:S01]  /*2580*/  LDC.64 R4, c[0x0][0x2b0] ;  /* 0x0000ac00ff047b82 */ /* 0x000e220000000a00 */
[----:B------:R-:W-:Y:S01]  /*2590*/  USHF.L.U32 UR8, UR4, 0x7, URZ ;  /* 0x0000000704087899 */ /* 0x000fe2000800063f */
[----:B------:R-:W2:Y:S01]  /*25a0*/  F2F.F16.F32 R43, R43 ;  /* 0x0000002b002b7304 */ /* 0x000ea20000200800 */
[----:B------:R-:W-:Y:S01]  /*25b0*/  UIADD3 UR4, UR4, 0x1, URZ ;  /* 0x0000000104047890 */ /* 0x000fe2000fffe03f */
[----:B------:R-:W-:Y:S01]  /*25c0*/  IADD3 R38, P1, R38, 0x200, RZ ;  /* 0x0000020026267810 */ /* 0x000fe20007f3e0ff */
[----:B------:R-:W-:Y:S01]  /*25d0*/  USHF.R.S32.HI UR9, URZ, 0x1f, UR8 ;  /* 0x0000001f3f097899 */ /* 0x000fe20008011408 */
[----:B------:R-:W-:Y:S02]  /*25e0*/  IADD3 R34, P2, R34, 0x100, RZ ;  /* 0x0000010022227810 */ /* 0x000fe40007f5e0ff */
[----:B------:R-:W3:Y:S08]  /*25f0*/  LDC R8, c[0x0][0x224] ;  /* 0x00008900ff087b82 */ /* 0x000ef00000000800 */
[----:B------:R-:W-:Y:S01]  /*2600*/  BAR.SYNC.DEFER_BLOCKING 0x0 ;  /* 0x0000000000007b1d */ /* 0x000fe20000010000 */
[----:B------:R-:W-:-:S02]  /*2610*/  IADD3 R36, P3, R36, 0x100, RZ ;  /* 0x0000010024247810 */ /* 0x000fc40007f7e0ff */
[----:B------:R-:W-:Y:S02]  /*2620*/  IADD3.X R40, RZ, R40, RZ, P1, !PT ;  /* 0x00000028ff287210 */ /* 0x000fe40000ffe4ff */
[----:B------:R-:W-:Y:S01]  /*2630*/  IADD3.X R37, RZ, R37, RZ, P2, !PT ;  /* 0x00000025ff257210 */ /* 0x000fe200017fe4ff */
[----:B------:R-:W-:Y:S01]  /*2640*/  F2F.F16.F32 R45, R45 ;  /* 0x0000002d002d7304 */ /* 0x000fe20000200800 */
[----:B------:R-:W-:-:S07]  /*2650*/  IADD3.X R39, RZ, R39, RZ, P3, !PT ;  /* 0x00000027ff277210 */ /* 0x000fce0001ffe4ff */
[----:B------:R-:W-:Y:S01]  /*2660*/  F2F.F16.F32 R41, R41 ;  /* 0x0000002900297304 */ /* 0x000fe20000200800 */
[-C--:B0-----:R-:W-:Y:S02]  /*2670*/  IMAD R0, R35, R4.reuse, RZ ;  /* 0x0000000423007224 */ /* 0x081fe400078e02ff */
[----:B------:R-:W-:Y:S01]  /*2680*/  IMAD.WIDE.U32 R2, R33, R4, UR8 ;  /* 0x0000000821027e25 */ /* 0x000fe2000f8e0004 */
[----:B------:R-:W-:-:S03]  /*2690*/  ULDC.64 UR8, c[0x0][0x2b8] ;  /* 0x0000ae0000087ab9 */ /* 0x000fc60000000a00 */
[----:B------:R-:W-:Y:S02]  /*26a0*/  IMAD R5, R33, R5, R0 ;  /* 0x0000000521057224 */ /* 0x000fe400078e0200 */
[----:B------:R-:W0:Y:S03]  /*26b0*/  F2F.F16.F32 R0, R47 ;  /* 0x0000002f00007304 */ /* 0x000e260000200800 */
[----:B------:R-:W-:Y:S01]  /*26c0*/  IADD3 R3, R3, R5, RZ ;  /* 0x0000000503037210 */ /* 0x000fe20007ffe0ff */
[----:B------:R-:W-:-:S04]  /*26d0*/  IMAD R5, R29, UR8, RZ ;  /* 0x000000081d057c24 */ /* 0x000fc8000f8e02ff */
[C---:B------:R-:W-:Y:S02]  /*26e0*/  IMAD R7, R28.reuse, UR9, R5 ;  /* 0x000000091c077c24 */ /* 0x040fe4000f8e0205 */
[----:B------:R-:W-:Y:S01]  /*26f0*/  IMAD.WIDE.U32 R4, R28, UR8, R2 ;  /* 0x000000081c047c25 */ /* 0x000fe2000f8e0002 */
[----:B------:R-:W-:-:S03]  /*2700*/  ULDC.64 UR8, c[0x0][0x308] ;  /* 0x0000c20000087ab9 */ /* 0x000fc60000000a00 */
[----:B--2---:R-:W-:Y:S01]  /*2710*/  IMAD.WIDE.U32 R2, R43, 0x10000, RZ ;  /* 0x000100002b027825 */ /* 0x004fe200078e00ff */
[----:B------:R-:W-:Y:S02]  /*2720*/  IADD3 R5, R5, R7, RZ ;  /* 0x0000000705057210 */ /* 0x000fe40007ffe0ff */
[C---:B------:R-:W-:Y:S02]  /*2730*/  LEA R6, P0, R4.reuse, UR8, 0x1 ;  /* 0x0000000804067c11 */ /* 0x040fe4000f8008ff */
[----:B0-----:R-:W-:Y:S02]  /*2740*/  PRMT R45, R45, 0x5410, R0 ;  /* 0x000054102d2d7816 */ /* 0x001fe40000000000 */
[----:B------:R-:W-:Y:S02]  /*2750*/  LEA.HI.X R7, R4, UR9, R5, 0x1, P0 ;  /* 0x0000000904077c11 */ /* 0x000fe400080f0c05 */
[----:B------:R-:W-:Y:S02]  /*2760*/  LOP3.LUT R5, R45, R3, RZ, 0xfc, !PT ;  /* 0x000000032d057212 */ /* 0x000fe400078efcff */
[----:B------:R-:W-:Y:S01]  /*2770*/  LOP3.LUT R4, R2, R41, RZ, 0xfc, !PT ;  /* 0x0000002902047212 */ /* 0x000fe200078efcff */
[----:B------:R-:W-:Y:S01]  /*2780*/  IMAD.WIDE R2, R32, 0x8, R6 ;  /* 0x0000000820027825 */ /* 0x000fe200078e0206 */
[----:B---3--:R-:W-:-:S04]  /*2790*/  ISETP.LE.AND P0, PT, R8, UR4, PT ;  /* 0x0000000408007c0c */ /* 0x008fc8000bf03270 */
[----:B------:R2:W-:Y:S09]  /*27a0*/  STG.E.64 desc[UR6][R2.64], R4 ;  /* 0x0000000402007986 */ /* 0x0005f2000c101b06 */
[----:B------:R-:W-:Y:S05]  /*27b0*/  @!P0 BRA `(.L_x_2524) ;  /* 0xffffffdc007c8947 */ /* 0x000fea000383ffff */
[----:B------:R-:W-:Y:S05]  /*27c0*/  EXIT ;  /* 0x000000000000794d */ /* 0x000fea0003800000 */
.L_x_2525:
        /* <DEDUP_REMOVED lines=11> */
.L_x_5234:


//--------------------- .text._Z25selective_scan_fwd_kernelI32Selective_Scan_fwd_kernel_traitsILi32ELi4ELi1ELb1ELb0ELb1ELb1EN3c104HalfENS1_7complexIfEEEEv13SSMParamsBase --------------------------
	.section	.text._Z25selective_scan_fwd_kernelI32Selective_Scan_fwd_kernel_traitsILi32ELi4ELi1ELb1ELb0ELb1ELb1EN3c104HalfENS1_7complexIfEEEEv13SSMParamsBase,"ax",@progbits
	.align	128
        .global         _Z25selective_scan_fwd_kernelI32Selective_Scan_fwd_kernel_traitsILi32ELi4ELi1ELb1ELb0ELb1ELb1EN3c104HalfENS1_7complexIfEEEEv13SSMParamsBase
        .type           _Z25selective_scan_fwd_kernelI32Selective_Scan_fwd_kernel_traitsILi32ELi4ELi1ELb1ELb0ELb1ELb1EN3c104HalfENS1_7complexIfEEEEv13SSMParamsBase,@function
        .size           _Z25selective_scan_fwd_kernelI32Selective_Scan_fwd_kernel_traitsILi32ELi4ELi1ELb1ELb0ELb1ELb1EN3c104HalfENS1_7complexIfEEEEv13SSMParamsBase,(.L_x_5235 - _Z25selective_scan_fwd_kernelI32Selective_Scan_fwd_kernel_traitsILi32ELi4ELi1ELb1ELb0ELb1ELb1EN3c104HalfENS1_7complexIfEEEEv13SSMParamsBase)
        .other          _Z25selective_scan_fwd_kernelI32Selective_Scan_fwd_kernel_traitsILi32ELi4ELi1ELb1ELb0ELb1ELb1EN3c104HalfENS1_7complexIfEEEEv13SSMParamsBase,@"STO_CUDA_ENTRY STV_DEFAULT"
_Z25selective_scan_fwd_kernelI32Selective_Scan_fwd_kernel_traitsILi32ELi4ELi1ELb1ELb0ELb1ELb1EN3c104HalfENS1_7complexIfEEEEv13SSMParamsBase:
.text._Z25selective_scan_fwd_kernelI32Selective_Scan_fwd_kernel_traitsILi32ELi4ELi1ELb1ELb0ELb1ELb1EN3c104HalfENS1_7complexIfEEEEv13SSMParamsBase:
        /* <DEDUP_REMOVED lines=91> */
.L_x_2538:
        /* <DEDUP_REMOVED lines=64> */
.L_x_2527:
[----:B------:R-:W-:Y:S05]  /*09b0*/  BSYNC B0 ;  /* 0x0000000000007941 */ /* 0x000fea0003800000 */
.L_x_2526:
        /* <DEDUP_REMOVED lines=33> */
.L_x_2529:
[----:B------:R-:W-:Y:S05]  /*0bd0*/  BSYNC B0 ;  /* 0x0000000000007941 */ /* 0x000fea0003800000 */
.L_x_2528:
        /* <DEDUP_REMOVED lines=33> */
.L_x_2531:
[----:B------:R-:W-:Y:S05]  /*0df0*/  BSYNC B0 ;  /* 0x0000000000007941 */ /* 0x000fea0003800000 */
.L_x_2530:
        /* <DEDUP_REMOVED lines=33> */
.L_x_2533:
[----:B------:R-:W-:Y:S05]  /*1010*/  BSYNC B0 ;  /* 0x0000000000007941 */ /* 0x000fea0003800000 */
.L_x_2532:
        /* <DEDUP_REMOVED lines=43> */
.L_x_2537:
        /* <DEDUP_REMOVED lines=279> */
.L_x_2536:
[----:B------:R-:W-:Y:S05]  /*2440*/  BSYNC B0 ;  /* 0x0000000000007941 */ /* 0x000fea0003800000 */
.L_x_2535:
        /* <DEDUP_REMOVED lines=19> */
.L_x_2534:
[----:B------:R-:W0:Y:S01]  /*2580*/  LDC.64 R8, c[0x0][0x2b0] ;  /* 0x0000ac00ff087b82 */ /* 0x000e220000000a00 */
[----:B------:R-:W-:Y:S01]  /*2590*/  USHF.L.U32 UR8, UR4, 0x7, URZ ;  /* 0x0000000704087899 */ /* 0x000fe2000800063f */
[----:B------:R-:W-:Y:S01]  /*25a0*/  F2F.F16.F32 R7, R45 ;  /* 0x0000002d00077304 */ /* 0x000fe20000200800 */
[----:B------:R-:W-:Y:S01]  /*25b0*/  ULDC.64 UR10, c[0x0][0x2b8] ;  /* 0x0000ae00000a7ab9 */ /* 0x000fe20000000a00 */
[----:B------:R-:W-:Y:S01]  /*25c0*/  ULDC.64 UR12, c[0x0][0x2a8] ;  /* 0x0000aa00000c7ab9 */ /* 0x000fe20000000a00 */
[----:B------:R-:W-:Y:S01]  /*25d0*/  USHF.R.S32.HI UR9, URZ, 0x1f, UR8 ;  /* 0x0000001f3f097899 */ /* 0x000fe20008011408 */
[----:B------:R-:W-:Y:S02]  /*25e0*/  IMAD R15, R29, UR12, RZ ;  /* 0x0000000c1d0f7c24 */ /* 0x000fe4000f8e02ff */
[----:B------:R-:W2:Y:S02]  /*25f0*/  LDC.64 R10, c[0x0][0x2a0] ;  /* 0x0000a800ff0a7b82 */ /* 0x000ea40000000a00 */
[----:B------:R-:W-:Y:S01]  /*2600*/  F2F.F16.F32 R12, R47 ;  /* 0x0000002f000c7304 */ /* 0x000fe20000200800 */
[----:B------:R-:W-:-:S07]  /*2610*/  IMAD R15, R28, UR13, R15 ;  /* 0x0000000d1c0f7c24 */ /* 0x000fce000f8e020f */
[----:B------:R-:W-:Y:S01]  /*2620*/  F2F.F16.F32 R13, R41 ;  /* 0x00000029000d7304 */ /* 0x000fe20000200800 */
[-C--:B0-----:R-:W-:Y:S02]  /*2630*/  IMAD R0, R35, R8.reuse, RZ ;  /* 0x0000000823007224 */ /* 0x081fe400078e02ff */
[----:B------:R-:W-:-:S04]  /*2640*/  IMAD.WIDE.U32 R2, R33, R8, UR8 ;  /* 0x0000000821027e25 */ /* 0x000fc8000f8e0008 */
[----:B------:R-:W-:Y:S02]  /*2650*/  IMAD R9, R33, R9, R0 ;  /* 0x0000000921097224 */ /* 0x000fe400078e0200 */
[-C--:B--2---:R-:W-:Y:S02]  /*2660*/  IMAD R0, R35, R10.reuse, RZ ;  /* 0x0000000a23007224 */ /* 0x084fe400078e02ff */
[----:B------:R-:W-:Y:S01]  /*2670*/  IMAD.WIDE.U32 R4, R33, R10, UR8 ;  /* 0x0000000821047e25 */ /* 0x000fe2000f8e000a */
[----:B------:R-:W-:-:S03]  /*2680*/  IADD3 R3, R3, R9, RZ ;  /* 0x0000000903037210 */ /* 0x000fc60007ffe0ff */
[----:B------:R-:W-:Y:S01]  /*2690*/  IMAD R11, R33, R11, R0 ;  /* 0x0000000b210b7224 */ /* 0x000fe200078e0200 */
[----:B------:R-:W-:Y:S01]  /*26a0*/  MOV R8, R4 ;  /* 0x0000000400087202 */ /* 0x000fe20000000f00 */
[----:B------:R-:W0:Y:S03]  /*26b0*/  F2F.F16.F32 R0, R43 ;  /* 0x0000002b00007304 */ /* 0x000e260000200800 */
[----:B------:R-:W-:Y:S01]  /*26c0*/  IADD3 R9, R5, R11, RZ ;  /* 0x0000000b05097210 */ /* 0x000fe20007ffe0ff */
[----:B------:R-:W-:-:S04]  /*26d0*/  IMAD R5, R29, UR10, RZ ;  /* 0x0000000a1d057c24 */ /* 0x000fc8000f8e02ff */
[C---:B------:R-:W-:Y:S02]  /*26e0*/  IMAD R11, R28.reuse, UR11, R5 ;  /* 0x0000000b1c0b7c24 */ /* 0x040fe4000f8e0205 */
[----:B------:R-:W-:Y:S01]  /*26f0*/  IMAD.WIDE.U32 R4, R28, UR10, R2 ;  /* 0x0000000a1c047c25 */ /* 0x000fe2000f8e0002 */
[----:B------:R-:W-:-:S03]  /*2700*/  ULDC.64 UR10, c[0x0][0x308] ;  /* 0x0000c200000a7ab9 */ /* 0x000fc60000000a00 */
[----:B------:R-:W-:Y:S01]  /*2710*/  IMAD.WIDE.U32 R8, R28, UR12, R8 ;  /* 0x0000000c1c087c25 */ /* 0x000fe2000f8e0008 */
[----:B------:R-:W-:Y:S01]  /*2720*/  IADD3 R11, R5, R11, RZ ;  /* 0x0000000b050b7210 */ /* 0x000fe20007ffe0ff */
[----:B------:R-:W-:Y:S01]  /*2730*/  ULDC.64 UR12, c[0x0][0x318] ;  /* 0x0000c600000c7ab9 */ /* 0x000fe20000000a00 */
[----:B------:R-:W-:Y:S01]  /*2740*/  BAR.SYNC.DEFER_BLOCKING 0x0 ;  /* 0x0000000000007b1d */ /* 0x000fe20000010000 */
[----:B------:R-:W-:Y:S01]  /*2750*/  LEA R6, P0, R4, UR10, 0x1 ;  /* 0x0000000a04067c11 */ /* 0x000fe2000f8008ff */
[----:B0-----:R-:W-:Y:S01]  /*2760*/  IMAD.WIDE.U32 R2, R0, 0x10000, RZ ;  /* 0x0001000000027825 */ /* 0x001fe200078e00ff */
[----:B------:R-:W-:Y:S02]  /*2770*/  IADD3 R5, R9, R15, RZ ;  /* 0x0000000f09057210 */ /* 0x000fe40007ffe0ff */
[----:B------:R-:W-:Y:S02]  /*2780*/  LEA R10, P1, R8, UR12, 0x1 ;  /* 0x0000000c080a7c11 */ /* 0x000fe4000f8208ff */
[----:B------:R-:W-:-:S02]  /*2790*/  PRMT R9, R7, 0x5410, R12 ;  /* 0x0000541007097816 */ /* 0x000fc4000000000c */
[----:B------:R-:W-:Y:S02]  /*27a0*/  LEA.HI.X R7, R4, UR11, R11, 0x1, P0 ;  /* 0x0000000b04077c11 */ /* 0x000fe400080f0c0b */
[----:B------:R-:W-:Y:S02]  /*27b0*/  LEA.HI.X R11, R8, UR13, R5, 0x1, P1 ;  /* 0x0000000d080b7c11 */ /* 0x000fe400088f0c05 */
[----:B------:R-:W-:Y:S02]  /*27c0*/  LOP3.LUT R9, R9, R3, RZ, 0xfc, !PT ;  /* 0x0000000309097212 */ /* 0x000fe400078efcff */
[----:B------:R-:W-:Y:S01]  /*27d0*/  LOP3.LUT R8, R2, R13, RZ, 0xfc, !PT ;  /* 0x0000000d02087212 */ /* 0x000fe200078efcff */
[----:B------:R-:W-:-:S04]  /*27e0*/  IMAD.WIDE R2, R32, 0x8, R6 ;  /* 0x0000000820027825 */ /* 0x000fc800078e0206 */
[----:B------:R-:W-:Y:S01]  /*27f0*/  IMAD.WIDE R4, R32, 0x8, R10 ;  /* 0x0000000820047825 */ /* 0x000fe200078e020a */
[----:B------:R0:W-:Y:S01]  /*2800*/  STG.E.64 desc[UR6][R2.64], R8 ;  /* 0x0000000802007986 */ /* 0x0001e2000c101b06 */
[----:B------:R-:W-:Y:S08]  /*2810*/  BAR.SYNC.DEFER_BLOCKING 0x0 ;  /* 0x0000000000007b1d */ /* 0x000ff00000010000 */
[----:B0-----:R-:W0:Y:S01]  /*2820*/  LDC.64 R2, c[0x0][0x2c0] ;  /* 0x0000b000ff027b82 */ /* 0x001e220000000a00 */
[----:B------:R-:W2:Y:S01]  /*2830*/  LDG.E.64 R4, desc[UR6][R4.64] ;  /* 0x0000000604047981 */ /* 0x000ea2000c1e1b00 */
[----:B------:R-:W-:-:S06]  /*2840*/  UIADD3 UR4, UR4, 0x1, URZ ;  /* 0x0000000104047890 */ /* 0x000fcc000fffe03f */
[----:B------:R-:W-:Y:S01]  /*2850*/  BAR.SYNC.DEFER_BLOCKING 0x0 ;  /* 0x0000000000007b1d */ /* 0x000fe20000010000 */
[----:B------:R-:W-:Y:S02]  /*2860*/  IADD3 R38, P1, R38, 0x200, RZ ;  /* 0x0000020026267810 */ /* 0x000fe40007f3e0ff */
[----:B------:R-:W-:Y:S02]  /*2870*/  IADD3 R34, P2, R34, 0x100, RZ ;  /* 0x0000010022227810 */ /* 0x000fe40007f5e0ff */
[----:B------:R-:W-:Y:S02]  /*2880*/  IADD3 R36, P3, R36, 0x100, RZ ;  /* 0x0000010024247810 */ /* 0x000fe40007f7e0ff */
[----:B------:R-:W-:Y:S02]  /*2890*/  IADD3.X R40, RZ, R40, RZ, P1, !PT ;  /* 0x00000028ff287210 */ /* 0x000fe40000ffe4ff */
[----:B------:R-:W-:Y:S02]  /*28a0*/  IADD3.X R37, RZ, R37, RZ, P2, !PT ;  /* 0x00000025ff257210 */ /* 0x000fe400017fe4ff */
[----:B------:R-:W-:-:S02]  /*28b0*/  IADD3.X R39, RZ, R39, RZ, P3, !PT ;  /* 0x00000027ff277210 */ /* 0x000fc40001ffe4ff */
[--C-:B--2---:R-:W-:Y:S01]  /*28c0*/  SHF.R.U64 R6, R4, 0x10, R5.reuse ;  /* 0x0000001004067819 */ /* 0x104fe20000001205 */
[----:B------:R-:W-:Y:S01]  /*28d0*/  HADD2.F32 R10, -RZ, R5.H0_H0 ;  /* 0x20000005ff0a7230 */ /* 0x000fe20000004100 */
[----:B------:R-:W-:Y:S01]  /*28e0*/  SHF.R.U32.HI R12, RZ, 0x10, R5 ;  /* 0x00000010ff0c7819 */ /* 0x000fe20000011605 */
[----:B------:R-:W-:Y:S02]  /*28f0*/  HADD2.F32 R0, -RZ, R4.H0_H0 ;  /* 0x20000004ff007230 */ /* 0x000fe40000004100 */
[----:B------:R-:W-:Y:S02]  /*2900*/  HADD2.F32 R6, -RZ, R6.H0_H0 ;  /* 0x20000006ff067230 */ /* 0x000fe40000004100 */
[----:B------:R-:W-:Y:S01]  /*2910*/  FMUL.FTZ R11, R10, -1.4426950216293334961 ;  /* 0xbfb8aa3b0a0b7820 */ /* 0x000fe20000410000 */
[----:B------:R-:W-:Y:S02]  /*2920*/  HADD2.F32 R12, -RZ, R12.H0_H0 ;  /* 0x2000000cff0c7230 */ /* 0x000fe40000004100 */
[----:B------:R-:W-:Y:S01]  /*2930*/  FMUL.FTZ R4, R0, -1.4426950216293334961 ;  /* 0xbfb8aa3b00047820 */ /* 0x000fe20000410000 */
[----:B------:R-:W-:-:S02]  /*2940*/  FMUL.FTZ R7, R6, -1.4426950216293334961 ;  /* 0xbfb8aa3b06077820 */ /* 0x000fc40000410000 */
[----:B------:R-:W-:Y:S01]  /*2950*/  FMUL.FTZ R13, R12, -1.4426950216293334961 ;  /* 0xbfb8aa3b0c0d7820 */ /* 0x000fe20000410000 */
[----:B------:R-:W2:Y:S08]  /*2960*/  MUFU.EX2 R11, R11 ;  /* 0x0000000b000b7308 */ /* 0x000eb00000000800 */
[----:B------:R-:W3:Y:S08]  /*2970*/  MUFU.EX2 R7, R7 ;  /* 0x0000000700077308 */ /* 0x000ef00000000800 */
[----:B------:R-:W4:Y:S01]  /*2980*/  MUFU.EX2 R13, R13 ;  /* 0x0000000d000d7308 */ /* 0x000f220000000800 */
[----:B--2---:R-:W-:-:S07]  /*2990*/  FADD.FTZ R9, R11, 1 ;  /* 0x3f8000000b097421 */ /* 0x004fce0000010000 */
[----:B------:R-:W2:Y:S01]  /*29a0*/  MUFU.EX2 R4, R4 ;  /* 0x0000000400047308 */ /* 0x000ea20000000800 */
[----:B---3--:R-:W-:-:S07]  /*29b0*/  FADD.FTZ R8, R7, 1 ;  /* 0x3f80000007087421 */ /* 0x008fce0000010000 */
[----:B------:R-:W3:Y:S01]  /*29c0*/  MUFU.RCP R9, R9 ;  /* 0x0000000900097308 */ /* 0x000ee20000001000 */
[----:B----4-:R-:W-:Y:S02]  /*29d0*/  FADD.FTZ R7, R13, 1 ;  /* 0x3f8000000d077421 */ /* 0x010fe40000010000 */
[----:B------:R-:W4:Y:S05]  /*29e0*/  LDC R13, c[0x0][0x224] ;  /* 0x00008900ff0d7b82 */ /* 0x000f2a0000000800 */
[----:B------:R-:W5:Y:S01]  /*29f0*/  MUFU.RCP R11, R8 ;  /* 0x00000008000b7308 */ /* 0x000f620000001000 */
[----:B--2---:R-:W-:Y:S01]  /*2a00*/  FADD.FTZ R5, R4, 1 ;  /* 0x3f80000004057421 */ /* 0x004fe20000010000 */
[----:B0-----:R-:W-:-:S06]  /*2a10*/  IMAD R4, R35, R2, RZ ;  /* 0x0000000223047224 */ /* 0x001fcc00078e02ff */
[----:B------:R-:W0:Y:S01]  /*2a20*/  MUFU.RCP R7, R7 ;  /* 0x0000000700077308 */ /* 0x000e220000001000 */
[----:B---3--:R-:W-:Y:S01]  /*2a30*/  FMUL.FTZ R10, R10, R9 ;  /* 0x000000090a0a7220 */ /* 0x008fe20000410000 */
[C---:B------:R-:W-:Y:S02]  /*2a40*/  IMAD R9, R33.reuse, R3, R4 ;  /* 0x0000000321097224 */ /* 0x040fe400078e0204 */
[----:B------:R-:W-:-:S04]  /*2a50*/  IMAD.WIDE.U32 R2, R33, R2, UR8 ;  /* 0x0000000821027e25 */ /* 0x000fc8000f8e0002 */
[----:B------:R-:W-:Y:S01]  /*2a60*/  FMUL.FTZ R10, R10, R45 ;  /* 0x0000002d0a0a7220 */ /* 0x000fe20000410000 */
[----:B------:R-:W-:Y:S01]  /*2a70*/  ULDC.64 UR8, c[0x0][0x2c8] ;  /* 0x0000b20000087ab9 */ /* 0x000fe20000000a00 */
[----:B------:R-:W2:Y:S01]  /*2a80*/  MUFU.RCP R5, R5 ;  /* 0x0000000500057308 */ /* 0x000ea20000001000 */
[----:B-----5:R-:W-:Y:S01]  /*2a90*/  FMUL.FTZ R6, R6, R11 ;  /* 0x0000000b06067220 */ /* 0x020fe20000410000 */
[----:B------:R-:W-:-:S03]  /*2aa0*/  IADD3 R3, R3, R9, RZ ;  /* 0x0000000903037210 */ /* 0x000fc60007ffe0ff */
[----:B------:R-:W-:-:S03]  /*2ab0*/  FMUL.FTZ R6, R6, R43 ;  /* 0x0000002b06067220 */ /* 0x000fc60000410000 */
[----:B------:R-:W-:Y:S01]  /*2ac0*/  F2F.F16.F32 R10, R10 ;  /* 0x0000000a000a7304 */ /* 0x000fe20000200800 */
[----:B0-----:R-:W-:-:S04]  /*2ad0*/  FMUL.FTZ R12, R12, R7 ;  /* 0x000000070c0c7220 */ /* 0x001fc80000410000 */
[----:B------:R-:W-:-:S03]  /*2ae0*/  FMUL.FTZ R12, R12, R47 ;  /* 0x0000002f0c0c7220 */ /* 0x000fc60000410000 */
[----:B------:R-:W0:Y:S01]  /*2af0*/  F2F.F16.F32 R8, R6 ;  /* 0x0000000600087304 */ /* 0x000e220000200800 */
[----:B--2---:R-:W-:Y:S01]  /*2b00*/  FMUL.FTZ R0, R0, R5 ;  /* 0x0000000500007220 */ /* 0x004fe20000410000 */
[----:B------:R-:W-:-:S03]  /*2b10*/  IMAD R5, R29, UR8, RZ ;  /* 0x000000081d057c24 */ /* 0x000fc6000f8e02ff */
[----:B------:R-:W-:Y:S01]  /*2b20*/  FMUL.FTZ R0, R0, R41 ;  /* 0x0000002900007220 */ /* 0x000fe20000410000 */
[C---:B------:R-:W-:Y:S02]  /*2b30*/  IMAD R11, R28.reuse, UR9, R5 ;  /* 0x000000091c0b7c24 */ /* 0x040fe4000f8e0205 */
[----:B------:R-:W2:Y:S01]  /*2b40*/  F2F.F16.F32 R7, R12 ;  /* 0x0000000c00077304 */ /* 0x000ea20000200800 */
[----:B------:R-:W-:Y:S01]  /*2b50*/  IMAD.WIDE.U32 R4, R28, UR8, R2 ;  /* 0x000000081c047c25 */ /* 0x000fe2000f8e0002 */
[----:B------:R-:W-:-:S04]  /*2b60*/  ULDC.64 UR8, c[0x0][0x320] ;  /* 0x0000c80000087ab9 */ /* 0x000fc80000000a00 */
[----:B------:R-:W-:Y:S01]  /*2b70*/  IADD3 R11, R5, R11, RZ ;  /* 0x0000000b050b7210 */ /* 0x000fe20007ffe0ff */
[----:B0-----:R-:W-:Y:S01]  /*2b80*/  IMAD.WIDE.U32 R2, R8, 0x10000, RZ ;  /* 0x0001000008027825 */ /* 0x001fe200078e00ff */
[----:B------:R-:W0:Y:S01]  /*2b90*/  F2F.F16.F32 R9, R0 ;  /* 0x0000000000097304 */ /* 0x000e220000200800 */
[----:B------:R-:W-:Y:S02]  /*2ba0*/  LEA R6, P0, R4, UR8, 0x1 ;  /* 0x0000000804067c11 */ /* 0x000fe4000f8008ff */
[----:B--2---:R-:W-:Y:S02]  /*2bb0*/  PRMT R5, R10, 0x5410, R7 ;  /* 0x000054100a057816 */ /* 0x004fe40000000007 */
[----:B------:R-:W-:Y:S02]  /*2bc0*/  LEA.HI.X R7, R4, UR9, R11, 0x1, P0 ;  /* 0x0000000904077c11 */ /* 0x000fe400080f0c0b */
[----:B------:R-:W-:Y:S02]  /*2bd0*/  LOP3.LUT R5, R5, R3, RZ, 0xfc, !PT ;  /* 0x0000000305057212 */ /* 0x000fe400078efcff */
[----:B----4-:R-:W-:-:S02]  /*2be0*/  ISETP.LE.AND P0, PT, R13, UR4, PT ;  /* 0x000000040d007c0c */ /* 0x010fc4000bf03270 */
[----:B0-----:R-:W-:Y:S01]  /*2bf0*/  LOP3.LUT R4, R2, R9, RZ, 0xfc, !PT ;  /* 0x0000000902047212 */ /* 0x001fe200078efcff */
[----:B------:R-:W-:-:S05]  /*2c00*/  IMAD.WIDE R2, R32, 0x8, R6 ;  /* 0x0000000820027825 */ /* 0x000fca00078e0206 */
[----:B------:R2:W-:Y:S05]  /*2c10*/  STG.E.64 desc[UR6][R2.64], R4 ;  /* 0x0000000402007986 */ /* 0x0005ea000c101b06 */
[----:B------:R-:W-:Y:S05]  /*2c20*/  @!P0 BRA `(.L_x_2538) ;  /* 0xffffffd800608947 */ /* 0x000fea000383ffff */
[----:B------:R-:W-:Y:S05]  /*2c30*/  EXIT ;  /* 0x000000000000794d */ /* 0x000fea0003800000 */
.L_x_2539:
        /* <DEDUP_REMOVED lines=12> */
.L_x_5235:


//--------------------- .text._Z25selective_scan_fwd_kernelI32Selective_Scan_fwd_kernel_traitsILi32ELi4ELi1ELb1ELb1ELb0ELb0EN3c104HalfENS1_7complexIfEEEEv13SSMParamsBase --------------------------
	.section	.text._Z25selective_scan_fwd_kernelI32Selective_Scan_fwd_kernel_traitsILi32ELi4ELi1ELb1ELb1ELb0ELb0EN3c104HalfENS1_7complexIfEEEEv13SSMParamsBase,"ax",@progbits
	.align	128
        .global         _Z25selective_scan_fwd_kernelI32Selective_Scan_fwd_kernel_traitsILi32ELi4ELi1ELb1ELb1ELb0ELb0EN3c104HalfENS1_7complexIfEEEEv13SSMParamsBase
        .type           _Z25selective_scan_fwd_kernelI32Selective_Scan_fwd_kernel_traitsILi32ELi4ELi1ELb1ELb1ELb0ELb0EN3c104HalfENS1_7complexIfEEEEv13SSMParamsBase,@function
        .size           _Z25selective_scan_fwd_kernelI32Selective_Scan_fwd_kernel_traitsILi32ELi4ELi1ELb1ELb1ELb0ELb0EN3c104HalfENS1_7complexIfEEEEv13SSMParamsBase,(.L_x_5236 - _Z25selective_scan_fwd_kernelI32Selective_Scan_fwd_kernel_traitsILi32ELi4ELi1ELb1ELb1ELb0ELb0EN3c104HalfENS1_7complexIfEEEEv13SSMParamsBase)
        .other          _Z25selective_scan_fwd_kernelI32Selective_Scan_fwd_kernel_traitsILi32ELi4ELi1ELb1ELb1ELb0ELb0EN3c104HalfENS1_7complexIfEEEEv13SSMParamsBase,@"STO_CUDA_ENTRY STV_DEFAULT"
_Z25selective_scan_fwd_kernelI32Selective_Scan_fwd_kernel_traitsILi32ELi4ELi1ELb1ELb1ELb0ELb0EN3c104HalfENS1_7complexIfEEEEv13SSMParamsBase:
.text._Z25selective_scan_fwd_kernelI32Selective_Scan_fwd_kernel_traitsILi32ELi4ELi1ELb1ELb1ELb0ELb0EN3c104HalfENS1_7complexIfEEEEv13SSMParamsBase:
        /* <DEDUP_REMOVED lines=26> */
[----:B------:R2:W5:Y:S02]  /*01a0*/  @P0 LDG.E R51, desc[UR6][R2.64] ;  /* 0x0000000602330981 */ /* 0x000564000c1e1900 */
[----:B------:R-:W0:Y:S02]  /*01b0*/  S2UR UR4, SR_CTAID.X ;  /* 0x00000000000479c3 */ /* 0x000e240000002500 */
[----:B------:R0:W5:Y:S01]  /*01c0*/  @P1 LDG.E R50, desc[UR6][R4.64] ;  /* 0x0000000604321981 */ /* 0x000162000c1e1900 */
[----:B--2---:R-:W-:Y:S02]  /*01d0*/  IABS R2, R53 ;  /* 0x0000003500027213 */ /* 0x004fe40000000000 */
[----:B---3--:R-:W-:-:S04]  /*01e0*/  IADD3 R6, R0, 0xffffffe, RZ ;  /* 0x0ffffffe00067810 */ /* 0x008fc80007ffe0ff */
[----:B------:R2:W3:Y:S02]  /*01f0*/  F2I.FTZ.U32.TRUNC.NTZ R7, R6 ;  /* 0x0000000600077305 */ /* 0x0004e4000021f000 */
[----:B--2---:R-:W-:Y:S01]  /*0200*/  HFMA2.MMA R6, -RZ, RZ, 0, 0 ;  /* 0x00000000ff067435 */ /* 0x004fe200000001ff */
[----:B0-----:R-:W-:Y:S01]  /*0210*/  MOV R49, UR4 ;  /* 0x0000000400317c02 */ /* 0x001fe20008000f00 */
[----:B------:R-:W-:-:S03]  /*0220*/  ULDC.64 UR4, c[0x0][0x280] ;  /* 0x0000a00000047ab9 */ /* 0x000fc60000000a00 */
[----:B------:R-:W-:Y:S02]  /*0230*/  SHF.R.S32.HI R47, RZ, 0x1f, R49 ;  /* 0x0000001fff2f7819 */ /* 0x000fe40000011431 */
[----:B---3--:R-:W-:-:S03]  /*0240*/  IADD3 R8, RZ, -R7, RZ ;  /* 0x80000007ff087210 */ /* 0x008fc60007ffe0ff */
[----:B------:R-:W-:Y:S02]  /*0250*/  IMAD R4, R47, UR4, RZ ;  /* 0x000000042f047c24 */ /* 0x000fe4000f8e02ff */
[----:B------:R-:W-:-:S04]  /*0260*/  IMAD R3, R8, R9, RZ ;  /* 0x0000000908037224 */ /* 0x000fc800078e02ff */
        /* <DEDUP_REMOVED lines=29> */
[----:B------:R-:W-:-:S07]  /*0440*/  IADD3 R5, R5, R11, RZ ;  /* 0x0000000b05057210 */ /* 0x000fce0007ffe0ff */
[----:B-1--4-:R-:W-:Y:S05]  /*0450*/  @!P0 EXIT ;  /* 0x000000000000894d */ /* 0x012fea0003800000 */
[----:B------:R-:W0:Y:S01]  /*0460*/  S2R R45, SR_TID.X ;  /* 0x00000000002d7919 */ /* 0x000e220000002100 */
[----:B------:R-:W-:Y:S01]  /*0470*/  SHF.R.S32.HI R8, RZ, 0x1f, R0 ;  /* 0x0000001fff087819 */ /* 0x000fe20000011400 */
[----:B------:R-:W-:Y:S01]  /*0480*/  IMAD R12, R52, UR8, RZ ;  /* 0x00000008340c7c24 */ /* 0x000fe2000f8e02ff */
[----:B------:R-:W1:Y:S01]  /*0490*/  S2R R59, SR_LANEID ;  /* 0x00000000003b7919 */ /* 0x000e620000000000 */
[C---:B------:R-:W-:Y:S02]  /*04a0*/  IMAD R43, R53.reuse, UR5, R10 ;  /* 0x00000005352b7c24 */ /* 0x040fe4000f8e020a */
[----:B------:R-:W-:Y:S02]  /*04b0*/  IMAD R9, R8, UR10, RZ ;  /* 0x0000000a08097c24 */ /* 0x000fe4000f8e02ff */
[----:B------:R-:W-:Y:S01]  /*04c0*/  IMAD.WIDE.U32 R2, R53, UR4, R2 ;  /* 0x0000000435027c25 */ /* 0x000fe2000f8e0002 */
[----:B------:R-:W-:-:S03]  /*04d0*/  UMOV UR4, URZ ;  /* 0x0000003f00047c82 */ /* 0x000fc60008000000 */
[----:B------:R-:W-:Y:S01]  /*04e0*/  IMAD R41, R53, UR9, R12 ;  /* 0x0000000935297c24 */ /* 0x000fe2000f8e020c */
[----:B------:R-:W-:Y:S01]  /*04f0*/  IADD3 R43, R3, R43, RZ ;  /* 0x0000002b032b7210 */ /* 0x000fe20007ffe0ff */
[----:B------:R-:W-:Y:S01]  /*0500*/  IMAD.WIDE.U32 R4, R53, UR8, R4 ;  /* 0x0000000835047c25 */ /* 0x000fe2000f8e0004 */
[----:B------:R-:W-:-:S03]  /*0510*/  LEA R48, P0, R2, R14, 0x1 ;  /* 0x0000000e02307211 */ /* 0x000fc600078008ff */
        /* <DEDUP_REMOVED lines=9> */
.L_x_2552:
        /* <DEDUP_REMOVED lines=62> */
.L_x_2541:
[----:B------:R-:W-:Y:S05]  /*0990*/  BSYNC B0 ;  /* 0x0000000000007941 */ /* 0x000fea0003800000 */
.L_x_2540:
        /* <DEDUP_REMOVED lines=33> */
.L_x_2543:
[----:B------:R-:W-:Y:S05]  /*0bb0*/  BSYNC B0 ;  /* 0x0000000000007941 */ /* 0x000fea0003800000 */
.L_x_2542:
        /* <DEDUP_REMOVED lines=33> */
.L_x_2545:
[----:B------:R-:W-:Y:S05]  /*0dd0*/  BSYNC B0 ;  /* 0x0000000000007941 */ /* 0x000fea0003800000 */
.L_x_2544:
        /* <DEDUP_REMOVED lines=33> */
.L_x_2547:
[----:B------:R-:W-:Y:S05]  /*0ff0*/  BSYNC B0 ;  /* 0x0000000000007941 */ /* 0x000fea0003800000 */
.L_x_2546:
        /* <DEDUP_REMOVED lines=12> */
[-C--:B------:R-:W-:Y:S02]  /*10c0*/  FMUL.FTZ R34, R5, R51.reuse ;  /* 0x0000003305227220 */ /* 0x080fe40000410000 */
[----:B------:R-:W-:Y:S01]  /*10d0*/  FMUL.FTZ R33, R24, R51 ;  /* 0x0000003318217220 */ /* 0x000fe20000410000 */
[----:B------:R-:W-:Y:S06]  /*10e0*/  @!P0 BRA `(.L_x_2548) ;  /* 0x0000001000fc8947 */ /* 0x000fec0003800000 */
[----:B------:R-:W0:Y:S01]  /*10f0*/  LDC R31, c[0x0][0x224] ;  /* 0x00008900ff1f7b82 */ /* 0x000e220000000800 */
[----:B------:R-:W-:Y:S01]  /*1100*/  ULDC.64 UR8, c[0x0][0x230] ;  /* 0x00008c0000087ab9 */ /* 0x000fe20000000a00 */
[----:B------:R-:W-:Y:S01]  /*1110*/  ULDC.64 UR10, c[0x0][0x268] ;  /* 0x00009a00000a7ab9 */ /* 0x000fe20000000a00 */
[----:B------:R-:W-:Y:S01]  /*1120*/  IMAD R0, R52, UR8, RZ ;  /* 0x0000000834007c24 */ /* 0x000fe2000f8e02ff */
[----:B------:R-:W-:Y:S01]  /*1130*/  LOP3.LUT P0, RZ, R45, 0x1f, RZ, 0xc0, !PT ;  /* 0x0000001f2dff7812 */ /* 0x000fe2000780c0ff */
[----:B------:R-:W-:Y:S01]  /*1140*/  IMAD.WIDE.U32 R2, R53, UR8, RZ ;  /* 0x0000000835027c25 */ /* 0x000fe2000f8e00ff */
[----:B------:R-:W-:-:S03]  /*1150*/  HFMA2.MMA R29, -RZ, RZ, 0, 0 ;  /* 0x00000000ff1d7435 */ /* 0x000fc600000001ff */
[----:B------:R-:W-:Y:S01]  /*1160*/  FMUL.FTZ R30, R4, R44 ;  /* 0x0000002c041e7220 */ /* 0x000fe20000410000 */
[----:B------:R-:W2:Y:S01]  /*1170*/  LDC R32, c[0x0][0x21c] ;  /* 0x00008700ff207b82 */ /* 0x000ea20000000800 */
[----:B------:R-:W-:Y:S02]  /*1180*/  IMAD R27, R53, UR9, R0 ;  /* 0x00000009351b7c24 */ /* 0x000fe4000f8e0200 */
[----:B------:R-:W-:Y:S01]  /*1190*/  FMUL.FTZ R28, R6, R42 ;  /* 0x0000002a061c7220 */ /* 0x000fe20000410000 */
[----:B------:R-:W-:Y:S02]  /*11a0*/  IMAD R0, R52, UR10, RZ ;  /* 0x0000000a34007c24 */ /* 0x000fe4000f8e02ff */
[----:B------:R-:W-:Y:S01]  /*11b0*/  FMUL.FTZ R26, R5, R40 ;  /* 0x00000028051a7220 */ /* 0x000fe20000410000 */
[----:B------:R-:W-:-:S04]  /*11c0*/  IMAD.WIDE.U32 R18, R53, UR10, RZ ;  /* 0x0000000a35127c25 */ /* 0x000fc8000f8e00ff */
[----:B------:R-:W-:Y:S01]  /*11d0*/  FMUL.FTZ R24, R24, R38 ;  /* 0x0000002618187220 */ /* 0x000fe20000410000 */
[----:B------:R-:W-:Y:S01]  /*11e0*/  ISETP.EQ.OR P0, PT, RZ, UR4, P0 ;  /* 0x00000004ff007c0c */ /* 0x000fe20008702670 */
[----:B------:R-:W3:Y:S01]  /*11f0*/  LDC.64 R16, c[0x0][0x310] ;  /* 0x0000c400ff107b82 */ /* 0x000ee20000000a00 */
[----:B------:R-:W-:Y:S01]  /*1200*/  IMAD R25, R53, UR11, R0 ;  /* 0x0000000b35197c24 */ /* 0x000fe2000f8e0200 */
[----:B------:R-:W-:Y:S01]  /*1210*/  SHF.L.U32 R0, R45, 0x1, RZ ;  /* 0x000000012d007819 */ /* 0x000fe200000006ff */
[----:B------:R-:W-:Y:S01]  /*1220*/  ULDC UR18, c[0x0][0x21c] ;  /* 0x0000870000127ab9 */ /* 0x000fe20000000800 */
[----:B------:R-:W-:Y:S01]  /*1230*/  IADD3 R27, R3, R27, RZ ;  /* 0x0000001b031b7210 */ /* 0x000fe20007ffe0ff */
[----:B------:R-:W-:Y:S01]  /*1240*/  ULDC UR5, c[0x0][0x214] ;  /* 0x0000850000057ab9 */ /* 0x000fe20000000800 */
[----:B------:R-:W-:Y:S01]  /*1250*/  IADD3 R25, R19, R25, RZ ;  /* 0x0000001913197210 */ /* 0x000fe20007ffe0ff */
[----:B------:R-:W-:Y:S01]  /*1260*/  ULDC.64 UR8, c[0x0][0x238] ;  /* 0x00008e0000087ab9 */ /* 0x000fe20000000a00 */
[----:B------:R-:W-:Y:S01]  /*1270*/  ULDC.64 UR10, c[0x0][0x2d0] ;  /* 0x0000b400000a7ab9 */ /* 0x000fe20000000a00 */
[----:B------:R-:W-:Y:S01]  /*1280*/  ULDC.64 UR12, c[0x0][0x250] ;  /* 0x00009400000c7ab9 */ /* 0x000fe20000000a00 */
[----:B------:R-:W-:Y:S01]  /*1290*/  ULDC.64 UR14, c[0x0][0x270] ;  /* 0x00009c00000e7ab9 */ /* 0x000fe20000000a00 */
[----:B------:R-:W-:-:S05]  /*12a0*/  ULDC.64 UR16, c[0x0][0x2e0] ;  /* 0x0000b80000107ab9 */ /* 0x000fca0000000a00 */
.L_x_2551:
        /* <DEDUP_REMOVED lines=8> */
[----:B------:R-:W-:Y:S01]  /*1330*/  LEA.HI.X R9, R4, UR11, R5, 0x3, P1 ;  /* 0x0000000b04097c11 */ /* 0x000fe200088f1c05 */
[----:B------:R-:W-:-:S05]  /*1340*/  IMAD R6, R12, UR12, RZ ;  /* 0x0000000c0c067c24 */ /* 0x000fca000f8e02ff */
[----:B------:R-:W4:Y:S01]  /*1350*/  LDG.E.64 R8, desc[UR6][R8.64] ;  /* 0x0000000608087981 */ /* 0x000f22000c1e1b00 */
[----:B------:R-:W-:-:S04]  /*1360*/  IMAD.WIDE.U32 R4, R29, UR12, RZ ;  /* 0x0000000c1d047c25 */ /* 0x000fc8000f8e00ff */
[----:B------:R-:W-:Y:S01]  /*1370*/  IMAD R7, R29, UR13, R6 ;  /* 0x0000000d1d077c24 */ /* 0x000fe2000f8e0206 */
[----:B------:R-:W-:-:S04]  /*1380*/  LEA R6, P1, R4, R39, 0x1 ;  /* 0x0000002704067211 */ /* 0x000fc800078208ff */
[----:B------:R-:W-:-:S04]  /*1390*/  IADD3 R5, R5, R7, RZ ;  /* 0x0000000705057210 */ /* 0x000fc80007ffe0ff */
[----:B------:R-:W-:-:S03]  /*13a0*/  LEA.HI.X R7, R4, R37, R5, 0x1, P1 ;  /* 0x0000002504077211 */ /* 0x000fc600008f0c05 */
[----:B------:R-:W-:-:S05]  /*13b0*/  IMAD.WIDE R10, R0, 0x8, R6 ;  /* 0x00000008000a7825 */ /* 0x000fca00078e0206 */
[----:B------:R-:W5:Y:S04]  /*13c0*/  LDG.E.64 R6, desc[UR6][R10.64] ;  /* 0x000000060a067981 */ /* 0x000f68000c1e1b00 */
[----:B------:R1:W2:Y:S01]  /*13d0*/  LDG.E.64 R4, desc[UR6][R10.64+0x8] ;  /* 0x000008060a047981 */ /* 0x0002a2000c1e1b00 */
[----:B------:R-:W-:Y:S01]  /*13e0*/  IMAD R12, R12, UR14, RZ ;  /* 0x0000000e0c0c7c24 */ /* 0x000fe2000f8e02ff */
[----:B------:R-:W0:Y:S01]  /*13f0*/  S2R R23, SR_CgaCtaId ;  /* 0x0000000000177919 */ /* 0x000e220000008800 */
[----:B------:R-:W-:Y:S01]  /*1400*/  MOV R68, 0x400 ;  /* 0x0000040000447802 */ /* 0x000fe20000000f00 */
[C---:B----4-:R-:W-:Y:S01]  /*1410*/  FMUL.FTZ R13, R9.reuse, R42 ;  /* 0x0000002a090d7220 */ /* 0x050fe20000410000 */
[C---:B------:R-:W-:Y:S01]  /*1420*/  FMUL.FTZ R20, R9.reuse, R40 ;  /* 0x0000002809147220 */ /* 0x040fe20000410000 */
[----:B-1----:R-:W-:-:S02]  /*1430*/  FMUL.FTZ R10, R9, R38 ;  /* 0x00000026090a7220 */ /* 0x002fc40000410000 */
[----:B------:R-:W-:Y:S01]  /*1440*/  FMUL.RZ R21, R13, 0.15915493667125701904 ;  /* 0x3e22f9830d157820 */ /* 0x000fe2000040c000 */
[----:B------:R-:W-:Y:S01]  /*1450*/  FMUL.FTZ R13, R8, 1.4426950216293334961 ;  /* 0x3fb8aa3b080d7820 */ /* 0x000fe20000410000 */
[----:B------:R-:W-:Y:S01]  /*1460*/  FMUL.RZ R20, R20, 0.15915493667125701904 ;  /* 0x3e22f98314147820 */ /* 0x000fe2000040c000 */
[----:B------:R-:W-:Y:S01]  /*1470*/  FMUL.RZ R22, R10, 0.15915493667125701904 ;  /* 0x3e22f9830a167820 */ /* 0x000fe2000040c000 */
[----:B------:R-:W-:Y:S01]  /*1480*/  MUFU.SIN R55, R21 ;  /* 0x0000001500377308 */ /* 0x000fe20000000400 */
[C---:B------:R-:W-:Y:S01]  /*1490*/  FMUL.FTZ R14, R13.reuse, R40 ;  /* 0x000000280d0e7220 */ /* 0x040fe20000410000 */
[C---:B------:R-:W-:Y:S01]  /*14a0*/  FMUL.FTZ R8, R13.reuse, R42 ;  /* 0x0000002a0d087220 */ /* 0x040fe20000410000 */
[C---:B------:R-:W-:Y:S01]  /*14b0*/  FMUL.FTZ R71, R13.reuse, R44 ;  /* 0x0000002c0d477220 */ /* 0x040fe20000410000 */
[----:B------:R-:W-:Y:S01]  /*14c0*/  FMUL.FTZ R67, R13, R38 ;  /* 0x000000260d437220 */ /* 0x000fe20000410000 */
[----:B------:R-:W-:Y:S01]  /*14d0*/  FMUL.FTZ R13, R9, R44 ;  /* 0x0000002c090d7220 */ /* 0x000fe20000410000 */
[----:B------:R-:W-:-:S02]  /*14e0*/  MOV R9, R25 ;  /* 0x0000001900097202 */ /* 0x000fc40000000f00 */
[----:B------:R-:W-:Y:S08]  /*14f0*/  MUFU.EX2 R14, R14 ;  /* 0x0000000e000e7308 */ /* 0x000ff00000000800 */
[----:B------:R-:W1:Y:S01]  /*1500*/  MUFU.COS R11, R20 ;  /* 0x00000014000b7308 */ /* 0x000e620000000000 */
[--C-:B-----5:R-:W-:Y:S01]  /*1510*/  SHF.R.U64 R61, R6, 0x10, R7.reuse ;  /* 0x00000010063d7819 */ /* 0x120fe20000001207 */
[----:B------:R-:W-:Y:S01]  /*1520*/  HADD2.F32 R63, -RZ, R7.H0_H0 ;  /* 0x20000007ff3f7230 */ /* 0x000fe20000004100 */
[----:B------:R-:W-:Y:S01]  /*1530*/  SHF.R.U32.HI R7, RZ, 0x10, R7 ;  /* 0x00000010ff077819 */ /* 0x000fe20000011607 */
[----:B--2---:R-:W-:-:S02]  /*1540*/  HADD2.F32 R69, -RZ, R4.H0_H0 ;  /* 0x20000004ff457230 */ /* 0x004fc40000004100 */
[----:B------:R-:W-:Y:S02]  /*1550*/  HADD2.F32 R61, -RZ, R61.H0_H0 ;  /* 0x2000003dff3d7230 */ /* 0x000fe40000004100 */
[----:B------:R-:W-:Y:S01]  /*1560*/  FMUL.FTZ R63, R28, R63 ;  /* 0x0000003f1c3f7220 */ /* 0x000fe20000410000 */
[----:B------:R2:W-:Y:S01]  /*1570*/  MUFU.COS R15, R21 ;  /* 0x00000015000f7308 */ /* 0x0005e20000000000 */
[----:B------:R-:W-:Y:S02]  /*1580*/  HADD2.F32 R7, -RZ, R7.H0_H0 ;  /* 0x20000007ff077230 */ /* 0x000fe40000004100 */
[----:B------:R-:W-:Y:S01]  /*1590*/  FMUL.FTZ R69, R26, R69 ;  /* 0x000000451a457220 */ /* 0x000fe20000410000 */
[----:B------:R-:W-:Y:S02]  /*15a0*/  FMUL.FTZ R61, R30, R61 ;  /* 0x0000003d1e3d7220 */ /* 0x000fe40000410000 */
[----:B------:R-:W-:Y:S02]  /*15b0*/  FMUL.FTZ R64, R28, R7 ;  /* 0x000000071c407220 */ /* 0x000fe40000410000 */
[----:B------:R-:W4:Y:S01]  /*15c0*/  MUFU.EX2 R8, R8 ;  /* 0x0000000800087308 */ /* 0x000f220000000800 */
[----:B-1----:R-:W-:Y:S01]  /*15d0*/  FMUL.FTZ R56, R14, R11 ;  /* 0x0000000b0e387220 */ /* 0x002fe20000410000 */
[----:B------:R-:W-:-:S02]  /*15e0*/  HADD2.F32 R11, -RZ, R6.H0_H0 ;  /* 0x20000006ff0b7230 */ /* 0x000fc40000004100 */
[----:B--2---:R-:W-:-:S03]  /*15f0*/  IMAD R21, R29, UR15, R12 ;  /* 0x0000000f1d157c24 */ /* 0x004fc6000f8e020c */
[----:B------:R-:W-:Y:S01]  /*1600*/  FMUL.FTZ R62, R30, R11 ;  /* 0x0000000b1e3e7220 */ /* 0x000fe20000410000 */
[----:B------:R-:W1:Y:S08]  /*1610*/  MUFU.SIN R57, R20 ;  /* 0x0000001400397308 */ /* 0x000e700000000400 */
[----:B------:R-:W-:Y:S01]  /*1620*/  MUFU.EX2 R67, R67 ;  /* 0x0000004300437308 */ /* 0x000fe20000000800 */
[C---:B----4-:R-:W-:Y:S01]  /*1630*/  FMUL.FTZ R54, R8.reuse, R15 ;  /* 0x0000000f08367220 */ /* 0x050fe20000410000 */
[----:B------:R-:W-:Y:S01]  /*1640*/  FMUL.FTZ R55, R8, R55 ;  /* 0x0000003708377220 */ /* 0x000fe20000410000 */
[----:B------:R-:W-:Y:S01]  /*1650*/  MOV R8, R18 ;  /* 0x0000001200087202 */ /* 0x000fe20000000f00 */
[----:B------:R-:W-:-:S02]  /*1660*/  FMUL.RZ R15, R13, 0.15915493667125701904 ;  /* 0x3e22f9830d0f7820 */ /* 0x000fc4000040c000 */
[----:B------:R-:W-:Y:S02]  /*1670*/  FMUL.FTZ R11, R61, R55 ;  /* 0x000000373d0b7220 */ /* 0x000fe40000410000 */
[----:B------:R-:W-:-:S04]  /*1680*/  IMAD.WIDE.U32 R8, R29, UR14, R8 ;  /* 0x0000000e1d087c25 */ /* 0x000fc8000f8e0008 */
[----:B-1----:R-:W-:Y:S01]  /*1690*/  FMUL.FTZ R57, R14, R57 ;  /* 0x000000390e397220 */ /* 0x002fe20000410000 */
[C---:B------:R-:W-:Y:S01]  /*16a0*/  FMUL.FTZ R14, R62.reuse, R55 ;  /* 0x000000373e0e7220 */ /* 0x040fe20000410000 */
[----:B------:R-:W1:Y:S01]  /*16b0*/  MUFU.COS R6, R22 ;  /* 0x0000001600067308 */ /* 0x000e620000000000 */
[-C--:B------:R-:W-:Y:S01]  /*16c0*/  FFMA.FTZ R12, R62, R54.reuse, -R11 ;  /* 0x000000363e0c7223 */ /* 0x080fe2000001080b */
[----:B------:R-:W-:Y:S01]  /*16d0*/  IADD3 R21, R9, R21, RZ ;  /* 0x0000001509157210 */ /* 0x000fe20007ffe0ff */
[----:B------:R-:W-:Y:S01]  /*16e0*/  FFMA.FTZ R7, R61, R54, R14 ;  /* 0x000000363d077223 */ /* 0x000fe2000001000e */
[----:B------:R-:W-:Y:S01]  /*16f0*/  SHF.R.U64 R14, R4, 0x10, R5 ;  /* 0x00000010040e7819 */ /* 0x000fe20000001205 */
[----:B------:R-:W-:Y:S01]  /*1700*/  FADD.FTZ R9, R63, R12 ;  /* 0x0000000c3f097221 */ /* 0x000fe20000010000 */
[----:B------:R-:W-:Y:S01]  /*1710*/  LEA R20, P1, R8, UR16, 0x3 ;  /* 0x0000001008147c11 */ /* 0x000fe2000f8218ff */
[----:B------:R-:W-:Y:S01]  /*1720*/  FADD.FTZ R11, R64, R7 ;  /* 0x00000007400b7221 */ /* 0x000fe20000010000 */
[----:B------:R-:W2:Y:S01]  /*1730*/  MUFU.SIN R10, R22 ;  /* 0x00000016000a7308 */ /* 0x000ea20000000400 */
[----:B------:R-:W-:Y:S01]  /*1740*/  FMUL.FTZ R13, R57, R9 ;  /* 0x00000009390d7220 */ /* 0x000fe20000410000 */
[----:B------:R-:W-:Y:S01]  /*1750*/  HADD2.F32 R7, -RZ, R14.H0_H0 ;  /* 0x2000000eff077230 */ /* 0x000fe20000004100 */
[----:B------:R-:W-:-:S02]  /*1760*/  LEA.HI.X R21, R8, UR17, R21, 0x3, P1 ;  /* 0x0000001108157c11 */ /* 0x000fc400088f1c15 */
[-C--:B------:R-:W-:Y:S01]  /*1770*/  FFMA.FTZ R13, R56, R11.reuse, R13 ;  /* 0x0000000b380d7223 */ /* 0x080fe2000001000d */
[----:B------:R-:W-:Y:S01]  /*1780*/  FMUL.FTZ R11, R57, R11 ;  /* 0x0000000b390b7220 */ /* 0x000fe20000410000 */
[----:B------:R-:W-:Y:S01]  /*1790*/  FMUL.FTZ R66, R26, R7 ;  /* 0x000000071a427220 */ /* 0x000fe20000410000 */
[----:B------:R-:W-:Y:S01]  /*17a0*/  MUFU.EX2 R71, R71 ;  /* 0x0000004700477308 */ /* 0x000fe20000000800 */
[----:B-1----:R-:W-:Y:S01]  /*17b0*/  FMUL.FTZ R65, R67, R6 ;  /* 0x0000000643417220 */ /* 0x002fe20000410000 */
[----:B------:R-:W-:Y:S01]  /*17c0*/  FFMA.FTZ R4, R56, R9, -R11 ;  /* 0x0000000938047223 */ /* 0x000fe2000001080b */
[----:B------:R-:W-:Y:S01]  /*17d0*/  FADD.FTZ R8, R66, R13 ;  /* 0x0000000d42087221 */ /* 0x000fe20000010000 */
[----:B------:R-:W-:Y:S01]  /*17e0*/  SHF.R.U32.HI R7, RZ, 0x10, R5 ;  /* 0x00000010ff077819 */ /* 0x000fe20000011605 */
[----:B------:R-:W-:Y:S02]  /*17f0*/  HADD2.F32 R5, -RZ, R5.H0_H0 ;  /* 0x20000005ff057230 */ /* 0x000fe40000004100 */
[----:B------:R-:W-:Y:S01]  /*1800*/  FADD.FTZ R6, R69, R4 ;  /* 0x0000000445067221 */ /* 0x000fe20000010000 */
[----:B------:R-:W1:Y:S01]  /*1810*/  MUFU.COS R70, R15 ;  /* 0x0000000f00467308 */ /* 0x000e620000000000 */
[----:B--2---:R-:W-:Y:S01]  /*1820*/  FMUL.FTZ R67, R67, R10 ;  /* 0x0000000a43437220 */ /* 0x004fe20000410000 */
[----:B------:R-:W-:-:S02]  /*1830*/  HADD2.F32 R7, -RZ, R7.H0_H0 ;  /* 0x20000007ff077230 */ /* 0x000fc40000004100 */
[----:B------:R-:W-:-:S04]  /*1840*/  FMUL.FTZ R58, R24, R5 ;  /* 0x00000005183a7220 */ /* 0x000fc80000410000 */
[----:B------:R2:W4:Y:S01]  /*1850*/  MUFU.SIN R12, R15 ;  /* 0x0000000f000c7308 */ /* 0x0005220000000400 */
[----:B------:R-:W-:Y:S01]  /*1860*/  FMUL.FTZ R10, R67, R8 ;  /* 0x00000008430a7220 */ /* 0x000fe20000410000 */
[----:B------:R-:W-:Y:S01]  /*1870*/  FMUL.FTZ R60, R24, R7 ;  /* 0x00000007183c7220 */ /* 0x000fe20000410000 */
[----:B------:R-:W-:Y:S01]  /*1880*/  ISETP.GE.AND P1, PT, R59, 0x1, PT ;  /* 0x000000013b00780c */ /* 0x000fe20003f26270 */
[----:B------:R-:W5:Y:S01]  /*1890*/  LDG.E.64 R20, desc[UR6][R20.64] ;  /* 0x0000000614147981 */ /* 0x000f62000c1e1b00 */
[-C--:B------:R-:W-:Y:S01]  /*18a0*/  FFMA.FTZ R13, R65, R6.reuse, -R10 ;  /* 0x00000006410d7223 */ /* 0x080fe2000001080a */
[----:B------:R-:W-:Y:S01]  /*18b0*/  FMUL.FTZ R6, R67, R6 ;  /* 0x0000000643067220 */ /* 0x000fe20000410000 */
[----:B-1----:R-:W-:-:S03]  /*18c0*/  FMUL.FTZ R70, R71, R70 ;  /* 0x0000004647467220 */ /* 0x002fc60000410000 */
[----:B--2---:R-:W-:Y:S01]  /*18d0*/  FFMA.FTZ R15, R65, R8, R6 ;  /* 0x00000008410f7223 */ /* 0x004fe20000010006 */
[----:B------:R-:W-:Y:S01]  /*18e0*/  FADD.FTZ R6, R58, R13 ;  /* 0x0000000d3a067221 */ /* 0x000fe20000010000 */
[----:B------:R-:W-:Y:S02]  /*18f0*/  FMUL.FTZ R4, R70, R55 ;  /* 0x0000003746047220 */ /* 0x000fe40000410000 */
[----:B------:R-:W-:Y:S01]  /*1900*/  FADD.FTZ R7, R60, R15 ;  /* 0x0000000f3c077221 */ /* 0x000fe20000010000 */
[----:B----4-:R-:W-:-:S04]  /*1910*/  FMUL.FTZ R71, R71, R12 ;  /* 0x0000000c47477220 */ /* 0x010fc80000410000 */
[----:B------:R-:W1:Y:S01]  /*1920*/  SHFL.UP PT, R13, R7, 0x1, RZ ;  /* 0x04200000070d7989 */ /* 0x000e6200000e00ff */
[C---:B------:R-:W-:Y:S01]  /*1930*/  FMUL.FTZ R9, R71.reuse, R55 ;  /* 0x0000003747097220 */ /* 0x040fe20000410000 */
[----:B------:R-:W-:-:S03]  /*1940*/  FFMA.FTZ R4, R71, R54, R4 ;  /* 0x0000003647047223 */ /* 0x000fc60000010004 */
[----:B------:R-:W-:Y:S01]  /*1950*/  FFMA.FTZ R9, R70, R54, -R9 ;  /* 0x0000003646097223 */ /* 0x000fe20000010809 */
[----:B------:R-:W-:-:S03]  /*1960*/  FMUL.FTZ R11, R57, R4 ;  /* 0x00000004390b7220 */ /* 0x000fc60000410000 */
[-C--:B------:R-:W-:Y:S01]  /*1970*/  FMUL.FTZ R5, R57, R9.reuse ;  /* 0x0000000939057220 */ /* 0x080fe20000410000 */
[C---:B------:R-:W-:Y:S02]  /*1980*/  FFMA.FTZ R8, R56.reuse, R9, -R11 ;  /* 0x0000000938087223 */ /* 0x040fe4000001080b */
[----:B------:R-:W2:Y:S01]  /*1990*/  SHFL.UP PT, R11, R6, 0x1, RZ ;  /* 0x04200000060b7989 */ /* 0x000ea200000e00ff */
[----:B------:R-:W-:Y:S01]  /*19a0*/  FFMA.FTZ R4, R56, R4, R5 ;  /* 0x0000000438047223 */ /* 0x000fe20000010005 */
[----:B------:R-:W-:-:S03]  /*19b0*/  FMUL.FTZ R10, R67, R8 ;  /* 0x00000008430a7220 */ /* 0x000fc60000410000 */
[-C--:B------:R-:W-:Y:S01]  /*19c0*/  FMUL.FTZ R5, R67, R4.reuse ;  /* 0x0000000443057220 */ /* 0x080fe20000410000 */
[----:B------:R-:W-:-:S03]  /*19d0*/  FFMA.FTZ R10, R65, R4, R10 ;  /* 0x00000004410a7223 */ /* 0x000fc6000001000a */
[----:B------:R-:W-:Y:S02]  /*19e0*/  FFMA.FTZ R4, R65, R8, -R5 ;  /* 0x0000000841047223 */ /* 0x000fe40000010805 */
[----:B------:R-:W4:Y:S04]  /*19f0*/  SHFL.UP PT, R9, R10, 0x1, RZ ;  /* 0x042000000a097989 */ /* 0x000f2800000e00ff */
[----:B------:R-:W3:Y:S01]  /*1a00*/  SHFL.UP PT, R5, R4, 0x1, RZ ;  /* 0x0420000004057989 */ /* 0x000ee200000e00ff */
[C---:B-1----:R-:W-:Y:S01]  /*1a10*/  FMUL.FTZ R15, R10.reuse, R13 ;  /* 0x0000000d0a0f7220 */ /* 0x042fe20000410000 */
[----:B--2---:R-:W-:-:S03]  /*1a20*/  FMUL.FTZ R8, R10, R11 ;  /* 0x0000000b0a087220 */ /* 0x004fc60000410000 */
[C---:B------:R-:W-:Y:S01]  /*1a30*/  FFMA.FTZ R15, R4.reuse, R11, -R15 ;  /* 0x0000000b040f7223 */ /* 0x040fe2000001080f */
[----:B------:R-:W-:-:S03]  /*1a40*/  FFMA.FTZ R8, R4, R13, R8 ;  /* 0x0000000d04087223 */ /* 0x000fc60000010008 */
[----:B------:R-:W-:Y:S01]  /*1a50*/  @P1 FADD.FTZ R6, R6, R15 ;  /* 0x0000000f06061221 */ /* 0x000fe20000010000 */
[----:B------:R-:W-:-:S04]  /*1a60*/  @P1 FADD.FTZ R7, R7, R8 ;  /* 0x0000000807071221 */ /* 0x000fc80000010000 */
[----:B------:R-:W1:Y:S01]  /*1a70*/  SHFL.UP PT, R12, R6, 0x2, RZ ;  /* 0x04400000060c7989 */ /* 0x000e6200000e00ff */
[----:B----4-:R-:W-:-:S03]  /*1a80*/  FMUL.FTZ R8, R10, R9 ;  /* 0x000000090a087220 */ /* 0x010fc60000410000 */
[----:B------:R-:W2:Y:S01]  /*1a90*/  SHFL.UP PT, R13, R7, 0x2, RZ ;  /* 0x04400000070d7989 */ /* 0x000ea200000e00ff */
[----:B---3--:R-:W-:-:S04]  /*1aa0*/  FMUL.FTZ R11, R10, R5 ;  /* 0x000000050a0b7220 */ /* 0x008fc80000410000 */
[C---:B------:R-:W-:Y:S01]  /*1ab0*/  FFMA.FTZ R11, R4.reuse, R9, R11 ;  /* 0x00000009040b7223 */ /* 0x040fe2000001000b */
[----:B------:R-:W-:-:S04]  /*1ac0*/  @P1 FFMA.FTZ R4, R4, R5, -R8 ;  /* 0x0000000504041223 */ /* 0x000fc80000010808 */
[----:B------:R-:W-:Y:S01]  /*1ad0*/  FSEL R11, R10, R11, !P1 ;  /* 0x0000000b0a0b7208 */ /* 0x000fe20004800000 */
[----:B------:R-:W3:Y:S04]  /*1ae0*/  SHFL.UP PT, R5, R4, 0x2, RZ ;  /* 0x0440000004057989 */ /* 0x000ee800000e00ff */
[----:B------:R-:W4:Y:S01]  /*1af0*/  SHFL.UP PT, R8, R11, 0x2, RZ ;  /* 0x044000000b087989 */ /* 0x000f2200000e00ff */
[----:B------:R-:W-:Y:S01]  /*1b00*/  ISETP.GE.AND P1, PT, R59, 0x2, PT ;  /* 0x000000023b00780c */ /* 0x000fe20003f26270 */
[C---:B-1----:R-:W-:Y:S01]  /*1b10*/  FMUL.FTZ R15, R11.reuse, R12 ;  /* 0x0000000c0b0f7220 */ /* 0x042fe20000410000 */
[----:B--2---:R-:W-:-:S03]  /*1b20*/  FMUL.FTZ R9, R11, R13 ;  /* 0x0000000d0b097220 */ /* 0x004fc60000410000 */
[C---:B------:R-:W-:Y:S01]  /*1b30*/  FFMA.FTZ R10, R4.reuse, R13, R15 ;  /* 0x0000000d040a7223 */ /* 0x040fe2000001000f */
[----:B------:R-:W-:-:S07]  /*1b40*/  FFMA.FTZ R13, R4, R12, -R9 ;  /* 0x0000000c040d7223 */ /* 0x000fce0000010809 */
[----:B------:R-:W-:Y:S01]  /*1b50*/  @P1 FADD.FTZ R7, R7, R10 ;  /* 0x0000000a07071221 */ /* 0x000fe20000010000 */
[----:B------:R-:W-:Y:S01]  /*1b60*/  @P1 FADD.FTZ R6, R6, R13 ;  /* 0x0000000d06061221 */ /* 0x000fe20000010000 */
[----:B---3--:R-:W-:-:S04]  /*1b70*/  FMUL.FTZ R9, R11, R5 ;  /* 0x000000050b097220 */ /* 0x008fc80000410000 */
[----:B------:R-:W1:Y:S01]  /*1b80*/  SHFL.UP PT, R13, R6, 0x4, RZ ;  /* 0x04800000060d7989 */ /* 0x000e6200000e00ff */
[CC--:B----4-:R-:W-:Y:S01]  /*1b90*/  FFMA.FTZ R10, R4.reuse, R8.reuse, R9 ;  /* 0x00000008040a7223 */ /* 0x0d0fe20000010009 */
[C---:B------:R-:W-:Y:S02]  /*1ba0*/  FMUL.FTZ R9, R11.reuse, R8 ;  /* 0x000000080b097220 */ /* 0x040fe40000410000 */
[----:B------:R-:W2:Y:S02]  /*1bb0*/  SHFL.UP PT, R15, R7, 0x4, RZ ;  /* 0x04800000070f7989 */ /* 0x000ea400000e00ff */
[----:B------:R-:W-:Y:S01]  /*1bc0*/  @P1 FFMA.FTZ R4, R4, R5, -R9 ;  /* 0x0000000504041223 */ /* 0x000fe20000010809 */
[----:B------:R-:W-:-:S04]  /*1bd0*/  FSEL R10, R11, R10, !P1 ;  /* 0x0000000a0b0a7208 */ /* 0x000fc80004800000 */
        /* <DEDUP_REMOVED lines=9> */
[----:B---3--:R-:W-:-:S03]  /*1c70*/  FMUL.FTZ R11, R10, R5 ;  /* 0x000000050a0b7220 */ /* 0x008fc60000410000 */
[----:B------:R-:W1:Y:S01]  /*1c80*/  SHFL.UP PT, R13, R7, 0x8, RZ ;  /* 0x05000000070d7989 */ /* 0x000e6200000e00ff */
[-C--:B----4-:R-:W-:Y:S01]  /*1c90*/  FMUL.FTZ R8, R10, R9.reuse ;  /* 0x000000090a087220 */ /* 0x090fe20000410000 */
[C---:B------:R-:W-:Y:S02]  /*1ca0*/  FFMA.FTZ R11, R4.reuse, R9, R11 ;  /* 0x00000009040b7223 */ /* 0x040fe4000001000b */
[----:B------:R-:W2:Y:S01]  /*1cb0*/  SHFL.UP PT, R12, R6, 0x8, RZ ;  /* 0x05000000060c7989 */ /* 0x000ea200000e00ff */
[----:B------:R-:W-:Y:S02]  /*1cc0*/  @P1 FFMA.FTZ R4, R4, R5, -R8 ;  /* 0x0000000504041223 */ /* 0x000fe40000010808 */
[----:B------:R-:W-:-:S03]  /*1cd0*/  FSEL R5, R10, R11, !P1 ;  /* 0x0000000b0a057208 */ /* 0x000fc60004800000 */
[----:B------:R-:W3:Y:S04]  /*1ce0*/  SHFL.UP PT, R8, R4, 0x8, RZ ;  /* 0x0500000004087989 */ /* 0x000ee800000e00ff */
[----:B------:R-:W4:Y:S01]  /*1cf0*/  SHFL.UP PT, R9, R5, 0x8, RZ ;  /* 0x0500000005097989 */ /* 0x000f2200000e00ff */
[----:B------:R-:W-:Y:S01]  /*1d00*/  ISETP.GE.AND P1, PT, R59, 0x8, PT ;  /* 0x000000083b00780c */ /* 0x000fe20003f26270 */
[----:B-1----:R-:W-:-:S04]  /*1d10*/  FMUL.FTZ R11, R5, R13 ;  /* 0x0000000d050b7220 */ /* 0x002fc80000410000 */
[-C--:B--2---:R-:W-:Y:S01]  /*1d20*/  FFMA.FTZ R11, R4, R12.reuse, -R11 ;  /* 0x0000000c040b7223 */ /* 0x084fe2000001080b */
[----:B------:R-:W-:-:S07]  /*1d30*/  FMUL.FTZ R15, R5, R12 ;  /* 0x0000000c050f7220 */ /* 0x000fce0000410000 */
[----:B------:R-:W-:Y:S01]  /*1d40*/  @P1 FADD.FTZ R6, R6, R11 ;  /* 0x0000000b06061221 */ /* 0x000fe20000010000 */
[----:B------:R-:W-:Y:S01]  /*1d50*/  FFMA.FTZ R10, R4, R13, R15 ;  /* 0x0000000d040a7223 */ /* 0x000fe2000001000f */
[----:B---3--:R-:W-:-:S03]  /*1d60*/  FMUL.FTZ R11, R5, R8 ;  /* 0x00000008050b7220 */ /* 0x008fc60000410000 */
[----:B------:R-:W-:Y:S01]  /*1d70*/  @P1 FADD.FTZ R7, R7, R10 ;  /* 0x0000000a07071221 */ /* 0x000fe20000010000 */
[-C--:B----4-:R-:W-:Y:S01]  /*1d80*/  FFMA.FTZ R22, R4, R9.reuse, R11 ;  /* 0x0000000904167223 */ /* 0x090fe2000001000b */
[----:B------:R-:W-:-:S03]  /*1d90*/  FMUL.FTZ R11, R5, R9 ;  /* 0x00000009050b7220 */ /* 0x000fc60000410000 */
[----:B------:R-:W1:Y:S01]  /*1da0*/  SHFL.UP PT, R9, R7, 0x10, RZ ;  /* 0x0600000007097989 */ /* 0x000e6200000e00ff */
[----:B------:R-:W-:Y:S01]  /*1db0*/  @P1 FFMA.FTZ R4, R4, R8, -R11 ;  /* 0x0000000804041223 */ /* 0x000fe2000001080b */
[----:B------:R-:W-:Y:S02]  /*1dc0*/  FSEL R22, R5, R22, !P1 ;  /* 0x0000001605167208 */ /* 0x000fe40004800000 */
[----:B0-----:R-:W-:Y:S02]  /*1dd0*/  LEA R68, R23, R68, 0x18 ;  /* 0x0000004417447211 */ /* 0x001fe400078ec0ff */
[----:B------:R-:W0:Y:S04]  /*1de0*/  SHFL.UP PT, R23, R6, 0x10, RZ ;  /* 0x0600000006177989 */ /* 0x000e2800000e00ff */
[----:B------:R-:W2:Y:S04]  /*1df0*/  SHFL.UP PT, R5, R4, 0x10, RZ ;  /* 0x0600000004057989 */ /* 0x000ea800000e00ff */
[----:B------:R-:W3:Y:S01]  /*1e00*/  SHFL.UP PT, R11, R22, 0x10, RZ ;  /* 0x06000000160b7989 */ /* 0x000ee200000e00ff */
[----:B------:R-:W-:-:S02]  /*1e10*/  MOV R13, RZ ;  /* 0x000000ff000d7202 */ /* 0x000fc40000000f00 */
[----:B------:R-:W-:Y:S02]  /*1e20*/  CS2R R14, SRZ ;  /* 0x00000000000e7805 */ /* 0x000fe4000001ff00 */
[----:B------:R-:W-:Y:S02]  /*1e30*/  MOV R12, 0x3f800000 ;  /* 0x3f800000000c7802 */ /* 0x000fe40000000f00 */
[----:B------:R-:W-:Y:S02]  /*1e40*/  @!P0 LEA R10, R29, R68, 0x4 ;  /* 0x000000441d0a8211 */ /* 0x000fe400078e20ff */
[C---:B------:R-:W-:Y:S01]  /*1e50*/  ISETP.GE.AND P1, PT, R59.reuse, 0x10, PT ;  /* 0x000000103b00780c */ /* 0x040fe20003f26270 */
[----:B-1----:R-:W-:Y:S02]  /*1e60*/  FMUL.FTZ R73, R22, R9 ;  /* 0x0000000916497220 */ /* 0x002fe40000410000 */
[----:B------:R-:W1:Y:S01]  /*1e70*/  @!P0 LDS.128 R12, [R10+0x250] ;  /* 0x000250000a0c8984 */ /* 0x000e620000000c00 */
[----:B------:R-:W-:Y:S01]  /*1e80*/  ISETP.NE.AND P2, PT, R59, 0x1f, PT ;  /* 0x0000001f3b00780c */ /* 0x000fe20003f45270 */
[-C--:B0-----:R-:W-:Y:S01]  /*1e90*/  FFMA.FTZ R73, R4, R23.reuse, -R73 ;  /* 0x0000001704497223 */ /* 0x081fe20000010849 */
[C---:B------:R-:W-:Y:S01]  /*1ea0*/  FMUL.FTZ R23, R22.reuse, R23 ;  /* 0x0000001716177220 */ /* 0x040fe20000410000 */
[----:B--2---:R-:W-:-:S03]  /*1eb0*/  FMUL.FTZ R72, R22, R5 ;  /* 0x0000000516487220 */ /* 0x004fc60000410000 */
[----:B------:R-:W-:Y:S01]  /*1ec0*/  FFMA.FTZ R74, R4, R9, R23 ;  /* 0x00000009044a7223 */ /* 0x000fe20000010017 */
[-C--:B---3--:R-:W-:Y:S01]  /*1ed0*/  FMUL.FTZ R8, R22, R11.reuse ;  /* 0x0000000b16087220 */ /* 0x088fe20000410000 */
        /* <DEDUP_REMOVED lines=46> */
[CC--:B------:R-:W-:Y:S01]  /*21c0*/  FMUL.FTZ R5, R9.reuse, R13.reuse ;  /* 0x0000000d09057220 */ /* 0x0c0fe20000410000 */
[C---:B------:R-:W-:Y:S01]  /*21d0*/  FMUL.FTZ R14, R9.reuse, R14 ;  /* 0x0000000e090e7220 */ /* 0x040fe20000410000 */
[----:B------:R-:W-:Y:S01]  /*21e0*/  FADD.FTZ R66, R66, R57 ;  /* 0x0000003942427221 */ /* 0x000fe20000010000 */
        /* <DEDUP_REMOVED lines=11> */
[----:B-----5:R-:W-:Y:S01]  /*22a0*/  FMUL.FTZ R23, R21, R4 ;  /* 0x0000000415177220 */ /* 0x020fe20000410000 */
        /* <DEDUP_REMOVED lines=18> */
.L_x_2550:
[----:B------:R-:W-:Y:S05]  /*23d0*/  BSYNC B0 ;  /* 0x0000000000007941 */ /* 0x000fea0003800000 */
.L_x_2549:
[----:B------:R-:W-:Y:S01]  /*23e0*/  IADD3 R29, R29, 0x1, RZ ;  /* 0x000000011d1d7810 */ /* 0x000fe20007ffe0ff */
[----:B------:R-:W-:Y:S01]  /*23f0*/  FADD.FTZ R60, R60, R67 ;  /* 0x000000433c3c7221 */ /* 0x000fe20000010000 */
[----:B------:R-:W-:Y:S01]  /*2400*/  FFMA.FTZ R23, R20, R7, -R23 ;  /* 0x0000000714177223 */ /* 0x000fe20000010817 */
[----:B-1----:R-:W-:Y:S01]  /*2410*/  FMUL.FTZ R5, R21, R64 ;  /* 0x0000004015057220 */ /* 0x002fe20000410000 */
[----:B------:R-:W-:Y:S01]  /*2420*/  ISETP.GE.AND P1, PT, R29, UR18, PT ;  /* 0x000000121d007c0c */ /* 0x000fe2000bf26270 */
[C---:B------:R-:W-:Y:S01]  /*2430*/  FMUL.FTZ R7, R21.reuse, R66 ;  /* 0x0000004215077220 */ /* 0x040fe20000410000 */
[----:B------:R-:W-:Y:S01]  /*2440*/  FADD.FTZ R58, R58, R9 ;  /* 0x000000093a3a7221 */ /* 0x000fe20000010000 */
[----:B------:R-:W-:Y:S01]  /*2450*/  FMUL.FTZ R21, R21, R60 ;  /* 0x0000003c15157220 */ /* 0x000fe20000410000 */
[C---:B------:R-:W-:Y:S01]  /*2460*/  FFMA.FTZ R4, R20.reuse, R63, -R5 ;  /* 0x0000003f14047223 */ /* 0x040fe20000010805 */
[C---:B------:R-:W-:Y:S01]  /*2470*/  FFMA.FTZ R7, R20.reuse, R6, -R7 ;  /* 0x0000000614077223 */ /* 0x040fe20000010807 */
[----:B------:R-:W-:Y:S01]  /*2480*/  FFMA.FTZ R36, R23, 2, R36 ;  /* 0x4000000017247823 */ /* 0x000fe20000010024 */
[----:B------:R-:W-:Y:S01]  /*2490*/  FFMA.FTZ R20, R20, R58, -R21 ;  /* 0x0000003a14147223 */ /* 0x000fe20000010815 */
[----:B------:R-:W-:Y:S01]  /*24a0*/  FFMA.FTZ R35, R4, 2, R35 ;  /* 0x4000000004237823 */ /* 0x000fe20000010023 */
[----:B------:R-:W-:-:S02]  /*24b0*/  FFMA.FTZ R34, R7, 2, R34 ;  /* 0x4000000007227823 */ /* 0x000fc40000010022 */
[----:B------:R-:W-:Y:S02]  /*24c0*/  FFMA.FTZ R33, R20, 2, R33 ;  /* 0x4000000014217823 */ /* 0x000fe40000010021 */
[----:B------:R-:W-:Y:S05]  /*24d0*/  @!P1 BRA `(.L_x_2551) ;  /* 0xffffffec00749947 */ /* 0x000fea000383ffff */
.L_x_2548:
[----:B------:R-:W0:Y:S01]  /*24e0*/  LDC.64 R4, c[0x0][0x2b0] ;  /* 0x0000ac00ff047b82 */ /* 0x000e220000000a00 */
[----:B------:R-:W-:Y:S01]  /*24f0*/  USHF.L.U32 UR8, UR4, 0x7, URZ ;  /* 0x0000000704087899 */ /* 0x000fe2000800063f */
[----:B------:R-:W-:Y:S01]  /*2500*/  F2F.F16.F32 R35, R35 ;  /* 0x0000002300237304 */ /* 0x000fe20000200800 */
[----:B------:R-:W-:Y:S01]  /*2510*/  UIADD3 UR4, UR4, 0x1, URZ ;  /* 0x0000000104047890 */ /* 0x000fe2000fffe03f */
[----:B------:R-:W-:Y:S01]  /*2520*/  IADD3 R39, P1, R39, 0x200, RZ ;  /* 0x0000020027277810 */ /* 0x000fe20007f3e0ff */
[----:B------:R-:W-:Y:S01]  /*2530*/  USHF.R.S32.HI UR9, URZ, 0x1f, UR8 ;  /* 0x0000001f3f097899 */ /* 0x000fe20008011408 */
[----:B------:R-:W-:Y:S02]  /*2540*/  IADD3 R48, P2, R48, 0x100, RZ ;  /* 0x0000010030307810 */ /* 0x000fe40007f5e0ff */
[----:B------:R-:W-:Y:S02]  /*2550*/  IADD3 R46, P3, R46, 0x100, RZ ;  /* 0x000001002e2e7810 */ /* 0x000fe40007f7e0ff */
[----:B------:R-:W-:Y:S01]  /*2560*/  F2F.F16.F32 R34, R34 ;  /* 0x0000002200227304 */ /* 0x000fe20000200800 */
[----:B------:R-:W-:-:S02]  /*2570*/  IADD3.X R37, RZ, R37, RZ, P1, !PT ;  /* 0x00000025ff257210 */ /* 0x000fc40000ffe4ff */
[----:B------:R-:W-:Y:S02]  /*2580*/  IADD3.X R43, RZ, R43, RZ, P2, !PT ;  /* 0x0000002bff2b7210 */ /* 0x000fe400017fe4ff */
[----:B------:R-:W-:-:S03]  /*2590*/  IADD3.X R41, RZ, R41, RZ, P3, !PT ;  /* 0x00000029ff297210 */ /* 0x000fc60001ffe4ff */
[----:B------:R-:W2:Y:S01]  /*25a0*/  F2F.F16.F32 R33, R33 ;  /* 0x0000002100217304 */ /* 0x000ea20000200800 */
[-C--:B0-----:R-:W-:Y:S02]  /*25b0*/  IMAD R0, R47, R4.reuse, RZ ;  /* 0x000000042f007224 */ /* 0x081fe400078e02ff */
[----:B------:R-:W-:Y:S01]  /*25c0*/  IMAD.WIDE.U32 R2, R49, R4, UR8 ;  /* 0x0000000831027e25 */ /* 0x000fe2000f8e0004 */
[----:B------:R-:W-:-:S04]  /*25d0*/  ULDC.64 UR8, c[0x0][0x2b8] ;  /* 0x0000ae0000087ab9 */ /* 0x000fc80000000a00 */
[----:B------:R-:W0:Y:S01]  /*25e0*/  F2F.F16.F32 R9, R36 ;  /* 0x0000002400097304 */ /* 0x000e220000200800 */
[----:B------:R-:W-:Y:S02]  /*25f0*/  IMAD R5, R49, R5, R0 ;  /* 0x0000000531057224 */ /* 0x000fe400078e0200 */
[----:B------:R-:W-:Y:S01]  /*2600*/  IMAD R0, R52, UR8, RZ ;  /* 0x0000000834007c24 */ /* 0x000fe2000f8e02ff */
[----:B--2---:R-:W-:Y:S02]  /*2610*/  PRMT R33, R34, 0x5410, R33 ;  /* 0x0000541022217816 */ /* 0x004fe40000000021 */
[----:B------:R-:W-:Y:S01]  /*2620*/  IADD3 R3, R3, R5, RZ ;  /* 0x0000000503037210 */ /* 0x000fe20007ffe0ff */
[C---:B------:R-:W-:Y:S02]  /*2630*/  IMAD R7, R53.reuse, UR9, R0 ;  /* 0x0000000935077c24 */ /* 0x040fe4000f8e0200 */
[----:B------:R-:W2:Y:S01]  /*2640*/  LDC R0, c[0x0][0x224] ;  /* 0x00008900ff007b82 */ /* 0x000ea20000000800 */
[----:B------:R-:W-:Y:S01]  /*2650*/  IMAD.WIDE.U32 R4, R53, UR8, R2 ;  /* 0x0000000835047c25 */ /* 0x000fe2000f8e0002 */
[----:B------:R-:W-:-:S03]  /*2660*/  ULDC.64 UR8, c[0x0][0x308] ;  /* 0x0000c20000087ab9 */ /* 0x000fc60000000a00 */
[----:B------:R-:W-:Y:S01]  /*2670*/  IMAD.WIDE.U32 R2, R35, 0x10000, RZ ;  /* 0x0001000023027825 */ /* 0x000fe200078e00ff */
[----:B------:R-:W-:Y:S02]  /*2680*/  IADD3 R5, R5, R7, RZ ;  /* 0x0000000705057210 */ /* 0x000fe40007ffe0ff */
[----:B------:R-:W-:Y:S01]  /*2690*/  BAR.SYNC.DEFER_BLOCKING 0x0 ;  /* 0x0000000000007b1d */ /* 0x000fe20000010000 */
[----:B------:R-:W-:-:S04]  /*26a0*/  LEA R6, P0, R4, UR8, 0x1 ;  /* 0x0000000804067c11 */ /* 0x000fc8000f8008ff */
[----:B------:R-:W-:Y:S02]  /*26b0*/  LEA.HI.X R7, R4, UR9, R5, 0x1, P0 ;  /* 0x0000000904077c11 */ /* 0x000fe400080f0c05 */
[----:B------:R-:W-:Y:S02]  /*26c0*/  LOP3.LUT R5, R33, R3, RZ, 0xfc, !PT ;  /* 0x0000000321057212 */ /* 0x000fe400078efcff */
[----:B0-----:R-:W-:Y:S01]  /*26d0*/  LOP3.LUT R4, R2, R9, RZ, 0xfc, !PT ;  /* 0x0000000902047212 */ /* 0x001fe200078efcff */
[----:B------:R-:W-:Y:S01]  /*26e0*/  IMAD.WIDE R2, R45, 0x8, R6 ;  /* 0x000000082d027825 */ /* 0x000fe200078e0206 */
[----:B--2---:R-:W-:-:S04]  /*26f0*/  ISETP.LE.AND P0, PT, R0, UR4, PT ;  /* 0x0000000400007c0c */ /* 0x004fc8000bf03270 */
[----:B------:R2:W-:Y:S09]  /*2700*/  STG.E.64 desc[UR6][R2.64], R4 ;  /* 0x0000000402007986 */ /* 0x0005f2000c101b06 */
[----:B------:R-:W-:Y:S05]  /*2710*/  @!P0 BRA `(.L_x_2552) ;  /* 0xffffffdc00a48947 */ /* 0x000fea000383ffff */
[----:B------:R-:W-:Y:S05]  /*2720*/  EXIT ;  /* 0x000000000000794d */ /* 0x000fea0003800000 */
.L_x_2553:
        /* <DEDUP_REMOVED lines=13> */
.L_x_5236:


//--------------------- .text._Z25selective_scan_fwd_kernelI32Selective_Scan_fwd_kernel_traitsILi32ELi4ELi1ELb1ELb1ELb0ELb1EN3c104HalfENS1_7complexIfEEEEv13SSMParamsBase --------------------------
	.section	.text._Z25selective_scan_fwd_kernelI32Selective_Scan_fwd_kernel_traitsILi32ELi4ELi1ELb1ELb1ELb0ELb1EN3c104HalfENS1_7complexIfEEEEv13SSMParamsBase,"ax",@progbits
	.align	128
        .global         _Z25selective_scan_fwd_kernelI32Selective_Scan_fwd_kernel_traitsILi32ELi4ELi1ELb1ELb1ELb0ELb1EN3c104HalfENS1_7complexIfEEEEv13SSMParamsBase
        .type           _Z25selective_scan_fwd_kernelI32Selective_Scan_fwd_kernel_traitsILi32ELi4ELi1ELb1ELb1ELb0ELb1EN3c104HalfENS1_7complexIfEEEEv13SSMParamsBase,@function
        .size           _Z25selective_scan_fwd_kernelI32Selective_Scan_fwd_kernel_traitsILi32ELi4ELi1ELb1ELb1ELb0ELb1EN3c104HalfENS1_7complexIfEEEEv13SSMParamsBase,(.L_x_5237 - _Z25selective_scan_fwd_kernelI32Selective_Scan_fwd_kernel_traitsILi32ELi4ELi1ELb1ELb1ELb0ELb1EN3c104HalfENS1_7complexIfEEEEv13SSMParamsBase)
        .other          _Z25selective_scan_fwd_kernelI32Selective_Scan_fwd_kernel_traitsILi32ELi4ELi1ELb1ELb1ELb0ELb1EN3c104HalfENS1_7complexIfEEEEv13SSMParamsBase,@"STO_CUDA_ENTRY STV_DEFAULT"
_Z25selective_scan_fwd_kernelI32Selective_Scan_fwd_kernel_traitsILi32ELi4ELi1ELb1ELb1ELb0ELb1EN3c104HalfENS1_7complexIfEEEEv13SSMParamsBase:
.text._Z25selective_scan_fwd_kernelI32Selective_Scan_fwd_kernel_traitsILi32ELi4ELi1ELb1ELb1ELb0ELb1EN3c104HalfENS1_7complexIfEEEEv13SSMParamsBase:
        /* <DEDUP_REMOVED lines=91> */
.L_x_2566:
        /* <DEDUP_REMOVED lines=62> */
.L_x_2555:
[----:B------:R-:W-:Y:S05]  /*0990*/  BSYNC B0 ;  /* 0x0000000000007941 */ /* 0x000fea0003800000 */
.L_x_2554:
        /* <DEDUP_REMOVED lines=33> */
.L_x_2557:
[----:B------:R-:W-:Y:S05]  /*0bb0*/  BSYNC B0 ;  /* 0x0000000000007941 */ /* 0x000fea0003800000 */
.L_x_2556:
        /* <DEDUP_REMOVED lines=33> */
.L_x_2559:
[----:B------:R-:W-:Y:S05]  /*0dd0*/  BSYNC B0 ;  /* 0x0000000000007941 */ /* 0x000fea0003800000 */
.L_x_2558:
        /* <DEDUP_REMOVED lines=33> */
.L_x_2561:
[----:B------:R-:W-:Y:S05]  /*0ff0*/  BSYNC B0 ;  /* 0x0000000000007941 */ /* 0x000fea0003800000 */
.L_x_2560:
        /* <DEDUP_REMOVED lines=43> */
.L_x_2565:
        /* <DEDUP_REMOVED lines=274> */
.L_x_2564:
[----:B------:R-:W-:Y:S05]  /*23d0*/  BSYNC B0 ;  /* 0x0000000000007941 */ /* 0x000fea0003800000 */
.L_x_2563:
        /* <DEDUP_REMOVED lines=16> */
.L_x_2562:
        /* <DEDUP_REMOVED lines=8> */
[----:B------:R-:W-:Y:S08]  /*2560*/  F2F.F16.F32 R12, R33 ;  /* 0x00000021000c7304 */ /* 0x000ff00000200800 */
[----:B------:R-:W-:Y:S01]  /*2570*/  F2F.F16.F32 R13, R36 ;  /* 0x00000024000d7304 */ /* 0x000fe20000200800 */
[----:B0-----:R-:W-:-:S02]  /*2580*/  IMAD R0, R47, R8, RZ ;  /* 0x000000082f007224 */ /* 0x001fc400078e02ff */
[----:B------:R-:W-:-:S04]  /*2590*/  IMAD.WIDE.U32 R2, R49, R8, UR8 ;  /* 0x0000000831027e25 */ /* 0x000fc8000f8e0008 */
[----:B------:R-:W-:Y:S02]  /*25a0*/  IMAD R9, R49, R9, R0 ;  /* 0x0000000931097224 */ /* 0x000fe400078e0200 */
[-C--:B--2---:R-:W-:Y:S02]  /*25b0*/  IMAD R0, R47, R10.reuse, RZ ;  /* 0x0000000a2f007224 */ /* 0x084fe400078e02ff */
[----:B------:R-:W-:Y:S01]  /*25c0*/  IMAD.WIDE.U32 R4, R49, R10, UR8 ;  /* 0x0000000831047e25 */ /* 0x000fe2000f8e000a */
[----:B------:R-:W-:-:S03]  /*25d0*/  IADD3 R3, R3, R9, RZ ;  /* 0x0000000903037210 */ /* 0x000fc60007ffe0ff */
[----:B------:R-:W-:Y:S01]  /*25e0*/  IMAD R11, R49, R11, R0 ;  /* 0x0000000b310b7224 */ /* 0x000fe200078e0200 */
[----:B------:R-:W-:Y:S01]  /*25f0*/  MOV R8, R4 ;  /* 0x0000000400087202 */ /* 0x000fe20000000f00 */
[----:B------:R-:W0:Y:S01]  /*2600*/  F2F.F16.F32 R0, R35 ;  /* 0x0000002300007304 */ /* 0x000e220000200800 */
[----:B------:R-:W-:Y:S02]  /*2610*/  IMAD R10, R52, UR12, RZ ;  /* 0x0000000c340a7c24 */ /* 0x000fe4000f8e02ff */
[----:B------:R-:W-:Y:S01]  /*2620*/  IADD3 R9, R5, R11, RZ ;  /* 0x0000000b05097210 */ /* 0x000fe20007ffe0ff */
[C---:B------:R-:W-:Y:S02]  /*2630*/  IMAD R11, R53.reuse, UR11, R6 ;  /* 0x0000000b350b7c24 */ /* 0x040fe4000f8e0206 */
[----:B------:R-:W-:Y:S01]  /*2640*/  IMAD.WIDE.U32 R4, R53, UR10, R2 ;  /* 0x0000000a35047c25 */ /* 0x000fe2000f8e0002 */
[----:B------:R-:W-:-:S03]  /*2650*/  ULDC.64 UR10, c[0x0][0x308] ;  /* 0x0000c200000a7ab9 */ /* 0x000fc60000000a00 */
[----:B------:R-:W-:Y:S01]  /*2660*/  IMAD R15, R53, UR13, R10 ;  /* 0x0000000d350f7c24 */ /* 0x000fe2000f8e020a */
[----:B------:R-:W-:Y:S01]  /*2670*/  IADD3 R11, R5, R11, RZ ;  /* 0x0000000b050b7210 */ /* 0x000fe20007ffe0ff */
[----:B------:R-:W-:Y:S01]  /*2680*/  IMAD.WIDE.U32 R8, R53, UR12, R8 ;  /* 0x0000000c35087c25 */ /* 0x000fe2000f8e0008 */
[----:B------:R-:W-:Y:S01]  /*2690*/  BAR.SYNC.DEFER_BLOCKING 0x0 ;  /* 0x0000000000007b1d */ /* 0x000fe20000010000 */
[----:B------:R-:W-:Y:S02]  /*26a0*/  LEA R6, P0, R4, UR10, 0x1 ;  /* 0x0000000a04067c11 */ /* 0x000fe4000f8008ff */
[----:B0-----:R-:W-:Y:S01]  /*26b0*/  IMAD.WIDE.U32 R2, R0, 0x10000, RZ ;  /* 0x0001000000027825 */ /* 0x001fe200078e00ff */
[----:B------:R-:W-:Y:S02]  /*26c0*/  IADD3 R5, R9, R15, RZ ;  /* 0x0000000f09057210 */ /* 0x000fe40007ffe0ff */
[----:B------:R-:W-:Y:S01]  /*26d0*/  ULDC.64 UR12, c[0x0][0x318] ;  /* 0x0000c600000c7ab9 */ /* 0x000fe20000000a00 */
[----:B------:R-:W-:-:S02]  /*26e0*/  PRMT R9, R7, 0x5410, R12 ;  /* 0x0000541007097816 */ /* 0x000fc4000000000c */
[----:B------:R-:W-:Y:S02]  /*26f0*/  LEA R10, P1, R8, UR12, 0x1 ;  /* 0x0000000c080a7c11 */ /* 0x000fe4000f8208ff */
        /* <DEDUP_REMOVED lines=18> */
[--C-:B--2---:R-:W-:Y:S01]  /*2820*/  SHF.R.U32.HI R12, RZ, 0x10, R5.reuse ;  /* 0x00000010ff0c7819 */ /* 0x104fe20000011605 */
[----:B------:R-:W-:Y:S01]  /*2830*/  HADD2.F32 R10, -RZ, R5.H0_H0 ;  /* 0x20000005ff0a7230 */ /* 0x000fe20000004100 */
[----:B------:R-:W-:Y:S01]  /*2840*/  SHF.R.U64 R6, R4, 0x10, R5 ;  /* 0x0000001004067819 */ /* 0x000fe20000001205 */
        /* <DEDUP_REMOVED lines=14> */
[----:B----4-:R-:W-:-:S07]  /*2930*/  FADD.FTZ R8, R7, 1 ;  /* 0x3f80000007087421 */ /* 0x010fce0000010000 */
[----:B------:R-:W4:Y:S01]  /*2940*/  MUFU.RCP R11, R11 ;  /* 0x0000000b000b7308 */ /* 0x000f220000001000 */
        /* <DEDUP_REMOVED lines=9> */
[----:B----4-:R-:W-:Y:S01]  /*29e0*/  FMUL.FTZ R12, R12, R11 ;  /* 0x0000000b0c0c7220 */ /* 0x010fe20000410000 */
        /* <DEDUP_REMOVED lines=10> */
[----:B------:R2:W3:Y:S01]  /*2a90*/  F2F.F16.F32 R8, R6 ;  /* 0x0000000600087304 */ /* 0x0004e20000200800 */
[----:B------:R-:W-:Y:S01]  /*2aa0*/  IMAD.WIDE.U32 R4, R53, UR8, R2 ;  /* 0x0000000835047c25 */ /* 0x000fe2000f8e0002 */
[----:B------:R-:W4:Y:S01]  /*2ab0*/  LDC R0, c[0x0][0x224] ;  /* 0x00008900ff007b82 */ /* 0x000f220000000800 */
[----:B------:R-:W-:-:S03]  /*2ac0*/  ULDC.64 UR8, c[0x0][0x320] ;  /* 0x0000c80000087ab9 */ /* 0x000fc60000000a00 */
[----:B------:R-:W-:Y:S02]  /*2ad0*/  IADD3 R11, R5, R11, RZ ;  /* 0x0000000b050b7210 */ /* 0x000fe40007ffe0ff */
[----:B------:R-:W5:Y:S01]  /*2ae0*/  F2F.F16.F32 R9, R36 ;  /* 0x0000002400097304 */ /* 0x000f620000200800 */
[C---:B--2---:R-:W-:Y:S02]  /*2af0*/  LEA R6, P0, R4.reuse, UR8, 0x1 ;  /* 0x0000000804067c11 */ /* 0x044fe4000f8008ff */
[----:B0-----:R-:W-:Y:S02]  /*2b00*/  PRMT R5, R7, 0x5410, R12 ;  /* 0x0000541007057816 */ /* 0x001fe4000000000c */
[----:B------:R-:W-:Y:S01]  /*2b10*/  LEA.HI.X R7, R4, UR9, R11, 0x1, P0 ;  /* 0x0000000904077c11 */ /* 0x000fe200080f0c0b */
[----:B---3--:R-:W-:-:S05]  /*2b20*/  IMAD.WIDE.U32 R2, R8, 0x10000, RZ ;  /* 0x0001000008027825 */ /* 0x008fca00078e00ff */
[----:B------:R-:W-:Y:S02]  /*2b30*/  LOP3.LUT R5, R5, R3, RZ, 0xfc, !PT ;  /* 0x0000000305057212 */ /* 0x000fe400078efcff */
[----:B-----5:R-:W-:Y:S01]  /*2b40*/  LOP3.LUT R4, R2, R9, RZ, 0xfc, !PT ;  /* 0x0000000902047212 */ /* 0x020fe200078efcff */
[----:B------:R-:W-:Y:S01]  /*2b50*/  IMAD.WIDE R2, R45, 0x8, R6 ;  /* 0x000000082d027825 */ /* 0x000fe200078e0206 */
[----:B----4-:R-:W-:-:S04]  /*2b60*/  ISETP.LE.AND P0, PT, R0, UR4, PT ;  /* 0x0000000400007c0c */ /* 0x010fc8000bf03270 */
[----:B------:R2:W-:Y:S09]  /*2b70*/  STG.E.64 desc[UR6][R2.64], R4 ;  /* 0x0000000402007986 */ /* 0x0005f2000c101b06 */
[----:B------:R-:W-:Y:S05]  /*2b80*/  @!P0 BRA `(.L_x_2566) ;  /* 0xffffffd800888947 */ /* 0x000fea000383ffff */
[----:B------:R-:W-:Y:S05]  /*2b90*/  EXIT ;  /* 0x000000000000794d */ /* 0x000fea0003800000 */
.L_x_2567:
        /* <DEDUP_REMOVED lines=14> */
.L_x_5237:


//--------------------- .text._Z25selective_scan_fwd_kernelI32Selective_Scan_fwd_kernel_traitsILi32ELi4ELi1ELb1ELb1ELb1ELb0EN3c104HalfENS1_7complexIfEEEEv13SSMParamsBase --------------------------
	.section	.text._Z25selective_scan_fwd_kernelI32Selective_Scan_fwd_kernel_traitsILi32ELi4ELi1ELb1ELb1ELb1ELb0EN3c104HalfENS1_7complexIfEEEEv13SSMParamsBase,"ax",@progbits
	.align	128
        .global         _Z25selective_scan_fwd_kernelI32Selective_Scan_fwd_kernel_traitsILi32ELi4ELi1ELb1ELb1ELb1ELb0EN3c104HalfENS1_7complexIfEEEEv13SSMParamsBase
        .type           _Z25selective_scan_fwd_kernelI32Selective_Scan_fwd_kernel_traitsILi32ELi4ELi1ELb1ELb1ELb1ELb0EN3c104HalfENS1_7complexIfEEEEv13SSMParamsBase,@function
        .size           _Z25selective_scan_fwd_kernelI32Selective_Scan_fwd_kernel_traitsILi32ELi4ELi1ELb1ELb1ELb1ELb0EN3c104HalfENS1_7complexIfEEEEv13SSMParamsBase,(.L_x_5238 - _Z25selective_scan_fwd_kernelI32Selective_Scan_fwd_kernel_traitsILi32ELi4ELi1ELb1ELb1ELb1ELb0EN3c104HalfENS1_7complexIfEEEEv13SSMParamsBase)
        .other          _Z25selective_scan_fwd_kernelI32Selective_Scan_fwd_kernel_traitsILi32ELi4ELi1ELb1ELb1ELb1ELb0EN3c104HalfENS1_7complexIfEEEEv13SSMParamsBase,@"STO_CUDA_ENTRY STV_DEFAULT"
_Z25selective_scan_fwd_kernelI32Selective_Scan_fwd_kernel_traitsILi32ELi4ELi1ELb1ELb1ELb1ELb0EN3c104HalfENS1_7complexIfEEEEv13SSMParamsBase:
.text._Z25selective_scan_fwd_kernelI32Selective_Scan_fwd_kernel_traitsILi32ELi4ELi1ELb1ELb1ELb1ELb0EN3c104HalfENS1_7complexIfEEEEv13SSMParamsBase:
        /* <DEDUP_REMOVED lines=24> */
[----:B------:R-:W-:Y:S01]  /*0180*/  ULDC.64 UR6, c[0x0][0x208] ;  /* 0x0000820000067ab9 */ /* 0x000fe20000000a00 */
[----:B------:R-:W4:Y:S01]  /*0190*/  LDC.64 R20, c[0x0][0x2f8] ;  /* 0x0000be00ff147b82 */ /* 0x000f220000000a00 */
[----:B------:R2:W5:Y:S04]  /*01a0*/  @P0 LDG.E R52, desc[UR6][R2.64] ;  /* 0x0000000602340981 */ /* 0x000568000c1e1900 */
[----:B------:R0:W5:Y:S03]  /*01b0*/  @P1 LDG.E R51, desc[UR6][R4.64] ;  /* 0x0000000604331981 */ /* 0x000166000c1e1900 */
[----:B------:R-:W0:Y:S01]  /*01c0*/  S2UR UR4, SR_CTAID.X ;  /* 0x00000000000479c3 */ /* 0x000e220000002500 */
[----:B--2---:R-:W-:-:S02]  /*01d0*/  IABS R2, R54 ;  /* 0x0000003600027213 */ /* 0x004fc40000000000 */
[----:B---3--:R-:W-:-:S04]  /*01e0*/  IADD3 R6, R0, 0xffffffe, RZ ;  /* 0x0ffffffe00067810 */ /* 0x008fc80007ffe0ff */
[----:B------:R2:W3:Y:S02]  /*01f0*/  F2I.FTZ.U32.TRUNC.NTZ R7, R6 ;  /* 0x0000000600077305 */ /* 0x0004e4000021f000 */
[----:B--2---:R-:W-:Y:S01]  /*0200*/  HFMA2.MMA R6, -RZ, RZ, 0, 0 ;  /* 0x00000000ff067435 */ /* 0x004fe200000001ff */
[----:B0-----:R-:W-:Y:S01]  /*0210*/  MOV R50, UR4 ;  /* 0x0000000400327c02 */ /* 0x001fe20008000f00 */
[----:B------:R-:W-:Y:S01]  /*0220*/  ULDC.64 UR4, c[0x0][0x240] ;  /* 0x0000900000047ab9 */ /* 0x000fe20000000a00 */
[----:B---3--:R-:W-:Y:S02]  /*0230*/  IADD3 R8, RZ, -R7, RZ ;  /* 0x80000007ff087210 */ /* 0x008fe40007ffe0ff */
[----:B------:R-:W-:-:S03]  /*0240*/  SHF.R.S32.HI R49, RZ, 0x1f, R50 ;  /* 0x0000001fff317819 */ /* 0x000fc60000011432 */
[----:B------:R-:W-:Y:S02]  /*0250*/  IMAD R3, R8, R9, RZ ;  /* 0x0000000908037224 */ /* 0x000fe400078e02ff */
[----:B------:R-:W-:Y:S02]  /*0260*/  IMAD R5, R49, UR8, RZ ;  /* 0x0000000831057c24 */ /* 0x000fe4000f8e02ff */
[----:B------:R-:W-:-:S04]  /*0270*/  IMAD.HI.U32 R7, R7, R3, R6 ;  /* 0x0000000307077227 */ /* 0x000fc800078e0006 */
[----:B------:R-:W-:Y:S02]  /*0280*/  IMAD R17, R50, UR9, R5 ;  /* 0x0000000932117c24 */ /* 0x000fe4000f8e0205 */
        /* <DEDUP_REMOVED lines=17> */
[----:B------:R-:W-:Y:S01]  /*03a0*/  ISETP.NE.AND P1, PT, R19, RZ, PT ;  /* 0x000000ff1300720c */ /* 0x000fe20003f25270 */
[----:B------:R-:W-:-:S02]  /*03b0*/  ULDC.64 UR8, c[0x0][0x290] ;  /* 0x0000a40000087ab9 */ /* 0x000fc40000000a00 */
[----:B------:R-:W-:Y:S01]  /*03c0*/  IMAD R13, R49, UR8, RZ ;  /* 0x00000008310d7c24 */ /* 0x000fe2000f8e02ff */
[----:B------:R-:W-:Y:S01]  /*03d0*/  IADD3 R9, R9, R17, RZ ;  /* 0x0000001109097210 */ /* 0x000fe20007ffe0ff */
[----:B------:R-:W-:Y:S01]  /*03e0*/  IMAD.WIDE.U32 R2, R50, UR4, RZ ;  /* 0x0000000432027c25 */ /* 0x000fe2000f8e00ff */
[----:B------:R-:W-:-:S03]  /*03f0*/  ULDC.64 UR4, c[0x0][0x288] ;  /* 0x0000a20000047ab9 */ /* 0x000fc60000000a00 */
[----:B------:R-:W-:Y:S01]  /*0400*/  IMAD.WIDE.U32 R4, R50, UR8, RZ ;  /* 0x0000000832047c25 */ /* 0x000fe2000f8e00ff */
[----:B------:R-:W-:Y:S02]  /*0410*/  IADD3 R3, R3, R11, RZ ;  /* 0x0000000b03037210 */ /* 0x000fe40007ffe0ff */
[----:B------:R-:W-:Y:S01]  /*0420*/  @P0 IADD3 R0, R0, 0x1, RZ ;  /* 0x0000000100000810 */ /* 0x000fe20007ffe0ff */
[----:B------:R-:W-:Y:S01]  /*0430*/  IMAD R13, R50, UR9, R13 ;  /* 0x00000009320d7c24 */ /* 0x000fe2000f8e020d */
[----:B------:R-:W-:Y:S01]  /*0440*/  ISETP.GE.AND P0, PT, R10, 0x1, PT ;  /* 0x000000010a00780c */ /* 0x000fe20003f06270 */
[----:B------:R-:W-:Y:S01]  /*0450*/  ULDC.64 UR8, c[0x0][0x298] ;  /* 0x0000a60000087ab9 */ /* 0x000fe20000000a00 */
[----:B------:R-:W-:Y:S01]  /*0460*/  @!P2 IADD3 R0, -R0, RZ, RZ ;  /* 0x000000ff0000a210 */ /* 0x000fe20007ffe1ff */
[----:B------:R-:W-:Y:S01]  /*0470*/  IMAD R11, R53, UR4, RZ ;  /* 0x00000004350b7c24 */ /* 0x000fe2000f8e02ff */
[----:B------:R-:W-:Y:S01]  /*0480*/  @!P1 LOP3.LUT R0, RZ, R19, RZ, 0x33, !PT ;  /* 0x00000013ff009212 */ /* 0x000fe200078e33ff */
[----:B------:R-:W-:Y:S01]  /*0490*/  IMAD.WIDE.U32 R2, R54, UR4, R2 ;  /* 0x0000000436027c25 */ /* 0x000fe2000f8e0002 */
[----:B------:R-:W0:Y:S01]  /*04a0*/  LDC.64 R18, c[0x0][0x2f0] ;  /* 0x0000bc00ff127b82 */ /* 0x000e220000000a00 */
[----:B------:R-:W-:-:S02]  /*04b0*/  IADD3 R5, R5, R13, RZ ;  /* 0x0000000d05057210 */ /* 0x000fc40007ffe0ff */
[----:B------:R-:W-:Y:S01]  /*04c0*/  IMAD R13, R53, UR8, RZ ;  /* 0x00000008350d7c24 */ /* 0x000fe2000f8e02ff */
[----:B------:R-:W-:Y:S01]  /*04d0*/  SHF.R.S32.HI R10, RZ, 0x1f, R0 ;  /* 0x0000001fff0a7819 */ /* 0x000fe20000011400 */
[C---:B------:R-:W-:Y:S01]  /*04e0*/  IMAD R11, R54.reuse, UR5, R11 ;  /* 0x00000005360b7c24 */ /* 0x040fe2000f8e020b */
[----:B------:R-:W-:Y:S01]  /*04f0*/  ULDC.64 UR4, c[0x0][0x258] ;  /* 0x0000960000047ab9 */ /* 0x000fe20000000a00 */
[C---:B------:R-:W-:Y:S02]  /*0500*/  IMAD R13, R54.reuse, UR9, R13 ;  /* 0x00000009360d7c24 */ /* 0x040fe4000f8e020d */
[----:B------:R-:W-:Y:S01]  /*0510*/  IMAD.WIDE.U32 R4, R54, UR8, R4 ;  /* 0x0000000836047c25 */ /* 0x000fe2000f8e0004 */
[----:B------:R-:W-:Y:S01]  /*0520*/  ULDC.64 UR8, c[0x0][0x278] ;  /* 0x00009e0000087ab9 */ /* 0x000fe20000000a00 */
[----:B-1--4-:R-:W-:Y:S05]  /*0530*/  @!P0 EXIT ;  /* 0x000000000000894d */ /* 0x012fea0003800000 */
[----:B------:R-:W1:Y:S01]  /*0540*/  S2R R48, SR_TID.X ;  /* 0x0000000000307919 */ /* 0x000e620000002100 */
[C---:B------:R-:W-:Y:S01]  /*0550*/  IMAD R15, R10.reuse, UR4, RZ ;  /* 0x000000040a0f7c24 */ /* 0x040fe2000f8e02ff */
[----:B------:R-:W-:Y:S01]  /*0560*/  IADD3 R47, R3, R11, RZ ;  /* 0x0000000b032f7210 */ /* 0x000fe20007ffe0ff */
[----:B------:R-:W-:Y:S01]  /*0570*/  IMAD R17, R10, UR8, RZ ;  /* 0x000000080a117c24 */ /* 0x000fe2000f8e02ff */
[----:B------:R-:W2:Y:S01]  /*0580*/  S2R R59, SR_LANEID ;  /* 0x00000000003b7919 */ /* 0x000ea20000000000 */
[----:B------:R-:W-:Y:S01]  /*0590*/  IMAD.WIDE.U32 R6, R0, UR4, R6 ;  /* 0x0000000400067c25 */ /* 0x000fe2000f8e0006 */
[----:B------:R-:W-:Y:S01]  /*05a0*/  IADD3 R45, R5, R13, RZ ;  /* 0x0000000d052d7210 */ /* 0x000fe20007ffe0ff */
[----:B------:R-:W-:Y:S01]  /*05b0*/  UMOV UR4, URZ ;  /* 0x0000003f00047c82 */ /* 0x000fe20008000000 */
[----:B0-----:R-:W-:Y:S01]  /*05c0*/  LEA R46, P0, R2, R18, 0x1 ;  /* 0x00000012022e7211 */ /* 0x001fe200078008ff */
[----:B------:R-:W-:Y:S01]  /*05d0*/  IMAD R15, R0, UR5, R15 ;  /* 0x00000005000f7c24 */ /* 0x000fe2000f8e020f */
[----:B------:R-:W-:Y:S01]  /*05e0*/  LEA R43, P2, R6, R22, 0x1 ;  /* 0x00000016062b7211 */ /* 0x000fe200078408ff */
[----:B------:R-:W-:Y:S01]  /*05f0*/  IMAD.WIDE.U32 R8, R0, UR8, R8 ;  /* 0x0000000800087c25 */ /* 0x000fe2000f8e0008 */
[----:B------:R-:W-:-:S02]  /*0600*/  LEA R44, P1, R4, R20, 0x1 ;  /* 0x00000014042c7211 */ /* 0x000fc400078208ff */
        /* <DEDUP_REMOVED lines=8> */
.L_x_2580:
[----:B------:R-:W-:Y:S01]  /*0690*/  BAR.SYNC.DEFER_BLOCKING 0x0 ;  /* 0x0000000000007b1d */ /* 0x000fe20000010000 */
[----:B01----:R-:W-:-:S06]  /*06a0*/  IMAD.WIDE R4, R48, 0x8, R44 ;  /* 0x0000000830047825 */ /* 0x003fcc00078e022c */
[----:B------:R-:W3:Y:S01]  /*06b0*/  LDG.E.64 R4, desc[UR6][R4.64] ;  /* 0x0000000604047981 */ /* 0x000ee2000c1e1b00 */
[----:B------:R-:W-:-:S06]  /*06c0*/  IMAD.WIDE R2, R48, 0x8, R46 ;  /* 0x0000000830027825 */ /* 0x000fcc00078e022e */
[----:B-----5:R-:W5:Y:S01]  /*06d0*/  LDG.E.64 R2, desc[UR6][R2.64] ;  /* 0x0000000602027981 */ /* 0x020f62000c1e1b00 */
[----:B------:R-:W-:Y:S01]  /*06e0*/  ULDC.U8 UR5, c[0x0][0x22e] ;  /* 0x00008b8000057ab9 */ /* 0x000fe20000000000 */
[----:B------:R-:W-:Y:S01]  /*06f0*/  BSSY B0, `(.L_x_2568) ;  /* 0x0000036000007945 */ /* 0x000fe20003800000 */
[----:B---3--:R-:W-:Y:S02]  /*0700*/  MOV R0, R4 ;  /* 0x0000000400007202 */ /* 0x008fe40000000f00 */
        /* <DEDUP_REMOVED lines=24> */
[----:B------:R-:W1:Y:S02]  /*0890*/  MUFU.EX2 R9, R42 ;  /* 0x0000002a00097308 */ /* 0x000e640000000800 */
[C---:B-1----:R-:W-:Y:S01]  /*08a0*/  FADD.FTZ.RZ R4, R9.reuse, 1 ;  /* 0x3f80000009047421 */ /* 0x042fe2000001c000 */
        /* <DEDUP_REMOVED lines=26> */
.L_x_2569:
[----:B------:R-:W-:Y:S05]  /*0a50*/  BSYNC B0 ;  /* 0x0000000000007941 */ /* 0x000fea0003800000 */
.L_x_2568:
[----:B------:R-:W-:Y:S04]  /*0a60*/  BSSY B0, `(.L_x_2570) ;  /* 0x0000021000007945 */ /* 0x000fe80003800000 */
[----:B------:R-:W-:Y:S05]  /*0a70*/  @P0 BRA `(.L_x_2571) ;  /* 0x00000000007c0947 */ /* 0x000fea0003800000 */
        /* <DEDUP_REMOVED lines=31> */
.L_x_2571:
[----:B------:R-:W-:Y:S05]  /*0c70*/  BSYNC B0 ;  /* 0x0000000000007941 */ /* 0x000fea0003800000 */
.L_x_2570:
        /* <DEDUP_REMOVED lines=33> */
.L_x_2573:
[----:B------:R-:W-:Y:S05]  /*0e90*/  BSYNC B0 ;  /* 0x0000000000007941 */ /* 0x000fea0003800000 */
.L_x_2572:
        /* <DEDUP_REMOVED lines=33> */
.L_x_2575:
[----:B------:R-:W-:Y:S05]  /*10b0*/  BSYNC B0 ;  /* 0x0000000000007941 */ /* 0x000fea0003800000 */
.L_x_2574:
        /* <DEDUP_REMOVED lines=17> */
[----:B------:R-:W-:Y:S01]  /*11d0*/  LOP3.LUT P0, RZ, R48, 0x1f, RZ, 0xc0, !PT ;  /* 0x0000001f30ff7812 */ /* 0x000fe2000780c0ff */
[----:B------:R-:W-:Y:S01]  /*11e0*/  IMAD R5, R53, UR8, RZ ;  /* 0x0000000835057c24 */ /* 0x000fe2000f8e02ff */
[----:B------:R-:W-:Y:S01]  /*11f0*/  HFMA2.MMA R0, -RZ, RZ, 0, 0 ;  /* 0x00000000ff007435 */ /* 0x000fe200000001ff */
[----:B------:R-:W-:-:S04]  /*1200*/  IMAD.WIDE.U32 R16, R54, UR8, RZ ;  /* 0x0000000836107c25 */ /* 0x000fc8000f8e00ff */
[----:B------:R-:W-:Y:S01]  /*1210*/  FMUL.FTZ R29, R29, R42 ;  /* 0x0000002a1d1d7220 */ /* 0x000fe20000410000 */
[----:B------:R-:W-:Y:S01]  /*1220*/  FMUL.FTZ R28, R7, R40 ;  /* 0x00000028071c7220 */ /* 0x000fe20000410000 */
[----:B------:R-:W1:Y:S01]  /*1230*/  LDC R31, c[0x0][0x21c] ;  /* 0x00008700ff1f7b82 */ /* 0x000e620000000800 */
[----:B------:R-:W-:Y:S02]  /*1240*/  IMAD R5, R54, UR9, R5 ;  /* 0x0000000936057c24 */ /* 0x000fe4000f8e0205 */
[----:B------:R-:W-:Y:S01]  /*1250*/  FMUL.FTZ R26, R9, R38 ;  /* 0x00000026091a7220 */ /* 0x000fe20000410000 */
[----:B------:R-:W-:Y:S01]  /*1260*/  FMUL.FTZ R24, R11, R36 ;  /* 0x000000240b187220 */ /* 0x000fe20000410000 */
[----:B------:R-:W-:Y:S01]  /*1270*/  ISETP.EQ.OR P0, PT, RZ, UR4, P0 ;  /* 0x00000004ff007c0c */ /* 0x000fe20008702670 */
[----:B------:R-:W-:Y:S01]  /*1280*/  ULDC UR16, c[0x0][0x21c] ;  /* 0x0000870000107ab9 */ /* 0x000fe20000000800 */
[----:B------:R-:W-:Y:S01]  /*1290*/  SHF.L.U32 R27, R48, 0x1, RZ ;  /* 0x00000001301b7819 */ /* 0x000fe200000006ff */
[----:B------:R-:W-:Y:S01]  /*12a0*/  ULDC UR5, c[0x0][0x214] ;  /* 0x0000850000057ab9 */ /* 0x000fe20000000800 */
[----:B------:R-:W3:Y:S01]  /*12b0*/  LDC.64 R2, c[0x0][0x310] ;  /* 0x0000c400ff027b82 */ /* 0x000ee20000000a00 */
[----:B------:R-:W-:Y:S01]  /*12c0*/  IADD3 R25, R17, R5, RZ ;  /* 0x0000000511197210 */ /* 0x000fe20007ffe0ff */
[----:B------:R-:W-:Y:S01]  /*12d0*/  ULDC.64 UR8, c[0x0][0x238] ;  /* 0x00008e0000087ab9 */ /* 0x000fe20000000a00 */
[----:B------:R-:W-:Y:S01]  /*12e0*/  ULDC.64 UR10, c[0x0][0x2d0] ;  /* 0x0000b400000a7ab9 */ /* 0x000fe20000000a00 */
[----:B------:R-:W-:Y:S01]  /*12f0*/  ULDC.64 UR12, c[0x0][0x250] ;  /* 0x00009400000c7ab9 */ /* 0x000fe20000000a00 */
[----:B------:R-:W-:-:S05]  /*1300*/  ULDC.64 UR14, c[0x0][0x270] ;  /* 0x00009c00000e7ab9 */ /* 0x000fca0000000a00 */
.L_x_2579:
[----:B------:R-:W-:Y:S02]  /*1310*/  SHF.R.S32.HI R12, RZ, 0x1f, R0 ;  /* 0x0000001fff0c7819 */ /* 0x000fe40000011400 */
[----:B------:R-:W-:Y:S02]  /*1320*/  MOV R4, R16 ;  /* 0x0000001000047202 */ /* 0x000fe40000000f00 */
[----:B------:R-:W-:Y:S01]  /*1330*/  MOV R5, R25 ;  /* 0x0000001900057202 */ /* 0x000fe20000000f00 */
[----:B------:R-:W-:Y:S02]  /*1340*/  IMAD R7, R12, UR8, RZ ;  /* 0x000000080c077c24 */ /* 0x000fe4000f8e02ff */
[----:B------:R-:W-:-:S04]  /*1350*/  IMAD.WIDE.U32 R4, R0, UR8, R4 ;  /* 0x0000000800047c25 */ /* 0x000fc8000f8e0004 */
[----:B------:R-:W-:Y:S01]  /*1360*/  IMAD R7, R0, UR9, R7 ;  /* 0x0000000900077c24 */ /* 0x000fe2000f8e0207 */
[----:B------:R-:W-:-:S04]  /*1370*/  LEA R6, P1, R4, UR10, 0x3 ;  /* 0x0000000a04067c11 */ /* 0x000fc8000f8218ff */
[----:B------:R-:W-:Y:S01]  /*1380*/  IADD3 R5, R5, R7, RZ ;  /* 0x0000000705057210 */ /* 0x000fe20007ffe0ff */
[----:B------:R-:W-:-:S03]  /*1390*/  IMAD R9, R12, UR12, RZ ;  /* 0x0000000c0c097c24 */ /* 0x000fc6000f8e02ff */
[----:B------:R-:W-:Y:S01]  /*13a0*/  LEA.HI.X R7, R4, UR11, R5, 0x3, P1 ;  /* 0x0000000b04077c11 */ /* 0x000fe200088f1c05 */
[----:B------:R-:W-:-:S04]  /*13b0*/  IMAD.WIDE.U32 R4, R0, UR12, RZ ;  /* 0x0000000c00047c25 */ /* 0x000fc8000f8e00ff */
[----:B------:R-:W-:Y:S01]  /*13c0*/  IMAD R9, R0, UR13, R9 ;  /* 0x0000000d00097c24 */ /* 0x000fe2000f8e0209 */
[----:B------:R-:W4:Y:S01]  /*13d0*/  LDG.E.64 R6, desc[UR6][R6.64] ;  /* 0x0000000606067981 */ /* 0x000f22000c1e1b00 */
[----:B------:R-:W-:-:S03]  /*13e0*/  LEA R8, P1, R4, R43, 0x1 ;  /* 0x0000002b04087211 */ /* 0x000fc600078208ff */
[----:B------:R-:W-:-:S04]  /*13f0*/  IADD3 R5, R5, R9, RZ ;  /* 0x0000000905057210 */ /* 0x000fc80007ffe0ff */
[----:B------:R-:W-:-:S03]  /*1400*/  LEA.HI.X R9, R4, R39, R5, 0x1, P1 ;  /* 0x0000002704097211 */ /* 0x000fc600008f0c05 */
[----:B------:R-:W-:-:S05]  /*1410*/  IMAD.WIDE R10, R27, 0x8, R8 ;  /* 0x000000081b0a7825 */ /* 0x000fca00078e0208 */
[----:B------:R-:W3:Y:S04]  /*1420*/  LDG.E.64 R8, desc[UR6][R10.64] ;  /* 0x000000060a087981 */ /* 0x000ee8000c1e1b00 */
[----:B------:R0:W3:Y:S01]  /*1430*/  LDG.E.64 R4, desc[UR6][R10.64+0x8] ;  /* 0x000008060a047981 */ /* 0x0000e2000c1e1b00 */
[----:B------:R-:W-:-:S04]  /*1440*/  IMAD R61, R12, UR14, RZ ;  /* 0x0000000e0c3d7c24 */ /* 0x000fc8000f8e02ff */
[----:B------:R-:W-:Y:S01]  /*1450*/  IMAD R61, R0, UR15, R61 ;  /* 0x0000000f003d7c24 */ /* 0x000fe2000f8e023d */
[----:B------:R-:W-:Y:S02]  /*1460*/  MOV R69, 0x400 ;  /* 0x0000040000457802 */ /* 0x000fe40000000f00 */
[----:B--2---:R-:W-:Y:S01]  /*1470*/  ISETP.NE.AND P2, PT, R59, 0x1f, PT ;  /* 0x0000001f3b00780c */ /* 0x004fe20003f45270 */
[----:B----4-:R-:W-:Y:S01]  /*1480*/  FMUL.FTZ R15, R6, 1.4426950216293334961 ;  /* 0x3fb8aa3b060f7820 */ /* 0x010fe20000410000 */
[C---:B------:R-:W-:Y:S01]  /*1490*/  FMUL.FTZ R13, R7.reuse, R40 ;  /* 0x00000028070d7220 */ /* 0x040fe20000410000 */
[----:B0-----:R-:W-:Y:S02]  /*14a0*/  FMUL.FTZ R10, R7, R38 ;  /* 0x00000026070a7220 */ /* 0x001fe40000410000 */
[----:B------:R-:W-:Y:S01]  /*14b0*/  FMUL.FTZ R6, R15, R40 ;  /* 0x000000280f067220 */ /* 0x000fe20000410000 */
[----:B------:R-:W-:Y:S01]  /*14c0*/  FMUL.RZ R18, R13, 0.15915493667125701904 ;  /* 0x3e22f9830d127820 */ /* 0x000fe2000040c000 */
[----:B------:R-:W-:Y:S01]  /*14d0*/  FMUL.RZ R20, R10, 0.15915493667125701904 ;  /* 0x3e22f9830a147820 */ /* 0x000fe2000040c000 */
[-C--:B------:R-:W-:Y:S01]  /*14e0*/  FMUL.FTZ R10, R7, R36.reuse ;  /* 0x00000024070a7220 */ /* 0x080fe20000410000 */
[C---:B------:R-:W-:Y:S01]  /*14f0*/  FMUL.FTZ R14, R15.reuse, R36 ;  /* 0x000000240f0e7220 */ /* 0x040fe20000410000 */
[----:B------:R-:W-:Y:S01]  /*1500*/  MUFU.SIN R63, R18 ;  /* 0x00000012003f7308 */ /* 0x000fe20000000400 */
[C---:B------:R-:W-:Y:S01]  /*1510*/  FMUL.FTZ R13, R15.reuse, R38 ;  /* 0x000000260f0d7220 */ /* 0x040fe20000410000 */
[----:B------:R-:W-:-:S06]  /*1520*/  FMUL.FTZ R72, R15, R42 ;  /* 0x0000002a0f487220 */ /* 0x000fcc0000410000 */
[----:B------:R-:W0:Y:S01]  /*1530*/  MUFU.EX2 R6, R6 ;  /* 0x0000000600067308 */ /* 0x000e220000000800 */
[--C-:B---3--:R-:W-:Y:S01]  /*1540*/  SHF.R.U64 R68, R8, 0x10, R9.reuse ;  /* 0x0000001008447819 */ /* 0x108fe20000001209 */
[----:B------:R-:W-:Y:S01]  /*1550*/  HADD2.F32 R70, -RZ, R8.H0_H0 ;  /* 0x20000008ff467230 */ /* 0x000fe20000004100 */
[----:B------:R-:W-:-:S03]  /*1560*/  SHF.R.U32.HI R67, RZ, 0x10, R9 ;  /* 0x00000010ff437819 */ /* 0x000fc60000011609 */
[----:B------:R-:W-:Y:S02]  /*1570*/  HADD2.F32 R68, -RZ, R68.H0_H0 ;  /* 0x20000044ff447230 */ /* 0x000fe40000004100 */
[C---:B------:R-:W-:Y:S01]  /*1580*/  FMUL.FTZ R70, R29.reuse, R70 ;  /* 0x000000461d467220 */ /* 0x040fe20000410000 */
[----:B------:R2:W3:Y:S01]  /*1590*/  MUFU.COS R19, R18 ;  /* 0x0000001200137308 */ /* 0x0004e20000000000 */
[----:B------:R-:W-:Y:S02]  /*15a0*/  HADD2.F32 R67, -RZ, R67.H0_H0 ;  /* 0x20000043ff437230 */ /* 0x000fe40000004100 */
[----:B------:R-:W-:-:S03]  /*15b0*/  FMUL.FTZ R68, R29, R68 ;  /* 0x000000441d447220 */ /* 0x000fc60000410000 */
[----:B------:R-:W-:Y:S02]  /*15c0*/  FMUL.FTZ R67, R28, R67 ;  /* 0x000000431c437220 */ /* 0x000fe40000410000 */
[----:B------:R-:W-:Y:S01]  /*15d0*/  MUFU.EX2 R14, R14 ;  /* 0x0000000e000e7308 */ /* 0x000fe20000000800 */
[----:B--2---:R-:W-:Y:S01]  /*15e0*/  FMUL.RZ R18, R10, 0.15915493667125701904 ;  /* 0x3e22f9830a127820 */ /* 0x004fe2000040c000 */
[----:B0-----:R-:W-:Y:S01]  /*15f0*/  FMUL.FTZ R63, R6, R63 ;  /* 0x0000003f063f7220 */ /* 0x001fe20000410000 */
[----:B------:R-:W-:-:S05]  /*1600*/  IMAD.WIDE.U32 R10, R0, UR14, RZ ;  /* 0x0000000e000a7c25 */ /* 0x000fca000f8e00ff */
[----:B------:R-:W0:Y:S01]  /*1610*/  MUFU.COS R23, R18 ;  /* 0x0000001200177308 */ /* 0x000e220000000000 */
[----:B---3--:R-:W-:Y:S01]  /*1620*/  FMUL.FTZ R62, R6, R19 ;  /* 0x00000013063e7220 */ /* 0x008fe20000410000 */
[----:B------:R-:W-:Y:S01]  /*1630*/  FMUL.FTZ R6, R7, R42 ;  /* 0x0000002a07067220 */ /* 0x000fe20000410000 */
[----:B------:R-:W-:Y:S02]  /*1640*/  HADD2.F32 R7, -RZ, R9.H0_H0 ;  /* 0x20000009ff077230 */ /* 0x000fe40000004100 */
[----:B------:R-:W-:Y:S01]  /*1650*/  FMUL.FTZ R9, R68, R63 ;  /* 0x0000003f44097220 */ /* 0x000fe20000410000 */
[----:B------:R-:W-:Y:S02]  /*1660*/  LEA R12, P1, R10, R41, 0x1 ;  /* 0x000000290a0c7211 */ /* 0x000fe400078208ff */
[----:B------:R-:W-:Y:S01]  /*1670*/  IADD3 R11, R11, R61, RZ ;  /* 0x0000003d0b0b7210 */ /* 0x000fe20007ffe0ff */
[----:B------:R-:W2:Y:S01]  /*1680*/  MUFU.SIN R55, R18 ;  /* 0x0000001200377308 */ /* 0x000ea20000000400 */
[----:B------:R-:W-:Y:S01]  /*1690*/  FFMA.FTZ R9, R70, R62, -R9 ;  /* 0x0000003e46097223 */ /* 0x000fe20000010809 */
[----:B------:R-:W-:Y:S01]  /*16a0*/  FMUL.FTZ R66, R28, R7 ;  /* 0x000000071c427220 */ /* 0x000fe20000410000 */
[----:B------:R-:W-:Y:S01]  /*16b0*/  SHF.R.U64 R61, R4, 0x10, R5 ;  /* 0x00000010043d7819 */ /* 0x000fe20000001205 */
[----:B------:R-:W-:-:S02]  /*16c0*/  HADD2.F32 R7, -RZ, R4.H0_H0 ;  /* 0x20000004ff077230 */ /* 0x000fc40000004100 */
[----:B------:R-:W-:Y:S02]  /*16d0*/  FADD.FTZ R8, R66, R9 ;  /* 0x0000000942087221 */ /* 0x000fe40000010000 */
[----:B------:R3:W-:Y:S01]  /*16e0*/  MUFU.EX2 R58, R13 ;  /* 0x0000000d003a7308 */ /* 0x0007e20000000800 */
[----:B0-----:R-:W-:Y:S01]  /*16f0*/  FMUL.FTZ R56, R14, R23 ;  /* 0x000000170e387220 */ /* 0x001fe20000410000 */
[----:B------:R-:W-:-:S06]  /*1700*/  HADD2.F32 R61, -RZ, R61.H0_H0 ;  /* 0x2000003dff3d7230 */ /* 0x000fcc0000004100 */
[----:B------:R-:W0:Y:S01]  /*1710*/  MUFU.COS R57, R20 ;  /* 0x0000001400397308 */ /* 0x000e220000000000 */
[----:B--2---:R-:W-:Y:S01]  /*1720*/  FMUL.FTZ R55, R14, R55 ;  /* 0x000000370e377220 */ /* 0x004fe20000410000 */
[----:B------:R-:W-:Y:S01]  /*1730*/  FMUL.RZ R14, R6, 0.15915493667125701904 ;  /* 0x3e22f983060e7820 */ /* 0x000fe2000040c000 */
[----:B---3--:R-:W-:Y:S01]  /*1740*/  LEA.HI.X R13, R10, R37, R11, 0x1, P1 ;  /* 0x000000250a0d7211 */ /* 0x008fe200008f0c0b */
[----:B------:R-:W-:Y:S01]  /*1750*/  FMUL.FTZ R11, R70, R63 ;  /* 0x0000003f460b7220 */ /* 0x000fe20000410000 */
[----:B------:R-:W-:-:S03]  /*1760*/  FMUL.FTZ R61, R26, R61 ;  /* 0x0000003d1a3d7220 */ /* 0x000fc60000410000 */
[----:B------:R-:W2:Y:S01]  /*1770*/  MUFU.SIN R21, R20 ;  /* 0x0000001400157308 */ /* 0x000ea20000000400 */
[----:B------:R-:W-:-:S07]  /*1780*/  FFMA.FTZ R6, R68, R62, R11 ;  /* 0x0000003e44067223 */ /* 0x000fce000001000b */
[----:B------:R-:W-:Y:S01]  /*1790*/  MUFU.EX2 R72, R72 ;  /* 0x0000004800487308 */ /* 0x000fe20000000800 */
[----:B0-----:R-:W-:Y:S01]  /*17a0*/  FMUL.FTZ R57, R58, R57 ;  /* 0x000000393a397220 */ /* 0x001fe20000410000 */
[----:B------:R-:W-:Y:S01]  /*17b0*/  FADD.FTZ R6, R67, R6 ;  /* 0x0000000643067221 */ /* 0x000fe20000010000 */
[----:B------:R-:W-:Y:S01]  /*17c0*/  FMUL.FTZ R60, R26, R7 ;  /* 0x000000071a3c7220 */ /* 0x000fe20000410000 */
[----:B------:R-:W-:Y:S01]  /*17d0*/  SHF.R.U32.HI R65, RZ, 0x10, R5 ;  /* 0x00000010ff417819 */ /* 0x000fe20000011605 */
[----:B------:R-:W-:-:S03]  /*17e0*/  IMAD.WIDE R12, R27, 0x8, R12 ;  /* 0x000000081b0c7825 */ /* 0x000fc600078e020c */
[----:B------:R-:W0:Y:S01]  /*17f0*/  MUFU.COS R71, R14 ;  /* 0x0000000e00477308 */ /* 0x000e220000000000 */
[----:B--2---:R-:W-:-:S07]  /*1800*/  FMUL.FTZ R58, R58, R21 ;  /* 0x000000153a3a7220 */ /* 0x004fce0000410000 */
[----:B------:R-:W2:Y:S01]  /*1810*/  MUFU.SIN R9, R14 ;  /* 0x0000000e00097308 */ /* 0x000ea20000000400 */
[C---:B------:R-:W-:Y:S01]  /*1820*/  FMUL.FTZ R10, R58.reuse, R8 ;  /* 0x000000083a0a7220 */ /* 0x040fe20000410000 */
[-C--:B------:R-:W-:Y:S01]  /*1830*/  FMUL.FTZ R11, R58, R6.reuse ;  /* 0x000000063a0b7220 */ /* 0x080fe20000410000 */
[----:B------:R-:W-:Y:S01]  /*1840*/  HADD2.F32 R5, -RZ, R5.H0_H0 ;  /* 0x20000005ff057230 */ /* 0x000fe20000004100 */
[----:B------:R-:W3:Y:S01]  /*1850*/  LDG.E.64 R18, desc[UR6][R12.64] ;  /* 0x000000060c127981 */ /* 0x000ee2000c1e1b00 */
[C---:B------:R-:W-:Y:S01]  /*1860*/  FFMA.FTZ R10, R57.reuse, R6, R10 ;  /* 0x00000006390a7223 */ /* 0x040fe2000001000a */
[----:B------:R-:W-:Y:S01]  /*1870*/  FFMA.FTZ R11, R57, R8, -R11 ;  /* 0x00000008390b7223 */ /* 0x000fe2000001080b */
[----:B------:R-:W-:Y:S01]  /*1880*/  HADD2.F32 R65, -RZ, R65.H0_H0 ;  /* 0x20000041ff417230 */ /* 0x000fe20000004100 */
[----:B------:R-:W-:Y:S01]  /*1890*/  ISETP.GE.AND P1, PT, R59, 0x1, PT ;  /* 0x000000013b00780c */ /* 0x000fe20003f26270 */
[C---:B0-----:R-:W-:Y:S01]  /*18a0*/  FMUL.FTZ R71, R72.reuse, R71 ;  /* 0x0000004748477220 */ /* 0x041fe20000410000 */
[----:B------:R-:W-:Y:S01]  /*18b0*/  FADD.FTZ R10, R61, R10 ;  /* 0x0000000a3d0a7221 */ /* 0x000fe20000010000 */
[----:B------:R0:W5:Y:S02]  /*18c0*/  LDG.E.64 R20, desc[UR6][R12.64+0x8] ;  /* 0x000008060c147981 */ /* 0x000164000c1e1b00 */
[----:B------:R-:W-:Y:S01]  /*18d0*/  FMUL.FTZ R7, R71, R63 ;  /* 0x0000003f47077220 */ /* 0x000fe20000410000 */
[----:B--2---:R-:W-:Y:S01]  /*18e0*/  FMUL.FTZ R72, R72, R9 ;  /* 0x0000000948487220 */ /* 0x004fe20000410000 */
[----:B------:R-:W-:Y:S01]  /*18f0*/  FADD.FTZ R11, R60, R11 ;  /* 0x0000000b3c0b7221 */ /* 0x000fe20000010000 */
[----:B------:R-:W-:-:S02]  /*1900*/  FMUL.FTZ R15, R55, R10 ;  /* 0x0000000a370f7220 */ /* 0x000fc40000410000 */
[C---:B------:R-:W-:Y:S01]  /*1910*/  FMUL.FTZ R4, R72.reuse, R63 ;  /* 0x0000003f48047220 */ /* 0x040fe20000410000 */
[-C--:B------:R-:W-:Y:S01]  /*1920*/  FFMA.FTZ R8, R72, R62.reuse, R7 ;  /* 0x0000003e48087223 */ /* 0x080fe20000010007 */
[-C--:B------:R-:W-:Y:S01]  /*1930*/  FFMA.FTZ R15, R56, R11.reuse, -R15 ;  /* 0x0000000b380f7223 */ /* 0x080fe2000001080f */
[----:B------:R-:W-:Y:S01]  /*1940*/  FMUL.FTZ R11, R55, R11 ;  /* 0x0000000b370b7220 */ /* 0x000fe20000410000 */
[----:B------:R-:W-:Y:S01]  /*1950*/  FFMA.FTZ R4, R71, R62, -R4 ;  /* 0x0000003e47047223 */ /* 0x000fe20000010804 */
[----:B------:R-:W-:Y:S01]  /*1960*/  FMUL.FTZ R6, R58, R8 ;  /* 0x000000083a067220 */ /* 0x000fe20000410000 */
[----:B------:R-:W-:Y:S01]  /*1970*/  FMUL.FTZ R64, R24, R5 ;  /* 0x0000000518407220 */ /* 0x000fe20000410000 */
[----:B------:R-:W-:Y:S01]  /*1980*/  FFMA.FTZ R10, R56, R10, R11 ;  /* 0x0000000a380a7223 */ /* 0x000fe2000001000b */
[-C--:B------:R-:W-:Y:S01]  /*1990*/  FMUL.FTZ R5, R58, R4.reuse ;  /* 0x000000043a057220 */ /* 0x080fe20000410000 */
[----:B------:R-:W-:Y:S01]  /*19a0*/  FMUL.FTZ R65, R24, R65 ;  /* 0x0000004118417220 */ /* 0x000fe20000410000 */
[----:B------:R-:W-:Y:S01]  /*19b0*/  FFMA.FTZ R4, R57, R4, -R6 ;  /* 0x0000000439047223 */ /* 0x000fe20000010806 */
[----:B------:R-:W-:-:S02]  /*19c0*/  FADD.FTZ R6, R64, R15 ;  /* 0x0000000f40067221 */ /* 0x000fc40000010000 */
[----:B------:R-:W-:Y:S01]  /*19d0*/  FADD.FTZ R7, R65, R10 ;  /* 0x0000000a41077221 */ /* 0x000fe20000010000 */
[----:B------:R-:W-:Y:S02]  /*19e0*/  FFMA.FTZ R5, R57, R8, R5 ;  /* 0x0000000839057223 */ /* 0x000fe40000010005 */
[----:B------:R-:W0:Y:S01]  /*19f0*/  SHFL.UP PT, R10, R6, 0x1, RZ ;  /* 0x04200000060a7989 */ /* 0x000e2200000e00ff */
[CC--:B------:R-:W-:Y:S01]  /*1a00*/  FMUL.FTZ R11, R55.reuse, R4.reuse ;  /* 0x00000004370b7220 */ /* 0x0c0fe20000410000 */
[-C--:B------:R-:W-:Y:S02]  /*1a10*/  FMUL.FTZ R9, R55, R5.reuse ;  /* 0x0000000537097220 */ /* 0x080fe40000410000 */
[----:B------:R-:W2:Y:S01]  /*1a20*/  SHFL.UP PT, R14, R7, 0x1, RZ ;  /* 0x04200000070e7989 */ /* 0x000ea200000e00ff */
[C---:B------:R-:W-:Y:S01]  /*1a30*/  FFMA.FTZ R11, R56.reuse, R5, R11 ;  /* 0x00000005380b7223 */ /* 0x040fe2000001000b */
[----:B------:R-:W-:-:S04]  /*1a40*/  FFMA.FTZ R4, R56, R4, -R9 ;  /* 0x0000000438047223 */ /* 0x000fc80000010809 */
[----:B------:R-:W-:Y:S04]  /*1a50*/  SHFL.UP PT, R8, R11, 0x1, RZ ;  /* 0x042000000b087989 */ /* 0x000fe800000e00ff */
[----:B------:R-:W4:Y:S01]  /*1a60*/  SHFL.UP PT, R5, R4, 0x1, RZ ;  /* 0x0420000004057989 */ /* 0x000f2200000e00ff */
[C---:B0-----:R-:W-:Y:S01]  /*1a70*/  FMUL.FTZ R13, R11.reuse, R10 ;  /* 0x0000000a0b0d7220 */ /* 0x041fe20000410000 */
[----:B--2---:R-:W-:-:S03]  /*1a80*/  FMUL.FTZ R9, R11, R14 ;  /* 0x0000000e0b097220 */ /* 0x004fc60000410000 */
[C---:B------:R-:W-:Y:S01]  /*1a90*/  FFMA.FTZ R14, R4.reuse, R14, R13 ;  /* 0x0000000e040e7223 */ /* 0x040fe2000001000d */
[----:B------:R-:W-:-:S03]  /*1aa0*/  FFMA.FTZ R9, R4, R10, -R9 ;  /* 0x0000000a04097223 */ /* 0x000fc60000010809 */
[----:B------:R-:W-:Y:S01]  /*1ab0*/  @P1 FADD.FTZ R7, R7, R14 ;  /* 0x0000000e07071221 */ /* 0x000fe20000010000 */
[----:B------:R-:W-:-:S04]  /*1ac0*/  @P1 FADD.FTZ R6, R6, R9 ;  /* 0x0000000906061221 */ /* 0x000fc80000010000 */
[----:B------:R-:W0:Y:S01]  /*1ad0*/  SHFL.UP PT, R15, R7, 0x2, RZ ;  /* 0x04400000070f7989 */ /* 0x000e2200000e00ff */
[CC--:B----4-:R-:W-:Y:S01]  /*1ae0*/  FMUL.FTZ R9, R11.reuse, R5.reuse ;  /* 0x000000050b097220 */ /* 0x0d0fe20000410000 */
[-C--:B------:R-:W-:Y:S02]  /*1af0*/  FMUL.FTZ R10, R11, R8.reuse ;  /* 0x000000080b0a7220 */ /* 0x080fe40000410000 */
[----:B------:R-:W2:Y:S01]  /*1b00*/  SHFL.UP PT, R13, R6, 0x2, RZ ;  /* 0x04400000060d7989 */ /* 0x000ea200000e00ff */
[C---:B------:R-:W-:Y:S01]  /*1b10*/  FFMA.FTZ R8, R4.reuse, R8, R9 ;  /* 0x0000000804087223 */ /* 0x040fe20000010009 */
[----:B------:R-:W-:-:S04]  /*1b20*/  @P1 FFMA.FTZ R4, R4, R5, -R10 ;  /* 0x0000000504041223 */ /* 0x000fc8000001080a */
[----:B------:R-:W-:Y:S01]  /*1b30*/  FSEL R8, R11, R8, !P1 ;  /* 0x000000080b087208 */ /* 0x000fe20004800000 */
[----:B------:R-:W4:Y:S04]  /*1b40*/  SHFL.UP PT, R5, R4, 0x2, RZ ;  /* 0x0440000004057989 */ /* 0x000f2800000e00ff */
[----:B------:R-:W1:Y:S01]  /*1b50*/  SHFL.UP PT, R9, R8, 0x2, RZ ;  /* 0x0440000008097989 */ /* 0x000e6200000e00ff */
[----:B------:R-:W-:Y:S01]  /*1b60*/  ISETP.GE.AND P1, PT, R59, 0x2, PT ;  /* 0x000000023b00780c */ /* 0x000fe20003f26270 */
[C---:B0-----:R-:W-:Y:S01]  /*1b70*/  FMUL.FTZ R10, R8.reuse, R15 ;  /* 0x0000000f080a7220 */ /* 0x041fe20000410000 */
[----:B--2---:R-:W-:-:S03]  /*1b80*/  FMUL.FTZ R11, R8, R13 ;  /* 0x0000000d080b7220 */ /* 0x004fc60000410000 */
[C---:B------:R-:W-:Y:S01]  /*1b90*/  FFMA.FTZ R13, R4.reuse, R13, -R10 ;  /* 0x0000000d040d7223 */ /* 0x040fe2000001080a */
[----:B------:R-:W-:-:S07]  /*1ba0*/  FFMA.FTZ R12, R4, R15, R11 ;  /* 0x0000000f040c7223 */ /* 0x000fce000001000b */
[----:B------:R-:W-:Y:S01]  /*1bb0*/  @P1 FADD.FTZ R6, R6, R13 ;  /* 0x0000000d06061221 */ /* 0x000fe20000010000 */
[----:B----4-:R-:W-:Y:S01]  /*1bc0*/  FMUL.FTZ R11, R8, R5 ;  /* 0x00000005080b7220 */ /* 0x010fe20000410000 */
[----:B------:R-:W-:-:S03]  /*1bd0*/  @P1 FADD.FTZ R7, R7, R12 ;  /* 0x0000000c07071221 */ /* 0x000fc60000010000 */
[----:B------:R-:W0:Y:S01]  /*1be0*/  SHFL.UP PT, R10, R6, 0x4, RZ ;  /* 0x04800000060a7989 */ /* 0x000e2200000e00ff */
[-C--:B-1----:R-:W-:Y:S01]  /*1bf0*/  FFMA.FTZ R11, R4, R9.reuse, R11 ;  /* 0x00000009040b7223 */ /* 0x082fe2000001000b */
[----:B------:R-:W-:Y:S02]  /*1c00*/  FMUL.FTZ R9, R8, R9 ;  /* 0x0000000908097220 */ /* 0x000fe40000410000 */
[----:B------:R-:W1:Y:S02]  /*1c10*/  SHFL.UP PT, R12, R7, 0x4, RZ ;  /* 0x04800000070c7989 */ /* 0x000e6400000e00ff */
[----:B------:R-:W-:Y:S01]  /*1c20*/  @P1 FFMA.FTZ R4, R4, R5, -R9 ;  /* 0x0000000504041223 */ /* 0x000fe20000010809 */
[----:B------:R-:W-:-:S04]  /*1c30*/  FSEL R11, R8, R11, !P1 ;  /* 0x0000000b080b7208 */ /* 0x000fc80004800000 */
[----:B------:R-:W2:Y:S04]  /*1c40*/  SHFL.UP PT, R5, R4, 0x4, RZ ;  /* 0x0480000004057989 */ /* 0x000ea800000e00ff */
        /* <DEDUP_REMOVED lines=10> */
[CC--:B----4-:R-:W-:Y:S01]  /*1cf0*/  FMUL.FTZ R10, R11.reuse, R8.reuse ;  /* 0x000000080b0a7220 */ /* 0x0d0fe20000410000 */
[C---:B------:R-:W-:Y:S02]  /*1d00*/  FFMA.FTZ R8, R4.reuse, R8, R9 ;  /* 0x0000000804087223 */ /* 0x040fe40000010009 */
[----:B------:R-:W1:Y:S01]  /*1d10*/  SHFL.UP PT, R12, R6, 0x8, RZ ;  /* 0x05000000060c7989 */ /* 0x000e6200000e00ff */
[----:B------:R-:W-:Y:S02]  /*1d20*/  @P1 FFMA.FTZ R4, R4, R5, -R10 ;  /* 0x0000000504041223 */ /* 0x000fe4000001080a */
[----:B------:R-:W-:-:S03]  /*1d30*/  FSEL R5, R11, R8, !P1 ;  /* 0x000000080b057208 */ /* 0x000fc60004800000 */
[----:B------:R-:W2:Y:S04]  /*1d40*/  SHFL.UP PT, R8, R4, 0x8, RZ ;  /* 0x0500000004087989 */ /* 0x000ea800000e00ff */
[----:B------:R-:W4:Y:S01]  /*1d50*/  SHFL.UP PT, R9, R5, 0x8, RZ ;  /* 0x0500000005097989 */ /* 0x000f2200000e00ff */
[----:B------:R-:W-:Y:S01]  /*1d60*/  ISETP.GE.AND P1, PT, R59, 0x8, PT ;  /* 0x000000083b00780c */ /* 0x000fe20003f26270 */
[----:B------:R-:W4:Y:S01]  /*1d70*/  S2R R14, SR_CgaCtaId ;  /* 0x00000000000e7919 */ /* 0x000f220000008800 */
[----:B0-----:R-:W-:-:S04]  /*1d80*/  FMUL.FTZ R11, R5, R13 ;  /* 0x0000000d050b7220 */ /* 0x001fc80000410000 */
[-C--:B-1----:R-:W-:Y:S01]  /*1d90*/  FFMA.FTZ R11, R4, R12.reuse, -R11 ;  /* 0x0000000c040b7223 */ /* 0x082fe2000001080b */
[----:B------:R-:W-:-:S06]  /*1da0*/  FMUL.FTZ R15, R5, R12 ;  /* 0x0000000c050f7220 */ /* 0x000fcc0000410000 */
[----:B------:R-:W-:Y:S01]  /*1db0*/  @P1 FADD.FTZ R6, R6, R11 ;  /* 0x0000000b06061221 */ /* 0x000fe20000010000 */
[----:B------:R-:W-:Y:S01]  /*1dc0*/  FFMA.FTZ R10, R4, R13, R15 ;  /* 0x0000000d040a7223 */ /* 0x000fe2000001000f */
[----:B--2---:R-:W-:-:S03]  /*1dd0*/  FMUL.FTZ R11, R5, R8 ;  /* 0x00000008050b7220 */ /* 0x004fc60000410000 */
[----:B------:R-:W-:Y:S01]  /*1de0*/  @P1 FADD.FTZ R7, R7, R10 ;  /* 0x0000000a07071221 */ /* 0x000fe20000010000 */
[-C--:B----4-:R-:W-:Y:S01]  /*1df0*/  FFMA.FTZ R22, R4, R9.reuse, R11 ;  /* 0x0000000904167223 */ /* 0x090fe2000001000b */
[----:B------:R-:W-:-:S03]  /*1e00*/  FMUL.FTZ R11, R5, R9 ;  /* 0x00000009050b7220 */ /* 0x000fc60000410000 */
[----:B------:R-:W0:Y:S01]  /*1e10*/  SHFL.UP PT, R9, R7, 0x10, RZ ;  /* 0x0600000007097989 */ /* 0x000e2200000e00ff */
[----:B------:R-:W-:Y:S01]  /*1e20*/  @P1 FFMA.FTZ R4, R4, R8, -R11 ;  /* 0x0000000804041223 */ /* 0x000fe2000001080b */
[----:B------:R-:W-:Y:S02]  /*1e30*/  FSEL R8, R5, R22, !P1 ;  /* 0x0000001605087208 */ /* 0x000fe40004800000 */
[----:B------:R-:W1:Y:S04]  /*1e40*/  SHFL.UP PT, R23, R6, 0x10, RZ ;  /* 0x0600000006177989 */ /* 0x000e6800000e00ff */
[----:B------:R-:W2:Y:S04]  /*1e50*/  SHFL.UP PT, R5, R4, 0x10, RZ ;  /* 0x0600000004057989 */ /* 0x000ea800000e00ff */
[----:B------:R-:W4:Y:S01]  /*1e60*/  SHFL.UP PT, R11, R8, 0x10, RZ ;  /* 0x06000000080b7989 */ /* 0x000f2200000e00ff */
[----:B------:R-:W-:-:S02]  /*1e70*/  LEA R69, R14, R69, 0x18 ;  /* 0x000000450e457211 */ /* 0x000fc400078ec0ff */
[----:B------:R-:W-:Y:S02]  /*1e80*/  CS2R R14, SRZ ;  /* 0x00000000000e7805 */ /* 0x000fe4000001ff00 */
[----:B------:R-:W-:Y:S02]  /*1e90*/  MOV R13, RZ ;  /* 0x000000ff000d7202 */ /* 0x000fe40000000f00 */
[----:B------:R-:W-:Y:S02]  /*1ea0*/  MOV R12, 0x3f800000 ;  /* 0x3f800000000c7802 */ /* 0x000fe40000000f00 */
[----:B------:R-:W-:Y:S02]  /*1eb0*/  @!P0 LEA R10, R0, R69, 0x4 ;  /* 0x00000045000a8211 */ /* 0x000fe400078e20ff */
[----:B------:R-:W-:Y:S01]  /*1ec0*/  ISETP.GE.AND P1, PT, R59, 0x10, PT ;  /* 0x000000103b00780c */ /* 0x000fe20003f26270 */
[----:B0-----:R-:W-:Y:S02]  /*1ed0*/  FMUL.FTZ R73, R8, R9 ;  /* 0x0000000908497220 */ /* 0x001fe40000410000 */
[----:B------:R-:W0:Y:S02]  /*1ee0*/  @!P0 LDS.128 R12, [R10+0x460] ;  /* 0x000460000a0c8984 */ /* 0x000e240000000c00 */
[-C--:B-1----:R-:W-:Y:S01]  /*1ef0*/  FFMA.FTZ R73, R4, R23.reuse, -R73 ;  /* 0x0000001704497223 */ /* 0x082fe20000010849 */
[C---:B------:R-:W-:Y:S01]  /*1f00*/  FMUL.FTZ R23, R8.reuse, R23 ;  /* 0x0000001708177220 */ /* 0x040fe20000410000 */
[----:B--2---:R-:W-:-:S03]  /*1f10*/  FMUL.FTZ R74, R8, R5 ;  /* 0x00000005084a7220 */ /* 0x004fc60000410000 */
[----:B------:R-:W-:Y:S01]  /*1f20*/  FFMA.FTZ R76, R4, R9, R23 ;  /* 0x00000009044c7223 */ /* 0x000fe20000010017 */
[-C--:B----4-:R-:W-:Y:S01]  /*1f30*/  FMUL.FTZ R22, R8, R11.reuse ;  /* 0x0000000b08167220 */ /* 0x090fe20000410000 */
        /* <DEDUP_REMOVED lines=15> */
[----:B------:R-:W2:Y:S04]  /*2030*/  SHFL.UP PT, R73, R6, 0x1, RZ ;  /* 0x0420000006497989 */ /* 0x000ea800000e00ff */
[----:B------:R-:W4:Y:S01]  /*2040*/  SHFL.UP PT, R74, R7, 0x1, RZ ;  /* 0x04200000074a7989 */ /* 0x000f2200000e00ff */
[----:B0-----:R-:W-:-:S02]  /*2050*/  @!P3 MOV R75, R13 ;  /* 0x0000000d004bb202 */ /* 0x001fc40000000f00 */
[----:B-1----:R-:W-:Y:S02]  /*2060*/  @!P3 MOV R76, R12 ;  /* 0x0000000c004cb202 */ /* 0x002fe40000000f00 */
[----:B--2---:R-:W-:Y:S02]  /*2070*/  @!P3 MOV R73, R14 ;  /* 0x0000000e0049b202 */ /* 0x004fe40000000f00 */
[----:B----4-:R-:W-:Y:S01]  /*2080*/  @!P3 MOV R74, R15 ;  /* 0x0000000f004ab202 */ /* 0x010fe20000000f00 */
        /* <DEDUP_REMOVED lines=11> */
[----:B------:R-:W-:Y:S01]  /*2140*/  FADD.FTZ R70, R70, R71 ;  /* 0x0000004746467221 */ /* 0x000fe20000010000 */
[----:B------:R-:W-:Y:S01]  /*2150*/  ISETP.NE.AND P1, PT, R48, RZ, PT ;  /* 0x000000ff3000720c */ /* 0x000fe20003f25270 */
[----:B------:R-:W-:Y:S01]  /*2160*/  FMUL.FTZ R5, R9, R15 ;  /* 0x0000000f09057220 */ /* 0x000fe20000410000 */
[C---:B------:R-:W-:Y:S01]  /*2170*/  FMUL.FTZ R23, R63.reuse, R68 ;  /* 0x000000443f177220 */ /* 0x040fe20000410000 */
[----:B------:R-:W-:Y:S01]  /*2180*/  FMUL.FTZ R63, R63, R70 ;  /* 0x000000463f3f7220 */ /* 0x000fe20000410000 */
[C---:B------:R-:W-:Y:S01]  /*2190*/  FMUL.FTZ R4, R9.reuse, R12 ;  /* 0x0000000c09047220 */ /* 0x040fe20000410000 */
[----:B------:R-:W-:Y:S01]  /*21a0*/  FFMA.FTZ R5, R8, R14, -R5 ;  /* 0x0000000e08057223 */ /* 0x000fe20000010805 */
[C---:B------:R-:W-:Y:S01]  /*21b0*/  FFMA.FTZ R23, R62.reuse, R70, -R23 ;  /* 0x000000463e177223 */ /* 0x040fe20000010817 */
[CC--:B------:R-:W-:Y:S01]  /*21c0*/  FMUL.FTZ R7, R9.reuse, R13.reuse ;  /* 0x0000000d09077220 */ /* 0x0c0fe20000410000 */
[----:B------:R-:W-:Y:S01]  /*21d0*/  FFMA.FTZ R62, R62, R68, R63 ;  /* 0x000000443e3e7223 */ /* 0x000fe2000001003f */
[----:B------:R-:W-:Y:S01]  /*21e0*/  FMUL.FTZ R14, R9, R14 ;  /* 0x0000000e090e7220 */ /* 0x000fe20000410000 */
[C---:B------:R-:W-:Y:S01]  /*21f0*/  FFMA.FTZ R13, R8.reuse, R13, R4 ;  /* 0x0000000d080d7223 */ /* 0x040fe20000010004 */
[----:B------:R-:W-:Y:S01]  /*2200*/  FFMA.FTZ R12, R8, R12, -R7 ;  /* 0x0000000c080c7223 */ /* 0x000fe20000010807 */
[----:B---3--:R-:W-:Y:S01]  /*2210*/  SHF.R.U64 R4, R18, 0x10, R19 ;  /* 0x0000001012047819 */ /* 0x008fe20000001213 */
[----:B------:R-:W-:Y:S01]  /*2220*/  FADD.FTZ R67, R67, R62 ;  /* 0x0000003e43437221 */ /* 0x000fe20000010000 */
[----:B------:R-:W-:Y:S01]  /*2230*/  FFMA.FTZ R8, R8, R15, R14 ;  /* 0x0000000f08087223 */ /* 0x000fe2000001000e */
[----:B------:R-:W-:Y:S01]  /*2240*/  FADD.FTZ R66, R66, R23 ;  /* 0x0000001742427221 */ /* 0x000fe20000010000 */
[----:B------:R-:W-:Y:S01]  /*2250*/  BSSY B0, `(.L_x_2577) ;  /* 0x0000017000007945 */ /* 0x000fe20003800000 */
[----:B------:R-:W-:Y:S01]  /*2260*/  FMUL.FTZ R6, R58, R67 ;  /* 0x000000433a067220 */ /* 0x000fe20000410000 */
[----:B------:R-:W-:Y:S01]  /*2270*/  FADD.FTZ R14, R10, R5 ;  /* 0x000000050a0e7221 */ /* 0x000fe20000010000 */
[----:B------:R-:W-:-:S02]  /*2280*/  HADD2.F32 R9, -RZ, R4.H0_H0 ;  /* 0x20000004ff097230 */ /* 0x000fc40000004100 */
        /* <DEDUP_REMOVED lines=19> */
.L_x_2578:
[----:B------:R-:W-:Y:S05]  /*23c0*/  BSYNC B0 ;  /* 0x0000000000007941 */ /* 0x000fea0003800000 */
.L_x_2577:
[C---:B------:R-:W-:Y:S01]  /*23d0*/  FFMA.FTZ R58, R57.reuse, R67, R58 ;  /* 0x00000043393a7223 */ /* 0x040fe2000001003a */
[----:B-1----:R-:W-:Y:S01]  /*23e0*/  FFMA.FTZ R5, R57, R66, -R6 ;  /* 0x0000004239057223 */ /* 0x002fe20000010806 */
[----:B------:R-:W-:Y:S01]  /*23f0*/  SHF.R.U32.HI R6, RZ, 0x10, R19 ;  /* 0x00000010ff067819 */ /* 0x000fe20000011613 */
[----:B------:R-:W-:Y:S02]  /*2400*/  HADD2.F32 R18, -RZ, R18.H0_H0 ;  /* 0x20000012ff127230 */ /* 0x000fe40000004100 */
[----:B------:R-:W-:Y:S01]  /*2410*/  FADD.FTZ R58, R61, R58 ;  /* 0x0000003a3d3a7221 */ /* 0x000fe20000010000 */
[----:B------:R-:W-:Y:S01]  /*2420*/  FADD.FTZ R60, R60, R5 ;  /* 0x000000053c3c7221 */ /* 0x000fe20000010000 */
[----:B------:R-:W-:Y:S01]  /*2430*/  IADD3 R0, R0, 0x1, RZ ;  /* 0x0000000100007810 */ /* 0x000fe20007ffe0ff */
[----:B------:R-:W-:Y:S02]  /*2440*/  HADD2.F32 R8, -RZ, R6.H0_H0 ;  /* 0x20000006ff087230 */ /* 0x000fe40000004100 */
[C---:B------:R-:W-:Y:S01]  /*2450*/  FMUL.FTZ R5, R55.reuse, R58 ;  /* 0x0000003a37057220 */ /* 0x040fe20000410000 */
[----:B------:R-:W-:Y:S01]  /*2460*/  FMUL.FTZ R55, R55, R60 ;  /* 0x0000003c37377220 */ /* 0x000fe20000410000 */
[----:B-----5:R-:W-:Y:S01]  /*2470*/  SHF.R.U64 R4, R20, 0x10, R21 ;  /* 0x0000001014047819 */ /* 0x020fe20000001215 */
[----:B------:R-:W-:Y:S01]  /*2480*/  FMUL.FTZ R7, R9, R68 ;  /* 0x0000004409077220 */ /* 0x000fe20000410000 */
[C---:B------:R-:W-:Y:S01]  /*2490*/  FFMA.FTZ R5, R56.reuse, R60, -R5 ;  /* 0x0000003c38057223 */ /* 0x040fe20000010805 */
[----:B------:R-:W-:Y:S01]  /*24a0*/  SHF.R.U32.HI R6, RZ, 0x10, R21 ;  /* 0x00000010ff067819 */ /* 0x000fe20000011615 */
[----:B------:R-:W-:Y:S01]  /*24b0*/  FFMA.FTZ R56, R56, R58, R55 ;  /* 0x0000003a38387223 */ /* 0x000fe20000010037 */
[----:B------:R-:W-:Y:S01]  /*24c0*/  ISETP.GE.AND P1, PT, R0, UR16, PT ;  /* 0x0000001000007c0c */ /* 0x000fe2000bf26270 */
[----:B------:R-:W-:Y:S01]  /*24d0*/  FADD.FTZ R64, R64, R5 ;  /* 0x0000000540407221 */ /* 0x000fe20000010000 */
[----:B------:R-:W-:-:S02]  /*24e0*/  HADD2.F32 R4, -RZ, R4.H0_H0 ;  /* 0x20000004ff047230 */ /* 0x000fc40000004100 */
[----:B------:R-:W-:Y:S01]  /*24f0*/  FADD.FTZ R56, R65, R56 ;  /* 0x0000003841387221 */ /* 0x000fe20000010000 */
[----:B------:R-:W-:Y:S02]  /*2500*/  HADD2.F32 R5, -RZ, R6.H0_H0 ;  /* 0x20000006ff057230 */ /* 0x000fe40000004100 */
[----:B------:R-:W-:Y:S01]  /*2510*/  FFMA.FTZ R70, R18, R70, -R7 ;  /* 0x0000004612467223 */ /* 0x000fe20000010807 */
[----:B------:R-:W-:Y:S01]  /*2520*/  FMUL.FTZ R67, R8, R67 ;  /* 0x0000004308437220 */ /* 0x000fe20000410000 */
[----:B------:R-:W-:Y:S02]  /*2530*/  HADD2.F32 R6, -RZ, R19.H0_H0 ;  /* 0x20000013ff067230 */ /* 0x000fe40000004100 */
[----:B------:R-:W-:Y:S01]  /*2540*/  FMUL.FTZ R4, R4, R58 ;  /* 0x0000003a04047220 */ /* 0x000fe20000410000 */
[----:B------:R-:W-:Y:S02]  /*2550*/  HADD2.F32 R7, -RZ, R20.H0_H0 ;  /* 0x20000014ff077230 */ /* 0x000fe40000004100 */
[----:B------:R-:W-:Y:S01]  /*2560*/  FMUL.FTZ R5, R5, R56 ;  /* 0x0000003805057220 */ /* 0x000fe20000410000 */
[----:B------:R-:W-:-:S02]  /*2570*/  HADD2.F32 R8, -RZ, R21.H0_H0 ;  /* 0x20000015ff087230 */ /* 0x000fc40000004100 */
[----:B------:R-:W-:Y:S01]  /*2580*/  FFMA.FTZ R67, R6, R66, -R67 ;  /* 0x0000004206437223 */ /* 0x000fe20000010843 */
[----:B------:R-:W-:Y:S01]  /*2590*/  FFMA.FTZ R35, R70, 2, R35 ;  /* 0x4000000046237823 */ /* 0x000fe20000010023 */
[----:B------:R-:W-:Y:S01]  /*25a0*/  FFMA.FTZ R4, R7, R60, -R4 ;  /* 0x0000003c07047223 */ /* 0x000fe20000010804 */
[----:B------:R-:W-:Y:S01]  /*25b0*/  FFMA.FTZ R5, R8, R64, -R5 ;  /* 0x0000004008057223 */ /* 0x000fe20000010805 */
[----:B------:R-:W-:Y:S02]  /*25c0*/  FFMA.FTZ R34, R67, 2, R34 ;  /* 0x4000000043227823 */ /* 0x000fe40000010022 */
[----:B------:R-:W-:Y:S01]  /*25d0*/  FFMA.FTZ R33, R4, 2, R33 ;  /* 0x4000000004217823 */ /* 0x000fe20000010021 */
[----:B------:R-:W-:Y:S01]  /*25e0*/  FFMA.FTZ R32, R5, 2, R32 ;  /* 0x4000000005207823 */ /* 0x000fe20000010020 */
[----:B------:R-:W-:Y:S06]  /*25f0*/  @!P1 BRA `(.L_x_2579) ;  /* 0xffffffec00449947 */ /* 0x000fec000383ffff */
.L_x_2576:
        /* <DEDUP_REMOVED lines=9> */
[----:B------:R-:W-:-:S02]  /*2690*/  IADD3 R44, P4, R44, 0x100, RZ ;  /* 0x000001002c2c7810 */ /* 0x000fc40007f9e0ff */
[----:B------:R-:W-:Y:S02]  /*26a0*/  IADD3.X R39, RZ, R39, RZ, P1, !PT ;  /* 0x00000027ff277210 */ /* 0x000fe40000ffe4ff */
[----:B------:R-:W-:Y:S02]  /*26b0*/  IADD3.X R37, RZ, R37, RZ, P2, !PT ;  /* 0x00000025ff257210 */ /* 0x000fe400017fe4ff */
[----:B------:R-:W-:Y:S01]  /*26c0*/  IADD3.X R47, RZ, R47, RZ, P3, !PT ;  /* 0x0000002fff2f7210 */ /* 0x000fe20001ffe4ff */
[----:B------:R-:W1:Y:S01]  /*26d0*/  F2F.F16.F32 R32, R32 ;  /* 0x0000002000207304 */ /* 0x000e620000200800 */
[----:B------:R-:W-:Y:S01]  /*26e0*/  IADD3.X R45, RZ, R45, RZ, P4, !PT ;  /* 0x0000002dff2d7210 */ /* 0x000fe200027fe4ff */
[-C--:B0-----:R-:W-:Y:S02]  /*26f0*/  IMAD R0, R49, R4.reuse, RZ ;  /* 0x0000000431007224 */ /* 0x081fe400078e02ff */
[----:B------:R-:W-:Y:S01]  /*2700*/  IMAD.WIDE.U32 R2, R50, R4, UR8 ;  /* 0x0000000832027e25 */ /* 0x000fe2000f8e0004 */
[----:B------:R-:W-:-:S03]  /*2710*/  ULDC.64 UR8, c[0x0][0x2b8] ;  /* 0x0000ae0000087ab9 */ /* 0x000fc60000000a00 */
[----:B------:R-:W0:Y:S01]  /*2720*/  F2F.F16.F32 R35, R35 ;  /* 0x0000002300237304 */ /* 0x000e220000200800 */
[----:B------:R-:W-:Y:S02]  /*2730*/  IMAD R5, R50, R5, R0 ;  /* 0x0000000532057224 */ /* 0x000fe400078e0200 */
[----:B------:R-:W3:Y:S01]  /*2740*/  LDC R0, c[0x0][0x224] ;  /* 0x00008900ff007b82 */ /* 0x000ee20000000800 */
[----:B-1----:R-:W-:Y:S02]  /*2750*/  PRMT R33, R33, 0x5410, R32 ;  /* 0x0000541021217816 */ /* 0x002fe40000000020 */
[----:B------:R-:W-:Y:S01]  /*2760*/  IADD3 R3, R3, R5, RZ ;  /* 0x0000000503037210 */ /* 0x000fe20007ffe0ff */
[----:B------:R-:W-:-:S04]  /*2770*/  IMAD R5, R53, UR8, RZ ;  /* 0x0000000835057c24 */ /* 0x000fc8000f8e02ff */
[C---:B------:R-:W-:Y:S02]  /*2780*/  IMAD R7, R54.reuse, UR9, R5 ;  /* 0x0000000936077c24 */ /* 0x040fe4000f8e0205 */
[----:B------:R-:W-:Y:S01]  /*2790*/  IMAD.WIDE.U32 R4, R54, UR8, R2 ;  /* 0x0000000836047c25 */ /* 0x000fe2000f8e0002 */
[----:B------:R-:W-:-:S03]  /*27a0*/  ULDC.64 UR8, c[0x0][0x308] ;  /* 0x0000c20000087ab9 */ /* 0x000fc60000000a00 */
[----:B------:R-:W-:Y:S01]  /*27b0*/  IMAD.WIDE.U32 R2, R34, 0x10000, RZ ;  /* 0x0001000022027825 */ /* 0x000fe200078e00ff */
[----:B------:R-:W-:Y:S01]  /*27c0*/  IADD3 R5, R5, R7, RZ ;  /* 0x0000000705057210 */ /* 0x000fe20007ffe0ff */
[----:B------:R-:W-:Y:S01]  /*27d0*/  BAR.SYNC.DEFER_BLOCKING 0x0 ;  /* 0x0000000000007b1d */ /* 0x000fe20000010000 */
[----:B------:R-:W-:-:S04]  /*27e0*/  LEA R6, P0, R4, UR8, 0x1 ;  /* 0x0000000804067c11 */ /* 0x000fc8000f8008ff */
[----:B------:R-:W-:Y:S02]  /*27f0*/  LEA.HI.X R7, R4, UR9, R5, 0x1, P0 ;  /* 0x0000000904077c11 */ /* 0x000fe400080f0c05 */
[----:B------:R-:W-:Y:S02]  /*2800*/  LOP3.LUT R5, R33, R3, RZ, 0xfc, !PT ;  /* 0x0000000321057212 */ /* 0x000fe400078efcff */
[----:B0-----:R-:W-:Y:S01]  /*2810*/  LOP3.LUT R4, R2, R35, RZ, 0xfc, !PT ;  /* 0x0000002302047212 */ /* 0x001fe200078efcff */
[----:B------:R-:W-:Y:S01]  /*2820*/  IMAD.WIDE R2, R48, 0x8, R6 ;  /* 0x0000000830027825 */ /* 0x000fe200078e0206 */
[----:B---3--:R-:W-:-:S04]  /*2830*/  ISETP.LE.AND P0, PT, R0, UR4, PT ;  /* 0x0000000400007c0c */ /* 0x008fc8000bf03270 */
[----:B------:R0:W-:Y:S09]  /*2840*/  STG.E.64 desc[UR6][R2.64], R4 ;  /* 0x0000000402007986 */ /* 0x0001f2000c101b06 */
[----:B------:R-:W-:Y:S05]  /*2850*/  @!P0 BRA `(.L_x_2580) ;  /* 0xffffffdc008c8947 */ /* 0x000fea000383ffff */
[----:B------:R-:W-:Y:S05]  /*2860*/  EXIT ;  /* 0x000000000000794d */ /* 0x000fea0003800000 */
.L_x_2581:
        /* <DEDUP_REMOVED lines=9> */
.L_x_5238:


//--------------------- .text._Z25selective_scan_fwd_kernelI32Selective_Scan_fwd_kernel_traitsILi32ELi4ELi1ELb1ELb1ELb1ELb1EN3c104HalfENS1_7complexIfEEEEv13SSMParamsBase --------------------------
	.section	.text._Z25selective_scan_fwd_kernelI32Selective_Scan_fwd_kernel_traitsILi32ELi4ELi1ELb1ELb1ELb1ELb1EN3c104HalfENS1_7complexIfEEEEv13SSMParamsBase,"ax",@progbits
	.align	128
        .global         _Z25selective_scan_fwd_kernelI32Selective_Scan_fwd_kernel_traitsILi32ELi4ELi1ELb1ELb1ELb1ELb1EN3c104HalfENS1_7complexIfEEEEv13SSMParamsBase
        .type           _Z25selective_scan_fwd_kernelI32Selective_Scan_fwd_kernel_traitsILi32ELi4ELi1ELb1ELb1ELb1ELb1EN3c104HalfENS1_7complexIfEEEEv13SSMParamsBase,@function
        .size           _Z25selective_scan_fwd_kernelI32Selective_Scan_fwd_kernel_traitsILi32ELi4ELi1ELb1ELb1ELb1ELb1EN3c104HalfENS1_7complexIfEEEEv13SSMParamsBase,(.L_x_5239 - _Z25selective_scan_fwd_kernelI32Selective_Scan_fwd_kernel_traitsILi32ELi4ELi1ELb1ELb1ELb1ELb1EN3c104HalfENS1_7complexIfEEEEv13SSMParamsBase)
        .other          _Z25selective_scan_fwd_kernelI32Selective_Scan_fwd_kernel_traitsILi32ELi4ELi1ELb1ELb1ELb1ELb1EN3c104HalfENS1_7complexIfEEEEv13SSMParamsBase,@"STO_CUDA_ENTRY STV_DEFAULT"
_Z25selective_scan_fwd_kernelI32Selective_Scan_fwd_kernel_traitsILi32ELi4ELi1ELb1ELb1ELb1ELb1EN3c104HalfENS1_7complexIfEEEEv13SSMParamsBase:
.text._Z25selective_scan_fwd_kernelI32Selective_Scan_fwd_kernel_traitsILi32ELi4ELi1ELb1ELb1ELb1ELb1EN3c104HalfENS1_7complexIfEEEEv13SSMParamsBase:
        /* <DEDUP_REMOVED lines=105> */
.L_x_2594:
        /* <DEDUP_REMOVED lines=60> */
.L_x_2583:
[----:B------:R-:W-:Y:S05]  /*0a50*/  BSYNC B0 ;  /* 0x0000000000007941 */ /* 0x000fea0003800000 */
.L_x_2582:
        /* <DEDUP_REMOVED lines=33> */
.L_x_2585:
[----:B------:R-:W-:Y:S05]  /*0c70*/  BSYNC B0 ;  /* 0x0000000000007941 */ /* 0x000fea0003800000 */
.L_x_2584:
        /* <DEDUP_REMOVED lines=33> */
.L_x_2587:
[----:B------:R-:W-:Y:S05]  /*0e90*/  BSYNC B0 ;  /* 0x0000000000007941 */ /* 0x000fea0003800000 */
.L_x_2586:
        /* <DEDUP_REMOVED lines=33> */
.L_x_2589:
[----:B------:R-:W-:Y:S05]  /*10b0*/  BSYNC B0 ;  /* 0x0000000000007941 */ /* 0x000fea0003800000 */
.L_x_2588:
        /* <DEDUP_REMOVED lines=37> */
.L_x_2593:
        /* <DEDUP_REMOVED lines=267> */
.L_x_2592:
[----:B------:R-:W-:Y:S05]  /*23c0*/  BSYNC B0 ;  /* 0x0000000000007941 */ /* 0x000fea0003800000 */
.L_x_2591:
        /* <DEDUP_REMOVED lines=35> */
.L_x_2590:
[----:B------:R-:W0:Y:S01]  /*2600*/  LDC.64 R8, c[0x0][0x2b0] ;  /* 0x0000ac00ff087b82 */ /* 0x000e220000000a00 */
[----:B------:R-:W-:Y:S01]  /*2610*/  USHF.L.U32 UR8, UR4, 0x7, URZ ;  /* 0x0000000704087899 */ /* 0x000fe2000800063f */
[----:B------:R-:W-:Y:S01]  /*2620*/  F2F.F16.F32 R7, R33 ;  /* 0x0000002100077304 */ /* 0x000fe20000200800 */
[----:B------:R-:W-:Y:S01]  /*2630*/  ULDC.64 UR10, c[0x0][0x2b8] ;  /* 0x0000ae00000a7ab9 */ /* 0x000fe20000000a00 */
[----:B------:R-:W-:Y:S01]  /*2640*/  ULDC.64 UR12, c[0x0][0x2a8] ;  /* 0x0000aa00000c7ab9 */ /* 0x000fe20000000a00 */
[----:B------:R-:W-:Y:S01]  /*2650*/  USHF.R.S32.HI UR9, URZ, 0x1f, UR8 ;  /* 0x0000001f3f097899 */ /* 0x000fe20008011408 */
[----:B------:R-:W-:Y:S02]  /*2660*/  IMAD R15, R53, UR12, RZ ;  /* 0x0000000c350f7c24 */ /* 0x000fe4000f8e02ff */
[----:B------:R-:W1:Y:S02]  /*2670*/  LDC.64 R10, c[0x0][0x2a0] ;  /* 0x0000a800ff0a7b82 */ /* 0x000e640000000a00 */
[----:B------:R-:W-:Y:S01]  /*2680*/  F2F.F16.F32 R12, R32 ;  /* 0x00000020000c7304 */ /* 0x000fe20000200800 */
[----:B------:R-:W-:-:S07]  /*2690*/  IMAD R15, R54, UR13, R15 ;  /* 0x0000000d360f7c24 */ /* 0x000fce000f8e020f */
[----:B------:R-:W-:Y:S01]  /*26a0*/  F2F.F16.F32 R13, R35 ;  /* 0x00000023000d7304 */ /* 0x000fe20000200800 */
[-C--:B0-----:R-:W-:Y:S02]  /*26b0*/  IMAD R0, R49, R8.reuse, RZ ;  /* 0x0000000831007224 */ /* 0x081fe400078e02ff */
[----:B------:R-:W-:-:S04]  /*26c0*/  IMAD.WIDE.U32 R2, R50, R8, UR8 ;  /* 0x0000000832027e25 */ /* 0x000fc8000f8e0008 */
[C---:B------:R-:W-:Y:S02]  /*26d0*/  IMAD R9, R50.reuse, R9, R0 ;  /* 0x0000000932097224 */ /* 0x040fe400078e0200 */
[-C--:B-1----:R-:W-:Y:S02]  /*26e0*/  IMAD R0, R49, R10.reuse, RZ ;  /* 0x0000000a31007224 */ /* 0x082fe400078e02ff */
        /* <DEDUP_REMOVED lines=13> */
[----:B------:R-:W-:Y:S01]  /*27c0*/  LEA R6, P0, R4, UR10, 0x1 ;  /* 0x0000000a04067c11 */ /* 0x000fe2000f8008ff */
[----:B0-----:R-:W-:Y:S01]  /*27d0*/  IMAD.WIDE.U32 R2, R0, 0x10000, RZ ;  /* 0x0001000000027825 */ /* 0x001fe200078e00ff */
[----:B------:R-:W-:Y:S01]  /*27e0*/  IADD3 R5, R9, R15, RZ ;  /* 0x0000000f09057210 */ /* 0x000fe20007ffe0ff */
[----:B------:R-:W-:Y:S01]  /*27f0*/  BAR.SYNC.DEFER_BLOCKING 0x0 ;  /* 0x0000000000007b1d */ /* 0x000fe20000010000 */
[----:B------:R-:W-:Y:S02]  /*2800*/  LEA R10, P1, R8, UR12, 0x1 ;  /* 0x0000000c080a7c11 */ /* 0x000fe4000f8208ff */
[----:B------:R-:W-:Y:S02]  /*2810*/  PRMT R9, R7, 0x5410, R12 ;  /* 0x0000541007097816 */ /* 0x000fe4000000000c */
[----:B------:R-:W-:-:S02]  /*2820*/  LEA.HI.X R7, R4, UR11, R11, 0x1, P0 ;  /* 0x0000000b04077c11 */ /* 0x000fc400080f0c0b */
        /* <DEDUP_REMOVED lines=8> */
[----:B------:R-:W3:Y:S01]  /*28b0*/  LDG.E.64 R4, desc[UR6][R4.64] ;  /* 0x0000000604047981 */ /* 0x000ee2000c1e1b00 */
        /* <DEDUP_REMOVED lines=10> */
[--C-:B---3--:R-:W-:Y:S01]  /*2960*/  SHF.R.U32.HI R12, RZ, 0x10, R5.reuse ;  /* 0x00000010ff0c7819 */ /* 0x108fe20000011605 */
[----:B------:R-:W-:Y:S01]  /*2970*/  HADD2.F32 R10, -RZ, R5.H0_H0 ;  /* 0x20000005ff0a7230 */ /* 0x000fe20000004100 */
[----:B------:R-:W-:Y:S01]  /*2980*/  SHF.R.U64 R6, R4, 0x10, R5 ;  /* 0x0000001004067819 */ /* 0x000fe20000001205 */
[----:B------:R-:W-:Y:S02]  /*2990*/  HADD2.F32 R0, -RZ, R4.H0_H0 ;  /* 0x20000004ff007230 */ /* 0x000fe40000004100 */
[----:B------:R-:W-:Y:S02]  /*29a0*/  HADD2.F32 R12, -RZ, R12.H0_H0 ;  /* 0x2000000cff0c7230 */ /* 0x000fe40000004100 */
[----:B------:R-:W-:Y:S01]  /*29b0*/  FMUL.FTZ R11, R10, -1.4426950216293334961 ;  /* 0xbfb8aa3b0a0b7820 */ /* 0x000fe20000410000 */
[----:B------:R-:W-:-:S02]  /*29c0*/  HADD2.F32 R6, -RZ, R6.H0_H0 ;  /* 0x20000006ff067230 */ /* 0x000fc40000004100 */
[----:B------:R-:W-:Y:S01]  /*29d0*/  FMUL.FTZ R4, R0, -1.4426950216293334961 ;  /* 0xbfb8aa3b00047820 */ /* 0x000fe20000410000 */
[----:B------:R-:W-:Y:S02]  /*29e0*/  FMUL.FTZ R13, R12, -1.4426950216293334961 ;  /* 0xbfb8aa3b0c0d7820 */ /* 0x000fe40000410000 */
[----:B------:R-:W-:Y:S01]  /*29f0*/  FMUL.FTZ R7, R6, -1.4426950216293334961 ;  /* 0xbfb8aa3b06077820 */ /* 0x000fe20000410000 */
[----:B------:R-:W1:Y:S08]  /*2a00*/  MUFU.EX2 R11, R11 ;  /* 0x0000000b000b7308 */ /* 0x000e700000000800 */
[----:B------:R-:W3:Y:S08]  /*2a10*/  MUFU.EX2 R13, R13 ;  /* 0x0000000d000d7308 */ /* 0x000ef00000000800 */
[----:B------:R-:W4:Y:S01]  /*2a20*/  MUFU.EX2 R7, R7 ;  /* 0x0000000700077308 */ /* 0x000f220000000800 */
[----:B-1----:R-:W-:-:S07]  /*2a30*/  FADD.FTZ R9, R11, 1 ;  /* 0x3f8000000b097421 */ /* 0x002fce0000010000 */
[----:B------:R-:W1:Y:S01]  /*2a40*/  MUFU.EX2 R4, R4 ;  /* 0x0000000400047308 */ /* 0x000e620000000800 */
[----:B---3--:R-:W-:-:S07]  /*2a50*/  FADD.FTZ R11, R13, 1 ;  /* 0x3f8000000d0b7421 */ /* 0x008fce0000010000 */
[----:B------:R-:W3:Y:S01]  /*2a60*/  MUFU.RCP R9, R9 ;  /* 0x0000000900097308 */ /* 0x000ee20000001000 */
[----:B----4-:R-:W-:-:S07]  /*2a70*/  FADD.FTZ R8, R7, 1 ;  /* 0x3f80000007087421 */ /* 0x010fce0000010000 */
[----:B------:R4:W5:Y:S01]  /*2a80*/  MUFU.RCP R15, R8 ;  /* 0x00000008000f7308 */ /* 0x0009620000001000 */
[----:B-1----:R-:W-:Y:S01]  /*2a90*/  FADD.FTZ R5, R4, 1 ;  /* 0x3f80000004057421 */ /* 0x002fe20000010000 */
[----:B0-----:R-:W-:-:S06]  /*2aa0*/  IMAD R4, R49, R2, RZ ;  /* 0x0000000231047224 */ /* 0x001fcc00078e02ff */
[----:B------:R-:W0:Y:S01]  /*2ab0*/  MUFU.RCP R11, R11 ;  /* 0x0000000b000b7308 */ /* 0x000e220000001000 */
[----:B---3--:R-:W-:Y:S01]  /*2ac0*/  FMUL.FTZ R10, R10, R9 ;  /* 0x000000090a0a7220 */ /* 0x008fe20000410000 */
[----:B----4-:R-:W1:Y:S03]  /*2ad0*/  LDC R8, c[0x0][0x224] ;  /* 0x00008900ff087b82 */ /* 0x010e660000000800 */
[----:B------:R-:W-:-:S03]  /*2ae0*/  FMUL.FTZ R10, R10, R33 ;  /* 0x000000210a0a7220 */ /* 0x000fc60000410000 */
[----:B------:R-:W3:Y:S01]  /*2af0*/  MUFU.RCP R5, R5 ;  /* 0x0000000500057308 */ /* 0x000ee20000001000 */
[----:B-----5:R-:W-:-:S04]  /*2b00*/  FMUL.FTZ R7, R6, R15 ;  /* 0x0000000f06077220 */ /* 0x020fc80000410000 */
[----:B------:R-:W-:-:S03]  /*2b10*/  FMUL.FTZ R7, R7, R34 ;  /* 0x0000002207077220 */ /* 0x000fc60000410000 */
[----:B------:R-:W-:Y:S01]  /*2b20*/  F2F.F16.F32 R10, R10 ;  /* 0x0000000a000a7304 */ /* 0x000fe20000200800 */
[----:B0-----:R-:W-:Y:S01]  /*2b30*/  FMUL.FTZ R9, R12, R11 ;  /* 0x0000000b0c097220 */ /* 0x001fe20000410000 */
[C---:B------:R-:W-:Y:S02]  /*2b40*/  IMAD R11, R50.reuse, R3, R4 ;  /* 0x00000003320b7224 */ /* 0x040fe400078e0204 */
[----:B------:R-:W-:-:S04]  /*2b50*/  IMAD.WIDE.U32 R2, R50, R2, UR8 ;  /* 0x0000000832027e25 */ /* 0x000fc8000f8e0002 */
[----:B------:R-:W-:Y:S01]  /*2b60*/  FMUL.FTZ R9, R9, R32 ;  /* 0x0000002009097220 */ /* 0x000fe20000410000 */
[----:B------:R-:W-:Y:S01]  /*2b70*/  ULDC.64 UR8, c[0x0][0x2c8] ;  /* 0x0000b20000087ab9 */ /* 0x000fe20000000a00 */
[----:B------:R-:W0:Y:S01]  /*2b80*/  F2F.F16.F32 R7, R7 ;  /* 0x0000000700077304 */ /* 0x000e220000200800 */
[----:B---3--:R-:W-:Y:S01]  /*2b90*/  FMUL.FTZ R0, R0, R5 ;  /* 0x0000000500007220 */ /* 0x008fe20000410000 */
[----:B------:R-:W-:Y:S01]  /*2ba0*/  IADD3 R3, R3, R11, RZ ;  /* 0x0000000b03037210 */ /* 0x000fe20007ffe0ff */
[----:B------:R-:W-:Y:S02]  /*2bb0*/  IMAD R5, R53, UR8, RZ ;  /* 0x0000000835057c24 */ /* 0x000fe4000f8e02ff */
[----:B------:R-:W-:Y:S02]  /*2bc0*/  FMUL.FTZ R0, R0, R35 ;  /* 0x0000002300007220 */ /* 0x000fe40000410000 */
[C---:B------:R-:W-:Y:S01]  /*2bd0*/  IMAD R13, R54.reuse, UR9, R5 ;  /* 0x00000009360d7c24 */ /* 0x040fe2000f8e0205 */
[----:B------:R-:W3:Y:S01]  /*2be0*/  F2F.F16.F32 R9, R9 ;  /* 0x0000000900097304 */ /* 0x000ee20000200800 */
[----:B------:R-:W-:Y:S01]  /*2bf0*/  IMAD.WIDE.U32 R4, R54, UR8, R2 ;  /* 0x0000000836047c25 */ /* 0x000fe2000f8e0002 */
[----:B------:R-:W-:-:S04]  /*2c00*/  ULDC.64 UR8, c[0x0][0x320] ;  /* 0x0000c80000087ab9 */ /* 0x000fc80000000a00 */
[----:B------:R-:W-:Y:S01]  /*2c10*/  IADD3 R5, R5, R13, RZ ;  /* 0x0000000d05057210 */ /* 0x000fe20007ffe0ff */
[----:B0-----:R-:W-:Y:S01]  /*2c20*/  IMAD.WIDE.U32 R2, R7, 0x10000, RZ ;  /* 0x0001000007027825 */ /* 0x001fe200078e00ff */
[----:B------:R-:W0:Y:S01]  /*2c30*/  F2F.F16.F32 R11, R0 ;  /* 0x00000000000b7304 */ /* 0x000e220000200800 */
[----:B------:R-:W-:-:S04]  /*2c40*/  LEA R6, P0, R4, UR8, 0x1 ;  /* 0x0000000804067c11 */ /* 0x000fc8000f8008ff */
[----:B------:R-:W-:Y:S02]  /*2c50*/  LEA.HI.X R7, R4, UR9, R5, 0x1, P0 ;  /* 0x0000000904077c11 */ /* 0x000fe400080f0c05 */
[----:B---3--:R-:W-:Y:S02]  /*2c60*/  PRMT R9, R10, 0x5410, R9 ;  /* 0x000054100a097816 */ /* 0x008fe40000000009 */
[----:B-1----:R-:W-:Y:S02]  /*2c70*/  ISETP.LE.AND P0, PT, R8, UR4, PT ;  /* 0x0000000408007c0c */ /* 0x002fe4000bf03270 */
[----:B------:R-:W-:Y:S02]  /*2c80*/  LOP3.LUT R5, R9, R3, RZ, 0xfc, !PT ;  /* 0x0000000309057212 */ /* 0x000fe400078efcff */
[----:B0-----:R-:W-:Y:S01]  /*2c90*/  LOP3.LUT R4, R2, R11, RZ, 0xfc, !PT ;  /* 0x0000000b02047212 */ /* 0x001fe200078efcff */
[----:B------:R-:W-:-:S05]  /*2ca0*/  IMAD.WIDE R2, R48, 0x8, R6 ;  /* 0x0000000830027825 */ /* 0x000fca00078e0206 */
[----:B------:R0:W-:Y:S03]  /*2cb0*/  STG.E.64 desc[UR6][R2.64], R4 ;  /* 0x0000000402007986 */ /* 0x0001e6000c101b06 */
[----:B------:R-:W-:Y:S05]  /*2cc0*/  @!P0 BRA `(.L_x_2594) ;  /* 0xffffffd800708947 */ /* 0x000fea000383ffff */
[----:B------:R-:W-:Y:S05]  /*2cd0*/  EXIT ;  /* 0x000000000000794d */ /* 0x000fea0003800000 */
.L_x_2595:
        /* <DEDUP_REMOVED lines=10> */
.L_x_5239:


//--------------------- .text._Z25selective_scan_fwd_kernelI32Selective_Scan_fwd_kernel_traitsILi128ELi16ELi1ELb0ELb0ELb0ELb0EN3c104HalfEfEEv13SSMParamsBase --------------------------
	.section	.text._Z25selective_scan_fwd_kernelI32Selective_Scan_fwd_kernel_traitsILi128ELi16ELi1ELb0ELb0ELb0ELb0EN3c104HalfEfEEv13SSMParamsBase,"ax",@progbits
	.align	128
        .global         _Z25selective_scan_fwd_kernelI32Selective_Scan_fwd_kernel_traitsILi128ELi16ELi1ELb0ELb0ELb0ELb0EN3c104HalfEfEEv13SSMParamsBase
        .type           _Z25selective_scan_fwd_kernelI32Selective_Scan_fwd_kernel_traitsILi128ELi16ELi1ELb0ELb0ELb0ELb0EN3c104HalfEfEEv13SSMParamsBase,@function
        .size           _Z25selective_scan_fwd_kernelI32Selective_Scan_fwd_kernel_traitsILi128ELi16ELi1ELb0ELb0ELb0ELb0EN3c104HalfEfEEv13SSMParamsBase,(.L_x_5240 - _Z25selective_scan_fwd_kernelI32Selective_Scan_fwd_kernel_traitsILi128ELi16ELi1ELb0ELb0ELb0ELb0EN3c104HalfEfEEv13SSMParamsBase)
        .other          _Z25selective_scan_fwd_kernelI32Selective_Scan_fwd_kernel_traitsILi128ELi16ELi1ELb0ELb0ELb0ELb0EN3c104HalfEfEEv13SSMParamsBase,@"STO_CUDA_ENTRY STV_DEFAULT"
_Z25selective_scan_fwd_kernelI32Selective_Scan_fwd_kernel_traitsILi128ELi16ELi1ELb0ELb0ELb0ELb0EN3c104HalfEfEEv13SSMParamsBase:
.text._Z25selective_scan_fwd_kernelI32Selective_Scan_fwd_kernel_traitsILi128ELi16ELi1ELb0ELb0ELb0ELb0EN3c104HalfEfEEv13SSMParamsBase:
[----:B------:R-:W-:Y:S08]  /*0000*/  LDC R1, c[0x0][0x28] ;  /* 0x00000a00ff017b82 */ /* 0x000ff00000000800 */
[----:B------:R-:W0:Y:S01]  /*0010*/  S2UR UR24, SR_CTAID.Y ;  /* 0x00000000001879c3 */ /* 0x000e220000002600 */
[----:B------:R-:W-:Y:S01]  /*0020*/  ULDC.64 UR8, c[0x0][0x300] ;  /* 0x0000c00000087ab9 */ /* 0x000fe20000000a00 */
[----:B------:R-:W-:Y:S01]  /*0030*/  MOV R111, RZ ;  /* 0x000000ff006f7202 */ /* 0x000fe20000000f00 */
[----:B------:R-:W-:Y:S01]  /*0040*/  UISETP.NE.U32.AND UP1, UPT, UR8, URZ, UPT ;  /* 0x0000003f0800728c */ /* 0x000fe2000bf25070 */
[----:B------:R-:W-:Y:S01]  /*0050*/  HFMA2.MMA R112, -RZ, RZ, 0, 0 ;  /* 0x00000000ff707435 */ /* 0x000fe200000001ff */
[----:B------:R-:W-:Y:S01]  /*0060*/  ULDC.64 UR22, c[0x0][0x208] ;  /* 0x0000820000167ab9 */ /* 0x000fe20000000a00 */
[----:B------:R-:W-:Y:S01]  /*0070*/  ULDC.64 UR6, c[0x0][0x2e8] ;  /* 0x0000ba0000067ab9 */ /* 0x000fe20000000a00 */
[----:B------:R-:W-:Y:S01]  /*0080*/  UISETP.NE.AND.EX UP1, UPT, UR9, URZ, UPT, UP1 ;  /* 0x0000003f0900728c */ /* 0x000fe2000bf25310 */
[----:B------:R-:W1:Y:S01]  /*0090*/  S2UR UR25, SR_CTAID.X ;  /* 0x00000000001979c3 */ /* 0x000e620000002500 */
[----:B------:R-:W-:Y:S01]  /*00a0*/  UISETP.NE.U32.AND UP0, UPT, UR6, URZ, UPT ;  /* 0x0000003f0600728c */ /* 0x000fe2000bf05070 */
[----:B------:R-:W-:Y:S01]  /*00b0*/  ULDC.64 UR12, c[0x0][0x290] ;  /* 0x0000a400000c7ab9 */ /* 0x000fe20000000a00 */
[----:B------:R-:W-:-:S02]  /*00c0*/  ULDC.64 UR14, c[0x0][0x298] ;  /* 0x0000a600000e7ab9 */ /* 0x000fc40000000a00 */
[----:B------:R-:W-:Y:S01]  /*00d0*/  PLOP3.LUT P1, PT, PT, PT, UP1, 0x80, 0x0 ;  /* 0x000000000000781c */ /* 0x000fe20003f2f018 */
[----:B------:R-:W-:Y:S02]  /*00e0*/  UISETP.NE.AND.EX UP0, UPT, UR7, URZ, UPT, UP0 ;  /* 0x0000003f0700728c */ /* 0x000fe4000bf05300 */
[----:B------:R-:W2:Y:S01]  /*00f0*/  LDC R109, c[0x0][0x224] ;  /* 0x00008900ff6d7b82 */ /* 0x000ea20000000800 */
[----:B------:R-:W-:-:S03]  /*0100*/  ULDC.64 UR20, c[0x0][0x230] ;  /* 0x00008c0000147ab9 */ /* 0x000fc60000000a00 */
[----:B------:R-:W-:Y:S01]  /*0110*/  PLOP3.LUT P0, PT, PT, PT, UP0, 0x80, 0x0 ;  /* 0x000000000000781c */ /* 0x000fe20003f0f008 */
[----:B0-----:R-:W-:Y:S02]  /*0120*/  USHF.R.S32.HI UR4, URZ, 0x1f, UR24 ;  /* 0x0000001f3f047899 */ /* 0x001fe40008011418 */
[----:B------:R-:W-:Y:S02]  /*0130*/  @UP1 ULEA UR8, UP3, UR24, UR8, 0x2 ;  /* 0x0000000818081291 */ /* 0x000fe4000f86103f */
[----:B------:R-:W-:Y:S02]  /*0140*/  @UP0 ULEA UR6, UP2, UR24, UR6, 0x2 ;  /* 0x0000000618060291 */ /* 0x000fe4000f84103f */
[----:B------:R-:W-:Y:S02]  /*0150*/  @UP1 ULEA.HI.X UR9, UR24, UR9, UR4, 0x2, UP3 ;  /* 0x0000000918091291 */ /* 0x000fe400098f1404 */
[----:B------:R-:W-:Y:S01]  /*0160*/  MOV R4, UR8 ;  /* 0x0000000800047c02 */ /* 0x000fe20008000f00 */
[----:B------:R-:W-:Y:S01]  /*0170*/  @UP0 ULEA.HI.X UR7, UR24, UR7, UR4, 0x2, UP2 ;  /* 0x0000000718070291 */ /* 0x000fe200090f1404 */
[----:B------:R-:W-:-:S02]  /*0180*/  IMAD.U32 R2, RZ, RZ, UR6 ;  /* 0x00000006ff027e24 */ /* 0x000fc4000f8e00ff */
[----:B------:R-:W-:Y:S01]  /*0190*/  IMAD.U32 R5, RZ, RZ, UR9 ;  /* 0x00000009ff057e24 */ /* 0x000fe2000f8e00ff */
[----:B-1----:R-:W-:Y:S02]  /*01a0*/  USHF.R.S32.HI UR5, URZ, 0x1f, UR25 ;  /* 0x0000001f3f057899 */ /* 0x002fe40008011419 */
[----:B------:R-:W-:Y:S01]  /*01b0*/  MOV R3, UR7 ;  /* 0x0000000700037c02 */ /* 0x000fe20008000f00 */
[----:B------:R-:W-:Y:S01]  /*01c0*/  ULDC.64 UR8, c[0x0][0x280] ;  /* 0x0000a00000087ab9 */ /* 0x000fe20000000a00 */
[----:B------:R0:W5:Y:S01]  /*01d0*/  @P1 LDG.E R111, desc[UR22][R4.64] ;  /* 0x00000016046f1981 */ /* 0x000162000c1e1900 */
[----:B------:R-:W-:Y:S02]  /*01e0*/  UIMAD.WIDE.U32 UR6, UR25, UR8, URZ ;  /* 0x00000008190672a5 */ /* 0x000fe4000f8e003f */
[----:B------:R-:W-:Y:S01]  /*01f0*/  UIMAD UR8, UR5, UR8, URZ ;  /* 0x00000008050872a4 */ /* 0x000fe2000f8e023f */
[----:B------:R0:W5:Y:S01]  /*0200*/  @P0 LDG.E R112, desc[UR22][R2.64] ;  /* 0x0000001602700981 */ /* 0x000162000c1e1900 */
[----:B------:R-:W-:Y:S01]  /*0210*/  UIMAD UR10, UR5, UR12, URZ ;  /* 0x0000000c050a72a4 */ /* 0x000fe2000f8e023f */
[----:B--2---:R-:W-:Y:S01]  /*0220*/  ISETP.GE.AND P0, PT, R109, 0x1, PT ;  /* 0x000000016d00780c */ /* 0x004fe20003f06270 */
[----:B------:R-:W-:-:S02]  /*0230*/  UIMAD UR5, UR25, UR9, UR8 ;  /* 0x00000009190572a4 */ /* 0x000fc4000f8e0208 */
[----:B------:R-:W-:Y:S02]  /*0240*/  UIMAD.WIDE.U32 UR8, UR25, UR12, URZ ;  /* 0x0000000c190872a5 */ /* 0x000fe4000f8e003f */
[----:B------:R-:W-:Y:S02]  /*0250*/  UIMAD UR11, UR25, UR13, UR10 ;  /* 0x0000000d190b72a4 */ /* 0x000fe4000f8e020a */
[----:B------:R-:W-:Y:S01]  /*0260*/  UIADD3 UR7, UR7, UR5, URZ ;  /* 0x0000000507077290 */ /* 0x000fe2000fffe03f */
[----:B------:R-:W-:Y:S01]  /*0270*/  ULDC.64 UR12, c[0x0][0x288] ;  /* 0x0000a200000c7ab9 */ /* 0x000fe20000000a00 */
[----:B------:R-:W-:Y:S02]  /*0280*/  UIMAD UR5, UR4, UR14, URZ ;  /* 0x0000000e040572a4 */ /* 0x000fe4000f8e023f */
[----:B------:R-:W-:Y:S02]  /*0290*/  UIMAD UR10, UR4, UR12, URZ ;  /* 0x0000000c040a72a4 */ /* 0x000fe4000f8e023f */
[----:B------:R-:W-:-:S02]  /*02a0*/  UIADD3 UR9, UR9, UR11, URZ ;  /* 0x0000000b09097290 */ /* 0x000fc4000fffe03f */
[----:B------:R-:W-:Y:S02]  /*02b0*/  UIMAD UR10, UR24, UR13, UR10 ;  /* 0x0000000d180a72a4 */ /* 0x000fe4000f8e020a */
[----:B------:R-:W-:Y:S02]  /*02c0*/  UIMAD.WIDE.U32 UR6, UR24, UR12, UR6 ;  /* 0x0000000c180672a5 */ /* 0x000fe4000f8e0006 */
[----:B------:R-:W-:Y:S02]  /*02d0*/  UIMAD UR5, UR24, UR15, UR5 ;  /* 0x0000000f180572a4 */ /* 0x000fe4000f8e0205 */
[----:B------:R-:W-:Y:S01]  /*02e0*/  UIMAD.WIDE.U32 UR8, UR24, UR14, UR8 ;  /* 0x0000000e180872a5 */ /* 0x000fe2000f8e0008 */
[----:B------:R-:W-:Y:S02]  /*02f0*/  ULDC.64 UR12, c[0x0][0x2f0] ;  /* 0x0000bc00000c7ab9 */ /* 0x000fe40000000a00 */
[----:B------:R-:W-:Y:S01]  /*0300*/  ULDC.64 UR14, c[0x0][0x2f8] ;  /* 0x0000be00000e7ab9 */ /* 0x000fe20000000a00 */
[----:B0-----:R-:W-:Y:S08]  /*0310*/  @!P0 EXIT ;  /* 0x000000000000894d */ /* 0x001ff00003800000 */
[----:B------:R-:W0:Y:S01]  /*0320*/  S2R R113, SR_TID.X ;  /* 0x0000000000717919 */ /* 0x000e220000002100 */
[----:B------:R-:W-:Y:S01]  /*0330*/  ULEA UR16, UP1, UR8, UR14, 0x1 ;  /* 0x0000000e08107291 */ /* 0x000fe2000f82083f */
[----:B------:R-:W1:Y:S01]  /*0340*/  S2UR UR14, SR_CgaCtaId ;  /* 0x00000000000e79c3 */ /* 0x000e620000008800 */
[----:B------:R-:W-:Y:S01]  /*0350*/  UIADD3 UR18, UR9, UR5, URZ ;  /* 0x0000000509127290 */ /* 0x000fe2000fffe03f */
[----:B------:R-:W2:Y:S01]  /*0360*/  S2R R110, SR_LANEID ;  /* 0x00000000006e7919 */ /* 0x000ea20000000000 */
[----:B------:R-:W-:Y:S02]  /*0370*/  UIMAD UR5, UR4, UR20, URZ ;  /* 0x00000014040572a4 */ /* 0x000fe4000f8e023f */
[----:B------:R-:W-:Y:S02]  /*0380*/  ULEA UR17, UP0, UR6, UR12, 0x1 ;  /* 0x0000000c06117291 */ /* 0x000fe4000f80083f */
[----:B------:R-:W-:Y:S02]  /*0390*/  UIMAD UR12, UR24, UR21, UR5 ;  /* 0x00000015180c72a4 */ /* 0x000fe4000f8e0205 */
[----:B------:R-:W-:Y:S01]  /*03a0*/  UIADD3 UR19, UR7, UR10, URZ ;  /* 0x0000000a07137290 */ /* 0x000fe2000fffe03f */
[----:B------:R-:W-:Y:S01]  /*03b0*/  ULDC UR5, c[0x0][0x214] ;  /* 0x0000850000057ab9 */ /* 0x000fe20000000800 */
[----:B------:R-:W-:-:S02]  /*03c0*/  ULEA.HI.X UR18, UR8, UR15, UR18, 0x1, UP1 ;  /* 0x0000000f08127291 */ /* 0x000fc400088f0c12 */
[----:B------:R-:W-:Y:S01]  /*03d0*/  UIMAD UR5, UR25, UR5, UR24 ;  /* 0x00000005190572a4 */ /* 0x000fe2000f8e0218 */
[----:B------:R-:W-:Y:S01]  /*03e0*/  ULDC.64 UR10, c[0x0][0x248] ;  /* 0x00009200000a7ab9 */ /* 0x000fe20000000a00 */
[----:B------:R-:W-:Y:S01]  /*03f0*/  UMOV UR15, 0x400 ;  /* 0x00000400000f7882 */ /* 0x000fe20000000000 */
[----:B------:R-:W-:Y:S01]  /*0400*/  ULDC.64 UR26, c[0x0][0x268] ;  /* 0x00009a00001a7ab9 */ /* 0x000fe20000000a00 */
[----:B------:R-:W-:Y:S02]  /*0410*/  UIMAD UR8, UR4, UR10, URZ ;  /* 0x0000000a040872a4 */ /* 0x000fe4000f8e023f */
[----:B------:R-:W-:Y:S01]  /*0420*/  IMAD R109, R109, UR5, RZ ;  /* 0x000000056d6d7c24 */ /* 0x000fe2000f8e02ff */
[----:B------:R-:W-:Y:S02]  /*0430*/  UIMAD UR4, UR4, UR26, URZ ;  /* 0x0000001a040472a4 */ /* 0x000fe4000f8e023f */
[----:B------:R-:W-:Y:S02]  /*0440*/  ULEA.HI.X UR19, UR6, UR13, UR19, 0x1, UP0 ;  /* 0x0000000d06137291 */ /* 0x000fe400080f0c13 */
[----:B-1----:R-:W-:-:S02]  /*0450*/  ULEA UR15, UR14, UR15, 0x18 ;  /* 0x0000000f0e0f7291 */ /* 0x002fc4000f8ec03f */
[----:B------:R-:W-:Y:S02]  /*0460*/  UIMAD.WIDE.U32 UR6, UR24, UR20, URZ ;  /* 0x00000014180672a5 */ /* 0x000fe4000f8e003f */
[----:B------:R-:W-:Y:S01]  /*0470*/  UIMAD UR13, UR24, UR11, UR8 ;  /* 0x0000000b180d72a4 */ /* 0x000fe2000f8e0208 */
[C---:B0-----:R-:W-:Y:S01]  /*0480*/  SHF.L.U32 R91, R113.reuse, 0x4, RZ ;  /* 0x00000004715b7819 */ /* 0x041fe200000006ff */
[----:B------:R-:W-:Y:S01]  /*0490*/  UIMAD.WIDE.U32 UR10, UR24, UR10, URZ ;  /* 0x0000000a180a72a5 */ /* 0x000fe2000f8e003f */
[----:B------:R-:W-:Y:S01]  /*04a0*/  LOP3.LUT R108, R113, 0x1f, RZ, 0xc0, !PT ;  /* 0x0000001f716c7812 */ /* 0x000fe200078ec0ff */
[----:B------:R-:W-:Y:S01]  /*04b0*/  ULDC UR21, c[0x0][0x21c] ;  /* 0x0000870000157ab9 */ /* 0x000fe20000000800 */
[----:B------:R-:W-:Y:S01]  /*04c0*/  SHF.R.U32.HI R90, RZ, 0x5, R113 ;  /* 0x00000005ff5a7819 */ /* 0x000fe20000011671 */
[----:B------:R-:W-:Y:S01]  /*04d0*/  UIMAD UR20, UR24, UR27, UR4 ;  /* 0x0000001b181472a4 */ /* 0x000fe2000f8e0204 */
[----:B------:R-:W-:Y:S01]  /*04e0*/  LOP3.LUT R106, R108, 0xfffffe00, R91, 0xf8, !PT ;  /* 0xfffffe006c6a7812 */ /* 0x000fe200078ef85b */
[----:B------:R-:W-:Y:S01]  /*04f0*/  UIMAD.WIDE.U32 UR8, UR24, UR26, URZ ;  /* 0x0000001a180872a5 */ /* 0x000fe2000f8e003f */
[C---:B------:R-:W-:Y:S01]  /*0500*/  LOP3.LUT R107, R91.reuse, 0xfffffe00, RZ, 0xc0, !PT ;  /* 0xfffffe005b6b7812 */ /* 0x040fe200078ec0ff */
[C---:B------:R-:W-:Y:S01]  /*0510*/  VIADD R104, R91.reuse, 0x2 ;  /* 0x000000025b687836 */ /* 0x040fe20000000000 */
[C---:B------:R-:W-:Y:S01]  /*0520*/  IADD3 R105, R91.reuse, 0x1, RZ ;  /* 0x000000015b697810 */ /* 0x040fe20007ffe0ff */
[C---:B------:R-:W-:Y:S01]  /*0530*/  VIADD R101, R91.reuse, 0x5 ;  /* 0x000000055b657836 */ /* 0x040fe20000000000 */
[C---:B------:R-:W-:Y:S01]  /*0540*/  IADD3 R103, R91.reuse, 0x3, RZ ;  /* 0x000000035b677810 */ /* 0x040fe20007ffe0ff */
[C---:B------:R-:W-:Y:S01]  /*0550*/  VIADD R98, R91.reuse, 0x8 ;  /* 0x000000085b627836 */ /* 0x040fe20000000000 */
[C---:B------:R-:W-:Y:S01]  /*0560*/  IADD3 R102, R91.reuse, 0x4, RZ ;  /* 0x000000045b667810 */ /* 0x040fe20007ffe0ff */
[C---:B------:R-:W-:Y:S01]  /*0570*/  VIADD R95, R91.reuse, 0xb ;  /* 0x0000000b5b5f7836 */ /* 0x040fe20000000000 */
[C---:B------:R-:W-:Y:S01]  /*0580*/  IADD3 R100, R91.reuse, 0x6, RZ ;  /* 0x000000065b647810 */ /* 0x040fe20007ffe0ff */
[C---:B------:R-:W-:Y:S01]  /*0590*/  VIADD R92, R91.reuse, 0xe ;  /* 0x0000000e5b5c7836 */ /* 0x040fe20000000000 */
[----:B------:R-:W-:Y:S01]  /*05a0*/  IADD3 R99, R91, 0x7, RZ ;  /* 0x000000075b637810 */ /* 0x000fe20007ffe0ff */
[----:B------:R-:W-:Y:S01]  /*05b0*/  IMAD R109, R109, UR21, RZ ;  /* 0x000000156d6d7c24 */ /* 0x000fe2000f8e02ff */
[C---:B------:R-:W-:Y:S01]  /*05c0*/  IADD3 R97, R91.reuse, 0x9, RZ ;  /* 0x000000095b617810 */ /* 0x040fe20007ffe0ff */
[----:B------:R-:W-:Y:S01]  /*05d0*/  UIADD3 UR5, UR7, UR12, URZ ;  /* 0x0000000c07057290 */ /* 0x000fe2000fffe03f */
[C---:B------:R-:W-:Y:S01]  /*05e0*/  IADD3 R96, R91.reuse, 0xa, RZ ;  /* 0x0000000a5b607810 */ /* 0x040fe20007ffe0ff */
[----:B------:R-:W-:Y:S01]  /*05f0*/  UIADD3 UR12, UR11, UR13, URZ ;  /* 0x0000000d0b0c7290 */ /* 0x000fe2000fffe03f */
[C---:B------:R-:W-:Y:S01]  /*0600*/  IADD3 R94, R91.reuse, 0xc, RZ ;  /* 0x0000000c5b5e7810 */ /* 0x040fe20007ffe0ff */
[----:B------:R-:W-:Y:S01]  /*0610*/  UMOV UR14, UR17 ;  /* 0x00000011000e7c82 */ /* 0x000fe20008000000 */
[C---:B------:R-:W-:Y:S01]  /*0620*/  IADD3 R93, R91.reuse, 0xd, RZ ;  /* 0x0000000d5b5d7810 */ /* 0x040fe20007ffe0ff */
[----:B------:R-:W-:Y:S01]  /*0630*/  UMOV UR4, URZ ;  /* 0x0000003f00047c82 */ /* 0x000fe20008000000 */
[----:B------:R-:W-:Y:S01]  /*0640*/  IADD3 R91, R91, 0xf, RZ ;  /* 0x0000000f5b5b7810 */ /* 0x000fe20007ffe0ff */
[----:B------:R-:W-:Y:S01]  /*0650*/  UIADD3 UR13, UR9, UR20, URZ ;  /* 0x00000014090d7290 */ /* 0x000fe2000fffe03f */
[----:B------:R-:W-:Y:S01]  /*0660*/  LEA R90, R90, UR15, 0x3 ;  /* 0x0000000f5a5a7c11 */ /* 0x000fe2000f8e18ff */
[----:B------:R-:W-:Y:S01]  /*0670*/  UMOV UR17, UR19 ;  /* 0x0000001300117c82 */ /* 0x000fe20008000000 */
[----:B------:R-:W-:-:S02]  /*0680*/  LOP3.LUT R87, R106, 0xa0, RZ, 0xfc, !PT ;  /* 0x000000a06a577812 */ /* 0x000fc400078efcff */
[C---:B------:R-:W-:Y:S02]  /*0690*/  LOP3.LUT R86, R106.reuse, 0xc0, RZ, 0xfc, !PT ;  /* 0x000000c06a567812 */ /* 0x040fe400078efcff */
[C---:B------:R-:W-:Y:S02]  /*06a0*/  LOP3.LUT R83, R106.reuse, 0xe0, RZ, 0xfc, !PT ;  /* 0x000000e06a537812 */ /* 0x040fe400078efcff */
[C---:B------:R-:W-:Y:S02]  /*06b0*/  LOP3.LUT R82, R106.reuse, 0x100, RZ, 0xfc, !PT ;  /* 0x000001006a527812 */ /* 0x040fe400078efcff */
[C---:B------:R-:W-:Y:S02]  /*06c0*/  LOP3.LUT R81, R106.reuse, 0x120, RZ, 0xfc, !PT ;  /* 0x000001206a517812 */ /* 0x040fe400078efcff */
[C---:B------:R-:W-:Y:S02]  /*06d0*/  LOP3.LUT R80, R106.reuse, 0x140, RZ, 0xfc, !PT ;  /* 0x000001406a507812 */ /* 0x040fe400078efcff */
[----:B------:R-:W-:-:S02]  /*06e0*/  LOP3.LUT R79, R106, 0x160, RZ, 0xfc, !PT ;  /* 0x000001606a4f7812 */ /* 0x000fc400078efcff */
[C---:B------:R-:W-:Y:S02]  /*06f0*/  LOP3.LUT R78, R106.reuse, 0x180, RZ, 0xfc, !PT ;  /* 0x000001806a4e7812 */ /* 0x040fe400078efcff */
[C---:B------:R-:W-:Y:S02]  /*0700*/  LOP3.LUT R77, R106.reuse, 0x1a0, RZ, 0xfc, !PT ;  /* 0x000001a06a4d7812 */ /* 0x040fe400078efcff */
[C---:B------:R-:W-:Y:S02]  /*0710*/  LOP3.LUT R76, R106.reuse, 0x1c0, RZ, 0xfc, !PT ;  /* 0x000001c06a4c7812 */ /* 0x040fe400078efcff */
[----:B--2---:R-:W-:-:S07]  /*0720*/  LOP3.LUT R75, R106, 0x1e0, RZ, 0xfc, !PT ;  /* 0x000001e06a4b7812 */ /* 0x004fce00078efcff */
.L_x_2636:
[----:B------:R-:W-:Y:S01]  /*0730*/  BAR.SYNC.DEFER_BLOCKING 0x0 ;  /* 0x0000000000007b1d */ /* 0x000fe20000010000 */
[C---:B------:R-:W-:Y:S02]  /*0740*/  LOP3.LUT R18, R106.reuse, 0x20, RZ, 0xfc, !PT ;  /* 0x000000206a127812 */ /* 0x040fe400078efcff */
[----:B------:R-:W-:Y:S02]  /*0750*/  SHF.R.S32.HI R3, RZ, 0x1f, R106 ;  /* 0x0000001fff037819 */ /* 0x000fe4000001146a */
[C---:B------:R-:W-:Y:S01]  /*0760*/  SHF.L.U32 R28, R106.reuse, 0x1, RZ ;  /* 0x000000016a1c7819 */ /* 0x040fe200000006ff */
[----:B------:R-:W-:Y:S01]  /*0770*/  ULDC UR19, c[0x0][0x218] ;  /* 0x0000860000137ab9 */ /* 0x000fe20000000800 */
[----:B------:R-:W-:Y:S01]  /*0780*/  SHF.L.U64.HI R30, R106, 0x1, R3 ;  /* 0x000000016a1e7819 */ /* 0x000fe20000010203 */
[----:B------:R-:W-:Y:S01]  /*0790*/  UIMAD UR19, UR4, -0x800, UR19 ;  /* 0xfffff800041378a4 */ /* 0x000fe2000f8e0213 */
[----:B------:R-:W-:Y:S02]  /*07a0*/  IADD3 R2, P3, R28, UR14, RZ ;  /* 0x0000000e1c027c10 */ /* 0x000fe4000ff7e0ff */
[----:B------:R-:W-:-:S02]  /*07b0*/  LOP3.LUT R21, R106, 0x40, RZ, 0xfc, !PT ;  /* 0x000000406a157812 */ /* 0x000fc400078efcff */
[C---:B------:R-:W-:Y:S02]  /*07c0*/  LOP3.LUT R22, R106.reuse, 0x60, RZ, 0xfc, !PT ;  /* 0x000000606a167812 */ /* 0x040fe400078efcff */
[----:B------:R-:W-:Y:S02]  /*07d0*/  ISETP.GE.AND P2, PT, R106, UR19, PT ;  /* 0x000000136a007c0c */ /* 0x000fe4000bf46270 */
[----:B------:R-:W-:Y:S02]  /*07e0*/  ISETP.GE.AND P1, PT, R18, UR19, PT ;  /* 0x0000001312007c0c */ /* 0x000fe4000bf26270 */
[----:B------:R-:W-:Y:S02]  /*07f0*/  PRMT R5, RZ, 0x7610, R5 ;  /* 0x00007610ff057816 */ /* 0x000fe40000000005 */
[----:B------:R-:W-:Y:S02]  /*0800*/  LOP3.LUT R20, R106, 0x80, RZ, 0xfc, !PT ;  /* 0x000000806a147812 */ /* 0x000fe400078efcff */
[----:B------:R-:W-:-:S02]  /*0810*/  PRMT R0, RZ, 0x7610, R0 ;  /* 0x00007610ff007816 */ /* 0x000fc40000000000 */
[----:B------:R-:W-:Y:S02]  /*0820*/  IADD3.X R3, R30, UR17, RZ, P3, !PT ;  /* 0x000000111e037c10 */ /* 0x000fe40009ffe4ff */
[----:B------:R-:W-:Y:S02]  /*0830*/  ISETP.GE.AND P0, PT, R21, UR19, PT ;  /* 0x0000001315007c0c */ /* 0x000fe4000bf06270 */
[----:B------:R-:W-:Y:S01]  /*0840*/  ISETP.GE.AND P4, PT, R22, UR19, PT ;  /* 0x0000001316007c0c */ /* 0x000fe2000bf86270 */
[----:B------:R-:W2:Y:S01]  /*0850*/  @!P2 LDG.E.U16 R5, desc[UR22][R2.64] ;  /* 0x000000160205a981 */ /* 0x000ea2000c1e1500 */
[----:B------:R-:W-:Y:S02]  /*0860*/  ISETP.GE.AND P6, PT, R20, UR19, PT ;  /* 0x0000001314007c0c */ /* 0x000fe4000bfc6270 */
[----:B------:R-:W-:Y:S01]  /*0870*/  ISETP.GE.AND P5, PT, R87, UR19, PT ;  /* 0x0000001357007c0c */ /* 0x000fe2000bfa6270 */
[----:B------:R-:W3:Y:S01]  /*0880*/  @!P1 LDG.E.U16 R0, desc[UR22][R2.64+0x40] ;  /* 0x0000401602009981 */ /* 0x000ee2000c1e1500 */
[----:B------:R-:W-:-:S02]  /*0890*/  ISETP.GE.AND P3, PT, R86, UR19, PT ;  /* 0x0000001356007c0c */ /* 0x000fc4000bf66270 */
[----:B------:R-:W-:Y:S02]  /*08a0*/  ISETP.GE.AND P2, PT, R83, UR19, PT ;  /* 0x0000001353007c0c */ /* 0x000fe4000bf46270 */
[----:B------:R-:W-:Y:S02]  /*08b0*/  ISETP.GE.AND P1, PT, R82, UR19, PT ;  /* 0x0000001352007c0c */ /* 0x000fe4000bf26270 */
[----:B------:R-:W-:Y:S02]  /*08c0*/  PRMT R7, RZ, 0x7610, R7 ;  /* 0x00007610ff077816 */ /* 0x000fe40000000007 */
[----:B------:R-:W-:Y:S02]  /*08d0*/  PRMT R4, RZ, 0x7610, R4 ;  /* 0x00007610ff047816 */ /* 0x000fe40000000004 */
[----:B------:R-:W-:Y:S02]  /*08e0*/  PRMT R9, RZ, 0x7610, R9 ;  /* 0x00007610ff097816 */ /* 0x000fe40000000009 */
[----:B------:R-:W-:Y:S01]  /*08f0*/  PRMT R6, RZ, 0x7610, R6 ;  /* 0x00007610ff067816 */ /* 0x000fe20000000006 */
[----:B------:R-:W4:Y:S01]  /*0900*/  @!P0 LDG.E.U16 R7, desc[UR22][R2.64+0x80] ;  /* 0x0000801602078981 */ /* 0x000f22000c1e1500 */
[----:B------:R-:W-:-:S02]  /*0910*/  PRMT R11, RZ, 0x7610, R11 ;  /* 0x00007610ff0b7816 */ /* 0x000fc4000000000b */
[----:B------:R-:W-:Y:S01]  /*0920*/  PRMT R8, RZ, 0x7610, R8 ;  /* 0x00007610ff087816 */ /* 0x000fe20000000008 */
[----:B------:R-:W4:Y:S01]  /*0930*/  @!P4 LDG.E.U16 R4, desc[UR22][R2.64+0xc0] ;  /* 0x0000c0160204c981 */ /* 0x000f22000c1e1500 */
[----:B------:R-:W-:Y:S02]  /*0940*/  PRMT R13, RZ, 0x7610, R13 ;  /* 0x00007610ff0d7816 */ /* 0x000fe4000000000d */
[----:B------:R-:W-:Y:S01]  /*0950*/  ISETP.GE.AND P0, PT, R81, UR19, PT ;  /* 0x0000001351007c0c */ /* 0x000fe2000bf06270 */
[----:B------:R-:W4:Y:S01]  /*0960*/  @!P6 LDG.E.U16 R9, desc[UR22][R2.64+0x100] ;  /* 0x000100160209e981 */ /* 0x000f22000c1e1500 */
[----:B------:R-:W-:Y:S02]  /*0970*/  ISETP.GE.AND P4, PT, R80, UR19, PT ;  /* 0x0000001350007c0c */ /* 0x000fe4000bf86270 */
[----:B------:R-:W-:Y:S01]  /*0980*/  ISETP.GE.AND P6, PT, R79, UR19, PT ;  /* 0x000000134f007c0c */ /* 0x000fe2000bfc6270 */
[----:B------:R-:W4:Y:S01]  /*0990*/  @!P5 LDG.E.U16 R6, desc[UR22][R2.64+0x140] ;  /* 0x000140160206d981 */ /* 0x000f22000c1e1500 */
[----:B------:R-:W-:-:S02]  /*09a0*/  ISETP.GE.AND P5, PT, R78, UR19, PT ;  /* 0x000000134e007c0c */ /* 0x000fc4000bfa6270 */
[----:B------:R-:W-:Y:S01]  /*09b0*/  PRMT R10, RZ, 0x7610, R10 ;  /* 0x00007610ff0a7816 */ /* 0x000fe2000000000a */
[----:B------:R-:W4:Y:S01]  /*09c0*/  @!P3 LDG.E.U16 R11, desc[UR22][R2.64+0x180] ;  /* 0x00018016020bb981 */ /* 0x000f22000c1e1500 */
[----:B------:R-:W-:Y:S02]  /*09d0*/  ISETP.GE.AND P3, PT, R77, UR19, PT ;  /* 0x000000134d007c0c */ /* 0x000fe4000bf66270 */
[----:B------:R-:W-:Y:S01]  /*09e0*/  PRMT R15, RZ, 0x7610, R15 ;  /* 0x00007610ff0f7816 */ /* 0x000fe2000000000f */
[----:B------:R-:W4:Y:S01]  /*09f0*/  @!P2 LDG.E.U16 R8, desc[UR22][R2.64+0x1c0] ;  /* 0x0001c0160208a981 */ /* 0x000f22000c1e1500 */
[----:B------:R-:W-:-:S03]  /*0a00*/  ISETP.GE.AND P2, PT, R76, UR19, PT ;  /* 0x000000134c007c0c */ /* 0x000fc6000bf46270 */
[----:B------:R-:W4:Y:S01]  /*0a10*/  @!P1 LDG.E.U16 R13, desc[UR22][R2.64+0x200] ;  /* 0x00020016020d9981 */ /* 0x000f22000c1e1500 */
[----:B------:R-:W-:Y:S02]  /*0a20*/  ISETP.GE.AND P1, PT, R75, UR19, PT ;  /* 0x000000134b007c0c */ /* 0x000fe4000bf26270 */
[----:B------:R-:W-:Y:S01]  /*0a30*/  PRMT R12, RZ, 0x7610, R12 ;  /* 0x00007610ff0c7816 */ /* 0x000fe2000000000c */
        /* <DEDUP_REMOVED lines=10> */
[----:B0-----:R0:W4:Y:S01]  /*0ae0*/  @!P1 LDG.E.U16 R16, desc[UR22][R2.64+0x3c0] ;  /* 0x0003c01602109981 */ /* 0x001122000c1e1500 */
[----:B------:R-:W-:Y:S01]  /*0af0*/  ISETP.GE.AND P2, PT, R18, UR19, PT ;  /* 0x0000001312007c0c */ /* 0x000fe2000bf46270 */
[----:B------:R-:W-:Y:S01]  /*0b00*/  IMAD.IADD R18, R107, 0x1, R110 ;  /* 0x000000016b127824 */ /* 0x000fe200078e026e */
[----:B------:R-:W-:-:S03]  /*0b10*/  ISETP.GE.AND P1, PT, R21, UR19, PT ;  /* 0x0000001315007c0c */ /* 0x000fc6000bf26270 */
[C---:B------:R-:W-:Y:S01]  /*0b20*/  VIADD R25, R18.reuse, 0x60 ;  /* 0x0000006012197836 */ /* 0x040fe20000000000 */
[C---:B------:R-:W-:Y:S02]  /*0b30*/  IADD3 R21, R18.reuse, 0x20, RZ ;  /* 0x0000002012157810 */ /* 0x040fe40007ffe0ff */
[C---:B------:R-:W-:Y:S01]  /*0b40*/  IADD3 R23, R18.reuse, 0x40, RZ ;  /* 0x0000004012177810 */ /* 0x040fe20007ffe0ff */
[C---:B------:R-:W-:Y:S01]  /*0b50*/  VIADD R29, R18.reuse, 0xc0 ;  /* 0x000000c0121d7836 */ /* 0x040fe20000000000 */
[CC--:B------:R-:W-:Y:S02]  /*0b60*/  LEA.HI.SX32 R74, R18.reuse, R18.reuse, 0x1b ;  /* 0x00000012124a7211 */ /* 0x0c0fe400078fdaff */
[C---:B------:R-:W-:Y:S02]  /*0b70*/  IADD3 R27, R18.reuse, 0x80, RZ ;  /* 0x00000080121b7810 */ /* 0x040fe40007ffe0ff */
[----:B0-----:R-:W-:Y:S02]  /*0b80*/  IADD3 R3, R18, 0xa0, RZ ;  /* 0x000000a012037810 */ /* 0x001fe40007ffe0ff */
[----:B------:R-:W-:-:S02]  /*0b90*/  LEA.HI.SX32 R21, R21, R18, 0x1b ;  /* 0x0000001215157211 */ /* 0x000fc400078fdaff */
[-C--:B------:R-:W-:Y:S01]  /*0ba0*/  LEA.HI.SX32 R23, R23, R18.reuse, 0x1b ;  /* 0x0000001217177211 */ /* 0x080fe200078fdaff */
[C---:B------:R-:W-:Y:S01]  /*0bb0*/  VIADD R35, R18.reuse, 0x120 ;  /* 0x0000012012237836 */ /* 0x040fe20000000000 */
[C---:B------:R-:W-:Y:S02]  /*0bc0*/  IADD3 R31, R18.reuse, 0xe0, RZ ;  /* 0x000000e0121f7810 */ /* 0x040fe40007ffe0ff */
[-C--:B------:R-:W-:Y:S02]  /*0bd0*/  LEA.HI.SX32 R25, R25, R18.reuse, 0x1b ;  /* 0x0000001219197211 */ /* 0x080fe400078fdaff */
[----:B------:R-:W-:Y:S02]  /*0be0*/  IADD3 R33, R18, 0x100, RZ ;  /* 0x0000010012217810 */ /* 0x000fe40007ffe0ff */
[----:B------:R-:W-:Y:S02]  /*0bf0*/  LEA R74, R74, UR15, 0x1 ;  /* 0x0000000f4a4a7c11 */ /* 0x000fe4000f8e08ff */
[----:B------:R-:W-:-:S02]  /*0c00*/  LEA.HI.SX32 R27, R27, R18, 0x1b ;  /* 0x000000121b1b7211 */ /* 0x000fc400078fdaff */
[-C--:B------:R-:W-:Y:S02]  /*0c10*/  LEA.HI.SX32 R3, R3, R18.reuse, 0x1b ;  /* 0x0000001203037211 */ /* 0x080fe400078fdaff */
[----:B------:R-:W-:Y:S01]  /*0c20*/  LEA R73, R21, UR15, 0x1 ;  /* 0x0000000f15497c11 */ /* 0x000fe2000f8e08ff */
[C---:B-1----:R-:W-:Y:S01]  /*0c30*/  VIADD R41, R18.reuse, 0x180 ;  /* 0x0000018012297836 */ /* 0x042fe20000000000 */
[C---:B------:R-:W-:Y:S02]  /*0c40*/  IADD3 R37, R18.reuse, 0x140, RZ ;  /* 0x0000014012257810 */ /* 0x040fe40007ffe0ff */
[----:B------:R-:W-:Y:S02]  /*0c50*/  LEA.HI.SX32 R29, R29, R18, 0x1b ;  /* 0x000000121d1d7211 */ /* 0x000fe400078fdaff */
[----:B------:R-:W-:Y:S02]  /*0c60*/  LEA R72, R23, UR15, 0x1 ;  /* 0x0000000f17487c11 */ /* 0x000fe4000f8e08ff */
[----:B------:R-:W-:-:S02]  /*0c70*/  IADD3 R39, R18, 0x160, RZ ;  /* 0x0000016012277810 */ /* 0x000fc40007ffe0ff */
[-C--:B------:R-:W-:Y:S02]  /*0c80*/  LEA.HI.SX32 R31, R31, R18.reuse, 0x1b ;  /* 0x000000121f1f7211 */ /* 0x080fe400078fdaff */
[----:B------:R-:W-:Y:S02]  /*0c90*/  LEA R71, R25, UR15, 0x1 ;  /* 0x0000000f19477c11 */ /* 0x000fe4000f8e08ff */
[-C--:B------:R-:W-:Y:S02]  /*0ca0*/  LEA.HI.SX32 R33, R33, R18.reuse, 0x1b ;  /* 0x0000001221217211 */ /* 0x080fe400078fdaff */
[----:B------:R-:W-:Y:S01]  /*0cb0*/  LEA R70, R27, UR15, 0x1 ;  /* 0x0000000f1b467c11 */ /* 0x000fe2000f8e08ff */
[C---:B------:R-:W-:Y:S01]  /*0cc0*/  VIADD R47, R18.reuse, 0x1e0 ;  /* 0x000001e0122f7836 */ /* 0x040fe20000000000 */
        /* <DEDUP_REMOVED lines=10> */
[-C--:B------:R-:W-:Y:S02]  /*0d70*/  LEA.HI.SX32 R43, R43, R18.reuse, 0x1b ;  /* 0x000000122b2b7211 */ /* 0x080fe400078fdaff */
[----:B------:R-:W-:Y:S02]  /*0d80*/  LEA R65, R35, UR15, 0x1 ;  /* 0x0000000f23417c11 */ /* 0x000fe4000f8e08ff */
[----:B------:R-:W-:Y:S01]  /*0d90*/  LEA.HI.SX32 R45, R45, R18, 0x1b ;  /* 0x000000122d2d7211 */ /* 0x000fe200078fdaff */
[----:B------:R-:W0:Y:S01]  /*0da0*/  LDC R35, c[0x0][0x21c] ;  /* 0x00008700ff237b82 */ /* 0x000e220000000800 */
[----:B------:R-:W-:-:S02]  /*0db0*/  LEA R64, R37, UR15, 0x1 ;  /* 0x0000000f25407c11 */ /* 0x000fc4000f8e08ff */
[----:B------:R-:W-:Y:S02]  /*0dc0*/  LEA.HI.SX32 R47, R47, R18, 0x1b ;  /* 0x000000122f2f7211 */ /* 0x000fe400078fdaff */
[----:B------:R-:W-:Y:S02]  /*0dd0*/  LEA R63, R39, UR15, 0x1 ;  /* 0x0000000f273f7c11 */ /* 0x000fe4000f8e08ff */
[----:B------:R-:W-:Y:S02]  /*0de0*/  LEA R62, R41, UR15, 0x1 ;  /* 0x0000000f293e7c11 */ /* 0x000fe4000f8e08ff */
[----:B------:R-:W-:Y:S02]  /*0df0*/  LEA R61, R43, UR15, 0x1 ;  /* 0x0000000f2b3d7c11 */ /* 0x000fe4000f8e08ff */
[----:B------:R-:W-:Y:S02]  /*0e00*/  LEA R60, R45, UR15, 0x1 ;  /* 0x0000000f2d3c7c11 */ /* 0x000fe4000f8e08ff */
[----:B------:R-:W-:-:S02]  /*0e10*/  LEA R59, R47, UR15, 0x1 ;  /* 0x0000000f2f3b7c11 */ /* 0x000fc4000f8e08ff */
[----:B------:R-:W-:Y:S02]  /*0e20*/  IADD3 R2, P3, R28, UR16, RZ ;  /* 0x000000101c027c10 */ /* 0x000fe4000ff7e0ff */
[----:B------:R-:W-:Y:S02]  /*0e30*/  ISETP.GE.AND P4, PT, R20, UR19, PT ;  /* 0x0000001314007c0c */ /* 0x000fe4000bf86270 */
[----:B------:R-:W-:Y:S02]  /*0e40*/  PRMT R20, RZ, 0x7610, R20 ;  /* 0x00007610ff147816 */ /* 0x000fe40000000014 */
[----:B------:R-:W-:Y:S02]  /*0e50*/  PRMT R23, RZ, 0x7610, R23 ;  /* 0x00007610ff177816 */ /* 0x000fe40000000017 */
[----:B------:R-:W-:Y:S02]  /*0e60*/  IADD3.X R3, R30, UR18, RZ, P3, !PT ;  /* 0x000000121e037c10 */ /* 0x000fe40009ffe4ff */
[----:B------:R-:W-:-:S02]  /*0e70*/  ISETP.GE.AND P0, PT, R22, UR19, PT ;  /* 0x0000001316007c0c */ /* 0x000fc4000bf06270 */
[----:B------:R-:W-:Y:S02]  /*0e80*/  ISETP.GE.AND P6, PT, R106, UR19, PT ;  /* 0x000000136a007c0c */ /* 0x000fe4000bfc6270 */
[----:B------:R-:W-:Y:S02]  /*0e90*/  ISETP.GE.AND P5, PT, R87, UR19, PT ;  /* 0x0000001357007c0c */ /* 0x000fe4000bfa6270 */
[----:B------:R-:W-:Y:S02]  /*0ea0*/  ISETP.GE.AND P3, PT, R86, UR19, PT ;  /* 0x0000001356007c0c */ /* 0x000fe4000bf66270 */
        /* <DEDUP_REMOVED lines=13> */
[----:B--2---:R-:W-:Y:S04]  /*0f80*/  STS.U16 [R74], R5 ;  /* 0x000000054a007388 */ /* 0x004fe80000000400 */
[----:B---3--:R1:W-:Y:S02]  /*0f90*/  STS.U16 [R73+0x40], R0 ;  /* 0x0000400049007388 */ /* 0x0083e40000000400 */
[----:B-1----:R-:W-:-:S02]  /*0fa0*/  LEA R0, R110, R107, 0x4 ;  /* 0x0000006b6e007211 */ /* 0x002fc400078e20ff */
[----:B----4-:R-:W-:Y:S04]  /*0fb0*/  STS.U16 [R72+0x80], R7 ;  /* 0x0000800748007388 */ /* 0x010fe80000000400 */
[----:B------:R-:W-:Y:S04]  /*0fc0*/  STS.U16 [R71+0xc0], R4 ;  /* 0x0000c00447007388 */ /* 0x000fe80000000400 */
[----:B------:R-:W-:Y:S01]  /*0fd0*/  STS.U16 [R70+0x100], R9 ;  /* 0x0001000946007388 */ /* 0x000fe20000000400 */
[----:B------:R-:W-:-:S03]  /*0fe0*/  LEA.HI.SX32 R58, R0, R0, 0x1b ;  /* 0x00000000003a7211 */ /* 0x000fc600078fdaff */
[----:B------:R-:W-:Y:S04]  /*0ff0*/  STS.U16 [R69+0x140], R6 ;  /* 0x0001400645007388 */ /* 0x000fe80000000400 */
[----:B------:R-:W-:Y:S04]  /*1000*/  STS.U16 [R68+0x180], R11 ;  /* 0x0001800b44007388 */ /* 0x000fe80000000400 */
[----:B------:R-:W-:Y:S04]  /*1010*/  STS.U16 [R67+0x1c0], R8 ;  /* 0x0001c00843007388 */ /* 0x000fe80000000400 */
[----:B------:R-:W-:Y:S01]  /*1020*/  STS.U16 [R66+0x200], R13 ;  /* 0x0002000d42007388 */ /* 0x000fe20000000400 */
[----:B------:R-:W-:-:S03]  /*1030*/  LEA R58, R58, UR15, 0x1 ;  /* 0x0000000f3a3a7c11 */ /* 0x000fc6000f8e08ff */
        /* <DEDUP_REMOVED lines=25> */
[----:B-1----:R-:W-:-:S05]  /*11d0*/  PRMT R19, RZ, 0x7610, R19 ;  /* 0x00007610ff137816 */ /* 0x002fca0000000013 */
[----:B------:R-:W2:Y:S01]  /*11e0*/  @!P2 LDG.E.U16 R20, desc[UR22][R2.64+0x40] ;  /* 0x000040160214a981 */ /* 0x000ea2000c1e1500 */
[----:B------:R-:W-:-:S03]  /*11f0*/  ISETP.GE.AND P2, PT, R83, UR19, PT ;  /* 0x0000001353007c0c */ /* 0x000fc6000bf46270 */
[----:B------:R-:W3:Y:S01]  /*1200*/  @!P1 LDG.E.U16 R23, desc[UR22][R2.64+0x80] ;  /* 0x0000801602179981 */ /* 0x000ee2000c1e1500 */
[----:B------:R-:W-:-:S03]  /*1210*/  ISETP.GE.AND P1, PT, R82, UR19, PT ;  /* 0x0000001352007c0c */ /* 0x000fc6000bf26270 */
[----:B------:R-:W4:Y:S01]  /*1220*/  @!P0 LDG.E.U16 R22, desc[UR22][R2.64+0xc0] ;  /* 0x0000c01602168981 */ /* 0x000f22000c1e1500 */
[----:B------:R-:W-:-:S03]  /*1230*/  ISETP.GE.AND P0, PT, R81, UR19, PT ;  /* 0x0000001351007c0c */ /* 0x000fc6000bf06270 */
[----:B------:R-:W4:Y:S01]  /*1240*/  @!P4 LDG.E.U16 R25, desc[UR22][R2.64+0x100] ;  /* 0x000100160219c981 */ /* 0x000f22000c1e1500 */
[----:B------:R-:W-:-:S03]  /*1250*/  ISETP.GE.AND P4, PT, R80, UR19, PT ;  /* 0x0000001350007c0c */ /* 0x000fc6000bf86270 */
[----:B------:R-:W2:Y:S01]  /*1260*/  @!P6 LDG.E.U16 R21, desc[UR22][R2.64] ;  /* 0x000000160215e981 */ /* 0x000ea2000c1e1500 */
[----:B------:R-:W-:-:S03]  /*1270*/  ISETP.GE.AND P6, PT, R79, UR19, PT ;  /* 0x000000134f007c0c */ /* 0x000fc6000bfc6270 */
[----:B------:R-:W4:Y:S01]  /*1280*/  @!P5 LDG.E.U16 R24, desc[UR22][R2.64+0x140] ;  /* 0x000140160218d981 */ /* 0x000f22000c1e1500 */
[----:B------:R-:W-:-:S03]  /*1290*/  ISETP.GE.AND P5, PT, R78, UR19, PT ;  /* 0x000000134e007c0c */ /* 0x000fc6000bfa6270 */
[----:B------:R-:W4:Y:S01]  /*12a0*/  @!P3 LDG.E.U16 R27, desc[UR22][R2.64+0x180] ;  /* 0x00018016021bb981 */ /* 0x000f22000c1e1500 */
[----:B------:R-:W-:-:S03]  /*12b0*/  ISETP.GE.AND P3, PT, R77, UR19, PT ;  /* 0x000000134d007c0c */ /* 0x000fc6000bf66270 */
[----:B------:R-:W4:Y:S01]  /*12c0*/  @!P2 LDG.E.U16 R26, desc[UR22][R2.64+0x1c0] ;  /* 0x0001c016021aa981 */ /* 0x000f22000c1e1500 */
[----:B------:R-:W-:-:S03]  /*12d0*/  ISETP.GE.AND P2, PT, R76, UR19, PT ;  /* 0x000000134c007c0c */ /* 0x000fc6000bf46270 */
[----:B------:R-:W4:Y:S01]  /*12e0*/  @!P1 LDG.E.U16 R19, desc[UR22][R2.64+0x200] ;  /* 0x0002001602139981 */ /* 0x000f22000c1e1500 */
[----:B------:R-:W-:-:S03]  /*12f0*/  ISETP.GE.AND P1, PT, R75, UR19, PT ;  /* 0x000000134b007c0c */ /* 0x000fc6000bf26270 */
        /* <DEDUP_REMOVED lines=8> */
[----:B------:R-:W-:Y:S01]  /*1380*/  BSSY B0, `(.L_x_2596) ;  /* 0x0000059000007945 */ /* 0x000fe20003800000 */
[----:B0-----:R-:W-:Y:S01]  /*1390*/  ISETP.GE.AND P6, PT, R35, 0x1, PT ;  /* 0x000000012300780c */ /* 0x001fe20003fc6270 */
        /* <DEDUP_REMOVED lines=87> */
.L_x_2597:
[----:B------:R-:W-:Y:S05]  /*1910*/  BSYNC B0 ;  /* 0x0000000000007941 */ /* 0x000fea0003800000 */
.L_x_2596:
[----:B------:R-:W-:Y:S01]  /*1920*/  HADD2.F32 R50, -RZ, R31.H0_H0 ;  /* 0x2000001fff327230 */ /* 0x000fe20000004100 */
[----:B------:R-:W-:Y:S01]  /*1930*/  BSSY B0, `(.L_x_2598) ;  /* 0x0000023000007945 */ /* 0x000fe20003800000 */
[----:B------:R-:W-:-:S03]  /*1940*/  FSETP.GTU.FTZ.AND P4, PT, R51, 20, PT ;  /* 0x41a000003300780b */ /* 0x000fc60003f9c000 */
[----:B------:R-:W-:Y:S01]  /*1950*/  FADD.FTZ R50, R50, R111 ;  /* 0x0000006f32327221 */ /* 0x000fe20000010000 */
        /* <DEDUP_REMOVED lines=32> */
.L_x_2599:
[----:B------:R-:W-:Y:S05]  /*1b60*/  BSYNC B0 ;  /* 0x0000000000007941 */ /* 0x000fea0003800000 */
.L_x_2598:
        /* <DEDUP_REMOVED lines=38> */
.L_x_2601:
[----:B------:R-:W-:Y:S05]  /*1dd0*/  BSYNC B0 ;  /* 0x0000000000007941 */ /* 0x000fea0003800000 */
.L_x_2600:
[----:B------:R-:W-:Y:S01]  /*1de0*/  HADD2.F32 R48, -RZ, R23.H0_H0 ;  /* 0x20000017ff307230 */ /* 0x000fe20000004100 */
[----:B------:R-:W-:Y:S01]  /*1df0*/  BSSY B0, `(.L_x_2602) ;  /* 0x0000023000007945 */ /* 0x000fe20003800000 */
[----:B------:R-:W-:-:S03]  /*1e00*/  FSETP.GTU.FTZ.AND P3, PT, R49, 20, PT ;  /* 0x41a000003100780b */ /* 0x000fc60003f7c000 */
[----:B------:R-:W-:Y:S01]  /*1e10*/  FADD.FTZ R48, R48, R111 ;  /* 0x0000006f30307221 */ /* 0x000fe20000010000 */
[----:B------:R-:W-:Y:S09]  /*1e20*/  @P2 BRA `(.L_x_2603) ;  /* 0x00000000007c2947 */ /* 0x000ff20003800000 */
        /* <DEDUP_REMOVED lines=31> */
.L_x_2603:
[----:B------:R-:W-:Y:S05]  /*2020*/  BSYNC B0 ;  /* 0x0000000000007941 */ /* 0x000fea0003800000 */
.L_x_2602:
        /* <DEDUP_REMOVED lines=38> */
.L_x_2605:
[----:B------:R-:W-:Y:S05]  /*2290*/  BSYNC B0 ;  /* 0x0000000000007941 */ /* 0x000fea0003800000 */
.L_x_2604:
[----:B------:R-:W-:Y:S01]  /*22a0*/  HADD2.F32 R38, -RZ, R21.H0_H0 ;  /* 0x20000015ff267230 */ /* 0x000fe20000004100 */
[----:B------:R-:W-:Y:S01]  /*22b0*/  BSSY B0, `(.L_x_2606) ;  /* 0x0000023000007945 */ /* 0x000fe20003800000 */
[----:B------:R-:W-:-:S03]  /*22c0*/  FSETP.GTU.FTZ.AND P1, PT, R39, 20, PT ;  /* 0x41a000002700780b */ /* 0x000fc60003f3c000 */
[----:B------:R-:W-:Y:S01]  /*22d0*/  FADD.FTZ R38, R38, R111 ;  /* 0x0000006f26267221 */ /* 0x000fe20000010000 */
        /* <DEDUP_REMOVED lines=32> */
.L_x_2607:
[----:B------:R-:W-:Y:S05]  /*24e0*/  BSYNC B0 ;  /* 0x0000000000007941 */ /* 0x000fea0003800000 */
.L_x_2606:
        /* <DEDUP_REMOVED lines=38> */
.L_x_2609:
[----:B------:R-:W-:Y:S05]  /*2750*/  BSYNC B0 ;  /* 0x0000000000007941 */ /* 0x000fea0003800000 */
.L_x_2608:
[----:B------:R-:W-:Y:S01]  /*2760*/  HADD2.F32 R36, -RZ, R19.H0_H0 ;  /* 0x20000013ff247230 */ /* 0x000fe20000004100 */
[----:B------:R-:W-:Y:S01]  /*2770*/  BSSY B0, `(.L_x_2610) ;  /* 0x0000024000007945 */ /* 0x000fe20003800000 */
[----:B------:R-:W-:Y:S01]  /*2780*/  FSETP.GTU.FTZ.AND P4, PT, R37, 20, PT ;  /* 0x41a000002500780b */ /* 0x000fe20003f9c000 */
[----:B------:R-:W-:Y:S02]  /*2790*/  HADD2.F32 R40, -RZ, R18.H0_H0 ;  /* 0x20000012ff287230 */ /* 0x000fe40000004100 */
        /* <DEDUP_REMOVED lines=33> */
.L_x_2611:
[----:B------:R-:W-:Y:S05]  /*29b0*/  BSYNC B0 ;  /* 0x0000000000007941 */ /* 0x000fea0003800000 */
.L_x_2610:
        /* <DEDUP_REMOVED lines=42> */
.L_x_2613:
[----:B------:R-:W-:Y:S05]  /*2c60*/  BSYNC B0 ;  /* 0x0000000000007941 */ /* 0x000fea0003800000 */
.L_x_2612:
        /* <DEDUP_REMOVED lines=40> */
.L_x_2615:
[----:B------:R-:W-:Y:S05]  /*2ef0*/  BSYNC B0 ;  /* 0x0000000000007941 */ /* 0x000fea0003800000 */
.L_x_2614:
        /* <DEDUP_REMOVED lines=46> */
.L_x_2617:
[----:B------:R-:W-:Y:S05]  /*31e0*/  BSYNC B0 ;  /* 0x0000000000007941 */ /* 0x000fea0003800000 */
.L_x_2616:
        /* <DEDUP_REMOVED lines=33> */
.L_x_2619:
[----:B------:R-:W-:Y:S05]  /*3400*/  BSYNC B0 ;  /* 0x0000000000007941 */ /* 0x000fea0003800000 */
.L_x_2618:
        /* <DEDUP_REMOVED lines=33> */
.L_x_2621:
[----:B------:R-:W-:Y:S05]  /*3620*/  BSYNC B0 ;  /* 0x0000000000007941 */ /* 0x000fea0003800000 */
.L_x_2620:
[----:B------:R-:W-:Y:S04]  /*3630*/  BSSY B0, `(.L_x_2622) ;  /* 0x0000021000007945 */ /* 0x000fe80003800000 */
        /* <DEDUP_REMOVED lines=32> */
.L_x_2623:
[----:B------:R-:W-:Y:S05]  /*3840*/  BSYNC B0 ;  /* 0x0000000000007941 */ /* 0x000fea0003800000 */
.L_x_2622:
[----:B------:R-:W-:Y:S04]  /*3850*/  BSSY B0, `(.L_x_2624) ;  /* 0x0000021000007945 */ /* 0x000fe80003800000 */
        /* <DEDUP_REMOVED lines=29> */
[----:B------:R-:W-:-:S04]  /*3a30*/  @P0 IMAD.MOV.U32 R2, RZ, RZ, 0x7f800000 ;  /* 0x7f800000ff020424 */ /* 0x000fc800078e00ff */
[----:B------:R-:W-:-:S05]  /*3a40*/  @P0 FFMA.FTZ R35, R9, R2, +INF ;  /* 0x7f80000009230423 */ /* 0x000fca0000010002 */
[----:B------:R-:W-:-:S07]  /*3a50*/  FSEL R35, R35, -RZ, P1 ;  /* 0x800000ff23237208 */ /* 0x000fce0000800000 */
.L_x_2625:
[----:B------:R-:W-:Y:S05]  /*3a60*/  BSYNC B0 ;  /* 0x0000000000007941 */ /* 0x000fea0003800000 */
.L_x_2624:
        /* <DEDUP_REMOVED lines=33> */
.L_x_2627:
[----:B------:R-:W-:Y:S05]  /*3c80*/  BSYNC B0 ;  /* 0x0000000000007941 */ /* 0x000fea0003800000 */
.L_x_2626:
        /* <DEDUP_REMOVED lines=19> */
[----:B------:R-:W-:Y:S01]  /*3dc0*/  ISETP.NE.AND P0, PT, R108, RZ, PT ;  /* 0x000000ff6c00720c */ /* 0x000fe20003f05270 */
        /* <DEDUP_REMOVED lines=14> */
[----:B------:R-:W-:Y:S01]  /*3eb0*/  ISETP.EQ.OR P0, PT, RZ, UR4, P0 ;  /* 0x00000004ff007c0c */ /* 0x000fe20008702670 */
[----:B------:R-:W-:Y:S01]  /*3ec0*/  FMUL.FTZ R4, R89, R38 ;  /* 0x0000002659047220 */ /* 0x000fe20000410000 */
[----:B------:R-:W-:Y:S01]  /*3ed0*/  FMUL.FTZ R3, R115, R36 ;  /* 0x0000002473037220 */ /* 0x000fe20000410000 */
[----:B------:R-:W-:Y:S01]  /*3ee0*/  FMUL.FTZ R2, R117, R34 ;  /* 0x0000002275027220 */ /* 0x000fe20000410000 */
[----:B------:R-:W-:Y:S01]  /*3ef0*/  ULDC UR32, c[0x0][0x21c] ;  /* 0x0000870000207ab9 */ /* 0x000fe20000000800 */
[----:B------:R-:W-:Y:S01]  /*3f00*/  ULDC.64 UR26, c[0x0][0x238] ;  /* 0x00008e00001a7ab9 */ /* 0x000fe20000000a00 */
[----:B------:R-:W-:Y:S01]  /*3f10*/  ULDC.64 UR28, c[0x0][0x250] ;  /* 0x00009400001c7ab9 */ /* 0x000fe20000000a00 */
[----:B------:R-:W-:-:S06]  /*3f20*/  ULDC.64 UR30, c[0x0][0x270] ;  /* 0x00009c00001e7ab9 */ /* 0x000fcc0000000a00 */
.L_x_2633:
[----:B01----:R-:W0:Y:S01]  /*3f30*/  LDC.64 R40, c[0x0][0x2d0] ;  /* 0x0000b400ff287b82 */ /* 0x003e220000000a00 */
[----:B------:R-:W-:Y:S01]  /*3f40*/  IMAD.U32 R42, RZ, RZ, UR6 ;  /* 0x00000006ff2a7e24 */ /* 0x000fe2000f8e00ff */
[----:B------:R-:W-:Y:S02]  /*3f50*/  SHF.R.S32.HI R148, RZ, 0x1f, R0 ;  /* 0x0000001fff947819 */ /* 0x000fe40000011400 */
[----:B------:R-:W-:Y:S02]  /*3f60*/  MOV R45, UR5 ;  /* 0x00000005002d7c02 */ /* 0x000fe40008000f00 */
[----:B------:R-:W-:Y:S01]  /*3f70*/  MOV R43, UR7 ;  /* 0x00000007002b7c02 */ /* 0x000fe20008000f00 */
[----:B------:R-:W-:Y:S01]  /*3f80*/  IMAD R43, R148, UR26, RZ ;  /* 0x0000001a942b7c24 */ /* 0x000fe2000f8e02ff */
[----:B------:R-:W-:-:S03]  /*3f90*/  MOV R44, R42 ;  /* 0x0000002a002c7202 */ /* 0x000fc60000000f00 */
[C---:B------:R-:W-:Y:S02]  /*3fa0*/  IMAD R43, R0.reuse, UR27, R43 ;  /* 0x0000001b002b7c24 */ /* 0x040fe4000f8e022b */
[----:B------:R-:W-:-:S05]  /*3fb0*/  IMAD.WIDE.U32 R44, R0, UR26, R44 ;  /* 0x0000001a002c7c25 */ /* 0x000fca000f8e002c */
[----:B------:R-:W-:Y:S02]  /*3fc0*/  IADD3 R42, R45, R43, RZ ;  /* 0x0000002b2d2a7210 */ /* 0x000fe40007ffe0ff */
[----:B0-----:R-:W-:-:S04]  /*3fd0*/  LEA R40, P1, R44, R40, 0x2 ;  /* 0x000000282c287211 */ /* 0x001fc800078210ff */
[----:B------:R-:W-:-:S05]  /*3fe0*/  LEA.HI.X R41, R44, R41, R42, 0x2, P1 ;  /* 0x000000292c297211 */ /* 0x000fca00008f142a */
[----:B------:R-:W2:Y:S01]  /*3ff0*/  LDG.E R40, desc[UR22][R40.64] ;  /* 0x0000001628287981 */ /* 0x000ea2000c1e1900 */
[----:B------:R-:W-:Y:S01]  /*4000*/  ISETP.GE.U32.AND P3, PT, R105, UR19, PT ;  /* 0x0000001369007c0c */ /* 0x000fe2000bf66070 */
[----:B------:R-:W-:Y:S01]  /*4010*/  IMAD R151, R148, UR28, RZ ;  /* 0x0000001c94977c24 */ /* 0x000fe2000f8e02ff */
[----:B------:R-:W-:Y:S01]  /*4020*/  ISETP.GE.U32.AND P4, PT, R104, UR19, PT ;  /* 0x0000001368007c0c */ /* 0x000fe2000bf86070 */
[----:B------:R-:W0:Y:S01]  /*4030*/  S2R R113, SR_TID.X ;  /* 0x0000000000717919 */ /* 0x000e220000002100 */
[----:B------:R-:W-:Y:S01]  /*4040*/  FSEL R117, R9, RZ, !P3 ;  /* 0x000000ff09757208 */ /* 0x000fe20005800000 */
[----:B------:R-:W-:Y:S01]  /*4050*/  IMAD R153, R148, UR30, RZ ;  /* 0x0000001e94997c24 */ /* 0x000fe2000f8e02ff */
[----:B------:R-:W-:Y:S01]  /*4060*/  ISETP.GE.U32.AND P5, PT, R103, UR19, PT ;  /* 0x0000001367007c0c */ /* 0x000fe2000bfa6070 */
[C---:B------:R-:W-:Y:S01]  /*4070*/  IMAD R151, R0.reuse, UR29, R151 ;  /* 0x0000001d00977c24 */ /* 0x040fe2000f8e0297 */
[----:B------:R-:W-:Y:S01]  /*4080*/  FSEL R118, R11, RZ, !P4 ;  /* 0x000000ff0b767208 */ /* 0x000fe20006000000 */
[----:B------:R-:W-:Y:S01]  /*4090*/  IMAD R153, R0, UR31, R153 ;  /* 0x0000001f00997c24 */ /* 0x000fe2000f8e0299 */
[----:B------:R-:W-:-:S02]  /*40a0*/  ISETP.GE.U32.AND P6, PT, R102, UR19, PT ;  /* 0x0000001366007c0c */ /* 0x000fc4000bfc6070 */
[----:B------:R-:W-:Y:S02]  /*40b0*/  FSEL R120, R8, RZ, !P5 ;  /* 0x000000ff08787208 */ /* 0x000fe40006800000 */
[----:B------:R-:W-:Y:S02]  /*40c0*/  ISETP.GE.U32.AND P1, PT, R101, UR19, PT ;  /* 0x0000001365007c0c */ /* 0x000fe4000bf26070 */
[----:B------:R-:W-:Y:S02]  /*40d0*/  FSEL R122, R12, RZ, !P6 ;  /* 0x000000ff0c7a7208 */ /* 0x000fe40007000000 */
[----:B------:R-:W-:Y:S02]  /*40e0*/  FSEL R124, R7, RZ, !P1 ;  /* 0x000000ff077c7208 */ /* 0x000fe40004800000 */
[----:B------:R-:W-:Y:S02]  /*40f0*/  MOV R89, UR9 ;  /* 0x0000000900597c02 */ /* 0x000fe40008000f00 */
[----:B------:R-:W-:-:S02]  /*4100*/  MOV R88, UR8 ;  /* 0x0000000800587c02 */ /* 0x000fc40008000f00 */
[----:B------:R-:W-:Y:S01]  /*4110*/  MOV R147, UR12 ;  /* 0x0000000c00937c02 */ /* 0x000fe20008000f00 */
[----:B0-----:R-:W-:-:S05]  /*4120*/  IMAD.SHL.U32 R84, R113, 0x10, RZ ;  /* 0x0000001071547824 */ /* 0x001fca00078e00ff */
[----:B------:R-:W-:-:S04]  /*4130*/  ISETP.GE.U32.AND P2, PT, R84, UR19, PT ;  /* 0x0000001354007c0c */ /* 0x000fc8000bf46070 */
[----:B------:R-:W-:Y:S01]  /*4140*/  FSEL R114, R10, RZ, !P2 ;  /* 0x000000ff0a727208 */ /* 0x000fe20005000000 */
[----:B------:R-:W0:Y:S01]  /*4150*/  S2UR UR21, SR_CgaCtaId ;  /* 0x00000000001579c3 */ /* 0x000e220000008800 */
[----:B------:R-:W-:Y:S01]  /*4160*/  @!P0 LEA R148, R0, UR15, 0x3 ;  /* 0x0000000f00948c11 */ /* 0x000fe2000f8e18ff */
[----:B--2---:R-:W-:-:S04]  /*4170*/  FMUL.FTZ R42, R40, 1.4426950216293334961 ;  /* 0x3fb8aa3b282a7820 */ /* 0x004fc80000410000 */
[C---:B------:R-:W-:Y:S01]  /*4180*/  FMUL.FTZ R43, R42.reuse, R57 ;  /* 0x000000392a2b7220 */ /* 0x040fe20000410000 */
[C---:B------:R-:W-:Y:S01]  /*4190*/  FMUL.FTZ R44, R42.reuse, R56 ;  /* 0x000000382a2c7220 */ /* 0x040fe20000410000 */
[C---:B------:R-:W-:Y:S01]  /*41a0*/  FMUL.FTZ R45, R42.reuse, R55 ;  /* 0x000000372a2d7220 */ /* 0x040fe20000410000 */
[C---:B------:R-:W-:Y:S01]  /*41b0*/  FMUL.FTZ R46, R42.reuse, R54 ;  /* 0x000000362a2e7220 */ /* 0x040fe20000410000 */
[C---:B------:R-:W-:Y:S01]  /*41c0*/  FMUL.FTZ R40, R42.reuse, R53 ;  /* 0x000000352a287220 */ /* 0x040fe20000410000 */
[C---:B------:R-:W-:Y:S01]  /*41d0*/  FMUL.FTZ R47, R42.reuse, R51 ;  /* 0x000000332a2f7220 */ /* 0x040fe20000410000 */
[----:B------:R-:W1:Y:S01]  /*41e0*/  MUFU.EX2 R43, R43 ;  /* 0x0000002b002b7308 */ /* 0x000e620000000800 */
[C---:B------:R-:W-:Y:S01]  /*41f0*/  FMUL.FTZ R41, R42.reuse, R52 ;  /* 0x000000342a297220 */ /* 0x040fe20000410000 */
[----:B------:R-:W-:-:S06]  /*4200*/  FMUL.FTZ R84, R42, R50 ;  /* 0x000000322a547220 */ /* 0x000fcc0000410000 */
[----:B------:R-:W2:Y:S08]  /*4210*/  MUFU.EX2 R44, R44 ;  /* 0x0000002c002c7308 */ /* 0x000eb00000000800 */
[----:B------:R-:W3:Y:S01]  /*4220*/  MUFU.EX2 R45, R45 ;  /* 0x0000002d002d7308 */ /* 0x000ee20000000800 */
[----:B-1----:R-:W-:Y:S01]  /*4230*/  FSEL R115, R43, 1, !P2 ;  /* 0x3f8000002b737808 */ /* 0x002fe20005000000 */
[----:B------:R-:W-:Y:S01]  /*4240*/  FMUL.FTZ R43, R42, R49 ;  /* 0x000000312a2b7220 */ /* 0x000fe20000410000 */
[----:B------:R-:W-:-:S04]  /*4250*/  ISETP.GE.U32.AND P2, PT, R100, UR19, PT ;  /* 0x0000001364007c0c */ /* 0x000fc8000bf46070 */
[----:B------:R-:W-:Y:S01]  /*4260*/  FSEL R126, R13, RZ, !P2 ;  /* 0x000000ff0d7e7208 */ /* 0x000fe20005000000 */
[----:B------:R-:W1:Y:S01]  /*4270*/  MUFU.EX2 R46, R46 ;  /* 0x0000002e002e7308 */ /* 0x000e620000000800 */
[----:B--2---:R-:W-:Y:S01]  /*4280*/  FSEL R116, R44, 1, !P3 ;  /* 0x3f8000002c747808 */ /* 0x004fe20005800000 */
[----:B------:R-:W-:Y:S01]  /*4290*/  FMUL.FTZ R44, R42, R48 ;  /* 0x000000302a2c7220 */ /* 0x000fe20000410000 */
[----:B------:R-:W-:-:S04]  /*42a0*/  ISETP.GE.U32.AND P3, PT, R99, UR19, PT ;  /* 0x0000001363007c0c */ /* 0x000fc8000bf66070 */
[----:B------:R-:W-:Y:S01]  /*42b0*/  FSEL R128, R6, RZ, !P3 ;  /* 0x000000ff06807208 */ /* 0x000fe20005800000 */
[----:B------:R-:W2:Y:S01]  /*42c0*/  MUFU.EX2 R40, R40 ;  /* 0x0000002800287308 */ /* 0x000ea20000000800 */
[----:B---3--:R-:W-:Y:S01]  /*42d0*/  FSEL R119, R45, 1, !P4 ;  /* 0x3f8000002d777808 */ /* 0x008fe20006000000 */
[----:B------:R-:W-:Y:S01]  /*42e0*/  FFMA.FTZ R45, R114, R116, R117 ;  /* 0x00000074722d7223 */ /* 0x000fe20000010075 */
[----:B------:R-:W-:-:S03]  /*42f0*/  ISETP.GE.U32.AND P4, PT, R98, UR19, PT ;  /* 0x0000001362007c0c */ /* 0x000fc6000bf86070 */
[----:B------:R-:W-:Y:S01]  /*4300*/  FFMA.FTZ R45, R119, R45, R118 ;  /* 0x0000002d772d7223 */ /* 0x000fe20000010076 */
[----:B------:R-:W-:Y:S01]  /*4310*/  FSEL R130, R14, RZ, !P4 ;  /* 0x000000ff0e827208 */ /* 0x000fe20006000000 */
[----:B------:R-:W3:Y:S01]  /*4320*/  MUFU.EX2 R47, R47 ;  /* 0x0000002f002f7308 */ /* 0x000ee20000000800 */
[----:B-1----:R-:W-:Y:S01]  /*4330*/  FSEL R121, R46, 1, !P5 ;  /* 0x3f8000002e797808 */ /* 0x002fe20006800000 */
[----:B------:R-:W-:Y:S01]  /*4340*/  FMUL.FTZ R46, R115, R116 ;  /* 0x00000074732e7220 */ /* 0x000fe20000410000 */
[----:B------:R-:W-:-:S03]  /*4350*/  ISETP.GE.U32.AND P5, PT, R97, UR19, PT ;  /* 0x0000001361007c0c */ /* 0x000fc6000bfa6070 */
[----:B------:R-:W-:Y:S01]  /*4360*/  FMUL.FTZ R46, R119, R46 ;  /* 0x0000002e772e7220 */ /* 0x000fe20000410000 */
[----:B------:R-:W-:Y:S01]  /*4370*/  FSEL R132, R5, RZ, !P5 ;  /* 0x000000ff05847208 */ /* 0x000fe20006800000 */
[----:B------:R-:W1:Y:S01]  /*4380*/  MUFU.EX2 R41, R41 ;  /* 0x0000002900297308 */ /* 0x000e620000000800 */
[----:B--2---:R-:W-:Y:S01]  /*4390*/  FSEL R123, R40, 1, !P6 ;  /* 0x3f800000287b7808 */ /* 0x004fe20007000000 */
[----:B------:R-:W-:Y:S01]  /*43a0*/  FMUL.FTZ R40, R42, R39 ;  /* 0x000000272a287220 */ /* 0x000fe20000410000 */
[----:B------:R-:W-:Y:S01]  /*43b0*/  FMUL.FTZ R46, R121, R46 ;  /* 0x0000002e792e7220 */ /* 0x000fe20000410000 */
[----:B------:R-:W-:-:S03]  /*43c0*/  ISETP.GE.U32.AND P6, PT, R96, UR19, PT ;  /* 0x0000001360007c0c */ /* 0x000fc6000bfc6070 */
[----:B------:R-:W-:Y:S01]  /*43d0*/  FMUL.FTZ R46, R123, R46 ;  /* 0x0000002e7b2e7220 */ /* 0x000fe20000410000 */
[----:B------:R-:W2:Y:S01]  /*43e0*/  MUFU.EX2 R43, R43 ;  /* 0x0000002b002b7308 */ /* 0x000ea20000000800 */
[----:B---3--:R-:W-:Y:S01]  /*43f0*/  FSEL R127, R47, 1, !P2 ;  /* 0x3f8000002f7f7808 */ /* 0x008fe20005000000 */
[----:B------:R-:W-:Y:S01]  /*4400*/  FFMA.FTZ R47, R121, R45, R120 ;  /* 0x0000002d792f7223 */ /* 0x000fe20000010078 */
[----:B------:R-:W-:Y:S01]  /*4410*/  FMUL.FTZ R45, R42, R36 ;  /* 0x000000242a2d7220 */ /* 0x000fe20000410000 */
[----:B------:R-:W-:Y:S02]  /*4420*/  FSEL R134, R15, RZ, !P6 ;  /* 0x000000ff0f867208 */ /* 0x000fe40007000000 */
[----:B------:R-:W-:Y:S01]  /*4430*/  FFMA.FTZ R47, R123, R47, R122 ;  /* 0x0000002f7b2f7223 */ /* 0x000fe2000001007a */
[----:B------:R-:W-:Y:S01]  /*4440*/  ISETP.GE.U32.AND P2, PT, R94, UR19, PT ;  /* 0x000000135e007c0c */ /* 0x000fe2000bf46070 */
[----:B------:R-:W3:Y:S01]  /*4450*/  MUFU.EX2 R84, R84 ;  /* 0x0000005400547308 */ /* 0x000ee20000000800 */
[----:B-1----:R-:W-:Y:S01]  /*4460*/  FSEL R125, R41, 1, !P1 ;  /* 0x3f800000297d7808 */ /* 0x002fe20004800000 */
[----:B------:R-:W-:Y:S01]  /*4470*/  FMUL.FTZ R41, R42, R38 ;  /* 0x000000262a297220 */ /* 0x000fe20000410000 */
[----:B------:R-:W-:-:S02]  /*4480*/  ISETP.GE.U32.AND P1, PT, R95, UR19, PT ;  /* 0x000000135f007c0c */ /* 0x000fc4000bf26070 */
[----:B------:R-:W-:Y:S01]  /*4490*/  FSEL R138, R16, RZ, !P2 ;  /* 0x000000ff108a7208 */ /* 0x000fe20005000000 */
[C---:B------:R-:W-:Y:S01]  /*44a0*/  FFMA.FTZ R47, R125.reuse, R47, R124 ;  /* 0x0000002f7d2f7223 */ /* 0x040fe2000001007c */
[----:B------:R-:W-:Y:S01]  /*44b0*/  FMUL.FTZ R46, R125, R46 ;  /* 0x0000002e7d2e7220 */ /* 0x000fe20000410000 */
[----:B------:R-:W1:Y:S01]  /*44c0*/  MUFU.EX2 R44, R44 ;  /* 0x0000002c002c7308 */ /* 0x000e620000000800 */
[----:B--2---:R-:W-:Y:S01]  /*44d0*/  FSEL R131, R43, 1, !P4 ;  /* 0x3f8000002b837808 */ /* 0x004fe20006000000 */
[----:B------:R-:W-:Y:S01]  /*44e0*/  FMUL.FTZ R43, R42, R37 ;  /* 0x000000252a2b7220 */ /* 0x000fe20000410000 */
[C---:B------:R-:W-:Y:S01]  /*44f0*/  FFMA.FTZ R47, R127.reuse, R47, R126 ;  /* 0x0000002f7f2f7223 */ /* 0x040fe2000001007e */
[----:B------:R-:W-:Y:S01]  /*4500*/  FMUL.FTZ R46, R127, R46 ;  /* 0x0000002e7f2e7220 */ /* 0x000fe20000410000 */
[----:B------:R-:W-:Y:S02]  /*4510*/  FSEL R135, R4, RZ, !P1 ;  /* 0x000000ff04877208 */ /* 0x000fe40004800000 */
[----:B------:R-:W-:Y:S01]  /*4520*/  ISETP.GE.U32.AND P4, PT, R92, UR19, PT ;  /* 0x000000135c007c0c */ /* 0x000fe2000bf86070 */
[----:B------:R-:W2:Y:S01]  /*4530*/  MUFU.EX2 R40, R40 ;  /* 0x0000002800287308 */ /* 0x000ea20000000800 */
[----:B---3--:R-:W-:-:S02]  /*4540*/  FSEL R129, R84, 1, !P3 ;  /* 0x3f80000054817808 */ /* 0x008fc40005800000 */
[----:B------:R-:W-:Y:S02]  /*4550*/  ISETP.GE.U32.AND P3, PT, R93, UR19, PT ;  /* 0x000000135d007c0c */ /* 0x000fe4000bf66070 */
[----:B------:R-:W-:Y:S01]  /*4560*/  FSEL R142, R17, RZ, !P4 ;  /* 0x000000ff118e7208 */ /* 0x000fe20006000000 */
[C---:B------:R-:W-:Y:S01]  /*4570*/  FFMA.FTZ R47, R129.reuse, R47, R128 ;  /* 0x0000002f812f7223 */ /* 0x040fe20000010080 */
[----:B------:R-:W-:Y:S01]  /*4580*/  FMUL.FTZ R46, R129, R46 ;  /* 0x0000002e812e7220 */ /* 0x000fe20000410000 */
[----:B------:R-:W3:Y:S01]  /*4590*/  MUFU.EX2 R41, R41 ;  /* 0x0000002900297308 */ /* 0x000ee20000000800 */
[----:B-1----:R-:W-:Y:S01]  /*45a0*/  FSEL R133, R44, 1, !P5 ;  /* 0x3f8000002c857808 */ /* 0x002fe20006800000 */
[C---:B------:R-:W-:Y:S01]  /*45b0*/  FMUL.FTZ R44, R42.reuse, R35 ;  /* 0x000000232a2c7220 */ /* 0x040fe20000410000 */
[C---:B------:R-:W-:Y:S01]  /*45c0*/  FFMA.FTZ R47, R131.reuse, R47, R130 ;  /* 0x0000002f832f7223 */ /* 0x040fe20000010082 */
[----:B------:R-:W-:Y:S01]  /*45d0*/  FMUL.FTZ R42, R42, R34 ;  /* 0x000000222a2a7220 */ /* 0x000fe20000410000 */
[----:B------:R-:W-:Y:S01]  /*45e0*/  FMUL.FTZ R46, R131, R46 ;  /* 0x0000002e832e7220 */ /* 0x000fe20000410000 */
[----:B------:R-:W-:Y:S01]  /*45f0*/  FSEL R140, R3, RZ, !P3 ;  /* 0x000000ff038c7208 */ /* 0x000fe20005800000 */
[C---:B------:R-:W-:Y:S01]  /*4600*/  FFMA.FTZ R47, R133.reuse, R47, R132 ;  /* 0x0000002f852f7223 */ /* 0x040fe20000010084 */
[----:B------:R-:W1:Y:S01]  /*4610*/  MUFU.EX2 R43, R43 ;  /* 0x0000002b002b7308 */ /* 0x000e620000000800 */
[----:B--2---:R-:W-:Y:S01]  /*4620*/  FSEL R137, R40, 1, !P6 ;  /* 0x3f80000028897808 */ /* 0x004fe20007000000 */
[----:B------:R-:W-:Y:S01]  /*4630*/  FMUL.FTZ R46, R133, R46 ;  /* 0x0000002e852e7220 */ /* 0x000fe20000410000 */
[----:B------:R-:W-:-:S03]  /*4640*/  ISETP.GE.U32.AND P5, PT, R91, UR19, PT ;  /* 0x000000135b007c0c */ /* 0x000fc6000bfa6070 */
[----:B------:R-:W-:Y:S01]  /*4650*/  FFMA.FTZ R47, R137, R47, R134 ;  /* 0x0000002f892f7223 */ /* 0x000fe20000010086 */
[----:B------:R-:W-:Y:S01]  /*4660*/  FSEL R144, R2, RZ, !P5 ;  /* 0x000000ff02907208 */ /* 0x000fe20006800000 */
[----:B------:R-:W2:Y:S01]  /*4670*/  MUFU.EX2 R45, R45 ;  /* 0x0000002d002d7308 */ /* 0x000ea20000000800 */
[----:B---3--:R-:W-:Y:S01]  /*4680*/  FSEL R136, R41, 1, !P1 ;  /* 0x3f80000029887808 */ /* 0x008fe20004800000 */
[----:B------:R-:W-:Y:S01]  /*4690*/  FMUL.FTZ R41, R137, R46 ;  /* 0x0000002e89297220 */ /* 0x000fe20000410000 */
[----:B------:R-:W-:Y:S01]  /*46a0*/  ISETP.GE.AND P1, PT, R110, 0x1, PT ;  /* 0x000000016e00780c */ /* 0x000fe20003f26270 */
[----:B------:R-:W-:Y:S02]  /*46b0*/  IMAD.MOV.U32 R46, RZ, RZ, R88 ;  /* 0x000000ffff2e7224 */ /* 0x000fe400078e0058 */
[C---:B------:R-:W-:Y:S01]  /*46c0*/  FFMA.FTZ R47, R136.reuse, R47, R135 ;  /* 0x0000002f882f7223 */ /* 0x040fe20000010087 */
[----:B------:R-:W-:Y:S01]  /*46d0*/  FMUL.FTZ R40, R136, R41 ;  /* 0x0000002988287220 */ /* 0x000fe20000410000 */
[----:B------:R-:W3:Y:S01]  /*46e0*/  MUFU.EX2 R44, R44 ;  /* 0x0000002c002c7308 */ /* 0x000ee20000000800 */
[----:B-1----:R-:W-:-:S05]  /*46f0*/  FSEL R139, R43, 1, !P2 ;  /* 0x3f8000002b8b7808 */ /* 0x002fca0005000000 */
[----:B------:R-:W-:Y:S02]  /*4700*/  FFMA.FTZ R47, R139, R47, R138 ;  /* 0x0000002f8b2f7223 */ /* 0x000fe4000001008a */
[----:B------:R-:W1:Y:S01]  /*4710*/  MUFU.EX2 R42, R42 ;  /* 0x0000002a002a7308 */ /* 0x000e620000000800 */
[----:B--2---:R-:W-:Y:S01]  /*4720*/  FSEL R141, R45, 1, !P3 ;  /* 0x3f8000002d8d7808 */ /* 0x004fe20005800000 */
[----:B------:R-:W-:-:S04]  /*4730*/  IMAD.U32 R45, RZ, RZ, UR11 ;  /* 0x0000000bff2d7e24 */ /* 0x000fc8000f8e00ff */
[----:B------:R-:W-:Y:S01]  /*4740*/  FFMA.FTZ R47, R141, R47, R140 ;  /* 0x0000002f8d2f7223 */ /* 0x000fe2000001008c */
[----:B---3--:R-:W-:Y:S01]  /*4750*/  FSEL R143, R44, 1, !P4 ;  /* 0x3f8000002c8f7808 */ /* 0x008fe20006000000 */
[----:B------:R-:W-:Y:S02]  /*4760*/  FMUL.FTZ R44, R139, R40 ;  /* 0x000000288b2c7220 */ /* 0x000fe40000410000 */
[----:B------:R-:W2:Y:S02]  /*4770*/  LDC.64 R40, c[0x0][0x2d8] ;  /* 0x0000b600ff287b82 */ /* 0x000ea40000000a00 */
[----:B------:R-:W-:Y:S01]  /*4780*/  FMUL.FTZ R44, R141, R44 ;  /* 0x0000002c8d2c7220 */ /* 0x000fe20000410000 */
[C---:B------:R-:W-:Y:S01]  /*4790*/  FFMA.FTZ R47, R143.reuse, R47, R142 ;  /* 0x0000002f8f2f7223 */ /* 0x040fe2000001008e */
[----:B-1----:R-:W-:Y:S02]  /*47a0*/  FSEL R145, R42, 1, !P5 ;  /* 0x3f8000002a917808 */ /* 0x002fe40006800000 */
[----:B------:R-:W-:Y:S01]  /*47b0*/  FMUL.FTZ R84, R143, R44 ;  /* 0x0000002c8f547220 */ /* 0x000fe20000410000 */
[----:B------:R-:W-:Y:S01]  /*47c0*/  MOV R44, UR10 ;  /* 0x0000000a002c7c02 */ /* 0x000fe20008000f00 */
[----:B------:R-:W1:Y:S01]  /*47d0*/  LDC.64 R42, c[0x0][0x2e0] ;  /* 0x0000b800ff2a7b82 */ /* 0x000e620000000a00 */
[C---:B------:R-:W-:Y:S01]  /*47e0*/  FFMA.FTZ R85, R145.reuse, R47, R144 ;  /* 0x0000002f91557223 */ /* 0x040fe20000010090 */
[----:B------:R-:W-:Y:S01]  /*47f0*/  FMUL.FTZ R84, R145, R84 ;  /* 0x0000005491547220 */ /* 0x000fe20000410000 */
[----:B------:R-:W-:-:S02]  /*4800*/  MOV R146, R44 ;  /* 0x0000002c00927202 */ /* 0x000fc40000000f00 */
[----:B------:R-:W-:Y:S01]  /*4810*/  MOV R47, UR13 ;  /* 0x0000000d002f7c02 */ /* 0x000fe20008000f00 */
[----:B------:R-:W3:Y:S02]  /*4820*/  SHFL.UP PT, R149, R85, 0x1, RZ ;  /* 0x0420000055957989 */ /* 0x000ee400000e00ff */
[C---:B------:R-:W-:Y:S02]  /*4830*/  IMAD.WIDE.U32 R44, R0.reuse, UR28, R146 ;  /* 0x0000001c002c7c25 */ /* 0x040fe4000f8e0092 */
[----:B------:R-:W4:Y:S02]  /*4840*/  SHFL.UP PT, R89, R84, 0x1, RZ ;  /* 0x0420000054597989 */ /* 0x000f2400000e00ff */
[----:B------:R-:W-:Y:S01]  /*4850*/  IMAD.WIDE.U32 R46, R0, UR30, R46 ;  /* 0x0000001e002e7c25 */ /* 0x000fe2000f8e002e */
[----:B------:R-:W-:Y:S02]  /*4860*/  IADD3 R88, R45, R151, RZ ;  /* 0x000000972d587210 */ /* 0x000fe40007ffe0ff */
[----:B--2---:R-:W-:-:S02]  /*4870*/  LEA R40, P2, R44, R40, 0x2 ;  /* 0x000000282c287211 */ /* 0x004fc400078410ff */
[----:B------:R-:W-:Y:S02]  /*4880*/  IADD3 R45, R47, R153, RZ ;  /* 0x000000992f2d7210 */ /* 0x000fe40007ffe0ff */
[----:B------:R-:W-:Y:S02]  /*4890*/  LEA.HI.X R41, R44, R41, R88, 0x2, P2 ;  /* 0x000000292c297211 */ /* 0x000fe400010f1458 */
[----:B-1----:R-:W-:-:S03]  /*48a0*/  LEA R42, P3, R46, R42, 0x2 ;  /* 0x0000002a2e2a7211 */ /* 0x002fc600078610ff */
[----:B------:R1:W5:Y:S01]  /*48b0*/  LDG.E R146, desc[UR22][R40.64] ;  /* 0x0000001628927981 */ /* 0x000362000c1e1900 */
[----:B------:R-:W-:Y:S01]  /*48c0*/  LEA.HI.X R43, R46, R43, R45, 0x2, P3 ;  /* 0x0000002b2e2b7211 */ /* 0x000fe200018f142d */
[----:B---3--:R-:W-:Y:S01]  /*48d0*/  @P1 FFMA.FTZ R85, R84, R149, R85 ;  /* 0x0000009554551223 */ /* 0x008fe20000010055 */
[----:B------:R-:W-:Y:S01]  /*48e0*/  ISETP.NE.AND P2, PT, R110, 0x1f, PT ;  /* 0x0000001f6e00780c */ /* 0x000fe20003f45270 */
[----:B------:R-:W-:Y:S02]  /*48f0*/  IMAD.MOV.U32 R88, RZ, RZ, 0x3f800000 ;  /* 0x3f800000ff587424 */ /* 0x000fe400078e00ff */
[----:B------:R2:W5:Y:S01]  /*4900*/  LDG.E R147, desc[UR22][R42.64] ;  /* 0x000000162a937981 */ /* 0x000562000c1e1900 */
[----:B----4-:R-:W-:-:S03]  /*4910*/  @P1 FMUL.FTZ R84, R84, R89 ;  /* 0x0000005954541220 */ /* 0x010fc60000410000 */
[----:B------:R-:W3:Y:S04]  /*4920*/  SHFL.UP PT, R44, R85, 0x2, RZ ;  /* 0x04400000552c7989 */ /* 0x000ee800000e00ff */
[----:B------:R-:W4:Y:S01]  /*4930*/  SHFL.UP PT, R45, R84, 0x2, RZ ;  /* 0x04400000542d7989 */ /* 0x000f2200000e00ff */
[----:B------:R-:W-:-:S13]  /*4940*/  ISETP.GE.AND P1, PT, R110, 0x2, PT ;  /* 0x000000026e00780c */ /* 0x000fda0003f26270 */
[C---:B---3--:R-:W-:Y:S01]  /*4950*/  @P1 FFMA.FTZ R85, R84.reuse, R44, R85 ;  /* 0x0000002c54551223 */ /* 0x048fe20000010055 */
[----:B----4-:R-:W-:-:S04]  /*4960*/  @P1 FMUL.FTZ R84, R84, R45 ;  /* 0x0000002d54541220 */ /* 0x010fc80000410000 */
[----:B------:R-:W3:Y:S04]  /*4970*/  SHFL.UP PT, R44, R85, 0x4, RZ ;  /* 0x04800000552c7989 */ /* 0x000ee800000e00ff */
[----:B------:R-:W4:Y:S01]  /*4980*/  SHFL.UP PT, R45, R84, 0x4, RZ ;  /* 0x04800000542d7989 */ /* 0x000f2200000e00ff */
[----:B------:R-:W-:-:S13]  /*4990*/  ISETP.GE.AND P1, PT, R110, 0x4, PT ;  /* 0x000000046e00780c */ /* 0x000fda0003f26270 */
[C---:B---3--:R-:W-:Y:S01]  /*49a0*/  @P1 FFMA.FTZ R85, R84.reuse, R44, R85 ;  /* 0x0000002c54551223 */ /* 0x048fe20000010055 */
[----:B----4-:R-:W-:-:S04]  /*49b0*/  @P1 FMUL.FTZ R84, R84, R45 ;  /* 0x0000002d54541220 */ /* 0x010fc80000410000 */
[----:B-1----:R-:W1:Y:S04]  /*49c0*/  SHFL.UP PT, R40, R85, 0x8, RZ ;  /* 0x0500000055287989 */ /* 0x002e6800000e00ff */
[----:B------:R-:W3:Y:S01]  /*49d0*/  SHFL.UP PT, R41, R84, 0x8, RZ ;  /* 0x0500000054297989 */ /* 0x000ee200000e00ff */
[----:B------:R-:W-:-:S13]  /*49e0*/  ISETP.GE.AND P1, PT, R110, 0x8, PT ;  /* 0x000000086e00780c */ /* 0x000fda0003f26270 */
[C---:B-1----:R-:W-:Y:S01]  /*49f0*/  @P1 FFMA.FTZ R85, R84.reuse, R40, R85 ;  /* 0x0000002854551223 */ /* 0x042fe20000010055 */
[----:B---3--:R-:W-:-:S04]  /*4a00*/  @P1 FMUL.FTZ R84, R84, R41 ;  /* 0x0000002954541220 */ /* 0x008fc80000410000 */
[----:B------:R-:W1:Y:S04]  /*4a10*/  SHFL.UP PT, R40, R85, 0x10, RZ ;  /* 0x0600000055287989 */ /* 0x000e6800000e00ff */
[----:B------:R-:W3:Y:S01]  /*4a20*/  SHFL.UP PT, R41, R84, 0x10, RZ ;  /* 0x0600000054297989 */ /* 0x000ee200000e00ff */
[----:B------:R-:W-:Y:S02]  /*4a30*/  ISETP.GE.AND P1, PT, R110, 0x10, PT ;  /* 0x000000106e00780c */ /* 0x000fe40003f26270 */
[----:B------:R-:W-:-:S06]  /*4a40*/  MOV R89, RZ ;  /* 0x000000ff00597202 */ /* 0x000fcc0000000f00 */
[----:B------:R-:W-:Y:S05]  /*4a50*/  @!P0 LDS.64 R88, [R148+0x10d0] ;  /* 0x0010d00094588984 */ /* 0x000fea0000000a00 */
[C---:B-1----:R-:W-:Y:S01]  /*4a60*/  @P1 FFMA.FTZ R85, R84.reuse, R40, R85 ;  /* 0x0000002854551223 */ /* 0x042fe20000010055 */
[----:B---3--:R-:W-:-:S05]  /*4a70*/  @P1 FMUL.FTZ R84, R84, R41 ;  /* 0x0000002954541220 */ /* 0x008fca0000410000 */
[----:B------:R-:W-:Y:S01]  /*4a80*/  @!P2 STS.64 [R90+0x1090], R84 ;  /* 0x001090545a00a388 */ /* 0x000fe20000000a00 */
[----:B------:R-:W-:Y:S02]  /*4a90*/  UMOV UR20, 0x400 ;  /* 0x0000040000147882 */ /* 0x000fe40000000000 */
[----:B0-----:R-:W-:Y:S01]  /*4aa0*/  ULEA UR15, UR21, UR20, 0x18 ;  /* 0x00000014150f7291 */ /* 0x001fe2000f8ec03f */
[----:B------:R-:W-:Y:S08]  /*4ab0*/  BAR.SYNC.DEFER_BLOCKING 0x0 ;  /* 0x0000000000007b1d */ /* 0x000ff00000010000 */
[----:B--2---:R-:W0:Y:S04]  /*4ac0*/  LDS.128 R40, [UR15+0x1090] ;  /* 0x0010900fff287984 */ /* 0x004e280008000c00 */
[----:B------:R-:W1:Y:S01]  /*4ad0*/  LDS.128 R44, [UR15+0x10a0] ;  /* 0x0010a00fff2c7984 */ /* 0x000e620008000c00 */
[----:B------:R-:W-:-:S03]  /*4ae0*/  SHF.R.U32.HI R152, RZ, 0x5, R113 ;  /* 0x00000005ff987819 */ /* 0x000fc60000011671 */
[----:B------:R-:W2:Y:S04]  /*4af0*/  SHFL.UP PT, R149, R84, 0x1, RZ ;  /* 0x0420000054957989 */ /* 0x000ea800000e00ff */
[----:B------:R-:W3:Y:S01]  /*4b00*/  SHFL.UP PT, R150, R85, 0x1, RZ ;  /* 0x0420000055967989 */ /* 0x000ee200000e00ff */
[C---:B------:R-:W-:Y:S02]  /*4b10*/  ISETP.NE.AND P3, PT, R152.reuse, RZ, PT ;  /* 0x000000ff9800720c */ /* 0x040fe40003f65270 */
[----:B------:R-:W-:Y:S02]  /*4b20*/  ISETP.NE.AND P1, PT, R152, 0x2, PT ;  /* 0x000000029800780c */ /* 0x000fe40003f25270 */
[----:B------:R-:W-:Y:S02]  /*4b30*/  ISETP.NE.AND P4, PT, R110, RZ, P3 ;  /* 0x000000ff6e00720c */ /* 0x000fe40001f85270 */
[----:B------:R-:W-:Y:S01]  /*4b40*/  ISETP.NE.AND P2, PT, R152, 0x3, PT ;  /* 0x000000039800780c */ /* 0x000fe20003f45270 */
[----:B------:R-:W-:Y:S01]  /*4b50*/  BSSY B0, `(.L_x_2629) ;  /* 0x0000018000007945 */ /* 0x000fe20003800000 */
[-C--:B0-----:R-:W-:Y:S01]  /*4b60*/  FMUL.FTZ R151, R40, R42.reuse ;  /* 0x0000002a28977220 */ /* 0x081fe20000410000 */
[----:B------:R-:W-:-:S04]  /*4b70*/  FFMA.FTZ R42, R41, R42, R43 ;  /* 0x0000002a292a7223 */ /* 0x000fc8000001002b */
[C---:B------:R-:W-:Y:S01]  /*4b80*/  FSEL R40, R151.reuse, R40, !P1 ;  /* 0x0000002897287208 */ /* 0x040fe20004800000 */
[-C--:B-1----:R-:W-:Y:S01]  /*4b90*/  FMUL.FTZ R151, R151, R44.reuse ;  /* 0x0000002c97977220 */ /* 0x082fe20000410000 */
[C---:B------:R-:W-:Y:S01]  /*4ba0*/  FFMA.FTZ R44, R42.reuse, R44, R45 ;  /* 0x0000002c2a2c7223 */ /* 0x040fe2000001002d */
[----:B------:R-:W-:-:S03]  /*4bb0*/  FSEL R41, R42, R41, !P1 ;  /* 0x000000292a297208 */ /* 0x000fc60004800000 */
[----:B------:R-:W-:Y:S02]  /*4bc0*/  FSEL R40, R151, R40, !P2 ;  /* 0x0000002897287208 */ /* 0x000fe40005000000 */
[----:B------:R-:W-:-:S03]  /*4bd0*/  FSEL R41, R44, R41, !P2 ;  /* 0x000000292c297208 */ /* 0x000fc60005000000 */
[C---:B--2---:R-:W-:Y:S02]  /*4be0*/  @P4 FMUL.FTZ R40, R149.reuse, R40 ;  /* 0x0000002895284220 */ /* 0x044fe40000410000 */
[----:B---3--:R-:W-:Y:S01]  /*4bf0*/  @P4 FFMA.FTZ R41, R149, R41, R150 ;  /* 0x0000002995294223 */ /* 0x008fe20000010096 */
[C---:B------:R-:W-:Y:S01]  /*4c00*/  FFMA.FTZ R47, R46.reuse, R44, R47 ;  /* 0x0000002c2e2f7223 */ /* 0x040fe2000001002f */
[----:B------:R-:W-:Y:S01]  /*4c10*/  FMUL.FTZ R46, R46, R151 ;  /* 0x000000972e2e7220 */ /* 0x000fe20000410000 */
[----:B------:R-:W-:Y:S01]  /*4c20*/  @P3 MOV R149, R40 ;  /* 0x0000002800953202 */ /* 0x000fe20000000f00 */
[----:B------:R-:W-:Y:S01]  /*4c30*/  @P3 IMAD.MOV.U32 R40, RZ, RZ, R88 ;  /* 0x000000ffff283224 */ /* 0x000fe200078e0058 */
[----:B------:R-:W-:Y:S02]  /*4c40*/  @P3 MOV R150, R41 ;  /* 0x0000002900963202 */ /* 0x000fe40000000f00 */
[----:B------:R-:W-:Y:S01]  /*4c50*/  @P3 MOV R41, R89 ;  /* 0x0000005900293202 */ /* 0x000fe20000000f00 */
[----:B------:R-:W-:Y:S06]  /*4c60*/  @P3 BRA `(.L_x_2630) ;  /* 0x0000000000183947 */ /* 0x000fec0003800000 */
[----:B------:R-:W-:Y:S01]  /*4c70*/  ISETP.NE.AND P1, PT, R110, RZ, PT ;  /* 0x000000ff6e00720c */ /* 0x000fe20003f25270 */
[C---:B------:R-:W-:Y:S01]  /*4c80*/  FMUL.FTZ R40, R46.reuse, R88 ;  /* 0x000000582e287220 */ /* 0x040fe20000410000 */
[----:B------:R-:W-:-:S11]  /*4c90*/  FFMA.FTZ R41, R46, R89, R47 ;  /* 0x000000592e297223 */ /* 0x000fd6000001002f */
[----:B------:R0:W-:Y:S01]  /*4ca0*/  @!P1 STS.64 [UR15+0x10b8], R88 ;  /* 0x0010b858ff009988 */ /* 0x0001e20008000a0f */
[----:B------:R-:W-:Y:S02]  /*4cb0*/  @!P1 MOV R149, R88 ;  /* 0x0000005800959202 */ /* 0x000fe40000000f00 */
[----:B------:R-:W-:-:S07]  /*4cc0*/  @!P1 MOV R150, R89 ;  /* 0x0000005900969202 */ /* 0x000fce0000000f00 */
.L_x_2630:
[----:B------:R-:W-:Y:S05]  /*4cd0*/  BSYNC B0 ;  /* 0x0000000000007941 */ /* 0x000fea0003800000 */
.L_x_2629:
[----:B------:R-:W-:Y:S01]  /*4ce0*/  BAR.SYNC.DEFER_BLOCKING 0x0 ;  /* 0x0000000000007b1d */ /* 0x000fe20000010000 */
[----:B------:R-:W-:Y:S01]  /*4cf0*/  ISETP.NE.AND P1, PT, R113, RZ, PT ;  /* 0x000000ff7100720c */ /* 0x000fe20003f25270 */
[----:B-----5:R-:W-:-:S04]  /*4d00*/  FMUL.FTZ R146, R147, R146 ;  /* 0x0000009293927220 */ /* 0x020fc80000410000 */
[----:B------:R-:W-:Y:S01]  /*4d10*/  BSSY B0, `(.L_x_2631) ;  /* 0x0000020000007945 */ /* 0x000fe20003800000 */
[----:B------:R-:W1:Y:S07]  /*4d20*/  LDS R42, [UR15+0x10bc] ;  /* 0x0010bc0fff2a7984 */ /* 0x000e6e0008000800 */
[----:B-1----:R-:W-:Y:S01]  /*4d30*/  @P1 FFMA.FTZ R150, R42, R149, R150 ;  /* 0x000000952a961223 */ /* 0x002fe20000010096 */
[----:B------:R-:W-:-:S03]  /*4d40*/  ISETP.NE.AND P1, PT, R113, RZ, PT ;  /* 0x000000ff7100720c */ /* 0x000fc60003f25270 */
[----:B------:R-:W-:-:S04]  /*4d50*/  FFMA.FTZ R114, R115, R150, R114 ;  /* 0x0000009673727223 */ /* 0x000fc80000010072 */
        /* <DEDUP_REMOVED lines=14> */
[----:B------:R-:W-:Y:S01]  /*4e40*/  FFMA.FTZ R145, R145, R142, R144 ;  /* 0x0000008e91917223 */ /* 0x000fe20000010090 */
[----:B------:R-:W-:Y:S06]  /*4e50*/  @P1 BRA `(.L_x_2632) ;  /* 0x00000000002c1947 */ /* 0x000fec0003800000 */
[----:B------:R-:W1:Y:S08]  /*4e60*/  LDC R45, c[0x0][0x21c] ;  /* 0x00008700ff2d7b82 */ /* 0x000e700000000800 */
[----:B------:R-:W2:Y:S01]  /*4e70*/  LDC.64 R42, c[0x0][0x310] ;  /* 0x0000c400ff2a7b82 */ /* 0x000ea20000000a00 */
[----:B-1----:R-:W-:Y:S01]  /*4e80*/  IMAD R44, R45, UR4, R0 ;  /* 0x000000042d2c7c24 */ /* 0x002fe2000f8e0200 */
[----:B------:R-:W-:-:S04]  /*4e90*/  LEA R45, R0, UR15, 0x3 ;  /* 0x0000000f002d7c11 */ /* 0x000fc8000f8e18ff */
[----:B------:R-:W-:Y:S01]  /*4ea0*/  SHF.R.S32.HI R46, RZ, 0x1f, R44 ;  /* 0x0000001fff2e7819 */ /* 0x000fe2000001142c */
[----:B------:R1:W-:Y:S01]  /*4eb0*/  STS.64 [R45+0x10d0], R40 ;  /* 0x0010d0282d007388 */ /* 0x0003e20000000a00 */
[----:B------:R-:W-:-:S04]  /*4ec0*/  IADD3 R44, P1, R109, R44, RZ ;  /* 0x0000002c6d2c7210 */ /* 0x000fc80007f3e0ff */
[----:B------:R-:W-:Y:S02]  /*4ed0*/  LEA.HI.X.SX32 R46, R109, R46, 0x1, P1 ;  /* 0x0000002e6d2e7211 */ /* 0x000fe400008f0eff */
[----:B--2---:R-:W-:-:S04]  /*4ee0*/  LEA R42, P1, R44, R42, 0x3 ;  /* 0x0000002a2c2a7211 */ /* 0x004fc800078218ff */
[----:B------:R-:W-:-:S05]  /*4ef0*/  LEA.HI.X R43, R44, R43, R46, 0x3, P1 ;  /* 0x0000002b2c2b7211 */ /* 0x000fca00008f1c2e */
[----:B------:R1:W-:Y:S04]  /*4f00*/  STG.E.64 desc[UR22][R42.64], R40 ;  /* 0x000000282a007986 */ /* 0x0003e8000c101b16 */
.L_x_2632:
[----:B------:R-:W-:Y:S05]  /*4f10*/  BSYNC B0 ;  /* 0x0000000000007941 */ /* 0x000fea0003800000 */
.L_x_2631:
[----:B------:R-:W-:Y:S01]  /*4f20*/  IADD3 R0, R0, 0x1, RZ ;  /* 0x0000000100007810 */ /* 0x000fe20007ffe0ff */
[C---:B------:R-:W-:Y:S01]  /*4f30*/  FFMA.FTZ R33, R146.reuse, R114, R33 ;  /* 0x0000007292217223 */ /* 0x040fe20000010021 */
[C---:B------:R-:W-:Y:S01]  /*4f40*/  FFMA.FTZ R32, R146.reuse, R117, R32 ;  /* 0x0000007592207223 */ /* 0x040fe20000010020 */
[----:B------:R-:W-:Y:S01]  /*4f50*/  FFMA.FTZ R31, R146, R118, R31 ;  /* 0x00000076921f7223 */ /* 0x000fe2000001001f */
[----:B------:R-:W-:Y:S01]  /*4f60*/  ISETP.GE.AND P1, PT, R0, UR32, PT ;  /* 0x0000002000007c0c */ /* 0x000fe2000bf26270 */
[C---:B------:R-:W-:Y:S01]  /*4f70*/  FFMA.FTZ R30, R146.reuse, R121, R30 ;  /* 0x00000079921e7223 */ /* 0x040fe2000001001e */
        /* <DEDUP_REMOVED lines=11> */
[----:B------:R-:W-:Y:S01]  /*5030*/  FFMA.FTZ R18, R146, R145, R18 ;  /* 0x0000009192127223 */ /* 0x000fe20000010012 */
[----:B------:R-:W-:Y:S06]  /*5040*/  @!P1 BRA `(.L_x_2633) ;  /* 0xffffffec00b89947 */ /* 0x000fec000383ffff */
.L_x_2628:
[----:B------:R-:W-:Y:S01]  /*5050*/  ISETP.NE.AND P0, PT, R113, RZ, PT ;  /* 0x000000ff7100720c */ /* 0x000fe20003f05270 */
[----:B------:R-:W-:Y:S01]  /*5060*/  BAR.SYNC.DEFER_BLOCKING 0x0 ;  /* 0x0000000000007b1d */ /* 0x000fe20000010000 */
[----:B------:R-:W-:Y:S01]  /*5070*/  F2FP.F16.F32.PACK_AB R28, R28, R29 ;  /* 0x0000001d1c1c723e */ /* 0x000fe200000000ff */
[----:B------:R-:W-:Y:S01]  /*5080*/  USHF.R.S32.HI UR30, URZ, 0x1f, UR24 ;  /* 0x0000001f3f1e7899 */ /* 0x000fe20008011418 */
[----:B------:R-:W-:Y:S02]  /*5090*/  F2FP.F16.F32.PACK_AB R32, R32, R33 ;  /* 0x000000212020723e */ /* 0x000fe400000000ff */
[----:B------:R-:W-:-:S03]  /*50a0*/  F2FP.F16.F32.PACK_AB R26, R26, R27 ;  /* 0x0000001b1a1a723e */ /* 0x000fc600000000ff */
[----:B------:R-:W2:Y:S01]  /*50b0*/  S2UR UR19, SR_CgaCtaId ;  /* 0x00000000001379c3 */ /* 0x000ea20000008800 */
[----:B------:R-:W-:Y:S01]  /*50c0*/  F2FP.F16.F32.PACK_AB R30, R30, R31 ;  /* 0x0000001f1e1e723e */ /* 0x000fe200000000ff */
[----:B------:R-:W-:Y:S01]  /*50d0*/  UMOV UR15, 0x400 ;  /* 0x00000400000f7882 */ /* 0x000fe20000000000 */
[----:B------:R-:W-:Y:S01]  /*50e0*/  PRMT R3, R28, 0x7632, R3 ;  /* 0x000076321c037816 */ /* 0x000fe20000000003 */
[----:B------:R-:W-:Y:S01]  /*50f0*/  ULDC.64 UR28, c[0x0][0x2b0] ;  /* 0x0000ac00001c7ab9 */ /* 0x000fe20000000a00 */
[----:B------:R-:W-:Y:S01]  /*5100*/  PRMT R29, R32, 0x7632, R29 ;  /* 0x00007632201d7816 */ /* 0x000fe2000000001d */
[----:B------:R-:W-:Y:S01]  /*5110*/  UIMAD.WIDE.U32 UR20, UR25, UR28, URZ ;  /* 0x0000001c191472a5 */ /* 0x000fe2000f8e003f */
[----:B------:R-:W-:Y:S01]  /*5120*/  PRMT R4, R26, 0x7632, R4 ;  /* 0x000076321a047816 */ /* 0x000fe20000000004 */
[----:B------:R-:W3:Y:S01]  /*5130*/  @!P0 LDC R0, c[0x0][0x218] ;  /* 0x00008600ff008b82 */ /* 0x000ee20000000800 */
[----:B------:R-:W-:Y:S01]  /*5140*/  F2FP.F16.F32.PACK_AB R24, R24, R25 ;  /* 0x000000191818723e */ /* 0x000fe200000000ff */
[----:B------:R-:W-:Y:S01]  /*5150*/  BSSY B0, `(.L_x_2634) ;  /* 0x0000048000007945 */ /* 0x000fe20003800000 */
[----:B------:R-:W-:-:S02]  /*5160*/  F2FP.F16.F32.PACK_AB R22, R22, R23 ;  /* 0x000000171616723e */ /* 0x000fc400000000ff */
[----:B------:R-:W-:Y:S02]  /*5170*/  F2FP.F16.F32.PACK_AB R20, R20, R21 ;  /* 0x000000151414723e */ /* 0x000fe400000000ff */
[----:B------:R-:W-:Y:S02]  /*5180*/  F2FP.F16.F32.PACK_AB R18, R18, R19 ;  /* 0x000000131212723e */ /* 0x000fe400000000ff */
[----:B------:R-:W-:Y:S01]  /*5190*/  PRMT R2, R30, 0x7632, R2 ;  /* 0x000076321e027816 */ /* 0x000fe20000000002 */
[----:B------:R4:W-:Y:S01]  /*51a0*/  STS.U16 [R58+0xa], R3 ;  /* 0x00000a033a007388 */ /* 0x0009e20000000400 */
[----:B------:R-:W-:Y:S02]  /*51b0*/  PRMT R5, R22, 0x7632, R5 ;  /* 0x0000763216057816 */ /* 0x000fe40000000005 */
[----:B------:R-:W-:Y:S01]  /*51c0*/  PRMT R6, R18, 0x7632, R6 ;  /* 0x0000763212067816 */ /* 0x000fe20000000006 */
[----:B------:R5:W-:Y:S01]  /*51d0*/  STS.U16 [R58+0x2], R29 ;  /* 0x0000021d3a007388 */ /* 0x000be20000000400 */
[----:B--2---:R-:W-:-:S03]  /*51e0*/  ULEA UR15, UR19, UR15, 0x18 ;  /* 0x0000000f130f7291 */ /* 0x004fc6000f8ec03f */
[----:B------:R2:W-:Y:S01]  /*51f0*/  STS.U16 [R58+0xe], R4 ;  /* 0x00000e043a007388 */ /* 0x0005e20000000400 */
[----:B------:R-:W-:Y:S01]  /*5200*/  USHF.R.S32.HI UR19, URZ, 0x1f, UR25 ;  /* 0x0000001f3f137899 */ /* 0x000fe20008011419 */
[----:B----4-:R-:W-:Y:S02]  /*5210*/  IMAD.U32 R3, RZ, RZ, UR4 ;  /* 0x00000004ff037e24 */ /* 0x010fe4000f8e00ff */
[----:B------:R3:W-:Y:S01]  /*5220*/  STS.U16 [R58+0x6], R2 ;  /* 0x000006023a007388 */ /* 0x0007e20000000400 */
[----:B------:R-:W-:Y:S01]  /*5230*/  UIMAD UR19, UR19, UR28, URZ ;  /* 0x0000001c131372a4 */ /* 0x000fe2000f8e023f */
[----:B-----5:R-:W-:Y:S02]  /*5240*/  PRMT R29, R24, 0x7632, R29 ;  /* 0x00007632181d7816 */ /* 0x020fe4000000001d */
[----:B------:R-:W-:Y:S01]  /*5250*/  STS.U16 [R58], R32 ;  /* 0x000000203a007388 */ /* 0x000fe20000000400 */
[----:B------:R-:W-:Y:S01]  /*5260*/  UIMAD UR26, UR25, UR29, UR19 ;  /* 0x0000001d191a72a4 */ /* 0x000fe2000f8e0213 */
[----:B--2---:R-:W-:-:S02]  /*5270*/  PRMT R4, R20, 0x7632, R4 ;  /* 0x0000763214047816 */ /* 0x004fc40000000004 */
[----:B------:R-:W-:Y:S01]  /*5280*/  STS.U16 [R58+0x4], R30 ;  /* 0x0000041e3a007388 */ /* 0x000fe20000000400 */
[----:B------:R-:W-:Y:S01]  /*5290*/  UIADD3 UR19, UR21, UR26, URZ ;  /* 0x0000001a15137290 */ /* 0x000fe2000fffe03f */
[----:B---3--:R-:W-:Y:S02]  /*52a0*/  @!P0 IMAD R2, R3, -0x800, R0 ;  /* 0xfffff80003028824 */ /* 0x008fe400078e0200 */
        /* <DEDUP_REMOVED lines=29> */
[----:B------:R-:W2:Y:S02]  /*5480*/  LDS R0, [UR15+0x1080] ;  /* 0x0010800fff007984 */ /* 0x000ea40008000800 */
[----:B--2---:R-:W-:-:S13]  /*5490*/  ISETP.GE.AND P0, PT, R106, R0, PT ;  /* 0x000000006a00720c */ /* 0x004fda0003f06270 */
[----:B------:R-:W-:Y:S05]  /*54a0*/  @P0 BRA `(.L_x_2635) ;  /* 0x0000000000480947 */ /* 0x000fea0003800000 */
[----:B------:R-:W-:Y:S01]  /*54b0*/  USHF.L.U32 UR27, UR4, 0xb, URZ ;  /* 0x0000000b041b7899 */ /* 0x000fe2000800063f */
[----:B------:R-:W-:Y:S01]  /*54c0*/  SHF.R.S32.HI R3, RZ, 0x1f, R106 ;  /* 0x0000001fff037819 */ /* 0x000fe2000001146a */
[----:B------:R-:W-:Y:S01]  /*54d0*/  ULDC.64 UR32, c[0x0][0x2b8] ;  /* 0x0000ae0000207ab9 */ /* 0x000fe20000000a00 */
[----:B------:R-:W-:-:S03]  /*54e0*/  MOV R5, UR28 ;  /* 0x0000001c00057c02 */ /* 0x000fc60008000f00 */
[----:B------:R-:W-:Y:S02]  /*54f0*/  IADD3 R2, P0, R106, UR27, RZ ;  /* 0x0000001b6a027c10 */ /* 0x000fe4000ff1e0ff */
[----:B------:R-:W-:Y:S01]  /*5500*/  MOV R4, UR27 ;  /* 0x0000001b00047c02 */ /* 0x000fe20008000f00 */
[----:B------:R-:W-:-:S03]  /*5510*/  UIMAD UR27, UR30, UR32, URZ ;  /* 0x000000201e1b72a4 */ /* 0x000fc6000f8e023f */
[----:B------:R-:W-:Y:S01]  /*5520*/  LEA.HI.X.SX32 R3, R4, R3, 0x1, P0 ;  /* 0x0000000304037211 */ /* 0x000fe200000f0eff */
[----:B------:R-:W-:Y:S02]  /*5530*/  UIMAD UR27, UR24, UR33, UR27 ;  /* 0x00000021181b72a4 */ /* 0x000fe4000f8e021b */
[----:B------:R-:W-:-:S04]  /*5540*/  IMAD.WIDE.U32 R2, R5, UR25, R2 ;  /* 0x0000001905027c25 */ /* 0x000fc8000f8e0002 */
[----:B------:R-:W-:Y:S01]  /*5550*/  IMAD.U32 R5, RZ, RZ, UR32 ;  /* 0x00000020ff057e24 */ /* 0x000fe2000f8e00ff */
[----:B------:R-:W-:Y:S01]  /*5560*/  IADD3 R3, R3, UR26, RZ ;  /* 0x0000001a03037c10 */ /* 0x000fe2000fffe0ff */
[----:B------:R-:W-:Y:S02]  /*5570*/  ULDC.64 UR32, c[0x0][0x308] ;  /* 0x0000c20000207ab9 */ /* 0x000fe40000000a00 */
[----:B------:R-:W-:-:S05]  /*5580*/  IMAD.WIDE.U32 R2, R5, UR24, R2 ;  /* 0x0000001805027c25 */ /* 0x000fca000f8e0002 */
[----:B------:R-:W-:Y:S02]  /*5590*/  IADD3 R3, R3, UR27, RZ ;  /* 0x0000001b03037c10 */ /* 0x000fe4000fffe0ff */
[----:B------:R-:W-:-:S04]  /*55a0*/  LEA R4, P0, R2, UR32, 0x1 ;  /* 0x0000002002047c11 */ /* 0x000fc8000f8008ff */
[----:B------:R-:W-:-:S05]  /*55b0*/  LEA.HI.X R5, R2, UR33, R3, 0x1, P0 ;  /* 0x0000002102057c11 */ /* 0x000fca00080f0c03 */
[----:B------:R2:W-:Y:S04]  /*55c0*/  STG.E.U16 desc[UR22][R4.64], R7 ;  /* 0x0000000704007986 */ /* 0x0005e8000c101516 */
.L_x_2635:
[----:B------:R-:W-:Y:S05]  /*55d0*/  BSYNC B0 ;  /* 0x0000000000007941 */ /* 0x000fea0003800000 */
.L_x_2634:
[----:B------:R-:W3:Y:S01]  /*55e0*/  LDC.64 R2, c[0x0][0x308] ;  /* 0x0000c200ff027b82 */ /* 0x000ee20000000a00 */
[----:B------:R-:W-:Y:S01]  /*55f0*/  ULDC.64 UR28, c[0x0][0x2b8] ;  /* 0x0000ae00001c7ab9 */ /* 0x000fe20000000a00 */
[----:B------:R-:W-:Y:S01]  /*5600*/  UMOV UR21, UR19 ;  /* 0x0000001300157c82 */ /* 0x000fe20008000000 */
[----:B------:R-:W-:Y:S01]  /*5610*/  UIMAD UR27, UR30, UR28, URZ ;  /* 0x0000001c1e1b72a4 */ /* 0x000fe2000f8e023f */
[C---:B--2---:R-:W-:Y:S01]  /*5620*/  LOP3.LUT R5, R106.reuse, 0x20, RZ, 0xfc, !PT ;  /* 0x000000206a057812 */ /* 0x044fe200078efcff */
[----:B------:R-:W-:Y:S01]  /*5630*/  USHF.L.U32 UR26, UR4, 0xb, URZ ;  /* 0x0000000b041a7899 */ /* 0x000fe2000800063f */
[C---:B------:R-:W-:Y:S01]  /*5640*/  LOP3.LUT R23, R106.reuse, 0x40, RZ, 0xfc, !PT ;  /* 0x000000406a177812 */ /* 0x040fe200078efcff */
[----:B------:R-:W-:Y:S01]  /*5650*/  UIMAD.WIDE.U32 UR20, UR24, UR28, UR20 ;  /* 0x0000001c181472a5 */ /* 0x000fe2000f8e0014 */
[-C--:B------:R-:W-:Y:S01]  /*5660*/  ISETP.GE.AND P3, PT, R5, R0.reuse, PT ;  /* 0x000000000500720c */ /* 0x080fe20003f66270 */
[----:B------:R-:W-:Y:S01]  /*5670*/  UIMAD UR29, UR24, UR29, UR27 ;  /* 0x0000001d181d72a4 */ /* 0x000fe2000f8e021b */
[----:B------:R-:W-:Y:S01]  /*5680*/  LOP3.LUT R5, R106, 0x60, RZ, 0xfc, !PT ;  /* 0x000000606a057812 */ /* 0x000fe200078efcff */
[----:B------:R-:W-:Y:S01]  /*5690*/  USHF.R.S32.HI UR27, URZ, 0x1f, UR26 ;  /* 0x0000001f3f1b7899 */ /* 0x000fe2000801141a */
[-C--:B------:R-:W-:Y:S01]  /*56a0*/  ISETP.GE.AND P2, PT, R23, R0.reuse, PT ;  /* 0x000000001700720c */ /* 0x080fe20003f46270 */
[----:B------:R-:W-:Y:S01]  /*56b0*/  UIADD3 UR19, UP0, UR26, UR20, URZ ;  /* 0x000000141a137290 */ /* 0x000fe2000ff1e03f */
[-C--:B------:R-:W-:Y:S01]  /*56c0*/  ISETP.GE.AND P1, PT, R5, R0.reuse, PT ;  /* 0x000000000500720c */ /* 0x080fe20003f26270 */
[----:B------:R-:W-:Y:S01]  /*56d0*/  UIADD3 UR4, UR4, 0x1, URZ ;  /* 0x0000000104047890 */ /* 0x000fe2000fffe03f */
[-C--:B------:R-:W-:Y:S01]  /*56e0*/  ISETP.GE.AND P4, PT, R86, R0.reuse, PT ;  /* 0x000000005600720c */ /* 0x080fe20003f86270 */
[----:B------:R-:W-:Y:S01]  /*56f0*/  UIADD3.X UR20, UR27, UR29, UR21, UP0, !UPT ;  /* 0x0000001d1b147290 */ /* 0x000fe200087fe415 */
[-C--:B------:R-:W-:Y:S01]  /*5700*/  ISETP.GE.AND P5, PT, R83, R0.reuse, PT ;  /* 0x000000005300720c */ /* 0x080fe20003fa6270 */
[----:B------:R-:W-:Y:S01]  /*5710*/  UIADD3 UR16, UP1, UR16, 0x1000, URZ ;  /* 0x0000100010107890 */ /* 0x000fe2000ff3e03f */
[----:B------:R-:W-:Y:S01]  /*5720*/  MOV R7, UR19 ;  /* 0x0000001300077c02 */ /* 0x000fe20008000f00 */
[----:B------:R-:W-:Y:S01]  /*5730*/  ULDC UR19, c[0x0][0x224] ;  /* 0x0000890000137ab9 */ /* 0x000fe20000000800 */
[----:B------:R-:W-:Y:S01]  /*5740*/  ISETP.GE.AND P6, PT, R82, R0, PT ;  /* 0x000000005200720c */ /* 0x000fe20003fc6270 */
[----:B------:R-:W-:Y:S01]  /*5750*/  UISETP.GE.AND UP0, UPT, UR4, UR19, UPT ;  /* 0x000000130400728c */ /* 0x000fe2000bf06270 */
[----:B---3--:R-:W-:Y:S01]  /*5760*/  IMAD.WIDE R2, R106, 0x2, R2 ;  /* 0x000000026a027825 */ /* 0x008fe200078e0202 */
[----:B------:R-:W-:Y:S01]  /*5770*/  MOV R4, UR20 ;  /* 0x0000001400047c02 */ /* 0x000fe20008000f00 */
[----:B------:R-:W-:-:S02]  /*5780*/  UIADD3 UR14, UP2, UR14, 0x1000, URZ ;  /* 0x000010000e0e7890 */ /* 0x000fc4000ff5e03f */
[----:B------:R-:W-:Y:S01]  /*5790*/  UIADD3.X UR18, URZ, UR18, URZ, UP1, !UPT ;  /* 0x000000123f127290 */ /* 0x000fe20008ffe43f */
[----:B------:R-:W-:Y:S01]  /*57a0*/  LEA R2, P0, R7, R2, 0x1 ;  /* 0x0000000207027211 */ /* 0x000fe200078008ff */
[----:B------:R-:W-:-:S03]  /*57b0*/  UIADD3.X UR17, URZ, UR17, URZ, UP2, !UPT ;  /* 0x000000113f117290 */ /* 0x000fc600097fe43f */
[----:B------:R-:W-:Y:S02]  /*57c0*/  LEA.HI.X R3, R7, R3, R4, 0x1, P0 ;  /* 0x0000000307037211 */ /* 0x000fe400000f0c04 */
[----:B------:R-:W-:-:S03]  /*57d0*/  LOP3.LUT R7, R106, 0x80, RZ, 0xfc, !PT ;  /* 0x000000806a077812 */ /* 0x000fc600078efcff */
        /* <DEDUP_REMOVED lines=27> */
.L_x_2637:
        /* <DEDUP_REMOVED lines=15> */
.L_x_5240:


//--------------------- .text._Z25selective_scan_fwd_kernelI32Selective_Scan_fwd_kernel_traitsILi128ELi16ELi1ELb0ELb0ELb0ELb1EN3c104HalfEfEEv13SSMParamsBase --------------------------
	.section	.text._Z25selective_scan_fwd_kernelI32Selective_Scan_fwd_kernel_traitsILi128ELi16ELi1ELb0ELb0ELb0ELb1EN3c104HalfEfEEv13SSMParamsBase,"ax",@progbits
	.align	128
        .global         _Z25selective_scan_fwd_kernelI32Selective_Scan_fwd_kernel_traitsILi128ELi16ELi1ELb0ELb0ELb0ELb1EN3c104HalfEfEEv13SSMParamsBase
        .type           _Z25selective_scan_fwd_kernelI32Selective_Scan_fwd_kernel_traitsILi128ELi16ELi1ELb0ELb0ELb0ELb1EN3c104HalfEfEEv13SSMParamsBase,@function
        .size           _Z25selective_scan_fwd_kernelI32Selective_Scan_fwd_kernel_traitsILi128ELi16ELi1ELb0ELb0ELb0ELb1EN3c104HalfEfEEv13SSMParamsBase,(.L_x_5241 - _Z25selective_scan_fwd_kernelI32Selective_Scan_fwd_kernel_traitsILi128ELi16ELi1ELb0ELb0ELb0ELb1EN3c104HalfEfEEv13SSMParamsBase)
        .other          _Z25selective_scan_fwd_kernelI32Selective_Scan_fwd_kernel_traitsILi128ELi16ELi1ELb0ELb0ELb0ELb1EN3c104HalfEfEEv13SSMParamsBase,@"STO_CUDA_ENTRY STV_DEFAULT"
_Z25selective_scan_fwd_kernelI32Selective_Scan_fwd_kernel_traitsILi128ELi16ELi1ELb0ELb0ELb0ELb1EN3c104HalfEfEEv13SSMParamsBase:
.text._Z25selective_scan_fwd_kernelI32Selective_Scan_fwd_kernel_traitsILi128ELi16ELi1ELb0ELb0ELb0ELb1EN3c104HalfEfEEv13SSMParamsBase:
[----:B------:R-:W-:Y:S08]  /*0000*/  LDC R1, c[0x0][0x28] ;  /* 0x00000a00ff017b82 */ /* 0x000ff00000000800 */
[----:B------:R-:W0:Y:S01]  /*0010*/  S2UR UR44, SR_CTAID.Y ;  /* 0x00000000002c79c3 */ /* 0x000e220000002600 */
[----:B------:R-:W-:Y:S01]  /*0020*/  ULDC.64 UR4, c[0x0][0x2e8] ;  /* 0x0000ba0000047ab9 */ /* 0x000fe20000000a00 */
[----:B------:R-:W-:Y:S01]  /*0030*/  ULDC.64 UR28, c[0x0][0x208] ;  /* 0x00008200001c7ab9 */ /* 0x000fe20000000a00 */
[----:B------:R-:W-:Y:S01]  /*0040*/  UISETP.NE.U32.AND UP0, UPT, UR4, URZ, UPT ;  /* 0x0000003f0400728c */ /* 0x000fe2000bf05070 */
[----:B------:R-:W-:Y:S01]  /*0050*/  HFMA2.MMA R50, -RZ, RZ, 0, 0 ;  /* 0x00000000ff327435 */ /* 0x000fe200000001ff */
[----:B------:R-:W-:Y:S01]  /*0060*/  ULDC.64 UR10, c[0x0][0x280] ;  /* 0x0000a000000a7ab9 */ /* 0x000fe20000000a00 */
[----:B------:R-:W-:Y:S01]  /*0070*/  ULDC UR23, c[0x0][0x224] ;  /* 0x0000890000177ab9 */ /* 0x000fe20000000800 */
[----:B------:R-:W-:Y:S01]  /*0080*/  UISETP.NE.AND.EX UP0, UPT, UR5, URZ, UPT, UP0 ;  /* 0x0000003f0500728c */ /* 0x000fe2000bf05300 */
[----:B------:R-:W1:Y:S01]  /*0090*/  S2UR UR25, SR_CTAID.X ;  /* 0x00000000001979c3 */ /* 0x000e620000002500 */
[----:B------:R-:W-:Y:S01]  /*00a0*/  ULDC.64 UR12, c[0x0][0x290] ;  /* 0x0000a400000c7ab9 */ /* 0x000fe20000000a00 */
[----:B------:R-:W-:Y:S01]  /*00b0*/  ULDC.64 UR20, c[0x0][0x298] ;  /* 0x0000a60000147ab9 */ /* 0x000fe20000000a00 */
[----:B------:R-:W-:-:S02]  /*00c0*/  ULDC.64 UR14, c[0x0][0x230] ;  /* 0x00008c00000e7ab9 */ /* 0x000fc40000000a00 */
[----:B------:R-:W-:Y:S01]  /*00d0*/  PLOP3.LUT P0, PT, PT, PT, UP0, 0x80, 0x0 ;  /* 0x000000000000781c */ /* 0x000fe20003f0f008 */
[----:B0-----:R-:W-:-:S04]  /*00e0*/  USHF.R.S32.HI UR8, URZ, 0x1f, UR44 ;  /* 0x0000001f3f087899 */ /* 0x001fc8000801142c */
[----:B------:R-:W-:-:S04]  /*00f0*/  @UP0 ULEA UR4, UP1, UR44, UR4, 0x2 ;  /* 0x000000042c040291 */ /* 0x000fc8000f82103f */
[----:B------:R-:W-:Y:S02]  /*0100*/  @UP0 ULEA.HI.X UR5, UR44, UR5, UR8, 0x2, UP1 ;  /* 0x000000052c050291 */ /* 0x000fe400088f1408 */
[----:B------:R-:W-:-:S04]  /*0110*/  MOV R2, UR4 ;  /* 0x0000000400027c02 */ /* 0x000fc80008000f00 */
[----:B------:R-:W-:Y:S01]  /*0120*/  IMAD.U32 R3, RZ, RZ, UR5 ;  /* 0x00000005ff037e24 */ /* 0x000fe2000f8e00ff */
[----:B------:R-:W-:-:S04]  /*0130*/  ULDC.64 UR4, c[0x0][0x300] ;  /* 0x0000c00000047ab9 */ /* 0x000fc80000000a00 */
[----:B------:R0:W5:Y:S01]  /*0140*/  @P0 LDG.E R2, desc[UR28][R2.64] ;  /* 0x0000001c02020981 */ /* 0x000162000c1e1900 */
[----:B------:R-:W-:-:S04]  /*0150*/  UISETP.NE.U32.AND UP0, UPT, UR4, URZ, UPT ;  /* 0x0000003f0400728c */ /* 0x000fc8000bf05070 */
[----:B------:R-:W-:Y:S02]  /*0160*/  UISETP.NE.AND.EX UP0, UPT, UR5, URZ, UPT, UP0 ;  /* 0x0000003f0500728c */ /* 0x000fe4000bf05300 */
[----:B-1----:R-:W-:-:S04]  /*0170*/  USHF.R.S32.HI UR6, URZ, 0x1f, UR25 ;  /* 0x0000001f3f067899 */ /* 0x002fc80008011419 */
[----:B------:R-:W-:-:S05]  /*0180*/  PLOP3.LUT P1, PT, PT, PT, UP0, 0x80, 0x0 ;  /* 0x000000000000781c */ /* 0x000fca0003f2f008 */
[----:B------:R-:W-:-:S04]  /*0190*/  @UP0 ULEA UR4, UP1, UR44, UR4, 0x2 ;  /* 0x000000042c040291 */ /* 0x000fc8000f82103f */
[----:B------:R-:W-:Y:S02]  /*01a0*/  @UP0 ULEA.HI.X UR5, UR44, UR5, UR8, 0x2, UP1 ;  /* 0x000000052c050291 */ /* 0x000fe400088f1408 */
[----:B------:R-:W-:Y:S01]  /*01b0*/  IMAD.U32 R4, RZ, RZ, UR4 ;  /* 0x00000004ff047e24 */ /* 0x000fe2000f8e00ff */
[----:B------:R-:W-:Y:S02]  /*01c0*/  UIMAD UR7, UR6, UR10, URZ ;  /* 0x0000000a060772a4 */ /* 0x000fe4000f8e023f */
[----:B------:R-:W-:Y:S01]  /*01d0*/  UISETP.GE.AND UP0, UPT, UR23, 0x1, UPT ;  /* 0x000000011700788c */ /* 0x000fe2000bf06270 */
[----:B------:R-:W-:Y:S01]  /*01e0*/  MOV R5, UR5 ;  /* 0x0000000500057c02 */ /* 0x000fe20008000f00 */
[----:B------:R-:W-:Y:S02]  /*01f0*/  UIMAD.WIDE.U32 UR4, UR25, UR10, URZ ;  /* 0x0000000a190472a5 */ /* 0x000fe4000f8e003f */
[----:B------:R-:W-:Y:S02]  /*0200*/  UIMAD UR10, UR6, UR12, URZ ;  /* 0x0000000c060a72a4 */ /* 0x000fe4000f8e023f */
[----:B------:R-:W-:Y:S01]  /*0210*/  UIMAD UR9, UR25, UR11, UR7 ;  /* 0x0000000b190972a4 */ /* 0x000fe2000f8e0207 */
[----:B------:R0:W5:Y:S01]  /*0220*/  @P1 LDG.E R50, desc[UR28][R4.64] ;  /* 0x0000001c04321981 */ /* 0x000162000c1e1900 */
[----:B------:R-:W-:Y:S01]  /*0230*/  UIMAD.WIDE.U32 UR6, UR25, UR12, URZ ;  /* 0x0000000c190672a5 */ /* 0x000fe2000f8e003f */
[----:B------:R-:W-:Y:S01]  /*0240*/  PLOP3.LUT P1, PT, PT, PT, UP0, 0x80, 0x0 ;  /* 0x000000000000781c */ /* 0x000fe20003f2f008 */
[----:B------:R-:W-:-:S02]  /*0250*/  UIMAD UR10, UR25, UR13, UR10 ;  /* 0x0000000d190a72a4 */ /* 0x000fc4000f8e020a */
[----:B------:R-:W-:Y:S01]  /*0260*/  UIADD3 UR5, UR5, UR9, URZ ;  /* 0x0000000905057290 */ /* 0x000fe2000fffe03f */
[----:B------:R-:W-:Y:S01]  /*0270*/  ULDC.64 UR12, c[0x0][0x288] ;  /* 0x0000a200000c7ab9 */ /* 0x000fe20000000a00 */
[----:B------:R-:W-:Y:S02]  /*0280*/  UIADD3 UR7, UR7, UR10, URZ ;  /* 0x0000000a07077290 */ /* 0x000fe4000fffe03f */
[----:B------:R-:W-:Y:S02]  /*0290*/  UIMAD UR9, UR8, UR12, URZ ;  /* 0x0000000c080972a4 */ /* 0x000fe4000f8e023f */
[----:B------:R-:W-:Y:S02]  /*02a0*/  UIMAD UR10, UR8, UR14, URZ ;  /* 0x0000000e080a72a4 */ /* 0x000fe4000f8e023f */
[----:B------:R-:W-:Y:S02]  /*02b0*/  UIMAD UR22, UR44, UR13, UR9 ;  /* 0x0000000d2c1672a4 */ /* 0x000fe4000f8e0209 */
[----:B------:R-:W-:-:S02]  /*02c0*/  UIMAD UR9, UR8, UR20, URZ ;  /* 0x00000014080972a4 */ /* 0x000fc4000f8e023f */
[----:B------:R-:W-:Y:S02]  /*02d0*/  UIMAD.WIDE.U32 UR4, UR44, UR12, UR4 ;  /* 0x0000000c2c0472a5 */ /* 0x000fe4000f8e0004 */
[----:B------:R-:W-:Y:S02]  /*02e0*/  UIMAD UR21, UR44, UR21, UR9 ;  /* 0x000000152c1572a4 */ /* 0x000fe4000f8e0209 */
[----:B------:R-:W-:Y:S02]  /*02f0*/  UIMAD.WIDE.U32 UR6, UR44, UR20, UR6 ;  /* 0x000000142c0672a5 */ /* 0x000fe4000f8e0006 */
[----:B------:R-:W-:Y:S01]  /*0300*/  UIMAD UR15, UR44, UR15, UR10 ;  /* 0x0000000f2c0f72a4 */ /* 0x000fe2000f8e020a */
[----:B0-----:R-:W-:Y:S11]  /*0310*/  @!P1 EXIT ;  /* 0x000000000000994d */ /* 0x001ff60003800000 */
[----:B------:R-:W0:Y:S01]  /*0320*/  S2R R52, SR_TID.X ;  /* 0x0000000000347919 */ /* 0x000e220000002100 */
[----:B------:R-:W-:Y:S01]  /*0330*/  ULDC.64 UR16, c[0x0][0x248] ;  /* 0x0000920000107ab9 */ /* 0x000fe20000000a00 */
[----:B------:R-:W-:Y:S02]  /*0340*/  UIMAD.WIDE.U32 UR12, UR44, UR14, URZ ;  /* 0x0000000e2c0c72a5 */ /* 0x000fe4000f8e003f */
[----:B------:R-:W-:Y:S01]  /*0350*/  UIMAD UR9, UR8, UR16, URZ ;  /* 0x00000010080972a4 */ /* 0x000fe2000f8e023f */
[----:B------:R-:W1:Y:S01]  /*0360*/  S2R R51, SR_LANEID ;  /* 0x0000000000337919 */ /* 0x000e620000000000 */
[----:B------:R-:W-:Y:S01]  /*0370*/  UIMAD.WIDE.U32 UR10, UR44, UR16, URZ ;  /* 0x000000102c0a72a5 */ /* 0x000fe2000f8e003f */
[----:B------:R-:W2:Y:S01]  /*0380*/  S2UR UR16, SR_CgaCtaId ;  /* 0x00000000001079c3 */ /* 0x000ea20000008800 */
[----:B------:R-:W-:Y:S01]  /*0390*/  ULDC UR14, c[0x0][0x214] ;  /* 0x00008500000e7ab9 */ /* 0x000fe20000000800 */
[----:B------:R-:W-:Y:S01]  /*03a0*/  ULDC.64 UR26, c[0x0][0x2f0] ;  /* 0x0000bc00001a7ab9 */ /* 0x000fe20000000a00 */
[----:B------:R-:W-:-:S02]  /*03b0*/  UIMAD UR14, UR25, UR14, UR44 ;  /* 0x0000000e190e72a4 */ /* 0x000fc4000f8e022c */
[----:B------:R-:W-:Y:S02]  /*03c0*/  UIADD3 UR22, UR5, UR22, URZ ;  /* 0x0000001605167290 */ /* 0x000fe4000fffe03f */
[----:B------:R-:W-:Y:S02]  /*03d0*/  ULEA UR20, UP0, UR4, UR26, 0x1 ;  /* 0x0000001a04147291 */ /* 0x000fe4000f80083f */
[----:B------:R-:W-:Y:S02]  /*03e0*/  UIADD3 UR21, UR7, UR21, URZ ;  /* 0x0000001507157290 */ /* 0x000fe4000fffe03f */
[----:B------:R-:W-:Y:S01]  /*03f0*/  ULEA.HI.X UR22, UR4, UR27, UR22, 0x1, UP0 ;  /* 0x0000001b04167291 */ /* 0x000fe200080f0c16 */
[----:B------:R-:W-:Y:S02]  /*0400*/  ULDC.64 UR18, c[0x0][0x268] ;  /* 0x00009a0000127ab9 */ /* 0x000fe40000000a00 */
[----:B------:R-:W-:Y:S01]  /*0410*/  UMOV UR4, URZ ;  /* 0x0000003f00047c82 */ /* 0x000fe20008000000 */
[----:B------:R-:W-:Y:S01]  /*0420*/  UIMAD UR7, UR14, UR23, URZ ;  /* 0x000000170e0772a4 */ /* 0x000fe2000f8e023f */
[----:B-----5:R-:W-:Y:S01]  /*0430*/  @P0 R2UR UR4, R2 ;  /* 0x00000000020402ca */ /* 0x020fe200000e0000 */
[----:B------:R-:W-:Y:S01]  /*0440*/  UIMAD UR8, UR8, UR18, URZ ;  /* 0x00000012080872a4 */ /* 0x000fe2000f8e023f */
[----:B------:R-:W-:Y:S01]  /*0450*/  UMOV UR14, 0x400 ;  /* 0x00000400000e7882 */ /* 0x000fe20000000000 */
[----:B------:R-:W-:-:S02]  /*0460*/  UIMAD UR17, UR44, UR17, UR9 ;  /* 0x000000112c1172a4 */ /* 0x000fc4000f8e0209 */
[----:B------:R-:W-:Y:S02]  /*0470*/  UIMAD UR19, UR44, UR19, UR8 ;  /* 0x000000132c1372a4 */ /* 0x000fe4000f8e0208 */
[----:B--2---:R-:W-:Y:S01]  /*0480*/  ULEA UR14, UR16, UR14, 0x18 ;  /* 0x0000000e100e7291 */ /* 0x004fe2000f8ec03f */
[C---:B0-----:R-:W-:Y:S01]  /*0490*/  IMAD.SHL.U32 R0, R52.reuse, 0x10, RZ ;  /* 0x0000001034007824 */ /* 0x041fe200078e00ff */
[----:B------:R-:W-:Y:S01]  /*04a0*/  LOP3.LUT R49, R52, 0x1f, RZ, 0xc0, !PT ;  /* 0x0000001f34317812 */ /* 0x000fe200078ec0ff */
[----:B------:R-:W-:Y:S01]  /*04b0*/  ULDC.64 UR30, c[0x0][0x2f8] ;  /* 0x0000be00001e7ab9 */ /* 0x000fe20000000a00 */
[----:B------:R-:W-:Y:S01]  /*04c0*/  SHF.R.U32.HI R47, RZ, 0x5, R52 ;  /* 0x00000005ff2f7819 */ /* 0x000fe20000011634 */
[----:B------:R-:W-:Y:S01]  /*04d0*/  UIMAD.WIDE.U32 UR8, UR44, UR18, URZ ;  /* 0x000000122c0872a5 */ /* 0x000fe2000f8e003f */
[----:B------:R-:W-:Y:S01]  /*04e0*/  LOP3.LUT R46, R49, 0xfffffe00, R0, 0xf8, !PT ;  /* 0xfffffe00312e7812 */ /* 0x000fe200078ef800 */
[----:B------:R-:W-:Y:S01]  /*04f0*/  ULEA UR18, UP1, UR6, UR30, 0x1 ;  /* 0x0000001e06127291 */ /* 0x000fe2000f82083f */
[C---:B------:R-:W-:Y:S01]  /*0500*/  SHF.L.U32 R48, R47.reuse, 0x9, RZ ;  /* 0x000000092f307819 */ /* 0x040fe200000006ff */
[----:B------:R-:W-:Y:S01]  /*0510*/  ULDC UR5, c[0x0][0x21c] ;  /* 0x0000870000057ab9 */ /* 0x000fe20000000800 */
[----:B------:R-:W-:Y:S01]  /*0520*/  LEA R47, R47, UR14, 0x3 ;  /* 0x0000000e2f2f7c11 */ /* 0x000fe2000f8e18ff */
        /* <DEDUP_REMOVED lines=14> */
[----:B------:R-:W-:Y:S01]  /*0610*/  VIADD R45, R0, 0xf ;  /* 0x0000000f002d7836 */ /* 0x000fe20000000000 */
[----:B------:R-:W-:Y:S01]  /*0620*/  LOP3.LUT R10, R46, 0x20, RZ, 0xfc, !PT ;  /* 0x000000202e0a7812 */ /* 0x000fe200078efcff */
[----:B------:R-:W-:Y:S01]  /*0630*/  UIMAD UR7, UR7, UR5, URZ ;  /* 0x00000005070772a4 */ /* 0x000fe2000f8e023f */
[----:B------:R-:W-:Y:S01]  /*0640*/  UMOV UR16, UR20 ;  /* 0x0000001400107c82 */ /* 0x000fe20008000000 */
[----:B------:R-:W-:Y:S01]  /*0650*/  ULEA.HI.X UR21, UR6, UR31, UR21, 0x1, UP1 ;  /* 0x0000001f06157291 */ /* 0x000fe200088f0c15 */
[----:B------:R-:W-:Y:S01]  /*0660*/  UMOV UR5, URZ ;  /* 0x0000003f00057c82 */ /* 0x000fe20008000000 */
[----:B------:R-:W-:-:S02]  /*0670*/  UIADD3 UR15, UR13, UR15, URZ ;  /* 0x0000000f0d0f7290 */ /* 0x000fc4000fffe03f */
[----:B------:R-:W-:Y:S02]  /*0680*/  UIADD3 UR17, UR11, UR17, URZ ;  /* 0x000000110b117290 */ /* 0x000fe4000fffe03f */
[----:B------:R-:W-:Y:S01]  /*0690*/  UIADD3 UR19, UR9, UR19, URZ ;  /* 0x0000001309137290 */ /* 0x000fe2000fffe03f */
[----:B-1----:R-:W-:-:S11]  /*06a0*/  UMOV UR20, UR22 ;  /* 0x0000001600147c82 */ /* 0x002fd60008000000 */
.L_x_2680:
[----:B------:R-:W-:Y:S01]  /*06b0*/  BAR.SYNC.DEFER_BLOCKING 0x0 ;  /* 0x0000000000007b1d */ /* 0x000fe20000010000 */
[----:B------:R-:W-:Y:S02]  /*06c0*/  SHF.R.S32.HI R3, RZ, 0x1f, R46 ;  /* 0x0000001fff037819 */ /* 0x000fe4000001142e */
[C---:B------:R-:W-:Y:S02]  /*06d0*/  SHF.L.U32 R2, R46.reuse, 0x1, RZ ;  /* 0x000000012e027819 */ /* 0x040fe400000006ff */
[----:B------:R-:W-:Y:S01]  /*06e0*/  SHF.L.U64.HI R3, R46, 0x1, R3 ;  /* 0x000000012e037819 */ /* 0x000fe20000010203 */
[----:B------:R-:W-:Y:S01]  /*06f0*/  ULDC UR24, c[0x0][0x218] ;  /* 0x0000860000187ab9 */ /* 0x000fe20000000800 */
[----:B------:R-:W-:Y:S01]  /*0700*/  IADD3 R6, P0, R2, UR16, RZ ;  /* 0x0000001002067c10 */ /* 0x000fe2000ff1e0ff */
[----:B------:R-:W-:Y:S01]  /*0710*/  UIMAD UR24, UR5, -0x800, UR24 ;  /* 0xfffff800051878a4 */ /* 0x000fe2000f8e0218 */
[C---:B------:R-:W-:Y:S02]  /*0720*/  LOP3.LUT R22, R46.reuse, 0x40, RZ, 0xfc, !PT ;  /* 0x000000402e167812 */ /* 0x040fe400078efcff */
[----:B------:R-:W-:-:S02]  /*0730*/  LOP3.LUT R23, R46, 0x60, RZ, 0xfc, !PT ;  /* 0x000000602e177812 */ /* 0x000fc400078efcff */
[----:B------:R-:W-:Y:S02]  /*0740*/  PRMT R5, RZ, 0x7610, R5 ;  /* 0x00007610ff057816 */ /* 0x000fe40000000005 */
[C---:B------:R-:W-:Y:S02]  /*0750*/  ISETP.GE.AND P3, PT, R46.reuse, UR24, PT ;  /* 0x000000182e007c0c */ /* 0x040fe4000bf66270 */
[C---:B------:R-:W-:Y:S02]  /*0760*/  LOP3.LUT R24, R46.reuse, 0x80, RZ, 0xfc, !PT ;  /* 0x000000802e187812 */ /* 0x040fe400078efcff */
[----:B------:R-:W-:Y:S02]  /*0770*/  LOP3.LUT R25, R46, 0xa0, RZ, 0xfc, !PT ;  /* 0x000000a02e197812 */ /* 0x000fe400078efcff */
[----:B------:R-:W-:Y:S02]  /*0780*/  ISETP.GE.AND P4, PT, R10, UR24, PT ;  /* 0x000000180a007c0c */ /* 0x000fe4000bf86270 */
[----:B------:R-:W-:-:S02]  /*0790*/  IADD3.X R7, R3, UR20, RZ, P0, !PT ;  /* 0x0000001403077c10 */ /* 0x000fc400087fe4ff */
[----:B------:R-:W-:Y:S02]  /*07a0*/  LOP3.LUT R26, R46, 0xc0, RZ, 0xfc, !PT ;  /* 0x000000c02e1a7812 */ /* 0x000fe400078efcff */
[----:B------:R-:W-:Y:S01]  /*07b0*/  ISETP.GE.AND P5, PT, R22, UR24, PT ;  /* 0x0000001816007c0c */ /* 0x000fe2000bfa6270 */
[----:B------:R-:W2:Y:S01]  /*07c0*/  @!P3 LDG.E.U16 R5, desc[UR28][R6.64] ;  /* 0x0000001c0605b981 */ /* 0x000ea2000c1e1500 */
[----:B------:R-:W-:Y:S02]  /*07d0*/  LOP3.LUT R27, R46, 0xe0, RZ, 0xfc, !PT ;  /* 0x000000e02e1b7812 */ /* 0x000fe400078efcff */
        /* <DEDUP_REMOVED lines=9> */
[----:B------:R-:W3:Y:S01]  /*0870*/  @!P4 LDG.E.U16 R0, desc[UR28][R6.64+0x40] ;  /* 0x0000401c0600c981 */ /* 0x000ee2000c1e1500 */
[----:B------:R-:W-:-:S02]  /*0880*/  LOP3.LUT R65, R46, 0x100, RZ, 0xfc, !PT ;  /* 0x000001002e417812 */ /* 0x000fc400078efcff */
[----:B------:R-:W-:Y:S01]  /*0890*/  PRMT R12, RZ, 0x7610, R12 ;  /* 0x00007610ff0c7816 */ /* 0x000fe2000000000c */
[----:B------:R-:W4:Y:S01]  /*08a0*/  @!P5 LDG.E.U16 R9, desc[UR28][R6.64+0x80] ;  /* 0x0000801c0609d981 */ /* 0x000f22000c1e1500 */
[C---:B------:R-:W-:Y:S02]  /*08b0*/  LOP3.LUT R64, R46.reuse, 0x120, RZ, 0xfc, !PT ;  /* 0x000001202e407812 */ /* 0x040fe400078efcff */
[----:B------:R-:W-:Y:S01]  /*08c0*/  PRMT R13, RZ, 0x7610, R13 ;  /* 0x00007610ff0d7816 */ /* 0x000fe2000000000d */
[----:B------:R-:W5:Y:S01]  /*08d0*/  @!P6 LDG.E.U16 R8, desc[UR28][R6.64+0xc0] ;  /* 0x0000c01c0608e981 */ /* 0x000f62000c1e1500 */
[C---:B------:R-:W-:Y:S02]  /*08e0*/  LOP3.LUT R63, R46.reuse, 0x140, RZ, 0xfc, !PT ;  /* 0x000001402e3f7812 */ /* 0x040fe400078efcff */
[----:B------:R-:W-:Y:S01]  /*08f0*/  PRMT R14, RZ, 0x7610, R14 ;  /* 0x00007610ff0e7816 */ /* 0x000fe2000000000e */
[----:B------:R-:W5:Y:S01]  /*0900*/  @!P0 LDG.E.U16 R11, desc[UR28][R6.64+0x100] ;  /* 0x0001001c060b8981 */ /* 0x000f62000c1e1500 */
[----:B------:R-:W-:-:S02]  /*0910*/  LOP3.LUT R62, R46, 0x160, RZ, 0xfc, !PT ;  /* 0x000001602e3e7812 */ /* 0x000fc400078efcff */
[C---:B------:R-:W-:Y:S01]  /*0920*/  LOP3.LUT R61, R46.reuse, 0x180, RZ, 0xfc, !PT ;  /* 0x000001802e3d7812 */ /* 0x040fe200078efcff */
        /* <DEDUP_REMOVED lines=20> */
[----:B------:R-:W-:Y:S02]  /*0a70*/  PRMT R21, RZ, 0x7610, R21 ;  /* 0x00007610ff157816 */ /* 0x000fe40000000015 */
[----:B------:R-:W-:Y:S01]  /*0a80*/  LOP3.LUT R4, R46, 0x1e0, RZ, 0xfc, !PT ;  /* 0x000001e02e047812 */ /* 0x000fe200078efcff */
[----:B------:R-:W5:Y:S04]  /*0a90*/  @!P6 LDG.E.U16 R17, desc[UR28][R6.64+0x280] ;  /* 0x0002801c0611e981 */ /* 0x000f68000c1e1500 */
[----:B------:R-:W5:Y:S01]  /*0aa0*/  @!P0 LDG.E.U16 R18, desc[UR28][R6.64+0x2c0] ;  /* 0x0002c01c06128981 */ /* 0x000f62000c1e1500 */
[----:B------:R-:W-:-:S03]  /*0ab0*/  ISETP.GE.AND P0, PT, R4, UR24, PT ;  /* 0x0000001804007c0c */ /* 0x000fc6000bf06270 */
[----:B------:R-:W5:Y:S04]  /*0ac0*/  @!P1 LDG.E.U16 R19, desc[UR28][R6.64+0x300] ;  /* 0x0003001c06139981 */ /* 0x000f68000c1e1500 */
[----:B------:R-:W5:Y:S04]  /*0ad0*/  @!P2 LDG.E.U16 R20, desc[UR28][R6.64+0x340] ;  /* 0x0003401c0614a981 */ /* 0x000f68000c1e1500 */
[----:B------:R-:W5:Y:S01]  /*0ae0*/  @!P3 LDG.E.U16 R21, desc[UR28][R6.64+0x380] ;  /* 0x0003801c0615b981 */ /* 0x000f62000c1e1500 */
[----:B------:R-:W-:-:S06]  /*0af0*/  PRMT R54, RZ, 0x7610, R54 ;  /* 0x00007610ff367816 */ /* 0x000fcc0000000036 */
[----:B------:R0:W5:Y:S01]  /*0b00*/  @!P0 LDG.E.U16 R54, desc[UR28][R6.64+0x3c0] ;  /* 0x0003c01c06368981 */ /* 0x000162000c1e1500 */
[----:B------:R-:W-:Y:S01]  /*0b10*/  ISETP.GE.AND P2, PT, R10, UR24, PT ;  /* 0x000000180a007c0c */ /* 0x000fe2000bf46270 */
[----:B------:R-:W-:Y:S01]  /*0b20*/  IMAD.IADD R10, R48, 0x1, R51 ;  /* 0x00000001300a7824 */ /* 0x000fe200078e0233 */
[----:B------:R-:W-:Y:S02]  /*0b30*/  IADD3 R2, P3, R2, UR18, RZ ;  /* 0x0000001202027c10 */ /* 0x000fe4000ff7e0ff */
[----:B------:R-:W-:Y:S01]  /*0b40*/  ISETP.GE.AND P0, PT, R23, UR24, PT ;  /* 0x0000001817007c0c */ /* 0x000fe2000bf06270 */
[C---:B------:R-:W-:Y:S01]  /*0b50*/  VIADD R23, R10.reuse, 0x40 ;  /* 0x000000400a177836 */ /* 0x040fe20000000000 */
[----:B------:R-:W-:Y:S01]  /*0b60*/  IADD3.X R3, R3, UR21, RZ, P3, !PT ;  /* 0x0000001503037c10 */ /* 0x000fe20009ffe4ff */
[C---:B------:R-:W-:Y:S01]  /*0b70*/  VIADD R43, R10.reuse, 0x180 ;  /* 0x000001800a2b7836 */ /* 0x040fe20000000000 */
[----:B------:R-:W-:Y:S02]  /*0b80*/  ISETP.GE.AND P6, PT, R25, UR24, PT ;  /* 0x0000001819007c0c */ /* 0x000fe4000bfc6270 */
[----:B0-----:R-:W-:-:S02]  /*0b90*/  IADD3 R7, R10, 0x20, RZ ;  /* 0x000000200a077810 */ /* 0x001fc40007ffe0ff */
[----:B------:R-:W-:Y:S01]  /*0ba0*/  ISETP.GE.AND P3, PT, R27, UR24, PT ;  /* 0x000000181b007c0c */ /* 0x000fe2000bf66270 */
[C---:B------:R-:W-:Y:S01]  /*0bb0*/  VIADD R27, R10.reuse, 0x80 ;  /* 0x000000800a1b7836 */ /* 0x040fe20000000000 */
[C---:B------:R-:W-:Y:S01]  /*0bc0*/  IADD3 R25, R10.reuse, 0x60, RZ ;  /* 0x000000600a197810 */ /* 0x040fe20007ffe0ff */
[C---:B------:R-:W-:Y:S01]  /*0bd0*/  VIADD R31, R10.reuse, 0xc0 ;  /* 0x000000c00a1f7836 */ /* 0x040fe20000000000 */
[CC--:B------:R-:W-:Y:S02]  /*0be0*/  LEA.HI.SX32 R44, R10.reuse, R10.reuse, 0x1b ;  /* 0x0000000a0a2c7211 */ /* 0x0c0fe400078fdaff */
[C---:B------:R-:W-:Y:S02]  /*0bf0*/  IADD3 R29, R10.reuse, 0xa0, RZ ;  /* 0x000000a00a1d7810 */ /* 0x040fe40007ffe0ff */
[-C--:B------:R-:W-:Y:S01]  /*0c00*/  LEA.HI.SX32 R7, R7, R10.reuse, 0x1b ;  /* 0x0000000a07077211 */ /* 0x080fe200078fdaff */
[C---:B------:R-:W-:Y:S01]  /*0c10*/  VIADD R35, R10.reuse, 0x100 ;  /* 0x000001000a237836 */ /* 0x040fe20000000000 */
[C---:B------:R-:W-:Y:S01]  /*0c20*/  IADD3 R41, R10.reuse, 0x160, RZ ;  /* 0x000001600a297810 */ /* 0x040fe20007ffe0ff */
[----:B------:R-:W-:Y:S01]  /*0c30*/  VIADD R39, R10, 0x140 ;  /* 0x000001400a277836 */ /* 0x000fe20000000000 */
[----:B------:R-:W-:-:S02]  /*0c40*/  LEA.HI.SX32 R23, R23, R10, 0x1b ;  /* 0x0000000a17177211 */ /* 0x000fc400078fdaff */
[----:B------:R-:W-:Y:S02]  /*0c50*/  IADD3 R33, R10, 0xe0, RZ ;  /* 0x000000e00a217810 */ /* 0x000fe40007ffe0ff */
[-C--:B------:R-:W-:Y:S02]  /*0c60*/  LEA.HI.SX32 R25, R25, R10.reuse, 0x1b ;  /* 0x0000000a19197211 */ /* 0x080fe400078fdaff */
[----:B------:R-:W-:Y:S02]  /*0c70*/  LEA R44, R44, UR14, 0x1 ;  /* 0x0000000e2c2c7c11 */ /* 0x000fe4000f8e08ff */
[-C--:B------:R-:W-:Y:S02]  /*0c80*/  LEA.HI.SX32 R27, R27, R10.reuse, 0x1b ;  /* 0x0000000a1b1b7211 */ /* 0x080fe400078fdaff */
[----:B------:R-:W-:Y:S02]  /*0c90*/  LEA.HI.SX32 R32, R43, R10, 0x1b ;  /* 0x0000000a2b207211 */ /* 0x000fe400078fdaff */
[----:B------:R-:W-:-:S02]  /*0ca0*/  ISETP.GE.AND P4, PT, R22, UR24, PT ;  /* 0x0000001816007c0c */ /* 0x000fc4000bf86270 */
[----:B------:R-:W-:Y:S02]  /*0cb0*/  IADD3 R37, R10, 0x120, RZ ;  /* 0x000001200a257810 */ /* 0x000fe40007ffe0ff */
[-C--:B------:R-:W-:Y:S02]  /*0cc0*/  LEA.HI.SX32 R29, R29, R10.reuse, 0x1b ;  /* 0x0000000a1d1d7211 */ /* 0x080fe400078fdaff */
[----:B------:R-:W-:Y:S02]  /*0cd0*/  LEA R43, R7, UR14, 0x1 ;  /* 0x0000000e072b7c11 */ /* 0x000fe4000f8e08ff */
[-C--:B------:R-:W-:Y:S02]  /*0ce0*/  LEA.HI.SX32 R31, R31, R10.reuse, 0x1b ;  /* 0x0000000a1f1f7211 */ /* 0x080fe400078fdaff */
[----:B------:R-:W-:Y:S02]  /*0cf0*/  LEA.HI.SX32 R22, R41, R10, 0x1b ;  /* 0x0000000a29167211 */ /* 0x000fe400078fdaff */
[----:B------:R-:W-:-:S02]  /*0d00*/  LEA R42, R23, UR14, 0x1 ;  /* 0x0000000e172a7c11 */ /* 0x000fc4000f8e08ff */
[-C--:B------:R-:W-:Y:S02]  /*0d10*/  LEA.HI.SX32 R33, R33, R10.reuse, 0x1b ;  /* 0x0000000a21217211 */ /* 0x080fe400078fdaff */
[----:B------:R-:W-:Y:S01]  /*0d20*/  LEA R41, R25, UR14, 0x1 ;  /* 0x0000000e19297c11 */ /* 0x000fe2000f8e08ff */
[C---:B------:R-:W-:Y:S01]  /*0d30*/  VIADD R55, R10.reuse, 0x1c0 ;  /* 0x000001c00a377836 */ /* 0x040fe20000000000 */
[-C--:B------:R-:W-:Y:S02]  /*0d40*/  LEA.HI.SX32 R35, R35, R10.reuse, 0x1b ;  /* 0x0000000a23237211 */ /* 0x080fe400078fdaff */
[----:B------:R-:W-:Y:S02]  /*0d50*/  LEA.HI.SX32 R34, R39, R10, 0x1b ;  /* 0x0000000a27227211 */ /* 0x000fe400078fdaff */
[----:B------:R-:W-:Y:S02]  /*0d60*/  LEA R40, R27, UR14, 0x1 ;  /* 0x0000000e1b287c11 */ /* 0x000fe4000f8e08ff */
[----:B------:R-:W-:-:S02]  /*0d70*/  IADD3 R53, R10, 0x1a0, RZ ;  /* 0x000001a00a357810 */ /* 0x000fc40007ffe0ff */
[-C--:B------:R-:W-:Y:S02]  /*0d80*/  LEA.HI.SX32 R6, R37, R10.reuse, 0x1b ;  /* 0x0000000a25067211 */ /* 0x080fe400078fdaff */
[----:B------:R-:W-:Y:S02]  /*0d90*/  LEA R39, R29, UR14, 0x1 ;  /* 0x0000000e1d277c11 */ /* 0x000fe4000f8e08ff */
[----:B------:R-:W-:Y:S02]  /*0da0*/  LEA R38, R31, UR14, 0x1 ;  /* 0x0000000e1f267c11 */ /* 0x000fe4000f8e08ff */
[----:B------:R-:W-:Y:S02]  /*0db0*/  LEA R37, R33, UR14, 0x1 ;  /* 0x0000000e21257c11 */ /* 0x000fe4000f8e08ff */
[----:B------:R-:W-:Y:S02]  /*0dc0*/  LEA R36, R35, UR14, 0x1 ;  /* 0x0000000e23247c11 */ /* 0x000fe4000f8e08ff */
[----:B------:R-:W-:-:S02]  /*0dd0*/  LEA.HI.SX32 R53, R53, R10, 0x1b ;  /* 0x0000000a35357211 */ /* 0x000fc400078fdaff */
[----:B------:R-:W-:Y:S02]  /*0de0*/  LEA R35, R6, UR14, 0x1 ;  /* 0x0000000e06237c11 */ /* 0x000fe4000f8e08ff */
[----:B------:R-:W-:Y:S02]  /*0df0*/  LEA.HI.SX32 R30, R55, R10, 0x1b ;  /* 0x0000000a371e7211 */ /* 0x000fe400078fdaff */
[----:B------:R-:W-:Y:S02]  /*0e00*/  LEA R34, R34, UR14, 0x1 ;  /* 0x0000000e22227c11 */ /* 0x000fe4000f8e08ff */
[----:B------:R-:W-:Y:S02]  /*0e10*/  LEA R33, R22, UR14, 0x1 ;  /* 0x0000000e16217c11 */ /* 0x000fe4000f8e08ff */
[----:B------:R-:W-:Y:S02]  /*0e20*/  LEA R32, R32, UR14, 0x1 ;  /* 0x0000000e20207c11 */ /* 0x000fe4000f8e08ff */
[----:B------:R-:W-:-:S02]  /*0e30*/  LEA R31, R53, UR14, 0x1 ;  /* 0x0000000e351f7c11 */ /* 0x000fc4000f8e08ff */
[----:B------:R-:W-:Y:S02]  /*0e40*/  LEA R30, R30, UR14, 0x1 ;  /* 0x0000000e1e1e7c11 */ /* 0x000fe4000f8e08ff */
[----:B------:R-:W-:-:S04]  /*0e50*/  IADD3 R57, R10, 0x1e0, RZ ;  /* 0x000001e00a397810 */ /* 0x000fc80007ffe0ff */
[----:B------:R-:W-:Y:S02]  /*0e60*/  LEA.HI.SX32 R57, R57, R10, 0x1b ;  /* 0x0000000a39397211 */ /* 0x000fe400078fdaff */
[----:B------:R-:W-:Y:S02]  /*0e70*/  ISETP.GE.AND P1, PT, R24, UR24, PT ;  /* 0x0000001818007c0c */ /* 0x000fe4000bf26270 */
[----:B------:R-:W-:Y:S02]  /*0e80*/  LEA R29, R57, UR14, 0x1 ;  /* 0x0000000e391d7c11 */ /* 0x000fe4000f8e08ff */
[----:B------:R-:W-:Y:S02]  /*0e90*/  ISETP.GE.AND P5, PT, R26, UR24, PT ;  /* 0x000000181a007c0c */ /* 0x000fe4000bfa6270 */
[----:B------:R-:W-:Y:S02]  /*0ea0*/  PRMT R56, RZ, 0x7610, R56 ;  /* 0x00007610ff387816 */ /* 0x000fe40000000038 */
[----:B------:R-:W-:-:S02]  /*0eb0*/  PRMT R57, RZ, 0x7610, R57 ;  /* 0x00007610ff397816 */ /* 0x000fc40000000039 */
[----:B------:R-:W-:Y:S02]  /*0ec0*/  PRMT R74, RZ, 0x7610, R74 ;  /* 0x00007610ff4a7816 */ /* 0x000fe4000000004a */
[----:B------:R-:W-:Y:S01]  /*0ed0*/  PRMT R73, RZ, 0x7610, R73 ;  /* 0x00007610ff497816 */ /* 0x000fe20000000049 */
[----:B--2---:R-:W-:Y:S04]  /*0ee0*/  STS.U16 [R44], R5 ;  /* 0x000000052c007388 */ /* 0x004fe80000000400 */
[----:B---3--:R0:W-:Y:S04]  /*0ef0*/  STS.U16 [R43+0x40], R0 ;  /* 0x000040002b007388 */ /* 0x0081e80000000400 */
[----:B----4-:R-:W-:Y:S04]  /*0f00*/  STS.U16 [R42+0x80], R9 ;  /* 0x000080092a007388 */ /* 0x010fe80000000400 */
[----:B-----5:R-:W-:Y:S04]  /*0f10*/  STS.U16 [R41+0xc0], R8 ;  /* 0x0000c00829007388 */ /* 0x020fe80000000400 */
[----:B------:R1:W-:Y:S04]  /*0f20*/  STS.U16 [R40+0x100], R11 ;  /* 0x0001000b28007388 */ /* 0x0003e80000000400 */
[----:B------:R-:W-:Y:S01]  /*0f30*/  STS.U16 [R39+0x140], R12 ;  /* 0x0001400c27007388 */ /* 0x000fe20000000400 */
[----:B0-----:R-:W-:-:S03]  /*0f40*/  IMAD R0, R51, 0x10, R48 ;  /* 0x0000001033007824 */ /* 0x001fc600078e0230 */
[----:B------:R0:W-:Y:S04]  /*0f50*/  STS.U16 [R38+0x180], R13 ;  /* 0x0001800d26007388 */ /* 0x0001e80000000400 */
[----:B------:R-:W-:Y:S01]  /*0f60*/  STS.U16 [R37+0x1c0], R14 ;  /* 0x0001c00e25007388 */ /* 0x000fe20000000400 */
[C---:B------:R-:W-:Y:S01]  /*0f70*/  VIADD R7, R0.reuse, 0x2 ;  /* 0x0000000200077836 */ /* 0x040fe20000000000 */
[C---:B------:R-:W-:Y:S01]  /*0f80*/  IADD3 R5, R0.reuse, 0x1, RZ ;  /* 0x0000000100057810 */ /* 0x040fe20007ffe0ff */
[C---:B-1----:R-:W-:Y:S01]  /*0f90*/  VIADD R11, R0.reuse, 0x4 ;  /* 0x00000004000b7836 */ /* 0x042fe20000000000 */
[C---:B------:R-:W-:Y:S01]  /*0fa0*/  IADD3 R9, R0.reuse, 0x3, RZ ;  /* 0x0000000300097810 */ /* 0x040fe20007ffe0ff */
[C---:B------:R-:W-:Y:S01]  /*0fb0*/  VIADD R23, R0.reuse, 0x8 ;  /* 0x0000000800177836 */ /* 0x040fe20000000000 */
[C---:B0-----:R-:W-:Y:S01]  /*0fc0*/  IADD3 R13, R0.reuse, 0x5, RZ ;  /* 0x00000005000d7810 */ /* 0x041fe20007ffe0ff */
[C---:B------:R-:W-:Y:S01]  /*0fd0*/  VIADD R25, R0.reuse, 0xa ;  /* 0x0000000a00197836 */ /* 0x040fe20000000000 */
[C---:B------:R-:W-:Y:S01]  /*0fe0*/  IADD3 R53, R0.reuse, 0xd, RZ ;  /* 0x0000000d00357810 */ /* 0x040fe20007ffe0ff */
[C---:B------:R-:W-:Y:S01]  /*0ff0*/  VIADD R27, R0.reuse, 0xc ;  /* 0x0000000c001b7836 */ /* 0x040fe20000000000 */
[C---:B------:R-:W-:Y:S01]  /*1000*/  IADD3 R59, R0.reuse, 0xf, RZ ;  /* 0x0000000f003b7810 */ /* 0x040fe20007ffe0ff */
[C---:B------:R-:W-:Y:S01]  /*1010*/  VIADD R55, R0.reuse, 0xe ;  /* 0x0000000e00377836 */ /* 0x040fe20000000000 */
[----:B------:R0:W-:Y:S04]  /*1020*/  STS.U16 [R36+0x200], R15 ;  /* 0x0002000f24007388 */ /* 0x0001e80000000400 */
[----:B------:R-:W-:Y:S04]  /*1030*/  STS.U16 [R35+0x240], R16 ;  /* 0x0002401023007388 */ /* 0x000fe80000000400 */
[----:B------:R1:W-:Y:S01]  /*1040*/  STS.U16 [R34+0x280], R17 ;  /* 0x0002801122007388 */ /* 0x0003e20000000400 */
[----:B0-----:R-:W-:-:S03]  /*1050*/  VIADD R15, R0, 0x6 ;  /* 0x00000006000f7836 */ /* 0x001fc60000000000 */
[----:B------:R-:W-:Y:S04]  /*1060*/  STS.U16 [R33+0x2c0], R18 ;  /* 0x0002c01221007388 */ /* 0x000fe80000000400 */
[----:B------:R0:W-:Y:S01]  /*1070*/  STS.U16 [R32+0x300], R19 ;  /* 0x0003001320007388 */ /* 0x0001e20000000400 */
[----:B-1----:R-:W-:-:S03]  /*1080*/  IADD3 R17, R0, 0x7, RZ ;  /* 0x0000000700117810 */ /* 0x002fc60007ffe0ff */
[----:B------:R-:W-:Y:S04]  /*1090*/  STS.U16 [R31+0x340], R20 ;  /* 0x000340141f007388 */ /* 0x000fe80000000400 */
[----:B------:R1:W-:Y:S01]  /*10a0*/  STS.U16 [R30+0x380], R21 ;  /* 0x000380151e007388 */ /* 0x0003e20000000400 */
[C---:B0-----:R-:W-:Y:S02]  /*10b0*/  IADD3 R19, R0.reuse, 0x9, RZ ;  /* 0x0000000900137810 */ /* 0x041fe40007ffe0ff */
[-C--:B------:R-:W-:Y:S02]  /*10c0*/  LEA.HI.SX32 R15, R15, R0.reuse, 0x1b ;  /* 0x000000000f0f7211 */ /* 0x080fe400078fdaff */
[----:B------:R-:W-:Y:S02]  /*10d0*/  LEA.HI.SX32 R17, R17, R0, 0x1b ;  /* 0x0000000011117211 */ /* 0x000fe400078fdaff */
[----:B-1----:R-:W-:-:S02]  /*10e0*/  IADD3 R21, R0, 0xb, RZ ;  /* 0x0000000b00157810 */ /* 0x002fc40007ffe0ff */
        /* <DEDUP_REMOVED lines=13> */
[----:B------:R-:W-:Y:S02]  /*11c0*/  LEA.HI.SX32 R28, R0, R0, 0x1b ;  /* 0x00000000001c7211 */ /* 0x000fe400078fdaff */
[----:B------:R-:W-:Y:S02]  /*11d0*/  LEA R22, R15, UR14, 0x1 ;  /* 0x0000000e0f167c11 */ /* 0x000fe4000f8e08ff */
[----:B------:R-:W-:Y:S02]  /*11e0*/  LEA R21, R17, UR14, 0x1 ;  /* 0x0000000e11157c11 */ /* 0x000fe4000f8e08ff */
[----:B------:R-:W-:Y:S02]  /*11f0*/  LEA R28, R28, UR14, 0x1 ;  /* 0x0000000e1c1c7c11 */ /* 0x000fe4000f8e08ff */
[----:B------:R-:W-:-:S02]  /*1200*/  LEA R27, R5, UR14, 0x1 ;  /* 0x0000000e051b7c11 */ /* 0x000fc4000f8e08ff */
[----:B------:R-:W-:Y:S02]  /*1210*/  LEA R26, R7, UR14, 0x1 ;  /* 0x0000000e071a7c11 */ /* 0x000fe4000f8e08ff */
[----:B------:R-:W-:Y:S02]  /*1220*/  LEA R25, R9, UR14, 0x1 ;  /* 0x0000000e09197c11 */ /* 0x000fe4000f8e08ff */
        /* <DEDUP_REMOVED lines=9> */
[----:B------:R-:W-:Y:S01]  /*12c0*/  LEA R0, R59, UR14, 0x1 ;  /* 0x0000000e3b007c11 */ /* 0x000fe2000f8e08ff */
        /* <DEDUP_REMOVED lines=20> */
[----:B------:R-:W-:Y:S02]  /*1410*/  PRMT R59, RZ, 0x7610, R59 ;  /* 0x00007610ff3b7816 */ /* 0x000fe4000000003b */
[----:B0-----:R-:W-:Y:S02]  /*1420*/  PRMT R54, RZ, 0x7610, R54 ;  /* 0x00007610ff367816 */ /* 0x001fe40000000036 */
[----:B------:R-:W-:Y:S01]  /*1430*/  PRMT R53, RZ, 0x7610, R53 ;  /* 0x00007610ff357816 */ /* 0x000fe20000000035 */
[----:B------:R-:W2:Y:S01]  /*1440*/  @!P4 LDG.E.U16 R55, desc[UR28][R2.64+0x80] ;  /* 0x0000801c0237c981 */ /* 0x000ea2000c1e1500 */
        /* <DEDUP_REMOVED lines=8> */
[----:B------:R-:W-:Y:S01]  /*14d0*/  PRMT R62, RZ, 0x7610, R62 ;  /* 0x00007610ff3e7816 */ /* 0x000fe2000000003e */
[----:B------:R-:W5:Y:S01]  /*14e0*/  @!P5 LDG.E.U16 R59, desc[UR28][R2.64+0x180] ;  /* 0x0001801c023bd981 */ /* 0x000f62000c1e1500 */
[----:B------:R-:W-:Y:S02]  /*14f0*/  ISETP.GE.AND P5, PT, R61, UR24, PT ;  /* 0x000000183d007c0c */ /* 0x000fe4000bfa6270 */
[----:B------:R-:W-:Y:S01]  /*1500*/  PRMT R61, RZ, 0x7610, R61 ;  /* 0x00007610ff3d7816 */ /* 0x000fe2000000003d */
[----:B------:R-:W4:Y:S01]  /*1510*/  @!P0 LDG.E.U16 R54, desc[UR28][R2.64+0xc0] ;  /* 0x0000c01c02368981 */ /* 0x000f22000c1e1500 */
[----:B------:R-:W-:-:S03]  /*1520*/  ISETP.GE.AND P0, PT, R63, UR24, PT ;  /* 0x000000183f007c0c */ /* 0x000fc6000bf06270 */
[----:B------:R-:W5:Y:S01]  /*1530*/  @!P3 LDG.E.U16 R62, desc[UR28][R2.64+0x1c0] ;  /* 0x0001c01c023eb981 */ /* 0x000f62000c1e1500 */
[----:B------:R-:W-:-:S03]  /*1540*/  ISETP.GE.AND P3, PT, R58, UR24, PT ;  /* 0x000000183a007c0c */ /* 0x000fc6000bf66270 */
[----:B------:R-:W5:Y:S01]  /*1550*/  @!P2 LDG.E.U16 R61, desc[UR28][R2.64+0x200] ;  /* 0x0002001c023da981 */ /* 0x000f62000c1e1500 */
[----:B------:R-:W-:-:S03]  /*1560*/  ISETP.GE.AND P2, PT, R60, UR24, PT ;  /* 0x000000183c007c0c */ /* 0x000fc6000bf46270 */
[----:B------:R-:W2:Y:S01]  /*1570*/  @!P1 LDG.E.U16 R53, desc[UR28][R2.64] ;  /* 0x0000001c02359981 */ /* 0x000ea2000c1e1500 */
[----:B------:R-:W-:Y:S02]  /*1580*/  ISETP.GE.AND P1, PT, R4, UR24, PT ;  /* 0x0000001804007c0c */ /* 0x000fe4000bf26270 */
[----:B------:R-:W-:Y:S01]  /*1590*/  PRMT R63, RZ, 0x7610, R63 ;  /* 0x00007610ff3f7816 */ /* 0x000fe2000000003f */
[----:B------:R-:W5:Y:S01]  /*15a0*/  @!P4 LDG.E.U16 R74, desc[UR28][R2.64+0x240] ;  /* 0x0002401c024ac981 */ /* 0x000f62000c1e1500 */
[----:B------:R-:W-:Y:S02]  /*15b0*/  PRMT R4, RZ, 0x7610, R4 ;  /* 0x00007610ff047816 */ /* 0x000fe40000000004 */
        /* <DEDUP_REMOVED lines=8> */
[----:B------:R-:W5:Y:S01]  /*1640*/  @!P1 LDG.E.U16 R60, desc[UR28][R2.64+0x3c0] ;  /* 0x0003c01c023c9981 */ /* 0x000f62000c1e1500 */
[----:B------:R-:W-:Y:S01]  /*1650*/  ULDC.U8 UR6, c[0x0][0x22e] ;  /* 0x00008b8000067ab9 */ /* 0x000fe20000000000 */
[----:B------:R-:W-:Y:S02]  /*1660*/  BSSY B0, `(.L_x_2638) ;  /* 0x000005a000007945 */ /* 0x000fe40003800000 */
[----:B--2---:R-:W-:Y:S04]  /*1670*/  STS.U16 [R44], R53 ;  /* 0x000000352c007388 */ /* 0x004fe80000000400 */
[----:B---3--:R-:W-:Y:S04]  /*1680*/  STS.U16 [R43+0x40], R56 ;  /* 0x000040382b007388 */ /* 0x008fe80000000400 */
[----:B------:R-:W-:Y:S04]  /*1690*/  STS.U16 [R42+0x80], R55 ;  /* 0x000080372a007388 */ /* 0x000fe80000000400 */
[----:B----4-:R-:W-:Y:S04]  /*16a0*/  STS.U16 [R41+0xc0], R54 ;  /* 0x0000c03629007388 */ /* 0x010fe80000000400 */
[----:B------:R-:W-:Y:S04]  /*16b0*/  STS.U16 [R40+0x100], R57 ;  /* 0x0001003928007388 */ /* 0x000fe80000000400 */
[----:B-----5:R-:W-:Y:S04]  /*16c0*/  STS.U16 [R39+0x140], R64 ;  /* 0x0001404027007388 */ /* 0x020fe80000000400 */
[----:B------:R-:W-:Y:S04]  /*16d0*/  STS.U16 [R38+0x180], R59 ;  /* 0x0001803b26007388 */ /* 0x000fe80000000400 */
[----:B------:R0:W-:Y:S04]  /*16e0*/  STS.U16 [R37+0x1c0], R62 ;  /* 0x0001c03e25007388 */ /* 0x0001e80000000400 */
[----:B------:R-:W-:Y:S04]  /*16f0*/  STS.U16 [R36+0x200], R61 ;  /* 0x0002003d24007388 */ /* 0x000fe80000000400 */
[----:B------:R-:W-:Y:S01]  /*1700*/  STS.U16 [R35+0x240], R74 ;  /* 0x0002404a23007388 */ /* 0x000fe20000000400 */
[----:B0-----:R-:W0:Y:S03]  /*1710*/  LDC R62, c[0x0][0x21c] ;  /* 0x00008700ff3e7b82 */ /* 0x001e260000000800 */
        /* <DEDUP_REMOVED lines=11> */
[----:B------:R-:W5:Y:S04]  /*17d0*/  LDS.U16 R59, [R24+0x8] ;  /* 0x00000800183b7984 */ /* 0x000f680000000400 */
[----:B------:R-:W5:Y:S04]  /*17e0*/  LDS.U16 R61, [R23+0xa] ;  /* 0x00000a00173d7984 */ /* 0x000f680000000400 */
[----:B------:R-:W5:Y:S04]  /*17f0*/  LDS.U16 R74, [R22+0xc] ;  /* 0x00000c00164a7984 */ /* 0x000f680000000400 */
[----:B------:R0:W2:Y:S04]  /*1800*/  LDS.U16 R73, [R21+0xe] ;  /* 0x00000e0015497984 */ /* 0x0000a80000000400 */
[----:B------:R0:W2:Y:S04]  /*1810*/  LDS.U16 R75, [R20+0x10] ;  /* 0x00001000144b7984 */ /* 0x0000a80000000400 */
[----:B------:R0:W3:Y:S04]  /*1820*/  LDS.U16 R53, [R19+0x12] ;  /* 0x0000120013357984 */ /* 0x0000e80000000400 */
[----:B------:R0:W5:Y:S04]  /*1830*/  LDS.U16 R63, [R18+0x14] ;  /* 0x00001400123f7984 */ /* 0x0001680000000400 */
[----:B------:R0:W5:Y:S04]  /*1840*/  LDS.U16 R64, [R17+0x16] ;  /* 0x0000160011407984 */ /* 0x0001680000000400 */
[----:B------:R0:W5:Y:S04]  /*1850*/  LDS.U16 R65, [R16+0x18] ;  /* 0x0000180010417984 */ /* 0x0001680000000400 */
[----:B------:R0:W5:Y:S04]  /*1860*/  LDS.U16 R4, [R15+0x1a] ;  /* 0x00001a000f047984 */ /* 0x0001680000000400 */
[----:B------:R2:W5:Y:S04]  /*1870*/  LDS.U16 R3, [R14+0x1c] ;  /* 0x00001c000e037984 */ /* 0x0005680000000400 */
[----:B------:R2:W5:Y:S01]  /*1880*/  LDS.U16 R2, [R0+0x1e] ;  /* 0x00001e0000027984 */ /* 0x0005620000000400 */
[----:B-1----:R-:W-:Y:S01]  /*1890*/  HADD2.F32 R77, -RZ, R54.H0_H0 ;  /* 0x20000036ff4d7230 */ /* 0x002fe20000004100 */
[----:B0-----:R-:W-:-:S04]  /*18a0*/  ISETP.GE.AND P6, PT, R62, 0x1, PT ;  /* 0x000000013e00780c */ /* 0x001fc80003fc6270 */
[----:B------:R-:W-:-:S05]  /*18b0*/  FADD.FTZ R62, R77, R50 ;  /* 0x000000324d3e7221 */ /* 0x000fca0000010000 */
[----:B------:R-:W-:Y:S01]  /*18c0*/  FSETP.GTU.FTZ.AND P4, PT, R62, 20, PT ;  /* 0x41a000003e00780b */ /* 0x000fe20003f9c000 */
[----:B--2---:R-:W-:-:S03]  /*18d0*/  HADD2.F32 R55, -RZ, R55.H0_H0 ;  /* 0x20000037ff377230 */ /* 0x004fc60000004100 */
[----:B------:R-:W-:Y:S01]  /*18e0*/  ISETP.EQ.OR P4, PT, RZ, UR6, P4 ;  /* 0x00000006ff007c0c */ /* 0x000fe2000a782670 */
[----:B---3--:R-:W-:Y:S02]  /*18f0*/  HADD2.F32 R57, -RZ, R57.H0_H0 ;  /* 0x20000039ff397230 */ /* 0x008fe40000004100 */
[----:B----4-:R-:W-:Y:S02]  /*1900*/  HADD2.F32 R79, -RZ, R56.H0_H0 ;  /* 0x20000038ff4f7230 */ /* 0x010fe40000004100 */
[----:B-----5:R-:W-:Y:S02]  /*1910*/  HADD2.F32 R81, -RZ, R59.H0_H0 ;  /* 0x2000003bff517230 */ /* 0x020fe40000004100 */
[----:B------:R-:W-:Y:S02]  /*1920*/  HADD2.F32 R83, -RZ, R61.H0_H0 ;  /* 0x2000003dff537230 */ /* 0x000fe40000004100 */
[--C-:B------:R-:W-:Y:S01]  /*1930*/  FADD.FTZ R61, R55, R50.reuse ;  /* 0x00000032373d7221 */ /* 0x100fe20000010000 */
[--C-:B------:R-:W-:Y:S01]  /*1940*/  FADD.FTZ R59, R57, R50.reuse ;  /* 0x00000032393b7221 */ /* 0x100fe20000010000 */
[--C-:B------:R-:W-:Y:S01]  /*1950*/  FADD.FTZ R60, R79, R50.reuse ;  /* 0x000000324f3c7221 */ /* 0x100fe20000010000 */
[--C-:B------:R-:W-:Y:S01]  /*1960*/  FADD.FTZ R58, R81, R50.reuse ;  /* 0x00000032513a7221 */ /* 0x100fe20000010000 */
[----:B------:R-:W-:Y:S01]  /*1970*/  FADD.FTZ R57, R83, R50 ;  /* 0x0000003253397221 */ /* 0x000fe20000010000 */
[----:B------:R-:W-:Y:S01]  /*1980*/  HADD2.F32 R55, -RZ, R74.H0_H0 ;  /* 0x2000004aff377230 */ /* 0x000fe20000004100 */
[----:B------:R-:W-:-:S02]  /*1990*/  FSETP.GTU.FTZ.AND P5, PT, R61, 20, PT ;  /* 0x41a000003d00780b */ /* 0x000fc40003fbc000 */
[----:B------:R-:W-:Y:S02]  /*19a0*/  FSETP.GTU.FTZ.AND P3, PT, R60, 20, PT ;  /* 0x41a000003c00780b */ /* 0x000fe40003f7c000 */
[----:B------:R-:W-:Y:S01]  /*19b0*/  FSETP.GTU.FTZ.AND P2, PT, R59, 20, PT ;  /* 0x41a000003b00780b */ /* 0x000fe20003f5c000 */
[----:B------:R-:W-:Y:S01]  /*19c0*/  FADD.FTZ R56, R55, R50 ;  /* 0x0000003237387221 */ /* 0x000fe20000010000 */
        /* <DEDUP_REMOVED lines=9> */
[----:B------:R-:W-:-:S03]  /*1a60*/  ISETP.GE.U32.AND P4, PT, R79, 0x7f800000, PT ;  /* 0x7f8000004f00780c */ /* 0x000fc60003f86070 */
[----:B------:R-:W-:-:S05]  /*1a70*/  VIADD R54, R54, 0xc0c00000 ;  /* 0xc0c0000036367836 */ /* 0x000fca0000000000 */
        /* <DEDUP_REMOVED lines=24> */
.L_x_2639:
[----:B------:R-:W-:Y:S05]  /*1c00*/  BSYNC B0 ;  /* 0x0000000000007941 */ /* 0x000fea0003800000 */
.L_x_2638:
[----:B------:R-:W-:Y:S01]  /*1c10*/  HADD2.F32 R73, -RZ, R73.H0_H0 ;  /* 0x20000049ff497230 */ /* 0x000fe20000004100 */
[----:B------:R-:W-:Y:S01]  /*1c20*/  BSSY B0, `(.L_x_2640) ;  /* 0x0000023000007945 */ /* 0x000fe20003800000 */
[----:B------:R-:W-:-:S03]  /*1c30*/  FSETP.GTU.FTZ.AND P4, PT, R56, 20, PT ;  /* 0x41a000003800780b */ /* 0x000fc60003f9c000 */
[----:B------:R-:W-:Y:S01]  /*1c40*/  FADD.FTZ R55, R73, R50 ;  /* 0x0000003249377221 */ /* 0x000fe20000010000 */
[----:B------:R-:W-:Y:S09]  /*1c50*/  @P5 BRA `(.L_x_2641) ;  /* 0x00000000007c5947 */ /* 0x000ff20003800000 */
[----:B------:R-:W-:Y:S01]  /*1c60*/  FMUL.FTZ R61, R61, 1.4426950216293334961 ;  /* 0x3fb8aa3b3d3d7820 */ /* 0x000fe20000410000 */
[----:B------:R-:W-:Y:S02]  /*1c70*/  IMAD.MOV.U32 R79, RZ, RZ, 0x3e800000 ;  /* 0x3e800000ff4f7424 */ /* 0x000fe400078e00ff */
[----:B------:R-:W-:Y:S01]  /*1c80*/  IMAD.MOV.U32 R76, RZ, RZ, 0x3d39bf78 ;  /* 0x3d39bf78ff4c7424 */ /* 0x000fe200078e00ff */
        /* <DEDUP_REMOVED lines=28> */
.L_x_2641:
[----:B------:R-:W-:Y:S05]  /*1e50*/  BSYNC B0 ;  /* 0x0000000000007941 */ /* 0x000fea0003800000 */
.L_x_2640:
        /* <DEDUP_REMOVED lines=38> */
.L_x_2643:
[----:B------:R-:W-:Y:S05]  /*20c0*/  BSYNC B0 ;  /* 0x0000000000007941 */ /* 0x000fea0003800000 */
.L_x_2642:
        /* <DEDUP_REMOVED lines=36> */
.L_x_2645:
[----:B------:R-:W-:Y:S05]  /*2310*/  BSYNC B0 ;  /* 0x0000000000007941 */ /* 0x000fea0003800000 */
.L_x_2644:
        /* <DEDUP_REMOVED lines=38> */
.L_x_2647:
[----:B------:R-:W-:Y:S05]  /*2580*/  BSYNC B0 ;  /* 0x0000000000007941 */ /* 0x000fea0003800000 */
.L_x_2646:
        /* <DEDUP_REMOVED lines=36> */
.L_x_2649:
[----:B------:R-:W-:Y:S05]  /*27d0*/  BSYNC B0 ;  /* 0x0000000000007941 */ /* 0x000fea0003800000 */
.L_x_2648:
        /* <DEDUP_REMOVED lines=38> */
.L_x_2651:
[----:B------:R-:W-:Y:S05]  /*2a40*/  BSYNC B0 ;  /* 0x0000000000007941 */ /* 0x000fea0003800000 */
.L_x_2650:
[----:B------:R-:W-:Y:S01]  /*2a50*/  HADD2.F32 R73, -RZ, R4.H0_H0 ;  /* 0x20000004ff497230 */ /* 0x000fe20000004100 */
[----:B------:R-:W-:Y:S01]  /*2a60*/  BSSY B0, `(.L_x_2652) ;  /* 0x0000024000007945 */ /* 0x000fe20003800000 */
[----:B------:R-:W-:Y:S01]  /*2a70*/  HADD2.F32 R93, -RZ, R66.H0_H0 ;  /* 0x20000042ff5d7230 */ /* 0x000fe20000004100 */
[----:B------:R-:W-:Y:S02]  /*2a80*/  FSETP.GTU.FTZ.AND P4, PT, R65, 20, PT ;  /* 0x41a000004100780b */ /* 0x000fe40003f9c000 */
[----:B------:R-:W-:Y:S01]  /*2a90*/  FADD.FTZ R66, R73, R50 ;  /* 0x0000003249427221 */ /* 0x000fe20000010000 */
[----:B------:R-:W-:Y:S10]  /*2aa0*/  @P5 BRA `(.L_x_2653) ;  /* 0x00000000007c5947 */ /* 0x000ff40003800000 */
        /* <DEDUP_REMOVED lines=31> */
.L_x_2653:
[----:B------:R-:W-:Y:S05]  /*2ca0*/  BSYNC B0 ;  /* 0x0000000000007941 */ /* 0x000fea0003800000 */
.L_x_2652:
        /* <DEDUP_REMOVED lines=42> */
.L_x_2655:
[----:B------:R-:W-:Y:S05]  /*2f50*/  BSYNC B0 ;  /* 0x0000000000007941 */ /* 0x000fea0003800000 */
.L_x_2654:
        /* <DEDUP_REMOVED lines=40> */
.L_x_2657:
[----:B------:R-:W-:Y:S05]  /*31e0*/  BSYNC B0 ;  /* 0x0000000000007941 */ /* 0x000fea0003800000 */
.L_x_2656:
        /* <DEDUP_REMOVED lines=46> */
.L_x_2659:
[----:B------:R-:W-:Y:S05]  /*34d0*/  BSYNC B0 ;  /* 0x0000000000007941 */ /* 0x000fea0003800000 */
.L_x_2658:
        /* <DEDUP_REMOVED lines=33> */
.L_x_2661:
[----:B------:R-:W-:Y:S05]  /*36f0*/  BSYNC B0 ;  /* 0x0000000000007941 */ /* 0x000fea0003800000 */
.L_x_2660:
[----:B------:R-:W-:Y:S04]  /*3700*/  BSSY B0, `(.L_x_2662) ;  /* 0x0000021000007945 */ /* 0x000fe80003800000 */
[----:B------:R-:W-:Y:S05]  /*3710*/  @P4 BRA `(.L_x_2663) ;  /* 0x00000000007c4947 */ /* 0x000fea0003800000 */
[----:B------:R-:W-:Y:S01]  /*3720*/  FMUL.FTZ R65, R65, 1.4426950216293334961 ;  /* 0x3fb8aa3b41417820 */ /* 0x000fe20000410000 */
[----:B------:R-:W-:Y:S01]  /*3730*/  MOV R69, 0x3e800000 ;  /* 0x3e80000000457802 */ /* 0x000fe20000000f00 */
[----:B------:R-:W-:Y:S02]  /*3740*/  IMAD.MOV.U32 R72, RZ, RZ, 0x3d39bf78 ;  /* 0x3d39bf78ff487424 */ /* 0x000fe400078e00ff */
        /* <DEDUP_REMOVED lines=28> */
.L_x_2663:
[----:B------:R-:W-:Y:S05]  /*3910*/  BSYNC B0 ;  /* 0x0000000000007941 */ /* 0x000fea0003800000 */
.L_x_2662:
        /* <DEDUP_REMOVED lines=33> */
.L_x_2665:
[----:B------:R-:W-:Y:S05]  /*3b30*/  BSYNC B0 ;  /* 0x0000000000007941 */ /* 0x000fea0003800000 */
.L_x_2664:
        /* <DEDUP_REMOVED lines=33> */
.L_x_2667:
[----:B------:R-:W-:Y:S05]  /*3d50*/  BSYNC B0 ;  /* 0x0000000000007941 */ /* 0x000fea0003800000 */
.L_x_2666:
        /* <DEDUP_REMOVED lines=33> */
.L_x_2669:
[----:B------:R-:W-:Y:S05]  /*3f70*/  BSYNC B0 ;  /* 0x0000000000007941 */ /* 0x000fea0003800000 */
.L_x_2668:
        /* <DEDUP_REMOVED lines=19> */
[----:B------:R-:W-:Y:S01]  /*40b0*/  ISETP.NE.AND P0, PT, R49, RZ, PT ;  /* 0x000000ff3100720c */ /* 0x000fe20003f05270 */
        /* <DEDUP_REMOVED lines=17> */
[----:B------:R-:W-:Y:S01]  /*41d0*/  UMOV UR6, URZ ;  /* 0x0000003f00067c82 */ /* 0x000fe20008000000 */
        /* <DEDUP_REMOVED lines=8> */
.L_x_2675:
[----:B------:R-:W-:Y:S01]  /*4260*/  USHF.R.S32.HI UR26, URZ, 0x1f, UR6 ;  /* 0x0000001f3f1a7899 */ /* 0x000fe20008011406 */
[----:B------:R-:W-:Y:S01]  /*4270*/  UMOV UR22, UR12 ;  /* 0x0000000c00167c82 */ /* 0x000fe20008000000 */
[----:B------:R-:W-:Y:S02]  /*4280*/  UMOV UR23, UR15 ;  /* 0x0000000f00177c82 */ /* 0x000fe40008000000 */
[----:B------:R-:W-:Y:S02]  /*4290*/  UIMAD UR27, UR26, UR30, URZ ;  /* 0x0000001e1a1b72a4 */ /* 0x000fe4000f8e023f */
[----:B------:R-:W-:Y:S02]  /*42a0*/  UIMAD.WIDE.U32 UR22, UR6, UR30, UR22 ;  /* 0x0000001e061672a5 */ /* 0x000fe4000f8e0016 */
[----:B------:R-:W-:Y:S02]  /*42b0*/  UIMAD UR27, UR6, UR31, UR27 ;  /* 0x0000001f061b72a4 */ /* 0x000fe4000f8e021b */
[----:B------:R-:W-:-:S02]  /*42c0*/  ULEA UR46, UP0, UR22, UR32, 0x2 ;  /* 0x00000020162e7291 */ /* 0x000fc4000f80103f */
[----:B------:R-:W-:-:S04]  /*42d0*/  UIADD3 UR23, UR23, UR27, URZ ;  /* 0x0000001b17177290 */ /* 0x000fc8000fffe03f */
[----:B------:R-:W-:Y:S01]  /*42e0*/  ULEA.HI.X UR22, UR22, UR33, UR23, 0x2, UP0 ;  /* 0x0000002116167291 */ /* 0x000fe200080f1417 */
[----:B-1----:R-:W-:-:S05]  /*42f0*/  MOV R2, UR46 ;  /* 0x0000002e00027c02 */ /* 0x002fca0008000f00 */
[----:B------:R-:W-:-:S05]  /*4300*/  IMAD.U32 R3, RZ, RZ, UR22 ;  /* 0x00000016ff037e24 */ /* 0x000fca000f8e00ff */
[----:B------:R-:W2:Y:S01]  /*4310*/  LDG.E R2, desc[UR28][R2.64] ;  /* 0x0000001c02027981 */ /* 0x000ea2000c1e1900 */
[----:B------:R-:W-:Y:S01]  /*4320*/  ISETP.GE.U32.AND P3, PT, R109, UR24, PT ;  /* 0x000000186d007c0c */ /* 0x000fe2000bf66070 */
[----:B------:R-:W-:Y:S01]  /*4330*/  UIMAD UR47, UR26, UR38, URZ ;  /* 0x000000261a2f72a4 */ /* 0x000fe2000f8e023f */
[----:B------:R-:W-:Y:S01]  /*4340*/  ISETP.GE.U32.AND P4, PT, R108, UR24, PT ;  /* 0x000000186c007c0c */ /* 0x000fe2000bf86070 */
[----:B0-----:R-:W0:Y:S01]  /*4350*/  S2R R52, SR_TID.X ;  /* 0x0000000000347919 */ /* 0x001e220000002100 */
[----:B------:R-:W-:Y:S01]  /*4360*/  FSEL R118, R93, RZ, !P3 ;  /* 0x000000ff5d767208 */ /* 0x000fe20005800000 */
[----:B------:R-:W-:Y:S01]  /*4370*/  UIMAD UR46, UR26, UR34, URZ ;  /* 0x000000221a2e72a4 */ /* 0x000fe2000f8e023f */
[----:B------:R-:W-:Y:S01]  /*4380*/  ISETP.GE.U32.AND P5, PT, R107, UR24, PT ;  /* 0x000000186b007c0c */ /* 0x000fe2000bfa6070 */
[----:B------:R-:W-:Y:S01]  /*4390*/  UMOV UR27, UR19 ;  /* 0x00000013001b7c82 */ /* 0x000fe20008000000 */
[----:B------:R-:W-:Y:S01]  /*43a0*/  FSEL R119, R91, RZ, !P4 ;  /* 0x000000ff5b777208 */ /* 0x000fe20006000000 */
[----:B------:R-:W-:Y:S01]  /*43b0*/  UMOV UR26, UR8 ;  /* 0x00000008001a7c82 */ /* 0x000fe20008000000 */
[----:B------:R-:W-:Y:S01]  /*43c0*/  ISETP.GE.U32.AND P6, PT, R106, UR24, PT ;  /* 0x000000186a007c0c */ /* 0x000fe2000bfc6070 */
[----:B------:R-:W-:Y:S01]  /*43d0*/  UIMAD.WIDE.U32 UR26, UR6, UR38, UR26 ;  /* 0x00000026061a72a5 */ /* 0x000fe2000f8e001a */
[----:B------:R-:W-:Y:S01]  /*43e0*/  FSEL R121, R94, RZ, !P5 ;  /* 0x000000ff5e797208 */ /* 0x000fe20006800000 */
[----:B------:R-:W-:Y:S01]  /*43f0*/  UIMAD UR47, UR6, UR39, UR47 ;  /* 0x00000027062f72a4 */ /* 0x000fe2000f8e022f */
[----:B------:R-:W-:Y:S01]  /*4400*/  ISETP.GE.U32.AND P1, PT, R105, UR24, PT ;  /* 0x0000001869007c0c */ /* 0x000fe2000bf26070 */
[----:B------:R-:W-:Y:S01]  /*4410*/  ULEA UR48, UP1, UR26, UR40, 0x2 ;  /* 0x000000281a307291 */ /* 0x000fe2000f82103f */
[----:B------:R-:W-:Y:S01]  /*4420*/  FSEL R123, R90, RZ, !P6 ;  /* 0x000000ff5a7b7208 */ /* 0x000fe20007000000 */
[----:B------:R-:W-:Y:S01]  /*4430*/  UIADD3 UR27, UR27, UR47, URZ ;  /* 0x0000002f1b1b7290 */ /* 0x000fe2000fffe03f */
[----:B------:R-:W-:Y:S01]  /*4440*/  FSEL R125, R110, RZ, !P1 ;  /* 0x000000ff6e7d7208 */ /* 0x000fe20004800000 */
[----:B------:R-:W-:Y:S01]  /*4450*/  UMOV UR22, UR10 ;  /* 0x0000000a00167c82 */ /* 0x000fe20008000000 */
[----:B------:R-:W-:Y:S01]  /*4460*/  UMOV UR23, UR17 ;  /* 0x0000001100177c82 */ /* 0x000fe20008000000 */
[----:B------:R-:W-:-:S02]  /*4470*/  ULEA.HI.X UR26, UR26, UR41, UR27, 0x2, UP1 ;  /* 0x000000291a1a7291 */ /* 0x000fc400088f141b */
[----:B------:R-:W-:Y:S02]  /*4480*/  UIMAD.WIDE.U32 UR22, UR6, UR34, UR22 ;  /* 0x00000022061672a5 */ /* 0x000fe4000f8e0016 */
[----:B------:R-:W-:Y:S02]  /*4490*/  UIMAD UR46, UR6, UR35, UR46 ;  /* 0x00000023062e72a4 */ /* 0x000fe4000f8e022e */
[----:B------:R-:W-:Y:S02]  /*44a0*/  ULEA UR49, UP0, UR22, UR36, 0x2 ;  /* 0x0000002416317291 */ /* 0x000fe4000f80103f */
[----:B------:R-:W-:-:S04]  /*44b0*/  UIADD3 UR23, UR23, UR46, URZ ;  /* 0x0000002e17177290 */ /* 0x000fc8000fffe03f */
[----:B------:R-:W-:Y:S01]  /*44c0*/  ULEA.HI.X UR22, UR22, UR37, UR23, 0x2, UP0 ;  /* 0x0000002516167291 */ /* 0x000fe200080f1417 */
[----:B0-----:R-:W-:-:S04]  /*44d0*/  SHF.L.U32 R11, R52, 0x4, RZ ;  /* 0x00000004340b7819 */ /* 0x001fc800000006ff */
[----:B------:R-:W-:-:S04]  /*44e0*/  ISETP.GE.U32.AND P2, PT, R11, UR24, PT ;  /* 0x000000180b007c0c */ /* 0x000fc8000bf46070 */
[----:B------:R-:W-:Y:S01]  /*44f0*/  FSEL R115, R92, RZ, !P2 ;  /* 0x000000ff5c737208 */ /* 0x000fe20005000000 */
[----:B------:R-:W-:Y:S01]  /*4500*/  VOTEU.ALL UP0, P0 ;  /* 0x00000000003f7886 */ /* 0x000fe20000000000 */
[----:B------:R-:W-:Y:S01]  /*4510*/  HFMA2.MMA R12, -RZ, RZ, 1.875, 0 ;  /* 0x3f800000ff0c7435 */ /* 0x000fe200000001ff */
[----:B------:R-:W0:Y:S01]  /*4520*/  S2UR UR23, SR_CgaCtaId ;  /* 0x00000000001779c3 */ /* 0x000e220000008800 */
[----:B------:R-:W-:Y:S02]  /*4530*/  IMAD.MOV.U32 R13, RZ, RZ, RZ ;  /* 0x000000ffff0d7224 */ /* 0x000fe400078e00ff */
        /* <DEDUP_REMOVED lines=9> */
[C---:B------:R-:W-:Y:S01]  /*45d0*/  FMUL.FTZ R10, R4.reuse, R55 ;  /* 0x00000037040a7220 */ /* 0x040fe20000410000 */
[----:B------:R-:W-:-:S05]  /*45e0*/  FMUL.FTZ R11, R4, R54 ;  /* 0x00000036040b7220 */ /* 0x000fca0000410000 */
        /* <DEDUP_REMOVED lines=8> */
[----:B------:R-:W-:Y:S01]  /*4670*/  FFMA.FTZ R7, R115, R117, R118 ;  /* 0x0000007573077223 */ /* 0x000fe20000010076 */
[----:B------:R-:W-:-:S04]  /*4680*/  ISETP.GE.U32.AND P4, PT, R102, UR24, PT ;  /* 0x0000001866007c0c */ /* 0x000fc8000bf86070 */
[----:B------:R-:W-:Y:S01]  /*4690*/  FSEL R131, R88, RZ, !P4 ;  /* 0x000000ff58837208 */ /* 0x000fe20006000000 */
[----:B------:R-:W2:Y:S01]  /*46a0*/  MUFU.EX2 R9, R9 ;  /* 0x0000000900097308 */ /* 0x000ea20000000800 */
[----:B---3--:R-:W-:Y:S01]  /*46b0*/  FSEL R116, R5, 1, !P2 ;  /* 0x3f80000005747808 */ /* 0x008fe20005000000 */
[----:B------:R-:W-:Y:S01]  /*46c0*/  FMUL.FTZ R5, R4, R53 ;  /* 0x0000003504057220 */ /* 0x000fe20000410000 */
[----:B------:R-:W-:-:S04]  /*46d0*/  ISETP.GE.U32.AND P2, PT, R104, UR24, PT ;  /* 0x0000001868007c0c */ /* 0x000fc8000bf46070 */
[----:B------:R-:W-:Y:S01]  /*46e0*/  FSEL R127, R89, RZ, !P2 ;  /* 0x000000ff597f7208 */ /* 0x000fe20005000000 */
[----:B------:R-:W3:Y:S01]  /*46f0*/  MUFU.EX2 R2, R2 ;  /* 0x0000000200027308 */ /* 0x000ee20000000800 */
[----:B-1----:R-:W-:Y:S01]  /*4700*/  FSEL R122, R8, 1, !P5 ;  /* 0x3f800000087a7808 */ /* 0x002fe20006800000 */
[----:B------:R-:W-:Y:S01]  /*4710*/  FFMA.FTZ R8, R120, R7, R119 ;  /* 0x0000000778087223 */ /* 0x000fe20000010077 */
[----:B------:R-:W-:Y:S01]  /*4720*/  FMUL.FTZ R7, R116, R117 ;  /* 0x0000007574077220 */ /* 0x000fe20000410000 */
[----:B------:R-:W-:Y:S02]  /*4730*/  ISETP.GE.U32.AND P5, PT, R101, UR24, PT ;  /* 0x0000001865007c0c */ /* 0x000fe4000bfa6070 */
[----:B------:R-:W-:Y:S02]  /*4740*/  FFMA.FTZ R8, R122, R8, R121 ;  /* 0x000000087a087223 */ /* 0x000fe40000010079 */
[----:B------:R-:W1:Y:S01]  /*4750*/  MUFU.EX2 R3, R3 ;  /* 0x0000000300037308 */ /* 0x000e620000000800 */
[----:B--2---:R-:W-:Y:S01]  /*4760*/  FSEL R128, R9, 1, !P2 ;  /* 0x3f80000009807808 */ /* 0x004fe20005000000 */
[----:B------:R-:W-:Y:S01]  /*4770*/  FMUL.FTZ R9, R120, R7 ;  /* 0x0000000778097220 */ /* 0x000fe20000410000 */
[----:B------:R-:W-:Y:S01]  /*4780*/  FMUL.FTZ R7, R4, R66 ;  /* 0x0000004204077220 */ /* 0x000fe20000410000 */
[----:B------:R-:W-:-:S02]  /*4790*/  FSEL R133, R111, RZ, !P5 ;  /* 0x000000ff6f857208 */ /* 0x000fc40006800000 */
[----:B------:R-:W-:Y:S01]  /*47a0*/  FMUL.FTZ R9, R122, R9 ;  /* 0x000000097a097220 */ /* 0x000fe20000410000 */
[----:B------:R-:W-:Y:S01]  /*47b0*/  ISETP.GE.U32.AND P2, PT, R98, UR24, PT ;  /* 0x0000001862007c0c */ /* 0x000fe2000bf46070 */
[----:B------:R-:W2:Y:S01]  /*47c0*/  MUFU.EX2 R10, R10 ;  /* 0x0000000a000a7308 */ /* 0x000ea20000000800 */
[----:B---3--:R-:W-:Y:S01]  /*47d0*/  FSEL R124, R2, 1, !P6 ;  /* 0x3f800000027c7808 */ /* 0x008fe20007000000 */
[----:B------:R-:W-:Y:S01]  /*47e0*/  FMUL.FTZ R2, R4, R64 ;  /* 0x0000004004027220 */ /* 0x000fe20000410000 */
[----:B------:R-:W-:Y:S02]  /*47f0*/  ISETP.GE.U32.AND P6, PT, R100, UR24, PT ;  /* 0x0000001864007c0c */ /* 0x000fe4000bfc6070 */
[----:B------:R-:W-:Y:S01]  /*4800*/  FSEL R139, R86, RZ, !P2 ;  /* 0x000000ff568b7208 */ /* 0x000fe20005000000 */
[C---:B------:R-:W-:Y:S01]  /*4810*/  FFMA.FTZ R8, R124.reuse, R8, R123 ;  /* 0x000000087c087223 */ /* 0x040fe2000001007b */
[----:B------:R-:W-:Y:S01]  /*4820*/  FMUL.FTZ R9, R124, R9 ;  /* 0x000000097c097220 */ /* 0x000fe20000410000 */
        /* <DEDUP_REMOVED lines=9> */
[C---:B------:R-:W-:Y:S01]  /*48c0*/  FFMA.FTZ R8, R128.reuse, R8, R127 ;  /* 0x0000000880087223 */ /* 0x040fe2000001007f */
[----:B------:R-:W-:Y:S01]  /*48d0*/  FMUL.FTZ R9, R128, R9 ;  /* 0x0000000980097220 */ /* 0x000fe20000410000 */
[----:B------:R-:W-:Y:S02]  /*48e0*/  FSEL R136, R112, RZ, !P1 ;  /* 0x000000ff70887208 */ /* 0x000fe40004800000 */
[C---:B------:R-:W-:Y:S01]  /*48f0*/  FFMA.FTZ R8, R130.reuse, R8, R129 ;  /* 0x0000000882087223 */ /* 0x040fe20000010081 */
[----:B------:R-:W-:Y:S01]  /*4900*/  FMUL.FTZ R9, R130, R9 ;  /* 0x0000000982097220 */ /* 0x000fe20000410000 */
[----:B------:R-:W2:Y:S01]  /*4910*/  MUFU.EX2 R6, R6 ;  /* 0x0000000600067308 */ /* 0x000ea20000000800 */
[----:B---3--:R-:W-:-:S02]  /*4920*/  FSEL R132, R11, 1, !P4 ;  /* 0x3f8000000b847808 */ /* 0x008fc40006000000 */
[----:B------:R-:W-:Y:S02]  /*4930*/  ISETP.GE.U32.AND P3, PT, R97, UR24, PT ;  /* 0x0000001861007c0c */ /* 0x000fe4000bf66070 */
[----:B------:R-:W-:Y:S01]  /*4940*/  ISETP.GE.U32.AND P4, PT, R95, UR24, PT ;  /* 0x000000185f007c0c */ /* 0x000fe2000bf86070 */
[C---:B------:R-:W-:Y:S01]  /*4950*/  FFMA.FTZ R8, R132.reuse, R8, R131 ;  /* 0x0000000884087223 */ /* 0x040fe20000010083 */
[----:B------:R-:W-:Y:S01]  /*4960*/  FMUL.FTZ R9, R132, R9 ;  /* 0x0000000984097220 */ /* 0x000fe20000410000 */
[----:B------:R-:W3:Y:S01]  /*4970*/  MUFU.EX2 R2, R2 ;  /* 0x0000000200027308 */ /* 0x000ee20000000800 */
[----:B-1----:R-:W-:Y:S01]  /*4980*/  FSEL R134, R5, 1, !P5 ;  /* 0x3f80000005867808 */ /* 0x002fe20006800000 */
[C---:B------:R-:W-:Y:S01]  /*4990*/  FMUL.FTZ R5, R4.reuse, R83 ;  /* 0x0000005304057220 */ /* 0x040fe20000410000 */
[----:B------:R-:W-:Y:S01]  /*49a0*/  FMUL.FTZ R4, R4, R84 ;  /* 0x0000005404047220 */ /* 0x000fe20000410000 */
[----:B------:R-:W-:Y:S02]  /*49b0*/  FSEL R141, R113, RZ, !P3 ;  /* 0x000000ff718d7208 */ /* 0x000fe40005800000 */
[C---:B------:R-:W-:Y:S01]  /*49c0*/  FFMA.FTZ R8, R134.reuse, R8, R133 ;  /* 0x0000000886087223 */ /* 0x040fe20000010085 */
[----:B------:R-:W-:Y:S01]  /*49d0*/  FMUL.FTZ R9, R134, R9 ;  /* 0x0000000986097220 */ /* 0x000fe20000410000 */
[----:B------:R-:W1:Y:S01]  /*49e0*/  MUFU.EX2 R3, R3 ;  /* 0x0000000300037308 */ /* 0x000e620000000800 */
[----:B--2---:R-:W-:-:S02]  /*49f0*/  FSEL R138, R6, 1, !P6 ;  /* 0x3f800000068a7808 */ /* 0x004fc40007000000 */
[----:B------:R-:W-:Y:S02]  /*4a00*/  ISETP.GE.U32.AND P5, PT, R45, UR24, PT ;  /* 0x000000182d007c0c */ /* 0x000fe4000bfa6070 */
[----:B------:R-:W-:Y:S01]  /*4a10*/  FSEL R143, R85, RZ, !P4 ;  /* 0x000000ff558f7208 */ /* 0x000fe20006000000 */
[----:B------:R-:W-:Y:S01]  /*4a20*/  FFMA.FTZ R8, R138, R8, R135 ;  /* 0x000000088a087223 */ /* 0x000fe20000010087 */
[----:B------:R-:W-:Y:S01]  /*4a30*/  FSEL R145, R114, RZ, !P5 ;  /* 0x000000ff72917208 */ /* 0x000fe20006800000 */
[----:B------:R-:W2:Y:S01]  /*4a40*/  MUFU.EX2 R7, R7 ;  /* 0x0000000700077308 */ /* 0x000ea20000000800 */
[----:B---3--:R-:W-:Y:S01]  /*4a50*/  FSEL R137, R2, 1, !P1 ;  /* 0x3f80000002897808 */ /* 0x008fe20004800000 */
[----:B------:R-:W-:Y:S01]  /*4a60*/  FMUL.FTZ R2, R138, R9 ;  /* 0x000000098a027220 */ /* 0x000fe20000410000 */
[----:B------:R-:W-:Y:S02]  /*4a70*/  ISETP.GE.AND P1, PT, R51, 0x1, PT ;  /* 0x000000013300780c */ /* 0x000fe40003f26270 */
[----:B------:R-:W-:Y:S01]  /*4a80*/  MOV R6, UR49 ;  /* 0x0000003100067c02 */ /* 0x000fe20008000f00 */
[----:B------:R-:W-:-:S02]  /*4a90*/  FFMA.FTZ R8, R137, R8, R136 ;  /* 0x0000000889087223 */ /* 0x000fc40000010088 */
[----:B------:R-:W3:Y:S01]  /*4aa0*/  MUFU.EX2 R5, R5 ;  /* 0x0000000500057308 */ /* 0x000ee20000000800 */
[----:B-1----:R-:W-:Y:S01]  /*4ab0*/  FSEL R140, R3, 1, !P2 ;  /* 0x3f800000038c7808 */ /* 0x002fe20005000000 */
[----:B------:R-:W-:-:S04]  /*4ac0*/  FMUL.FTZ R3, R137, R2 ;  /* 0x0000000289037220 */ /* 0x000fc80000410000 */
[C---:B------:R-:W-:Y:S01]  /*4ad0*/  FFMA.FTZ R8, R140.reuse, R8, R139 ;  /* 0x000000088c087223 */ /* 0x040fe2000001008b */
[----:B------:R-:W-:Y:S01]  /*4ae0*/  FMUL.FTZ R3, R140, R3 ;  /* 0x000000038c037220 */ /* 0x000fe20000410000 */
[----:B------:R-:W1:Y:S01]  /*4af0*/  MUFU.EX2 R4, R4 ;  /* 0x0000000400047308 */ /* 0x000e620000000800 */
[----:B--2---:R-:W-:Y:S02]  /*4b00*/  FSEL R142, R7, 1, !P3 ;  /* 0x3f800000078e7808 */ /* 0x004fe40005800000 */
[----:B---3--:R-:W-:-:S03]  /*4b10*/  FSEL R144, R5, 1, !P4 ;  /* 0x3f80000005907808 */ /* 0x008fc60006000000 */
[C---:B------:R-:W-:Y:S01]  /*4b20*/  FFMA.FTZ R8, R142.reuse, R8, R141 ;  /* 0x000000088e087223 */ /* 0x040fe2000001008d */
[----:B------:R-:W-:Y:S01]  /*4b30*/  FMUL.FTZ R5, R142, R3 ;  /* 0x000000038e057220 */ /* 0x000fe20000410000 */
[----:B------:R-:W-:Y:S02]  /*4b40*/  ISETP.NE.AND P2, PT, R51, 0x1f, PT ;  /* 0x0000001f3300780c */ /* 0x000fe40003f45270 */
[C---:B------:R-:W-:Y:S01]  /*4b50*/  FFMA.FTZ R8, R144.reuse, R8, R143 ;  /* 0x0000000890087223 */ /* 0x040fe2000001008f */
[----:B------:R-:W-:Y:S01]  /*4b60*/  FMUL.FTZ R5, R144, R5 ;  /* 0x0000000590057220 */ /* 0x000fe20000410000 */
[----:B------:R-:W-:Y:S02]  /*4b70*/  MOV R7, UR22 ;  /* 0x0000001600077c02 */ /* 0x000fe40008000f00 */
[----:B-1----:R-:W-:Y:S02]  /*4b80*/  FSEL R146, R4, 1, !P5 ;  /* 0x3f80000004927808 */ /* 0x002fe40006800000 */
[----:B------:R-:W-:Y:S01]  /*4b90*/  MOV R4, UR48 ;  /* 0x0000003000047c02 */ /* 0x000fe20008000f00 */
[----:B------:R-:W-:Y:S01]  /*4ba0*/  @!UP0 ULEA UR22, UR6, UR14, 0x3 ;  /* 0x0000000e06168291 */ /* 0x000fe2000f8e183f */
[----:B------:R-:W5:Y:S01]  /*4bb0*/  LDG.E R148, desc[UR28][R6.64] ;  /* 0x0000001c06947981 */ /* 0x000f62000c1e1900 */
[C---:B------:R-:W-:Y:S01]  /*4bc0*/  FFMA.FTZ R3, R146.reuse, R8, R145 ;  /* 0x0000000892037223 */ /* 0x040fe20000010091 */
[----:B------:R-:W-:Y:S01]  /*4bd0*/  FMUL.FTZ R2, R146, R5 ;  /* 0x0000000592027220 */ /* 0x000fe20000410000 */
[----:B------:R-:W-:-:S03]  /*4be0*/  IMAD.U32 R5, RZ, RZ, UR26 ;  /* 0x0000001aff057e24 */ /* 0x000fc6000f8e00ff */
[----:B------:R-:W1:Y:S04]  /*4bf0*/  SHFL.UP PT, R8, R3, 0x1, RZ ;  /* 0x0420000003087989 */ /* 0x000e6800000e00ff */
[----:B------:R-:W2:Y:S04]  /*4c00*/  SHFL.UP PT, R9, R2, 0x1, RZ ;  /* 0x0420000002097989 */ /* 0x000ea800000e00ff */
[----:B------:R3:W5:Y:S04]  /*4c10*/  LDG.E R147, desc[UR28][R4.64] ;  /* 0x0000001c04937981 */ /* 0x000768000c1e1900 */
[----:B------:R-:W-:Y:S01]  /*4c20*/  @!P0 LDS.64 R12, [UR22+0x10d0] ;  /* 0x0010d016ff0c8984 */ /* 0x000fe20008000a00 */
[C---:B-1----:R-:W-:Y:S01]  /*4c30*/  @P1 FFMA.FTZ R3, R2.reuse, R8, R3 ;  /* 0x0000000802031223 */ /* 0x042fe20000010003 */
[----:B--2---:R-:W-:-:S04]  /*4c40*/  @P1 FMUL.FTZ R2, R2, R9 ;  /* 0x0000000902021220 */ /* 0x004fc80000410000 */
[----:B------:R-:W1:Y:S04]  /*4c50*/  SHFL.UP PT, R8, R3, 0x2, RZ ;  /* 0x0440000003087989 */ /* 0x000e6800000e00ff */
[----:B------:R-:W2:Y:S01]  /*4c60*/  SHFL.UP PT, R9, R2, 0x2, RZ ;  /* 0x0440000002097989 */ /* 0x000ea200000e00ff */
[----:B------:R-:W-:-:S13]  /*4c70*/  ISETP.GE.AND P1, PT, R51, 0x2, PT ;  /* 0x000000023300780c */ /* 0x000fda0003f26270 */
[C---:B-1----:R-:W-:Y:S01]  /*4c80*/  @P1 FFMA.FTZ R3, R2.reuse, R8, R3 ;  /* 0x0000000802031223 */ /* 0x042fe20000010003 */
[----:B--2---:R-:W-:-:S04]  /*4c90*/  @P1 FMUL.FTZ R2, R2, R9 ;  /* 0x0000000902021220 */ /* 0x004fc80000410000 */
[----:B------:R-:W1:Y:S04]  /*4ca0*/  SHFL.UP PT, R8, R3, 0x4, RZ ;  /* 0x0480000003087989 */ /* 0x000e6800000e00ff */
[----:B------:R-:W2:Y:S01]  /*4cb0*/  SHFL.UP PT, R9, R2, 0x4, RZ ;  /* 0x0480000002097989 */ /* 0x000ea200000e00ff */
[----:B------:R-:W-:-:S13]  /*4cc0*/  ISETP.GE.AND P1, PT, R51, 0x4, PT ;  /* 0x000000043300780c */ /* 0x000fda0003f26270 */
[C---:B-1----:R-:W-:Y:S01]  /*4cd0*/  @P1 FFMA.FTZ R3, R2.reuse, R8, R3 ;  /* 0x0000000802031223 */ /* 0x042fe20000010003 */
[----:B--2---:R-:W-:-:S04]  /*4ce0*/  @P1 FMUL.FTZ R2, R2, R9 ;  /* 0x0000000902021220 */ /* 0x004fc80000410000 */
[----:B---3--:R-:W1:Y:S04]  /*4cf0*/  SHFL.UP PT, R4, R3, 0x8, RZ ;  /* 0x0500000003047989 */ /* 0x008e6800000e00ff */
        /* <DEDUP_REMOVED lines=8> */
[----:B--2---:R-:W-:-:S05]  /*4d80*/  @P1 FMUL.FTZ R2, R2, R5 ;  /* 0x0000000502021220 */ /* 0x004fca0000410000 */
[----:B------:R-:W-:Y:S01]  /*4d90*/  @!P2 STS.64 [R47+0x1090], R2 ;  /* 0x001090022f00a388 */ /* 0x000fe20000000a00 */
[----:B------:R-:W-:Y:S02]  /*4da0*/  UMOV UR14, 0x400 ;  /* 0x00000400000e7882 */ /* 0x000fe40000000000 */
[----:B0-----:R-:W-:Y:S01]  /*4db0*/  ULEA UR14, UR23, UR14, 0x18 ;  /* 0x0000000e170e7291 */ /* 0x001fe2000f8ec03f */
[----:B------:R-:W-:Y:S08]  /*4dc0*/  BAR.SYNC.DEFER_BLOCKING 0x0 ;  /* 0x0000000000007b1d */ /* 0x000ff00000010000 */
[----:B------:R-:W0:Y:S04]  /*4dd0*/  LDS.128 R4, [UR14+0x1090] ;  /* 0x0010900eff047984 */ /* 0x000e280008000c00 */
[----:B------:R-:W1:Y:S01]  /*4de0*/  LDS.128 R8, [UR14+0x10a0] ;  /* 0x0010a00eff087984 */ /* 0x000e620008000c00 */
[----:B------:R-:W-:-:S03]  /*4df0*/  SHF.R.U32.HI R152, RZ, 0x5, R52 ;  /* 0x00000005ff987819 */ /* 0x000fc60000011634 */
[----:B------:R-:W2:Y:S04]  /*4e00*/  SHFL.UP PT, R149, R2, 0x1, RZ ;  /* 0x0420000002957989 */ /* 0x000ea800000e00ff */
[----:B------:R-:W3:Y:S01]  /*4e10*/  SHFL.UP PT, R150, R3, 0x1, RZ ;  /* 0x0420000003967989 */ /* 0x000ee200000e00ff */
[C---:B------:R-:W-:Y:S02]  /*4e20*/  ISETP.NE.AND P3, PT, R152.reuse, RZ, PT ;  /* 0x000000ff9800720c */ /* 0x040fe40003f65270 */
[C---:B------:R-:W-:Y:S02]  /*4e30*/  ISETP.NE.AND P1, PT, R152.reuse, 0x2, PT ;  /* 0x000000029800780c */ /* 0x040fe40003f25270 */
        /* <DEDUP_REMOVED lines=24> */
[----:B------:R-:W-:Y:S01]  /*4fc0*/  @!P1 IMAD.MOV.U32 R149, RZ, RZ, R12 ;  /* 0x000000ffff959224 */ /* 0x000fe200078e000c */
[----:B------:R-:W-:-:S07]  /*4fd0*/  @!P1 MOV R150, R13 ;  /* 0x0000000d00969202 */ /* 0x000fce0000000f00 */
.L_x_2672:
[----:B------:R-:W-:Y:S05]  /*4fe0*/  BSYNC B0 ;  /* 0x0000000000007941 */ /* 0x000fea0003800000 */
.L_x_2671:
        /* <DEDUP_REMOVED lines=24> */
[----:B------:R-:W-:-:S04]  /*5170*/  UIMAD UR22, UR5, UR45, UR6 ;  /* 0x0000002d051672a4 */ /* 0x000fc8000f8e0206 */
[----:B------:R-:W-:Y:S02]  /*5180*/  USHF.R.S32.HI UR23, URZ, 0x1f, UR22 ;  /* 0x0000001f3f177899 */ /* 0x000fe40008011416 */
[----:B------:R-:W-:-:S04]  /*5190*/  UIADD3 UR22, UP0, UR7, UR22, URZ ;  /* 0x0000001607167290 */ /* 0x000fc8000ff1e03f */
[----:B------:R-:W-:Y:S02]  /*51a0*/  ULEA.HI.X.SX32 UR23, UR7, UR23, 0x1, UP0 ;  /* 0x0000001707177291 */ /* 0x000fe400080f0e3f */
[----:B------:R-:W-:-:S04]  /*51b0*/  ULEA UR26, UP0, UR22, UR42, 0x3 ;  /* 0x0000002a161a7291 */ /* 0x000fc8000f80183f */
[----:B------:R-:W-:Y:S02]  /*51c0*/  ULEA.HI.X UR27, UR22, UR43, UR23, 0x3, UP0 ;  /* 0x0000002b161b7291 */ /* 0x000fe400080f1c17 */
[----:B------:R-:W-:Y:S01]  /*51d0*/  ULEA UR22, UR6, UR14, 0x3 ;  /* 0x0000000e06167291 */ /* 0x000fe2000f8e183f */
[----:B------:R-:W-:-:S03]  /*51e0*/  MOV R4, UR26 ;  /* 0x0000001a00047c02 */ /* 0x000fc60008000f00 */
[----:B------:R-:W-:-:S05]  /*51f0*/  IMAD.U32 R5, RZ, RZ, UR27 ;  /* 0x0000001bff057e24 */ /* 0x000fca000f8e00ff */
[----:B------:R1:W-:Y:S04]  /*5200*/  STS.64 [UR22+0x10d0], R2 ;  /* 0x0010d002ff007988 */ /* 0x0003e80008000a16 */
[----:B------:R1:W-:Y:S02]  /*5210*/  STG.E.64 desc[UR28][R4.64], R2 ;  /* 0x0000000204007986 */ /* 0x0003e4000c101b1c */
.L_x_2674:
[----:B------:R-:W-:Y:S05]  /*5220*/  BSYNC B0 ;  /* 0x0000000000007941 */ /* 0x000fea0003800000 */
.L_x_2673:
[----:B------:R-:W-:Y:S01]  /*5230*/  UIADD3 UR6, UR6, 0x1, URZ ;  /* 0x0000000106067890 */ /* 0x000fe2000fffe03f */
[C---:B------:R-:W-:Y:S01]  /*5240*/  FFMA.FTZ R82, R147.reuse, R115, R82 ;  /* 0x0000007393527223 */ /* 0x040fe20000010052 */
[C---:B------:R-:W-:Y:S01]  /*5250*/  FFMA.FTZ R81, R147.reuse, R118, R81 ;  /* 0x0000007693517223 */ /* 0x040fe20000010051 */
[C---:B------:R-:W-:Y:S01]  /*5260*/  FFMA.FTZ R80, R147.reuse, R119, R80 ;  /* 0x0000007793507223 */ /* 0x040fe20000010050 */
[----:B------:R-:W-:Y:S01]  /*5270*/  UISETP.GE.AND UP0, UPT, UR6, UR45, UPT ;  /* 0x0000002d0600728c */ /* 0x000fe2000bf06270 */
[C---:B------:R-:W-:Y:S01]  /*5280*/  FFMA.FTZ R79, R147.reuse, R122, R79 ;  /* 0x0000007a934f7223 */ /* 0x040fe2000001004f */
[C---:B------:R-:W-:Y:S01]  /*5290*/  FFMA.FTZ R78, R147.reuse, R123, R78 ;  /* 0x0000007b934e7223 */ /* 0x040fe2000001004e */
[C---:B------:R-:W-:Y:S01]  /*52a0*/  FFMA.FTZ R77, R147.reuse, R126, R77 ;  /* 0x0000007e934d7223 */ /* 0x040fe2000001004d */
[C---:B------:R-:W-:Y:S01]  /*52b0*/  FFMA.FTZ R76, R147.reuse, R127, R76 ;  /* 0x0000007f934c7223 */ /* 0x040fe2000001004c */
[C---:B------:R-:W-:Y:S01]  /*52c0*/  FFMA.FTZ R75, R147.reuse, R130, R75 ;  /* 0x00000082934b7223 */ /* 0x040fe2000001004b */
[----:B------:R-:W-:Y:S01]  /*52d0*/  PLOP3.LUT P1, PT, PT, PT, UP0, 0x80, 0x0 ;  /* 0x000000000000781c */ /* 0x000fe20003f2f008 */
[C---:B------:R-:W-:Y:S01]  /*52e0*/  FFMA.FTZ R74, R147.reuse, R131, R74 ;  /* 0x00000083934a7223 */ /* 0x040fe2000001004a */
[C---:B------:R-:W-:Y:S01]  /*52f0*/  FFMA.FTZ R73, R147.reuse, R134, R73 ;  /* 0x0000008693497223 */ /* 0x040fe20000010049 */
[C---:B------:R-:W-:Y:S01]  /*5300*/  FFMA.FTZ R72, R147.reuse, R135, R72 ;  /* 0x0000008793487223 */ /* 0x040fe20000010048 */
[C---:B------:R-:W-:Y:S01]  /*5310*/  FFMA.FTZ R71, R147.reuse, R136, R71 ;  /* 0x0000008893477223 */ /* 0x040fe20000010047 */
[C---:B------:R-:W-:Y:S01]  /*5320*/  FFMA.FTZ R70, R147.reuse, R139, R70 ;  /* 0x0000008b93467223 */ /* 0x040fe20000010046 */
[C---:B------:R-:W-:Y:S01]  /*5330*/  FFMA.FTZ R69, R147.reuse, R142, R69 ;  /* 0x0000008e93457223 */ /* 0x040fe20000010045 */
[C---:B------:R-:W-:Y:S01]  /*5340*/  FFMA.FTZ R68, R147.reuse, R143, R68 ;  /* 0x0000008f93447223 */ /* 0x040fe20000010044 */
[----:B------:R-:W-:-:S05]  /*5350*/  FFMA.FTZ R67, R147, R146, R67 ;  /* 0x0000009293437223 */ /* 0x000fca0000010043 */
[----:B------:R-:W-:Y:S05]  /*5360*/  @!P1 BRA `(.L_x_2675) ;  /* 0xffffffec00bc9947 */ /* 0x000fea000383ffff */
.L_x_2670:
[----:B------:R-:W-:Y:S01]  /*5370*/  BAR.SYNC.DEFER_BLOCKING 0x0 ;  /* 0x0000000000007b1d */ /* 0x000fe20000010000 */
[----:B------:R-:W-:Y:S01]  /*5380*/  ISETP.NE.AND P0, PT, R52, RZ, PT ;  /* 0x000000ff3400720c */ /* 0x000fe20003f05270 */
[----:B------:R-:W-:Y:S01]  /*5390*/  USHF.R.S32.HI UR24, URZ, 0x1f, UR25 ;  /* 0x0000001f3f187899 */ /* 0x000fe20008011419 */
[----:B-1----:R-:W-:Y:S01]  /*53a0*/  F2FP.F16.F32.PACK_AB R2, R81, R82 ;  /* 0x000000525102723e */ /* 0x002fe200000000ff */
[----:B------:R-:W-:Y:S01]  /*53b0*/  USHF.L.U32 UR22, UR5, 0xb, URZ ;  /* 0x0000000b05167899 */ /* 0x000fe2000800063f */
[----:B------:R-:W-:-:S03]  /*53c0*/  F2FP.F16.F32.PACK_AB R3, R79, R80 ;  /* 0x000000504f03723e */ /* 0x000fc600000000ff */
[----:B------:R-:W1:Y:S01]  /*53d0*/  S2UR UR6, SR_CgaCtaId ;  /* 0x00000000000679c3 */ /* 0x000e620000008800 */
[C---:B------:R-:W-:Y:S01]  /*53e0*/  PRMT R4, R2.reuse, 0x7610, R4 ;  /* 0x0000761002047816 */ /* 0x040fe20000000004 */
[----:B------:R-:W-:Y:S01]  /*53f0*/  UMOV UR14, 0x400 ;  /* 0x00000400000e7882 */ /* 0x000fe20000000000 */
[----:B------:R-:W-:Y:S01]  /*5400*/  PRMT R5, R2, 0x7632, R5 ;  /* 0x0000763202057816 */ /* 0x000fe20000000005 */
[----:B------:R-:W-:Y:S01]  /*5410*/  ULDC.64 UR34, c[0x0][0x2b0] ;  /* 0x0000ac0000227ab9 */ /* 0x000fe20000000a00 */
[----:B------:R-:W-:Y:S01]  /*5420*/  F2FP.F16.F32.PACK_AB R2, R77, R78 ;  /* 0x0000004e4d02723e */ /* 0x000fe200000000ff */
[----:B------:R-:W-:Y:S01]  /*5430*/  UIMAD UR23, UR24, UR34, URZ ;  /* 0x00000022181772a4 */ /* 0x000fe2000f8e023f */
[C---:B0-----:R-:W-:Y:S01]  /*5440*/  PRMT R13, R3.reuse, 0x7610, R13 ;  /* 0x00007610030d7816 */ /* 0x041fe2000000000d */
[----:B------:R-:W-:Y:S01]  /*5450*/  UIMAD.WIDE.U32 UR26, UR25, UR34, URZ ;  /* 0x00000022191a72a5 */ /* 0x000fe2000f8e003f */
[C---:B------:R-:W-:Y:S01]  /*5460*/  PRMT R12, R2.reuse, 0x7610, R12 ;  /* 0x00007610020c7816 */ /* 0x040fe2000000000c */
[----:B------:R-:W-:Y:S01]  /*5470*/  UIMAD UR31, UR25, UR35, UR23 ;  /* 0x00000023191f72a4 */ /* 0x000fe2000f8e0217 */
[----:B------:R-:W-:Y:S01]  /*5480*/  PRMT R7, R2, 0x7632, R7 ;  /* 0x0000763202077816 */ /* 0x000fe20000000007 */
[----:B------:R-:W-:Y:S01]  /*5490*/  USHF.R.S32.HI UR23, URZ, 0x1f, UR44 ;  /* 0x0000001f3f177899 */ /* 0x000fe2000801142c */
[----:B------:R-:W-:Y:S01]  /*54a0*/  PRMT R6, R3, 0x7632, R6 ;  /* 0x0000763203067816 */ /* 0x000fe20000000006 */
[----:B------:R-:W-:Y:S01]  /*54b0*/  UIADD3 UR30, UR27, UR31, URZ ;  /* 0x0000001f1b1e7290 */ /* 0x000fe2000fffe03f */
[----:B------:R-:W-:Y:S01]  /*54c0*/  F2FP.F16.F32.PACK_AB R2, R75, R76 ;  /* 0x0000004c4b02723e */ /* 0x000fe200000000ff */
[----:B------:R-:W-:Y:S01]  /*54d0*/  BSSY B0, `(.L_x_2676) ;  /* 0x0000049000007945 */ /* 0x000fe20003800000 */
[----:B------:R-:W-:Y:S01]  /*54e0*/  F2FP.F16.F32.PACK_AB R3, R73, R74 ;  /* 0x0000004a4903723e */ /* 0x000fe200000000ff */
[----:B------:R0:W-:Y:S01]  /*54f0*/  STS.U16 [R28], R4 ;  /* 0x000000041c007388 */ /* 0x0001e20000000400 */
[----:B------:R-:W-:-:S02]  /*5500*/  PRMT R11, R2, 0x7610, R11 ;  /* 0x00007610020b7816 */ /* 0x000fc4000000000b */
[----:B------:R-:W-:Y:S01]  /*5510*/  PRMT R10, R3, 0x7610, R10 ;  /* 0x00007610030a7816 */ /* 0x000fe2000000000a */
[----:B------:R2:W-:Y:S01]  /*5520*/  STS.U16 [R27+0x2], R5 ;  /* 0x000002051b007388 */ /* 0x0005e20000000400 */
[----:B------:R-:W-:Y:S01]  /*5530*/  SHF.R.S32.HI R121, RZ, 0x1f, R46 ;  /* 0x0000001fff797819 */ /* 0x000fe2000001142e */
[----:B-1----:R-:W-:Y:S02]  /*5540*/  ULEA UR14, UR6, UR14, 0x18 ;  /* 0x0000000e060e7291 */ /* 0x002fe4000f8ec03f */
[----:B------:R-:W-:Y:S01]  /*5550*/  STS.U16 [R26+0x4], R13 ;  /* 0x0000040d1a007388 */ /* 0x000fe20000000400 */
[----:B------:R-:W-:Y:S01]  /*5560*/  USHF.R.S32.HI UR6, URZ, 0x1f, UR22 ;  /* 0x0000001f3f067899 */ /* 0x000fe20008011416 */
[----:B0-----:R-:W0:Y:S02]  /*5570*/  @!P0 LDC R4, c[0x0][0x218] ;  /* 0x00008600ff048b82 */ /* 0x001e240000000800 */
[----:B------:R1:W-:Y:S01]  /*5580*/  STS.U16 [R25+0x6], R6 ;  /* 0x0000060619007388 */ /* 0x0003e20000000400 */
[----:B--2---:R-:W-:-:S02]  /*5590*/  PRMT R5, R2, 0x7632, R5 ;  /* 0x0000763202057816 */ /* 0x004fc40000000005 */
[----:B------:R-:W-:Y:S01]  /*55a0*/  F2FP.F16.F32.PACK_AB R2, R71, R72 ;  /* 0x000000484702723e */ /* 0x000fe200000000ff */
[----:B------:R-:W-:Y:S03]  /*55b0*/  STS.U16 [R24+0x8], R12 ;  /* 0x0000080c18007388 */ /* 0x000fe60000000400 */
[C---:B------:R-:W-:Y:S01]  /*55c0*/  PRMT R9, R2.reuse, 0x7610, R9 ;  /* 0x0000761002097816 */ /* 0x040fe20000000009 */
[----:B------:R2:W-:Y:S01]  /*55d0*/  STS.U16 [R23+0xa], R7 ;  /* 0x00000a0717007388 */ /* 0x0005e20000000400 */
[----:B-1----:R-:W-:Y:S02]  /*55e0*/  PRMT R6, R3, 0x7632, R6 ;  /* 0x0000763203067816 */ /* 0x002fe40000000006 */
[----:B------:R-:W-:Y:S01]  /*55f0*/  F2FP.F16.F32.PACK_AB R3, R69, R70 ;  /* 0x000000464503723e */ /* 0x000fe200000000ff */
[----:B------:R1:W-:Y:S03]  /*5600*/  STS.U16 [R22+0xc], R11 ;  /* 0x00000c0b16007388 */ /* 0x0003e60000000400 */
[----:B------:R-:W-:Y:S01]  /*5610*/  PRMT R8, R3, 0x7610, R8 ;  /* 0x0000761003087816 */ /* 0x000fe20000000008 */
[----:B------:R3:W-:Y:S01]  /*5620*/  STS.U16 [R21+0xe], R5 ;  /* 0x00000e0515007388 */ /* 0x0007e20000000400 */
[----:B--2---:R-:W-:-:S02]  /*5630*/  PRMT R7, R2, 0x7632, R7 ;  /* 0x0000763202077816 */ /* 0x004fc40000000007 */
[----:B------:R-:W-:Y:S01]  /*5640*/  F2FP.F16.F32.PACK_AB R2, R67, R68 ;  /* 0x000000444302723e */ /* 0x000fe200000000ff */
[----:B------:R-:W-:Y:S01]  /*5650*/  STS.U16 [R20+0x10], R10 ;  /* 0x0000100a14007388 */ /* 0x000fe20000000400 */
[----:B-1----:R-:W-:Y:S02]  /*5660*/  PRMT R11, R3, 0x7632, R11 ;  /* 0x00007632030b7816 */ /* 0x002fe4000000000b */
[----:B------:R-:W-:Y:S01]  /*5670*/  MOV R3, UR5 ;  /* 0x0000000500037c02 */ /* 0x000fe20008000f00 */
[----:B------:R-:W-:Y:S01]  /*5680*/  STS.U16 [R19+0x12], R6 ;  /* 0x0000120613007388 */ /* 0x000fe20000000400 */
[----:B---3--:R-:W-:-:S03]  /*5690*/  PRMT R5, R2, 0x7632, R5 ;  /* 0x0000763202057816 */ /* 0x008fc60000000005 */
[----:B------:R-:W-:Y:S01]  /*56a0*/  STS.U16 [R18+0x14], R9 ;  /* 0x0000140912007388 */ /* 0x000fe20000000400 */
[----:B0-----:R-:W-:-:S03]  /*56b0*/  @!P0 IMAD R4, R3, -0x800, R4 ;  /* 0xfffff80003048824 */ /* 0x001fc600078e0204 */
[----:B------:R-:W-:Y:S04]  /*56c0*/  STS.U16 [R17+0x16], R7 ;  /* 0x0000160711007388 */ /* 0x000fe80000000400 */
[----:B------:R-:W-:Y:S04]  /*56d0*/  STS.U16 [R16+0x18], R8 ;  /* 0x0000180810007388 */ /* 0x000fe80000000400 */
[----:B------:R-:W-:Y:S04]  /*56e0*/  STS.U16 [R15+0x1a], R11 ;  /* 0x00001a0b0f007388 */ /* 0x000fe80000000400 */
[----:B------:R0:W-:Y:S04]  /*56f0*/  STS.U16 [R14+0x1c], R2 ;  /* 0x00001c020e007388 */ /* 0x0001e80000000400 */
[----:B------:R-:W-:Y:S01]  /*5700*/  STS.U16 [R0+0x1e], R5 ;  /* 0x00001e0500007388 */ /* 0x000fe20000000400 */
[----:B------:R-:W-:-:S03]  /*5710*/  NOP ;  /* 0x0000000000007918 */ /* 0x000fc60000000000 */
[----:B------:R-:W-:Y:S01]  /*5720*/  LDS.U16 R9, [R44] ;  /* 0x000000002c097984 */ /* 0x000fe20000000400 */
[----:B0-----:R-:W-:-:S03]  /*5730*/  IADD3 R2, P2, R46, UR22, RZ ;  /* 0x000000162e027c10 */ /* 0x001fc6000ff5e0ff */
        /* <DEDUP_REMOVED lines=21> */
[----:B------:R-:W-:Y:S01]  /*5890*/  MOV R5, UR34 ;  /* 0x0000002200057c02 */ /* 0x000fe20008000f00 */
[----:B------:R-:W-:Y:S02]  /*58a0*/  ULDC.64 UR36, c[0x0][0x2b8] ;  /* 0x0000ae0000247ab9 */ /* 0x000fe40000000a00 */
[----:B------:R-:W-:Y:S02]  /*58b0*/  UIMAD UR32, UR23, UR36, URZ ;  /* 0x00000024172072a4 */ /* 0x000fe4000f8e023f */
[----:B------:R-:W-:Y:S01]  /*58c0*/  MOV R7, UR36 ;  /* 0x0000002400077c02 */ /* 0x000fe20008000f00 */
[----:B------:R-:W-:Y:S01]  /*58d0*/  IMAD.WIDE.U32 R4, R5, UR25, R2 ;  /* 0x0000001905047c25 */ /* 0x000fe2000f8e0002 */
[----:B------:R-:W-:-:S03]  /*58e0*/  UIMAD UR32, UR44, UR37, UR32 ;  /* 0x000000252c2072a4 */ /* 0x000fc6000f8e0220 */
[----:B------:R-:W-:Y:S01]  /*58f0*/  VIADD R5, R5, UR31 ;  /* 0x0000001f05057c36 */ /* 0x000fe20008000000 */
[----:B------:R-:W-:Y:S01]  /*5900*/  ULDC.64 UR36, c[0x0][0x308] ;  /* 0x0000c20000247ab9 */ /* 0x000fe20000000a00 */
[----:B------:R-:W-:-:S05]  /*5910*/  IMAD.WIDE.U32 R4, R7, UR44, R4 ;  /* 0x0000002c07047c25 */ /* 0x000fca000f8e0004 */
[----:B------:R-:W-:Y:S02]  /*5920*/  IADD3 R5, R5, UR32, RZ ;  /* 0x0000002005057c10 */ /* 0x000fe4000fffe0ff */
[----:B------:R-:W-:-:S04]  /*5930*/  LEA R6, P1, R4, UR36, 0x1 ;  /* 0x0000002404067c11 */ /* 0x000fc8000f8208ff */
[----:B------:R-:W-:-:S05]  /*5940*/  LEA.HI.X R7, R4, UR37, R5, 0x1, P1 ;  /* 0x0000002504077c11 */ /* 0x000fca00088f0c05 */
[----:B------:R0:W-:Y:S04]  /*5950*/  STG.E.U16 desc[UR28][R6.64], R9 ;  /* 0x0000000906007986 */ /* 0x0001e8000c10151c */
.L_x_2677:
[----:B------:R-:W-:Y:S05]  /*5960*/  BSYNC B0 ;  /* 0x0000000000007941 */ /* 0x000fea0003800000 */
.L_x_2676:
[----:B------:R-:W-:Y:S01]  /*5970*/  LOP3.LUT R10, R46, 0x20, RZ, 0xfc, !PT ;  /* 0x000000202e0a7812 */ /* 0x000fe200078efcff */
[----:B------:R-:W-:Y:S01]  /*5980*/  ULDC.64 UR32, c[0x0][0x2b8] ;  /* 0x0000ae0000207ab9 */ /* 0x000fe20000000a00 */
[----:B------:R-:W-:Y:S01]  /*5990*/  UMOV UR27, UR30 ;  /* 0x0000001e001b7c82 */ /* 0x000fe20008000000 */
[----:B------:R-:W-:Y:S01]  /*59a0*/  ULDC.64 UR34, c[0x0][0x308] ;  /* 0x0000c20000227ab9 */ /* 0x000fe20000000a00 */
[----:B------:R-:W-:Y:S01]  /*59b0*/  UIMAD.WIDE.U32 UR26, UR44, UR32, UR26 ;  /* 0x000000202c1a72a5 */ /* 0x000fe2000f8e001a */
[C---:B------:R-:W-:Y:S01]  /*59c0*/  IMAD.SHL.U32 R54, R10.reuse, 0x2, RZ ;  /* 0x000000020a367824 */ /* 0x040fe200078e00ff */
[----:B------:R-:W-:Y:S01]  /*59d0*/  UIMAD UR32, UR23, UR32, URZ ;  /* 0x00000020172072a4 */ /* 0x000fe2000f8e023f */
[----:B------:R-:W-:Y:S01]  /*59e0*/  SHF.L.U64.HI R55, R10, 0x1, R121 ;  /* 0x000000010a377819 */ /* 0x000fe20000010279 */
[----:B------:R-:W-:Y:S01]  /*59f0*/  UIADD3 UR30, UP0, UR22, UR26, URZ ;  /* 0x0000001a161e7290 */ /* 0x000fe2000ff1e03f */
[----:B------:R-:W-:Y:S01]  /*5a00*/  LOP3.LUT R11, R46, 0x60, RZ, 0xfc, !PT ;  /* 0x000000602e0b7812 */ /* 0x000fe200078efcff */
[----:B------:R-:W-:Y:S01]  /*5a10*/  UIMAD UR26, UR44, UR33, UR32 ;  /* 0x000000212c1a72a4 */ /* 0x000fe2000f8e0220 */
[----:B------:R-:W-:Y:S01]  /*5a20*/  IADD3 R4, P1, R54, UR34, RZ ;  /* 0x0000002236047c10 */ /* 0x000fe2000ff3e0ff */
[----:B0-----:R-:W0:Y:S01]  /*5a30*/  S2R R9, SR_CTAID.X ;  /* 0x0000000000097919 */ /* 0x001e220000002500 */
[C---:B------:R-:W-:Y:S01]  /*5a40*/  LOP3.LUT R12, R46.reuse, 0x120, RZ, 0xfc, !PT ;  /* 0x000001202e0c7812 */ /* 0x040fe200078efcff */
[----:B------:R-:W-:Y:S01]  /*5a50*/  UIADD3.X UR26, UR6, UR26, UR27, UP0, !UPT ;  /* 0x0000001a061a7290 */ /* 0x000fe200087fe41b */
[----:B------:R-:W-:Y:S01]  /*5a60*/  MOV R7, UR30 ;  /* 0x0000001e00077c02 */ /* 0x000fe20008000f00 */
[----:B------:R-:W-:Y:S01]  /*5a70*/  ULDC.64 UR32, c[0x0][0x2a0] ;  /* 0x0000a80000207ab9 */ /* 0x000fe20000000a00 */
[----:B------:R-:W-:Y:S01]  /*5a80*/  IADD3.X R5, R55, UR35, RZ, P1, !PT ;  /* 0x0000002337057c10 */ /* 0x000fe20008ffe4ff */
[----:B------:R-:W-:Y:S01]  /*5a90*/  ULDC.64 UR36, c[0x0][0x318] ;  /* 0x0000c60000247ab9 */ /* 0x000fe20000000a00 */
[----:B------:R-:W-:-:S02]  /*5aa0*/  LOP3.LUT R13, R46, 0xa0, RZ, 0xfc, !PT ;  /* 0x000000a02e0d7812 */ /* 0x000fc400078efcff */
[----:B------:R-:W-:Y:S02]  /*5ab0*/  LOP3.LUT R53, R46, 0x140, RZ, 0xfc, !PT ;  /* 0x000001402e357812 */ /* 0x000fe400078efcff */
[-C--:B------:R-:W-:Y:S02]  /*5ac0*/  ISETP.GE.AND P1, PT, R10, R8.reuse, PT ;  /* 0x000000080a00720c */ /* 0x080fe40003f26270 */
[----:B------:R-:W-:Y:S02]  /*5ad0*/  ISETP.GE.AND P2, PT, R11, R8, PT ;  /* 0x000000080b00720c */ /* 0x000fe40003f46270 */
[----:B------:R-:W-:Y:S01]  /*5ae0*/  LEA R4, P6, R7, R4, 0x1 ;  /* 0x0000000407047211 */ /* 0x000fe200078c08ff */
[----:B------:R-:W-:Y:S01]  /*5af0*/  IMAD.U32 R7, RZ, RZ, UR26 ;  /* 0x0000001aff077e24 */ /* 0x000fe2000f8e00ff */
[-C--:B------:R-:W-:Y:S01]  /*5b00*/  ISETP.GE.AND P4, PT, R12, R8.reuse, PT ;  /* 0x000000080c00720c */ /* 0x080fe20003f86270 */
[----:B------:R-:W-:Y:S01]  /*5b10*/  ULDC UR26, c[0x0][0x218] ;  /* 0x00008600001a7ab9 */ /* 0x000fe20000000800 */
[----:B------:R-:W-:Y:S01]  /*5b20*/  MOV R6, UR30 ;  /* 0x0000001e00067c02 */ /* 0x000fe20008000f00 */
[----:B------:R-:W-:Y:S01]  /*5b30*/  UIMAD UR34, UR5, -0x800, UR26 ;  /* 0xfffff800052278a4 */ /* 0x000fe2000f8e021a */
[-C--:B------:R-:W-:Y:S01]  /*5b40*/  ISETP.GE.AND P3, PT, R13, R8.reuse, PT ;  /* 0x000000080d00720c */ /* 0x080fe20003f66270 */
[----:B------:R-:W-:Y:S01]  /*5b50*/  UIMAD UR30, UR24, UR32, URZ ;  /* 0x00000020181e72a4 */ /* 0x000fe2000f8e023f */
[----:B------:R-:W-:Y:S01]  /*5b60*/  ISETP.GE.AND P5, PT, R53, R8, PT ;  /* 0x000000083500720c */ /* 0x000fe20003fa6270 */
[----:B------:R-:W-:Y:S01]  /*5b70*/  UIMAD.WIDE.U32 UR26, UR25, UR32, URZ ;  /* 0x00000020191a72a5 */ /* 0x000fe2000f8e003f */
[----:B------:R-:W-:Y:S01]  /*5b80*/  LEA.HI.X R5, R6, R5, R7, 0x1, P6 ;  /* 0x0000000506057211 */ /* 0x000fe200030f0c07 */
[----:B------:R-:W-:Y:S01]  /*5b90*/  UIMAD UR30, UR25, UR33, UR30 ;  /* 0x00000021191e72a4 */ /* 0x000fe2000f8e021e */
[----:B------:R-:W-:-:S02]  /*5ba0*/  LOP3.LUT R60, R46, 0x40, RZ, 0xfc, !PT ;  /* 0x000000402e3c7812 */ /* 0x000fc400078efcff */
[C---:B------:R-:W-:Y:S01]  /*5bb0*/  LOP3.LUT R56, R46.reuse, 0x160, RZ, 0xfc, !PT ;  /* 0x000001602e387812 */ /* 0x040fe200078efcff */
[----:B------:R1:W-:Y:S01]  /*5bc0*/  @!P1 STG.E.U16 desc[UR28][R4.64], R59 ;  /* 0x0000003b04009986 */ /* 0x0003e2000c10151c */
[C---:B------:R-:W-:Y:S01]  /*5bd0*/  LOP3.LUT R57, R46.reuse, 0xc0, RZ, 0xfc, !PT ;  /* 0x000000c02e397812 */ /* 0x040fe200078efcff */
[----:B------:R-:W-:Y:S01]  /*5be0*/  UIADD3 UR27, UR27, UR30, URZ ;  /* 0x0000001e1b1b7290 */ /* 0x000fe2000fffe03f */
[----:B------:R-:W-:Y:S01]  /*5bf0*/  LOP3.LUT R58, R46, 0x180, RZ, 0xfc, !PT ;  /* 0x000001802e3a7812 */ /* 0x000fe200078efcff */
[----:B------:R2:W-:Y:S01]  /*5c00*/  @!P2 STG.E.U16 desc[UR28][R4.64+0x80], R61 ;  /* 0x0000803d0400a986 */ /* 0x0005e2000c10151c */
[-C--:B------:R-:W-:Y:S02]  /*5c10*/  ISETP.GE.AND P2, PT, R60, R8.reuse, PT ;  /* 0x000000083c00720c */ /* 0x080fe40003f46270 */
[-C--:B------:R-:W-:Y:S01]  /*5c20*/  ISETP.GE.AND P6, PT, R58, R8.reuse, PT ;  /* 0x000000083a00720c */ /* 0x080fe20003fc6270 */
[----:B------:R-:W-:Y:S01]  /*5c30*/  @!P4 STG.E.U16 desc[UR28][R4.64+0x200], R91 ;  /* 0x0002005b0400c986 */ /* 0x000fe2000c10151c */
[----:B------:R-:W-:-:S02]  /*5c40*/  ISETP.GE.AND P4, PT, R57, R8, PT ;  /* 0x000000083900720c */ /* 0x000fc40003f86270 */
[C---:B------:R-:W-:Y:S01]  /*5c50*/  ISETP.GE.AND P1, PT, R46.reuse, UR34, PT ;  /* 0x000000222e007c0c */ /* 0x040fe2000bf26270 */
[----:B------:R3:W-:Y:S01]  /*5c60*/  @!P3 STG.E.U16 desc[UR28][R4.64+0x100], R63 ;  /* 0x0001003f0400b986 */ /* 0x0007e2000c10151c */
[C---:B-1----:R-:W-:Y:S02]  /*5c70*/  LOP3.LUT R59, R46.reuse, 0x80, RZ, 0xfc, !PT ;  /* 0x000000802e3b7812 */ /* 0x042fe400078efcff */
[----:B------:R-:W-:Y:S01]  /*5c80*/  LOP3.LUT R62, R46, 0xe0, RZ, 0xfc, !PT ;  /* 0x000000e02e3e7812 */ /* 0x000fe200078efcff */
[----:B------:R-:W-:Y:S01]  /*5c90*/  @!P5 STG.E.U16 desc[UR28][R4.64+0x240], R93 ;  /* 0x0002405d0400d986 */ /* 0x000fe2000c10151c */
[-C--:B------:R-:W-:Y:S02]  /*5ca0*/  ISETP.GE.AND P5, PT, R56, R8.reuse, PT ;  /* 0x000000083800720c */ /* 0x080fe40003fa6270 */
[----:B------:R-:W-:Y:S01]  /*5cb0*/  ISETP.GE.AND P3, PT, R59, R8, PT ;  /* 0x000000083b00720c */ /* 0x000fe20003f66270 */
[----:B------:R1:W-:Y:S01]  /*5cc0*/  @!P2 STG.E.U16 desc[UR28][R4.64+0x40], R65 ;  /* 0x000040410400a986 */ /* 0x0003e2000c10151c */
[----:B--2---:R-:W-:-:S02]  /*5cd0*/  LOP3.LUT R61, R46, 0x1a0, RZ, 0xfc, !PT ;  /* 0x000001a02e3d7812 */ /* 0x004fc400078efcff */
[C---:B------:R-:W-:Y:S01]  /*5ce0*/  LOP3.LUT R64, R46.reuse, 0x100, RZ, 0xfc, !PT ;  /* 0x000001002e407812 */ /* 0x040fe200078efcff */
[----:B------:R-:W-:Y:S01]  /*5cf0*/  @!P4 STG.E.U16 desc[UR28][R4.64+0x140], R85 ;  /* 0x000140550400c986 */ /* 0x000fe2000c10151c */
[----:B---3--:R-:W-:Y:S02]  /*5d00*/  LOP3.LUT R63, R46, 0x1c0, RZ, 0xfc, !PT ;  /* 0x000001c02e3f7812 */ /* 0x008fe400078efcff */
[----:B------:R-:W-:Y:S01]  /*5d10*/  MOV R6, UR22 ;  /* 0x0000001600067c02 */ /* 0x000fe20008000f00 */
[----:B------:R-:W-:Y:S01]  /*5d20*/  @!P6 STG.E.U16 desc[UR28][R4.64+0x2c0], R113 ;  /* 0x0002c0710400e986 */ /* 0x000fe2000c10151c */
[----:B------:R-:W-:Y:S02]  /*5d30*/  MOV R7, UR6 ;  /* 0x0000000600077c02 */ /* 0x000fe40008000f00 */
[-C--:B------:R-:W-:Y:S01]  /*5d40*/  ISETP.GE.AND P4, PT, R62, R8.reuse, PT ;  /* 0x000000083e00720c */ /* 0x080fe20003f86270 */
[----:B------:R-:W-:Y:S01]  /*5d50*/  @!P5 STG.E.U16 desc[UR28][R4.64+0x280], R111 ;  /* 0x0002806f0400d986 */ /* 0x000fe2000c10151c */
[----:B-1----:R-:W-:Y:S01]  /*5d60*/  LOP3.LUT R65, R46, 0x1e0, RZ, 0xfc, !PT ;  /* 0x000001e02e417812 */ /* 0x002fe200078efcff */
[----:B0-----:R-:W-:Y:S01]  /*5d70*/  @!P1 IMAD.WIDE.U32 R6, R9, UR32, R6 ;  /* 0x0000002009069c25 */ /* 0x001fe2000f8e0006 */
[-C--:B------:R-:W-:Y:S01]  /*5d80*/  ISETP.GE.AND P5, PT, R61, R8.reuse, PT ;  /* 0x000000083d00720c */ /* 0x080fe20003fa6270 */
[----:B------:R0:W-:Y:S01]  /*5d90*/  @!P3 STG.E.U16 desc[UR28][R4.64+0xc0], R83 ;  /* 0x0000c0530400b986 */ /* 0x0001e2000c10151c */
[-C--:B------:R-:W-:Y:S01]  /*5da0*/  ISETP.GE.AND P6, PT, R63, R8.reuse, PT ;  /* 0x000000083f00720c */ /* 0x080fe20003fc6270 */
[----:B------:R-:W-:Y:S01]  /*5db0*/  @!P1 VIADD R7, R7, UR30 ;  /* 0x0000001e07079c36 */ /* 0x000fe20008000000 */
[-C--:B------:R-:W-:Y:S01]  /*5dc0*/  ISETP.GE.AND P3, PT, R64, R8.reuse, PT ;  /* 0x000000084000720c */ /* 0x080fe20003f66270 */
[----:B------:R-:W-:Y:S01]  /*5dd0*/  ULDC.64 UR30, c[0x0][0x2a8] ;  /* 0x0000aa00001e7ab9 */ /* 0x000fe20000000a00 */
[----:B------:R-:W-:Y:S01]  /*5de0*/  ISETP.GE.AND P2, PT, R65, R8, PT ;  /* 0x000000084100720c */ /* 0x000fe20003f46270 */
[----:B------:R-:W-:-:S02]  /*5df0*/  UIMAD.WIDE.U32 UR26, UR44, UR30, UR26 ;  /* 0x0000001e2c1a72a5 */ /* 0x000fc4000f8e001a */
[----:B------:R-:W-:Y:S01]  /*5e00*/  MOV R9, UR30 ;  /* 0x0000001e00097c02 */ /* 0x000fe20008000f00 */
[----:B------:R-:W-:Y:S01]  /*5e10*/  @!P4 STG.E.U16 desc[UR28][R4.64+0x180], R87 ;  /* 0x000180570400c986 */ /* 0x000fe2000c10151c */
[----:B------:R-:W-:Y:S02]  /*5e20*/  UIMAD UR30, UR23, UR30, URZ ;  /* 0x0000001e171e72a4 */ /* 0x000fe4000f8e023f */
[----:B------:R-:W-:Y:S01]  /*5e30*/  UIADD3 UR32, UP0, UR22, UR26, URZ ;  /* 0x0000001a16207290 */ /* 0x000fe2000ff1e03f */
[----:B------:R-:W-:Y:S01]  /*5e40*/  @!P5 STG.E.U16 desc[UR28][R4.64+0x300], R115 ;  /* 0x000300730400d986 */ /* 0x000fe2000c10151c */
[----:B------:R-:W-:Y:S01]  /*5e50*/  @!P1 IMAD.WIDE.U32 R6, R9, UR44, R6 ;  /* 0x0000002c09069c25 */ /* 0x000fe2000f8e0006 */
[----:B------:R-:W-:Y:S01]  /*5e60*/  UIMAD UR30, UR44, UR31, UR30 ;  /* 0x0000001f2c1e72a4 */ /* 0x000fe2000f8e021e */
[----:B------:R-:W-:Y:S01]  /*5e70*/  IADD3 R8, P5, R54, UR36, RZ ;  /* 0x0000002436087c10 */ /* 0x000fe2000ffbe0ff */
[----:B------:R-:W-:Y:S01]  /*5e80*/  @!P6 STG.E.U16 desc[UR28][R4.64+0x340], R117 ;  /* 0x000340750400e986 */ /* 0x000fe2000c10151c */
[----:B0-----:R-:W-:Y:S01]  /*5e90*/  MOV R83, UR32 ;  /* 0x0000002000537c02 */ /* 0x001fe20008000f00 */
[----:B------:R-:W-:Y:S01]  /*5ea0*/  UIADD3.X UR26, UR6, UR30, UR27, UP0, !UPT ;  /* 0x0000001e061a7290 */ /* 0x000fe200087fe41b */
[----:B------:R-:W-:Y:S01]  /*5eb0*/  @!P1 IADD3 R9, P4, R46, R6, RZ ;  /* 0x000000062e099210 */ /* 0x000fe20007f9e0ff */
[----:B------:R-:W-:Y:S01]  /*5ec0*/  @!P3 STG.E.U16 desc[UR28][R4.64+0x1c0], R89 ;  /* 0x0001c0590400b986 */ /* 0x000fe2000c10151c */
[----:B------:R-:W-:Y:S01]  /*5ed0*/  LEA R6, P6, R83, R8, 0x1 ;  /* 0x0000000853067211 */ /* 0x000fe200078c08ff */
[----:B------:R-:W-:Y:S01]  /*5ee0*/  IMAD.U32 R84, RZ, RZ, UR32 ;  /* 0x00000020ff547e24 */ /* 0x000fe2000f8e00ff */
[----:B------:R-:W-:Y:S01]  /*5ef0*/  @!P1 IADD3.X R66, R121, UR30, R7, P4, !PT ;  /* 0x0000001e79429c10 */ /* 0x000fe2000a7fe407 */
[----:B------:R0:W-:Y:S01]  /*5f00*/  @!P2 STG.E.U16 desc[UR28][R4.64+0x380], R119 ;  /* 0x000380770400a986 */ /* 0x0001e2000c10151c */
[----:B------:R-:W-:Y:S01]  /*5f10*/  @!P1 LEA R8, P3, R9, UR36, 0x1 ;  /* 0x0000002409089c11 */ /* 0x000fe2000f8608ff */
[----:B------:R-:W-:Y:S01]  /*5f20*/  ULDC.64 UR32, c[0x0][0x2c0] ;  /* 0x0000b00000207ab9 */ /* 0x000fe20000000a00 */
[----:B------:R-:W-:-:S02]  /*5f30*/  ISETP.GE.AND P4, PT, R10, UR34, PT ;  /* 0x000000220a007c0c */ /* 0x000fc4000bf86270 */
[----:B------:R-:W-:Y:S02]  /*5f40*/  @!P1 LEA.HI.X R9, R9, UR37, R66, 0x1, P3 ;  /* 0x0000002509099c11 */ /* 0x000fe400098f0c42 */
[----:B------:R-:W-:Y:S02]  /*5f50*/  ISETP.GE.AND P3, PT, R60, UR34, PT ;  /* 0x000000223c007c0c */ /* 0x000fe4000bf66270 */
[----:B------:R-:W-:Y:S02]  /*5f60*/  ISETP.GE.AND P2, PT, R11, UR34, PT ;  /* 0x000000220b007c0c */ /* 0x000fe4000bf46270 */
[----:B------:R-:W-:Y:S02]  /*5f70*/  IADD3.X R7, R55, UR37, RZ, P5, !PT ;  /* 0x0000002537077c10 */ /* 0x000fe4000affe4ff */
[----:B------:R-:W-:Y:S02]  /*5f80*/  MOV R85, UR26 ;  /* 0x0000001a00557c02 */ /* 0x000fe40008000f00 */
[----:B------:R-:W-:Y:S01]  /*5f90*/  PRMT R83, RZ, 0x7610, R83 ;  /* 0x00007610ff537816 */ /* 0x000fe20000000053 */
[----:B------:R-:W-:Y:S01]  /*5fa0*/  BAR.SYNC.DEFER_BLOCKING 0x0 ;  /* 0x0000000000007b1d */ /* 0x000fe20000010000 */
[----:B------:R-:W-:-:S02]  /*5fb0*/  LEA.HI.X R7, R84, R7, R85, 0x1, P6 ;  /* 0x0000000754077211 */ /* 0x000fc400030f0c55 */
[----:B------:R-:W-:Y:S02]  /*5fc0*/  PRMT R66, RZ, 0x7610, R66 ;  /* 0x00007610ff427816 */ /* 0x000fe40000000042 */
[----:B------:R-:W-:Y:S02]  /*5fd0*/  PRMT R85, RZ, 0x7610, R85 ;  /* 0x00007610ff557816 */ /* 0x000fe40000000055 */
[----:B------:R-:W-:Y:S02]  /*5fe0*/  PRMT R84, RZ, 0x7610, R84 ;  /* 0x00007610ff547816 */ /* 0x000fe40000000054 */
[----:B------:R-:W-:Y:S02]  /*5ff0*/  ISETP.GE.AND P6, PT, R13, UR34, PT ;  /* 0x000000220d007c0c */ /* 0x000fe4000bfc6270 */
[----:B------:R-:W-:Y:S02]  /*6000*/  ISETP.GE.AND P5, PT, R57, UR34, PT ;  /* 0x0000002239007c0c */ /* 0x000fe4000bfa6270 */
[----:B0-----:R-:W-:-:S02]  /*6010*/  PRMT R5, RZ, 0x7610, R5 ;  /* 0x00007610ff057816 */ /* 0x001fc40000000005 */
[----:B------:R-:W-:Y:S01]  /*6020*/  PRMT R4, RZ, 0x7610, R4 ;  /* 0x00007610ff047816 */ /* 0x000fe20000000004 */
[----:B------:R0:W2:Y:S01]  /*6030*/  @!P1 LDG.E.U16 R83, desc[UR28][R8.64] ;  /* 0x0000001c08539981 */ /* 0x0000a2000c1e1500 */
[----:B------:R-:W-:Y:S02]  /*6040*/  ISETP.GE.AND P1, PT, R59, UR34, PT ;  /* 0x000000223b007c0c */ /* 0x000fe4000bf26270 */
[----:B------:R-:W-:Y:S01]  /*6050*/  PRMT R87, RZ, 0x7610, R87 ;  /* 0x00007610ff577816 */ /* 0x000fe20000000057 */
[----:B------:R-:W3:Y:S01]  /*6060*/  @!P4 LDG.E.U16 R66, desc[UR28][R6.64] ;  /* 0x0000001c0642c981 */ /* 0x000ee2000c1e1500 */
[----:B------:R-:W-:Y:S02]  /*6070*/  ISETP.GE.AND P4, PT, R62, UR34, PT ;  /* 0x000000223e007c0c */ /* 0x000fe4000bf86270 */
[----:B------:R-:W-:Y:S01]  /*6080*/  PRMT R86, RZ, 0x7610, R86 ;  /* 0x00007610ff567816 */ /* 0x000fe20000000056 */
        /* <DEDUP_REMOVED lines=54> */
[----:B------:R-:W5:Y:S04]  /*63f0*/  LDS.U16 R86, [R21+0xe] ;  /* 0x00000e0015567984 */ /* 0x000f680000000400 */
[----:B------:R-:W5:Y:S04]  /*6400*/  LDS.U16 R66, [R22+0xc] ;  /* 0x00000c0016427984 */ /* 0x000f680000000400 */
[----:B------:R-:W5:Y:S01]  /*6410*/  LDS.U16 R85, [R17+0x16] ;  /* 0x0000160011557984 */ /* 0x000f620000000400 */
[----:B0-----:R-:W-:-:S03]  /*6420*/  HADD2.F32 R7, -RZ, R7.H0_H0 ;  /* 0x20000007ff077230 */ /* 0x001fc60000004100 */
[----:B------:R-:W-:Y:S01]  /*6430*/  LDS.U16 R9, [R18+0x14] ;  /* 0x0000140012097984 */ /* 0x000fe20000000400 */
[----:B-1----:R-:W-:Y:S02]  /*6440*/  HADD2.F32 R89, -RZ, R4.H0_H0 ;  /* 0x20000004ff597230 */ /* 0x002fe40000004100 */
[----:B------:R-:W-:Y:S01]  /*6450*/  FMUL.FTZ R84, R7, -1.4426950216293334961 ;  /* 0xbfb8aa3b07547820 */ /* 0x000fe20000410000 */
[----:B------:R-:W-:Y:S01]  /*6460*/  LDS.U16 R90, [R16+0x18] ;  /* 0x00001800105a7984 */ /* 0x000fe20000000400 */
[----:B--2---:R-:W-:Y:S02]  /*6470*/  HADD2.F32 R88, -RZ, R5.H0_H0 ;  /* 0x20000005ff587230 */ /* 0x004fe40000004100 */
[----:B------:R-:W-:Y:S01]  /*6480*/  FMUL.FTZ R4, R89, -1.4426950216293334961 ;  /* 0xbfb8aa3b59047820 */ /* 0x000fe20000410000 */
[----:B------:R0:W-:Y:S01]  /*6490*/  MUFU.EX2 R94, R84 ;  /* 0x00000054005e7308 */ /* 0x0001e20000000800 */
[----:B------:R-:W1:Y:S01]  /*64a0*/  LDS.U16 R5, [R19+0x12] ;  /* 0x0000120013057984 */ /* 0x000e620000000400 */
[----:B------:R-:W-:-:S06]  /*64b0*/  FMUL.FTZ R8, R88, -1.4426950216293334961 ;  /* 0xbfb8aa3b58087820 */ /* 0x000fcc0000410000 */
[----:B------:R2:W-:Y:S01]  /*64c0*/  MUFU.EX2 R92, R4 ;  /* 0x00000004005c7308 */ /* 0x0005e20000000800 */
[----:B0-----:R-:W0:Y:S04]  /*64d0*/  LDS.U16 R84, [R0+0x1e] ;  /* 0x00001e0000547984 */ /* 0x001e280000000400 */
[----:B--2---:R-:W2:Y:S03]  /*64e0*/  LDS.U16 R4, [R15+0x1a] ;  /* 0x00001a000f047984 */ /* 0x004ea60000000400 */
[----:B------:R3:W2:Y:S02]  /*64f0*/  MUFU.EX2 R93, R8 ;  /* 0x00000008005d7308 */ /* 0x0006a40000000800 */
[----:B---3--:R-:W3:Y:S01]  /*6500*/  LDS.U16 R8, [R14+0x1c] ;  /* 0x00001c000e087984 */ /* 0x008ee20000000400 */
[----:B------:R-:W-:-:S02]  /*6510*/  HADD2.F32 R83, -RZ, R83.H0_H0 ;  /* 0x20000053ff537230 */ /* 0x000fc40000004100 */
[----:B----4-:R-:W-:Y:S02]  /*6520*/  HADD2.F32 R91, -RZ, R91.H0_H0 ;  /* 0x2000005bff5b7230 */ /* 0x010fe40000004100 */
[----:B-----5:R-:W-:Y:S02]  /*6530*/  HADD2.F32 R87, -RZ, R87.H0_H0 ;  /* 0x20000057ff577230 */ /* 0x020fe40000004100 */
[----:B------:R-:W-:Y:S02]  /*6540*/  HADD2.F32 R6, -RZ, R6.H0_H0 ;  /* 0x20000006ff067230 */ /* 0x000fe40000004100 */
[----:B------:R-:W-:Y:S01]  /*6550*/  FMUL.FTZ R96, R83, -1.4426950216293334961 ;  /* 0xbfb8aa3b53607820 */ /* 0x000fe20000410000 */
[----:B------:R-:W-:Y:S02]  /*6560*/  HADD2.F32 R86, -RZ, R86.H0_H0 ;  /* 0x20000056ff567230 */ /* 0x000fe40000004100 */
[----:B------:R-:W-:Y:S01]  /*6570*/  FMUL.FTZ R114, R91, -1.4426950216293334961 ;  /* 0xbfb8aa3b5b727820 */ /* 0x000fe20000410000 */
[----:B------:R-:W-:-:S02]  /*6580*/  HADD2.F32 R66, -RZ, R66.H0_H0 ;  /* 0x20000042ff427230 */ /* 0x000fc40000004100 */
[----:B------:R-:W-:Y:S01]  /*6590*/  FMUL.FTZ R110, R87, -1.4426950216293334961 ;  /* 0xbfb8aa3b576e7820 */ /* 0x000fe20000410000 */
[----:B------:R-:W-:Y:S01]  /*65a0*/  FMUL.FTZ R111, R6, -1.4426950216293334961 ;  /* 0xbfb8aa3b066f7820 */ /* 0x000fe20000410000 */
[----:B------:R-:W-:Y:S02]  /*65b0*/  HADD2.F32 R85, -RZ, R85.H0_H0 ;  /* 0x20000055ff557230 */ /* 0x000fe40000004100 */
[----:B------:R-:W-:Y:S01]  /*65c0*/  FMUL.FTZ R113, R86, -1.4426950216293334961 ;  /* 0xbfb8aa3b56717820 */ /* 0x000fe20000410000 */
[----:B-1----:R-:W-:Y:S02]  /*65d0*/  HADD2.F32 R5, -RZ, R5.H0_H0 ;  /* 0x20000005ff057230 */ /* 0x002fe40000004100 */
[----:B------:R-:W-:Y:S01]  /*65e0*/  HADD2.F32 R9, -RZ, R9.H0_H0 ;  /* 0x20000009ff097230 */ /* 0x000fe20000004100 */
[----:B------:R-:W1:Y:S01]  /*65f0*/  MUFU.EX2 R96, R96 ;  /* 0x0000006000607308 */ /* 0x000e620000000800 */
[----:B0-----:R-:W-:Y:S02]  /*6600*/  HADD2.F32 R84, -RZ, R84.H0_H0 ;  /* 0x20000054ff547230 */ /* 0x001fe40000004100 */
[----:B------:R-:W-:Y:S01]  /*6610*/  FMUL.FTZ R112, R66, -1.4426950216293334961 ;  /* 0xbfb8aa3b42707820 */ /* 0x000fe20000410000 */
[----:B------:R-:W-:-:S02]  /*6620*/  HADD2.F32 R90, -RZ, R90.H0_H0 ;  /* 0x2000005aff5a7230 */ /* 0x000fc40000004100 */
[----:B------:R-:W-:Y:S02]  /*6630*/  FMUL.FTZ R117, R85, -1.4426950216293334961 ;  /* 0xbfb8aa3b55757820 */ /* 0x000fe40000410000 */
[----:B------:R-:W0:Y:S01]  /*6640*/  MUFU.EX2 R114, R114 ;  /* 0x0000007200727308 */ /* 0x000e220000000800 */
[----:B--2---:R-:W-:Y:S02]  /*6650*/  HADD2.F32 R4, -RZ, R4.H0_H0 ;  /* 0x20000004ff047230 */ /* 0x004fe40000004100 */
[----:B------:R-:W-:Y:S01]  /*6660*/  FMUL.FTZ R115, R5, -1.4426950216293334961 ;  /* 0xbfb8aa3b05737820 */ /* 0x000fe20000410000 */
[----:B------:R-:W-:Y:S01]  /*6670*/  FMUL.FTZ R116, R9, -1.4426950216293334961 ;  /* 0xbfb8aa3b09747820 */ /* 0x000fe20000410000 */
[----:B------:R-:W-:-:S03]  /*6680*/  FMUL.FTZ R121, R84, -1.4426950216293334961 ;  /* 0xbfb8aa3b54797820 */ /* 0x000fc60000410000 */
[----:B------:R-:W2:Y:S01]  /*6690*/  MUFU.EX2 R110, R110 ;  /* 0x0000006e006e7308 */ /* 0x000ea20000000800 */
[----:B------:R-:W-:Y:S01]  /*66a0*/  FMUL.FTZ R119, R4, -1.4426950216293334961 ;  /* 0xbfb8aa3b04777820 */ /* 0x000fe20000410000 */
[----:B---3--:R-:W-:-:S06]  /*66b0*/  HADD2.F32 R8, -RZ, R8.H0_H0 ;  /* 0x20000008ff087230 */ /* 0x008fcc0000004100 */
[----:B------:R-:W3:Y:S01]  /*66c0*/  MUFU.EX2 R111, R111 ;  /* 0x0000006f006f7308 */ /* 0x000ee20000000800 */
[----:B------:R-:W-:Y:S01]  /*66d0*/  FMUL.FTZ R118, R90, -1.4426950216293334961 ;  /* 0xbfb8aa3b5a767820 */ /* 0x000fe20000410000 */
[----:B------:R-:W-:Y:S01]  /*66e0*/  FADD.FTZ R93, R93, 1 ;  /* 0x3f8000005d5d7421 */ /* 0x000fe20000010000 */
[----:B------:R-:W-:-:S05]  /*66f0*/  FMUL.FTZ R120, R8, -1.4426950216293334961 ;  /* 0xbfb8aa3b08787820 */ /* 0x000fca0000410000 */
        /* <DEDUP_REMOVED lines=9> */
[----:B------:R-:W-:Y:S01]  /*6790*/  FADD.FTZ R94, R94, 1 ;  /* 0x3f8000005e5e7421 */ /* 0x000fe20000010000 */
[----:B0-----:R-:W-:-:S06]  /*67a0*/  FADD.FTZ R114, R114, 1 ;  /* 0x3f80000072727421 */ /* 0x001fcc0000010000 */
[----:B------:R-:W0:Y:S08]  /*67b0*/  MUFU.EX2 R118, R118 ;  /* 0x0000007600767308 */ /* 0x000e300000000800 */
[----:B------:R-:W0:Y:S01]  /*67c0*/  MUFU.RCP R93, R93 ;  /* 0x0000005d005d7308 */ /* 0x000e220000001000 */
[----:B--2---:R-:W-:-:S07]  /*67d0*/  FADD.FTZ R110, R110, 1 ;  /* 0x3f8000006e6e7421 */ /* 0x004fce0000010000 */
[----:B------:R-:W2:Y:S01]  /*67e0*/  MUFU.EX2 R120, R120 ;  /* 0x0000007800787308 */ /* 0x000ea20000000800 */
[----:B---3--:R-:W-:Y:S01]  /*67f0*/  FADD.FTZ R111, R111, 1 ;  /* 0x3f8000006f6f7421 */ /* 0x008fe20000010000 */
[----:B----4-:R-:W-:-:S06]  /*6800*/  FADD.FTZ R113, R113, 1 ;  /* 0x3f80000071717421 */ /* 0x010fcc0000010000 */
[----:B------:R-:W3:Y:S01]  /*6810*/  MUFU.RCP R92, R92 ;  /* 0x0000005c005c7308 */ /* 0x000ee20000001000 */
[----:B-----5:R-:W-:Y:S01]  /*6820*/  FADD.FTZ R112, R112, 1 ;  /* 0x3f80000070707421 */ /* 0x020fe20000010000 */
[----:B------:R-:W-:Y:S01]  /*6830*/  FADD.FTZ R117, R117, 1 ;  /* 0x3f80000075757421 */ /* 0x000fe20000010000 */
[----:B------:R-:W-:Y:S01]  /*6840*/  FADD.FTZ R115, R115, 1 ;  /* 0x3f80000073737421 */ /* 0x000fe20000010000 */
[----:B------:R-:W-:Y:S01]  /*6850*/  FADD.FTZ R116, R116, 1 ;  /* 0x3f80000074747421 */ /* 0x000fe20000010000 */
[----:B------:R-:W-:-:S03]  /*6860*/  FADD.FTZ R121, R121, 1 ;  /* 0x3f80000079797421 */ /* 0x000fc60000010000 */
[----:B------:R-:W4:Y:S01]  /*6870*/  MUFU.RCP R96, R96 ;  /* 0x0000006000607308 */ /* 0x000f220000001000 */
[----:B-1----:R-:W-:Y:S01]  /*6880*/  FADD.FTZ R119, R119, 1 ;  /* 0x3f80000077777421 */ /* 0x002fe20000010000 */
[----:B0-----:R-:W-:Y:S01]  /*6890*/  FADD.FTZ R118, R118, 1 ;  /* 0x3f80000076767421 */ /* 0x001fe20000010000 */
[----:B------:R-:W-:-:S05]  /*68a0*/  FMUL.FTZ R88, R88, R93 ;  /* 0x0000005d58587220 */ /* 0x000fca0000410000 */
[----:B------:R-:W0:Y:S01]  /*68b0*/  MUFU.RCP R94, R94 ;  /* 0x0000005e005e7308 */ /* 0x000e220000001000 */
[----:B--2---:R-:W-:-:S07]  /*68c0*/  FADD.FTZ R120, R120, 1 ;  /* 0x3f80000078787421 */ /* 0x004fce0000010000 */
[----:B------:R-:W1:Y:S01]  /*68d0*/  MUFU.RCP R114, R114 ;  /* 0x0000007200727308 */ /* 0x000e620000001000 */
[----:B------:R-:W-:-:S07]  /*68e0*/  FMUL.FTZ R88, R88, R81 ;  /* 0x0000005158587220 */ /* 0x000fce0000410000 */
[----:B------:R-:W2:Y:S08]  /*68f0*/  MUFU.RCP R110, R110 ;  /* 0x0000006e006e7308 */ /* 0x000eb00000001000 */
[----:B------:R-:W5:Y:S01]  /*6900*/  MUFU.RCP R111, R111 ;  /* 0x0000006f006f7308 */ /* 0x000f620000001000 */
[----:B---3--:R-:W-:-:S07]  /*6910*/  FMUL.FTZ R89, R89, R92 ;  /* 0x0000005c59597220 */ /* 0x008fce0000410000 */
[----:B------:R-:W3:Y:S08]  /*6920*/  MUFU.RCP R123, R112 ;  /* 0x00000070007b7308 */ /* 0x000ef00000001000 */
[----:B------:R-:W3:Y:S08]  /*6930*/  MUFU.RCP R113, R113 ;  /* 0x0000007100717308 */ /* 0x000ef00000001000 */
[----:B------:R-:W3:Y:S08]  /*6940*/  MUFU.RCP R124, R117 ;  /* 0x00000075007c7308 */ /* 0x000ef00000001000 */
[----:B------:R-:W3:Y:S01]  /*6950*/  MUFU.RCP R122, R115 ;  /* 0x00000073007a7308 */ /* 0x000ee20000001000 */
[----:B------:R-:W-:-:S07]  /*6960*/  FMUL.FTZ R89, R89, R82 ;  /* 0x0000005259597220 */ /* 0x000fce0000410000 */
[----:B------:R-:W3:Y:S08]  /*6970*/  MUFU.RCP R116, R116 ;  /* 0x0000007400747308 */ /* 0x000ef00000001000 */
[----:B------:R-:W3:Y:S01]  /*6980*/  MUFU.RCP R121, R121 ;  /* 0x0000007900797308 */ /* 0x000ee20000001000 */
[----:B----4-:R-:W-:-:S07]  /*6990*/  FMUL.FTZ R82, R83, R96 ;  /* 0x0000006053527220 */ /* 0x010fce0000410000 */
[----:B------:R-:W4:Y:S08]  /*69a0*/  MUFU.RCP R125, R118 ;  /* 0x00000076007d7308 */ /* 0x000f300000001000 */
[----:B------:R-:W4:Y:S01]  /*69b0*/  MUFU.RCP R119, R119 ;  /* 0x0000007700777308 */ /* 0x000f220000001000 */
[----:B0-----:R-:W-:-:S07]  /*69c0*/  FMUL.FTZ R7, R7, R94 ;  /* 0x0000005e07077220 */ /* 0x001fce0000410000 */
[----:B------:R-:W0:Y:S01]  /*69d0*/  MUFU.RCP R81, R120 ;  /* 0x0000007800517308 */ /* 0x000e220000001000 */
[----:B-1----:R-:W-:Y:S01]  /*69e0*/  FMUL.FTZ R91, R91, R114 ;  /* 0x000000725b5b7220 */ /* 0x002fe20000410000 */
[----:B--2---:R-:W-:Y:S01]  /*69f0*/  FMUL.FTZ R87, R87, R110 ;  /* 0x0000006e57577220 */ /* 0x004fe20000410000 */
[----:B-----5:R-:W-:Y:S01]  /*6a00*/  FMUL.FTZ R6, R6, R111 ;  /* 0x0000006f06067220 */ /* 0x020fe20000410000 */
[----:B------:R-:W-:Y:S01]  /*6a10*/  FMUL.FTZ R82, R82, R79 ;  /* 0x0000004f52527220 */ /* 0x000fe20000410000 */
[----:B------:R-:W-:Y:S01]  /*6a20*/  FMUL.FTZ R7, R7, R80 ;  /* 0x0000005007077220 */ /* 0x000fe20000410000 */
[----:B---3--:R-:W-:Y:S01]  /*6a30*/  FMUL.FTZ R79, R66, R123 ;  /* 0x0000007b424f7220 */ /* 0x008fe20000410000 */
        /* <DEDUP_REMOVED lines=12> */
[----:B----4-:R-:W-:Y:S01]  /*6b00*/  FMUL.FTZ R5, R90, R125 ;  /* 0x0000007d5a057220 */ /* 0x010fe20000410000 */
[----:B------:R-:W-:Y:S01]  /*6b10*/  FMUL.FTZ R74, R74, R71 ;  /* 0x000000474a4a7220 */ /* 0x000fe20000410000 */
[----:B------:R-:W-:Y:S01]  /*6b20*/  FMUL.FTZ R4, R4, R119 ;  /* 0x0000007704047220 */ /* 0x000fe20000410000 */
[----:B------:R-:W-:Y:S01]  /*6b30*/  F2FP.F16.F32.PACK_AB R7, R82, R7 ;  /* 0x000000075207723e */ /* 0x000fe200000000ff */
[----:B------:R-:W-:Y:S01]  /*6b40*/  FMUL.FTZ R66, R66, R73 ;  /* 0x0000004942427220 */ /* 0x000fe20000410000 */
[----:B0-----:R-:W-:Y:S01]  /*6b50*/  FMUL.FTZ R71, R8, R81 ;  /* 0x0000005108477220 */ /* 0x001fe20000410000 */
        /* <DEDUP_REMOVED lines=8> */
[----:B------:R-:W-:-:S02]  /*6be0*/  F2FP.F16.F32.PACK_AB R79, R86, R79 ;  /* 0x0000004f564f723e */ /* 0x000fc400000000ff */
[----:B------:R-:W-:Y:S02]  /*6bf0*/  PRMT R68, R6, 0x7632, R68 ;  /* 0x0000763206447816 */ /* 0x000fe40000000044 */
[----:B------:R-:W-:Y:S01]  /*6c00*/  F2FP.F16.F32.PACK_AB R66, R66, R91 ;  /* 0x0000005b4242723e */ /* 0x000fe200000000ff */
[----:B------:R0:W-:Y:S01]  /*6c10*/  STS.U16 [R28], R88 ;  /* 0x000000581c007388 */ /* 0x0001e20000000400 */
[----:B------:R-:W-:-:S03]  /*6c20*/  F2FP.F16.F32.PACK_AB R9, R74, R9 ;  /* 0x000000094a09723e */ /* 0x000fc600000000ff */
[----:B------:R1:W-:Y:S01]  /*6c30*/  STS.U16 [R27+0x2], R8 ;  /* 0x000002081b007388 */ /* 0x0003e20000000400 */
[----:B------:R-:W-:-:S03]  /*6c40*/  F2FP.F16.F32.PACK_AB R4, R4, R5 ;  /* 0x000000050404723e */ /* 0x000fc600000000ff */
[----:B------:R-:W-:Y:S01]  /*6c50*/  STS.U16 [R26+0x4], R7 ;  /* 0x000004071a007388 */ /* 0x000fe20000000400 */
[----:B0-----:R-:W-:-:S03]  /*6c60*/  PRMT R28, R79, 0x7632, R28 ;  /* 0x000076324f1c7816 */ /* 0x001fc6000000001c */
[----:B------:R-:W-:Y:S01]  /*6c70*/  STS.U16 [R25+0x6], R67 ;  /* 0x0000064319007388 */ /* 0x000fe20000000400 */
[----:B-1----:R-:W-:-:S03]  /*6c80*/  PRMT R8, R66, 0x7632, R8 ;  /* 0x0000763242087816 */ /* 0x002fc60000000008 */
[----:B------:R0:W-:Y:S01]  /*6c90*/  STS.U16 [R24+0x8], R6 ;  /* 0x0000080618007388 */ /* 0x0001e20000000400 */
[----:B------:R-:W-:Y:S02]  /*6ca0*/  PRMT R5, R9, 0x7632, R5 ;  /* 0x0000763209057816 */ /* 0x000fe40000000005 */
[----:B------:R-:W-:Y:S01]  /*6cb0*/  F2FP.F16.F32.PACK_AB R71, R84, R71 ;  /* 0x000000475447723e */ /* 0x000fe200000000ff */
[----:B------:R1:W-:Y:S04]  /*6cc0*/  STS.U16 [R23+0xa], R68 ;  /* 0x00000a4417007388 */ /* 0x0003e80000000400 */
[----:B------:R-:W-:Y:S01]  /*6cd0*/  STS.U16 [R22+0xc], R79 ;  /* 0x00000c4f16007388 */ /* 0x000fe20000000400 */
[----:B0-----:R-:W-:-:S03]  /*6ce0*/  PRMT R6, R4, 0x7610, R6 ;  /* 0x0000761004067816 */ /* 0x001fc60000000006 */
[----:B------:R0:W-:Y:S01]  /*6cf0*/  STS.U16 [R21+0xe], R28 ;  /* 0x00000e1c15007388 */ /* 0x0001e20000000400 */
[----:B-1----:R-:W-:-:S03]  /*6d00*/  PRMT R23, R4, 0x7632, R23 ;  /* 0x0000763204177816 */ /* 0x002fc60000000017 */
[----:B------:R-:W-:Y:S04]  /*6d10*/  STS.U16 [R20+0x10], R66 ;  /* 0x0000104214007388 */ /* 0x000fe80000000400 */
[----:B------:R-:W-:Y:S01]  /*6d20*/  STS.U16 [R19+0x12], R8 ;  /* 0x0000120813007388 */ /* 0x000fe20000000400 */
[----:B0-----:R-:W-:-:S03]  /*6d30*/  PRMT R21, R71, 0x7632, R21 ;  /* 0x0000763247157816 */ /* 0x001fc60000000015 */
[----:B------:R-:W-:Y:S01]  /*6d40*/  STS.U16 [R18+0x14], R9 ;  /* 0x0000140912007388 */ /* 0x000fe20000000400 */
[----:B------:R-:W-:-:S03]  /*6d50*/  MOV R4, UR34 ;  /* 0x0000002200047c02 */ /* 0x000fc60008000f00 */
        /* <DEDUP_REMOVED lines=25> */
[----:B------:R-:W-:-:S02]  /*6ef0*/  UIMAD UR24, UR24, UR32, URZ ;  /* 0x00000020181872a4 */ /* 0x000fc4000f8e023f */
[----:B------:R-:W-:Y:S02]  /*6f00*/  UIMAD.WIDE.U32 UR26, UR25, UR32, URZ ;  /* 0x00000020191a72a5 */ /* 0x000fe4000f8e003f */
[----:B------:R-:W-:Y:S01]  /*6f10*/  UIMAD UR30, UR25, UR33, UR24 ;  /* 0x00000021191e72a4 */ /* 0x000fe2000f8e0218 */
[----:B------:R-:W-:Y:S03]  /*6f20*/  BSSY B0, `(.L_x_2678) ;  /* 0x0000011000007945 */ /* 0x000fe60003800000 */
[----:B------:R-:W-:Y:S01]  /*6f30*/  UIADD3 UR24, UR27, UR30, URZ ;  /* 0x0000001e1b187290 */ /* 0x000fe2000fffe03f */
[----:B0-----:R-:W-:-:S13]  /*6f40*/  ISETP.GE.AND P0, PT, R46, R0, PT ;  /* 0x000000002e00720c */ /* 0x001fda0003f06270 */
[----:B------:R-:W-:Y:S05]  /*6f50*/  @P0 BRA `(.L_x_2679) ;  /* 0x0000000000340947 */ /* 0x000fea0003800000 */
[----:B------:R-:W-:Y:S01]  /*6f60*/  IMAD.U32 R5, RZ, RZ, UR32 ;  /* 0x00000020ff057e24 */ /* 0x000fe2000f8e00ff */
[----:B------:R-:W-:Y:S02]  /*6f70*/  ULDC.64 UR34, c[0x0][0x2c8] ;  /* 0x0000b20000227ab9 */ /* 0x000fe40000000a00 */
[----:B------:R-:W-:Y:S01]  /*6f80*/  UIMAD UR31, UR23, UR34, URZ ;  /* 0x00000022171f72a4 */ /* 0x000fe2000f8e023f */
[----:B------:R-:W-:Y:S01]  /*6f90*/  IMAD.WIDE.U32 R2, R5, UR25, R2 ;  /* 0x0000001905027c25 */ /* 0x000fe2000f8e0002 */
[----:B------:R-:W-:Y:S02]  /*6fa0*/  MOV R5, UR34 ;  /* 0x0000002200057c02 */ /* 0x000fe40008000f00 */
[----:B------:R-:W-:Y:S02]  /*6fb0*/  UIMAD UR31, UR44, UR35, UR31 ;  /* 0x000000232c1f72a4 */ /* 0x000fe4000f8e021f */
[----:B------:R-:W-:Y:S01]  /*6fc0*/  IADD3 R3, R3, UR30, RZ ;  /* 0x0000001e03037c10 */ /* 0x000fe2000fffe0ff */
[----:B------:R-:W-:-:S02]  /*6fd0*/  ULDC.64 UR34, c[0x0][0x320] ;  /* 0x0000c80000227ab9 */ /* 0x000fc40000000a00 */
[----:B------:R-:W-:-:S04]  /*6fe0*/  IMAD.WIDE.U32 R2, R5, UR44, R2 ;  /* 0x0000002c05027c25 */ /* 0x000fc8000f8e0002 */
[----:B------:R-:W-:Y:S01]  /*6ff0*/  VIADD R3, R3, UR31 ;  /* 0x0000001f03037c36 */ /* 0x000fe20008000000 */
[----:B------:R-:W-:-:S04]  /*7000*/  LEA R4, P0, R2, UR34, 0x1 ;  /* 0x0000002202047c11 */ /* 0x000fc8000f8008ff */
[----:B------:R-:W-:-:S05]  /*7010*/  LEA.HI.X R5, R2, UR35, R3, 0x1, P0 ;  /* 0x0000002302057c11 */ /* 0x000fca00080f0c03 */
[----:B------:R0:W-:Y:S04]  /*7020*/  STG.E.U16 desc[UR28][R4.64], R7 ;  /* 0x0000000704007986 */ /* 0x0001e8000c10151c */
.L_x_2679:
[----:B------:R-:W-:Y:S05]  /*7030*/  BSYNC B0 ;  /* 0x0000000000007941 */ /* 0x000fea0003800000 */
.L_x_2678:
[----:B------:R-:W-:Y:S01]  /*7040*/  ULDC.64 UR30, c[0x0][0x2c8] ;  /* 0x0000b200001e7ab9 */ /* 0x000fe20000000a00 */
[----:B------:R-:W-:Y:S01]  /*7050*/  UMOV UR27, UR24 ;  /* 0x00000018001b7c82 */ /* 0x000fe20008000000 */
[----:B------:R-:W-:Y:S01]  /*7060*/  UIMAD UR23, UR23, UR30, URZ ;  /* 0x0000001e171772a4 */ /* 0x000fe2000f8e023f */
[-C--:B------:R-:W-:Y:S01]  /*7070*/  ISETP.GE.AND P3, PT, R10, R0.reuse, PT ;  /* 0x000000000a00720c */ /* 0x080fe20003f66270 */
[----:B------:R-:W-:Y:S01]  /*7080*/  UIMAD.WIDE.U32 UR26, UR44, UR30, UR26 ;  /* 0x0000001e2c1a72a5 */ /* 0x000fe2000f8e001a */
[-C--:B------:R-:W-:Y:S01]  /*7090*/  ISETP.GE.AND P4, PT, R60, R0.reuse, PT ;  /* 0x000000003c00720c */ /* 0x080fe20003f86270 */
[----:B------:R-:W-:Y:S01]  /*70a0*/  UIMAD UR23, UR44, UR31, UR23 ;  /* 0x0000001f2c1772a4 */ /* 0x000fe2000f8e0217 */
[-C--:B------:R-:W-:Y:S01]  /*70b0*/  ISETP.GE.AND P5, PT, R11, R0.reuse, PT ;  /* 0x000000000b00720c */ /* 0x080fe20003fa6270 */
[----:B------:R-:W-:Y:S01]  /*70c0*/  UIADD3 UR22, UP0, UR22, UR26, URZ ;  /* 0x0000001a16167290 */ /* 0x000fe2000ff1e03f */
[-C--:B------:R-:W-:Y:S01]  /*70d0*/  ISETP.GE.AND P6, PT, R59, R0.reuse, PT ;  /* 0x000000003b00720c */ /* 0x080fe20003fc6270 */
[----:B------:R-:W-:Y:S01]  /*70e0*/  ULDC.64 UR30, c[0x0][0x320] ;  /* 0x0000c800001e7ab9 */ /* 0x000fe20000000a00 */
[----:B------:R-:W-:Y:S01]  /*70f0*/  ISETP.GE.AND P1, PT, R57, R0, PT ;  /* 0x000000003900720c */ /* 0x000fe20003f26270 */
[----:B------:R-:W-:Y:S01]  /*7100*/  UIADD3.X UR6, UR6, UR23, UR27, UP0, !UPT ;  /* 0x0000001706067290 */ /* 0x000fe200087fe41b */
[----:B------:R-:W-:Y:S01]  /*7110*/  IADD3 R2, P0, R54, UR30, RZ ;  /* 0x0000001e36027c10 */ /* 0x000fe2000ff1e0ff */
[----:B------:R-:W-:Y:S01]  /*7120*/  UIADD3 UR5, UR5, 0x1, URZ ;  /* 0x0000000105057890 */ /* 0x000fe2000fffe03f */
[----:B------:R-:W-:Y:S01]  /*7130*/  MOV R3, UR22 ;  /* 0x0000001600037c02 */ /* 0x000fe20008000f00 */
[----:B------:R-:W-:Y:S01]  /*7140*/  UIADD3 UR16, UP1, UR16, 0x1000, URZ ;  /* 0x0000100010107890 */ /* 0x000fe2000ff3e03f */
[----:B------:R-:W-:Y:S01]  /*7150*/  IADD3.X R55, R55, UR31, RZ, P0, !PT ;  /* 0x0000001f37377c10 */ /* 0x000fe200087fe4ff */
[----:B------:R-:W-:Y:S01]  /*7160*/  UIADD3 UR18, UP2, UR18, 0x1000, URZ ;  /* 0x0000100012127890 */ /* 0x000fe2000ff5e03f */
[C---:B------:R-:W-:Y:S01]  /*7170*/  LEA R2, P0, R3.reuse, R2, 0x1 ;  /* 0x0000000203027211 */ /* 0x040fe200078008ff */
[----:B------:R-:W-:Y:S01]  /*7180*/  UIADD3.X UR20, URZ, UR20, URZ, UP1, !UPT ;  /* 0x000000143f147290 */ /* 0x000fe20008ffe43f */
[----:B0-----:R-:W-:Y:S01]  /*7190*/  MOV R4, UR6 ;  /* 0x0000000600047c02 */ /* 0x001fe20008000f00 */
[----:B------:R-:W-:Y:S01]  /*71a0*/  ULDC UR6, c[0x0][0x224] ;  /* 0x0000890000067ab9 */ /* 0x000fe20000000800 */
[-C--:B------:R-:W-:Y:S01]  /*71b0*/  ISETP.GE.AND P2, PT, R62, R0.reuse, PT ;  /* 0x000000003e00720c */ /* 0x080fe20003f46270 */
[----:B------:R-:W-:Y:S01]  /*71c0*/  UISETP.GE.AND UP0, UPT, UR5, UR6, UPT ;  /* 0x000000060500728c */ /* 0x000fe2000bf06270 */
[----:B------:R-:W-:Y:S01]  /*71d0*/  LEA.HI.X R3, R3, R55, R4, 0x1, P0 ;  /* 0x0000003703037211 */ /* 0x000fe200000f0c04 */
[----:B------:R-:W-:Y:S01]  /*71e0*/  UIADD3.X UR21, URZ, UR21, URZ, UP2, !UPT ;  /* 0x000000153f157290 */ /* 0x000fe200097fe43f */
        /* <DEDUP_REMOVED lines=27> */
.L_x_2681:
        /* <DEDUP_REMOVED lines=14> */
.L_x_5241:


//--------------------- .text._Z25selective_scan_fwd_kernelI32Selective_Scan_fwd_kernel_traitsILi128ELi16ELi1ELb0ELb0ELb1ELb0EN3c104HalfEfEEv13SSMParamsBase --------------------------
	.section	.text._Z25selective_scan_fwd_kernelI32Selective_Scan_fwd_kernel_traitsILi128ELi16ELi1ELb0ELb0ELb1ELb0EN3c104HalfEfEEv13SSMParamsBase,"ax",@progbits
	.align	128
        .global         _Z25selective_scan_fwd_kernelI32Selective_Scan_fwd_kernel_traitsILi128ELi16ELi1ELb0ELb0ELb1ELb0EN3c104HalfEfEEv13SSMParamsBase
        .type           _Z25selective_scan_fwd_kernelI32Selective_Scan_fwd_kernel_traitsILi128ELi16ELi1ELb0ELb0ELb1ELb0EN3c104HalfEfEEv13SSMParamsBase,@function
        .size           _Z25selective_scan_fwd_kernelI32Selective_Scan_fwd_kernel_traitsILi128ELi16ELi1ELb0ELb0ELb1ELb0EN3c104HalfEfEEv13SSMParamsBase,(.L_x_5242 - _Z25selective_scan_fwd_kernelI32Selective_Scan_fwd_kernel_traitsILi128ELi16ELi1ELb0ELb0ELb1ELb0EN3c104HalfEfEEv13SSMParamsBase)
        .other          _Z25selective_scan_fwd_kernelI32Selective_Scan_fwd_kernel_traitsILi128ELi16ELi1ELb0ELb0ELb1ELb0EN3c104HalfEfEEv13SSMParamsBase,@"STO_CUDA_ENTRY STV_DEFAULT"
_Z25selective_scan_fwd_kernelI32Selective_Scan_fwd_kernel_traitsILi128ELi16ELi1ELb0ELb0ELb1ELb0EN3c104HalfEfEEv13SSMParamsBase:
.text._Z25selective_scan_fwd_kernelI32Selective_Scan_fwd_kernel_traitsILi128ELi16ELi1ELb0ELb0ELb1ELb0EN3c104HalfEfEEv13SSMParamsBase:
[----:B------:R-:W-:Y:S08]  /*0000*/  LDC R1, c[0x0][0x28] ;  /* 0x00000a00ff017b82 */ /* 0x000ff00000000800 */
[----:B------:R-:W0:Y:S01]  /*0010*/  S2UR UR4, SR_CTAID.Y ;  /* 0x00000000000479c3 */ /* 0x000e220000002600 */
        /* <DEDUP_REMOVED lines=8> */
[----:B0-----:R-:W-:Y:S01]  /*00a0*/  MOV R113, UR4 ;  /* 0x0000000400717c02 */ /* 0x001fe20008000f00 */
[----:B------:R-:W-:-:S02]  /*00b0*/  ULDC.64 UR4, c[0x0][0x2e8] ;  /* 0x0000ba0000047ab9 */ /* 0x000fc40000000a00 */
[----:B------:R-:W-:Y:S02]  /*00c0*/  ISETP.NE.U32.AND P0, PT, RZ, UR4, PT ;  /* 0x00000004ff007c0c */ /* 0x000fe4000bf05070 */
[----:B------:R-:W-:-:S06]  /*00d0*/  R2UR UR8, R113 ;  /* 0x00000000710872ca */ /* 0x000fcc00000e0000 */
[----:B------:R-:W-:Y:S02]  /*00e0*/  @P1 LEA R4, P3, R113, UR6, 0x2 ;  /* 0x0000000671041c11 */ /* 0x000fe4000f8610ff */
[----:B------:R-:W-:-:S05]  /*00f0*/  ISETP.NE.AND.EX P0, PT, RZ, UR5, PT, P0 ;  /* 0x00000005ff007c0c */ /* 0x000fca000bf05300 */
[----:B------:R-:W-:-:S08]  /*0100*/  USHF.R.S32.HI UR21, URZ, 0x1f, UR8 ;  /* 0x0000001f3f157899 */ /* 0x000fd00008011408 */
[----:B------:R-:W-:Y:S02]  /*0110*/  @P0 LEA R2, P2, R113, UR4, 0x2 ;  /* 0x0000000471020c11 */ /* 0x000fe4000f8410ff */
[----:B------:R-:W-:Y:S01]  /*0120*/  MOV R6, UR21 ;  /* 0x0000001500067c02 */ /* 0x000fe20008000f00 */
[----:B------:R-:W-:-:S03]  /*0130*/  IMAD.U32 R0, RZ, RZ, UR21 ;  /* 0x00000015ff007e24 */ /* 0x000fc6000f8e00ff */
[C---:B------:R-:W-:Y:S02]  /*0140*/  @P1 LEA.HI.X R5, R113.reuse, UR7, R6, 0x2, P3 ;  /* 0x0000000771051c11 */ /* 0x040fe400098f1406 */
[----:B------:R-:W-:-:S03]  /*0150*/  @P0 LEA.HI.X R3, R113, UR5, R0, 0x2, P2 ;  /* 0x0000000571030c11 */ /* 0x000fc600090f1400 */
[----:B------:R-:W5:Y:S01]  /*0160*/  @P1 LDG.E R4, desc[UR14][R4.64] ;  /* 0x0000000e04041981 */ /* 0x000f62000c1e1900 */
[----:B------:R-:W-:Y:S01]  /*0170*/  IMAD.U32 R0, RZ, RZ, UR27 ;  /* 0x0000001bff007e24 */ /* 0x000fe2000f8e00ff */
[----:B------:R-:W0:Y:S02]  /*0180*/  S2UR UR4, SR_CTAID.X ;  /* 0x00000000000479c3 */ /* 0x000e240000002500 */
[----:B------:R1:W5:Y:S02]  /*0190*/  @P0 LDG.E R2, desc[UR14][R2.64] ;  /* 0x0000000e02020981 */ /* 0x000364000c1e1900 */
[----:B------:R-:W-:-:S04]  /*01a0*/  IABS R0, R0 ;  /* 0x0000000000007213 */ /* 0x000fc80000000000 */
[----:B------:R-:W-:-:S13]  /*01b0*/  R2UR UR28, R0 ;  /* 0x00000000001c72ca */ /* 0x000fda00000e0000 */
[----:B------:R-:W2:Y:S08]  /*01c0*/  I2F.RP R0, UR28 ;  /* 0x0000001c00007d06 */ /* 0x000eb00008209400 */
[----:B--2---:R-:W2:Y:S02]  /*01d0*/  MUFU.RCP R0, R0 ;  /* 0x0000000000007308 */ /* 0x004ea40000001000 */
[----:B--2---:R-:W-:-:S02]  /*01e0*/  IADD3 R6, R0, 0xffffffe, RZ ;  /* 0x0ffffffe00067810 */ /* 0x004fc40007ffe0ff */
[----:B-1----:R-:W-:Y:S01]  /*01f0*/  IABS R3, R113 ;  /* 0x0000007100037213 */ /* 0x002fe20000000000 */
[----:B0-----:R-:W-:Y:S01]  /*0200*/  IMAD.U32 R112, RZ, RZ, UR4 ;  /* 0x00000004ff707e24 */ /* 0x001fe2000f8e00ff */
[----:B------:R-:W0:Y:S02]  /*0210*/  LDC R0, c[0x0][0x224] ;  /* 0x00008900ff007b82 */ /* 0x000e240000000800 */
[----:B------:R-:W1:Y:S01]  /*0220*/  F2I.FTZ.U32.TRUNC.NTZ R6, R6 ;  /* 0x0000000600067305 */ /* 0x000e62000021f000 */
[----:B------:R-:W-:Y:S02]  /*0230*/  R2UR UR12, R3 ;  /* 0x00000000030c72ca */ /* 0x000fe400000e0000 */
[----:B-1----:R-:W-:Y:S01]  /*0240*/  R2UR UR5, R6 ;  /* 0x00000000060572ca */ /* 0x002fe200000e0000 */
[----:B------:R-:W-:-:S12]  /*0250*/  UMOV UR4, URZ ;  /* 0x0000003f00047c82 */ /* 0x000fd80008000000 */
[----:B------:R-:W-:-:S04]  /*0260*/  UIADD3 UR6, URZ, -UR5, URZ ;  /* 0x800000053f067290 */ /* 0x000fc8000fffe03f */
[----:B------:R-:W-:-:S04]  /*0270*/  UIMAD UR6, UR6, UR28, URZ ;  /* 0x0000001c060672a4 */ /* 0x000fc8000f8e023f */
[----:B------:R-:W-:-:S04]  /*0280*/  UIMAD.WIDE.U32 UR4, UR5, UR6, UR4 ;  /* 0x00000006050472a5 */ /* 0x000fc8000f8e0004 */
[----:B------:R-:W-:Y:S01]  /*0290*/  UIMAD.WIDE.U32 UR4, UR5, UR12, URZ ;  /* 0x0000000c050472a5 */ /* 0x000fe2000f8e003f */
[----:B------:R-:W-:-:S06]  /*02a0*/  R2UR UR23, R112 ;  /* 0x00000000701772ca */ /* 0x000fcc00000e0000 */
[----:B------:R-:W-:Y:S02]  /*02b0*/  UMOV UR9, UR5 ;  /* 0x0000000500097c82 */ /* 0x000fe40008000000 */
[----:B------:R-:W-:-:S04]  /*02c0*/  UIADD3 UR4, -UR9, URZ, URZ ;  /* 0x0000003f09047290 */ /* 0x000fc8000fffe13f */
[----:B------:R-:W-:Y:S01]  /*02d0*/  UIMAD UR12, UR28, UR4, UR12 ;  /* 0x000000041c0c72a4 */ /* 0x000fe2000f8e020c */
[----:B------:R-:W-:-:S03]  /*02e0*/  R2UR UR26, R112 ;  /* 0x00000000701a72ca */ /* 0x000fc600000e0000 */
[----:B------:R-:W-:Y:S02]  /*02f0*/  UISETP.GT.U32.AND UP2, UPT, UR28, UR12, UPT ;  /* 0x0000000c1c00728c */ /* 0x000fe4000bf44070 */
[----:B------:R-:W-:Y:S01]  /*0300*/  USHF.R.S32.HI UR22, URZ, 0x1f, UR23 ;  /* 0x0000001f3f167899 */ /* 0x000fe20008011417 */
[----:B------:R-:W-:-:S03]  /*0310*/  R2UR UR20, R113 ;  /* 0x00000000711472ca */ /* 0x000fc600000e0000 */
[----:B------:R-:W-:Y:S01]  /*0320*/  UIMAD UR6, UR22, UR16, URZ ;  /* 0x00000010160672a4 */ /* 0x000fe2000f8e023f */
[----:B0-----:R-:W-:-:S04]  /*0330*/  ISETP.GE.AND P2, PT, R0, 0x1, PT ;  /* 0x000000010000780c */ /* 0x001fc80003f46270 */
[----:B------:R-:W-:Y:S02]  /*0340*/  @!UP2 UIADD3 UR12, UR12, -UR28, URZ ;  /* 0x8000001c0c0ca290 */ /* 0x000fe4000fffe03f */
[----:B------:R-:W-:Y:S02]  /*0350*/  UIMAD.WIDE.U32 UR10, UR26, UR16, URZ ;  /* 0x000000101a0a72a5 */ /* 0x000fe4000f8e003f */
[----:B------:R-:W-:Y:S02]  /*0360*/  UIMAD UR13, UR23, UR17, UR6 ;  /* 0x00000011170d72a4 */ /* 0x000fe4000f8e0206 */
[----:B------:R-:W-:Y:S01]  /*0370*/  UISETP.GE.U32.AND UP0, UPT, UR12, UR28, UPT ;  /* 0x0000001c0c00728c */ /* 0x000fe2000bf06070 */
[----:B------:R-:W-:Y:S02]  /*0380*/  ULDC.64 UR16, c[0x0][0x290] ;  /* 0x0000a40000107ab9 */ /* 0x000fe40000000a00 */
[----:B------:R-:W-:Y:S02]  /*0390*/  UIMAD UR4, UR22, UR16, URZ ;  /* 0x00000010160472a4 */ /* 0x000fe4000f8e023f */
[----:B------:R-:W-:-:S02]  /*03a0*/  UIMAD.WIDE.U32 UR6, UR26, UR16, URZ ;  /* 0x000000101a0672a5 */ /* 0x000fc4000f8e003f */
[----:B------:R-:W-:Y:S02]  /*03b0*/  UIMAD UR16, UR21, UR24, URZ ;  /* 0x00000018151072a4 */ /* 0x000fe4000f8e023f */
[----:B------:R-:W-:Y:S02]  /*03c0*/  UIADD3 UR11, UR11, UR13, URZ ;  /* 0x0000000d0b0b7290 */ /* 0x000fe4000fffe03f */
[----:B------:R-:W-:Y:S02]  /*03d0*/  UIMAD UR17, UR23, UR17, UR4 ;  /* 0x00000011171172a4 */ /* 0x000fe4000f8e0204 */
[----:B------:R-:W-:Y:S02]  /*03e0*/  UIMAD.WIDE.U32 UR4, UR26, UR18, URZ ;  /* 0x000000121a0472a5 */ /* 0x000fe4000f8e003f */
[----:B------:R-:W-:Y:S02]  /*03f0*/  ULOP3.LUT UR12, UR20, UR27, URZ, 0x3c, !UPT ;  /* 0x0000001b140c7292 */ /* 0x000fe4000f8e3c3f */
[----:B------:R-:W-:-:S02]  /*0400*/  UIMAD UR18, UR22, UR18, URZ ;  /* 0x00000012161272a4 */ /* 0x000fc4000f8e023f */
[----:B------:R-:W-:Y:S02]  /*0410*/  @!UP2 UIADD3 UR9, UR9, 0x1, URZ ;  /* 0x000000010909a890 */ /* 0x000fe4000fffe03f */
[----:B------:R-:W-:Y:S02]  /*0420*/  UIMAD UR16, UR8, UR25, UR16 ;  /* 0x00000019081072a4 */ /* 0x000fe4000f8e0210 */
[----:B------:R-:W-:Y:S02]  /*0430*/  UIMAD.WIDE.U32 UR10, UR20, UR24, UR10 ;  /* 0x00000018140a72a5 */ /* 0x000fe4000f8e000a */
[----:B------:R-:W-:Y:S01]  /*0440*/  UISETP.GE.AND UP2, UPT, UR12, URZ, UPT ;  /* 0x0000003f0c00728c */ /* 0x000fe2000bf46270 */
[----:B------:R-:W-:Y:S01]  /*0450*/  ULDC.64 UR24, c[0x0][0x298] ;  /* 0x0000a60000187ab9 */ /* 0x000fe20000000a00 */
[----:B------:R-:W-:Y:S02]  /*0460*/  UIMAD UR18, UR23, UR19, UR18 ;  /* 0x00000013171272a4 */ /* 0x000fe4000f8e0212 */
[----:B------:R-:W-:-:S02]  /*0470*/  UISETP.NE.AND UP1, UPT, UR27, URZ, UPT ;  /* 0x0000003f1b00728c */ /* 0x000fc4000bf25270 */
[----:B------:R-:W-:Y:S02]  /*0480*/  UIMAD UR12, UR21, UR24, URZ ;  /* 0x00000018150c72a4 */ /* 0x000fe4000f8e023f */
[----:B------:R-:W-:Y:S01]  /*0490*/  @UP0 UIADD3 UR9, UR9, 0x1, URZ ;  /* 0x0000000109090890 */ /* 0x000fe2000fffe03f */
[----:B------:R-:W-:Y:S11]  /*04a0*/  @!P2 EXIT ;  /* 0x000000000000a94d */ /* 0x000ff60003800000 */
[----:B------:R-:W0:Y:S01]  /*04b0*/  S2R R114, SR_TID.X ;  /* 0x0000000000727919 */ /* 0x000e220000002100 */
[----:B------:R-:W-:Y:S02]  /*04c0*/  UIMAD UR13, UR8, UR25, UR12 ;  /* 0x00000019080d72a4 */ /* 0x000fe4000f8e020c */
[----:B------:R-:W-:Y:S01]  /*04d0*/  UIADD3 UR7, UR7, UR17, URZ ;  /* 0x0000001107077290 */ /* 0x000fe2000fffe03f */
[----:B------:R-:W1:Y:S01]  /*04e0*/  S2R R111, SR_LANEID ;  /* 0x00000000006f7919 */ /* 0x000e620000000000 */
[----:B------:R-:W-:Y:S01]  /*04f0*/  UMOV UR12, UR9 ;  /* 0x00000009000c7c82 */ /* 0x000fe20008000000 */
[----:B------:R-:W-:Y:S02]  /*0500*/  UIADD3 UR5, UR5, UR18, URZ ;  /* 0x0000001205057290 */ /* 0x000fe4000fffe03f */
[----:B------:R-:W-:Y:S02]  /*0510*/  @!UP2 UIADD3 UR12, -UR12, URZ, URZ ;  /* 0x0000003f0c0ca290 */ /* 0x000fe4000fffe13f */
[----:B------:R-:W-:-:S02]  /*0520*/  @!UP1 ULOP3.LUT UR12, URZ, UR27, URZ, 0x33, !UPT ;  /* 0x0000001b3f0c9292 */ /* 0x000fc4000f8e333f */
[----:B------:R-:W-:Y:S02]  /*0530*/  UIMAD.WIDE.U32 UR6, UR20, UR24, UR6 ;  /* 0x00000018140672a5 */ /* 0x000fe4000f8e0006 */
[----:B------:R-:W-:Y:S01]  /*0540*/  UIADD3 UR9, UR11, UR16, URZ ;  /* 0x000000100b097290 */ /* 0x000fe2000fffe03f */
[----:B------:R-:W-:Y:S01]  /*0550*/  ULDC.64 UR24, c[0x0][0x2f0] ;  /* 0x0000bc0000187ab9 */ /* 0x000fe20000000a00 */
[----:B------:R-:W-:Y:S02]  /*0560*/  USHF.R.S32.HI UR8, URZ, 0x1f, UR12 ;  /* 0x0000001f3f087899 */ /* 0x000fe4000801140c */
[----:B------:R-:W-:Y:S01]  /*0570*/  ULEA UR16, UP0, UR10, UR24, 0x1 ;  /* 0x000000180a107291 */ /* 0x000fe2000f80083f */
[----:B------:R-:W-:Y:S02]  /*0580*/  ULDC.64 UR18, c[0x0][0x278] ;  /* 0x00009e0000127ab9 */ /* 0x000fe40000000a00 */
[----:B------:R-:W-:Y:S02]  /*0590*/  UIMAD UR11, UR8, UR18, URZ ;  /* 0x00000012080b72a4 */ /* 0x000fe4000f8e023f */
[----:B------:R-:W-:-:S02]  /*05a0*/  ULEA.HI.X UR10, UR10, UR25, UR9, 0x1, UP0 ;  /* 0x000000190a0a7291 */ /* 0x000fc400080f0c09 */
[----:B------:R-:W-:Y:S02]  /*05b0*/  UIMAD.WIDE.U32 UR8, UR12, UR18, UR4 ;  /* 0x000000120c0872a5 */ /* 0x000fe4000f8e0004 */
[----:B------:R-:W-:Y:S01]  /*05c0*/  UIMAD UR17, UR12, UR19, UR11 ;  /* 0x000000130c1172a4 */ /* 0x000fe2000f8e020b */
[----:B------:R-:W-:Y:S01]  /*05d0*/  UMOV UR4, URZ ;  /* 0x0000003f00047c82 */ /* 0x000fe20008000000 */
[----:B------:R-:W-:Y:S01]  /*05e0*/  UMOV UR5, URZ ;  /* 0x0000003f00057c82 */ /* 0x000fe20008000000 */
[----:B-----5:R-:W-:Y:S01]  /*05f0*/  @P0 R2UR UR5, R2 ;  /* 0x00000000020502ca */ /* 0x020fe200000e0000 */
[----:B------:R-:W-:Y:S01]  /*0600*/  ULDC.64 UR18, c[0x0][0x2f8] ;  /* 0x0000be0000127ab9 */ /* 0x000fe20000000a00 */
[----:B------:R-:W-:Y:S01]  /*0610*/  @P1 R2UR UR4, R4 ;  /* 0x00000000040412ca */ /* 0x000fe200000e0000 */
[----:B------:R-:W-:Y:S01]  /*0620*/  UIADD3 UR11, UR7, UR13, URZ ;  /* 0x0000000d070b7290 */ /* 0x000fe2000fffe03f */
[C---:B0-----:R-:W-:Y:S01]  /*0630*/  SHF.L.U32 R109, R114.reuse, 0x4, RZ ;  /* 0x00000004726d7819 */ /* 0x041fe200000006ff */
[----:B------:R-:W-:Y:S01]  /*0640*/  ULDC.64 UR24, c[0x0][0x2e0] ;  /* 0x0000b80000187ab9 */ /* 0x000fe20000000a00 */
[----:B------:R-:W-:Y:S01]  /*0650*/  ULEA UR7, UP0, UR6, UR18, 0x1 ;  /* 0x0000001206077291 */ /* 0x000fe2000f80083f */
[----:B------:R-:W-:Y:S01]  /*0660*/  LOP3.LUT R110, R114, 0x1f, RZ, 0xc0, !PT ;  /* 0x0000001f726e7812 */ /* 0x000fe200078ec0ff */
[----:B------:R-:W-:Y:S01]  /*0670*/  ULEA UR12, UP1, UR8, UR24, 0x1 ;  /* 0x00000018080c7291 */ /* 0x000fe2000f82083f */
[----:B------:R-:W-:Y:S01]  /*0680*/  LOP3.LUT R109, R109, 0xfffffe00, RZ, 0xc0, !PT ;  /* 0xfffffe006d6d7812 */ /* 0x000fe200078ec0ff */
[----:B------:R-:W-:-:S02]  /*0690*/  UIADD3 UR13, UR9, UR17, URZ ;  /* 0x00000011090d7290 */ /* 0x000fc4000fffe03f */
[----:B------:R-:W-:Y:S02]  /*06a0*/  ULEA.HI.X UR11, UR6, UR19, UR11, 0x1, UP0 ;  /* 0x00000013060b7291 */ /* 0x000fe400080f0c0b */
[----:B------:R-:W-:Y:S01]  /*06b0*/  ULEA.HI.X UR13, UR8, UR25, UR13, 0x1, UP1 ;  /* 0x00000019080d7291 */ /* 0x000fe200088f0c0d */
[----:B------:R-:W-:Y:S02]  /*06c0*/  UMOV UR6, URZ ;  /* 0x0000003f00067c82 */ /* 0x000fe40008000000 */
[----:B------:R-:W-:Y:S01]  /*06d0*/  UMOV UR8, UR16 ;  /* 0x0000001000087c82 */ /* 0x000fe20008000000 */
[----:B-1----:R-:W-:-:S08]  /*06e0*/  UMOV UR9, UR7 ;  /* 0x0000000700097c82 */ /* 0x002fd00008000000 */
.L_x_2722:
[----:B------:R-:W-:Y:S01]  /*06f0*/  BAR.SYNC.DEFER_BLOCKING 0x0 ;  /* 0x0000000000007b1d */ /* 0x000fe20000010000 */
[C---:B------:R-:W-:Y:S02]  /*0700*/  LOP3.LUT R84, R109.reuse, R110, RZ, 0xfc, !PT ;  /* 0x0000006e6d547212 */ /* 0x040fe400078efcff */
[C---:B------:R-:W-:Y:S02]  /*0710*/  LOP3.LUT R24, R109.reuse, 0x20, R110, 0xfe, !PT ;  /* 0x000000206d187812 */ /* 0x040fe400078efe6e */
[----:B------:R-:W-:Y:S01]  /*0720*/  SHF.R.S32.HI R85, RZ, 0x1f, R84 ;  /* 0x0000001fff557819 */ /* 0x000fe20000011454 */
[----:B------:R-:W-:Y:S01]  /*0730*/  ULDC UR7, c[0x0][0x218] ;  /* 0x0000860000077ab9 */ /* 0x000fe20000000800 */
[C---:B------:R-:W-:Y:S01]  /*0740*/  IMAD.SHL.U32 R20, R84.reuse, 0x2, RZ ;  /* 0x0000000254147824 */ /* 0x040fe200078e00ff */
[----:B------:R-:W-:Y:S01]  /*0750*/  UIMAD UR23, UR6, -0x800, UR7 ;  /* 0xfffff800061778a4 */ /* 0x000fe2000f8e0207 */
[----:B------:R-:W-:Y:S02]  /*0760*/  SHF.L.U64.HI R22, R84, 0x1, R85 ;  /* 0x0000000154167819 */ /* 0x000fe40000010255 */
[----:B------:R-:W-:-:S02]  /*0770*/  LOP3.LUT R165, R109, 0x40, R110, 0xfe, !PT ;  /* 0x000000406da57812 */ /* 0x000fc400078efe6e */
[----:B------:R-:W-:Y:S02]  /*0780*/  IADD3 R2, P3, R20, UR8, RZ ;  /* 0x0000000814027c10 */ /* 0x000fe4000ff7e0ff */
[----:B------:R-:W-:Y:S02]  /*0790*/  ISETP.GE.AND P2, PT, R84, UR23, PT ;  /* 0x0000001754007c0c */ /* 0x000fe4000bf46270 */
[----:B------:R-:W-:Y:S02]  /*07a0*/  ISETP.GE.AND P1, PT, R24, UR23, PT ;  /* 0x0000001718007c0c */ /* 0x000fe4000bf26270 */
[C---:B------:R-:W-:Y:S02]  /*07b0*/  LOP3.LUT R164, R109.reuse, 0x60, R110, 0xfe, !PT ;  /* 0x000000606da47812 */ /* 0x040fe400078efe6e */
[----:B------:R-:W-:Y:S02]  /*07c0*/  PRMT R0, RZ, 0x7610, R0 ;  /* 0x00007610ff007816 */ /* 0x000fe40000000000 */
[----:B------:R-:W-:-:S02]  /*07d0*/  LOP3.LUT R108, R109, 0x80, R110, 0xfe, !PT ;  /* 0x000000806d6c7812 */ /* 0x000fc400078efe6e */
[----:B------:R-:W-:Y:S02]  /*07e0*/  PRMT R5, RZ, 0x7610, R5 ;  /* 0x00007610ff057816 */ /* 0x000fe40000000005 */
[C-C-:B------:R-:W-:Y:S02]  /*07f0*/  LOP3.LUT R107, R109.reuse, 0xa0, R110.reuse, 0xfe, !PT ;  /* 0x000000a06d6b7812 */ /* 0x140fe400078efe6e */
[----:B------:R-:W-:Y:S02]  /*0800*/  IADD3.X R3, R22, UR10, RZ, P3, !PT ;  /* 0x0000000a16037c10 */ /* 0x000fe40009ffe4ff */
[--C-:B------:R-:W-:Y:S02]  /*0810*/  LOP3.LUT R106, R109, 0xc0, R110.reuse, 0xfe, !PT ;  /* 0x000000c06d6a7812 */ /* 0x100fe400078efe6e */
[----:B------:R-:W-:Y:S01]  /*0820*/  ISETP.GE.AND P0, PT, R165, UR23, PT ;  /* 0x00000017a5007c0c */ /* 0x000fe2000bf06270 */
[----:B------:R-:W2:Y:S01]  /*0830*/  @!P2 LDG.E.U16 R0, desc[UR14][R2.64] ;  /* 0x0000000e0200a981 */ /* 0x000ea2000c1e1500 */
[----:B------:R-:W-:-:S02]  /*0840*/  LOP3.LUT R30, R109, 0xe0, R110, 0xfe, !PT ;  /* 0x000000e06d1e7812 */ /* 0x000fc400078efe6e */
[----:B------:R-:W-:Y:S01]  /*0850*/  ISETP.GE.AND P4, PT, R164, UR23, PT ;  /* 0x00000017a4007c0c */ /* 0x000fe2000bf86270 */
[----:B------:R-:W3:Y:S01]  /*0860*/  @!P1 LDG.E.U16 R5, desc[UR14][R2.64+0x40] ;  /* 0x0000400e02059981 */ /* 0x000ee2000c1e1500 */
[----:B------:R-:W-:Y:S02]  /*0870*/  LOP3.LUT R105, R109, 0x100, R110, 0xfe, !PT ;  /* 0x000001006d697812 */ /* 0x000fe400078efe6e */
        /* <DEDUP_REMOVED lines=20> */
[C-C-:B------:R-:W-:Y:S01]  /*09c0*/  LOP3.LUT R100, R109.reuse, 0x1a0, R110.reuse, 0xfe, !PT ;  /* 0x000001a06d647812 */ /* 0x140fe200078efe6e */
        /* <DEDUP_REMOVED lines=27> */
[----:B------:R-:W-:Y:S01]  /*0b80*/  IADD3 R18, R109, R111, RZ ;  /* 0x0000006f6d127210 */ /* 0x000fe20007ffe0ff */
[----:B------:R-:W-:-:S04]  /*0b90*/  UMOV UR7, 0x400 ;  /* 0x0000040000077882 */ /* 0x000fc80000000000 */
[C---:B------:R-:W-:Y:S01]  /*0ba0*/  VIADD R21, R18.reuse, 0x20 ;  /* 0x0000002012157836 */ /* 0x040fe20000000000 */
[C---:B------:R-:W-:Y:S01]  /*0bb0*/  IADD3 R23, R18.reuse, 0x40, RZ ;  /* 0x0000004012177810 */ /* 0x040fe20007ffe0ff */
[C---:B------:R-:W-:Y:S01]  /*0bc0*/  VIADD R25, R18.reuse, 0x60 ;  /* 0x0000006012197836 */ /* 0x040fe20000000000 */
[CC--:B------:R-:W-:Y:S01]  /*0bd0*/  LEA.HI.SX32 R97, R18.reuse, R18.reuse, 0x1b ;  /* 0x0000001212617211 */ /* 0x0c0fe200078fdaff */
[C---:B------:R-:W-:Y:S01]  /*0be0*/  VIADD R29, R18.reuse, 0xa0 ;  /* 0x000000a0121d7836 */ /* 0x040fe20000000000 */
[C---:B------:R-:W-:Y:S01]  /*0bf0*/  IADD3 R27, R18.reuse, 0x80, RZ ;  /* 0x00000080121b7810 */ /* 0x040fe20007ffe0ff */
[C---:B------:R-:W-:Y:S01]  /*0c00*/  VIADD R31, R18.reuse, 0xe0 ;  /* 0x000000e0121f7836 */ /* 0x040fe20000000000 */
[-C--:B------:R-:W-:Y:S02]  /*0c10*/  LEA.HI.SX32 R21, R21, R18.reuse, 0x1b ;  /* 0x0000001215157211 */ /* 0x080fe400078fdaff */
[C---:B0-----:R-:W-:Y:S02]  /*0c20*/  IADD3 R3, R18.reuse, 0xc0, RZ ;  /* 0x000000c012037810 */ /* 0x041fe40007ffe0ff */
[-C--:B------:R-:W-:Y:S01]  /*0c30*/  LEA.HI.SX32 R23, R23, R18.reuse, 0x1b ;  /* 0x0000001217177211 */ /* 0x080fe200078fdaff */
[C---:B------:R-:W-:Y:S01]  /*0c40*/  VIADD R35, R18.reuse, 0x120 ;  /* 0x0000012012237836 */ /* 0x040fe20000000000 */
[----:B------:R-:W-:Y:S01]  /*0c50*/  LEA.HI.SX32 R25, R25, R18, 0x1b ;  /* 0x0000001219197211 */ /* 0x000fe200078fdaff */
[----:B-1----:R-:W-:Y:S01]  /*0c60*/  ULEA UR16, UR16, UR7, 0x18 ;  /* 0x0000000710107291 */ /* 0x002fe2000f8ec03f */
[----:B------:R-:W-:-:S02]  /*0c70*/  IADD3 R33, R18, 0x100, RZ ;  /* 0x0000010012217810 */ /* 0x000fc40007ffe0ff */
[-C--:B------:R-:W-:Y:S01]  /*0c80*/  LEA.HI.SX32 R27, R27, R18.reuse, 0x1b ;  /* 0x000000121b1b7211 */ /* 0x080fe200078fdaff */
[C---:B------:R-:W-:Y:S01]  /*0c90*/  VIADD R39, R18.reuse, 0x160 ;  /* 0x0000016012277836 */ /* 0x040fe20000000000 */
[-C--:B------:R-:W-:Y:S02]  /*0ca0*/  LEA.HI.SX32 R29, R29, R18.reuse, 0x1b ;  /* 0x000000121d1d7211 */ /* 0x080fe400078fdaff */
[----:B------:R-:W-:Y:S02]  /*0cb0*/  LEA R97, R97, UR16, 0x1 ;  /* 0x0000001061617c11 */ /* 0x000fe4000f8e08ff */
[----:B------:R-:W-:Y:S02]  /*0cc0*/  LEA R96, R21, UR16, 0x1 ;  /* 0x0000001015607c11 */ /* 0x000fe4000f8e08ff */
[----:B------:R-:W-:Y:S02]  /*0cd0*/  IADD3 R37, R18, 0x140, RZ ;  /* 0x0000014012257810 */ /* 0x000fe40007ffe0ff */
[----:B------:R-:W-:-:S02]  /*0ce0*/  LEA.HI.SX32 R3, R3, R18, 0x1b ;  /* 0x0000001203037211 */ /* 0x000fc400078fdaff */
[----:B------:R-:W-:Y:S01]  /*0cf0*/  LEA R95, R23, UR16, 0x1 ;  /* 0x00000010175f7c11 */ /* 0x000fe2000f8e08ff */
[C---:B------:R-:W-:Y:S01]  /*0d00*/  VIADD R43, R18.reuse, 0x1a0 ;  /* 0x000001a0122b7836 */ /* 0x040fe20000000000 */
[-C--:B------:R-:W-:Y:S02]  /*0d10*/  LEA.HI.SX32 R31, R31, R18.reuse, 0x1b ;  /* 0x000000121f1f7211 */ /* 0x080fe400078fdaff */
[----:B------:R-:W-:Y:S02]  /*0d20*/  LEA R94, R25, UR16, 0x1 ;  /* 0x00000010195e7c11 */ /* 0x000fe4000f8e08ff */
[C---:B------:R-:W-:Y:S02]  /*0d30*/  IADD3 R41, R18.reuse, 0x180, RZ ;  /* 0x0000018012297810 */ /* 0x040fe40007ffe0ff */
[-C--:B------:R-:W-:Y:S02]  /*0d40*/  LEA.HI.SX32 R33, R33, R18.reuse, 0x1b ;  /* 0x0000001221217211 */ /* 0x080fe400078fdaff */
[----:B------:R-:W-:Y:S01]  /*0d50*/  LEA R93, R27, UR16, 0x1 ;  /* 0x000000101b5d7c11 */ /* 0x000fe2000f8e08ff */
[----:B------:R-:W-:Y:S01]  /*0d60*/  VIADD R47, R18, 0x1e0 ;  /* 0x000001e0122f7836 */ /* 0x000fe20000000000 */
        /* <DEDUP_REMOVED lines=11> */
[----:B------:R-:W-:Y:S02]  /*0e20*/  LEA.HI.SX32 R45, R45, R18, 0x1b ;  /* 0x000000122d2d7211 */ /* 0x000fe400078fdaff */
        /* <DEDUP_REMOVED lines=9> */
[----:B------:R-:W-:Y:S02]  /*0ec0*/  ISETP.GE.AND P2, PT, R84, UR23, PT ;  /* 0x0000001754007c0c */ /* 0x000fe4000bf46270 */
[----:B------:R-:W-:Y:S02]  /*0ed0*/  PRMT R35, RZ, 0x7610, R35 ;  /* 0x00007610ff237816 */ /* 0x000fe40000000023 */
        /* <DEDUP_REMOVED lines=8> */
[----:B--2---:R0:W-:Y:S04]  /*0f60*/  STS.U16 [R97], R0 ;  /* 0x0000000061007388 */ /* 0x0041e80000000400 */
[----:B---3--:R1:W-:Y:S01]  /*0f70*/  STS.U16 [R96+0x40], R5 ;  /* 0x0000400560007388 */ /* 0x0083e20000000400 */
[----:B0-----:R-:W-:-:S03]  /*0f80*/  LEA R0, R111, R109, 0x4 ;  /* 0x0000006d6f007211 */ /* 0x001fc600078e20ff */
[----:B----4-:R-:W-:Y:S04]  /*0f90*/  STS.U16 [R95+0x80], R4 ;  /* 0x000080045f007388 */ /* 0x010fe80000000400 */
[----:B-----5:R0:W-:Y:S04]  /*0fa0*/  STS.U16 [R94+0xc0], R7 ;  /* 0x0000c0075e007388 */ /* 0x0201e80000000400 */
[----:B------:R-:W-:Y:S04]  /*0fb0*/  STS.U16 [R93+0x100], R6 ;  /* 0x000100065d007388 */ /* 0x000fe80000000400 */
[----:B------:R2:W-:Y:S04]  /*0fc0*/  STS.U16 [R92+0x140], R9 ;  /* 0x000140095c007388 */ /* 0x0005e80000000400 */
[----:B------:R-:W-:Y:S04]  /*0fd0*/  STS.U16 [R83+0x180], R8 ;  /* 0x0001800853007388 */ /* 0x000fe80000000400 */
[----:B------:R3:W-:Y:S04]  /*0fe0*/  STS.U16 [R82+0x1c0], R11 ;  /* 0x0001c00b52007388 */ /* 0x0007e80000000400 */
[----:B------:R-:W-:Y:S01]  /*0ff0*/  STS.U16 [R81+0x200], R10 ;  /* 0x0002000a51007388 */ /* 0x000fe20000000400 */
[C---:B------:R-:W-:Y:S01]  /*1000*/  VIADD R3, R0.reuse, 0x1 ;  /* 0x0000000100037836 */ /* 0x040fe20000000000 */
[C---:B-1----:R-:W-:Y:S01]  /*1010*/  IADD3 R5, R0.reuse, 0x2, RZ ;  /* 0x0000000200057810 */ /* 0x042fe20007ffe0ff */
[C---:B0-----:R-:W-:Y:S01]  /*1020*/  VIADD R7, R0.reuse, 0x3 ;  /* 0x0000000300077836 */ /* 0x041fe20000000000 */
[C---:B--2---:R-:W-:Y:S01]  /*1030*/  IADD3 R9, R0.reuse, 0x4, RZ ;  /* 0x0000000400097810 */ /* 0x044fe20007ffe0ff */
[C---:B------:R-:W-:Y:S01]  /*1040*/  VIADD R23, R0.reuse, 0xb ;  /* 0x0000000b00177836 */ /* 0x040fe20000000000 */
[C---:B------:R-:W-:Y:S01]  /*1050*/  IADD3 R21, R0.reuse, 0xa, RZ ;  /* 0x0000000a00157810 */ /* 0x040fe20007ffe0ff */
[C---:B---3--:R-:W-:Y:S01]  /*1060*/  VIADD R11, R0.reuse, 0x5 ;  /* 0x00000005000b7836 */ /* 0x048fe20000000000 */
[C---:B------:R-:W-:Y:S01]  /*1070*/  IADD3 R25, R0.reuse, 0xc, RZ ;  /* 0x0000000c00197810 */ /* 0x040fe20007ffe0ff */
[C---:B------:R-:W-:Y:S01]  /*1080*/  VIADD R27, R0.reuse, 0xd ;  /* 0x0000000d001b7836 */ /* 0x040fe20000000000 */
[C---:B------:R-:W-:Y:S01]  /*1090*/  IADD3 R29, R0.reuse, 0xe, RZ ;  /* 0x0000000e001d7810 */ /* 0x040fe20007ffe0ff */
[C---:B------:R-:W-:Y:S01]  /*10a0*/  VIADD R31, R0.reuse, 0xf ;  /* 0x0000000f001f7836 */ /* 0x040fe20000000000 */
[----:B------:R0:W-:Y:S04]  /*10b0*/  STS.U16 [R80+0x240], R13 ;  /* 0x0002400d50007388 */ /* 0x0001e80000000400 */
[----:B------:R-:W-:Y:S04]  /*10c0*/  STS.U16 [R79+0x280], R12 ;  /* 0x0002800c4f007388 */ /* 0x000fe80000000400 */
[----:B------:R1:W-:Y:S04]  /*10d0*/  STS.U16 [R78+0x2c0], R15 ;  /* 0x0002c00f4e007388 */ /* 0x0003e80000000400 */
[----:B------:R-:W-:Y:S04]  /*10e0*/  STS.U16 [R77+0x300], R14 ;  /* 0x0003000e4d007388 */ /* 0x000fe80000000400 */
[----:B------:R2:W-:Y:S01]  /*10f0*/  STS.U16 [R76+0x340], R17 ;  /* 0x000340114c007388 */ /* 0x0005e20000000400 */
[C---:B0-----:R-:W-:Y:S01]  /*1100*/  IADD3 R13, R0.reuse, 0x6, RZ ;  /* 0x00000006000d7810 */ /* 0x041fe20007ffe0ff */
[----:B-1----:R-:W-:-:S02]  /*1110*/  VIADD R15, R0, 0x7 ;  /* 0x00000007000f7836 */ /* 0x002fc40000000000 */
[----:B------:R-:W-:Y:S04]  /*1120*/  STS.U16 [R75+0x380], R16 ;  /* 0x000380104b007388 */ /* 0x000fe80000000400 */
[----:B------:R0:W-:Y:S01]  /*1130*/  STS.U16 [R74+0x3c0], R19 ;  /* 0x0003c0134a007388 */ /* 0x0001e20000000400 */
[C---:B--2---:R-:W-:Y:S02]  /*1140*/  IADD3 R17, R0.reuse, 0x8, RZ ;  /* 0x0000000800117810 */ /* 0x044fe40007ffe0ff */
[-C--:B------:R-:W-:Y:S01]  /*1150*/  LEA.HI.SX32 R72, R3, R0.reuse, 0x1b ;  /* 0x0000000003487211 */ /* 0x080fe200078fdaff */
[----:B0-----:R-:W-:Y:S01]  /*1160*/  VIADD R19, R0, 0x9 ;  /* 0x0000000900137836 */ /* 0x001fe20000000000 */
        /* <DEDUP_REMOVED lines=14> */
[----:B------:R-:W-:Y:S02]  /*1250*/  LEA.HI.SX32 R73, R0, R0, 0x1b ;  /* 0x0000000000497211 */ /* 0x000fe400078fdaff */
[----:B------:R-:W-:Y:S01]  /*1260*/  LEA R72, R72, UR16, 0x1 ;  /* 0x0000001048487c11 */ /* 0x000fe2000f8e08ff */
[----:B------:R-:W-:Y:S01]  /*1270*/  NOP ;  /* 0x0000000000007918 */ /* 0x000fe20000000000 */
[----:B------:R-:W-:-:S03]  /*1280*/  LEA R73, R73, UR16, 0x1 ;  /* 0x0000001049497c11 */ /* 0x000fc6000f8e08ff */
[----:B------:R-:W-:Y:S01]  /*1290*/  LDS.U16 R34, [R72+0x2] ;  /* 0x0000020048227984 */ /* 0x000fe20000000400 */
[----:B------:R-:W-:Y:S02]  /*12a0*/  LEA R71, R5, UR16, 0x1 ;  /* 0x0000001005477c11 */ /* 0x000fe4000f8e08ff */
[----:B------:R-:W-:Y:S01]  /*12b0*/  LEA R70, R7, UR16, 0x1 ;  /* 0x0000001007467c11 */ /* 0x000fe2000f8e08ff */
[----:B------:R-:W-:Y:S01]  /*12c0*/  LDS.U16 R36, [R73] ;  /* 0x0000000049247984 */ /* 0x000fe20000000400 */
[----:B------:R-:W-:Y:S02]  /*12d0*/  LEA R69, R9, UR16, 0x1 ;  /* 0x0000001009457c11 */ /* 0x000fe4000f8e08ff */
[----:B------:R-:W-:Y:S01]  /*12e0*/  LEA R68, R11, UR16, 0x1 ;  /* 0x000000100b447c11 */ /* 0x000fe2000f8e08ff */
[----:B------:R-:W-:Y:S01]  /*12f0*/  LDS.U16 R33, [R71+0x4] ;  /* 0x0000040047217984 */ /* 0x000fe20000000400 */
[----:B------:R-:W-:Y:S02]  /*1300*/  LEA R67, R13, UR16, 0x1 ;  /* 0x000000100d437c11 */ /* 0x000fe4000f8e08ff */
[----:B------:R-:W-:Y:S01]  /*1310*/  LEA R66, R15, UR16, 0x1 ;  /* 0x000000100f427c11 */ /* 0x000fe2000f8e08ff */
[----:B------:R-:W-:Y:S01]  /*1320*/  LDS.U16 R32, [R70+0x6] ;  /* 0x0000060046207984 */ /* 0x000fe20000000400 */
[----:B------:R-:W-:-:S02]  /*1330*/  LEA R65, R17, UR16, 0x1 ;  /* 0x0000001011417c11 */ /* 0x000fc4000f8e08ff */
[----:B------:R-:W-:Y:S01]  /*1340*/  LEA R64, R19, UR16, 0x1 ;  /* 0x0000001013407c11 */ /* 0x000fe2000f8e08ff */
[----:B------:R-:W-:Y:S01]  /*1350*/  LDS.U16 R28, [R67+0xc] ;  /* 0x00000c00431c7984 */ /* 0x000fe20000000400 */
[----:B------:R-:W-:Y:S01]  /*1360*/  LEA R63, R21, UR16, 0x1 ;  /* 0x00000010153f7c11 */ /* 0x000fe2000f8e08ff */
[----:B------:R-:W0:Y:S01]  /*1370*/  LDC R17, c[0x0][0x21c] ;  /* 0x00008700ff117b82 */ /* 0x000e220000000800 */
        /* <DEDUP_REMOVED lines=19> */
[----:B------:R-:W-:Y:S02]  /*14b0*/  ISETP.GE.AND P3, PT, R106, UR23, PT ;  /* 0x000000176a007c0c */ /* 0x000fe4000bf66270 */
[----:B------:R-:W-:Y:S02]  /*14c0*/  PRMT R6, RZ, 0x7610, R6 ;  /* 0x00007610ff067816 */ /* 0x000fe40000000006 */
[----:B------:R-:W-:Y:S02]  /*14d0*/  PRMT R8, RZ, 0x7610, R8 ;  /* 0x00007610ff087816 */ /* 0x000fe40000000008 */
[----:B------:R-:W-:Y:S02]  /*14e0*/  PRMT R10, RZ, 0x7610, R10 ;  /* 0x00007610ff0a7816 */ /* 0x000fe4000000000a */
        /* <DEDUP_REMOVED lines=19> */
[----:B------:R-:W-:Y:S01]  /*1620*/  PRMT R12, RZ, 0x7610, R12 ;  /* 0x00007610ff0c7816 */ /* 0x000fe2000000000c */
[----:B------:R-:W5:Y:S01]  /*1630*/  @!P0 LDG.E.U16 R43, desc[UR14][R2.64+0x240] ;  /* 0x0002400e022b8981 */ /* 0x000f62000c1e1500 */
        /* <DEDUP_REMOVED lines=10> */
[----:B------:R-:W5:Y:S01]  /*16e0*/  @!P1 LDG.E.U16 R9, desc[UR14][R2.64+0x3c0] ;  /* 0x0003c00e02099981 */ /* 0x000f62000c1e1500 */
[----:B------:R-:W-:Y:S01]  /*16f0*/  ULDC.U8 UR7, c[0x0][0x22e] ;  /* 0x00008b8000077ab9 */ /* 0x000fe20000000000 */
[----:B------:R-:W-:Y:S01]  /*1700*/  BSSY B0, `(.L_x_2682) ;  /* 0x0000059000007945 */ /* 0x000fe20003800000 */
[----:B0-----:R-:W-:Y:S01]  /*1710*/  ISETP.GE.AND P6, PT, R17, 0x1, PT ;  /* 0x000000011100780c */ /* 0x001fe20003fc6270 */
        /* <DEDUP_REMOVED lines=87> */
.L_x_2683:
[----:B------:R-:W-:Y:S05]  /*1c90*/  BSYNC B0 ;  /* 0x0000000000007941 */ /* 0x000fea0003800000 */
.L_x_2682:
        /* <DEDUP_REMOVED lines=36> */
.L_x_2685:
[----:B------:R-:W-:Y:S05]  /*1ee0*/  BSYNC B0 ;  /* 0x0000000000007941 */ /* 0x000fea0003800000 */
.L_x_2684:
        /* <DEDUP_REMOVED lines=38> */
.L_x_2687:
[----:B------:R-:W-:Y:S05]  /*2150*/  BSYNC B0 ;  /* 0x0000000000007941 */ /* 0x000fea0003800000 */
.L_x_2686:
        /* <DEDUP_REMOVED lines=36> */
.L_x_2689:
[----:B------:R-:W-:Y:S05]  /*23a0*/  BSYNC B0 ;  /* 0x0000000000007941 */ /* 0x000fea0003800000 */
.L_x_2688:
        /* <DEDUP_REMOVED lines=38> */
.L_x_2691:
[----:B------:R-:W-:Y:S05]  /*2610*/  BSYNC B0 ;  /* 0x0000000000007941 */ /* 0x000fea0003800000 */
.L_x_2690:
        /* <DEDUP_REMOVED lines=36> */
.L_x_2693:
[----:B------:R-:W-:Y:S05]  /*2860*/  BSYNC B0 ;  /* 0x0000000000007941 */ /* 0x000fea0003800000 */
.L_x_2692:
        /* <DEDUP_REMOVED lines=38> */
.L_x_2695:
[----:B------:R-:W-:Y:S05]  /*2ad0*/  BSYNC B0 ;  /* 0x0000000000007941 */ /* 0x000fea0003800000 */
.L_x_2694:
        /* <DEDUP_REMOVED lines=37> */
.L_x_2697:
[----:B------:R-:W-:Y:S05]  /*2d30*/  BSYNC B0 ;  /* 0x0000000000007941 */ /* 0x000fea0003800000 */
.L_x_2696:
        /* <DEDUP_REMOVED lines=42> */
.L_x_2699:
[----:B------:R-:W-:Y:S05]  /*2fe0*/  BSYNC B0 ;  /* 0x0000000000007941 */ /* 0x000fea0003800000 */
.L_x_2698:
        /* <DEDUP_REMOVED lines=40> */
.L_x_2701:
[----:B------:R-:W-:Y:S05]  /*3270*/  BSYNC B0 ;  /* 0x0000000000007941 */ /* 0x000fea0003800000 */
.L_x_2700:
        /* <DEDUP_REMOVED lines=46> */
.L_x_2703:
[----:B------:R-:W-:Y:S05]  /*3560*/  BSYNC B0 ;  /* 0x0000000000007941 */ /* 0x000fea0003800000 */
.L_x_2702:
[----:B------:R-:W-:Y:S04]  /*3570*/  BSSY B0, `(.L_x_2704) ;  /* 0x0000021000007945 */ /* 0x000fe80003800000 */
        /* <DEDUP_REMOVED lines=32> */
.L_x_2705:
[----:B------:R-:W-:Y:S05]  /*3780*/  BSYNC B0 ;  /* 0x0000000000007941 */ /* 0x000fea0003800000 */
.L_x_2704:
[----:B------:R-:W-:Y:S04]  /*3790*/  BSSY B0, `(.L_x_2706) ;  /* 0x0000021000007945 */ /* 0x000fe80003800000 */
        /* <DEDUP_REMOVED lines=32> */
.L_x_2707:
[----:B------:R-:W-:Y:S05]  /*39a0*/  BSYNC B0 ;  /* 0x0000000000007941 */ /* 0x000fea0003800000 */
.L_x_2706:
        /* <DEDUP_REMOVED lines=33> */
.L_x_2709:
[----:B------:R-:W-:Y:S05]  /*3bc0*/  BSYNC B0 ;  /* 0x0000000000007941 */ /* 0x000fea0003800000 */
.L_x_2708:
        /* <DEDUP_REMOVED lines=33> */
.L_x_2711:
[----:B------:R-:W-:Y:S05]  /*3de0*/  BSYNC B0 ;  /* 0x0000000000007941 */ /* 0x000fea0003800000 */
.L_x_2710:
        /* <DEDUP_REMOVED lines=33> */
.L_x_2713:
[----:B------:R-:W-:Y:S05]  /*4000*/  BSYNC B0 ;  /* 0x0000000000007941 */ /* 0x000fea0003800000 */
.L_x_2712:
        /* <DEDUP_REMOVED lines=20> */
[----:B------:R-:W-:Y:S01]  /*4150*/  ISETP.NE.AND P0, PT, R110, RZ, PT ;  /* 0x000000ff6e00720c */ /* 0x000fe20003f05270 */
[----:B------:R-:W-:Y:S02]  /*4160*/  UIMAD UR7, UR21, UR16, URZ ;  /* 0x00000010150772a4 */ /* 0x000fe4000f8e023f */
[C---:B------:R-:W-:Y:S01]  /*4170*/  IMAD.WIDE.U32 R86, R113.reuse, UR16, RZ ;  /* 0x0000001071567c25 */ /* 0x040fe2000f8e00ff */
[----:B------:R-:W-:Y:S01]  /*4180*/  ISETP.GE.AND P1, PT, R84, UR23, PT ;  /* 0x0000001754007c0c */ /* 0x000fe2000bf26270 */
[----:B------:R-:W-:Y:S01]  /*4190*/  ULDC UR36, c[0x0][0x224] ;  /* 0x0000890000247ab9 */ /* 0x000fe20000000800 */
[----:B------:R-:W-:Y:S01]  /*41a0*/  ISETP.EQ.OR P0, PT, RZ, UR6, P0 ;  /* 0x00000006ff007c0c */ /* 0x000fe20008702670 */
[----:B------:R-:W-:Y:S01]  /*41b0*/  ULDC UR35, c[0x0][0x21c] ;  /* 0x0000870000237ab9 */ /* 0x000fe20000000800 */
[----:B------:R-:W-:Y:S01]  /*41c0*/  MOV R0, UR7 ;  /* 0x0000000700007c02 */ /* 0x000fe20008000f00 */
[----:B------:R-:W-:Y:S01]  /*41d0*/  UMOV UR7, URZ ;  /* 0x0000003f00077c82 */ /* 0x000fe20008000000 */
[----:B------:R-:W-:Y:S01]  /*41e0*/  ULDC UR34, c[0x0][0x218] ;  /* 0x0000860000227ab9 */ /* 0x000fe20000000800 */
[----:B------:R-:W-:Y:S01]  /*41f0*/  ULDC UR32, c[0x0][0x214] ;  /* 0x0000850000207ab9 */ /* 0x000fe20000000800 */
[----:B------:R-:W-:Y:S01]  /*4200*/  ULDC.64 UR24, c[0x0][0x2d0] ;  /* 0x0000b40000187ab9 */ /* 0x000fe20000000a00 */
[----:B------:R-:W-:Y:S01]  /*4210*/  IMAD R41, R113, UR17, R0 ;  /* 0x0000001171297c24 */ /* 0x000fe2000f8e0200 */
[----:B------:R-:W-:Y:S01]  /*4220*/  UMOV UR17, UR23 ;  /* 0x0000001700117c82 */ /* 0x000fe20008000000 */
[----:B------:R-:W-:Y:S01]  /*4230*/  ULDC.64 UR26, c[0x0][0x248] ;  /* 0x00009200001a7ab9 */ /* 0x000fe20000000a00 */
[----:B------:R-:W-:Y:S01]  /*4240*/  ULDC.64 UR28, c[0x0][0x2d8] ;  /* 0x0000b600001c7ab9 */ /* 0x000fe20000000a00 */
[----:B------:R-:W-:Y:S01]  /*4250*/  ULDC.64 UR30, c[0x0][0x310] ;  /* 0x0000c400001e7ab9 */ /* 0x000fe20000000a00 */
[----:B------:R-:W-:-:S07]  /*4260*/  IADD3 R0, R87, R41, RZ ;  /* 0x0000002957007210 */ /* 0x000fce0007ffe0ff */
.L_x_2719:
[----:B------:R-:W0:Y:S01]  /*4270*/  LDC.64 R40, c[0x0][0x238] ;  /* 0x00008e00ff287b82 */ /* 0x000e220000000a00 */
[----:B------:R-:W-:Y:S01]  /*4280*/  USHF.R.S32.HI UR16, URZ, 0x1f, UR7 ;  /* 0x0000001f3f107899 */ /* 0x000fe20008011407 */
[----:B------:R-:W-:Y:S01]  /*4290*/  MOV R43, R0 ;  /* 0x00000000002b7202 */ /* 0x000fe20000000f00 */
[----:B------:R-:W-:-:S04]  /*42a0*/  IMAD.MOV.U32 R42, RZ, RZ, R86 ;  /* 0x000000ffff2a7224 */ /* 0x000fc800078e0056 */
[C---:B0-----:R-:W-:Y:S02]  /*42b0*/  IMAD R44, R40.reuse, UR16, RZ ;  /* 0x00000010282c7c24 */ /* 0x041fe4000f8e02ff */
[----:B------:R-:W-:-:S04]  /*42c0*/  IMAD.WIDE.U32 R42, R40, UR7, R42 ;  /* 0x00000007282a7c25 */ /* 0x000fc8000f8e002a */
[----:B------:R-:W-:Y:S01]  /*42d0*/  IMAD R41, R41, UR7, R44 ;  /* 0x0000000729297c24 */ /* 0x000fe2000f8e022c */
[----:B------:R-:W-:-:S04]  /*42e0*/  LEA R40, P2, R42, UR24, 0x2 ;  /* 0x000000182a287c11 */ /* 0x000fc8000f8410ff */
[----:B------:R-:W-:-:S04]  /*42f0*/  IADD3 R41, R43, R41, RZ ;  /* 0x000000292b297210 */ /* 0x000fc80007ffe0ff */
[----:B------:R-:W-:Y:S02]  /*4300*/  LEA.HI.X R41, R42, UR25, R41, 0x2, P2 ;  /* 0x000000192a297c11 */ /* 0x000fe400090f1429 */
[----:B------:R-:W0:Y:S03]  /*4310*/  LDC.64 R42, c[0x0][0x270] ;  /* 0x00009c00ff2a7b82 */ /* 0x000e260000000a00 */
[----:B------:R1:W2:Y:S01]  /*4320*/  LDG.E R88, desc[UR14][R40.64] ;  /* 0x0000000e28587981 */ /* 0x0002a2000c1e1900 */
[----:B------:R-:W-:Y:S02]  /*4330*/  LOP3.LUT R89, R109, 0x20, R110, 0xfe, !PT ;  /* 0x000000206d597812 */ /* 0x000fe400078efe6e */
[----:B------:R-:W-:Y:S02]  /*4340*/  PRMT R149, RZ, 0x7610, R149 ;  /* 0x00007610ff957816 */ /* 0x000fe40000000095 */
[----:B------:R-:W-:-:S02]  /*4350*/  ISETP.GE.AND P5, PT, R89, UR17, PT ;  /* 0x0000001159007c0c */ /* 0x000fc4000bfa6270 */
[----:B------:R-:W-:Y:S02]  /*4360*/  PRMT R152, RZ, 0x7610, R152 ;  /* 0x00007610ff987816 */ /* 0x000fe40000000098 */
[----:B------:R-:W-:Y:S02]  /*4370*/  ISETP.GE.AND P4, PT, R165, UR17, PT ;  /* 0x00000011a5007c0c */ /* 0x000fe4000bf86270 */
[----:B------:R-:W-:Y:S02]  /*4380*/  ISETP.GE.AND P3, PT, R108, UR17, PT ;  /* 0x000000116c007c0c */ /* 0x000fe4000bf66270 */
[----:B------:R-:W-:Y:S02]  /*4390*/  ISETP.GE.AND P6, PT, R107, UR17, PT ;  /* 0x000000116b007c0c */ /* 0x000fe4000bfc6270 */
[----:B------:R-:W-:Y:S01]  /*43a0*/  PRMT R154, RZ, 0x7610, R154 ;  /* 0x00007610ff9a7816 */ /* 0x000fe2000000009a */
[C---:B0-----:R-:W-:Y:S02]  /*43b0*/  IMAD R44, R42.reuse, UR16, RZ ;  /* 0x000000102a2c7c24 */ /* 0x041fe4000f8e02ff */
[----:B-1----:R-:W-:-:S04]  /*43c0*/  IMAD.WIDE.U32 R40, R42, UR7, R84 ;  /* 0x000000072a287c25 */ /* 0x002fc8000f8e0054 */
[----:B------:R-:W-:Y:S01]  /*43d0*/  IMAD R43, R43, UR7, R44 ;  /* 0x000000072b2b7c24 */ /* 0x000fe2000f8e022c */
[----:B------:R-:W-:-:S03]  /*43e0*/  LEA R42, P2, R40, UR12, 0x1 ;  /* 0x0000000c282a7c11 */ /* 0x000fc6000f8408ff */
[----:B------:R-:W-:-:S05]  /*43f0*/  IMAD.IADD R43, R41, 0x1, R43 ;  /* 0x00000001292b7824 */ /* 0x000fca00078e022b */
[----:B------:R-:W-:Y:S02]  /*4400*/  LEA.HI.X R43, R40, UR13, R43, 0x1, P2 ;  /* 0x0000000d282b7c11 */ /* 0x000fe400090f0c2b */
[----:B------:R-:W-:-:S03]  /*4410*/  ISETP.GE.AND P2, PT, R164, UR17, PT ;  /* 0x00000011a4007c0c */ /* 0x000fc6000bf46270 */
[----:B------:R-:W3:Y:S04]  /*4420*/  @!P1 LDG.E.U16 R152, desc[UR14][R42.64] ;  /* 0x0000000e2a989981 */ /* 0x000ee8000c1e1500 */
[----:B------:R-:W4:Y:S01]  /*4430*/  @!P5 LDG.E.U16 R149, desc[UR14][R42.64+0x40] ;  /* 0x0000400e2a95d981 */ /* 0x000f22000c1e1500 */
[----:B------:R-:W-:Y:S02]  /*4440*/  PRMT R153, RZ, 0x7610, R153 ;  /* 0x00007610ff997816 */ /* 0x000fe40000000099 */
[----:B------:R-:W-:Y:S01]  /*4450*/  LOP3.LUT R89, R109, 0xe0, R110, 0xfe, !PT ;  /* 0x000000e06d597812 */ /* 0x000fe200078efe6e */
[----:B------:R-:W4:Y:S01]  /*4460*/  @!P4 LDG.E.U16 R154, desc[UR14][R42.64+0x80] ;  /* 0x0000800e2a9ac981 */ /* 0x000f22000c1e1500 */
[----:B------:R-:W-:Y:S02]  /*4470*/  PRMT R156, RZ, 0x7610, R156 ;  /* 0x00007610ff9c7816 */ /* 0x000fe4000000009c */
[----:B------:R-:W-:Y:S01]  /*4480*/  PRMT R151, RZ, 0x7610, R151 ;  /* 0x00007610ff977816 */ /* 0x000fe20000000097 */
[----:B------:R-:W4:Y:S01]  /*4490*/  @!P2 LDG.E.U16 R153, desc[UR14][R42.64+0xc0] ;  /* 0x0000c00e2a99a981 */ /* 0x000f22000c1e1500 */
[----:B------:R-:W-:-:S02]  /*44a0*/  ISETP.GE.AND P4, PT, R89, UR17, PT ;  /* 0x0000001159007c0c */ /* 0x000fc4000bf86270 */
[----:B------:R-:W-:Y:S01]  /*44b0*/  ISETP.GE.AND P5, PT, R106, UR17, PT ;  /* 0x000000116a007c0c */ /* 0x000fe2000bfa6270 */
[----:B------:R-:W4:Y:S01]  /*44c0*/  @!P3 LDG.E.U16 R156, desc[UR14][R42.64+0x100] ;  /* 0x0001000e2a9cb981 */ /* 0x000f22000c1e1500 */
[----:B------:R-:W-:Y:S02]  /*44d0*/  ISETP.GE.AND P2, PT, R105, UR17, PT ;  /* 0x0000001169007c0c */ /* 0x000fe4000bf46270 */
[----:B------:R-:W-:Y:S01]  /*44e0*/  ISETP.GE.AND P3, PT, R104, UR17, PT ;  /* 0x0000001168007c0c */ /* 0x000fe2000bf66270 */
[----:B------:R-:W4:Y:S01]  /*44f0*/  @!P6 LDG.E.U16 R151, desc[UR14][R42.64+0x140] ;  /* 0x0001400e2a97e981 */ /* 0x000f22000c1e1500 */
[----:B------:R-:W-:Y:S02]  /*4500*/  ISETP.GE.AND P6, PT, R103, UR17, PT ;  /* 0x0000001167007c0c */ /* 0x000fe4000bfc6270 */
[----:B------:R-:W-:Y:S02]  /*4510*/  PRMT R155, RZ, 0x7610, R155 ;  /* 0x00007610ff9b7816 */ /* 0x000fe4000000009b */
[----:B------:R-:W-:-:S02]  /*4520*/  PRMT R150, RZ, 0x7610, R150 ;  /* 0x00007610ff967816 */ /* 0x000fc40000000096 */
[----:B------:R-:W-:Y:S02]  /*4530*/  PRMT R148, RZ, 0x7610, R148 ;  /* 0x00007610ff947816 */ /* 0x000fe40000000094 */
[----:B------:R-:W-:Y:S01]  /*4540*/  PRMT R147, RZ, 0x7610, R147 ;  /* 0x00007610ff937816 */ /* 0x000fe20000000093 */
[----:B------:R-:W4:Y:S01]  /*4550*/  @!P4 LDG.E.U16 R155, desc[UR14][R42.64+0x1c0] ;  /* 0x0001c00e2a9bc981 */ /* 0x000f22000c1e1500 */
[----:B------:R-:W-:Y:S02]  /*4560*/  PRMT R44, RZ, 0x7610, R44 ;  /* 0x00007610ff2c7816 */ /* 0x000fe4000000002c */
        /* <DEDUP_REMOVED lines=17> */
[----:B------:R-:W4:Y:S01]  /*4680*/  @!P3 LDG.E.U16 R90, desc[UR14][R42.64+0x380] ;  /* 0x0003800e2a5ab981 */ /* 0x000f22000c1e1500 */
[----:B------:R-:W0:Y:S03]  /*4690*/  S2R R114, SR_TID.X ;  /* 0x0000000000727919 */ /* 0x000e260000002100 */
[----:B------:R1:W4:Y:S01]  /*46a0*/  @!P6 LDG.E.U16 R91, desc[UR14][R42.64+0x3c0] ;  /* 0x0003c00e2a5be981 */ /* 0x000322000c1e1500 */
[----:B------:R-:W-:Y:S01]  /*46b0*/  UIMAD UR23, UR6, -0x800, UR34 ;  /* 0xfffff800061778a4 */ /* 0x000fe2000f8e0222 */
[----:B0-----:R-:W-:-:S05]  /*46c0*/  SHF.L.U32 R41, R114, 0x4, RZ ;  /* 0x0000000472297819 */ /* 0x001fca00000006ff */
[C---:B-1----:R-:W-:Y:S01]  /*46d0*/  VIADD R42, R41.reuse, 0x2 ;  /* 0x00000002292a7836 */ /* 0x042fe20000000000 */
[----:B------:R-:W-:-:S04]  /*46e0*/  IADD3 R43, R41, 0x3, RZ ;  /* 0x00000003292b7810 */ /* 0x000fc80007ffe0ff */
[----:B------:R-:W-:Y:S02]  /*46f0*/  ISETP.GE.U32.AND P2, PT, R42, UR23, PT ;  /* 0x000000172a007c0c */ /* 0x000fe4000bf46070 */
[----:B------:R-:W-:Y:S02]  /*4700*/  ISETP.GE.U32.AND P4, PT, R43, UR23, PT ;  /* 0x000000172b007c0c */ /* 0x000fe4000bf86070 */
[C---:B------:R-:W-:Y:S02]  /*4710*/  ISETP.GE.U32.AND P6, PT, R41.reuse, UR23, PT ;  /* 0x0000001729007c0c */ /* 0x040fe4000bfc6070 */
[----:B------:R-:W-:-:S04]  /*4720*/  IADD3 R115, R41, 0x1, RZ ;  /* 0x0000000129737810 */ /* 0x000fc80007ffe0ff */
[----:B------:R-:W-:Y:S02]  /*4730*/  ISETP.GE.U32.AND P5, PT, R115, UR23, PT ;  /* 0x0000001773007c0c */ /* 0x000fe4000bfa6070 */
[----:B------:R-:W-:Y:S01]  /*4740*/  IADD3 R115, R41, 0x4, RZ ;  /* 0x0000000429737810 */ /* 0x000fe20007ffe0ff */
[----:B------:R-:W-:-:S03]  /*4750*/  FMUL.FTZ R146, R36, R57 ;  /* 0x0000003924927220 */ /* 0x000fc60000410000 */
[----:B------:R-:W-:Y:S01]  /*4760*/  ISETP.GE.U32.AND P3, PT, R115, UR23, PT ;  /* 0x0000001773007c0c */ /* 0x000fe2000bf66070 */
[----:B------:R-:W-:Y:S01]  /*4770*/  VIADD R115, R41, 0x5 ;  /* 0x0000000529737836 */ /* 0x000fe20000000000 */
[----:B------:R-:W-:Y:S01]  /*4780*/  FSEL R146, R146, RZ, !P6 ;  /* 0x000000ff92927208 */ /* 0x000fe20007000000 */
[----:B------:R-:W-:Y:S01]  /*4790*/  FMUL.FTZ R144, R34, R56 ;  /* 0x0000003822907220 */ /* 0x000fe20000410000 */
[----:B------:R-:W-:-:S04]  /*47a0*/  FMUL.FTZ R142, R33, R55 ;  /* 0x00000037218e7220 */ /* 0x000fc80000410000 */
[----:B------:R-:W-:Y:S01]  /*47b0*/  FSEL R144, R144, RZ, !P5 ;  /* 0x000000ff90907208 */ /* 0x000fe20006800000 */
[----:B------:R-:W-:Y:S01]  /*47c0*/  FMUL.FTZ R140, R32, R54 ;  /* 0x00000036208c7220 */ /* 0x000fe20000410000 */
[----:B------:R-:W-:Y:S01]  /*47d0*/  FSEL R142, R142, RZ, !P2 ;  /* 0x000000ff8e8e7208 */ /* 0x000fe20005000000 */
[----:B------:R-:W-:Y:S01]  /*47e0*/  FMUL.FTZ R130, R26, R49 ;  /* 0x000000311a827220 */ /* 0x000fe20000410000 */
[----:B------:R-:W-:Y:S02]  /*47f0*/  FMUL.FTZ R138, R31, R53 ;  /* 0x000000351f8a7220 */ /* 0x000fe40000410000 */
[----:B------:R-:W-:Y:S01]  /*4800*/  FSEL R140, R140, RZ, !P4 ;  /* 0x000000ff8c8c7208 */ /* 0x000fe20006000000 */
[----:B------:R-:W-:Y:S02]  /*4810*/  FMUL.FTZ R128, R24, R48 ;  /* 0x0000003018807220 */ /* 0x000fe40000410000 */
[----:B------:R-:W-:Y:S01]  /*4820*/  FSEL R138, R138, RZ, !P3 ;  /* 0x000000ff8a8a7208 */ /* 0x000fe20005800000 */
[----:B------:R-:W-:Y:S01]  /*4830*/  FMUL.FTZ R136, R29, R52 ;  /* 0x000000341d887220 */ /* 0x000fe20000410000 */
[----:B------:R-:W-:Y:S01]  /*4840*/  FMUL.FTZ R134, R28, R51 ;  /* 0x000000331c867220 */ /* 0x000fe20000410000 */
[----:B------:R-:W-:Y:S01]  /*4850*/  FMUL.FTZ R132, R27, R50 ;  /* 0x000000321b847220 */ /* 0x000fe20000410000 */
[----:B------:R-:W-:Y:S01]  /*4860*/  FMUL.FTZ R126, R23, R39 ;  /* 0x00000027177e7220 */ /* 0x000fe20000410000 */
[----:B------:R-:W-:Y:S01]  /*4870*/  FMUL.FTZ R124, R22, R38 ;  /* 0x00000026167c7220 */ /* 0x000fe20000410000 */
[----:B--2---:R-:W-:-:S04]  /*4880*/  FMUL.FTZ R40, R88, 1.4426950216293334961 ;  /* 0x3fb8aa3b58287820 */ /* 0x004fc80000410000 */
[----:B------:R-:W-:-:S06]  /*4890*/  FMUL.FTZ R88, R40, R57 ;  /* 0x0000003928587220 */ /* 0x000fcc0000410000 */
[----:B------:R-:W0:Y:S01]  /*48a0*/  MUFU.EX2 R88, R88 ;  /* 0x0000005800587308 */ /* 0x000e220000000800 */
[C---:B------:R-:W-:Y:S01]  /*48b0*/  FMUL.FTZ R42, R40.reuse, R54 ;  /* 0x00000036282a7220 */ /* 0x040fe20000410000 */
[----:B------:R-:W-:-:S06]  /*48c0*/  FMUL.FTZ R43, R40, R53 ;  /* 0x00000035282b7220 */ /* 0x000fcc0000410000 */
[----:B------:R-:W1:Y:S01]  /*48d0*/  MUFU.EX2 R42, R42 ;  /* 0x0000002a002a7308 */ /* 0x000e620000000800 */
[----:B------:R-:W-:-:S07]  /*48e0*/  FMUL.FTZ R89, R40, R56 ;  /* 0x0000003828597220 */ /* 0x000fce0000410000 */
[----:B------:R-:W2:Y:S01]  /*48f0*/  MUFU.EX2 R43, R43 ;  /* 0x0000002b002b7308 */ /* 0x000ea20000000800 */
[----:B0-----:R-:W-:Y:S01]  /*4900*/  FSEL R145, R88, 1, !P6 ;  /* 0x3f80000058917808 */ /* 0x001fe20007000000 */
[C---:B------:R-:W-:Y:S01]  /*4910*/  FMUL.FTZ R88, R40.reuse, R52 ;  /* 0x0000003428587220 */ /* 0x040fe20000410000 */
[----:B------:R-:W-:-:S05]  /*4920*/  FMUL.FTZ R116, R40, R55 ;  /* 0x0000003728747220 */ /* 0x000fca0000410000 */
[----:B------:R-:W0:Y:S01]  /*4930*/  MUFU.EX2 R88, R88 ;  /* 0x0000005800587308 */ /* 0x000e220000000800 */
[----:B-1----:R-:W-:Y:S01]  /*4940*/  FSEL R139, R42, 1, !P4 ;  /* 0x3f8000002a8b7808 */ /* 0x002fe20006000000 */
[----:B------:R-:W-:-:S06]  /*4950*/  FMUL.FTZ R42, R40, R50 ;  /* 0x00000032282a7220 */ /* 0x000fcc0000410000 */
[----:B------:R-:W1:Y:S01]  /*4960*/  MUFU.EX2 R89, R89 ;  /* 0x0000005900597308 */ /* 0x000e620000000800 */
[----:B--2---:R-:W-:Y:S01]  /*4970*/  FSEL R137, R43, 1, !P3 ;  /* 0x3f8000002b897808 */ /* 0x004fe20005800000 */
[----:B------:R-:W-:-:S06]  /*4980*/  FMUL.FTZ R43, R40, R49 ;  /* 0x00000031282b7220 */ /* 0x000fcc0000410000 */
[----:B------:R-:W2:Y:S01]  /*4990*/  MUFU.EX2 R116, R116 ;  /* 0x0000007400747308 */ /* 0x000ea20000000800 */
[----:B------:R-:W-:Y:S02]  /*49a0*/  ISETP.GE.U32.AND P6, PT, R115, UR23, PT ;  /* 0x0000001773007c0c */ /* 0x000fe4000bfc6070 */
[----:B------:R-:W-:Y:S02]  /*49b0*/  IADD3 R115, R41, 0x6, RZ ;  /* 0x0000000629737810 */ /* 0x000fe40007ffe0ff */
[----:B0-----:R-:W-:-:S03]  /*49c0*/  FSEL R135, R88, 1, !P6 ;  /* 0x3f80000058877808 */ /* 0x001fc60007000000 */
[----:B------:R-:W0:Y:S01]  /*49d0*/  MUFU.EX2 R42, R42 ;  /* 0x0000002a002a7308 */ /* 0x000e220000000800 */
[----:B------:R-:W-:Y:S01]  /*49e0*/  FMUL.FTZ R88, R40, R48 ;  /* 0x0000003028587220 */ /* 0x000fe20000410000 */
[----:B-1----:R-:W-:Y:S02]  /*49f0*/  FSEL R143, R89, 1, !P5 ;  /* 0x3f800000598f7808 */ /* 0x002fe40006800000 */
[----:B------:R-:W-:-:S04]  /*4a00*/  ISETP.GE.U32.AND P5, PT, R115, UR23, PT ;  /* 0x0000001773007c0c */ /* 0x000fc8000bfa6070 */
[----:B------:R-:W1:Y:S01]  /*4a10*/  MUFU.EX2 R43, R43 ;  /* 0x0000002b002b7308 */ /* 0x000e620000000800 */
[----:B------:R-:W-:Y:S02]  /*4a20*/  IADD3 R115, R41, 0x7, RZ ;  /* 0x0000000729737810 */ /* 0x000fe40007ffe0ff */
[----:B--2---:R-:W-:Y:S02]  /*4a30*/  FSEL R141, R116, 1, !P2 ;  /* 0x3f800000748d7808 */ /* 0x004fe40005000000 */
[----:B------:R-:W-:Y:S01]  /*4a40*/  ISETP.GE.U32.AND P2, PT, R115, UR23, PT ;  /* 0x0000001773007c0c */ /* 0x000fe2000bf46070 */
[----:B------:R-:W-:Y:S02]  /*4a50*/  VIADD R115, R41, 0x8 ;  /* 0x0000000829737836 */ /* 0x000fe40000000000 */
[----:B------:R-:W2:Y:S01]  /*4a60*/  MUFU.EX2 R88, R88 ;  /* 0x0000005800587308 */ /* 0x000ea20000000800 */
[----:B------:R-:W-:Y:S01]  /*4a70*/  FMUL.FTZ R89, R40, R51 ;  /* 0x0000003328597220 */ /* 0x000fe20000410000 */
[----:B0-----:R-:W-:-:S02]  /*4a80*/  FSEL R131, R42, 1, !P2 ;  /* 0x3f8000002a837808 */ /* 0x001fc40005000000 */
[----:B------:R-:W-:Y:S02]  /*4a90*/  ISETP.GE.U32.AND P4, PT, R115, UR23, PT ;  /* 0x0000001773007c0c */ /* 0x000fe4000bf86070 */
[C---:B------:R-:W-:Y:S02]  /*4aa0*/  IADD3 R42, R41.reuse, 0xd, RZ ;  /* 0x0000000d292a7810 */ /* 0x040fe40007ffe0ff */
[----:B------:R-:W0:Y:S01]  /*4ab0*/  MUFU.EX2 R89, R89 ;  /* 0x0000005900597308 */ /* 0x000e220000000800 */
[----:B------:R-:W-:Y:S02]  /*4ac0*/  IADD3 R115, R41, 0x9, RZ ;  /* 0x0000000929737810 */ /* 0x000fe40007ffe0ff */
[----:B------:R-:W-:Y:S02]  /*4ad0*/  FSEL R130, R130, RZ, !P4 ;  /* 0x000000ff82827208 */ /* 0x000fe40006000000 */
[----:B-1----:R-:W-:Y:S02]  /*4ae0*/  FSEL R129, R43, 1, !P4 ;  /* 0x3f8000002b817808 */ /* 0x002fe40006000000 */
[----:B------:R-:W-:Y:S01]  /*4af0*/  ISETP.GE.U32.AND P4, PT, R42, UR23, PT ;  /* 0x000000172a007c0c */ /* 0x000fe2000bf86070 */
[----:B------:R-:W-:Y:S01]  /*4b00*/  VIADD R42, R41, 0xe ;  /* 0x0000000e292a7836 */ /* 0x000fe20000000000 */
[----:B------:R-:W-:-:S04]  /*4b10*/  ISETP.GE.U32.AND P3, PT, R115, UR23, PT ;  /* 0x0000001773007c0c */ /* 0x000fc8000bf66070 */
[----:B------:R-:W-:Y:S02]  /*4b20*/  FSEL R128, R128, RZ, !P3 ;  /* 0x000000ff80807208 */ /* 0x000fe40005800000 */
[----:B--2---:R-:W-:Y:S02]  /*4b30*/  FSEL R127, R88, 1, !P3 ;  /* 0x3f800000587f7808 */ /* 0x004fe40005800000 */
[----:B------:R-:W-:Y:S01]  /*4b40*/  ISETP.GE.U32.AND P3, PT, R42, UR23, PT ;  /* 0x000000172a007c0c */ /* 0x000fe2000bf66070 */
[-C--:B------:R-:W-:Y:S01]  /*4b50*/  FFMA.FTZ R42, R146, R143.reuse, R144 ;  /* 0x0000008f922a7223 */ /* 0x080fe20000010090 */
[----:B------:R-:W-:-:S03]  /*4b60*/  FMUL.FTZ R88, R145, R143 ;  /* 0x0000008f91587220 */ /* 0x000fc60000410000 */
[----:B------:R-:W-:Y:S01]  /*4b70*/  FFMA.FTZ R42, R141, R42, R142 ;  /* 0x0000002a8d2a7223 */ /* 0x000fe2000001008e */
[----:B0-----:R-:W-:Y:S01]  /*4b80*/  FSEL R133, R89, 1, !P5 ;  /* 0x3f80000059857808 */ /* 0x001fe20006800000 */
[----:B------:R-:W-:Y:S01]  /*4b90*/  FMUL.FTZ R88, R141, R88 ;  /* 0x000000588d587220 */ /* 0x000fe20000410000 */
[----:B------:R-:W-:Y:S01]  /*4ba0*/  FMUL.FTZ R89, R40, R39 ;  /* 0x0000002728597220 */ /* 0x000fe20000410000 */
[C---:B------:R-:W-:Y:S01]  /*4bb0*/  FFMA.FTZ R42, R139.reuse, R42, R140 ;  /* 0x0000002a8b2a7223 */ /* 0x040fe2000001008c */
[----:B------:R-:W-:Y:S01]  /*4bc0*/  FSEL R136, R136, RZ, !P6 ;  /* 0x000000ff88887208 */ /* 0x000fe20007000000 */
[----:B------:R-:W-:Y:S01]  /*4bd0*/  FMUL.FTZ R88, R139, R88 ;  /* 0x000000588b587220 */ /* 0x000fe20000410000 */
[----:B------:R-:W-:Y:S01]  /*4be0*/  IADD3 R115, R41, 0xa, RZ ;  /* 0x0000000a29737810 */ /* 0x000fe20007ffe0ff */
[----:B------:R-:W-:Y:S01]  /*4bf0*/  FMUL.FTZ R121, R40, R38 ;  /* 0x0000002628797220 */ /* 0x000fe20000410000 */
[C---:B------:R-:W-:Y:S01]  /*4c00*/  FFMA.FTZ R42, R137.reuse, R42, R138 ;  /* 0x0000002a892a7223 */ /* 0x040fe2000001008a */
[----:B------:R-:W0:Y:S01]  /*4c10*/  MUFU.EX2 R89, R89 ;  /* 0x0000005900597308 */ /* 0x000e220000000800 */
[----:B------:R-:W-:Y:S01]  /*4c20*/  FSEL R134, R134, RZ, !P5 ;  /* 0x000000ff86867208 */ /* 0x000fe20006800000 */
[----:B------:R-:W-:Y:S01]  /*4c30*/  FMUL.FTZ R88, R137, R88 ;  /* 0x0000005889587220 */ /* 0x000fe20000410000 */
[----:B------:R-:W-:Y:S01]  /*4c40*/  ISETP.GE.U32.AND P6, PT, R115, UR23, PT ;  /* 0x0000001773007c0c */ /* 0x000fe2000bfc6070 */
[----:B------:R-:W-:Y:S01]  /*4c50*/  FMUL.FTZ R120, R40, R37 ;  /* 0x0000002528787220 */ /* 0x000fe20000410000 */
[----:B------:R-:W-:Y:S01]  /*4c60*/  FFMA.FTZ R42, R135, R42, R136 ;  /* 0x0000002a872a7223 */ /* 0x000fe20000010088 */
[----:B------:R-:W-:Y:S01]  /*4c70*/  VIADD R115, R41, 0xb ;  /* 0x0000000b29737836 */ /* 0x000fe20000000000 */
[----:B------:R-:W-:Y:S01]  /*4c80*/  FSEL R132, R132, RZ, !P2 ;  /* 0x000000ff84847208 */ /* 0x000fe20005000000 */
[----:B------:R-:W1:Y:S01]  /*4c90*/  MUFU.EX2 R121, R121 ;  /* 0x0000007900797308 */ /* 0x000e620000000800 */
[----:B------:R-:W-:Y:S01]  /*4ca0*/  FMUL.FTZ R88, R135, R88 ;  /* 0x0000005887587220 */ /* 0x000fe20000410000 */
[----:B------:R-:W-:Y:S01]  /*4cb0*/  FMUL.FTZ R118, R40, R35 ;  /* 0x0000002328767220 */ /* 0x000fe20000410000 */
[----:B------:R-:W-:Y:S01]  /*4cc0*/  FFMA.FTZ R42, R133, R42, R134 ;  /* 0x0000002a852a7223 */ /* 0x000fe20000010086 */
[----:B------:R-:W-:Y:S01]  /*4cd0*/  ISETP.GE.U32.AND P5, PT, R115, UR23, PT ;  /* 0x0000001773007c0c */ /* 0x000fe2000bfa6070 */
[----:B------:R-:W-:Y:S01]  /*4ce0*/  FMUL.FTZ R88, R133, R88 ;  /* 0x0000005885587220 */ /* 0x000fe20000410000 */
[----:B------:R-:W-:-:S02]  /*4cf0*/  IADD3 R115, R41, 0xc, RZ ;  /* 0x0000000c29737810 */ /* 0x000fc40007ffe0ff */
[----:B------:R-:W2:Y:S01]  /*4d00*/  MUFU.EX2 R120, R120 ;  /* 0x0000007800787308 */ /* 0x000ea20000000800 */
[C---:B------:R-:W-:Y:S01]  /*4d10*/  FMUL.FTZ R117, R40.reuse, R30 ;  /* 0x0000001e28757220 */ /* 0x040fe20000410000 */
[----:B------:R-:W-:Y:S01]  /*4d20*/  FFMA.FTZ R42, R131, R42, R132 ;  /* 0x0000002a832a7223 */ /* 0x000fe20000010084 */
[----:B------:R-:W-:Y:S01]  /*4d30*/  ISETP.GE.U32.AND P2, PT, R115, UR23, PT ;  /* 0x0000001773007c0c */ /* 0x000fe2000bf46070 */
[----:B------:R-:W-:Y:S01]  /*4d40*/  FMUL.FTZ R88, R131, R88 ;  /* 0x0000005883587220 */ /* 0x000fe20000410000 */
[----:B------:R-:W-:Y:S01]  /*4d50*/  FMUL.FTZ R115, R40, R25 ;  /* 0x0000001928737220 */ /* 0x000fe20000410000 */
[C---:B------:R-:W-:Y:S02]  /*4d60*/  FFMA.FTZ R42, R129.reuse, R42, R130 ;  /* 0x0000002a812a7223 */ /* 0x040fe40000010082 */
[----:B------:R-:W3:Y:S01]  /*4d70*/  MUFU.EX2 R118, R118 ;  /* 0x0000007600767308 */ /* 0x000ee20000000800 */
[----:B------:R-:W-:Y:S01]  /*4d80*/  FSEL R126, R126, RZ, !P6 ;  /* 0x000000ff7e7e7208 */ /* 0x000fe20007000000 */
[----:B------:R-:W-:Y:S01]  /*4d90*/  FMUL.FTZ R88, R129, R88 ;  /* 0x0000005881587220 */ /* 0x000fe20000410000 */
[----:B0-----:R-:W-:Y:S01]  /*4da0*/  FSEL R125, R89, 1, !P6 ;  /* 0x3f800000597d7808 */ /* 0x001fe20007000000 */
[----:B------:R-:W-:-:S04]  /*4db0*/  FFMA.FTZ R42, R127, R42, R128 ;  /* 0x0000002a7f2a7223 */ /* 0x000fc80000010080 */
[----:B------:R-:W0:Y:S01]  /*4dc0*/  MUFU.EX2 R117, R117 ;  /* 0x0000007500757308 */ /* 0x000e220000000800 */
[----:B------:R-:W-:Y:S01]  /*4dd0*/  FMUL.FTZ R123, R21, R37 ;  /* 0x00000025157b7220 */ /* 0x000fe20000410000 */
[----:B------:R-:W-:Y:S01]  /*4de0*/  FSEL R124, R124, RZ, !P5 ;  /* 0x000000ff7c7c7208 */ /* 0x000fe20006800000 */
[----:B------:R-:W-:Y:S01]  /*4df0*/  FMUL.FTZ R88, R127, R88 ;  /* 0x000000587f587220 */ /* 0x000fe20000410000 */
[----:B-1----:R-:W-:Y:S01]  /*4e00*/  FSEL R121, R121, 1, !P5 ;  /* 0x3f80000079797808 */ /* 0x002fe20006800000 */
[----:B------:R-:W-:-:S03]  /*4e10*/  FFMA.FTZ R42, R125, R42, R126 ;  /* 0x0000002a7d2a7223 */ /* 0x000fc6000001007e */
[----:B------:R-:W1:Y:S01]  /*4e20*/  MUFU.EX2 R115, R115 ;  /* 0x0000007300737308 */ /* 0x000e620000000800 */
[----:B------:R-:W-:Y:S01]  /*4e30*/  IADD3 R41, R41, 0xf, RZ ;  /* 0x0000000f29297810 */ /* 0x000fe20007ffe0ff */
[----:B------:R-:W-:Y:S01]  /*4e40*/  FMUL.FTZ R122, R20, R35 ;  /* 0x00000023147a7220 */ /* 0x000fe20000410000 */
[----:B------:R-:W-:Y:S01]  /*4e50*/  FSEL R123, R123, RZ, !P2 ;  /* 0x000000ff7b7b7208 */ /* 0x000fe20005000000 */
[----:B------:R-:W-:Y:S01]  /*4e60*/  FMUL.FTZ R88, R125, R88 ;  /* 0x000000587d587220 */ /* 0x000fe20000410000 */
[----:B--2---:R-:W-:Y:S01]  /*4e70*/  FSEL R120, R120, 1, !P2 ;  /* 0x3f80000078787808 */ /* 0x004fe20005000000 */
[----:B------:R-:W-:Y:S01]  /*4e80*/  FFMA.FTZ R42, R121, R42, R124 ;  /* 0x0000002a792a7223 */ /* 0x000fe2000001007c */
[----:B------:R-:W-:Y:S01]  /*4e90*/  ISETP.GE.U32.AND P6, PT, R41, UR23, PT ;  /* 0x0000001729007c0c */ /* 0x000fe2000bfc6070 */
[----:B------:R-:W-:Y:S01]  /*4ea0*/  FMUL.FTZ R119, R19, R30 ;  /* 0x0000001e13777220 */ /* 0x000fe20000410000 */
[----:B------:R-:W-:Y:S01]  /*4eb0*/  FSEL R122, R122, RZ, !P4 ;  /* 0x000000ff7a7a7208 */ /* 0x000fe20006000000 */
[----:B------:R-:W-:Y:S01]  /*4ec0*/  FMUL.FTZ R41, R121, R88 ;  /* 0x0000005879297220 */ /* 0x000fe20000410000 */
[----:B---3--:R-:W-:Y:S01]  /*4ed0*/  FSEL R118, R118, 1, !P4 ;  /* 0x3f80000076767808 */ /* 0x008fe20006000000 */
[----:B------:R-:W-:Y:S01]  /*4ee0*/  FFMA.FTZ R43, R120, R42, R123 ;  /* 0x0000002a782b7223 */ /* 0x000fe2000001007b */
[----:B------:R-:W-:Y:S01]  /*4ef0*/  FMUL.FTZ R116, R18, R25 ;  /* 0x0000001912747220 */ /* 0x000fe20000410000 */
[----:B------:R-:W-:Y:S01]  /*4f00*/  FSEL R119, R119, RZ, !P3 ;  /* 0x000000ff77777208 */ /* 0x000fe20005800000 */
[----:B------:R-:W-:Y:S01]  /*4f10*/  FMUL.FTZ R41, R120, R41 ;  /* 0x0000002978297220 */ /* 0x000fe20000410000 */
[----:B0-----:R-:W-:Y:S01]  /*4f20*/  FSEL R117, R117, 1, !P3 ;  /* 0x3f80000075757808 */ /* 0x001fe20005800000 */
[----:B------:R-:W-:Y:S01]  /*4f30*/  FFMA.FTZ R42, R118, R43, R122 ;  /* 0x0000002b762a7223 */ /* 0x000fe2000001007a */
[----:B------:R-:W-:Y:S01]  /*4f40*/  FSEL R116, R116, RZ, !P6 ;  /* 0x000000ff74747208 */ /* 0x000fe20007000000 */
[----:B------:R-:W-:Y:S01]  /*4f50*/  FMUL.FTZ R40, R118, R41 ;  /* 0x0000002976287220 */ /* 0x000fe20000410000 */
[----:B-1----:R-:W-:Y:S01]  /*4f60*/  FSEL R115, R115, 1, !P6 ;  /* 0x3f80000073737808 */ /* 0x002fe20007000000 */
[----:B------:R-:W-:-:S02]  /*4f70*/  FFMA.FTZ R42, R117, R42, R119 ;  /* 0x0000002a752a7223 */ /* 0x000fc40000010077 */
[----:B------:R-:W-:Y:S02]  /*4f80*/  FMUL.FTZ R40, R117, R40 ;  /* 0x0000002875287220 */ /* 0x000fe40000410000 */
[C---:B------:R-:W-:Y:S02]  /*4f90*/  FFMA.FTZ R89, R115.reuse, R42, R116 ;  /* 0x0000002a73597223 */ /* 0x040fe40000010074 */
[----:B------:R-:W-:-:S03]  /*4fa0*/  FMUL.FTZ R88, R115, R40 ;  /* 0x0000002873587220 */ /* 0x000fc60000410000 */
[----:B------:R-:W0:Y:S04]  /*4fb0*/  SHFL.UP PT, R40, R89, 0x1, RZ ;  /* 0x0420000059287989 */ /* 0x000e2800000e00ff */
[----:B------:R-:W1:Y:S01]  /*4fc0*/  SHFL.UP PT, R41, R88, 0x1, RZ ;  /* 0x0420000058297989 */ /* 0x000e6200000e00ff */
[----:B------:R-:W-:Y:S01]  /*4fd0*/  ISETP.GE.AND P2, PT, R111, 0x1, PT ;  /* 0x000000016f00780c */ /* 0x000fe20003f46270 */
[----:B------:R-:W-:-:S12]  /*4fe0*/  UIMAD UR18, UR21, UR26, URZ ;  /* 0x0000001a151272a4 */ /* 0x000fd8000f8e023f */
[C---:B0-----:R-:W-:Y:S01]  /*4ff0*/  @P2 FFMA.FTZ R89, R88.reuse, R40, R89 ;  /* 0x0000002858592223 */ /* 0x041fe20000010059 */
[----:B-1----:R-:W-:-:S04]  /*5000*/  @P2 FMUL.FTZ R88, R88, R41 ;  /* 0x0000002958582220 */ /* 0x002fc80000410000 */
[----:B------:R-:W0:Y:S04]  /*5010*/  SHFL.UP PT, R158, R89, 0x2, RZ ;  /* 0x04400000599e7989 */ /* 0x000e2800000e00ff */
[----:B------:R-:W1:Y:S01]  /*5020*/  SHFL.UP PT, R157, R88, 0x2, RZ ;  /* 0x04400000589d7989 */ /* 0x000e6200000e00ff */
[----:B------:R-:W-:Y:S02]  /*5030*/  ISETP.GE.AND P2, PT, R111, 0x2, PT ;  /* 0x000000026f00780c */ /* 0x000fe40003f46270 */
[----:B------:R-:W-:-:S05]  /*5040*/  MOV R40, UR27 ;  /* 0x0000001b00287c02 */ /* 0x000fca0008000f00 */
[----:B------:R-:W-:Y:S02]  /*5050*/  IMAD R159, R113, R40, UR18 ;  /* 0x00000012719f7e24 */ /* 0x000fe4000f8e0228 */
[----:B------:R-:W2:Y:S01]  /*5060*/  LDC.64 R40, c[0x0][0x250] ;  /* 0x00009400ff287b82 */ /* 0x000ea20000000a00 */
[----:B------:R2:W-:Y:S03]  /*5070*/  STS.U16 [R97], R152 ;  /* 0x0000009861007388 */ /* 0x0005e60000000400 */
[C---:B0-----:R-:W-:Y:S01]  /*5080*/  @P2 FFMA.FTZ R89, R88.reuse, R158, R89 ;  /* 0x0000009e58592223 */ /* 0x041fe20000010059 */
[----:B-1----:R-:W-:-:S04]  /*5090*/  @P2 FMUL.FTZ R88, R88, R157 ;  /* 0x0000009d58582220 */ /* 0x002fc80000410000 */
[----:B------:R-:W0:Y:S04]  /*50a0*/  SHFL.UP PT, R158, R89, 0x4, RZ ;  /* 0x04800000599e7989 */ /* 0x000e2800000e00ff */
[----:B----4-:R-:W-:Y:S04]  /*50b0*/  STS.U16 [R96+0x40], R149 ;  /* 0x0000409560007388 */ /* 0x010fe80000000400 */
[----:B------:R-:W1:Y:S01]  /*50c0*/  SHFL.UP PT, R149, R88, 0x4, RZ ;  /* 0x0480000058957989 */ /* 0x000e6200000e00ff */
[----:B------:R-:W-:Y:S01]  /*50d0*/  IMAD.WIDE.U32 R42, R113, UR26, RZ ;  /* 0x0000001a712a7c25 */ /* 0x000fe2000f8e00ff */
[----:B------:R-:W-:-:S03]  /*50e0*/  ISETP.GE.AND P2, PT, R111, 0x4, PT ;  /* 0x000000046f00780c */ /* 0x000fc60003f46270 */
[C---:B--2---:R-:W-:Y:S02]  /*50f0*/  IMAD R152, R40.reuse, UR16, RZ ;  /* 0x0000001028987c24 */ /* 0x044fe4000f8e02ff */
[----:B------:R-:W-:Y:S02]  /*5100*/  IMAD.IADD R43, R43, 0x1, R159 ;  /* 0x000000012b2b7824 */ /* 0x000fe400078e029f */
[----:B------:R-:W-:Y:S02]  /*5110*/  IMAD R157, R41, UR7, R152 ;  /* 0x00000007299d7c24 */ /* 0x000fe4000f8e0298 */
[----:B------:R-:W-:-:S05]  /*5120*/  IMAD.WIDE.U32 R40, R40, UR7, R42 ;  /* 0x0000000728287c25 */ /* 0x000fca000f8e002a */
[----:B------:R-:W-:Y:S01]  /*5130*/  IADD3 R41, R41, R157, RZ ;  /* 0x0000009d29297210 */ /* 0x000fe20007ffe0ff */
[----:B0-----:R-:W-:Y:S01]  /*5140*/  @P2 FFMA.FTZ R89, R88, R158, R89 ;  /* 0x0000009e58592223 */ /* 0x001fe20000010059 */
[----:B------:R-:W-:-:S04]  /*5150*/  LEA R42, P3, R40, UR28, 0x2 ;  /* 0x0000001c282a7c11 */ /* 0x000fc8000f8610ff */
[----:B------:R-:W-:Y:S01]  /*5160*/  LEA.HI.X R43, R40, UR29, R41, 0x2, P3 ;  /* 0x0000001d282b7c11 */ /* 0x000fe200098f1429 */
[----:B-1----:R-:W-:Y:S01]  /*5170*/  @P2 FMUL.FTZ R88, R88, R149 ;  /* 0x0000009558582220 */ /* 0x002fe20000410000 */
[----:B------:R-:W0:Y:S04]  /*5180*/  SHFL.UP PT, R40, R89, 0x8, RZ ;  /* 0x0500000059287989 */ /* 0x000e2800000e00ff */
[----:B------:R-:W1:Y:S01]  /*5190*/  SHFL.UP PT, R41, R88, 0x8, RZ ;  /* 0x0500000058297989 */ /* 0x000e6200000e00ff */
[----:B------:R-:W-:Y:S01]  /*51a0*/  ISETP.GE.AND P2, PT, R111, 0x8, PT ;  /* 0x000000086f00780c */ /* 0x000fe20003f46270 */
[----:B------:R-:W2:Y:S02]  /*51b0*/  S2UR UR18, SR_CgaCtaId ;  /* 0x00000000001279c3 */ /* 0x000ea40000008800 */
[----:B------:R-:W-:Y:S10]  /*51c0*/  STS.U16 [R95+0x80], R154 ;  /* 0x0000809a5f007388 */ /* 0x000ff40000000400 */
[C---:B0-----:R-:W-:Y:S01]  /*51d0*/  @P2 FFMA.FTZ R89, R88.reuse, R40, R89 ;  /* 0x0000002858592223 */ /* 0x041fe20000010059 */
[----:B-1----:R-:W-:-:S04]  /*51e0*/  @P2 FMUL.FTZ R88, R88, R41 ;  /* 0x0000002958582220 */ /* 0x002fc80000410000 */
[----:B------:R-:W0:Y:S04]  /*51f0*/  SHFL.UP PT, R40, R89, 0x10, RZ ;  /* 0x0600000059287989 */ /* 0x000e2800000e00ff */
[----:B------:R-:W1:Y:S01]  /*5200*/  SHFL.UP PT, R41, R88, 0x10, RZ ;  /* 0x0600000058297989 */ /* 0x000e6200000e00ff */
[----:B------:R-:W-:-:S03]  /*5210*/  ISETP.GE.AND P4, PT, R111, 0x10, PT ;  /* 0x000000106f00780c */ /* 0x000fc60003f86270 */
[----:B------:R-:W-:Y:S01]  /*5220*/  STS.U16 [R94+0xc0], R153 ;  /* 0x0000c0995e007388 */ /* 0x000fe20000000400 */
[----:B------:R-:W-:-:S03]  /*5230*/  ISETP.NE.AND P5, PT, R111, 0x1f, PT ;  /* 0x0000001f6f00780c */ /* 0x000fc60003fa5270 */
[----:B------:R-:W-:Y:S04]  /*5240*/  STS.U16 [R93+0x100], R156 ;  /* 0x0001009c5d007388 */ /* 0x000fe80000000400 */
[----:B------:R-:W-:Y:S04]  /*5250*/  STS.U16 [R92+0x140], R151 ;  /* 0x000140975c007388 */ /* 0x000fe80000000400 */
[----:B------:R-:W-:Y:S04]  /*5260*/  STS.U16 [R83+0x180], R150 ;  /* 0x0001809653007388 */ /* 0x000fe80000000400 */
[----:B------:R-:W-:Y:S01]  /*5270*/  STS.U16 [R82+0x1c0], R155 ;  /* 0x0001c09b52007388 */ /* 0x000fe20000000400 */
[----:B------:R-:W-:-:S03]  /*5280*/  UMOV UR16, 0x400 ;  /* 0x0000040000107882 */ /* 0x000fc60000000000 */
[----:B------:R-:W-:Y:S04]  /*5290*/  STS.U16 [R81+0x200], R148 ;  /* 0x0002009451007388 */ /* 0x000fe80000000400 */
[----:B------:R-:W-:Y:S01]  /*52a0*/  STS.U16 [R80+0x240], R147 ;  /* 0x0002409350007388 */ /* 0x000fe20000000400 */
[----:B--2---:R-:W-:-:S03]  /*52b0*/  ULEA UR16, UR18, UR16, 0x18 ;  /* 0x0000001012107291 */ /* 0x004fc6000f8ec03f */
[----:B------:R-:W-:Y:S04]  /*52c0*/  STS.U16 [R79+0x280], R44 ;  /* 0x0002802c4f007388 */ /* 0x000fe80000000400 */
[----:B------:R-:W-:Y:S04]  /*52d0*/  STS.U16 [R78+0x2c0], R45 ;  /* 0x0002c02d4e007388 */ /* 0x000fe80000000400 */
[----:B------:R-:W-:Y:S04]  /*52e0*/  STS.U16 [R77+0x300], R46 ;  /* 0x0003002e4d007388 */ /* 0x000fe80000000400 */
[----:B------:R-:W-:Y:S01]  /*52f0*/  STS.U16 [R76+0x340], R47 ;  /* 0x0003402f4c007388 */ /* 0x000fe20000000400 */
[----:B0-----:R-:W-:-:S03]  /*5300*/  @P4 FFMA.FTZ R89, R88, R40, R89 ;  /* 0x0000002858594223 */ /* 0x001fc60000010059 */
[----:B------:R-:W-:Y:S01]  /*5310*/  STS.U16 [R75+0x380], R90 ;  /* 0x0003805a4b007388 */ /* 0x000fe20000000400 */
[----:B------:R-:W-:-:S03]  /*5320*/  ULEA UR33, UR7, UR16, 0x3 ;  /* 0x0000001007217291 */ /* 0x000fc6000f8e183f */
[----:B------:R0:W-:Y:S01]  /*5330*/  STS.U16 [R74+0x3c0], R91 ;  /* 0x0003c05b4a007388 */ /* 0x0001e20000000400 */
[--C-:B------:R-:W-:Y:S01]  /*5340*/  @!P5 SHF.R.U32.HI R40, RZ, 0x2, R114.reuse ;  /* 0x00000002ff28d819 */ /* 0x100fe20000011672 */
[----:B-1----:R-:W-:Y:S01]  /*5350*/  @P4 FMUL.FTZ R88, R88, R41 ;  /* 0x0000002958584220 */ /* 0x002fe20000410000 */
[----:B------:R-:W-:Y:S01]  /*5360*/  NOP ;  /* 0x0000000000007918 */ /* 0x000fe20000000000 */
[----:B0-----:R-:W-:Y:S01]  /*5370*/  HFMA2.MMA R91, -RZ, RZ, 0, 0 ;  /* 0x00000000ff5b7435 */ /* 0x001fe200000001ff */
[----:B------:R-:W-:Y:S01]  /*5380*/  IMAD.MOV.U32 R90, RZ, RZ, 0x3f800000 ;  /* 0x3f800000ff5a7424 */ /* 0x000fe200078e00ff */
[----:B------:R-:W-:Y:S01]  /*5390*/  @!P5 LOP3.LUT R44, R40, 0x3ffffff8, RZ, 0xc0, !PT ;  /* 0x3ffffff8282cd812 */ /* 0x000fe200078ec0ff */
        /* <DEDUP_REMOVED lines=9> */
[----:B------:R-:W-:Y:S04]  /*5430*/  @!P0 LDS.64 R90, [UR33+0x10d0] ;  /* 0x0010d021ff5a8984 */ /* 0x000fe80008000a00 */
[----:B------:R-:W-:Y:S04]  /*5440*/  LDS.U16 R157, [R65+0x10] ;  /* 0x00001000419d7984 */ /* 0x000fe80000000400 */
[----:B------:R-:W-:Y:S04]  /*5450*/  LDS.U16 R158, [R62+0x16] ;  /* 0x000016003e9e7984 */ /* 0x000fe80000000400 */
[----:B------:R-:W-:Y:S04]  /*5460*/  LDS.U16 R159, [R63+0x14] ;  /* 0x000014003f9f7984 */ /* 0x000fe80000000400 */
[----:B------:R-:W-:Y:S04]  /*5470*/  LDS.U16 R160, [R60+0x1a] ;  /* 0x00001a003ca07984 */ /* 0x000fe80000000400 */
[----:B------:R-:W-:Y:S04]  /*5480*/  LDS.U16 R161, [R61+0x18] ;  /* 0x000018003da17984 */ /* 0x000fe80000000400 */
[----:B------:R-:W-:Y:S04]  /*5490*/  LDS.U16 R162, [R58+0x1e] ;  /* 0x00001e003aa27984 */ /* 0x000fe80000000400 */
[----:B------:R-:W-:Y:S04]  /*54a0*/  LDS.U16 R163, [R59+0x1c] ;  /* 0x00001c003ba37984 */ /* 0x000fe80000000400 */
[----:B------:R0:W5:Y:S04]  /*54b0*/  LDG.E R147, desc[UR14][R42.64] ;  /* 0x0000000e2a937981 */ /* 0x000168000c1e1900 */
[----:B------:R-:W-:Y:S01]  /*54c0*/  @!P5 STS.64 [R44+UR16+0x1090], R88 ;  /* 0x001090582c00d988 */ /* 0x000fe20008000a10 */
[----:B------:R-:W-:Y:S01]  /*54d0*/  BAR.SYNC.DEFER_BLOCKING 0x0 ;  /* 0x0000000000007b1d */ /* 0x000fe20000010000 */
[----:B0-----:R-:W-:-:S04]  /*54e0*/  SHF.R.U32.HI R42, RZ, 0x5, R114 ;  /* 0x00000005ff2a7819 */ /* 0x001fc80000011672 */
[C---:B------:R-:W-:Y:S02]  /*54f0*/  ISETP.NE.AND P2, PT, R42.reuse, RZ, PT ;  /* 0x000000ff2a00720c */ /* 0x040fe40003f45270 */
[C---:B------:R-:W-:Y:S02]  /*5500*/  ISETP.NE.AND P3, PT, R42.reuse, 0x3, PT ;  /* 0x000000032a00780c */ /* 0x040fe40003f65270 */
[----:B------:R-:W-:Y:S02]  /*5510*/  ISETP.NE.AND P6, PT, R42, 0x2, PT ;  /* 0x000000022a00780c */ /* 0x000fe40003fc5270 */
[----:B------:R-:W0:Y:S04]  /*5520*/  LDS.128 R40, [UR16+0x1090] ;  /* 0x00109010ff287984 */ /* 0x000e280008000c00 */
[----:B------:R-:W1:Y:S04]  /*5530*/  LDS.128 R44, [UR16+0x10a0] ;  /* 0x0010a010ff2c7984 */ /* 0x000e680008000c00 */
[----:B------:R-:W-:Y:S04]  /*5540*/  SHFL.UP PT, R88, R88, 0x1, RZ ;  /* 0x0420000058587989 */ /* 0x000fe800000e00ff */
[----:B------:R-:W2:Y:S01]  /*5550*/  SHFL.UP PT, R89, R89, 0x1, RZ ;  /* 0x0420000059597989 */ /* 0x000ea200000e00ff */
[----:B------:R-:W-:Y:S01]  /*5560*/  ISETP.NE.AND P4, PT, R111, RZ, P2 ;  /* 0x000000ff6f00720c */ /* 0x000fe20001785270 */
[----:B------:R-:W-:Y:S01]  /*5570*/  BSSY B0, `(.L_x_2715) ;  /* 0x0000018000007945 */ /* 0x000fe20003800000 */
[-C--:B0-----:R-:W-:Y:S01]  /*5580*/  FFMA.FTZ R43, R41, R42.reuse, R43 ;  /* 0x0000002a292b7223 */ /* 0x081fe2000001002b */
[----:B------:R-:W-:-:S03]  /*5590*/  FMUL.FTZ R42, R40, R42 ;  /* 0x0000002a282a7220 */ /* 0x000fc60000410000 */
[C---:B-1----:R-:W-:Y:S01]  /*55a0*/  FFMA.FTZ R45, R43.reuse, R44, R45 ;  /* 0x0000002c2b2d7223 */ /* 0x042fe2000001002d */
[----:B------:R-:W-:Y:S02]  /*55b0*/  FSEL R41, R43, R41, !P6 ;  /* 0x000000292b297208 */ /* 0x000fe40007000000 */
[C---:B------:R-:W-:Y:S01]  /*55c0*/  FSEL R40, R42.reuse, R40, !P6 ;  /* 0x000000282a287208 */ /* 0x040fe20007000000 */
[----:B------:R-:W-:Y:S01]  /*55d0*/  FMUL.FTZ R42, R42, R44 ;  /* 0x0000002c2a2a7220 */ /* 0x000fe20000410000 */
[----:B------:R-:W-:-:S04]  /*55e0*/  FSEL R41, R45, R41, !P3 ;  /* 0x000000292d297208 */ /* 0x000fc80005800000 */
[----:B------:R-:W-:Y:S01]  /*55f0*/  FSEL R43, R42, R40, !P3 ;  /* 0x000000282a2b7208 */ /* 0x000fe20005800000 */
[----:B--2---:R-:W-:-:S04]  /*5600*/  @P4 FFMA.FTZ R41, R88, R41, R89 ;  /* 0x0000002958294223 */ /* 0x004fc80000010059 */
[----:B------:R-:W-:Y:S01]  /*5610*/  @P4 FMUL.FTZ R43, R88, R43 ;  /* 0x0000002b582b4220 */ /* 0x000fe20000410000 */
[----:B------:R-:W-:Y:S01]  /*5620*/  @P2 MOV R89, R41 ;  /* 0x0000002900592202 */ /* 0x000fe20000000f00 */
[C---:B------:R-:W-:Y:S01]  /*5630*/  FFMA.FTZ R47, R46.reuse, R45, R47 ;  /* 0x0000002d2e2f7223 */ /* 0x040fe2000001002f */
[----:B------:R-:W-:Y:S01]  /*5640*/  FMUL.FTZ R42, R46, R42 ;  /* 0x0000002a2e2a7220 */ /* 0x000fe20000410000 */
        /* <DEDUP_REMOVED lines=8> */
[----:B------:R-:W-:Y:S01]  /*56d0*/  @!P2 MOV R88, R90 ;  /* 0x0000005a0058a202 */ /* 0x000fe20000000f00 */
[----:B------:R-:W-:-:S07]  /*56e0*/  @!P2 IMAD.MOV.U32 R89, RZ, RZ, R91 ;  /* 0x000000ffff59a224 */ /* 0x000fce00078e005b */
.L_x_2716:
[----:B------:R-:W-:Y:S05]  /*56f0*/  BSYNC B0 ;  /* 0x0000000000007941 */ /* 0x000fea0003800000 */
.L_x_2715:
[----:B------:R-:W-:Y:S01]  /*5700*/  BAR.SYNC.DEFER_BLOCKING 0x0 ;  /* 0x0000000000007b1d */ /* 0x000fe20000010000 */
[----:B------:R-:W-:Y:S01]  /*5710*/  ISETP.NE.AND P2, PT, R114, RZ, PT ;  /* 0x000000ff7200720c */ /* 0x000fe20003f45270 */
[----:B------:R-:W-:Y:S02]  /*5720*/  HADD2.F32 R148, -RZ, R148.H0_H0 ;  /* 0x20000094ff947230 */ /* 0x000fe40000004100 */
[----:B------:R-:W-:Y:S02]  /*5730*/  HADD2.F32 R46, -RZ, R149.H0_H0 ;  /* 0x20000095ff2e7230 */ /* 0x000fe40000004100 */
[----:B------:R-:W-:Y:S01]  /*5740*/  BSSY B0, `(.L_x_2717) ;  /* 0x0000035000007945 */ /* 0x000fe20003800000 */
[----:B------:R-:W-:Y:S02]  /*5750*/  HADD2.F32 R150, -RZ, R150.H0_H0 ;  /* 0x20000096ff967230 */ /* 0x000fe40000004100 */
[----:B------:R-:W-:Y:S02]  /*5760*/  HADD2.F32 R152, -RZ, R152.H0_H0 ;  /* 0x20000098ff987230 */ /* 0x000fe40000004100 */
[----:B0-----:R-:W-:-:S02]  /*5770*/  HADD2.F32 R90, -RZ, R153.H0_H0 ;  /* 0x20000099ff5a7230 */ /* 0x001fc40000004100 */
[----:B------:R-:W-:Y:S02]  /*5780*/  HADD2.F32 R154, -RZ, R154.H0_H0 ;  /* 0x2000009aff9a7230 */ /* 0x000fe40000004100 */
[----:B------:R-:W-:Y:S02]  /*5790*/  HADD2.F32 R156, -RZ, R156.H0_H0 ;  /* 0x2000009cff9c7230 */ /* 0x000fe40000004100 */
[----:B------:R-:W-:Y:S02]  /*57a0*/  HADD2.F32 R158, -RZ, R158.H0_H0 ;  /* 0x2000009eff9e7230 */ /* 0x000fe40000004100 */
[----:B------:R-:W-:Y:S02]  /*57b0*/  HADD2.F32 R160, -RZ, R160.H0_H0 ;  /* 0x200000a0ffa07230 */ /* 0x000fe40000004100 */
[----:B------:R-:W-:Y:S01]  /*57c0*/  HADD2.F32 R162, -RZ, R162.H0_H0 ;  /* 0x200000a2ffa27230 */ /* 0x000fe20000004100 */
[----:B------:R-:W0:Y:S02]  /*57d0*/  LDS R43, [UR16+0x10bc] ;  /* 0x0010bc10ff2b7984 */ /* 0x000e240008000800 */
[----:B0-----:R-:W-:Y:S01]  /*57e0*/  @P2 FFMA.FTZ R89, R43, R88, R89 ;  /* 0x000000582b592223 */ /* 0x001fe20000010059 */
[----:B------:R-:W-:Y:S01]  /*57f0*/  ISETP.NE.AND P2, PT, R114, RZ, PT ;  /* 0x000000ff7200720c */ /* 0x000fe20003f45270 */
[----:B------:R-:W-:-:S02]  /*5800*/  HADD2.F32 R88, -RZ, R151.H0_H0 ;  /* 0x20000097ff587230 */ /* 0x000fc40000004100 */
        /* <DEDUP_REMOVED lines=10> */
[----:B------:R-:W-:-:S03]  /*58b0*/  HADD2.F32 R128, -RZ, R163.H0_H0 ;  /* 0x200000a3ff807230 */ /* 0x000fc60000004100 */
[----:B------:R-:W-:-:S04]  /*58c0*/  FFMA.FTZ R126, R125, R127, R126 ;  /* 0x0000007f7d7e7223 */ /* 0x000fc8000001007e */
[----:B------:R-:W-:Y:S01]  /*58d0*/  FFMA.FTZ R121, R121, R126, R124 ;  /* 0x0000007e79797223 */ /* 0x000fe2000001007c */
[----:B------:R-:W-:-:S03]  /*58e0*/  HADD2.F32 R124, -RZ, R161.H0_H0 ;  /* 0x200000a1ff7c7230 */ /* 0x000fc60000004100 */
[----:B------:R-:W-:-:S04]  /*58f0*/  FFMA.FTZ R120, R120, R121, R123 ;  /* 0x0000007978787223 */ /* 0x000fc8000001007b */
[----:B------:R-:W-:Y:S01]  /*5900*/  FFMA.FTZ R45, R118, R120, R122 ;  /* 0x00000078762d7223 */ /* 0x000fe2000001007a */
[----:B------:R-:W-:Y:S02]  /*5910*/  HADD2.F32 R118, -RZ, R157.H0_H0 ;  /* 0x2000009dff767230 */ /* 0x000fe40000004100 */
[----:B------:R-:W-:Y:S02]  /*5920*/  HADD2.F32 R122, -RZ, R159.H0_H0 ;  /* 0x2000009fff7a7230 */ /* 0x000fe40000004100 */
[----:B------:R-:W-:-:S04]  /*5930*/  FFMA.FTZ R44, R117, R45, R119 ;  /* 0x0000002d752c7223 */ /* 0x000fc80000010077 */
[----:B------:R-:W-:Y:S01]  /*5940*/  FFMA.FTZ R115, R115, R44, R116 ;  /* 0x0000002c73737223 */ /* 0x000fe20000010074 */
[----:B------:R-:W-:Y:S01]  /*5950*/  HADD2.F32 R116, -RZ, R155.H0_H0 ;  /* 0x2000009bff747230 */ /* 0x000fe20000004100 */
[----:B------:R-:W-:Y:S06]  /*5960*/  @P2 BRA `(.L_x_2718) ;  /* 0x0000000000482947 */ /* 0x000fec0003800000 */
[----:B------:R-:W0:Y:S01]  /*5970*/  S2UR UR18, SR_CTAID.Y ;  /* 0x00000000001279c3 */ /* 0x000e220000002600 */
[----:B------:R1:W-:Y:S07]  /*5980*/  STS.64 [UR33+0x10d0], R40 ;  /* 0x0010d028ff007988 */ /* 0x0003ee0008000a21 */
[----:B------:R-:W2:Y:S01]  /*5990*/  S2UR UR19, SR_CTAID.X ;  /* 0x00000000001379c3 */ /* 0x000ea20000002500 */
[----:B0-----:R-:W-:Y:S02]  /*59a0*/  MOV R113, UR18 ;  /* 0x0000001200717c02 */ /* 0x001fe40008000f00 */
[----:B--2---:R-:W-:-:S05]  /*59b0*/  MOV R112, UR19 ;  /* 0x0000001300707c02 */ /* 0x004fca0008000f00 */
        /* <DEDUP_REMOVED lines=10> */
[----:B------:R-:W-:-:S04]  /*5a60*/  IMAD.U32 R42, RZ, RZ, UR20 ;  /* 0x00000014ff2a7e24 */ /* 0x000fc8000f8e00ff */
[----:B------:R-:W-:-:S05]  /*5a70*/  MOV R43, UR18 ;  /* 0x00000012002b7c02 */ /* 0x000fca0008000f00 */
[----:B------:R1:W-:Y:S02]  /*5a80*/  STG.E.64 desc[UR14][R42.64], R40 ;  /* 0x000000282a007986 */ /* 0x0003e4000c101b0e */
.L_x_2718:
[----:B------:R-:W-:Y:S05]  /*5a90*/  BSYNC B0 ;  /* 0x0000000000007941 */ /* 0x000fea0003800000 */
.L_x_2717:
[----:B-1----:R-:W0:Y:S01]  /*5aa0*/  LDC R40, c[0x0][0x21c] ;  /* 0x00008700ff287b82 */ /* 0x002e220000000800 */
[----:B------:R-:W-:Y:S01]  /*5ab0*/  UIADD3 UR7, UR7, 0x1, URZ ;  /* 0x0000000107077890 */ /* 0x000fe2000fffe03f */
[-C--:B-----5:R-:W-:Y:S01]  /*5ac0*/  FMUL.FTZ R46, R46, R147.reuse ;  /* 0x000000932e2e7220 */ /* 0x0a0fe20000410000 */
        /* <DEDUP_REMOVED lines=15> */
[----:B------:R-:W-:Y:S01]  /*5bc0*/  FFMA.FTZ R17, R146, R46, R17 ;  /* 0x0000002e92117223 */ /* 0x000fe20000010011 */
[----:B------:R-:W-:Y:S01]  /*5bd0*/  FFMA.FTZ R16, R143, R148, R16 ;  /* 0x000000948f107223 */ /* 0x000fe20000010010 */
[----:B------:R-:W-:Y:S01]  /*5be0*/  FFMA.FTZ R15, R142, R88, R15 ;  /* 0x000000588e0f7223 */ /* 0x000fe2000001000f */
[----:B------:R-:W-:Y:S01]  /*5bf0*/  FFMA.FTZ R14, R139, R150, R14 ;  /* 0x000000968b0e7223 */ /* 0x000fe2000001000e */
[----:B------:R-:W-:Y:S01]  /*5c00*/  FFMA.FTZ R13, R138, R90, R13 ;  /* 0x0000005a8a0d7223 */ /* 0x000fe2000001000d */
[----:B------:R-:W-:Y:S01]  /*5c10*/  FFMA.FTZ R12, R135, R152, R12 ;  /* 0x00000098870c7223 */ /* 0x000fe2000001000c */
[----:B0-----:R-:W-:Y:S01]  /*5c20*/  ISETP.LE.AND P2, PT, R40, UR7, PT ;  /* 0x0000000728007c0c */ /* 0x001fe2000bf43270 */
[----:B------:R-:W-:Y:S01]  /*5c30*/  FFMA.FTZ R11, R134, R116, R11 ;  /* 0x00000074860b7223 */ /* 0x000fe2000001000b */
        /* <DEDUP_REMOVED lines=8> */
[----:B------:R-:W-:-:S03]  /*5cc0*/  FFMA.FTZ R2, R115, R162, R2 ;  /* 0x000000a273027223 */ /* 0x000fc60000010002 */
[----:B------:R-:W-:Y:S05]  /*5cd0*/  @!P2 BRA `(.L_x_2719) ;  /* 0xffffffe40064a947 */ /* 0x000fea000383ffff */
.L_x_2714:
[----:B------:R-:W-:Y:S01]  /*5ce0*/  BAR.SYNC.DEFER_BLOCKING 0x0 ;  /* 0x0000000000007b1d */ /* 0x000fe20000010000 */
[----:B------:R-:W-:Y:S02]  /*5cf0*/  F2FP.F16.F32.PACK_AB R16, R16, R17 ;  /* 0x000000111010723e */ /* 0x000fe400000000ff */
[----:B------:R-:W-:Y:S02]  /*5d00*/  F2FP.F16.F32.PACK_AB R14, R14, R15 ;  /* 0x0000000f0e0e723e */ /* 0x000fe400000000ff */
[----:B------:R-:W-:Y:S01]  /*5d10*/  PRMT R36, R16, 0x7632, R36 ;  /* 0x0000763210247816 */ /* 0x000fe20000000024 */
[----:B------:R-:W-:Y:S01]  /*5d20*/  BSSY B0, `(.L_x_2720) ;  /* 0x000004f000007945 */ /* 0x000fe20003800000 */
[----:B------:R-:W-:Y:S02]  /*5d30*/  F2FP.F16.F32.PACK_AB R12, R12, R13 ;  /* 0x0000000d0c0c723e */ /* 0x000fe400000000ff */
[----:B------:R-:W-:Y:S02]  /*5d40*/  PRMT R35, R14, 0x7632, R35 ;  /* 0x000076320e237816 */ /* 0x000fe40000000023 */
[----:B------:R-:W-:-:S02]  /*5d50*/  F2FP.F16.F32.PACK_AB R10, R10, R11 ;  /* 0x0000000b0a0a723e */ /* 0x000fc400000000ff */
[----:B------:R-:W-:Y:S02]  /*5d60*/  PRMT R34, R12, 0x7632, R34 ;  /* 0x000076320c227816 */ /* 0x000fe40000000022 */
[----:B------:R-:W-:Y:S02]  /*5d70*/  F2FP.F16.F32.PACK_AB R8, R8, R9 ;  /* 0x000000090808723e */ /* 0x000fe400000000ff */
[----:B------:R-:W-:Y:S02]  /*5d80*/  PRMT R33, R10, 0x7632, R33 ;  /* 0x000076320a217816 */ /* 0x000fe40000000021 */
[----:B------:R-:W-:Y:S02]  /*5d90*/  F2FP.F16.F32.PACK_AB R6, R6, R7 ;  /* 0x000000070606723e */ /* 0x000fe400000000ff */
[----:B------:R-:W-:Y:S02]  /*5da0*/  F2FP.F16.F32.PACK_AB R4, R4, R5 ;  /* 0x000000050404723e */ /* 0x000fe400000000ff */
[----:B------:R-:W-:Y:S01]  /*5db0*/  PRMT R32, R8, 0x7632, R32 ;  /* 0x0000763208207816 */ /* 0x000fe20000000020 */
[----:B------:R-:W-:Y:S01]  /*5dc0*/  STS.U16 [R73], R16 ;  /* 0x0000001049007388 */ /* 0x000fe20000000400 */
[----:B------:R-:W-:-:S02]  /*5dd0*/  ISETP.NE.AND P0, PT, R114, RZ, PT ;  /* 0x000000ff7200720c */ /* 0x000fc40003f05270 */
[----:B------:R-:W-:Y:S01]  /*5de0*/  PRMT R31, R6, 0x7632, R31 ;  /* 0x00007632061f7816 */ /* 0x000fe2000000001f */
[----:B------:R-:W-:Y:S01]  /*5df0*/  STS.U16 [R72+0x2], R36 ;  /* 0x0000022448007388 */ /* 0x000fe20000000400 */
[----:B------:R-:W-:Y:S02]  /*5e00*/  F2FP.F16.F32.PACK_AB R2, R2, R3 ;  /* 0x000000030202723e */ /* 0x000fe400000000ff */
[C---:B------:R-:W-:Y:S01]  /*5e10*/  PRMT R0, R4.reuse, 0x7610, R0 ;  /* 0x0000761004007816 */ /* 0x040fe20000000000 */
[----:B------:R-:W-:Y:S01]  /*5e20*/  STS.U16 [R71+0x4], R14 ;  /* 0x0000040e47007388 */ /* 0x000fe20000000400 */
[----:B------:R-:W-:Y:S02]  /*5e30*/  PRMT R30, R4, 0x7632, R30 ;  /* 0x00007632041e7816 */ /* 0x000fe4000000001e */
[----:B------:R-:W-:Y:S01]  /*5e40*/  PRMT R29, R2, 0x7632, R29 ;  /* 0x00007632021d7816 */ /* 0x000fe2000000001d */
[----:B------:R-:W-:Y:S01]  /*5e50*/  STS.U16 [R70+0x6], R35 ;  /* 0x0000062346007388 */ /* 0x000fe20000000400 */
[----:B------:R-:W-:-:S02]  /*5e60*/  MOV R4, UR23 ;  /* 0x0000001700047c02 */ /* 0x000fc40008000f00 */
[----:B------:R-:W-:Y:S01]  /*5e70*/  LOP3.LUT R27, R109, R110, RZ, 0xfc, !PT ;  /* 0x0000006e6d1b7212 */ /* 0x000fe200078efcff */
        /* <DEDUP_REMOVED lines=35> */
[----:B------:R-:W-:-:S04]  /*60b0*/  IMAD.U32 R7, RZ, RZ, UR7 ;  /* 0x00000007ff077e24 */ /* 0x000fc8000f8e00ff */
[----:B------:R-:W-:-:S05]  /*60c0*/  IMAD R7, R112, UR17, R7 ;  /* 0x0000001170077c24 */ /* 0x000fca000f8e0207 */
[----:B------:R-:W-:Y:S02]  /*60d0*/  IADD3 R25, R3, R7, RZ ;  /* 0x0000000703197210 */ /* 0x000fe40007ffe0ff */
[----:B-1----:R-:W-:-:S13]  /*60e0*/  ISETP.GE.AND P0, PT, R27, R0, PT ;  /* 0x000000001b00720c */ /* 0x002fda0003f06270 */
[----:B------:R-:W-:Y:S05]  /*60f0*/  @P0 BRA `(.L_x_2721) ;  /* 0x0000000000440947 */ /* 0x000fea0003800000 */
[----:B------:R-:W-:Y:S01]  /*6100*/  USHF.L.U32 UR7, UR6, 0xb, URZ ;  /* 0x0000000b06077899 */ /* 0x000fe2000800063f */
[----:B------:R-:W-:Y:S01]  /*6110*/  SHF.R.S32.HI R5, RZ, 0x1f, R27 ;  /* 0x0000001fff057819 */ /* 0x000fe2000001141b */
[----:B------:R-:W-:-:S04]  /*6120*/  ULDC.64 UR18, c[0x0][0x2b8] ;  /* 0x0000ae0000127ab9 */ /* 0x000fc80000000a00 */
[----:B------:R-:W-:Y:S02]  /*6130*/  IADD3 R4, P0, R27, UR7, RZ ;  /* 0x000000071b047c10 */ /* 0x000fe4000ff1e0ff */
[----:B------:R-:W-:Y:S01]  /*6140*/  MOV R6, UR7 ;  /* 0x0000000700067c02 */ /* 0x000fe20008000f00 */
[----:B------:R-:W-:-:S03]  /*6150*/  UIMAD UR7, UR21, UR18, URZ ;  /* 0x00000012150772a4 */ /* 0x000fc6000f8e023f */
[----:B------:R-:W-:-:S03]  /*6160*/  LEA.HI.X.SX32 R5, R6, R5, 0x1, P0 ;  /* 0x0000000506057211 */ /* 0x000fc600000f0eff */
[----:B------:R-:W-:Y:S02]  /*6170*/  IMAD.U32 R6, RZ, RZ, UR7 ;  /* 0x00000007ff067e24 */ /* 0x000fe4000f8e00ff */
        /* <DEDUP_REMOVED lines=9> */
.L_x_2721:
[----:B------:R-:W-:Y:S05]  /*6210*/  BSYNC B0 ;  /* 0x0000000000007941 */ /* 0x000fea0003800000 */
.L_x_2720:
[----:B0-----:R-:W0:Y:S01]  /*6220*/  LDC.64 R6, c[0x0][0x308] ;  /* 0x0000c200ff067b82 */ /* 0x001e220000000a00 */
[----:B------:R-:W-:Y:S01]  /*6230*/  ULDC.64 UR16, c[0x0][0x2b8] ;  /* 0x0000ae0000107ab9 */ /* 0x000fe20000000a00 */
[----:B------:R-:W-:Y:S01]  /*6240*/  MOV R5, R25 ;  /* 0x0000001900057202 */ /* 0x000fe20000000f00 */
[----:B------:R-:W-:Y:S01]  /*6250*/  UIMAD UR7, UR21, UR16, URZ ;  /* 0x00000010150772a4 */ /* 0x000fe2000f8e023f */
[----:B------:R-:W-:Y:S01]  /*6260*/  IMAD.MOV.U32 R4, RZ, RZ, R2 ;  /* 0x000000ffff047224 */ /* 0x000fe200078e0002 */
[C-C-:B------:R-:W-:Y:S01]  /*6270*/  LOP3.LUT R3, R109.reuse, 0x20, R110.reuse, 0xfe, !PT ;  /* 0x000000206d037812 */ /* 0x140fe200078efe6e */
[----:B------:R-:W-:Y:S01]  /*6280*/  UIADD3 UR12, UP1, UR12, 0x1000, URZ ;  /* 0x000010000c0c7890 */ /* 0x000fe2000ff3e03f */
[----:B------:R-:W-:Y:S01]  /*6290*/  LOP3.LUT R31, R109, 0x60, R110, 0xfe, !PT ;  /* 0x000000606d1f7812 */ /* 0x000fe200078efe6e */
[----:B------:R-:W-:Y:S01]  /*62a0*/  IMAD.WIDE.U32 R4, R113, UR16, R4 ;  /* 0x0000001071047c25 */ /* 0x000fe2000f8e0004 */
[----:B------:R-:W-:Y:S01]  /*62b0*/  MOV R8, UR7 ;  /* 0x0000000700087c02 */ /* 0x000fe20008000f00 */
[----:B------:R-:W-:Y:S01]  /*62c0*/  USHF.L.U32 UR7, UR6, 0xb, URZ ;  /* 0x0000000b06077899 */ /* 0x000fe2000800063f */
[-C--:B------:R-:W-:Y:S01]  /*62d0*/  ISETP.GE.AND P3, PT, R3, R0.reuse, PT ;  /* 0x000000000300720c */ /* 0x080fe20003f66270 */
[----:B------:R-:W-:Y:S01]  /*62e0*/  UIADD3 UR6, UR6, 0x1, URZ ;  /* 0x0000000106067890 */ /* 0x000fe2000fffe03f */
[----:B------:R-:W-:Y:S01]  /*62f0*/  LOP3.LUT R29, R109, 0x80, R110, 0xfe, !PT ;  /* 0x000000806d1d7812 */ /* 0x000fe200078efe6e */
[----:B------:R-:W-:Y:S01]  /*6300*/  USHF.R.S32.HI UR16, URZ, 0x1f, UR7 ;  /* 0x0000001f3f107899 */ /* 0x000fe20008011407 */
[----:B------:R-:W-:Y:S01]  /*6310*/  IMAD R25, R113, UR17, R8 ;  /* 0x0000001171197c24 */ /* 0x000fe2000f8e0208 */
[-C--:B------:R-:W-:Y:S01]  /*6320*/  ISETP.GE.AND P5, PT, R31, R0.reuse, PT ;  /* 0x000000001f00720c */ /* 0x080fe20003fa6270 */
[----:B------:R-:W-:Y:S01]  /*6330*/  UIADD3 UR9, UP2, UR9, 0x1000, URZ ;  /* 0x0000100009097890 */ /* 0x000fe2000ff5e03f */
[----:B------:R-:W-:Y:S01]  /*6340*/  ISETP.GE.AND P6, PT, R29, R0, PT ;  /* 0x000000001d00720c */ /* 0x000fe20003fc6270 */
[----:B------:R-:W-:-:S02]  /*6350*/  UIADD3 UR8, UP3, UR8, 0x1000, URZ ;  /* 0x0000100008087890 */ /* 0x000fc4000ff7e03f */
[----:B------:R-:W-:Y:S02]  /*6360*/  UIADD3.X UR13, URZ, UR13, URZ, UP1, !UPT ;  /* 0x0000000d3f0d7290 */ /* 0x000fe40008ffe43f */
[----:B------:R-:W-:Y:S01]  /*6370*/  UIADD3.X UR11, URZ, UR11, URZ, UP2, !UPT ;  /* 0x0000000b3f0b7290 */ /* 0x000fe200097fe43f */
[----:B0-----:R-:W-:Y:S01]  /*6380*/  IMAD.WIDE R2, R27, 0x2, R6 ;  /* 0x000000021b027825 */ /* 0x001fe200078e0206 */
[----:B------:R-:W-:Y:S01]  /*6390*/  IADD3 R7, P0, R4, UR7, RZ ;  /* 0x0000000704077c10 */ /* 0x000fe2000ff1e0ff */
[----:B------:R-:W-:Y:S01]  /*63a0*/  ULDC UR7, c[0x0][0x224] ;  /* 0x0000890000077ab9 */ /* 0x000fe20000000800 */
[----:B------:R-:W-:Y:S01]  /*63b0*/  LOP3.LUT R27, R109, 0x40, R110, 0xfe, !PT ;  /* 0x000000406d1b7812 */ /* 0x000fe200078efe6e */
[----:B------:R-:W-:Y:S01]  /*63c0*/  UISETP.GE.AND UP0, UPT, UR6, UR7, UPT ;  /* 0x000000070600728c */ /* 0x000fe2000bf06270 */
[----:B------:R-:W-:Y:S01]  /*63d0*/  IADD3.X R4, R25, UR16, R5, P0, !PT ;  /* 0x0000001019047c10 */ /* 0x000fe200087fe405 */
[----:B------:R-:W-:Y:S01]  /*63e0*/  UIADD3.X UR10, URZ, UR10, URZ, UP3, !UPT ;  /* 0x0000000a3f0a7290 */ /* 0x000fe20009ffe43f */
[----:B------:R-:W-:-:S02]  /*63f0*/  LEA R2, P0, R7, R2, 0x1 ;  /* 0x0000000207027211 */ /* 0x000fc400078008ff */
[-C--:B------:R-:W-:Y:S02]  /*6400*/  ISETP.GE.AND P4, PT, R27, R0.reuse, PT ;  /* 0x000000001b00720c */ /* 0x080fe40003f86270 */
[C-C-:B------:R-:W-:Y:S02]  /*6410*/  LOP3.LUT R5, R109.reuse, 0xc0, R110.reuse, 0xfe, !PT ;  /* 0x000000c06d057812 */ /* 0x140fe400078efe6e */
[----:B------:R-:W-:Y:S02]  /*6420*/  LOP3.LUT R27, R109, 0xa0, R110, 0xfe, !PT ;  /* 0x000000a06d1b7812 */ /* 0x000fe400078efe6e */
[----:B------:R-:W-:Y:S02]  /*6430*/  LEA.HI.X R3, R7, R3, R4, 0x1, P0 ;  /* 0x0000000307037211 */ /* 0x000fe400000f0c04 */
[-C--:B------:R-:W-:Y:S02]  /*6440*/  ISETP.GE.AND P1, PT, R5, R0.reuse, PT ;  /* 0x000000000500720c */ /* 0x080fe40003f26270 */
[----:B------:R-:W-:Y:S01]  /*6450*/  ISETP.GE.AND P0, PT, R27, R0, PT ;  /* 0x000000001b00720c */ /* 0x000fe20003f06270 */
[----:B------:R0:W-:Y:S01]  /*6460*/  @!P3 STG.E.U16 desc[UR14][R2.64+0x40], R9 ;  /* 0x000040090200b986 */ /* 0x0001e2000c10150e */
[----:B------:R-:W-:-:S02]  /*6470*/  LOP3.LUT R5, R109, 0x100, R110, 0xfe, !PT ;  /* 0x000001006d057812 */ /* 0x000fc400078efe6e */
[--C-:B------:R-:W-:Y:S01]  /*6480*/  LOP3.LUT R25, R109, 0xe0, R110.reuse, 0xfe, !PT ;  /* 0x000000e06d197812 */ /* 0x100fe200078efe6e */
[----:B------:R0:W-:Y:S01]  /*6490*/  @!P5 STG.E.U16 desc[UR14][R2.64+0xc0], R11 ;  /* 0x0000c00b0200d986 */ /* 0x0001e2000c10150e */
[-C--:B------:R-:W-:Y:S02]  /*64a0*/  ISETP.GE.AND P3, PT, R5, R0.reuse, PT ;  /* 0x000000000500720c */ /* 0x080fe40003f66270 */
[-C--:B------:R-:W-:Y:S01]  /*64b0*/  ISETP.GE.AND P2, PT, R25, R0.reuse, PT ;  /* 0x000000001900720c */ /* 0x080fe20003f46270 */
[----:B------:R0:W-:Y:S01]  /*64c0*/  @!P6 STG.E.U16 desc[UR14][R2.64+0x100], R93 ;  /* 0x0001005d0200e986 */ /* 0x0001e2000c10150e */
[C-C-:B------:R-:W-:Y:S02]  /*64d0*/  LOP3.LUT R7, R109.reuse, 0x140, R110.reuse, 0xfe, !PT ;  /* 0x000001406d077812 */ /* 0x140fe400078efe6e */
[----:B------:R-:W-:Y:S01]  /*64e0*/  LOP3.LUT R5, R109, 0x160, R110, 0xfe, !PT ;  /* 0x000001606d057812 */ /* 0x000fe200078efe6e */
[----:B------:R0:W-:Y:S01]  /*64f0*/  @!P0 STG.E.U16 desc[UR14][R2.64+0x140], R13 ;  /* 0x0001400d02008986 */ /* 0x0001e2000c10150e */
[----:B------:R-:W-:-:S02]  /*6500*/  ISETP.GE.AND P5, PT, R7, R0, PT ;  /* 0x000000000700720c */ /* 0x000fc40003fa6270 */
[-C--:B------:R-:W-:Y:S01]  /*6510*/  ISETP.GE.AND P6, PT, R5, R0.reuse, PT ;  /* 0x000000000500720c */ /* 0x080fe20003fc6270 */
[----:B------:R0:W-:Y:S01]  /*6520*/  @!P1 STG.E.U16 desc[UR14][R2.64+0x180], R83 ;  /* 0x0001805302009986 */ /* 0x0001e2000c10150e */
[C-C-:B------:R-:W-:Y:S02]  /*6530*/  LOP3.LUT R7, R109.reuse, 0x180, R110.reuse, 0xfe, !PT ;  /* 0x000001806d077812 */ /* 0x140fe400078efe6e */
[--C-:B------:R-:W-:Y:S01]  /*6540*/  LOP3.LUT R5, R109, 0x1a0, R110.reuse, 0xfe, !PT ;  /* 0x000001a06d057812 */ /* 0x100fe200078efe6e */
[----:B------:R0:W-:Y:S01]  /*6550*/  @!P4 STG.E.U16 desc[UR14][R2.64+0x80], R95 ;  /* 0x0000805f0200c986 */ /* 0x0001e2000c10150e */
[-C--:B------:R-:W-:Y:S02]  /*6560*/  ISETP.GE.AND P0, PT, R7, R0.reuse, PT ;  /* 0x000000000700720c */ /* 0x080fe40003f06270 */
[----:B------:R-:W-:Y:S01]  /*6570*/  ISETP.GE.AND P1, PT, R5, R0, PT ;  /* 0x000000000500720c */ /* 0x000fe20003f26270 */
[----:B------:R0:W-:Y:S01]  /*6580*/  @!P2 STG.E.U16 desc[UR14][R2.64+0x1c0], R15 ;  /* 0x0001c00f0200a986 */ /* 0x0001e2000c10150e */
[----:B------:R-:W-:-:S02]  /*6590*/  LOP3.LUT R25, R109, 0x120, R110, 0xfe, !PT ;  /* 0x000001206d197812 */ /* 0x000fc400078efe6e */
[C-C-:B------:R-:W-:Y:S01]  /*65a0*/  LOP3.LUT R7, R109.reuse, 0x1c0, R110.reuse, 0xfe, !PT ;  /* 0x000001c06d077812 */ /* 0x140fe200078efe6e */
[----:B------:R0:W-:Y:S01]  /*65b0*/  @!P3 STG.E.U16 desc[UR14][R2.64+0x200], R81 ;  /* 0x000200510200b986 */ /* 0x0001e2000c10150e */
[----:B------:R-:W-:Y:S02]  /*65c0*/  LOP3.LUT R5, R109, 0x1e0, R110, 0xfe, !PT ;  /* 0x000001e06d057812 */ /* 0x000fe400078efe6e */
[-C--:B------:R-:W-:Y:S01]  /*65d0*/  ISETP.GE.AND P4, PT, R25, R0.reuse, PT ;  /* 0x000000001900720c */ /* 0x080fe20003f86270 */
        /* <DEDUP_REMOVED lines=12> */
.L_x_2723:
        /* <DEDUP_REMOVED lines=14> */
.L_x_5242:


//--------------------- .text._Z25selective_scan_fwd_kernelI32Selective_Scan_fwd_kernel_traitsILi128ELi16ELi1ELb0ELb0ELb1ELb1EN3c104HalfEfEEv13SSMParamsBase --------------------------
	.section	.text._Z25selective_scan_fwd_kernelI32Selective_Scan_fwd_kernel_traitsILi128ELi16ELi1ELb0ELb0ELb1ELb1EN3c104HalfEfEEv13SSMParamsBase,"ax",@progbits
	.align	128
        .global         _Z25selective_scan_fwd_kernelI32Selective_Scan_fwd_kernel_traitsILi128ELi16ELi1ELb0ELb0ELb1ELb1EN3c104HalfEfEEv13SSMParamsBase
        .type           _Z25selective_scan_fwd_kernelI32Selective_Scan_fwd_kernel_traitsILi128ELi16ELi1ELb0ELb0ELb1ELb1EN3c104HalfEfEEv13SSMParamsBase,@function
        .size           _Z25selective_scan_fwd_kernelI32Selective_Scan_fwd_kernel_traitsILi128ELi16ELi1ELb0ELb0ELb1ELb1EN3c104HalfEfEEv13SSMParamsBase,(.L_x_5243 - _Z25selective_scan_fwd_kernelI32Selective_Scan_fwd_kernel_traitsILi128ELi16ELi1ELb0ELb0ELb1ELb1EN3c104HalfEfEEv13SSMParamsBase)
        .other          _Z25selective_scan_fwd_kernelI32Selective_Scan_fwd_kernel_traitsILi128ELi16ELi1ELb0ELb0ELb1ELb1EN3c104HalfEfEEv13SSMParamsBase,@"STO_CUDA_ENTRY STV_DEFAULT"
_Z25selective_scan_fwd_kernelI32Selective_Scan_fwd_kernel_traitsILi128ELi16ELi1ELb0ELb0ELb1ELb1EN3c104HalfEfEEv13SSMParamsBase:
.text._Z25selective_scan_fwd_kernelI32Selective_Scan_fwd_kernel_traitsILi128ELi16ELi1ELb0ELb0ELb1ELb1EN3c104HalfEfEEv13SSMParamsBase:
        /* <DEDUP_REMOVED lines=8> */
[----:B------:R-:W-:-:S02]  /*0080*/  ISETP.NE.AND.EX P1, PT, RZ, UR7, PT, P1 ;  /* 0x00000007ff007c0c */ /* 0x000fc4000bf25310 */
[----:B0-----:R-:W-:Y:S01]  /*0090*/  MOV R113, UR4 ;  /* 0x0000000400717c02 */ /* 0x001fe20008000f00 */
[----:B------:R-:W-:Y:S02]  /*00a0*/  ULDC.64 UR4, c[0x0][0x2e8] ;  /* 0x0000ba0000047ab9 */ /* 0x000fe40000000a00 */
[----:B------:R-:W-:Y:S02]  /*00b0*/  ISETP.NE.U32.AND P0, PT, RZ, UR4, PT ;  /* 0x00000004ff007c0c */ /* 0x000fe4000bf05070 */
[----:B------:R-:W-:Y:S02]  /*00c0*/  R2UR UR10, R113 ;  /* 0x00000000710a72ca */ /* 0x000fe400000e0000 */
[----:B------:R-:W-:-:S04]  /*00d0*/  ISETP.NE.AND.EX P0, PT, RZ, UR5, PT, P0 ;  /* 0x00000005ff007c0c */ /* 0x000fc8000bf05300 */
[----:B------:R-:W-:-:S07]  /*00e0*/  @P1 LEA R4, P3, R113, UR6, 0x2 ;  /* 0x0000000671041c11 */ /* 0x000fce000f8610ff */
[----:B------:R-:W-:Y:S02]  /*00f0*/  USHF.R.S32.HI UR23, URZ, 0x1f, UR10 ;  /* 0x0000001f3f177899 */ /* 0x000fe4000801140a */
[----:B------:R-:W-:-:S04]  /*0100*/  @P0 LEA R2, P2, R113, UR4, 0x2 ;  /* 0x0000000471020c11 */ /* 0x000fc8000f8410ff */
[----:B------:R-:W-:Y:S01]  /*0110*/  IMAD.U32 R0, RZ, RZ, UR23 ;  /* 0x00000017ff007e24 */ /* 0x000fe2000f8e00ff */
[----:B------:R-:W-:-:S04]  /*0120*/  MOV R6, UR23 ;  /* 0x0000001700067c02 */ /* 0x000fc80008000f00 */
[C---:B------:R-:W-:Y:S02]  /*0130*/  @P0 LEA.HI.X R3, R113.reuse, UR5, R0, 0x2, P2 ;  /* 0x0000000571030c11 */ /* 0x040fe400090f1400 */
[----:B------:R-:W-:Y:S01]  /*0140*/  @P1 LEA.HI.X R5, R113, UR7, R6, 0x2, P3 ;  /* 0x0000000771051c11 */ /* 0x000fe200098f1406 */
[----:B------:R-:W-:Y:S01]  /*0150*/  IMAD.U32 R0, RZ, RZ, UR24 ;  /* 0x00000018ff007e24 */ /* 0x000fe2000f8e00ff */
[----:B------:R-:W0:Y:S01]  /*0160*/  S2UR UR4, SR_CTAID.X ;  /* 0x00000000000479c3 */ /* 0x000e220000002500 */
[----:B------:R1:W5:Y:S01]  /*0170*/  @P0 LDG.E R2, desc[UR16][R2.64] ;  /* 0x0000001002020981 */ /* 0x000362000c1e1900 */
[----:B------:R-:W-:-:S03]  /*0180*/  ULDC.64 UR6, c[0x0][0x280] ;  /* 0x0000a00000067ab9 */ /* 0x000fc60000000a00 */
[----:B------:R1:W5:Y:S01]  /*0190*/  @P1 LDG.E R4, desc[UR16][R4.64] ;  /* 0x0000001004041981 */ /* 0x000362000c1e1900 */
[----:B------:R-:W-:-:S04]  /*01a0*/  IABS R0, R0 ;  /* 0x0000000000007213 */ /* 0x000fc80000000000 */
[----:B------:R-:W-:-:S13]  /*01b0*/  R2UR UR25, R0 ;  /* 0x00000000001972ca */ /* 0x000fda00000e0000 */
[----:B------:R-:W2:Y:S01]  /*01c0*/  I2F.RP R0, UR25 ;  /* 0x0000001900007d06 */ /* 0x000ea20008209400 */
[----:B0-----:R-:W-:-:S05]  /*01d0*/  IMAD.U32 R112, RZ, RZ, UR4 ;  /* 0x00000004ff707e24 */ /* 0x001fca000f8e00ff */
[C---:B------:R-:W-:Y:S02]  /*01e0*/  R2UR UR28, R112.reuse ;  /* 0x00000000701c72ca */ /* 0x040fe400000e0000 */
[----:B------:R-:W-:Y:S01]  /*01f0*/  R2UR UR29, R112 ;  /* 0x00000000701d72ca */ /* 0x000fe200000e0000 */
[----:B--2---:R-:W0:Y:S10]  /*0200*/  MUFU.RCP R0, R0 ;  /* 0x0000000000007308 */ /* 0x004e340000001000 */
[----:B------:R-:W-:-:S02]  /*0210*/  USHF.R.S32.HI UR22, URZ, 0x1f, UR28 ;  /* 0x0000001f3f167899 */ /* 0x000fc4000801141c */
[----:B------:R-:W-:Y:S02]  /*0220*/  UIMAD.WIDE.U32 UR8, UR29, UR6, URZ ;  /* 0x000000061d0872a5 */ /* 0x000fe4000f8e003f */
[----:B------:R-:W-:Y:S02]  /*0230*/  UIMAD UR4, UR22, UR6, URZ ;  /* 0x00000006160472a4 */ /* 0x000fe4000f8e023f */
[----:B------:R-:W-:Y:S02]  /*0240*/  UIMAD UR18, UR22, UR26, URZ ;  /* 0x0000001a161272a4 */ /* 0x000fe4000f8e023f */
[----:B------:R-:W-:Y:S02]  /*0250*/  UIMAD UR14, UR28, UR7, UR4 ;  /* 0x000000071c0e72a4 */ /* 0x000fe4000f8e0204 */
[----:B------:R-:W-:Y:S01]  /*0260*/  UIMAD UR18, UR28, UR27, UR18 ;  /* 0x0000001b1c1272a4 */ /* 0x000fe2000f8e0212 */
[----:B------:R-:W-:Y:S01]  /*0270*/  UMOV UR4, URZ ;  /* 0x0000003f00047c82 */ /* 0x000fe20008000000 */
[----:B0-----:R-:W-:Y:S01]  /*0280*/  IADD3 R6, R0, 0xffffffe, RZ ;  /* 0x0ffffffe00067810 */ /* 0x001fe20007ffe0ff */
[----:B------:R-:W-:Y:S01]  /*0290*/  UIADD3 UR9, UR9, UR14, URZ ;  /* 0x0000000e09097290 */ /* 0x000fe2000fffe03f */
[----:B------:R-:W-:-:S04]  /*02a0*/  IABS R0, R113 ;  /* 0x0000007100007213 */ /* 0x000fc80000000000 */
[----:B------:R-:W0:Y:S01]  /*02b0*/  F2I.FTZ.U32.TRUNC.NTZ R6, R6 ;  /* 0x0000000600067305 */ /* 0x000e22000021f000 */
[----:B------:R-:W-:Y:S02]  /*02c0*/  R2UR UR19, R0 ;  /* 0x00000000001372ca */ /* 0x000fe400000e0000 */
[----:B------:R-:W2:Y:S01]  /*02d0*/  LDC R0, c[0x0][0x224] ;  /* 0x00008900ff007b82 */ /* 0x000ea20000000800 */
[----:B0-----:R-:W-:Y:S02]  /*02e0*/  R2UR UR5, R6 ;  /* 0x00000000060572ca */ /* 0x001fe400000e0000 */
[----:B--2---:R-:W-:-:S11]  /*02f0*/  ISETP.GE.AND P2, PT, R0, 0x1, PT ;  /* 0x000000010000780c */ /* 0x004fd60003f46270 */
[----:B------:R-:W-:-:S07]  /*0300*/  UIADD3 UR11, URZ, -UR5, URZ ;  /* 0x800000053f0b7290 */ /* 0x000fce000fffe03f */
[----:B------:R-:W-:Y:S01]  /*0310*/  UMOV UR6, UR11 ;  /* 0x0000000b00067c82 */ /* 0x000fe20008000000 */
[----:B------:R-:W-:Y:S02]  /*0320*/  UIMAD UR11, UR22, UR20, URZ ;  /* 0x00000014160b72a4 */ /* 0x000fe4000f8e023f */
[----:B------:R-:W-:Y:S02]  /*0330*/  UIMAD UR6, UR6, UR25, URZ ;  /* 0x00000019060672a4 */ /* 0x000fe4000f8e023f */
[----:B------:R-:W-:Y:S01]  /*0340*/  UIMAD UR15, UR28, UR21, UR11 ;  /* 0x000000151c0f72a4 */ /* 0x000fe2000f8e020b */
[----:B------:R-:W-:Y:S01]  /*0350*/  R2UR UR28, R113 ;  /* 0x00000000711c72ca */ /* 0x000fe200000e0000 */
[----:B------:R-:W-:Y:S02]  /*0360*/  UIMAD.WIDE.U32 UR6, UR5, UR6, UR4 ;  /* 0x00000006050672a5 */ /* 0x000fe4000f8e0004 */
[----:B------:R-:W-:Y:S02]  /*0370*/  UIMAD.WIDE.U32 UR4, UR29, UR20, URZ ;  /* 0x000000141d0472a5 */ /* 0x000fe4000f8e003f */
[----:B------:R-:W-:-:S02]  /*0380*/  UIMAD.WIDE.U32 UR12, UR7, UR19, URZ ;  /* 0x00000013070c72a5 */ /* 0x000fc4000f8e003f */
[----:B------:R-:W-:Y:S02]  /*0390*/  UIMAD.WIDE.U32 UR6, UR29, UR26, URZ ;  /* 0x0000001a1d0672a5 */ /* 0x000fe4000f8e003f */
[----:B------:R-:W-:Y:S01]  /*03a0*/  UIADD3 UR11, -UR13, URZ, URZ ;  /* 0x0000003f0d0b7290 */ /* 0x000fe2000fffe13f */
[----:B------:R-:W-:Y:S01]  /*03b0*/  ULDC.64 UR20, c[0x0][0x288] ;  /* 0x0000a20000147ab9 */ /* 0x000fe20000000a00 */
[----:B------:R-:W-:Y:S02]  /*03c0*/  ULDC.64 UR26, c[0x0][0x298] ;  /* 0x0000a600001a7ab9 */ /* 0x000fe40000000a00 */
[----:B------:R-:W-:Y:S02]  /*03d0*/  UIMAD UR11, UR25, UR11, UR19 ;  /* 0x0000000b190b72a4 */ /* 0x000fe4000f8e0213 */
[----:B------:R-:W-:Y:S02]  /*03e0*/  UIMAD UR12, UR23, UR20, URZ ;  /* 0x00000014170c72a4 */ /* 0x000fe4000f8e023f */
[----:B------:R-:W-:-:S02]  /*03f0*/  UISETP.GT.U32.AND UP0, UPT, UR25, UR11, UPT ;  /* 0x0000000b1900728c */ /* 0x000fc4000bf04070 */
[----:B------:R-:W-:Y:S02]  /*0400*/  UIMAD UR14, UR23, UR26, URZ ;  /* 0x0000001a170e72a4 */ /* 0x000fe4000f8e023f */
[----:B------:R-:W-:Y:S02]  /*0410*/  UIADD3 UR5, UR5, UR15, URZ ;  /* 0x0000000f05057290 */ /* 0x000fe4000fffe03f */
[----:B------:R-:W-:Y:S02]  /*0420*/  UIMAD UR12, UR10, UR21, UR12 ;  /* 0x000000150a0c72a4 */ /* 0x000fe4000f8e020c */
[----:B------:R-:W-:Y:S02]  /*0430*/  UIMAD.WIDE.U32 UR8, UR28, UR20, UR8 ;  /* 0x000000141c0872a5 */ /* 0x000fe4000f8e0008 */
[----:B------:R-:W-:Y:S02]  /*0440*/  UIMAD UR15, UR10, UR27, UR14 ;  /* 0x0000001b0a0f72a4 */ /* 0x000fe4000f8e020e */
[----:B------:R-:W-:-:S02]  /*0450*/  @!UP0 UIADD3 UR11, UR11, -UR25, URZ ;  /* 0x800000190b0b8290 */ /* 0x000fc4000fffe03f */
[----:B------:R-:W-:Y:S01]  /*0460*/  UIMAD.WIDE.U32 UR4, UR28, UR26, UR4 ;  /* 0x0000001a1c0472a5 */ /* 0x000fe2000f8e0004 */
[----:B------:R-:W-:Y:S02]  /*0470*/  ULDC.64 UR20, c[0x0][0x2f0] ;  /* 0x0000bc0000147ab9 */ /* 0x000fe40000000a00 */
[----:B------:R-:W-:Y:S01]  /*0480*/  ULDC.64 UR26, c[0x0][0x2f8] ;  /* 0x0000be00001a7ab9 */ /* 0x000fe20000000a00 */
[----:B------:R-:W-:Y:S02]  /*0490*/  ULOP3.LUT UR10, UR28, UR24, URZ, 0x3c, !UPT ;  /* 0x000000181c0a7292 */ /* 0x000fe4000f8e3c3f */
[----:B------:R-:W-:Y:S01]  /*04a0*/  UISETP.GE.U32.AND UP1, UPT, UR11, UR25, UPT ;  /* 0x000000190b00728c */ /* 0x000fe2000bf26070 */
[----:B-1----:R-:W-:Y:S10]  /*04b0*/  @!P2 EXIT ;  /* 0x000000000000a94d */ /* 0x002ff40003800000 */
[----:B------:R-:W-:Y:S01]  /*04c0*/  @!UP0 UIADD3 UR13, UR13, 0x1, URZ ;  /* 0x000000010d0d8890 */ /* 0x000fe2000fffe03f */
[----:B------:R-:W0:Y:S01]  /*04d0*/  S2R R114, SR_TID.X ;  /* 0x0000000000727919 */ /* 0x000e220000002100 */
[----:B------:R-:W-:Y:S02]  /*04e0*/  UISETP.GE.AND UP0, UPT, UR10, URZ, UPT ;  /* 0x0000003f0a00728c */ /* 0x000fe4000bf06270 */
[----:B------:R-:W-:Y:S01]  /*04f0*/  @UP1 UIADD3 UR13, UR13, 0x1, URZ ;  /* 0x000000010d0d1890 */ /* 0x000fe2000fffe03f */
[----:B------:R-:W1:Y:S01]  /*0500*/  S2R R111, SR_LANEID ;  /* 0x00000000006f7919 */ /* 0x000e620000000000 */
[----:B------:R-:W-:Y:S02]  /*0510*/  UISETP.NE.AND UP1, UPT, UR24, URZ, UPT ;  /* 0x0000003f1800728c */ /* 0x000fe4000bf25270 */
[----:B------:R-:W-:Y:S02]  /*0520*/  UIADD3 UR11, UR5, UR15, URZ ;  /* 0x0000000f050b7290 */ /* 0x000fe4000fffe03f */
[----:B------:R-:W-:-:S02]  /*0530*/  UIADD3 UR7, UR7, UR18, URZ ;  /* 0x0000001207077290 */ /* 0x000fc4000fffe03f */
[----:B------:R-:W-:Y:S02]  /*0540*/  UIADD3 UR14, UR9, UR12, URZ ;  /* 0x0000000c090e7290 */ /* 0x000fe4000fffe03f */
[----:B------:R-:W-:Y:S01]  /*0550*/  @!UP0 UIADD3 UR13, -UR13, URZ, URZ ;  /* 0x0000003f0d0d8290 */ /* 0x000fe2000fffe13f */
[----:B------:R-:W-:Y:S02]  /*0560*/  ULDC.64 UR18, c[0x0][0x278] ;  /* 0x00009e0000127ab9 */ /* 0x000fe40000000a00 */
[----:B------:R-:W-:Y:S02]  /*0570*/  @!UP1 ULOP3.LUT UR13, URZ, UR24, URZ, 0x33, !UPT ;  /* 0x000000183f0d9292 */ /* 0x000fe4000f8e333f */
[----:B------:R-:W-:Y:S02]  /*0580*/  ULEA UR9, UP3, UR4, UR26, 0x1 ;  /* 0x0000001a04097291 */ /* 0x000fe4000f86083f */
[----:B------:R-:W-:Y:S02]  /*0590*/  USHF.R.S32.HI UR5, URZ, 0x1f, UR13 ;  /* 0x0000001f3f057899 */ /* 0x000fe4000801140d */
[----:B------:R-:W-:-:S02]  /*05a0*/  UIMAD.WIDE.U32 UR6, UR13, UR18, UR6 ;  /* 0x000000120d0672a5 */ /* 0x000fc4000f8e0006 */
[----:B------:R-:W-:Y:S02]  /*05b0*/  UIMAD UR5, UR5, UR18, URZ ;  /* 0x00000012050572a4 */ /* 0x000fe4000f8e023f */
[----:B------:R-:W-:Y:S02]  /*05c0*/  ULEA.HI.X UR11, UR4, UR27, UR11, 0x1, UP3 ;  /* 0x0000001b040b7291 */ /* 0x000fe400098f0c0b */
[----:B------:R-:W-:Y:S01]  /*05d0*/  UIMAD UR13, UR13, UR19, UR5 ;  /* 0x000000130d0d72a4 */ /* 0x000fe2000f8e0205 */
[----:B------:R-:W-:Y:S02]  /*05e0*/  UMOV UR4, URZ ;  /* 0x0000003f00047c82 */ /* 0x000fe40008000000 */
[----:B------:R-:W-:Y:S01]  /*05f0*/  UMOV UR5, URZ ;  /* 0x0000003f00057c82 */ /* 0x000fe20008000000 */
[----:B-----5:R-:W-:Y:S01]  /*0600*/  @P0 R2UR UR4, R2 ;  /* 0x00000000020402ca */ /* 0x020fe200000e0000 */
[----:B------:R-:W-:Y:S01]  /*0610*/  ULEA UR10, UP2, UR8, UR20, 0x1 ;  /* 0x00000014080a7291 */ /* 0x000fe2000f84083f */
[----:B------:R-:W-:Y:S01]  /*0620*/  @P1 R2UR UR5, R4 ;  /* 0x00000000040512ca */ /* 0x000fe200000e0000 */
[----:B------:R-:W-:Y:S01]  /*0630*/  ULDC.64 UR18, c[0x0][0x2e0] ;  /* 0x0000b80000127ab9 */ /* 0x000fe20000000a00 */
[C---:B0-----:R-:W-:Y:S01]  /*0640*/  SHF.L.U32 R109, R114.reuse, 0x4, RZ ;  /* 0x00000004726d7819 */ /* 0x041fe200000006ff */
[----:B------:R-:W-:Y:S01]  /*0650*/  ULEA.HI.X UR14, UR8, UR21, UR14, 0x1, UP2 ;  /* 0x00000015080e7291 */ /* 0x000fe200090f0c0e */
[----:B------:R-:W-:Y:S01]  /*0660*/  LOP3.LUT R110, R114, 0x1f, RZ, 0xc0, !PT ;  /* 0x0000001f726e7812 */ /* 0x000fe200078ec0ff */
[----:B------:R-:W-:Y:S01]  /*0670*/  ULEA UR12, UP0, UR6, UR18, 0x1 ;  /* 0x00000012060c7291 */ /* 0x000fe2000f80083f */
[----:B------:R-:W-:Y:S01]  /*0680*/  LOP3.LUT R109, R109, 0xfffffe00, RZ, 0xc0, !PT ;  /* 0xfffffe006d6d7812 */ /* 0x000fe200078ec0ff */
[----:B------:R-:W-:Y:S01]  /*0690*/  UIADD3 UR13, UR7, UR13, URZ ;  /* 0x0000000d070d7290 */ /* 0x000fe2000fffe03f */
[----:B------:R-:W-:-:S02]  /*06a0*/  UMOV UR8, UR10 ;  /* 0x0000000a00087c82 */ /* 0x000fc40008000000 */
[----:B------:R-:W-:Y:S01]  /*06b0*/  LOP3.LUT R108, R109, 0x20, R110, 0xfe, !PT ;  /* 0x000000206d6c7812 */ /* 0x000fe200078efe6e */
[----:B------:R-:W-:Y:S01]  /*06c0*/  ULEA.HI.X UR13, UR6, UR19, UR13, 0x1, UP0 ;  /* 0x00000013060d7291 */ /* 0x000fe200080f0c0d */
[----:B------:R-:W-:Y:S02]  /*06d0*/  UMOV UR10, UR14 ;  /* 0x0000000e000a7c82 */ /* 0x000fe40008000000 */
[----:B-1----:R-:W-:-:S09]  /*06e0*/  UMOV UR6, URZ ;  /* 0x0000003f00067c82 */ /* 0x002fd20008000000 */
.L_x_2766:
        /* <DEDUP_REMOVED lines=12> */
[----:B------:R-:W-:Y:S02]  /*07b0*/  PRMT R0, RZ, 0x7610, R0 ;  /* 0x00007610ff007816 */ /* 0x000fe40000000000 */
[----:B------:R-:W-:Y:S02]  /*07c0*/  LOP3.LUT R164, R109, 0x80, R110, 0xfe, !PT ;  /* 0x000000806da47812 */ /* 0x000fe400078efe6e */
[----:B------:R-:W-:-:S02]  /*07d0*/  PRMT R5, RZ, 0x7610, R5 ;  /* 0x00007610ff057816 */ /* 0x000fc40000000005 */
[C-C-:B------:R-:W-:Y:S02]  /*07e0*/  LOP3.LUT R107, R109.reuse, 0xa0, R110.reuse, 0xfe, !PT ;  /* 0x000000a06d6b7812 */ /* 0x140fe400078efe6e */
[----:B------:R-:W-:Y:S02]  /*07f0*/  IADD3.X R3, R22, UR10, RZ, P3, !PT ;  /* 0x0000000a16037c10 */ /* 0x000fe40009ffe4ff */
[C-C-:B------:R-:W-:Y:S02]  /*0800*/  LOP3.LUT R106, R109.reuse, 0xc0, R110.reuse, 0xfe, !PT ;  /* 0x000000c06d6a7812 */ /* 0x140fe400078efe6e */
[----:B------:R-:W-:Y:S01]  /*0810*/  ISETP.GE.AND P0, PT, R24, UR14, PT ;  /* 0x0000000e18007c0c */ /* 0x000fe2000bf06270 */
[----:B------:R-:W2:Y:S01]  /*0820*/  @!P2 LDG.E.U16 R0, desc[UR16][R2.64] ;  /* 0x000000100200a981 */ /* 0x000ea2000c1e1500 */
[--C-:B------:R-:W-:Y:S02]  /*0830*/  LOP3.LUT R105, R109, 0xe0, R110.reuse, 0xfe, !PT ;  /* 0x000000e06d697812 */ /* 0x100fe400078efe6e */
[----:B------:R-:W-:Y:S01]  /*0840*/  ISETP.GE.AND P4, PT, R165, UR14, PT ;  /* 0x0000000ea5007c0c */ /* 0x000fe2000bf86270 */
[----:B------:R-:W3:Y:S01]  /*0850*/  @!P1 LDG.E.U16 R5, desc[UR16][R2.64+0x40] ;  /* 0x0000401002059981 */ /* 0x000ee2000c1e1500 */
[----:B------:R-:W-:-:S02]  /*0860*/  LOP3.LUT R104, R109, 0x100, R110, 0xfe, !PT ;  /* 0x000001006d687812 */ /* 0x000fc400078efe6e */
[----:B------:R-:W-:Y:S02]  /*0870*/  ISETP.GE.AND P6, PT, R164, UR14, PT ;  /* 0x0000000ea4007c0c */ /* 0x000fe4000bfc6270 */
[----:B------:R-:W-:Y:S02]  /*0880*/  ISETP.GE.AND P5, PT, R107, UR14, PT ;  /* 0x0000000e6b007c0c */ /* 0x000fe4000bfa6270 */
[----:B------:R-:W-:Y:S02]  /*0890*/  ISETP.GE.AND P3, PT, R106, UR14, PT ;  /* 0x0000000e6a007c0c */ /* 0x000fe4000bf66270 */
[----:B------:R-:W-:Y:S02]  /*08a0*/  ISETP.GE.AND P2, PT, R105, UR14, PT ;  /* 0x0000000e69007c0c */ /* 0x000fe4000bf46270 */
[----:B------:R-:W-:Y:S02]  /*08b0*/  ISETP.GE.AND P1, PT, R104, UR14, PT ;  /* 0x0000000e68007c0c */ /* 0x000fe4000bf26270 */
[----:B------:R-:W-:-:S02]  /*08c0*/  PRMT R4, RZ, 0x7610, R4 ;  /* 0x00007610ff047816 */ /* 0x000fc40000000004 */
[----:B0-----:R-:W-:Y:S02]  /*08d0*/  PRMT R7, RZ, 0x7610, R7 ;  /* 0x00007610ff077816 */ /* 0x001fe40000000007 */
[----:B------:R-:W-:Y:S02]  /*08e0*/  PRMT R6, RZ, 0x7610, R6 ;  /* 0x00007610ff067816 */ /* 0x000fe40000000006 */
[----:B------:R-:W-:Y:S01]  /*08f0*/  PRMT R9, RZ, 0x7610, R9 ;  /* 0x00007610ff097816 */ /* 0x000fe20000000009 */
[----:B------:R-:W4:Y:S01]  /*0900*/  @!P0 LDG.E.U16 R4, desc[UR16][R2.64+0x80] ;  /* 0x0000801002048981 */ /* 0x000f22000c1e1500 */
[C---:B------:R-:W-:Y:S02]  /*0910*/  LOP3.LUT R103, R109.reuse, 0x120, R110, 0xfe, !PT ;  /* 0x000001206d677812 */ /* 0x040fe400078efe6e */
[----:B------:R-:W-:Y:S01]  /*0920*/  PRMT R8, RZ, 0x7610, R8 ;  /* 0x00007610ff087816 */ /* 0x000fe20000000008 */
[----:B------:R-:W5:Y:S01]  /*0930*/  @!P4 LDG.E.U16 R7, desc[UR16][R2.64+0xc0] ;  /* 0x0000c0100207c981 */ /* 0x000f62000c1e1500 */
[----:B------:R-:W-:-:S02]  /*0940*/  LOP3.LUT R102, R109, 0x140, R110, 0xfe, !PT ;  /* 0x000001406d667812 */ /* 0x000fc400078efe6e */
[----:B------:R-:W-:Y:S01]  /*0950*/  PRMT R11, RZ, 0x7610, R11 ;  /* 0x00007610ff0b7816 */ /* 0x000fe2000000000b */
[----:B------:R-:W5:Y:S01]  /*0960*/  @!P6 LDG.E.U16 R6, desc[UR16][R2.64+0x100] ;  /* 0x000100100206e981 */ /* 0x000f62000c1e1500 */
[C---:B------:R-:W-:Y:S02]  /*0970*/  LOP3.LUT R101, R109.reuse, 0x160, R110, 0xfe, !PT ;  /* 0x000001606d657812 */ /* 0x040fe400078efe6e */
[----:B------:R-:W-:Y:S01]  /*0980*/  PRMT R10, RZ, 0x7610, R10 ;  /* 0x00007610ff0a7816 */ /* 0x000fe2000000000a */
[----:B------:R-:W5:Y:S01]  /*0990*/  @!P5 LDG.E.U16 R9, desc[UR16][R2.64+0x140] ;  /* 0x000140100209d981 */ /* 0x000f62000c1e1500 */
[C-C-:B------:R-:W-:Y:S02]  /*09a0*/  LOP3.LUT R100, R109.reuse, 0x180, R110.reuse, 0xfe, !PT ;  /* 0x000001806d647812 */ /* 0x140fe400078efe6e */
[----:B------:R-:W-:Y:S01]  /*09b0*/  LOP3.LUT R99, R109, 0x1a0, R110, 0xfe, !PT ;  /* 0x000001a06d637812 */ /* 0x000fe200078efe6e */
[----:B------:R-:W5:Y:S01]  /*09c0*/  @!P3 LDG.E.U16 R8, desc[UR16][R2.64+0x180] ;  /* 0x000180100208b981 */ /* 0x000f62000c1e1500 */
[----:B------:R-:W-:-:S02]  /*09d0*/  ISETP.GE.AND P0, PT, R103, UR14, PT ;  /* 0x0000000e67007c0c */ /* 0x000fc4000bf06270 */
[C-C-:B------:R-:W-:Y:S01]  /*09e0*/  LOP3.LUT R98, R109.reuse, 0x1c0, R110.reuse, 0xfe, !PT ;  /* 0x000001c06d627812 */ /* 0x140fe200078efe6e */
[----:B------:R-:W5:Y:S01]  /*09f0*/  @!P2 LDG.E.U16 R11, desc[UR16][R2.64+0x1c0] ;  /* 0x0001c010020ba981 */ /* 0x000f62000c1e1500 */
[----:B------:R-:W-:Y:S02]  /*0a00*/  ISETP.GE.AND P4, PT, R102, UR14, PT ;  /* 0x0000000e66007c0c */ /* 0x000fe4000bf86270 */
[----:B------:R-:W-:Y:S01]  /*0a10*/  LOP3.LUT R30, R109, 0x1e0, R110, 0xfe, !PT ;  /* 0x000001e06d1e7812 */ /* 0x000fe200078efe6e */
        /* <DEDUP_REMOVED lines=74> */
[----:B------:R-:W-:Y:S02]  /*0ec0*/  ISETP.GE.AND P1, PT, R108, UR14, PT ;  /* 0x0000000e6c007c0c */ /* 0x000fe4000bf26270 */
[----:B------:R-:W-:Y:S02]  /*0ed0*/  PRMT R35, RZ, 0x7610, R35 ;  /* 0x00007610ff237816 */ /* 0x000fe40000000023 */
        /* <DEDUP_REMOVED lines=218> */
.L_x_2725:
[----:B------:R-:W-:Y:S05]  /*1c80*/  BSYNC B0 ;  /* 0x0000000000007941 */ /* 0x000fea0003800000 */
.L_x_2724:
        /* <DEDUP_REMOVED lines=36> */
.L_x_2727:
[----:B------:R-:W-:Y:S05]  /*1ed0*/  BSYNC B0 ;  /* 0x0000000000007941 */ /* 0x000fea0003800000 */
.L_x_2726:
        /* <DEDUP_REMOVED lines=38> */
.L_x_2729:
[----:B------:R-:W-:Y:S05]  /*2140*/  BSYNC B0 ;  /* 0x0000000000007941 */ /* 0x000fea0003800000 */
.L_x_2728:
        /* <DEDUP_REMOVED lines=36> */
.L_x_2731:
[----:B------:R-:W-:Y:S05]  /*2390*/  BSYNC B0 ;  /* 0x0000000000007941 */ /* 0x000fea0003800000 */
.L_x_2730:
        /* <DEDUP_REMOVED lines=38> */
.L_x_2733:
[----:B------:R-:W-:Y:S05]  /*2600*/  BSYNC B0 ;  /* 0x0000000000007941 */ /* 0x000fea0003800000 */
.L_x_2732:
        /* <DEDUP_REMOVED lines=36> */
.L_x_2735:
[----:B------:R-:W-:Y:S05]  /*2850*/  BSYNC B0 ;  /* 0x0000000000007941 */ /* 0x000fea0003800000 */
.L_x_2734:
        /* <DEDUP_REMOVED lines=38> */
.L_x_2737:
[----:B------:R-:W-:Y:S05]  /*2ac0*/  BSYNC B0 ;  /* 0x0000000000007941 */ /* 0x000fea0003800000 */
.L_x_2736:
        /* <DEDUP_REMOVED lines=37> */
.L_x_2739:
[----:B------:R-:W-:Y:S05]  /*2d20*/  BSYNC B0 ;  /* 0x0000000000007941 */ /* 0x000fea0003800000 */
.L_x_2738:
        /* <DEDUP_REMOVED lines=42> */
.L_x_2741:
[----:B------:R-:W-:Y:S05]  /*2fd0*/  BSYNC B0 ;  /* 0x0000000000007941 */ /* 0x000fea0003800000 */
.L_x_2740:
        /* <DEDUP_REMOVED lines=40> */
.L_x_2743:
[----:B------:R-:W-:Y:S05]  /*3260*/  BSYNC B0 ;  /* 0x0000000000007941 */ /* 0x000fea0003800000 */
.L_x_2742:
        /* <DEDUP_REMOVED lines=46> */
.L_x_2745:
[----:B------:R-:W-:Y:S05]  /*3550*/  BSYNC B0 ;  /* 0x0000000000007941 */ /* 0x000fea0003800000 */
.L_x_2744:
        /* <DEDUP_REMOVED lines=33> */
.L_x_2747:
[----:B------:R-:W-:Y:S05]  /*3770*/  BSYNC B0 ;  /* 0x0000000000007941 */ /* 0x000fea0003800000 */
.L_x_2746:
        /* <DEDUP_REMOVED lines=33> */
.L_x_2749:
[----:B------:R-:W-:Y:S05]  /*3990*/  BSYNC B0 ;  /* 0x0000000000007941 */ /* 0x000fea0003800000 */
.L_x_2748:
        /* <DEDUP_REMOVED lines=33> */
.L_x_2751:
[----:B------:R-:W-:Y:S05]  /*3bb0*/  BSYNC B0 ;  /* 0x0000000000007941 */ /* 0x000fea0003800000 */
.L_x_2750:
        /* <DEDUP_REMOVED lines=33> */
.L_x_2753:
[----:B------:R-:W-:Y:S05]  /*3dd0*/  BSYNC B0 ;  /* 0x0000000000007941 */ /* 0x000fea0003800000 */
.L_x_2752:
        /* <DEDUP_REMOVED lines=33> */
.L_x_2755:
[----:B------:R-:W-:Y:S05]  /*3ff0*/  BSYNC B0 ;  /* 0x0000000000007941 */ /* 0x000fea0003800000 */
.L_x_2754:
        /* <DEDUP_REMOVED lines=24> */
[----:B------:R-:W-:Y:S01]  /*4180*/  UMOV UR18, UR14 ;  /* 0x0000000e00127c82 */ /* 0x000fe20008000000 */
[----:B------:R-:W-:Y:S01]  /*4190*/  ISETP.EQ.OR P0, PT, RZ, UR6, P0 ;  /* 0x00000006ff007c0c */ /* 0x000fe20008702670 */
[----:B------:R-:W-:Y:S01]  /*41a0*/  ULDC UR41, c[0x0][0x224] ;  /* 0x0000890000297ab9 */ /* 0x000fe20000000800 */
[----:B------:R-:W-:Y:S01]  /*41b0*/  MOV R0, UR7 ;  /* 0x0000000700007c02 */ /* 0x000fe20008000f00 */
[----:B------:R-:W-:Y:S01]  /*41c0*/  UMOV UR7, URZ ;  /* 0x0000003f00077c82 */ /* 0x000fe20008000000 */
[----:B------:R-:W-:Y:S01]  /*41d0*/  ULDC UR42, c[0x0][0x21c] ;  /* 0x00008700002a7ab9 */ /* 0x000fe20000000800 */
[----:B------:R-:W-:Y:S01]  /*41e0*/  ULDC UR40, c[0x0][0x218] ;  /* 0x0000860000287ab9 */ /* 0x000fe20000000800 */
[----:B------:R-:W-:Y:S01]  /*41f0*/  ULDC UR38, c[0x0][0x214] ;  /* 0x0000850000267ab9 */ /* 0x000fe20000000800 */
[----:B------:R-:W-:Y:S01]  /*4200*/  IMAD R41, R113, UR19, R0 ;  /* 0x0000001371297c24 */ /* 0x000fe2000f8e0200 */
[----:B------:R-:W-:Y:S01]  /*4210*/  ULDC.64 UR24, c[0x0][0x238] ;  /* 0x00008e0000187ab9 */ /* 0x000fe20000000a00 */
[----:B------:R-:W-:Y:S01]  /*4220*/  ULDC.64 UR26, c[0x0][0x2d0] ;  /* 0x0000b400001a7ab9 */ /* 0x000fe20000000a00 */
[----:B------:R-:W-:Y:S01]  /*4230*/  ULDC.64 UR28, c[0x0][0x270] ;  /* 0x00009c00001c7ab9 */ /* 0x000fe20000000a00 */
[----:B------:R-:W-:Y:S01]  /*4240*/  IMAD.IADD R0, R87, 0x1, R41 ;  /* 0x0000000157007824 */ /* 0x000fe200078e0229 */
[----:B------:R-:W-:Y:S01]  /*4250*/  ULDC.64 UR30, c[0x0][0x248] ;  /* 0x00009200001e7ab9 */ /* 0x000fe20000000a00 */
[----:B------:R-:W-:Y:S01]  /*4260*/  ULDC.64 UR32, c[0x0][0x250] ;  /* 0x0000940000207ab9 */ /* 0x000fe20000000a00 */
[----:B------:R-:W-:Y:S01]  /*4270*/  ULDC.64 UR34, c[0x0][0x2d8] ;  /* 0x0000b60000227ab9 */ /* 0x000fe20000000a00 */
[----:B------:R-:W-:-:S05]  /*4280*/  ULDC.64 UR36, c[0x0][0x310] ;  /* 0x0000c40000247ab9 */ /* 0x000fca0000000a00 */
.L_x_2761:
[----:B------:R-:W-:Y:S01]  /*4290*/  USHF.R.S32.HI UR15, URZ, 0x1f, UR7 ;  /* 0x0000001f3f0f7899 */ /* 0x000fe20008011407 */
[----:B-1----:R-:W-:Y:S01]  /*42a0*/  MOV R43, UR24 ;  /* 0x00000018002b7c02 */ /* 0x002fe20008000f00 */
[----:B------:R-:W-:Y:S01]  /*42b0*/  IMAD.MOV.U32 R40, RZ, RZ, R86 ;  /* 0x000000ffff287224 */ /* 0x000fe200078e0056 */
[----:B------:R-:W-:Y:S01]  /*42c0*/  MOV R41, R0 ;  /* 0x0000000000297202 */ /* 0x000fe20000000f00 */
[----:B------:R-:W-:-:S04]  /*42d0*/  UIMAD UR14, UR15, UR24, URZ ;  /* 0x000000180f0e72a4 */ /* 0x000fc8000f8e023f */
[----:B------:R-:W-:Y:S02]  /*42e0*/  UIMAD UR14, UR7, UR25, UR14 ;  /* 0x00000019070e72a4 */ /* 0x000fe4000f8e020e */
[----:B------:R-:W-:-:S04]  /*42f0*/  IMAD.WIDE.U32 R40, R43, UR7, R40 ;  /* 0x000000072b287c25 */ /* 0x000fc8000f8e0028 */
[----:B------:R-:W-:Y:S01]  /*4300*/  VIADD R41, R41, UR14 ;  /* 0x0000000e29297c36 */ /* 0x000fe20008000000 */
[----:B------:R-:W-:-:S04]  /*4310*/  LEA R42, P2, R40, UR26, 0x2 ;  /* 0x0000001a282a7c11 */ /* 0x000fc8000f8410ff */
[----:B------:R-:W-:-:S05]  /*4320*/  LEA.HI.X R43, R40, UR27, R41, 0x2, P2 ;  /* 0x0000001b282b7c11 */ /* 0x000fca00090f1429 */
[----:B------:R0:W2:Y:S01]  /*4330*/  LDG.E R88, desc[UR16][R42.64] ;  /* 0x000000102a587981 */ /* 0x0000a2000c1e1900 */
[----:B------:R-:W-:Y:S02]  /*4340*/  UIMAD UR14, UR15, UR28, URZ ;  /* 0x0000001c0f0e72a4 */ /* 0x000fe4000f8e023f */
[----:B------:R-:W-:Y:S02]  /*4350*/  MOV R41, UR28 ;  /* 0x0000001c00297c02 */ /* 0x000fe40008000f00 */
[----:B------:R-:W-:Y:S01]  /*4360*/  LOP3.LUT R89, R109, 0x40, R110, 0xfe, !PT ;  /* 0x000000406d597812 */ /* 0x000fe200078efe6e */
[----:B------:R-:W-:Y:S01]  /*4370*/  UIMAD UR14, UR7, UR29, UR14 ;  /* 0x0000001d070e72a4 */ /* 0x000fe2000f8e020e */
[----:B------:R-:W-:Y:S01]  /*4380*/  ISETP.GE.AND P2, PT, R108, UR18, PT ;  /* 0x000000126c007c0c */ /* 0x000fe2000bf46270 */
[----:B------:R-:W-:Y:S01]  /*4390*/  IMAD.WIDE.U32 R40, R41, UR7, R84 ;  /* 0x0000000729287c25 */ /* 0x000fe2000f8e0054 */
[----:B------:R-:W-:Y:S02]  /*43a0*/  ISETP.GE.AND P3, PT, R89, UR18, PT ;  /* 0x0000001259007c0c */ /* 0x000fe4000bf66270 */
[----:B------:R-:W-:Y:S01]  /*43b0*/  ISETP.GE.AND P4, PT, R165, UR18, PT ;  /* 0x00000012a5007c0c */ /* 0x000fe2000bf86270 */
[----:B------:R-:W-:Y:S01]  /*43c0*/  VIADD R41, R41, UR14 ;  /* 0x0000000e29297c36 */ /* 0x000fe20008000000 */
[----:B0-----:R-:W-:-:S02]  /*43d0*/  LEA R42, P5, R40, UR12, 0x1 ;  /* 0x0000000c282a7c11 */ /* 0x001fc4000f8a08ff */
[----:B------:R-:W-:Y:S02]  /*43e0*/  ISETP.GE.AND P6, PT, R107, UR18, PT ;  /* 0x000000126b007c0c */ /* 0x000fe4000bfc6270 */
[----:B------:R-:W-:Y:S02]  /*43f0*/  LEA.HI.X R43, R40, UR13, R41, 0x1, P5 ;  /* 0x0000000d282b7c11 */ /* 0x000fe4000a8f0c29 */
[----:B------:R-:W-:Y:S02]  /*4400*/  ISETP.GE.AND P5, PT, R164, UR18, PT ;  /* 0x00000012a4007c0c */ /* 0x000fe4000bfa6270 */
[----:B------:R-:W-:Y:S02]  /*4410*/  PRMT R44, RZ, 0x7610, R44 ;  /* 0x00007610ff2c7816 */ /* 0x000fe4000000002c */
[----:B------:R-:W-:Y:S02]  /*4420*/  PRMT R45, RZ, 0x7610, R45 ;  /* 0x00007610ff2d7816 */ /* 0x000fe4000000002d */
[----:B------:R-:W-:-:S02]  /*4430*/  PRMT R46, RZ, 0x7610, R46 ;  /* 0x00007610ff2e7816 */ /* 0x000fc4000000002e */
[----:B------:R-:W-:Y:S01]  /*4440*/  PRMT R47, RZ, 0x7610, R47 ;  /* 0x00007610ff2f7816 */ /* 0x000fe2000000002f */
[----:B------:R-:W3:Y:S01]  /*4450*/  @!P2 LDG.E.U16 R44, desc[UR16][R42.64+0x40] ;  /* 0x000040102a2ca981 */ /* 0x000ee2000c1e1500 */
[----:B------:R-:W-:Y:S02]  /*4460*/  PRMT R90, RZ, 0x7610, R90 ;  /* 0x00007610ff5a7816 */ /* 0x000fe4000000005a */
[----:B------:R-:W-:Y:S01]  /*4470*/  ISETP.GE.AND P2, PT, R106, UR18, PT ;  /* 0x000000126a007c0c */ /* 0x000fe2000bf46270 */
[----:B------:R-:W4:Y:S01]  /*4480*/  @!P3 LDG.E.U16 R45, desc[UR16][R42.64+0x80] ;  /* 0x000080102a2db981 */ /* 0x000f22000c1e1500 */
[----:B------:R-:W-:-:S03]  /*4490*/  ISETP.GE.AND P3, PT, R105, UR18, PT ;  /* 0x0000001269007c0c */ /* 0x000fc6000bf66270 */
[----:B------:R-:W4:Y:S01]  /*44a0*/  @!P4 LDG.E.U16 R46, desc[UR16][R42.64+0xc0] ;  /* 0x0000c0102a2ec981 */ /* 0x000f22000c1e1500 */
[----:B------:R-:W-:-:S03]  /*44b0*/  ISETP.GE.AND P4, PT, R104, UR18, PT ;  /* 0x0000001268007c0c */ /* 0x000fc6000bf86270 */
[----:B------:R-:W4:Y:S01]  /*44c0*/  @!P5 LDG.E.U16 R47, desc[UR16][R42.64+0x100] ;  /* 0x000100102a2fd981 */ /* 0x000f22000c1e1500 */
[----:B------:R-:W-:Y:S02]  /*44d0*/  ISETP.GE.AND P5, PT, R103, UR18, PT ;  /* 0x0000001267007c0c */ /* 0x000fe4000bfa6270 */
[----:B------:R-:W-:Y:S01]  /*44e0*/  PRMT R91, RZ, 0x7610, R91 ;  /* 0x00007610ff5b7816 */ /* 0x000fe2000000005b */
[----:B------:R-:W4:Y:S01]  /*44f0*/  @!P6 LDG.E.U16 R90, desc[UR16][R42.64+0x140] ;  /* 0x000140102a5ae981 */ /* 0x000f22000c1e1500 */
[----:B------:R-:W-:Y:S02]  /*4500*/  ISETP.GE.AND P6, PT, R102, UR18, PT ;  /* 0x0000001266007c0c */ /* 0x000fe4000bfc6270 */
        /* <DEDUP_REMOVED lines=9> */
[----:B------:R-:W-:Y:S02]  /*45a0*/  LOP3.LUT R89, R109, 0x1e0, R110, 0xfe, !PT ;  /* 0x000001e06d597812 */ /* 0x000fe400078efe6e */
[----:B------:R-:W-:Y:S01]  /*45b0*/  ISETP.GE.AND P3, PT, R100, UR18, PT ;  /* 0x0000001264007c0c */ /* 0x000fe2000bf66270 */
[----:B------:R-:W3:Y:S01]  /*45c0*/  @!P1 LDG.E.U16 R147, desc[UR16][R42.64] ;  /* 0x000000102a939981 */ /* 0x000ee2000c1e1500 */
[----:B------:R-:W-:-:S03]  /*45d0*/  ISETP.GE.AND P4, PT, R99, UR18, PT ;  /* 0x0000001263007c0c */ /* 0x000fc6000bf86270 */
[----:B------:R-:W4:Y:S01]  /*45e0*/  @!P5 LDG.E.U16 R150, desc[UR16][R42.64+0x240] ;  /* 0x000240102a96d981 */ /* 0x000f22000c1e1500 */
[----:B------:R-:W-:-:S03]  /*45f0*/  ISETP.GE.AND P5, PT, R98, UR18, PT ;  /* 0x0000001262007c0c */ /* 0x000fc6000bfa6270 */
[----:B------:R-:W4:Y:S01]  /*4600*/  @!P6 LDG.E.U16 R151, desc[UR16][R42.64+0x280] ;  /* 0x000280102a97e981 */ /* 0x000f22000c1e1500 */
[----:B------:R-:W-:Y:S02]  /*4610*/  ISETP.GE.AND P6, PT, R89, UR18, PT ;  /* 0x0000001259007c0c */ /* 0x000fe4000bfc6270 */
[----:B------:R-:W-:Y:S01]  /*4620*/  PRMT R152, RZ, 0x7610, R152 ;  /* 0x00007610ff987816 */ /* 0x000fe20000000098 */
[----:B------:R-:W0:Y:S01]  /*4630*/  S2R R114, SR_TID.X ;  /* 0x0000000000727919 */ /* 0x000e220000002100 */
        /* <DEDUP_REMOVED lines=9> */
[----:B------:R-:W-:Y:S01]  /*46d0*/  UIMAD UR14, UR6, -0x800, UR40 ;  /* 0xfffff800060e78a4 */ /* 0x000fe2000f8e0228 */
[----:B0-----:R-:W-:-:S05]  /*46e0*/  SHF.L.U32 R41, R114, 0x4, RZ ;  /* 0x0000000472297819 */ /* 0x001fca00000006ff */
[C---:B------:R-:W-:Y:S01]  /*46f0*/  VIADD R115, R41.reuse, 0x1 ;  /* 0x0000000129737836 */ /* 0x040fe20000000000 */
[----:B-1----:R-:W-:-:S04]  /*4700*/  IADD3 R42, R41, 0x2, RZ ;  /* 0x00000002292a7810 */ /* 0x002fc80007ffe0ff */
[----:B------:R-:W-:Y:S01]  /*4710*/  ISETP.GE.U32.AND P5, PT, R115, UR14, PT ;  /* 0x0000000e73007c0c */ /* 0x000fe2000bfa6070 */
[C---:B------:R-:W-:Y:S01]  /*4720*/  VIADD R115, R41.reuse, 0x3 ;  /* 0x0000000329737836 */ /* 0x040fe20000000000 */
[----:B------:R-:W-:Y:S01]  /*4730*/  ISETP.GE.U32.AND P2, PT, R42, UR14, PT ;  /* 0x0000000e2a007c0c */ /* 0x000fe2000bf46070 */
[----:B------:R-:W-:Y:S01]  /*4740*/  FMUL.FTZ R146, R36, R57 ;  /* 0x0000003924927220 */ /* 0x000fe20000410000 */
[----:B------:R-:W-:Y:S02]  /*4750*/  ISETP.GE.U32.AND P6, PT, R41, UR14, PT ;  /* 0x0000000e29007c0c */ /* 0x000fe4000bfc6070 */
[----:B------:R-:W-:Y:S01]  /*4760*/  ISETP.GE.U32.AND P4, PT, R115, UR14, PT ;  /* 0x0000000e73007c0c */ /* 0x000fe2000bf86070 */
[----:B------:R-:W-:Y:S02]  /*4770*/  VIADD R115, R41, 0x5 ;  /* 0x0000000529737836 */ /* 0x000fe40000000000 */
[----:B------:R-:W-:Y:S01]  /*4780*/  FMUL.FTZ R144, R34, R56 ;  /* 0x0000003822907220 */ /* 0x000fe20000410000 */
[----:B------:R-:W-:Y:S01]  /*4790*/  FSEL R146, R146, RZ, !P6 ;  /* 0x000000ff92927208 */ /* 0x000fe20007000000 */
[----:B------:R-:W-:-:S03]  /*47a0*/  FMUL.FTZ R142, R33, R55 ;  /* 0x00000037218e7220 */ /* 0x000fc60000410000 */
[----:B------:R-:W-:Y:S02]  /*47b0*/  FSEL R144, R144, RZ, !P5 ;  /* 0x000000ff90907208 */ /* 0x000fe40006800000 */
[----:B------:R-:W-:Y:S02]  /*47c0*/  IADD3 R117, R41, 0x4, RZ ;  /* 0x0000000429757810 */ /* 0x000fe40007ffe0ff */
[----:B------:R-:W-:Y:S02]  /*47d0*/  FSEL R142, R142, RZ, !P2 ;  /* 0x000000ff8e8e7208 */ /* 0x000fe40005000000 */
[----:B------:R-:W-:Y:S01]  /*47e0*/  ISETP.GE.U32.AND P3, PT, R117, UR14, PT ;  /* 0x0000000e75007c0c */ /* 0x000fe2000bf66070 */
[----:B------:R-:W-:Y:S01]  /*47f0*/  FMUL.FTZ R138, R31, R53 ;  /* 0x000000351f8a7220 */ /* 0x000fe20000410000 */
[----:B------:R-:W-:-:S04]  /*4800*/  FMUL.FTZ R136, R29, R52 ;  /* 0x000000341d887220 */ /* 0x000fc80000410000 */
[----:B------:R-:W-:Y:S01]  /*4810*/  FSEL R138, R138, RZ, !P3 ;  /* 0x000000ff8a8a7208 */ /* 0x000fe20005800000 */
[----:B------:R-:W-:Y:S01]  /*4820*/  FMUL.FTZ R140, R32, R54 ;  /* 0x00000036208c7220 */ /* 0x000fe20000410000 */
[----:B------:R-:W-:Y:S01]  /*4830*/  FMUL.FTZ R132, R27, R50 ;  /* 0x000000321b847220 */ /* 0x000fe20000410000 */
[----:B------:R-:W-:-:S03]  /*4840*/  FMUL.FTZ R130, R26, R49 ;  /* 0x000000311a827220 */ /* 0x000fc60000410000 */
[----:B------:R-:W-:Y:S01]  /*4850*/  FSEL R140, R140, RZ, !P4 ;  /* 0x000000ff8c8c7208 */ /* 0x000fe20006000000 */
[----:B------:R-:W-:Y:S01]  /*4860*/  FMUL.FTZ R134, R28, R51 ;  /* 0x000000331c867220 */ /* 0x000fe20000410000 */
[----:B------:R-:W-:Y:S01]  /*4870*/  FMUL.FTZ R128, R24, R48 ;  /* 0x0000003018807220 */ /* 0x000fe20000410000 */
[----:B------:R-:W-:Y:S01]  /*4880*/  FMUL.FTZ R126, R23, R39 ;  /* 0x00000027177e7220 */ /* 0x000fe20000410000 */
[----:B------:R-:W-:Y:S01]  /*4890*/  FMUL.FTZ R124, R22, R38 ;  /* 0x00000026167c7220 */ /* 0x000fe20000410000 */
[----:B------:R-:W-:Y:S01]  /*48a0*/  FMUL.FTZ R123, R21, R37 ;  /* 0x00000025157b7220 */ /* 0x000fe20000410000 */
[----:B------:R-:W-:Y:S01]  /*48b0*/  FMUL.FTZ R122, R20, R35 ;  /* 0x00000023147a7220 */ /* 0x000fe20000410000 */
[----:B------:R-:W-:Y:S01]  /*48c0*/  FMUL.FTZ R119, R19, R30 ;  /* 0x0000001e13777220 */ /* 0x000fe20000410000 */
[----:B--2---:R-:W-:-:S04]  /*48d0*/  FMUL.FTZ R40, R88, 1.4426950216293334961 ;  /* 0x3fb8aa3b58287820 */ /* 0x004fc80000410000 */
[C---:B------:R-:W-:Y:S01]  /*48e0*/  FMUL.FTZ R88, R40.reuse, R57 ;  /* 0x0000003928587220 */ /* 0x040fe20000410000 */
[----:B------:R-:W-:-:S05]  /*48f0*/  FMUL.FTZ R89, R40, R56 ;  /* 0x0000003828597220 */ /* 0x000fca0000410000 */
[----:B------:R-:W0:Y:S01]  /*4900*/  MUFU.EX2 R88, R88 ;  /* 0x0000005800587308 */ /* 0x000e220000000800 */
[C---:B------:R-:W-:Y:S01]  /*4910*/  FMUL.FTZ R116, R40.reuse, R55 ;  /* 0x0000003728747220 */ /* 0x040fe20000410000 */
[----:B------:R-:W-:-:S06]  /*4920*/  FMUL.FTZ R43, R40, R54 ;  /* 0x00000036282b7220 */ /* 0x000fcc0000410000 */
[----:B------:R-:W1:Y:S01]  /*4930*/  MUFU.EX2 R89, R89 ;  /* 0x0000005900597308 */ /* 0x000e620000000800 */
[----:B------:R-:W-:-:S07]  /*4940*/  FMUL.FTZ R42, R40, R53 ;  /* 0x00000035282a7220 */ /* 0x000fce0000410000 */
[----:B------:R-:W2:Y:S01]  /*4950*/  MUFU.EX2 R116, R116 ;  /* 0x0000007400747308 */ /* 0x000ea20000000800 */
[----:B0-----:R-:W-:Y:S01]  /*4960*/  FSEL R145, R88, 1, !P6 ;  /* 0x3f80000058917808 */ /* 0x001fe20007000000 */
[----:B------:R-:W-:Y:S01]  /*4970*/  FMUL.FTZ R88, R40, R52 ;  /* 0x0000003428587220 */ /* 0x000fe20000410000 */
[----:B------:R-:W-:-:S05]  /*4980*/  ISETP.GE.U32.AND P6, PT, R115, UR14, PT ;  /* 0x0000000e73007c0c */ /* 0x000fca000bfc6070 */
[----:B------:R-:W0:Y:S01]  /*4990*/  MUFU.EX2 R43, R43 ;  /* 0x0000002b002b7308 */ /* 0x000e220000000800 */
[----:B------:R-:W-:Y:S02]  /*49a0*/  IADD3 R115, R41, 0x6, RZ ;  /* 0x0000000629737810 */ /* 0x000fe40007ffe0ff */
[----:B-1----:R-:W-:-:S05]  /*49b0*/  FSEL R143, R89, 1, !P5 ;  /* 0x3f800000598f7808 */ /* 0x002fca0006800000 */
[----:B------:R-:W1:Y:S01]  /*49c0*/  MUFU.EX2 R42, R42 ;  /* 0x0000002a002a7308 */ /* 0x000e620000000800 */
[----:B------:R-:W-:Y:S01]  /*49d0*/  ISETP.GE.U32.AND P5, PT, R115, UR14, PT ;  /* 0x0000000e73007c0c */ /* 0x000fe2000bfa6070 */
[----:B------:R-:W-:Y:S02]  /*49e0*/  VIADD R115, R41, 0x7 ;  /* 0x0000000729737836 */ /* 0x000fe40000000000 */
[----:B------:R-:W-:Y:S01]  /*49f0*/  FMUL.FTZ R89, R40, R51 ;  /* 0x0000003328597220 */ /* 0x000fe20000410000 */
[----:B--2---:R-:W-:-:S03]  /*4a00*/  FSEL R141, R116, 1, !P2 ;  /* 0x3f800000748d7808 */ /* 0x004fc60005000000 */
[----:B------:R-:W2:Y:S01]  /*4a10*/  MUFU.EX2 R88, R88 ;  /* 0x0000005800587308 */ /* 0x000ea20000000800 */
[----:B------:R-:W-:Y:S01]  /*4a20*/  ISETP.GE.U32.AND P2, PT, R115, UR14, PT ;  /* 0x0000000e73007c0c */ /* 0x000fe2000bf46070 */
[----:B------:R-:W-:Y:S01]  /*4a30*/  FMUL.FTZ R115, R40, R50 ;  /* 0x0000003228737220 */ /* 0x000fe20000410000 */
[----:B0-----:R-:W-:Y:S01]  /*4a40*/  FSEL R139, R43, 1, !P4 ;  /* 0x3f8000002b8b7808 */ /* 0x001fe20006000000 */
[----:B------:R-:W-:-:S04]  /*4a50*/  VIADD R43, R41, 0x9 ;  /* 0x00000009292b7836 */ /* 0x000fc80000000000 */
[----:B------:R-:W0:Y:S01]  /*4a60*/  MUFU.EX2 R89, R89 ;  /* 0x0000005900597308 */ /* 0x000e220000000800 */
[----:B-1----:R-:W-:Y:S01]  /*4a70*/  FSEL R137, R42, 1, !P3 ;  /* 0x3f8000002a897808 */ /* 0x002fe20005800000 */
[----:B------:R-:W-:Y:S01]  /*4a80*/  FMUL.FTZ R42, R40, R49 ;  /* 0x00000031282a7220 */ /* 0x000fe20000410000 */
[----:B------:R-:W-:Y:S02]  /*4a90*/  ISETP.GE.U32.AND P3, PT, R43, UR14, PT ;  /* 0x0000000e2b007c0c */ /* 0x000fe4000bf66070 */
[----:B------:R-:W-:-:S03]  /*4aa0*/  IADD3 R43, R41, 0xa, RZ ;  /* 0x0000000a292b7810 */ /* 0x000fc60007ffe0ff */
[----:B------:R-:W1:Y:S01]  /*4ab0*/  MUFU.EX2 R115, R115 ;  /* 0x0000007300737308 */ /* 0x000e620000000800 */
[----:B------:R-:W-:Y:S02]  /*4ac0*/  FSEL R136, R136, RZ, !P6 ;  /* 0x000000ff88887208 */ /* 0x000fe40007000000 */
[----:B--2---:R-:W-:Y:S02]  /*4ad0*/  FSEL R135, R88, 1, !P6 ;  /* 0x3f80000058877808 */ /* 0x004fe40007000000 */
[----:B------:R-:W-:-:S03]  /*4ae0*/  ISETP.GE.U32.AND P6, PT, R43, UR14, PT ;  /* 0x0000000e2b007c0c */ /* 0x000fc6000bfc6070 */
[----:B------:R-:W2:Y:S01]  /*4af0*/  MUFU.EX2 R42, R42 ;  /* 0x0000002a002a7308 */ /* 0x000ea20000000800 */
[----:B------:R-:W-:Y:S01]  /*4b00*/  FMUL.FTZ R43, R40, R48 ;  /* 0x00000030282b7220 */ /* 0x000fe20000410000 */
[----:B0-----:R-:W-:Y:S02]  /*4b10*/  FSEL R133, R89, 1, !P5 ;  /* 0x3f80000059857808 */ /* 0x001fe40006800000 */
[C---:B------:R-:W-:Y:S02]  /*4b20*/  IADD3 R116, R41.reuse, 0x8, RZ ;  /* 0x0000000829747810 */ /* 0x040fe40007ffe0ff */
[----:B------:R-:W-:Y:S02]  /*4b30*/  IADD3 R89, R41, 0xc, RZ ;  /* 0x0000000c29597810 */ /* 0x000fe40007ffe0ff */
[----:B------:R-:W0:Y:S01]  /*4b40*/  MUFU.EX2 R43, R43 ;  /* 0x0000002b002b7308 */ /* 0x000e220000000800 */
[----:B------:R-:W-:Y:S02]  /*4b50*/  FSEL R132, R132, RZ, !P2 ;  /* 0x000000ff84847208 */ /* 0x000fe40005000000 */
[----:B-1----:R-:W-:-:S02]  /*4b60*/  FSEL R131, R115, 1, !P2 ;  /* 0x3f80000073837808 */ /* 0x002fc40005000000 */
[----:B------:R-:W-:Y:S02]  /*4b70*/  ISETP.GE.U32.AND P4, PT, R116, UR14, PT ;  /* 0x0000000e74007c0c */ /* 0x000fe4000bf86070 */
[----:B------:R-:W-:Y:S02]  /*4b80*/  ISETP.GE.U32.AND P2, PT, R89, UR14, PT ;  /* 0x0000000e59007c0c */ /* 0x000fe4000bf46070 */
[----:B------:R-:W-:Y:S02]  /*4b90*/  IADD3 R89, R41, 0xd, RZ ;  /* 0x0000000d29597810 */ /* 0x000fe40007ffe0ff */
[----:B------:R-:W-:Y:S02]  /*4ba0*/  FSEL R130, R130, RZ, !P4 ;  /* 0x000000ff82827208 */ /* 0x000fe40006000000 */
[----:B--2---:R-:W-:Y:S02]  /*4bb0*/  FSEL R129, R42, 1, !P4 ;  /* 0x3f8000002a817808 */ /* 0x004fe40006000000 */
[----:B------:R-:W-:Y:S01]  /*4bc0*/  ISETP.GE.U32.AND P4, PT, R89, UR14, PT ;  /* 0x0000000e59007c0c */ /* 0x000fe2000bf86070 */
[----:B------:R-:W-:Y:S01]  /*4bd0*/  FFMA.FTZ R89, R146, R143, R144 ;  /* 0x0000008f92597223 */ /* 0x000fe20000010090 */
[----:B------:R-:W-:-:S02]  /*4be0*/  VIADD R88, R41, 0xb ;  /* 0x0000000b29587836 */ /* 0x000fc40000000000 */
[----:B------:R-:W-:Y:S02]  /*4bf0*/  VIADD R42, R41, 0xe ;  /* 0x0000000e292a7836 */ /* 0x000fe40000000000 */
[----:B------:R-:W-:Y:S01]  /*4c00*/  FFMA.FTZ R89, R141, R89, R142 ;  /* 0x000000598d597223 */ /* 0x000fe2000001008e */
[----:B------:R-:W-:Y:S02]  /*4c10*/  FSEL R134, R134, RZ, !P5 ;  /* 0x000000ff86867208 */ /* 0x000fe40006800000 */
[----:B------:R-:W-:Y:S01]  /*4c20*/  ISETP.GE.U32.AND P5, PT, R88, UR14, PT ;  /* 0x0000000e58007c0c */ /* 0x000fe2000bfa6070 */
[----:B------:R-:W-:Y:S01]  /*4c30*/  FMUL.FTZ R88, R40, R39 ;  /* 0x0000002728587220 */ /* 0x000fe20000410000 */
[----:B------:R-:W-:Y:S01]  /*4c40*/  FSEL R128, R128, RZ, !P3 ;  /* 0x000000ff80807208 */ /* 0x000fe20005800000 */
[----:B------:R-:W-:Y:S01]  /*4c50*/  FFMA.FTZ R89, R139, R89, R140 ;  /* 0x000000598b597223 */ /* 0x000fe2000001008c */
[----:B0-----:R-:W-:Y:S02]  /*4c60*/  FSEL R127, R43, 1, !P3 ;  /* 0x3f8000002b7f7808 */ /* 0x001fe40005800000 */
[----:B------:R-:W-:Y:S01]  /*4c70*/  ISETP.GE.U32.AND P3, PT, R42, UR14, PT ;  /* 0x0000000e2a007c0c */ /* 0x000fe2000bf66070 */
[----:B------:R-:W-:Y:S01]  /*4c80*/  FMUL.FTZ R42, R145, R143 ;  /* 0x0000008f912a7220 */ /* 0x000fe20000410000 */
[C---:B------:R-:W-:Y:S01]  /*4c90*/  FMUL.FTZ R121, R40.reuse, R38 ;  /* 0x0000002628797220 */ /* 0x040fe20000410000 */
[----:B------:R-:W-:Y:S01]  /*4ca0*/  FFMA.FTZ R89, R137, R89, R138 ;  /* 0x0000005989597223 */ /* 0x000fe2000001008a */
[----:B------:R-:W0:Y:S01]  /*4cb0*/  MUFU.EX2 R88, R88 ;  /* 0x0000005800587308 */ /* 0x000e220000000800 */
[----:B------:R-:W-:Y:S01]  /*4cc0*/  FMUL.FTZ R42, R141, R42 ;  /* 0x0000002a8d2a7220 */ /* 0x000fe20000410000 */
[----:B------:R-:W-:Y:S01]  /*4cd0*/  FMUL.FTZ R120, R40, R37 ;  /* 0x0000002528787220 */ /* 0x000fe20000410000 */
[----:B------:R-:W-:-:S02]  /*4ce0*/  FFMA.FTZ R89, R135, R89, R136 ;  /* 0x0000005987597223 */ /* 0x000fc40000010088 */
[----:B------:R-:W-:Y:S01]  /*4cf0*/  FMUL.FTZ R42, R139, R42 ;  /* 0x0000002a8b2a7220 */ /* 0x000fe20000410000 */
[C---:B------:R-:W-:Y:S02]  /*4d00*/  FMUL.FTZ R118, R40.reuse, R35 ;  /* 0x0000002328767220 */ /* 0x040fe40000410000 */
[----:B------:R-:W1:Y:S01]  /*4d10*/  MUFU.EX2 R121, R121 ;  /* 0x0000007900797308 */ /* 0x000e620000000800 */
[----:B------:R-:W-:Y:S01]  /*4d20*/  FFMA.FTZ R89, R133, R89, R134 ;  /* 0x0000005985597223 */ /* 0x000fe20000010086 */
[----:B------:R-:W-:Y:S01]  /*4d30*/  FMUL.FTZ R42, R137, R42 ;  /* 0x0000002a892a7220 */ /* 0x000fe20000410000 */
[----:B------:R-:W-:Y:S02]  /*4d40*/  FMUL.FTZ R117, R40, R30 ;  /* 0x0000001e28757220 */ /* 0x000fe40000410000 */
[----:B------:R-:W-:-:S03]  /*4d50*/  FFMA.FTZ R89, R131, R89, R132 ;  /* 0x0000005983597223 */ /* 0x000fc60000010084 */
[----:B------:R-:W2:Y:S01]  /*4d60*/  MUFU.EX2 R120, R120 ;  /* 0x0000007800787308 */ /* 0x000ea20000000800 */
[----:B------:R-:W-:Y:S01]  /*4d70*/  FMUL.FTZ R42, R135, R42 ;  /* 0x0000002a872a7220 */ /* 0x000fe20000410000 */
[----:B------:R-:W-:Y:S01]  /*4d80*/  FFMA.FTZ R89, R129, R89, R130 ;  /* 0x0000005981597223 */ /* 0x000fe20000010082 */
[----:B------:R-:W-:Y:S02]  /*4d90*/  FMUL.FTZ R115, R40, R25 ;  /* 0x0000001928737220 */ /* 0x000fe40000410000 */
[----:B------:R-:W-:-:S03]  /*4da0*/  FMUL.FTZ R42, R133, R42 ;  /* 0x0000002a852a7220 */ /* 0x000fc60000410000 */
[----:B------:R-:W3:Y:S01]  /*4db0*/  MUFU.EX2 R118, R118 ;  /* 0x0000007600767308 */ /* 0x000ee20000000800 */
[----:B------:R-:W-:Y:S01]  /*4dc0*/  FSEL R126, R126, RZ, !P6 ;  /* 0x000000ff7e7e7208 */ /* 0x000fe20007000000 */
[----:B------:R-:W-:Y:S01]  /*4dd0*/  FFMA.FTZ R89, R127, R89, R128 ;  /* 0x000000597f597223 */ /* 0x000fe20000010080 */
[----:B0-----:R-:W-:Y:S01]  /*4de0*/  FSEL R125, R88, 1, !P6 ;  /* 0x3f800000587d7808 */ /* 0x001fe20007000000 */
[----:B------:R-:W-:-:S04]  /*4df0*/  FMUL.FTZ R42, R131, R42 ;  /* 0x0000002a832a7220 */ /* 0x000fc80000410000 */
[----:B------:R-:W0:Y:S01]  /*4e00*/  MUFU.EX2 R117, R117 ;  /* 0x0000007500757308 */ /* 0x000e220000000800 */
[----:B------:R-:W-:Y:S01]  /*4e10*/  FSEL R124, R124, RZ, !P5 ;  /* 0x000000ff7c7c7208 */ /* 0x000fe20006800000 */
[----:B------:R-:W-:Y:S01]  /*4e20*/  FFMA.FTZ R89, R125, R89, R126 ;  /* 0x000000597d597223 */ /* 0x000fe2000001007e */
[----:B-1----:R-:W-:Y:S01]  /*4e30*/  FSEL R121, R121, 1, !P5 ;  /* 0x3f80000079797808 */ /* 0x002fe20006800000 */
[----:B------:R-:W-:-:S04]  /*4e40*/  FMUL.FTZ R42, R129, R42 ;  /* 0x0000002a812a7220 */ /* 0x000fc80000410000 */
[----:B------:R-:W1:Y:S01]  /*4e50*/  MUFU.EX2 R115, R115 ;  /* 0x0000007300737308 */ /* 0x000e620000000800 */
[----:B------:R-:W-:Y:S01]  /*4e60*/  FSEL R123, R123, RZ, !P2 ;  /* 0x000000ff7b7b7208 */ /* 0x000fe20005000000 */
[----:B------:R-:W-:Y:S01]  /*4e70*/  FFMA.FTZ R89, R121, R89, R124 ;  /* 0x0000005979597223 */ /* 0x000fe2000001007c */
[----:B--2---:R-:W-:Y:S01]  /*4e80*/  FSEL R120, R120, 1, !P2 ;  /* 0x3f80000078787808 */ /* 0x004fe20005000000 */
[----:B------:R-:W-:Y:S01]  /*4e90*/  FMUL.FTZ R42, R127, R42 ;  /* 0x0000002a7f2a7220 */ /* 0x000fe20000410000 */
[----:B------:R-:W-:Y:S02]  /*4ea0*/  IADD3 R41, R41, 0xf, RZ ;  /* 0x0000000f29297810 */ /* 0x000fe40007ffe0ff */
[----:B------:R-:W-:Y:S01]  /*4eb0*/  FSEL R122, R122, RZ, !P4 ;  /* 0x000000ff7a7a7208 */ /* 0x000fe20006000000 */
[----:B------:R-:W-:Y:S01]  /*4ec0*/  FFMA.FTZ R89, R120, R89, R123 ;  /* 0x0000005978597223 */ /* 0x000fe2000001007b */
[----:B---3--:R-:W-:Y:S01]  /*4ed0*/  FSEL R118, R118, 1, !P4 ;  /* 0x3f80000076767808 */ /* 0x008fe20006000000 */
[----:B------:R-:W-:Y:S01]  /*4ee0*/  FMUL.FTZ R42, R125, R42 ;  /* 0x0000002a7d2a7220 */ /* 0x000fe20000410000 */
[----:B------:R-:W-:Y:S01]  /*4ef0*/  FMUL.FTZ R116, R18, R25 ;  /* 0x0000001912747220 */ /* 0x000fe20000410000 */
[----:B------:R-:W-:-:S02]  /*4f00*/  ISETP.GE.U32.AND P6, PT, R41, UR14, PT ;  /* 0x0000000e29007c0c */ /* 0x000fc4000bfc6070 */
[----:B------:R-:W-:Y:S01]  /*4f10*/  FSEL R119, R119, RZ, !P3 ;  /* 0x000000ff77777208 */ /* 0x000fe20005800000 */
[----:B------:R-:W-:Y:S01]  /*4f20*/  FFMA.FTZ R40, R118, R89, R122 ;  /* 0x0000005976287223 */ /* 0x000fe2000001007a */
[----:B0-----:R-:W-:Y:S01]  /*4f30*/  FSEL R117, R117, 1, !P3 ;  /* 0x3f80000075757808 */ /* 0x001fe20005800000 */
[----:B------:R-:W-:Y:S01]  /*4f40*/  FMUL.FTZ R41, R121, R42 ;  /* 0x0000002a79297220 */ /* 0x000fe20000410000 */
[----:B------:R-:W-:Y:S02]  /*4f50*/  FSEL R116, R116, RZ, !P6 ;  /* 0x000000ff74747208 */ /* 0x000fe40007000000 */
[----:B-1----:R-:W-:Y:S01]  /*4f60*/  FSEL R115, R115, 1, !P6 ;  /* 0x3f80000073737808 */ /* 0x002fe20007000000 */
[----:B------:R-:W-:Y:S01]  /*4f70*/  FFMA.FTZ R40, R117, R40, R119 ;  /* 0x0000002875287223 */ /* 0x000fe20000010077 */
[----:B------:R-:W-:-:S03]  /*4f80*/  FMUL.FTZ R41, R120, R41 ;  /* 0x0000002978297220 */ /* 0x000fc60000410000 */
[----:B------:R-:W-:Y:S01]  /*4f90*/  FFMA.FTZ R89, R115, R40, R116 ;  /* 0x0000002873597223 */ /* 0x000fe20000010074 */
[----:B------:R-:W-:-:S04]  /*4fa0*/  FMUL.FTZ R40, R118, R41 ;  /* 0x0000002976287220 */ /* 0x000fc80000410000 */
[----:B------:R-:W-:Y:S01]  /*4fb0*/  FMUL.FTZ R40, R117, R40 ;  /* 0x0000002875287220 */ /* 0x000fe20000410000 */
[----:B------:R-:W0:Y:S03]  /*4fc0*/  SHFL.UP PT, R42, R89, 0x1, RZ ;  /* 0x04200000592a7989 */ /* 0x000e2600000e00ff */
[----:B------:R-:W-:-:S05]  /*4fd0*/  FMUL.FTZ R88, R115, R40 ;  /* 0x0000002873587220 */ /* 0x000fca0000410000 */
[----:B------:R-:W1:Y:S01]  /*4fe0*/  SHFL.UP PT, R43, R88, 0x1, RZ ;  /* 0x04200000582b7989 */ /* 0x000e6200000e00ff */
[----:B------:R-:W-:Y:S01]  /*4ff0*/  ISETP.GE.AND P2, PT, R111, 0x1, PT ;  /* 0x000000016f00780c */ /* 0x000fe20003f46270 */
[----:B------:R-:W-:Y:S01]  /*5000*/  UIMAD UR19, UR23, UR30, URZ ;  /* 0x0000001e171372a4 */ /* 0x000fe2000f8e023f */
[----:B------:R-:W-:-:S05]  /*5010*/  MOV R40, UR31 ;  /* 0x0000001f00287c02 */ /* 0x000fca0008000f00 */
[C---:B------:R-:W-:Y:S02]  /*5020*/  IMAD R157, R113.reuse, R40, UR19 ;  /* 0x00000013719d7e24 */ /* 0x040fe4000f8e0228 */
[----:B------:R-:W-:-:S04]  /*5030*/  IMAD.WIDE.U32 R40, R113, UR30, RZ ;  /* 0x0000001e71287c25 */ /* 0x000fc8000f8e00ff */
[----:B0-----:R-:W-:-:S05]  /*5040*/  @P2 FFMA.FTZ R89, R88, R42, R89 ;  /* 0x0000002a58592223 */ /* 0x001fca0000010059 */
[----:B------:R-:W0:Y:S01]  /*5050*/  SHFL.UP PT, R42, R89, 0x2, RZ ;  /* 0x04400000592a7989 */ /* 0x000e2200000e00ff */
[----:B-1----:R-:W-:Y:S01]  /*5060*/  @P2 FMUL.FTZ R88, R88, R43 ;  /* 0x0000002b58582220 */ /* 0x002fe20000410000 */
[----:B------:R-:W-:-:S04]  /*5070*/  IMAD.IADD R41, R41, 0x1, R157 ;  /* 0x0000000129297824 */ /* 0x000fc800078e029d */
[----:B------:R-:W1:Y:S01]  /*5080*/  SHFL.UP PT, R157, R88, 0x2, RZ ;  /* 0x04400000589d7989 */ /* 0x000e6200000e00ff */
[----:B------:R-:W-:Y:S01]  /*5090*/  ISETP.GE.AND P2, PT, R111, 0x2, PT ;  /* 0x000000026f00780c */ /* 0x000fe20003f46270 */
[----:B------:R-:W-:Y:S02]  /*50a0*/  UIMAD UR15, UR15, UR32, URZ ;  /* 0x000000200f0f72a4 */ /* 0x000fe4000f8e023f */
[----:B------:R-:W-:Y:S02]  /*50b0*/  MOV R43, UR32 ;  /* 0x00000020002b7c02 */ /* 0x000fe40008000f00 */
[----:B------:R-:W-:-:S03]  /*50c0*/  UIMAD UR15, UR7, UR33, UR15 ;  /* 0x00000021070f72a4 */ /* 0x000fc6000f8e020f */
[----:B------:R-:W-:-:S05]  /*50d0*/  IMAD.WIDE.U32 R40, R43, UR7, R40 ;  /* 0x000000072b287c25 */ /* 0x000fca000f8e0028 */
[----:B------:R-:W-:Y:S01]  /*50e0*/  IADD3 R41, R41, UR15, RZ ;  /* 0x0000000f29297c10 */ /* 0x000fe2000fffe0ff */
[----:B0-----:R-:W-:Y:S01]  /*50f0*/  @P2 FFMA.FTZ R89, R88, R42, R89 ;  /* 0x0000002a58592223 */ /* 0x001fe20000010059 */
[----:B------:R-:W-:-:S04]  /*5100*/  LEA R42, P3, R40, UR34, 0x2 ;  /* 0x00000022282a7c11 */ /* 0x000fc8000f8610ff */
[----:B------:R-:W-:Y:S02]  /*5110*/  LEA.HI.X R43, R40, UR35, R41, 0x2, P3 ;  /* 0x00000023282b7c11 */ /* 0x000fe400098f1429 */
[----:B------:R-:W0:Y:S01]  /*5120*/  SHFL.UP PT, R40, R89, 0x4, RZ ;  /* 0x0480000059287989 */ /* 0x000e2200000e00ff */
[----:B-1----:R-:W-:-:S05]  /*5130*/  @P2 FMUL.FTZ R88, R88, R157 ;  /* 0x0000009d58582220 */ /* 0x002fca0000410000 */
[----:B------:R-:W1:Y:S01]  /*5140*/  SHFL.UP PT, R41, R88, 0x4, RZ ;  /* 0x0480000058297989 */ /* 0x000e6200000e00ff */
[----:B------:R-:W-:-:S13]  /*5150*/  ISETP.GE.AND P2, PT, R111, 0x4, PT ;  /* 0x000000046f00780c */ /* 0x000fda0003f46270 */
[----:B0-----:R-:W-:-:S05]  /*5160*/  @P2 FFMA.FTZ R89, R88, R40, R89 ;  /* 0x0000002858592223 */ /* 0x001fca0000010059 */
[----:B------:R-:W0:Y:S01]  /*5170*/  SHFL.UP PT, R40, R89, 0x8, RZ ;  /* 0x0500000059287989 */ /* 0x000e2200000e00ff */
[----:B-1----:R-:W-:-:S05]  /*5180*/  @P2 FMUL.FTZ R88, R88, R41 ;  /* 0x0000002958582220 */ /* 0x002fca0000410000 */
[----:B------:R-:W1:Y:S01]  /*5190*/  SHFL.UP PT, R41, R88, 0x8, RZ ;  /* 0x0500000058297989 */ /* 0x000e6200000e00ff */
[----:B------:R-:W-:Y:S01]  /*51a0*/  ISETP.GE.AND P2, PT, R111, 0x8, PT ;  /* 0x000000086f00780c */ /* 0x000fe20003f46270 */
[----:B------:R-:W2:-:S12]  /*51b0*/  S2UR UR19, SR_CgaCtaId ;  /* 0x00000000001379c3 */ /* 0x000e980000008800 */
[----:B0-----:R-:W-:-:S05]  /*51c0*/  @P2 FFMA.FTZ R89, R88, R40, R89 ;  /* 0x0000002858592223 */ /* 0x001fca0000010059 */
[----:B------:R-:W0:Y:S01]  /*51d0*/  SHFL.UP PT, R40, R89, 0x10, RZ ;  /* 0x0600000059287989 */ /* 0x000e2200000e00ff */
[----:B-1----:R-:W-:-:S05]  /*51e0*/  @P2 FMUL.FTZ R88, R88, R41 ;  /* 0x0000002958582220 */ /* 0x002fca0000410000 */
[----:B------:R-:W1:Y:S01]  /*51f0*/  SHFL.UP PT, R41, R88, 0x10, RZ ;  /* 0x0600000058297989 */ /* 0x000e6200000e00ff */
[C---:B------:R-:W-:Y:S02]  /*5200*/  ISETP.GE.AND P4, PT, R111.reuse, 0x10, PT ;  /* 0x000000106f00780c */ /* 0x040fe40003f86270 */
[----:B------:R-:W-:Y:S01]  /*5210*/  ISETP.NE.AND P5, PT, R111, 0x1f, PT ;  /* 0x0000001f6f00780c */ /* 0x000fe20003fa5270 */
[----:B------:R-:W-:Y:S01]  /*5220*/  STS.U16 [R97], R147 ;  /* 0x0000009361007388 */ /* 0x000fe20000000400 */
[----:B------:R-:W-:-:S03]  /*5230*/  UMOV UR15, 0x400 ;  /* 0x00000400000f7882 */ /* 0x000fc60000000000 */
[----:B------:R-:W-:Y:S01]  /*5240*/  STS.U16 [R96+0x40], R44 ;  /* 0x0000402c60007388 */ /* 0x000fe20000000400 */
[----:B--2---:R-:W-:-:S03]  /*5250*/  ULEA UR15, UR19, UR15, 0x18 ;  /* 0x0000000f130f7291 */ /* 0x004fc6000f8ec03f */
[----:B----4-:R-:W-:Y:S04]  /*5260*/  STS.U16 [R95+0x80], R45 ;  /* 0x0000802d5f007388 */ /* 0x010fe80000000400 */
[----:B------:R-:W-:Y:S04]  /*5270*/  STS.U16 [R94+0xc0], R46 ;  /* 0x0000c02e5e007388 */ /* 0x000fe80000000400 */
[----:B------:R-:W-:Y:S01]  /*5280*/  STS.U16 [R93+0x100], R47 ;  /* 0x0001002f5d007388 */ /* 0x000fe20000000400 */
[----:B0-----:R-:W-:-:S03]  /*5290*/  @P4 FFMA.FTZ R89, R88, R40, R89 ;  /* 0x0000002858594223 */ /* 0x001fc60000010059 */
[----:B------:R0:W-:Y:S01]  /*52a0*/  STS.U16 [R92+0x140], R90 ;  /* 0x0001405a5c007388 */ /* 0x0001e20000000400 */
[----:B------:R-:W-:-:S03]  /*52b0*/  ULEA UR39, UR7, UR15, 0x3 ;  /* 0x0000000f07277291 */ /* 0x000fc6000f8e183f */
[----:B------:R2:W-:Y:S01]  /*52c0*/  STS.U16 [R83+0x180], R91 ;  /* 0x0001805b53007388 */ /* 0x0005e20000000400 */
[----:B------:R-:W-:-:S03]  /*52d0*/  @!P5 SHF.R.U32.HI R40, RZ, 0x2, R114 ;  /* 0x00000002ff28d819 */ /* 0x000fc60000011672 */
[----:B------:R-:W-:Y:S01]  /*52e0*/  STS.U16 [R82+0x1c0], R148 ;  /* 0x0001c09452007388 */ /* 0x000fe20000000400 */
[----:B0-----:R-:W-:-:S03]  /*52f0*/  HFMA2.MMA R90, -RZ, RZ, 1.875, 0 ;  /* 0x3f800000ff5a7435 */ /* 0x001fc600000001ff */
[----:B------:R-:W-:Y:S01]  /*5300*/  STS.U16 [R81+0x200], R149 ;  /* 0x0002009551007388 */ /* 0x000fe20000000400 */
[----:B--2---:R-:W-:-:S03]  /*5310*/  IMAD.MOV.U32 R91, RZ, RZ, RZ ;  /* 0x000000ffff5b7224 */ /* 0x004fc600078e00ff */
[----:B------:R-:W-:Y:S01]  /*5320*/  STS.U16 [R80+0x240], R150 ;  /* 0x0002409650007388 */ /* 0x000fe20000000400 */
[----:B-1----:R-:W-:-:S03]  /*5330*/  @P4 FMUL.FTZ R88, R88, R41 ;  /* 0x0000002958584220 */ /* 0x002fc60000410000 */
[----:B------:R-:W-:Y:S01]  /*5340*/  STS.U16 [R79+0x280], R151 ;  /* 0x000280974f007388 */ /* 0x000fe20000000400 */
[----:B------:R-:W-:-:S03]  /*5350*/  @!P5 LOP3.LUT R44, R40, 0x3ffffff8, RZ, 0xc0, !PT ;  /* 0x3ffffff8282cd812 */ /* 0x000fc600078ec0ff */
[----:B------:R-:W-:Y:S04]  /*5360*/  STS.U16 [R78+0x2c0], R152 ;  /* 0x0002c0984e007388 */ /* 0x000fe80000000400 */
[----:B------:R-:W-:Y:S04]  /*5370*/  STS.U16 [R77+0x300], R153 ;  /* 0x000300994d007388 */ /* 0x000fe80000000400 */
[----:B------:R-:W-:Y:S04]  /*5380*/  STS.U16 [R76+0x340], R154 ;  /* 0x0003409a4c007388 */ /* 0x000fe80000000400 */
[----:B------:R-:W-:Y:S04]  /*5390*/  STS.U16 [R75+0x380], R155 ;  /* 0x0003809b4b007388 */ /* 0x000fe80000000400 */
[----:B------:R-:W-:Y:S01]  /*53a0*/  STS.U16 [R74+0x3c0], R156 ;  /* 0x0003c09c4a007388 */ /* 0x000fe20000000400 */
[----:B------:R-:W-:-:S03]  /*53b0*/  NOP ;  /* 0x0000000000007918 */ /* 0x000fc60000000000 */
        /* <DEDUP_REMOVED lines=32> */
[C---:B-1----:R-:W-:Y:S02]  /*55c0*/  FFMA.FTZ R45, R43.reuse, R44, R45 ;  /* 0x0000002c2b2d7223 */ /* 0x042fe4000001002d */
[C---:B------:R-:W-:Y:S01]  /*55d0*/  FSEL R40, R42.reuse, R40, !P6 ;  /* 0x000000282a287208 */ /* 0x040fe20007000000 */
[----:B------:R-:W-:Y:S01]  /*55e0*/  FMUL.FTZ R42, R42, R44 ;  /* 0x0000002c2a2a7220 */ /* 0x000fe20000410000 */
[----:B------:R-:W-:-:S04]  /*55f0*/  FSEL R41, R43, R41, !P6 ;  /* 0x000000292b297208 */ /* 0x000fc80007000000 */
[----:B------:R-:W-:Y:S02]  /*5600*/  FSEL R41, R45, R41, !P3 ;  /* 0x000000292d297208 */ /* 0x000fe40005800000 */
[----:B------:R-:W-:-:S03]  /*5610*/  FSEL R43, R42, R40, !P3 ;  /* 0x000000282a2b7208 */ /* 0x000fc60005800000 */
[C---:B--2---:R-:W-:Y:S02]  /*5620*/  @P4 FFMA.FTZ R41, R88.reuse, R41, R89 ;  /* 0x0000002958294223 */ /* 0x044fe40000010059 */
[----:B------:R-:W-:Y:S01]  /*5630*/  @P4 FMUL.FTZ R43, R88, R43 ;  /* 0x0000002b582b4220 */ /* 0x000fe20000410000 */
[C---:B------:R-:W-:Y:S01]  /*5640*/  FFMA.FTZ R47, R46.reuse, R45, R47 ;  /* 0x0000002d2e2f7223 */ /* 0x040fe2000001002f */
[----:B------:R-:W-:Y:S02]  /*5650*/  @P2 IMAD.MOV.U32 R89, RZ, RZ, R41 ;  /* 0x000000ffff592224 */ /* 0x000fe400078e0029 */
[----:B------:R-:W-:Y:S01]  /*5660*/  FMUL.FTZ R42, R46, R42 ;  /* 0x0000002a2e2a7220 */ /* 0x000fe20000410000 */
[----:B------:R-:W-:Y:S02]  /*5670*/  @P2 MOV R41, R91 ;  /* 0x0000005b00292202 */ /* 0x000fe40000000f00 */
        /* <DEDUP_REMOVED lines=9> */
.L_x_2758:
[----:B------:R-:W-:Y:S05]  /*5710*/  BSYNC B0 ;  /* 0x0000000000007941 */ /* 0x000fea0003800000 */
.L_x_2757:
        /* <DEDUP_REMOVED lines=42> */
[----:B0-----:R-:W-:Y:S01]  /*59c0*/  MOV R113, UR19 ;  /* 0x0000001300717c02 */ /* 0x001fe20008000f00 */
[----:B--2---:R-:W-:-:S04]  /*59d0*/  IMAD.U32 R112, RZ, RZ, UR20 ;  /* 0x00000014ff707e24 */ /* 0x004fc8000f8e00ff */
        /* <DEDUP_REMOVED lines=10> */
[----:B------:R-:W-:-:S04]  /*5a80*/  MOV R42, UR21 ;  /* 0x00000015002a7c02 */ /* 0x000fc80008000f00 */
[----:B------:R-:W-:-:S05]  /*5a90*/  MOV R43, UR19 ;  /* 0x00000013002b7c02 */ /* 0x000fca0008000f00 */
[----:B------:R1:W-:Y:S02]  /*5aa0*/  STG.E.64 desc[UR16][R42.64], R40 ;  /* 0x000000282a007986 */ /* 0x0003e4000c101b10 */
.L_x_2760:
[----:B------:R-:W-:Y:S05]  /*5ab0*/  BSYNC B0 ;  /* 0x0000000000007941 */ /* 0x000fea0003800000 */
.L_x_2759:
[----:B------:R-:W-:Y:S01]  /*5ac0*/  UIADD3 UR7, UR7, 0x1, URZ ;  /* 0x0000000107077890 */ /* 0x000fe2000fffe03f */
[-C--:B-----5:R-:W-:Y:S01]  /*5ad0*/  FMUL.FTZ R46, R46, R147.reuse ;  /* 0x000000932e2e7220 */ /* 0x0a0fe20000410000 */
[-C--:B------:R-:W-:Y:S01]  /*5ae0*/  FMUL.FTZ R148, R148, R147.reuse ;  /* 0x0000009394947220 */ /* 0x080fe20000410000 */
[-C--:B------:R-:W-:Y:S01]  /*5af0*/  FMUL.FTZ R88, R88, R147.reuse ;  /* 0x0000009358587220 */ /* 0x080fe20000410000 */
[----:B------:R-:W-:Y:S01]  /*5b00*/  UISETP.GE.AND UP0, UPT, UR7, UR42, UPT ;  /* 0x0000002a0700728c */ /* 0x000fe2000bf06270 */
[-C--:B------:R-:W-:Y:S01]  /*5b10*/  FMUL.FTZ R150, R150, R147.reuse ;  /* 0x0000009396967220 */ /* 0x080fe20000410000 */
[-C--:B------:R-:W-:Y:S01]  /*5b20*/  FMUL.FTZ R90, R90, R147.reuse ;  /* 0x000000935a5a7220 */ /* 0x080fe20000410000 */
[-C--:B------:R-:W-:Y:S01]  /*5b30*/  FMUL.FTZ R152, R152, R147.reuse ;  /* 0x0000009398987220 */ /* 0x080fe20000410000 */
[-C--:B------:R-:W-:Y:S01]  /*5b40*/  FMUL.FTZ R116, R116, R147.reuse ;  /* 0x0000009374747220 */ /* 0x080fe20000410000 */
[-C--:B------:R-:W-:Y:S01]  /*5b50*/  FMUL.FTZ R154, R154, R147.reuse ;  /* 0x000000939a9a7220 */ /* 0x080fe20000410000 */
[----:B------:R-:W-:Y:S01]  /*5b60*/  PLOP3.LUT P2, PT, PT, PT, UP0, 0x80, 0x0 ;  /* 0x000000000000781c */ /* 0x000fe20003f4f008 */
        /* <DEDUP_REMOVED lines=24> */
[----:B------:R-:W-:Y:S06]  /*5cf0*/  @!P2 BRA `(.L_x_2761) ;  /* 0xffffffe40064a947 */ /* 0x000fec000383ffff */
.L_x_2756:
[----:B------:R-:W-:Y:S01]  /*5d00*/  BAR.SYNC.DEFER_BLOCKING 0x0 ;  /* 0x0000000000007b1d */ /* 0x000fe20000010000 */
[----:B------:R-:W-:Y:S01]  /*5d10*/  F2FP.F16.F32.PACK_AB R0, R16, R17 ;  /* 0x000000111000723e */ /* 0x000fe200000000ff */
[----:B------:R-:W-:Y:S01]  /*5d20*/  USHF.L.U32 UR24, UR6, 0xb, URZ ;  /* 0x0000000b06187899 */ /* 0x000fe2000800063f */
[----:B------:R-:W-:Y:S02]  /*5d30*/  F2FP.F16.F32.PACK_AB R18, R14, R15 ;  /* 0x0000000f0e12723e */ /* 0x000fe400000000ff */
[C---:B------:R-:W-:Y:S01]  /*5d40*/  PRMT R19, R0.reuse, 0x7610, R19 ;  /* 0x0000761000137816 */ /* 0x040fe20000000013 */
[----:B------:R-:W-:Y:S01]  /*5d50*/  ULDC.64 UR18, c[0x0][0x2b0] ;  /* 0x0000ac0000127ab9 */ /* 0x000fe20000000a00 */
[----:B------:R-:W-:Y:S01]  /*5d60*/  PRMT R36, R0, 0x7632, R36 ;  /* 0x0000763200247816 */ /* 0x000fe20000000024 */
[----:B------:R-:W-:Y:S01]  /*5d70*/  UIMAD UR7, UR22, UR18, URZ ;  /* 0x00000012160772a4 */ /* 0x000fe2000f8e023f */
[----:B------:R-:W-:Y:S01]  /*5d80*/  F2FP.F16.F32.PACK_AB R0, R12, R13 ;  /* 0x0000000d0c00723e */ /* 0x000fe200000000ff */
[----:B------:R-:W-:Y:S01]  /*5d90*/  USHF.R.S32.HI UR25, URZ, 0x1f, UR24 ;  /* 0x0000001f3f197899 */ /* 0x000fe20008011418 */
[C---:B------:R-:W-:Y:S01]  /*5da0*/  PRMT R20, R18.reuse, 0x7610, R20 ;  /* 0x0000761012147816 */ /* 0x040fe20000000014 */
[----:B------:R-:W-:Y:S01]  /*5db0*/  BSSY B0, `(.L_x_2762) ;  /* 0x000004e000007945 */ /* 0x000fe20003800000 */
[----:B------:R-:W-:-:S02]  /*5dc0*/  PRMT R35, R18, 0x7632, R35 ;  /* 0x0000763212237816 */ /* 0x000fc40000000023 */
[----:B------:R-:W-:Y:S02]  /*5dd0*/  F2FP.F16.F32.PACK_AB R18, R10, R11 ;  /* 0x0000000b0a12723e */ /* 0x000fe400000000ff */
[C---:B------:R-:W-:Y:S02]  /*5de0*/  PRMT R21, R0.reuse, 0x7610, R21 ;  /* 0x0000761000157816 */ /* 0x040fe40000000015 */
[----:B------:R-:W-:Y:S02]  /*5df0*/  PRMT R34, R0, 0x7632, R34 ;  /* 0x0000763200227816 */ /* 0x000fe40000000022 */
[----:B------:R-:W-:Y:S02]  /*5e00*/  F2FP.F16.F32.PACK_AB R0, R8, R9 ;  /* 0x000000090800723e */ /* 0x000fe400000000ff */
[C---:B------:R-:W-:Y:S01]  /*5e10*/  PRMT R22, R18.reuse, 0x7610, R22 ;  /* 0x0000761012167816 */ /* 0x040fe20000000016 */
[----:B------:R0:W-:Y:S01]  /*5e20*/  STS.U16 [R73], R19 ;  /* 0x0000001349007388 */ /* 0x0001e20000000400 */
[----:B------:R-:W-:-:S02]  /*5e30*/  PRMT R33, R18, 0x7632, R33 ;  /* 0x0000763212217816 */ /* 0x000fc40000000021 */
[----:B------:R-:W-:Y:S01]  /*5e40*/  F2FP.F16.F32.PACK_AB R18, R6, R7 ;  /* 0x000000070612723e */ /* 0x000fe200000000ff */
[----:B------:R-:W-:Y:S01]  /*5e50*/  STS.U16 [R72+0x2], R36 ;  /* 0x0000022448007388 */ /* 0x000fe20000000400 */
[----:B------:R-:W-:Y:S02]  /*5e60*/  PRMT R32, R0, 0x7632, R32 ;  /* 0x0000763200207816 */ /* 0x000fe40000000020 */
[----:B------:R-:W-:Y:S01]  /*5e70*/  ISETP.NE.AND P0, PT, R114, RZ, PT ;  /* 0x000000ff7200720c */ /* 0x000fe20003f05270 */
[----:B------:R2:W-:Y:S01]  /*5e80*/  STS.U16 [R71+0x4], R20 ;  /* 0x0000041447007388 */ /* 0x0005e20000000400 */
[----:B------:R-:W-:Y:S02]  /*5e90*/  LOP3.LUT R27, R109, R110, RZ, 0xfc, !PT ;  /* 0x0000006e6d1b7212 */ /* 0x000fe400078efcff */
[----:B0-----:R-:W-:Y:S01]  /*5ea0*/  PRMT R19, R0, 0x7610, R19 ;  /* 0x0000761000137816 */ /* 0x001fe20000000013 */
[----:B------:R-:W-:Y:S01]  /*5eb0*/  STS.U16 [R70+0x6], R35 ;  /* 0x0000062346007388 */ /* 0x000fe20000000400 */
[----:B------:R-:W-:-:S02]  /*5ec0*/  F2FP.F16.F32.PACK_AB R0, R4, R5 ;  /* 0x000000050400723e */ /* 0x000fc400000000ff */
[----:B------:R-:W-:Y:S01]  /*5ed0*/  MOV R91, UR7 ;  /* 0x00000007005b7c02 */ /* 0x000fe20008000f00 */
[----:B------:R0:W-:Y:S01]  /*5ee0*/  STS.U16 [R69+0x8], R21 ;  /* 0x0000081545007388 */ /* 0x0001e20000000400 */
[----:B------:R-:W-:Y:S02]  /*5ef0*/  PRMT R23, R0, 0x7610, R23 ;  /* 0x0000761000177816 */ /* 0x000fe40000000017 */
[----:B--2---:R-:W-:Y:S01]  /*5f00*/  PRMT R20, R18, 0x7610, R20 ;  /* 0x0000761012147816 */ /* 0x004fe20000000014 */
[----:B------:R-:W-:Y:S01]  /*5f10*/  STS.U16 [R68+0xa], R34 ;  /* 0x00000a2244007388 */ /* 0x000fe20000000400 */
[----:B------:R-:W-:Y:S01]  /*5f20*/  PRMT R30, R0, 0x7632, R30 ;  /* 0x00007632001e7816 */ /* 0x000fe2000000001e */
[----:B------:R-:W-:Y:S01]  /*5f30*/  IMAD.U32 R0, RZ, RZ, UR14 ;  /* 0x0000000eff007e24 */ /* 0x000fe2000f8e00ff */
[----:B------:R-:W-:Y:S01]  /*5f40*/  SHF.R.S32.HI R99, RZ, 0x1f, R27 ;  /* 0x0000001fff637819 */ /* 0x000fe2000001141b */
[----:B------:R-:W-:Y:S01]  /*5f50*/  STS.U16 [R67+0xc], R22 ;  /* 0x00000c1643007388 */ /* 0x000fe20000000400 */
[----:B------:R-:W-:Y:S01]  /*5f60*/  IMAD R91, R112, UR19, R91 ;  /* 0x00000013705b7c24 */ /* 0x000fe2000f8e025b */
[----:B0-----:R-:W-:-:S02]  /*5f70*/  PRMT R21, R18, 0x7632, R21 ;  /* 0x0000763212157816 */ /* 0x001fc40000000015 */
[----:B------:R-:W-:Y:S01]  /*5f80*/  F2FP.F16.F32.PACK_AB R18, R2, R3 ;  /* 0x000000030212723e */ /* 0x000fe200000000ff */
[----:B------:R-:W-:Y:S03]  /*5f90*/  STS.U16 [R66+0xe], R33 ;  /* 0x00000e2142007388 */ /* 0x000fe60000000400 */
[----:B------:R-:W-:Y:S01]  /*5fa0*/  PRMT R29, R18, 0x7632, R29 ;  /* 0x00007632121d7816 */ /* 0x000fe2000000001d */
[----:B------:R-:W-:Y:S04]  /*5fb0*/  STS.U16 [R65+0x10], R19 ;  /* 0x0000101341007388 */ /* 0x000fe80000000400 */
[----:B------:R-:W-:Y:S04]  /*5fc0*/  STS.U16 [R64+0x12], R32 ;  /* 0x0000122040007388 */ /* 0x000fe80000000400 */
[----:B------:R-:W-:Y:S04]  /*5fd0*/  STS.U16 [R63+0x14], R20 ;  /* 0x000014143f007388 */ /* 0x000fe80000000400 */
[----:B------:R0:W-:Y:S04]  /*5fe0*/  STS.U16 [R62+0x16], R21 ;  /* 0x000016153e007388 */ /* 0x0001e80000000400 */
[----:B------:R2:W-:Y:S04]  /*5ff0*/  STS.U16 [R61+0x18], R23 ;  /* 0x000018173d007388 */ /* 0x0005e80000000400 */
[----:B------:R-:W-:Y:S01]  /*6000*/  STS.U16 [R60+0x1a], R30 ;  /* 0x00001a1e3c007388 */ /* 0x000fe20000000400 */
[----:B0-----:R-:W0:Y:S03]  /*6010*/  LDC.64 R20, c[0x0][0x308] ;  /* 0x0000c200ff147b82 */ /* 0x001e260000000a00 */
[----:B------:R3:W-:Y:S01]  /*6020*/  STS.U16 [R59+0x1c], R18 ;  /* 0x00001c123b007388 */ /* 0x0007e20000000400 */
[----:B--2---:R-:W-:-:S03]  /*6030*/  IMAD.WIDE.U32 R22, R112, UR18, RZ ;  /* 0x0000001270167c25 */ /* 0x004fc6000f8e00ff */
[----:B------:R-:W-:Y:S01]  /*6040*/  STS.U16 [R58+0x1e], R29 ;  /* 0x00001e1d3a007388 */ /* 0x000fe20000000400 */
[----:B------:R-:W-:-:S03]  /*6050*/  NOP ;  /* 0x0000000000007918 */ /* 0x000fc60000000000 */
[----:B------:R-:W-:Y:S01]  /*6060*/  LDS.U16 R31, [R97] ;  /* 0x00000000611f7984 */ /* 0x000fe20000000400 */
[----:B---3--:R-:W-:-:S03]  /*6070*/  IADD3 R18, P2, R27, UR24, RZ ;  /* 0x000000181b127c10 */ /* 0x008fc6000ff5e0ff */
[----:B------:R-:W-:Y:S01]  /*6080*/  LDS.U16 R33, [R96+0x40] ;  /* 0x0000400060217984 */ /* 0x000fe20000000400 */
[----:B------:R-:W-:-:S03]  /*6090*/  IADD3.X R19, R99, UR25, RZ, P2, !PT ;  /* 0x0000001963137c10 */ /* 0x000fc600097fe4ff */
[----:B------:R-:W-:Y:S04]  /*60a0*/  LDS.U16 R37, [R95+0x80] ;  /* 0x000080005f257984 */ /* 0x000fe80000000400 */
[----:B------:R-:W-:Y:S04]  /*60b0*/  LDS.U16 R35, [R94+0xc0] ;  /* 0x0000c0005e237984 */ /* 0x000fe80000000400 */
[----:B-1----:R-:W-:Y:S04]  /*60c0*/  LDS.U16 R43, [R93+0x100] ;  /* 0x000100005d2b7984 */ /* 0x002fe80000000400 */
        /* <DEDUP_REMOVED lines=13> */
[----:B------:R-:W1:Y:S02]  /*61a0*/  LDS R89, [UR15+0x1080] ;  /* 0x0010800fff597984 */ /* 0x000e640008000800 */
[----:B-1----:R-:W-:-:S13]  /*61b0*/  ISETP.GE.AND P1, PT, R27, R89, PT ;  /* 0x000000591b00720c */ /* 0x002fda0003f26270 */
[----:B0-----:R-:W-:Y:S05]  /*61c0*/  @P1 BRA `(.L_x_2763) ;  /* 0x0000000000301947 */ /* 0x001fea0003800000 */
[----:B------:R-:W-:Y:S01]  /*61d0*/  ULDC.64 UR20, c[0x0][0x2b8] ;  /* 0x0000ae0000147ab9 */ /* 0x000fe20000000a00 */
[----:B------:R-:W-:Y:S01]  /*61e0*/  IMAD.WIDE.U32 R24, R112, UR18, R18 ;  /* 0x0000001270187c25 */ /* 0x000fe2000f8e0012 */
[----:B------:R-:W-:-:S04]  /*61f0*/  UIMAD UR7, UR23, UR20, URZ ;  /* 0x00000014170772a4 */ /* 0x000fc8000f8e023f */
[----:B------:R-:W-:Y:S02]  /*6200*/  IADD3 R25, R91, R25, RZ ;  /* 0x000000195b197210 */ /* 0x000fe40007ffe0ff */
[----:B------:R-:W-:Y:S02]  /*6210*/  IMAD.U32 R0, RZ, RZ, UR7 ;  /* 0x00000007ff007e24 */ /* 0x000fe4000f8e00ff */
[----:B------:R-:W-:-:S04]  /*6220*/  IMAD.WIDE.U32 R24, R113, UR20, R24 ;  /* 0x0000001471187c25 */ /* 0x000fc8000f8e0018 */
[----:B------:R-:W-:Y:S01]  /*6230*/  IMAD R29, R113, UR21, R0 ;  /* 0x00000015711d7c24 */ /* 0x000fe2000f8e0200 */
[----:B------:R-:W-:Y:S02]  /*6240*/  ULDC.64 UR20, c[0x0][0x308] ;  /* 0x0000c20000147ab9 */ /* 0x000fe40000000a00 */
[----:B------:R-:W-:Y:S02]  /*6250*/  LEA R28, P1, R24, UR20, 0x1 ;  /* 0x00000014181c7c11 */ /* 0x000fe4000f8208ff */
[----:B------:R-:W-:-:S04]  /*6260*/  IADD3 R25, R25, R29, RZ ;  /* 0x0000001d19197210 */ /* 0x000fc80007ffe0ff */
[----:B------:R-:W-:-:S05]  /*6270*/  LEA.HI.X R29, R24, UR21, R25, 0x1, P1 ;  /* 0x00000015181d7c11 */ /* 0x000fca00088f0c19 */
[----:B------:R0:W-:Y:S02]  /*6280*/  STG.E.U16 desc[UR16][R28.64], R31 ;  /* 0x0000001f1c007986 */ /* 0x0001e4000c101510 */
.L_x_2763:
[----:B------:R-:W-:Y:S05]  /*6290*/  BSYNC B0 ;  /* 0x0000000000007941 */ /* 0x000fea0003800000 */
.L_x_2762:
[----:B------:R-:W-:Y:S01]  /*62a0*/  ULDC.64 UR20, c[0x0][0x2b8] ;  /* 0x0000ae0000147ab9 */ /* 0x000fe20000000a00 */
[----:B------:R-:W-:Y:S01]  /*62b0*/  IADD3 R23, R23, R91, RZ ;  /* 0x0000005b17177210 */ /* 0x000fe20007ffe0ff */
[----:B------:R-:W-:Y:S01]  /*62c0*/  UIMAD UR7, UR23, UR20, URZ ;  /* 0x00000014170772a4 */ /* 0x000fe2000f8e023f */
[C---:B------:R-:W-:Y:S01]  /*62d0*/  ISETP.GE.AND P1, PT, R27.reuse, UR14, PT ;  /* 0x0000000e1b007c0c */ /* 0x040fe2000bf26270 */
[----:B------:R-:W-:Y:S01]  /*62e0*/  IMAD.WIDE R20, R27, 0x2, R20 ;  /* 0x000000021b147825 */ /* 0x000fe200078e0214 */
[----:B------:R-:W-:Y:S01]  /*62f0*/  ULDC.64 UR18, c[0x0][0x2a0] ;  /* 0x0000a80000127ab9 */ /* 0x000fe20000000a00 */
[----:B------:R-:W-:Y:S02]  /*6300*/  ISETP.GE.AND P2, PT, R108, R89, PT ;  /* 0x000000596c00720c */ /* 0x000fe40003f46270 */
[----:B------:R-:W-:Y:S01]  /*6310*/  IMAD.U32 R0, RZ, RZ, UR7 ;  /* 0x00000007ff007e24 */ /* 0x000fe2000f8e00ff */
[----:B------:R-:W-:Y:S01]  /*6320*/  UIMAD UR7, UR22, UR18, URZ ;  /* 0x00000012160772a4 */ /* 0x000fe2000f8e023f */
[----:B------:R-:W-:Y:S01]  /*6330*/  IMAD.WIDE.U32 R22, R113, UR20, R22 ;  /* 0x0000001471167c25 */ /* 0x000fe2000f8e0016 */
[----:B------:R-:W-:-:S02]  /*6340*/  MOV R24, UR24 ;  /* 0x0000001800187c02 */ /* 0x000fc40008000f00 */
[----:B------:R-:W-:Y:S01]  /*6350*/  MOV R25, UR25 ;  /* 0x0000001900197c02 */ /* 0x000fe20008000f00 */
[----:B0-----:R-:W-:Y:S01]  /*6360*/  IMAD R31, R113, UR21, R0 ;  /* 0x00000015711f7c24 */ /* 0x001fe2000f8e0200 */
[----:B------:R-:W-:Y:S01]  /*6370*/  IADD3 R29, P3, R22, UR24, RZ ;  /* 0x00000018161d7c10 */ /* 0x000fe2000ff7e0ff */
[----:B------:R-:W-:Y:S01]  /*6380*/  IMAD.U32 R91, RZ, RZ, UR7 ;  /* 0x00000007ff5b7e24 */ /* 0x000fe2000f8e00ff */
[----:B------:R-:W-:Y:S02]  /*6390*/  LOP3.LUT R0, R109, 0x160, R110, 0xfe, !PT ;  /* 0x000001606d007812 */ /* 0x000fe400078efe6e */
[----:B------:R-:W-:Y:S01]  /*63a0*/  IADD3.X R26, R31, UR25, R23, P3, !PT ;  /* 0x000000191f1a7c10 */ /* 0x000fe20009ffe417 */
[----:B------:R-:W-:Y:S01]  /*63b0*/  @!P1 IMAD.WIDE.U32 R22, R112, UR18, R24 ;  /* 0x0000001270169c25 */ /* 0x000fe2000f8e0018 */
[----:B------:R-:W-:Y:S02]  /*63c0*/  ISETP.GE.AND P3, PT, R0, R89, PT ;  /* 0x000000590000720c */ /* 0x000fe40003f66270 */
[----:B------:R-:W-:Y:S01]  /*63d0*/  LEA R20, P4, R29, R20, 0x1 ;  /* 0x000000141d147211 */ /* 0x000fe200078808ff */
[C---:B------:R-:W-:Y:S01]  /*63e0*/  IMAD R91, R112.reuse, UR19, R91 ;  /* 0x00000013705b7c24 */ /* 0x040fe2000f8e025b */
[----:B------:R-:W-:Y:S01]  /*63f0*/  LOP3.LUT R28, R109, 0xa0, R110, 0xfe, !PT ;  /* 0x000000a06d1c7812 */ /* 0x000fe200078efe6e */
[----:B------:R-:W-:Y:S01]  /*6400*/  IMAD.WIDE.U32 R24, R112, UR18, RZ ;  /* 0x0000001270187c25 */ /* 0x000fe2000f8e00ff */
[----:B------:R-:W-:Y:S01]  /*6410*/  LEA.HI.X R21, R29, R21, R26, 0x1, P4 ;  /* 0x000000151d157211 */ /* 0x000fe200020f0c1a */
[----:B------:R-:W-:Y:S01]  /*6420*/  ULDC.64 UR18, c[0x0][0x2a8] ;  /* 0x0000aa0000127ab9 */ /* 0x000fe20000000a00 */
[C-C-:B------:R-:W-:Y:S01]  /*6430*/  LOP3.LUT R26, R109.reuse, 0x60, R110.reuse, 0xfe, !PT ;  /* 0x000000606d1a7812 */ /* 0x140fe200078efe6e */
[----:B------:R-:W-:Y:S01]  /*6440*/  UIMAD UR7, UR23, UR18, URZ ;  /* 0x00000012170772a4 */ /* 0x000fe2000f8e023f */
[--C-:B------:R-:W-:Y:S01]  /*6450*/  LOP3.LUT R29, R109, 0x180, R110.reuse, 0xfe, !PT ;  /* 0x000001806d1d7812 */ /* 0x100fe200078efe6e */
[----:B------:R0:W-:Y:S01]  /*6460*/  @!P2 STG.E.U16 desc[UR16][R20.64+0x40], R33 ;  /* 0x000040211400a986 */ /* 0x0001e2000c101510 */
[-C--:B------:R-:W-:Y:S01]  /*6470*/  ISETP.GE.AND P6, PT, R26, R89.reuse, PT ;  /* 0x000000591a00720c */ /* 0x080fe20003fc6270 */
[----:B------:R-:W-:Y:S01]  /*6480*/  IMAD.IADD R25, R25, 0x1, R91 ;  /* 0x0000000119197824 */ /* 0x000fe200078e025b */
[C-C-:B------:R-:W-:Y:S01]  /*6490*/  LOP3.LUT R30, R109.reuse, 0x100, R110.reuse, 0xfe, !PT ;  /* 0x000001006d1e7812 */ /* 0x140fe200078efe6e */
[----:B------:R1:W-:Y:S01]  /*64a0*/  @!P3 STG.E.U16 desc[UR16][R20.64+0x2c0], R53 ;  /* 0x0002c0351400b986 */ /* 0x0003e2000c101510 */
[----:B------:R-:W-:Y:S01]  /*64b0*/  LOP3.LUT R31, R109, 0x40, R110, 0xfe, !PT ;  /* 0x000000406d1f7812 */ /* 0x000fe200078efe6e */
[----:B------:R-:W-:Y:S01]  /*64c0*/  IMAD.WIDE.U32 R24, R113, UR18, R24 ;  /* 0x0000001271187c25 */ /* 0x000fe2000f8e0018 */
[----:B------:R-:W-:-:S02]  /*64d0*/  ISETP.GE.AND P5, PT, R28, R89, PT ;  /* 0x000000591c00720c */ /* 0x000fc40003fa6270 */
[-C--:B------:R-:W-:Y:S02]  /*64e0*/  ISETP.GE.AND P4, PT, R29, R89.reuse, PT ;  /* 0x000000591d00720c */ /* 0x080fe40003f86270 */
[-C--:B------:R-:W-:Y:S02]  /*64f0*/  ISETP.GE.AND P3, PT, R30, R89.reuse, PT ;  /* 0x000000591e00720c */ /* 0x080fe40003f66270 */
[----:B------:R-:W-:Y:S01]  /*6500*/  ISETP.GE.AND P2, PT, R31, R89, PT ;  /* 0x000000591f00720c */ /* 0x000fe20003f46270 */
[----:B------:R2:W-:Y:S01]  /*6510*/  @!P6 STG.E.U16 desc[UR16][R20.64+0xc0], R35 ;  /* 0x0000c0231400e986 */ /* 0x0005e2000c101510 */
[----:B------:R-:W-:Y:S02]  /*6520*/  @!P1 IADD3 R23, R91, R23, RZ ;  /* 0x000000175b179210 */ /* 0x000fe40007ffe0ff */
[----:B------:R-:W-:Y:S02]  /*6530*/  MOV R32, UR7 ;  /* 0x0000000700207c02 */ /* 0x000fe40008000f00 */
[----:B0-----:R-:W-:Y:S01]  /*6540*/  LOP3.LUT R33, R109, 0xe0, R110, 0xfe, !PT ;  /* 0x000000e06d217812 */ /* 0x001fe200078efe6e */
[----:B------:R-:W-:Y:S01]  /*6550*/  @!P1 IMAD.WIDE.U32 R22, R113, UR18, R22 ;  /* 0x0000001271169c25 */ /* 0x000fe2000f8e0016 */
[C-C-:B------:R-:W-:Y:S01]  /*6560*/  LOP3.LUT R34, R109.reuse, 0x120, R110.reuse, 0xfe, !PT ;  /* 0x000001206d227812 */ /* 0x140fe200078efe6e */
[----:B------:R0:W-:Y:S01]  /*6570*/  @!P5 STG.E.U16 desc[UR16][R20.64+0x140], R39 ;  /* 0x000140271400d986 */ /* 0x0001e2000c101510 */
[----:B------:R-:W-:Y:S01]  /*6580*/  LOP3.LUT R38, R109, 0x140, R110, 0xfe, !PT ;  /* 0x000001406d267812 */ /* 0x000fe200078efe6e */
[----:B-1----:R-:W-:Y:S01]  /*6590*/  IMAD R53, R113, UR19, R32 ;  /* 0x0000001371357c24 */ /* 0x002fe2000f8e0220 */
[C-C-:B------:R-:W-:Y:S01]  /*65a0*/  LOP3.LUT R32, R109.reuse, 0x1a0, R110.reuse, 0xfe, !PT ;  /* 0x000001a06d207812 */ /* 0x140fe200078efe6e */
[----:B------:R-:W-:Y:S01]  /*65b0*/  @!P4 STG.E.U16 desc[UR16][R20.64+0x300], R55 ;  /* 0x000300371400c986 */ /* 0x000fe2000c101510 */
[----:B--2---:R-:W-:Y:S01]  /*65c0*/  LOP3.LUT R35, R109, 0x1c0, R110, 0xfe, !PT ;  /* 0x000001c06d237812 */ /* 0x004fe200078efe6e */
[----:B------:R-:W-:Y:S01]  /*65d0*/  ULDC.64 UR18, c[0x0][0x318] ;  /* 0x0000c60000127ab9 */ /* 0x000fe20000000a00 */
[----:B------:R-:W-:Y:S01]  /*65e0*/  @!P1 IADD3 R36, P6, R27, R22, RZ ;  /* 0x000000161b249210 */ /* 0x000fe20007fde0ff */
[----:B------:R-:W-:Y:S01]  /*65f0*/  @!P3 STG.E.U16 desc[UR16][R20.64+0x200], R47 ;  /* 0x0002002f1400b986 */ /* 0x000fe2000c101510 */
[----:B------:R-:W-:-:S02]  /*6600*/  ISETP.GE.AND P5, PT, R32, R89, PT ;  /* 0x000000592000720c */ /* 0x000fc40003fa6270 */
[-C--:B------:R-:W-:Y:S01]  /*6610*/  ISETP.GE.AND P4, PT, R33, R89.reuse, PT ;  /* 0x000000592100720c */ /* 0x080fe20003f86270 */
[----:B------:R1:W-:Y:S01]  /*6620*/  @!P2 STG.E.U16 desc[UR16][R20.64+0x80], R37 ;  /* 0x000080251400a986 */ /* 0x0003e2000c101510 */
[-C--:B------:R-:W-:Y:S02]  /*6630*/  ISETP.GE.AND P3, PT, R34, R89.reuse, PT ;  /* 0x000000592200720c */ /* 0x080fe40003f66270 */
[----:B------:R-:W-:Y:S02]  /*6640*/  ISETP.GE.AND P2, PT, R35, R89, PT ;  /* 0x000000592300720c */ /* 0x000fe40003f46270 */
[----:B------:R-:W-:Y:S02]  /*6650*/  @!P1 IADD3.X R23, R99, R23, R53, P6, !PT ;  /* 0x0000001763179210 */ /* 0x000fe400037fe435 */
[C---:B------:R-:W-:Y:S02]  /*6660*/  @!P1 LEA R22, P6, R36.reuse, UR18, 0x1 ;  /* 0x0000001224169c11 */ /* 0x040fe4000f8c08ff */
[----:B0-----:R-:W-:Y:S01]  /*6670*/  LOP3.LUT R39, R109, 0x1e0, R110, 0xfe, !PT ;  /* 0x000001e06d277812 */ /* 0x001fe200078efe6e */
[----:B------:R-:W-:Y:S01]  /*6680*/  @!P5 STG.E.U16 desc[UR16][R20.64+0x340], R57 ;  /* 0x000340391400d986 */ /* 0x000fe2000c101510 */
[----:B------:R-:W-:-:S02]  /*6690*/  @!P1 LEA.HI.X R23, R36, UR19, R23, 0x1, P6 ;  /* 0x0000001324179c11 */ /* 0x000fc4000b0f0c17 */
[C-C-:B------:R-:W-:Y:S01]  /*66a0*/  LOP3.LUT R36, R109.reuse, 0xc0, R110.reuse, 0xfe, !PT ;  /* 0x000000c06d247812 */ /* 0x140fe200078efe6e */
[----:B------:R0:W-:Y:S01]  /*66b0*/  @!P4 STG.E.U16 desc[UR16][R20.64+0x1c0], R41 ;  /* 0x0001c0291400c986 */ /* 0x0001e2000c101510 */
[----:B-1----:R-:W-:Y:S02]  /*66c0*/  LOP3.LUT R37, R109, 0x80, R110, 0xfe, !PT ;  /* 0x000000806d257812 */ /* 0x002fe400078efe6e */
[-C--:B------:R-:W-:Y:S01]  /*66d0*/  ISETP.GE.AND P5, PT, R36, R89.reuse, PT ;  /* 0x000000592400720c */ /* 0x080fe20003fa6270 */
[----:B------:R-:W-:Y:S01]  /*66e0*/  @!P3 STG.E.U16 desc[UR16][R20.64+0x240], R49 ;  /* 0x000240311400b986 */ /* 0x000fe2000c101510 */
[-C--:B------:R-:W-:Y:S02]  /*66f0*/  ISETP.GE.AND P4, PT, R37, R89.reuse, PT ;  /* 0x000000592500720c */ /* 0x080fe40003f86270 */
[-C--:B------:R-:W-:Y:S01]  /*6700*/  ISETP.GE.AND P3, PT, R38, R89.reuse, PT ;  /* 0x000000592600720c */ /* 0x080fe20003f66270 */
[----:B------:R-:W-:Y:S01]  /*6710*/  @!P2 STG.E.U16 desc[UR16][R20.64+0x380], R85 ;  /* 0x000380551400a986 */ /* 0x000fe2000c101510 */
[----:B------:R-:W-:-:S02]  /*6720*/  ISETP.GE.AND P2, PT, R39, R89, PT ;  /* 0x000000592700720c */ /* 0x000fc40003f46270 */
[----:B------:R-:W-:Y:S02]  /*6730*/  LOP3.LUT R108, R109, 0x20, R110, 0xfe, !PT ;  /* 0x000000206d6c7812 */ /* 0x000fe400078efe6e */
[----:B------:R-:W-:Y:S02]  /*6740*/  IADD3 R42, P6, R24, UR24, RZ ;  /* 0x00000018182a7c10 */ /* 0x000fe4000ffde0ff */
[C---:B------:R-:W-:Y:S01]  /*6750*/  SHF.L.U32 R40, R108.reuse, 0x1, RZ ;  /* 0x000000016c287819 */ /* 0x040fe200000006ff */
[----:B------:R1:W-:Y:S01]  /*6760*/  @!P5 STG.E.U16 desc[UR16][R20.64+0x180], R45 ;  /* 0x0001802d1400d986 */ /* 0x0003e2000c101510 */
[----:B------:R-:W-:Y:S02]  /*6770*/  IADD3.X R44, R53, UR25, R25, P6, !PT ;  /* 0x00000019352c7c10 */ /* 0x000fe4000b7fe419 */
[----:B0-----:R-:W-:Y:S01]  /*6780*/  SHF.L.U64.HI R41, R108, 0x1, R99 ;  /* 0x000000016c297819 */ /* 0x001fe20000010263 */
[----:B------:R0:W-:Y:S01]  /*6790*/  @!P4 STG.E.U16 desc[UR16][R20.64+0x100], R43 ;  /* 0x0001002b1400c986 */ /* 0x0001e2000c101510 */
[----:B------:R-:W-:-:S02]  /*67a0*/  IADD3 R24, P6, R40, UR18, RZ ;  /* 0x0000001228187c10 */ /* 0x000fc4000ffde0ff */
[----:B------:R-:W-:Y:S01]  /*67b0*/  PRMT R47, RZ, 0x7610, R47 ;  /* 0x00007610ff2f7816 */ /* 0x000fe2000000002f */
[----:B------:R-:W-:Y:S01]  /*67c0*/  @!P3 STG.E.U16 desc[UR16][R20.64+0x280], R51 ;  /* 0x000280331400b986 */ /* 0x000fe2000c101510 */
[----:B------:R-:W-:Y:S02]  /*67d0*/  IADD3.X R25, R41, UR19, RZ, P6, !PT ;  /* 0x0000001329197c10 */ /* 0x000fe4000b7fe4ff */
[----:B------:R-:W-:Y:S01]  /*67e0*/  LEA R24, P6, R42, R24, 0x1 ;  /* 0x000000182a187211 */ /* 0x000fe200078c08ff */
[----:B------:R2:W-:Y:S01]  /*67f0*/  @!P2 STG.E.U16 desc[UR16][R20.64+0x3c0], R87 ;  /* 0x0003c0571400a986 */ /* 0x0005e2000c101510 */
[----:B------:R-:W-:Y:S02]  /*6800*/  ISETP.GE.AND P4, PT, R108, UR14, PT ;  /* 0x0000000e6c007c0c */ /* 0x000fe4000bf86270 */
[----:B------:R-:W-:Y:S02]  /*6810*/  ISETP.GE.AND P3, PT, R31, UR14, PT ;  /* 0x0000000e1f007c0c */ /* 0x000fe4000bf66270 */
[----:B------:R-:W-:-:S02]  /*6820*/  ISETP.GE.AND P2, PT, R26, UR14, PT ;  /* 0x0000000e1a007c0c */ /* 0x000fc4000bf46270 */
[----:B------:R-:W-:Y:S01]  /*6830*/  LEA.HI.X R25, R42, R25, R44, 0x1, P6 ;  /* 0x000000192a197211 */ /* 0x000fe200030f0c2c */
[----:B------:R-:W-:Y:S01]  /*6840*/  BAR.SYNC.DEFER_BLOCKING 0x0 ;  /* 0x0000000000007b1d */ /* 0x000fe20000010000 */
[----:B------:R-:W-:Y:S02]  /*6850*/  PRMT R42, RZ, 0x7610, R42 ;  /* 0x00007610ff2a7816 */ /* 0x000fe4000000002a */
[----:B------:R-:W-:Y:S02]  /*6860*/  PRMT R44, RZ, 0x7610, R44 ;  /* 0x00007610ff2c7816 */ /* 0x000fe4000000002c */
[----:B-1----:R-:W-:Y:S02]  /*6870*/  PRMT R45, RZ, 0x7610, R45 ;  /* 0x00007610ff2d7816 */ /* 0x002fe4000000002d */
[----:B------:R-:W-:Y:S02]  /*6880*/  ISETP.GE.AND P6, PT, R28, UR14, PT ;  /* 0x0000000e1c007c0c */ /* 0x000fe4000bfc6270 */
[----:B------:R-:W-:-:S02]  /*6890*/  ISETP.GE.AND P5, PT, R36, UR14, PT ;  /* 0x0000000e24007c0c */ /* 0x000fc4000bfa6270 */
[----:B------:R-:W-:Y:S02]  /*68a0*/  PRMT R46, RZ, 0x7610, R46 ;  /* 0x00007610ff2e7816 */ /* 0x000fe4000000002e */
[----:B0-----:R-:W-:Y:S01]  /*68b0*/  PRMT R43, RZ, 0x7610, R43 ;  /* 0x00007610ff2b7816 */ /* 0x001fe2000000002b */
[----:B------:R0:W3:Y:S01]  /*68c0*/  @!P1 LDG.E.U16 R42, desc[UR16][R22.64] ;  /* 0x00000010162a9981 */ /* 0x0000e2000c1e1500 */
[----:B------:R-:W-:Y:S02]  /*68d0*/  ISETP.GE.AND P1, PT, R37, UR14, PT ;  /* 0x0000000e25007c0c */ /* 0x000fe4000bf26270 */
[----:B--2---:R-:W-:Y:S01]  /*68e0*/  PRMT R20, RZ, 0x7610, R20 ;  /* 0x00007610ff147816 */ /* 0x004fe20000000014 */
[----:B------:R-:W2:Y:S01]  /*68f0*/  @!P4 LDG.E.U16 R47, desc[UR16][R24.64] ;  /* 0x00000010182fc981 */ /* 0x000ea2000c1e1500 */
        /* <DEDUP_REMOVED lines=32> */
[----:B---3--:R-:W-:Y:S04]  /*6b00*/  STS.U16 [R97], R42 ;  /* 0x0000002a61007388 */ /* 0x008fe80000000400 */
[----:B--2---:R-:W-:Y:S04]  /*6b10*/  STS.U16 [R96+0x40], R47 ;  /* 0x0000402f60007388 */ /* 0x004fe80000000400 */
        /* <DEDUP_REMOVED lines=29> */
[----:B------:R-:W0:Y:S02]  /*6cf0*/  LDS.U16 R21, [R64+0x12] ;  /* 0x0000120040157984 */ /* 0x000e240000000400 */
[----:B------:R-:W-:Y:S01]  /*6d00*/  FMUL.FTZ R24, R51, -1.4426950216293334961 ;  /* 0xbfb8aa3b33187820 */ /* 0x000fe20000410000 */
[----:B--2---:R-:W-:Y:S01]  /*6d10*/  HADD2.F32 R55, -RZ, R22.H0_H0 ;  /* 0x20000016ff377230 */ /* 0x004fe20000004100 */
[----:B------:R-:W1:Y:S01]  /*6d20*/  LDS.U16 R44, [R62+0x16] ;  /* 0x000016003e2c7984 */ /* 0x000e620000000400 */
[----:B---3--:R-:W-:Y:S01]  /*6d30*/  HADD2.F32 R22, -RZ, R23.H0_H0 ;  /* 0x20000017ff167230 */ /* 0x008fe20000004100 */
[----:B------:R2:W3:Y:S02]  /*6d40*/  MUFU.EX2 R50, R20 ;  /* 0x0000001400327308 */ /* 0x0004e40000000800 */
[----:B------:R-:W1:Y:S06]  /*6d50*/  LDS.U16 R23, [R58+0x1e] ;  /* 0x00001e003a177984 */ /* 0x000e6c0000000400 */
[----:B------:R4:W1:Y:S01]  /*6d60*/  MUFU.EX2 R52, R24 ;  /* 0x0000001800347308 */ /* 0x0008620000000800 */
[----:B--2---:R-:W2:Y:S04]  /*6d70*/  LDS.U16 R20, [R60+0x1a] ;  /* 0x00001a003c147984 */ /* 0x004ea80000000400 */
[----:B----4-:R-:W4:Y:S01]  /*6d80*/  LDS.U16 R24, [R59+0x1c] ;  /* 0x00001c003b187984 */ /* 0x010f220000000400 */
[----:B------:R-:W-:-:S02]  /*6d90*/  HADD2.F32 R46, -RZ, R46.H0_H0 ;  /* 0x2000002eff2e7230 */ /* 0x000fc40000004100 */
[----:B-----5:R-:W-:-:S03]  /*6da0*/  HADD2.F32 R43, -RZ, R43.H0_H0 ;  /* 0x2000002bff2b7230 */ /* 0x020fc60000004100 */
[----:B------:R-:W-:Y:S02]  /*6db0*/  FMUL.FTZ R54, R46, -1.4426950216293334961 ;  /* 0xbfb8aa3b2e367820 */ /* 0x000fe40000410000 */
[----:B------:R-:W-:Y:S01]  /*6dc0*/  FMUL.FTZ R53, R43, -1.4426950216293334961 ;  /* 0xbfb8aa3b2b357820 */ /* 0x000fe20000410000 */
[----:B------:R-:W-:-:S03]  /*6dd0*/  FMUL.FTZ R56, R55, -1.4426950216293334961 ;  /* 0xbfb8aa3b37387820 */ /* 0x000fc60000410000 */
[----:B------:R-:W5:Y:S01]  /*6de0*/  MUFU.EX2 R54, R54 ;  /* 0x0000003600367308 */ /* 0x000f620000000800 */
[----:B------:R-:W-:Y:S01]  /*6df0*/  FMUL.FTZ R57, R22, -1.4426950216293334961 ;  /* 0xbfb8aa3b16397820 */ /* 0x000fe20000410000 */
[----:B------:R-:W-:Y:S02]  /*6e00*/  HADD2.F32 R45, -RZ, R45.H0_H0 ;  /* 0x2000002dff2d7230 */ /* 0x000fe40000004100 */
[----:B------:R-:W-:Y:S02]  /*6e10*/  HADD2.F32 R48, -RZ, R48.H0_H0 ;  /* 0x20000030ff307230 */ /* 0x000fe40000004100 */
[----:B------:R-:W-:Y:S02]  /*6e20*/  HADD2.F32 R47, -RZ, R47.H0_H0 ;  /* 0x2000002fff2f7230 */ /* 0x000fe40000004100 */
[----:B------:R-:W5:Y:S01]  /*6e30*/  MUFU.EX2 R53, R53 ;  /* 0x0000003500357308 */ /* 0x000f620000000800 */
[----:B------:R-:W-:Y:S02]  /*6e40*/  HADD2.F32 R42, -RZ, R42.H0_H0 ;  /* 0x2000002aff2a7230 */ /* 0x000fe40000004100 */
[----:B---3--:R-:W-:Y:S01]  /*6e50*/  FADD.FTZ R50, R50, 1 ;  /* 0x3f80000032327421 */ /* 0x008fe20000010000 */
[----:B0-----:R-:W-:-:S02]  /*6e60*/  HADD2.F32 R21, -RZ, R21.H0_H0 ;  /* 0x20000015ff157230 */ /* 0x001fc40000004100 */
[----:B------:R-:W-:Y:S02]  /*6e70*/  HADD2.F32 R25, -RZ, R25.H0_H0 ;  /* 0x20000019ff197230 */ /* 0x000fe40000004100 */
[----:B------:R-:W0:Y:S01]  /*6e80*/  MUFU.EX2 R56, R56 ;  /* 0x0000003800387308 */ /* 0x000e220000000800 */
[----:B-1----:R-:W-:Y:S02]  /*6e90*/  HADD2.F32 R44, -RZ, R44.H0_H0 ;  /* 0x2000002cff2c7230 */ /* 0x002fe40000004100 */
[----:B------:R-:W-:Y:S02]  /*6ea0*/  HADD2.F32 R23, -RZ, R23.H0_H0 ;  /* 0x20000017ff177230 */ /* 0x000fe40000004100 */
[----:B------:R-:W-:Y:S01]  /*6eb0*/  FMUL.FTZ R85, R45, -1.4426950216293334961 ;  /* 0xbfb8aa3b2d557820 */ /* 0x000fe20000410000 */
[----:B------:R-:W-:Y:S01]  /*6ec0*/  FMUL.FTZ R86, R48, -1.4426950216293334961 ;  /* 0xbfb8aa3b30567820 */ /* 0x000fe20000410000 */
[----:B--2---:R-:W-:Y:S02]  /*6ed0*/  HADD2.F32 R20, -RZ, R20.H0_H0 ;  /* 0x20000014ff147230 */ /* 0x004fe40000004100 */
[----:B------:R-:W-:Y:S01]  /*6ee0*/  FMUL.FTZ R90, R47, -1.4426950216293334961 ;  /* 0xbfb8aa3b2f5a7820 */ /* 0x000fe20000410000 */
[----:B------:R-:W1:Y:S01]  /*6ef0*/  MUFU.EX2 R57, R57 ;  /* 0x0000003900397308 */ /* 0x000e620000000800 */
[----:B------:R-:W-:Y:S01]  /*6f00*/  FMUL.FTZ R84, R42, -1.4426950216293334961 ;  /* 0xbfb8aa3b2a547820 */ /* 0x000fe20000410000 */
[----:B----4-:R-:W-:-:S02]  /*6f10*/  HADD2.F32 R24, -RZ, R24.H0_H0 ;  /* 0x20000018ff187230 */ /* 0x010fc40000004100 */
[----:B------:R-:W-:Y:S01]  /*6f20*/  FMUL.FTZ R87, R21, -1.4426950216293334961 ;  /* 0xbfb8aa3b15577820 */ /* 0x000fe20000410000 */
[----:B------:R-:W-:Y:S01]  /*6f30*/  FMUL.FTZ R88, R25, -1.4426950216293334961 ;  /* 0xbfb8aa3b19587820 */ /* 0x000fe20000410000 */
[----:B------:R-:W-:Y:S01]  /*6f40*/  FMUL.FTZ R89, R44, -1.4426950216293334961 ;  /* 0xbfb8aa3b2c597820 */ /* 0x000fe20000410000 */
[----:B------:R-:W-:Y:S01]  /*6f50*/  FMUL.FTZ R99, R23, -1.4426950216293334961 ;  /* 0xbfb8aa3b17637820 */ /* 0x000fe20000410000 */
[----:B------:R-:W2:Y:S01]  /*6f60*/  MUFU.RCP R50, R50 ;  /* 0x0000003200327308 */ /* 0x000ea20000001000 */
[----:B------:R-:W-:Y:S01]  /*6f70*/  FADD.FTZ R52, R52, 1 ;  /* 0x3f80000034347421 */ /* 0x000fe20000010000 */
[----:B-----5:R-:W-:Y:S01]  /*6f80*/  FADD.FTZ R54, R54, 1 ;  /* 0x3f80000036367421 */ /* 0x020fe20000010000 */
[----:B------:R-:W-:Y:S01]  /*6f90*/  FMUL.FTZ R91, R20, -1.4426950216293334961 ;  /* 0xbfb8aa3b145b7820 */ /* 0x000fe20000410000 */
[----:B------:R-:W-:-:S04]  /*6fa0*/  FMUL.FTZ R98, R24, -1.4426950216293334961 ;  /* 0xbfb8aa3b18627820 */ /* 0x000fc80000410000 */
[----:B------:R-:W3:Y:S01]  /*6fb0*/  MUFU.EX2 R85, R85 ;  /* 0x0000005500557308 */ /* 0x000ee20000000800 */
[----:B------:R-:W-:-:S07]  /*6fc0*/  FADD.FTZ R53, R53, 1 ;  /* 0x3f80000035357421 */ /* 0x000fce0000010000 */
[----:B------:R-:W4:Y:S01]  /*6fd0*/  MUFU.EX2 R86, R86 ;  /* 0x0000005600567308 */ /* 0x000f220000000800 */
[----:B0-----:R-:W-:-:S07]  /*6fe0*/  FADD.FTZ R56, R56, 1 ;  /* 0x3f80000038387421 */ /* 0x001fce0000010000 */
[----:B------:R-:W0:Y:S08]  /*6ff0*/  MUFU.EX2 R90, R90 ;  /* 0x0000005a005a7308 */ /* 0x000e300000000800 */
[----:B------:R-:W5:Y:S08]  /*7000*/  MUFU.EX2 R84, R84 ;  /* 0x0000005400547308 */ /* 0x000f700000000800 */
[----:B------:R-:W5:Y:S08]  /*7010*/  MUFU.RCP R101, R54 ;  /* 0x0000003600657308 */ /* 0x000f700000001000 */
[----:B------:R-:W5:Y:S08]  /*7020*/  MUFU.EX2 R87, R87 ;  /* 0x0000005700577308 */ /* 0x000f700000000800 */
[----:B------:R-:W5:Y:S08]  /*7030*/  MUFU.EX2 R88, R88 ;  /* 0x0000005800587308 */ /* 0x000f700000000800 */
[----:B------:R-:W5:Y:S08]  /*7040*/  MUFU.EX2 R89, R89 ;  /* 0x0000005900597308 */ /* 0x000f700000000800 */
[----:B------:R-:W-:Y:S08]  /*7050*/  MUFU.EX2 R99, R99 ;  /* 0x0000006300637308 */ /* 0x000ff00000000800 */
[----:B------:R-:W5:Y:S01]  /*7060*/  MUFU.RCP R52, R52 ;  /* 0x0000003400347308 */ /* 0x000f620000001000 */
[----:B-1----:R-:W-:-:S07]  /*7070*/  FADD.FTZ R57, R57, 1 ;  /* 0x3f80000039397421 */ /* 0x002fce0000010000 */
[----:B------:R-:W1:Y:S08]  /*7080*/  MUFU.EX2 R91, R91 ;  /* 0x0000005b005b7308 */ /* 0x000e700000000800 */
[----:B------:R-:W1:Y:S01]  /*7090*/  MUFU.EX2 R98, R98 ;  /* 0x0000006200627308 */ /* 0x000e620000000800 */
[----:B--2---:R-:W-:-:S07]  /*70a0*/  FMUL.FTZ R50, R49, R50 ;  /* 0x0000003231327220 */ /* 0x004fce0000410000 */
[----:B------:R-:W2:Y:S01]  /*70b0*/  MUFU.RCP R100, R53 ;  /* 0x0000003500647308 */ /* 0x000ea20000001000 */
[----:B---3--:R-:W-:Y:S01]  /*70c0*/  FADD.FTZ R85, R85, 1 ;  /* 0x3f80000055557421 */ /* 0x008fe20000010000 */
[----:B----4-:R-:W-:Y:S01]  /*70d0*/  FADD.FTZ R86, R86, 1 ;  /* 0x3f80000056567421 */ /* 0x010fe20000010000 */
[----:B0-----:R-:W-:-:S05]  /*70e0*/  FADD.FTZ R90, R90, 1 ;  /* 0x3f8000005a5a7421 */ /* 0x001fca0000010000 */
[----:B------:R-:W0:Y:S01]  /*70f0*/  MUFU.RCP R56, R56 ;  /* 0x0000003800387308 */ /* 0x000e220000001000 */
[----:B-----5:R-:W-:Y:S01]  /*7100*/  FADD.FTZ R84, R84, 1 ;  /* 0x3f80000054547421 */ /* 0x020fe20000010000 */
[----:B------:R-:W-:Y:S01]  /*7110*/  FMUL.FTZ R50, R50, R17 ;  /* 0x0000001132327220 */ /* 0x000fe20000410000 */
[----:B------:R-:W-:Y:S01]  /*7120*/  FMUL.FTZ R17, R46, R101 ;  /* 0x000000652e117220 */ /* 0x000fe20000410000 */
[----:B------:R-:W-:Y:S01]  /*7130*/  FADD.FTZ R87, R87, 1 ;  /* 0x3f80000057577421 */ /* 0x000fe20000010000 */
[----:B------:R-:W-:Y:S01]  /*7140*/  FADD.FTZ R88, R88, 1 ;  /* 0x3f80000058587421 */ /* 0x000fe20000010000 */
[----:B------:R-:W-:Y:S02]  /*7150*/  FADD.FTZ R89, R89, 1 ;  /* 0x3f80000059597421 */ /* 0x000fe40000010000 */
[----:B------:R-:W3:Y:S01]  /*7160*/  MUFU.RCP R57, R57 ;  /* 0x0000003900397308 */ /* 0x000ee20000001000 */
[----:B------:R-:W-:Y:S01]  /*7170*/  FMUL.FTZ R51, R51, R52 ;  /* 0x0000003433337220 */ /* 0x000fe20000410000 */
[----:B------:R-:W-:Y:S01]  /*7180*/  FADD.FTZ R99, R99, 1 ;  /* 0x3f80000063637421 */ /* 0x000fe20000010000 */
[----:B-1----:R-:W-:Y:S01]  /*7190*/  FADD.FTZ R91, R91, 1 ;  /* 0x3f8000005b5b7421 */ /* 0x002fe20000010000 */
[----:B------:R-:W-:Y:S01]  /*71a0*/  FADD.FTZ R98, R98, 1 ;  /* 0x3f80000062627421 */ /* 0x000fe20000010000 */
[----:B------:R-:W-:-:S03]  /*71b0*/  FMUL.FTZ R17, R17, R14 ;  /* 0x0000000e11117220 */ /* 0x000fc60000410000 */
[----:B------:R-:W1:Y:S01]  /*71c0*/  MUFU.RCP R102, R85 ;  /* 0x0000005500667308 */ /* 0x000e620000001000 */
[----:B------:R-:W-:Y:S01]  /*71d0*/  FMUL.FTZ R51, R51, R16 ;  /* 0x0000001033337220 */ /* 0x000fe20000410000 */
[----:B--2---:R-:W-:-:S06]  /*71e0*/  FMUL.FTZ R16, R43, R100 ;  /* 0x000000642b107220 */ /* 0x004fcc0000410000 */
[----:B------:R-:W2:Y:S08]  /*71f0*/  MUFU.RCP R53, R86 ;  /* 0x0000005600357308 */ /* 0x000eb00000001000 */
[----:B------:R-:W4:Y:S01]  /*7200*/  MUFU.RCP R103, R84 ;  /* 0x0000005400677308 */ /* 0x000f220000001000 */
[----:B0-----:R-:W-:-:S07]  /*7210*/  FMUL.FTZ R46, R55, R56 ;  /* 0x00000038372e7220 */ /* 0x001fce0000410000 */
[----:B------:R-:W0:Y:S08]  /*7220*/  MUFU.RCP R90, R90 ;  /* 0x0000005a005a7308 */ /* 0x000e300000001000 */
[----:B------:R-:W5:Y:S08]  /*7230*/  MUFU.RCP R54, R87 ;  /* 0x0000005700367308 */ /* 0x000f700000001000 */
[----:B------:R-:W5:Y:S08]  /*7240*/  MUFU.RCP R14, R99 ;  /* 0x00000063000e7308 */ /* 0x000f700000001000 */
[----:B------:R-:W5:Y:S08]  /*7250*/  MUFU.RCP R88, R88 ;  /* 0x0000005800587308 */ /* 0x000f700000001000 */
[----:B------:R-:W5:Y:S08]  /*7260*/  MUFU.RCP R89, R89 ;  /* 0x0000005900597308 */ /* 0x000f700000001000 */
[----:B------:R-:W5:Y:S01]  /*7270*/  MUFU.RCP R43, R98 ;  /* 0x00000062002b7308 */ /* 0x000f620000001000 */
[----:B------:R-:W-:-:S07]  /*7280*/  FMUL.FTZ R46, R46, R13 ;  /* 0x0000000d2e2e7220 */ /* 0x000fce0000410000 */
[----:B------:R-:W5:Y:S01]  /*7290*/  MUFU.RCP R91, R91 ;  /* 0x0000005b005b7308 */ /* 0x000f620000001000 */
[----:B---3--:R-:W-:Y:S01]  /*72a0*/  FMUL.FTZ R13, R22, R57 ;  /* 0x00000039160d7220 */ /* 0x008fe20000410000 */
[----:B-1----:R-:W-:Y:S01]  /*72b0*/  FMUL.FTZ R45, R45, R102 ;  /* 0x000000662d2d7220 */ /* 0x002fe20000410000 */
[----:B--2---:R-:W-:Y:S01]  /*72c0*/  FMUL.FTZ R48, R48, R53 ;  /* 0x0000003530307220 */ /* 0x004fe20000410000 */
[----:B------:R-:W-:Y:S01]  /*72d0*/  FMUL.FTZ R16, R16, R15 ;  /* 0x0000000f10107220 */ /* 0x000fe20000410000 */
[----:B------:R-:W-:Y:S01]  /*72e0*/  BAR.SYNC.DEFER_BLOCKING 0x0 ;  /* 0x0000000000007b1d */ /* 0x000fe20000010000 */
[----:B----4-:R-:W-:Y:S01]  /*72f0*/  FMUL.FTZ R42, R42, R103 ;  /* 0x000000672a2a7220 */ /* 0x010fe20000410000 */
[----:B------:R-:W-:Y:S01]  /*7300*/  FMUL.FTZ R13, R13, R12 ;  /* 0x0000000c0d0d7220 */ /* 0x000fe20000410000 */
[----:B0-----:R-:W-:Y:S01]  /*7310*/  FMUL.FTZ R12, R47, R90 ;  /* 0x0000005a2f0c7220 */ /* 0x001fe20000410000 */
[----:B-----5:R-:W-:Y:S01]  /*7320*/  FMUL.FTZ R21, R21, R54 ;  /* 0x0000003615157220 */ /* 0x020fe20000410000 */
[----:B------:R-:W-:Y:S01]  /*7330*/  FMUL.FTZ R23, R23, R14 ;  /* 0x0000000e17177220 */ /* 0x000fe20000410000 */
[----:B------:R-:W-:Y:S01]  /*7340*/  FMUL.FTZ R45, R45, R10 ;  /* 0x0000000a2d2d7220 */ /* 0x000fe20000410000 */
[----:B------:R-:W-:Y:S01]  /*7350*/  FMUL.FTZ R48, R48, R9 ;  /* 0x0000000930307220 */ /* 0x000fe20000410000 */
[----:B------:R-:W-:Y:S01]  /*7360*/  F2FP.F16.F32.PACK_AB R50, R51, R50 ;  /* 0x000000323332723e */ /* 0x000fe200000000ff */
[----:B------:R-:W-:Y:S01]  /*7370*/  FMUL.FTZ R42, R42, R11 ;  /* 0x0000000b2a2a7220 */ /* 0x000fe20000410000 */
[----:B------:R-:W-:Y:S01]  /*7380*/  FMUL.FTZ R10, R25, R88 ;  /* 0x00000058190a7220 */ /* 0x000fe20000410000 */
[----:B------:R-:W-:Y:S01]  /*7390*/  FMUL.FTZ R9, R44, R89 ;  /* 0x000000592c097220 */ /* 0x000fe20000410000 */
[----:B------:R-:W-:Y:S01]  /*73a0*/  FMUL.FTZ R24, R24, R43 ;  /* 0x0000002b18187220 */ /* 0x000fe20000410000 */
        /* <DEDUP_REMOVED lines=63> */
[----:B-1----:R-:W-:Y:S01]  /*77a0*/  IMAD.U32 R7, RZ, RZ, UR7 ;  /* 0x00000007ff077e24 */ /* 0x002fe2000f8e00ff */
[----:B------:R-:W-:Y:S03]  /*77b0*/  BSSY B0, `(.L_x_2764) ;  /* 0x0000013000007945 */ /* 0x000fe60003800000 */
[----:B------:R-:W-:Y:S01]  /*77c0*/  IMAD R7, R112, UR15, R7 ;  /* 0x0000000f70077c24 */ /* 0x000fe2000f8e0207 */
[----:B--2---:R-:W-:-:S04]  /*77d0*/  ISETP.GE.AND P0, PT, R27, R43, PT ;  /* 0x0000002b1b00720c */ /* 0x004fc80003f06270 */
[----:B------:R-:W-:-:S09]  /*77e0*/  IADD3 R27, R3, R7, RZ ;  /* 0x00000007031b7210 */ /* 0x000fd20007ffe0ff */
[----:B------:R-:W-:Y:S05]  /*77f0*/  @P0 BRA `(.L_x_2765) ;  /* 0x0000000000380947 */ /* 0x000fea0003800000 */
[----:B------:R-:W-:Y:S01]  /*7800*/  MOV R4, R18 ;  /* 0x0000001200047202 */ /* 0x000fe20000000f00 */
[----:B------:R-:W-:Y:S01]  /*7810*/  IMAD.MOV.U32 R5, RZ, RZ, R19 ;  /* 0x000000ffff057224 */ /* 0x000fe200078e0013 */
[----:B------:R-:W-:Y:S02]  /*7820*/  ULDC.64 UR18, c[0x0][0x2c8] ;  /* 0x0000b20000127ab9 */ /* 0x000fe40000000a00 */
[----:B------:R-:W-:Y:S01]  /*7830*/  UIMAD UR7, UR23, UR18, URZ ;  /* 0x00000012170772a4 */ /* 0x000fe2000f8e023f */
[----:B------:R-:W-:-:S05]  /*7840*/  IMAD.WIDE.U32 R4, R112, UR14, R4 ;  /* 0x0000000e70047c25 */ /* 0x000fca000f8e0004 */
[----:B------:R-:W-:Y:S02]  /*7850*/  IADD3 R5, R7, R5, RZ ;  /* 0x0000000507057210 */ /* 0x000fe40007ffe0ff */
[----:B------:R-:W-:Y:S01]  /*7860*/  MOV R6, UR7 ;  /* 0x0000000700067c02 */ /* 0x000fe20008000f00 */
[----:B------:R-:W-:-:S04]  /*7870*/  IMAD.WIDE.U32 R4, R113, UR18, R4 ;  /* 0x0000001271047c25 */ /* 0x000fc8000f8e0004 */
[----:B------:R-:W-:Y:S01]  /*7880*/  IMAD R7, R113, UR19, R6 ;  /* 0x0000001371077c24 */ /* 0x000fe2000f8e0206 */
[----:B------:R-:W-:Y:S02]  /*7890*/  ULDC.64 UR18, c[0x0][0x320] ;  /* 0x0000c80000127ab9 */ /* 0x000fe40000000a00 */
[----:B------:R-:W-:Y:S01]  /*78a0*/  LEA R6, P0, R4, UR18, 0x1 ;  /* 0x0000001204067c11 */ /* 0x000fe2000f8008ff */
[----:B------:R-:W-:-:S05]  /*78b0*/  IMAD.IADD R5, R5, 0x1, R7 ;  /* 0x0000000105057824 */ /* 0x000fca00078e0207 */
[----:B------:R-:W-:-:S05]  /*78c0*/  LEA.HI.X R7, R4, UR19, R5, 0x1, P0 ;  /* 0x0000001304077c11 */ /* 0x000fca00080f0c05 */
[----:B------:R0:W-:Y:S02]  /*78d0*/  STG.E.U16 desc[UR16][R6.64], R97 ;  /* 0x0000006106007986 */ /* 0x0001e4000c101510 */
.L_x_2765:
[----:B------:R-:W-:Y:S05]  /*78e0*/  BSYNC B0 ;  /* 0x0000000000007941 */ /* 0x000fea0003800000 */
.L_x_2764:
        /* <DEDUP_REMOVED lines=10> */
[----:B------:R-:W-:Y:S01]  /*7990*/  UIADD3 UR12, UP0, UR12, 0x1000, URZ ;  /* 0x000010000c0c7890 */ /* 0x000fe2000ff1e03f */
[-C--:B------:R-:W-:Y:S01]  /*79a0*/  ISETP.GE.AND P5, PT, R26, R43.reuse, PT ;  /* 0x0000002b1a00720c */ /* 0x080fe20003fa6270 */
[----:B------:R-:W-:Y:S01]  /*79b0*/  UIADD3 UR8, UP1, UR8, 0x1000, URZ ;  /* 0x0000100008087890 */ /* 0x000fe2000ff3e03f */
[----:B------:R-:W-:Y:S01]  /*79c0*/  ISETP.GE.AND P2, PT, R33, R43, PT ;  /* 0x0000002b2100720c */ /* 0x000fe20003f46270 */
[----:B------:R-:W-:Y:S01]  /*79d0*/  IMAD R5, R113, UR15, R4 ;  /* 0x0000000f71057c24 */ /* 0x000fe2000f8e0204 */
[----:B------:R-:W-:Y:S01]  /*79e0*/  IADD3 R4, P0, R2, UR24, RZ ;  /* 0x0000001802047c10 */ /* 0x000fe2000ff1e0ff */
[----:B------:R-:W-:Y:S01]  /*79f0*/  UIADD3 UR9, UP2, UR9, 0x1000, URZ ;  /* 0x0000100009097890 */ /* 0x000fe2000ff5e03f */
[----:B------:R-:W-:Y:S01]  /*7a00*/  IADD3 R2, P1, R40, UR18, RZ ;  /* 0x0000001228027c10 */ /* 0x000fe2000ff3e0ff */
[----:B------:R-:W-:Y:S01]  /*7a10*/  UIADD3.X UR13, URZ, UR13, URZ, UP0, !UPT ;  /* 0x0000000d3f0d7290 */ /* 0x000fe200087fe43f */
[----:B------:R-:W-:Y:S01]  /*7a20*/  IADD3.X R3, R5, UR25, R3, P0, !PT ;  /* 0x0000001905037c10 */ /* 0x000fe200087fe403 */
[----:B------:R-:W-:Y:S01]  /*7a30*/  UIADD3.X UR10, URZ, UR10, URZ, UP1, !UPT ;  /* 0x0000000a3f0a7290 */ /* 0x000fe20008ffe43f */
[----:B------:R-:W-:Y:S01]  /*7a40*/  IADD3.X R41, R41, UR19, RZ, P1, !PT ;  /* 0x0000001329297c10 */ /* 0x000fe20008ffe4ff */
[----:B------:R-:W-:Y:S01]  /*7a50*/  UIADD3.X UR11, URZ, UR11, URZ, UP2, !UPT ;  /* 0x0000000b3f0b7290 */ /* 0x000fe200097fe43f */
[----:B------:R-:W-:-:S02]  /*7a60*/  LEA R2, P0, R4, R2, 0x1 ;  /* 0x0000000204027211 */ /* 0x000fc400078008ff */
[----:B------:R-:W-:Y:S02]  /*7a70*/  ISETP.GE.AND P1, PT, R36, R43, PT ;  /* 0x0000002b2400720c */ /* 0x000fe40003f26270 */
[----:B------:R-:W-:Y:S02]  /*7a80*/  LEA.HI.X R3, R4, R41, R3, 0x1, P0 ;  /* 0x0000002904037211 */ /* 0x000fe400000f0c03 */
[----:B------:R-:W-:-:S03]  /*7a90*/  ISETP.GE.AND P0, PT, R28, R43, PT ;  /* 0x0000002b1c00720c */ /* 0x000fc60003f06270 */
[----:B------:R1:W-:Y:S01]  /*7aa0*/  @!P3 STG.E.U16 desc[UR16][R2.64], R9 ;  /* 0x000000090200b986 */ /* 0x0003e2000c101510 */
[----:B------:R-:W-:-:S03]  /*7ab0*/  ISETP.GE.AND P3, PT, R30, R43, PT ;  /* 0x0000002b1e00720c */ /* 0x000fc60003f66270 */
[----:B------:R1:W-:Y:S01]  /*7ac0*/  @!P6 STG.E.U16 desc[UR16][R2.64+0xc0], R93 ;  /* 0x0000c05d0200e986 */ /* 0x0003e2000c101510 */
[-C--:B------:R-:W-:Y:S02]  /*7ad0*/  ISETP.GE.AND P6, PT, R0, R43.reuse, PT ;  /* 0x0000002b0000720c */ /* 0x080fe40003fc6270 */
[----:B------:R-:W2:Y:S01]  /*7ae0*/  LDC R0, c[0x0][0x224] ;  /* 0x00008900ff007b82 */ /* 0x000ea20000000800 */
        /* <DEDUP_REMOVED lines=19> */
[----:B--2---:R-:W-:-:S13]  /*7c20*/  ISETP.LE.AND P0, PT, R0, UR6, PT ;  /* 0x0000000600007c0c */ /* 0x004fda000bf03270 */
[----:B-1----:R-:W-:Y:S05]  /*7c30*/  @!P0 BRA `(.L_x_2766) ;  /* 0xffffff8800ac8947 */ /* 0x002fea000383ffff */
[----:B------:R-:W-:Y:S05]  /*7c40*/  EXIT ;  /* 0x000000000000794d */ /* 0x000fea0003800000 */
.L_x_2767:
        /* <DEDUP_REMOVED lines=11> */
.L_x_5243:


//--------------------- .text._Z25selective_scan_fwd_kernelI32Selective_Scan_fwd_kernel_traitsILi128ELi16ELi1ELb0ELb1ELb0ELb0EN3c104HalfEfEEv13SSMParamsBase --------------------------
	.section	.text._Z25selective_scan_fwd_kernelI32Selective_Scan_fwd_kernel_traitsILi128ELi16ELi1ELb0ELb1ELb0ELb0EN3c104HalfEfEEv13SSMParamsBase,"ax",@progbits
	.align	128
        .global         _Z25selective_scan_fwd_kernelI32Selective_Scan_fwd_kernel_traitsILi128ELi16ELi1ELb0ELb1ELb0ELb0EN3c104HalfEfEEv13SSMParamsBase
        .type           _Z25selective_scan_fwd_kernelI32Selective_Scan_fwd_kernel_traitsILi128ELi16ELi1ELb0ELb1ELb0ELb0EN3c104HalfEfEEv13SSMParamsBase,@function
        .size           _Z25selective_scan_fwd_kernelI32Selective_Scan_fwd_kernel_traitsILi128ELi16ELi1ELb0ELb1ELb0ELb0EN3c104HalfEfEEv13SSMParamsBase,(.L_x_5244 - _Z25selective_scan_fwd_kernelI32Selective_Scan_fwd_kernel_traitsILi128ELi16ELi1ELb0ELb1ELb0ELb0EN3c104HalfEfEEv13SSMParamsBase)
        .other          _Z25selective_scan_fwd_kernelI32Selective_Scan_fwd_kernel_traitsILi128ELi16ELi1ELb0ELb1ELb0ELb0EN3c104HalfEfEEv13SSMParamsBase,@"STO_CUDA_ENTRY STV_DEFAULT"
_Z25selective_scan_fwd_kernelI32Selective_Scan_fwd_kernel_traitsILi128ELi16ELi1ELb0ELb1ELb0ELb0EN3c104HalfEfEEv13SSMParamsBase:
.text._Z25selective_scan_fwd_kernelI32Selective_Scan_fwd_kernel_traitsILi128ELi16ELi1ELb0ELb1ELb0ELb0EN3c104HalfEfEEv13SSMParamsBase:
[----:B------:R-:W-:Y:S08]  /*0000*/  LDC R1, c[0x0][0x28] ;  /* 0x00000a00ff017b82 */ /* 0x000ff00000000800 */
[----:B------:R-:W0:Y:S01]  /*0010*/  LDC R8, c[0x0][0x228] ;  /* 0x00008a00ff087b82 */ /* 0x000e220000000800 */
[----:B------:R-:W-:Y:S01]  /*0020*/  ULDC.64 UR6, c[0x0][0x2e8] ;  /* 0x0000ba0000067ab9 */ /* 0x000fe20000000a00 */
[----:B------:R-:W-:Y:S01]  /*0030*/  ULDC.64 UR8, c[0x0][0x300] ;  /* 0x0000c00000087ab9 */ /* 0x000fe20000000a00 */
[----:B------:R-:W-:-:S02]  /*0040*/  UISETP.NE.U32.AND UP0, UPT, UR6, URZ, UPT ;  /* 0x0000003f0600728c */ /* 0x000fc4000bf05070 */
[----:B------:R-:W-:Y:S02]  /*0050*/  UISETP.NE.U32.AND UP1, UPT, UR8, URZ, UPT ;  /* 0x0000003f0800728c */ /* 0x000fe4000bf25070 */
[----:B------:R-:W-:Y:S01]  /*0060*/  UISETP.NE.AND.EX UP0, UPT, UR7, URZ, UPT, UP0 ;  /* 0x0000003f0700728c */ /* 0x000fe2000bf05300 */
[----:B------:R-:W1:Y:S01]  /*0070*/  S2UR UR25, SR_CTAID.Y ;  /* 0x00000000001979c3 */ /* 0x000e620000002600 */
[----:B------:R-:W-:Y:S01]  /*0080*/  UISETP.NE.AND.EX UP1, UPT, UR9, URZ, UPT, UP1 ;  /* 0x0000003f0900728c */ /* 0x000fe2000bf25310 */
[----:B------:R-:W-:Y:S01]  /*0090*/  ULDC.64 UR22, c[0x0][0x208] ;  /* 0x0000820000167ab9 */ /* 0x000fe20000000a00 */
[----:B------:R-:W-:Y:S02]  /*00a0*/  ULDC.64 UR10, c[0x0][0x280] ;  /* 0x0000a000000a7ab9 */ /* 0x000fe40000000a00 */
[----:B------:R-:W-:Y:S01]  /*00b0*/  PLOP3.LUT P3, PT, PT, PT, UP0, 0x80, 0x0 ;  /* 0x000000000000781c */ /* 0x000fe20003f6f008 */
[----:B------:R-:W-:Y:S01]  /*00c0*/  ULDC.64 UR12, c[0x0][0x290] ;  /* 0x0000a400000c7ab9 */ /* 0x000fe20000000a00 */
[----:B------:R-:W-:Y:S01]  /*00d0*/  PLOP3.LUT P4, PT, PT, PT, UP1, 0x80, 0x0 ;  /* 0x000000000000781c */ /* 0x000fe20003f8f018 */
[----:B------:R-:W2:Y:S01]  /*00e0*/  S2UR UR26, SR_CTAID.X ;  /* 0x00000000001a79c3 */ /* 0x000ea20000002500 */
[----:B------:R-:W-:Y:S01]  /*00f0*/  ULDC.64 UR14, c[0x0][0x240] ;  /* 0x00009000000e7ab9 */ /* 0x000fe20000000a00 */
[----:B------:R-:W-:Y:S01]  /*0100*/  ULDC.64 UR16, c[0x0][0x288] ;  /* 0x0000a20000107ab9 */ /* 0x000fe20000000a00 */
[----:B------:R-:W-:Y:S01]  /*0110*/  ULDC.64 UR18, c[0x0][0x2f0] ;  /* 0x0000bc0000127ab9 */ /* 0x000fe20000000a00 */
[----:B0-----:R-:W-:-:S04]  /*0120*/  IABS R9, R8 ;  /* 0x0000000800097213 */ /* 0x001fc80000000000 */
[----:B------:R-:W0:Y:S01]  /*0130*/  I2F.RP R0, R9 ;  /* 0x0000000900007306 */ /* 0x000e220000209400 */
[----:B-1----:R-:W-:Y:S02]  /*0140*/  USHF.R.S32.HI UR4, URZ, 0x1f, UR25 ;  /* 0x0000001f3f047899 */ /* 0x002fe40008011419 */
[----:B------:R-:W-:Y:S02]  /*0150*/  @UP0 ULEA UR6, UP2, UR25, UR6, 0x2 ;  /* 0x0000000619060291 */ /* 0x000fe4000f84103f */
[----:B------:R-:W-:Y:S02]  /*0160*/  @UP1 ULEA UR8, UP3, UR25, UR8, 0x2 ;  /* 0x0000000819081291 */ /* 0x000fe4000f86103f */
[----:B------:R-:W-:Y:S02]  /*0170*/  @UP0 ULEA.HI.X UR7, UR25, UR7, UR4, 0x2, UP2 ;  /* 0x0000000719070291 */ /* 0x000fe400090f1404 */
[----:B------:R-:W-:Y:S01]  /*0180*/  MOV R2, UR6 ;  /* 0x0000000600027c02 */ /* 0x000fe20008000f00 */
[----:B------:R-:W-:Y:S01]  /*0190*/  @UP1 ULEA.HI.X UR9, UR25, UR9, UR4, 0x2, UP3 ;  /* 0x0000000919091291 */ /* 0x000fe200098f1404 */
[----:B0-----:R-:W0:Y:S02]  /*01a0*/  MUFU.RCP R0, R0 ;  /* 0x0000000000007308 */ /* 0x001e240000001000 */
[----:B------:R-:W-:-:S05]  /*01b0*/  IMAD.U32 R3, RZ, RZ, UR7 ;  /* 0x00000007ff037e24 */ /* 0x000fca000f8e00ff */
[----:B------:R-:W5:Y:S01]  /*01c0*/  @P3 LDG.E R2, desc[UR22][R2.64] ;  /* 0x0000001602023981 */ /* 0x000f62000c1e1900 */
[----:B------:R-:W-:Y:S01]  /*01d0*/  MOV R4, UR8 ;  /* 0x0000000800047c02 */ /* 0x000fe20008000f00 */
[----:B------:R-:W-:Y:S01]  /*01e0*/  IMAD.U32 R5, RZ, RZ, UR9 ;  /* 0x00000009ff057e24 */ /* 0x000fe2000f8e00ff */
[----:B--2---:R-:W-:-:S04]  /*01f0*/  USHF.R.S32.HI UR5, URZ, 0x1f, UR26 ;  /* 0x0000001f3f057899 */ /* 0x004fc8000801141a */
[----:B------:R1:W5:Y:S01]  /*0200*/  @P4 LDG.E R4, desc[UR22][R4.64] ;  /* 0x0000001604044981 */ /* 0x000362000c1e1900 */
[----:B------:R-:W-:Y:S02]  /*0210*/  UIMAD UR6, UR5, UR10, URZ ;  /* 0x0000000a050672a4 */ /* 0x000fe4000f8e023f */
[----:B------:R-:W-:Y:S01]  /*0220*/  UIMAD UR7, UR5, UR12, URZ ;  /* 0x0000000c050772a4 */ /* 0x000fe2000f8e023f */
[----:B0-----:R-:W-:Y:S01]  /*0230*/  IADD3 R6, R0, 0xffffffe, RZ ;  /* 0x0ffffffe00067810 */ /* 0x001fe20007ffe0ff */
[----:B------:R-:W-:Y:S01]  /*0240*/  UIMAD.WIDE.U32 UR8, UR26, UR10, URZ ;  /* 0x0000000a1a0872a5 */ /* 0x000fe2000f8e003f */
[----:B------:R-:W-:Y:S01]  /*0250*/  IABS R0, UR25 ;  /* 0x0000001900007c13 */ /* 0x000fe20008000000 */
[----:B------:R-:W-:Y:S01]  /*0260*/  UIMAD UR6, UR26, UR11, UR6 ;  /* 0x0000000b1a0672a4 */ /* 0x000fe2000f8e0206 */
[----:B------:R0:W2:Y:S01]  /*0270*/  F2I.FTZ.U32.TRUNC.NTZ R7, R6 ;  /* 0x0000000600077305 */ /* 0x0000a2000021f000 */
[----:B------:R-:W-:Y:S01]  /*0280*/  UIMAD.WIDE.U32 UR10, UR26, UR12, URZ ;  /* 0x0000000c1a0a72a5 */ /* 0x000fe2000f8e003f */
[----:B-1----:R-:W1:Y:S01]  /*0290*/  LDC R5, c[0x0][0x224] ;  /* 0x00008900ff057b82 */ /* 0x002e620000000800 */
[----:B------:R-:W-:-:S02]  /*02a0*/  UIMAD UR12, UR26, UR13, UR7 ;  /* 0x0000000d1a0c72a4 */ /* 0x000fc4000f8e0207 */
[----:B------:R-:W-:Y:S02]  /*02b0*/  UIMAD UR13, UR5, UR14, URZ ;  /* 0x0000000e050d72a4 */ /* 0x000fe4000f8e023f */
[----:B------:R-:W-:Y:S01]  /*02c0*/  UIADD3 UR9, UR9, UR6, URZ ;  /* 0x0000000609097290 */ /* 0x000fe2000fffe03f */
[----:B0-----:R-:W-:Y:S01]  /*02d0*/  HFMA2.MMA R6, -RZ, RZ, 0, 0 ;  /* 0x00000000ff067435 */ /* 0x001fe200000001ff */
[----:B------:R-:W-:Y:S02]  /*02e0*/  UIMAD UR5, UR4, UR16, URZ ;  /* 0x00000010040572a4 */ /* 0x000fe4000f8e023f */
[----:B------:R-:W-:Y:S02]  /*02f0*/  UIMAD.WIDE.U32 UR8, UR25, UR16, UR8 ;  /* 0x00000010190872a5 */ /* 0x000fe4000f8e0008 */
[----:B------:R-:W-:Y:S01]  /*0300*/  UIMAD UR5, UR25, UR17, UR5 ;  /* 0x00000011190572a4 */ /* 0x000fe2000f8e0205 */
[----:B--2---:R-:W-:Y:S01]  /*0310*/  IMAD.MOV R10, RZ, RZ, -R7 ;  /* 0x000000ffff0a7224 */ /* 0x004fe200078e0a07 */
[----:B------:R-:W-:Y:S01]  /*0320*/  UIMAD.WIDE.U32 UR6, UR26, UR14, URZ ;  /* 0x0000000e1a0672a5 */ /* 0x000fe2000f8e003f */
[----:B------:R-:W-:-:S02]  /*0330*/  ULDC.64 UR16, c[0x0][0x298] ;  /* 0x0000a60000107ab9 */ /* 0x000fc40000000a00 */
[----:B------:R-:W-:Y:S01]  /*0340*/  IMAD R3, R10, R9, RZ ;  /* 0x000000090a037224 */ /* 0x000fe200078e02ff */
[----:B------:R-:W-:Y:S01]  /*0350*/  UIMAD UR14, UR26, UR15, UR13 ;  /* 0x0000000f1a0e72a4 */ /* 0x000fe2000f8e020d */
[----:B------:R-:W0:Y:S01]  /*0360*/  LDC.64 R10, c[0x0][0x258] ;  /* 0x00009600ff0a7b82 */ /* 0x000e220000000a00 */
[----:B------:R-:W-:Y:S01]  /*0370*/  UIMAD UR13, UR4, UR16, URZ ;  /* 0x00000010040d72a4 */ /* 0x000fe2000f8e023f */
[----:B------:R-:W-:Y:S01]  /*0380*/  IMAD.HI.U32 R7, R7, R3, R6 ;  /* 0x0000000307077227 */ /* 0x000fe200078e0006 */
[----:B------:R-:W-:Y:S02]  /*0390*/  UIADD3 UR11, UR11, UR12, URZ ;  /* 0x0000000c0b0b7290 */ /* 0x000fe4000fffe03f */
[----:B------:R-:W-:Y:S02]  /*03a0*/  UIMAD UR13, UR25, UR17, UR13 ;  /* 0x00000011190d72a4 */ /* 0x000fe4000f8e020d */
[----:B------:R-:W-:Y:S01]  /*03b0*/  UIADD3 UR17, UR9, UR5, URZ ;  /* 0x0000000509117290 */ /* 0x000fe2000fffe03f */
[----:B------:R-:W-:Y:S01]  /*03c0*/  IMAD.HI.U32 R7, R7, R0, RZ ;  /* 0x0000000007077227 */ /* 0x000fe200078e00ff */
[----:B------:R-:W-:-:S02]  /*03d0*/  ULEA UR15, UP0, UR8, UR18, 0x1 ;  /* 0x00000012080f7291 */ /* 0x000fc4000f80083f */
[----:B------:R-:W-:Y:S01]  /*03e0*/  UIMAD.WIDE.U32 UR10, UR25, UR16, UR10 ;  /* 0x00000010190a72a5 */ /* 0x000fe2000f8e000a */
[----:B------:R-:W-:Y:S01]  /*03f0*/  IMAD.MOV R3, RZ, RZ, -R7 ;  /* 0x000000ffff037224 */ /* 0x000fe200078e0a07 */
[----:B------:R-:W-:Y:S02]  /*0400*/  ULEA.HI.X UR17, UR8, UR19, UR17, 0x1, UP0 ;  /* 0x0000001308117291 */ /* 0x000fe400080f0c11 */
[----:B------:R-:W-:Y:S01]  /*0410*/  UIADD3 UR18, UR11, UR13, URZ ;  /* 0x0000000d0b127290 */ /* 0x000fe2000fffe03f */
[C---:B------:R-:W-:Y:S01]  /*0420*/  IMAD R0, R9.reuse, R3, R0 ;  /* 0x0000000309007224 */ /* 0x040fe200078e0200 */
[----:B------:R-:W-:Y:S01]  /*0430*/  ULDC.64 UR8, c[0x0][0x2f8] ;  /* 0x0000be0000087ab9 */ /* 0x000fe20000000a00 */
[----:B------:R-:W-:Y:S01]  /*0440*/  ULDC UR5, c[0x0][0x214] ;  /* 0x0000850000057ab9 */ /* 0x000fe20000000800 */
[----:B------:R-:W-:Y:S02]  /*0450*/  ULEA UR16, UP0, UR10, UR8, 0x1 ;  /* 0x000000080a107291 */ /* 0x000fe4000f80083f */
[----:B------:R-:W-:-:S02]  /*0460*/  ISETP.GT.U32.AND P1, PT, R9, R0, PT ;  /* 0x000000000900720c */ /* 0x000fc40003f24070 */
[----:B------:R-:W-:-:S11]  /*0470*/  ULEA.HI.X UR18, UR10, UR9, UR18, 0x1, UP0 ;  /* 0x000000090a127291 */ /* 0x000fd600080f0c12 */
[-C--:B------:R-:W-:Y:S01]  /*0480*/  @!P1 IADD3 R0, R0, -R9.reuse, RZ ;  /* 0x8000000900009210 */ /* 0x080fe20007ffe0ff */
[----:B------:R-:W-:Y:S01]  /*0490*/  @!P1 VIADD R7, R7, 0x1 ;  /* 0x0000000107079836 */ /* 0x000fe20000000000 */
[----:B-1----:R-:W-:Y:S02]  /*04a0*/  ISETP.GE.AND P1, PT, R5, 0x1, PT ;  /* 0x000000010500780c */ /* 0x002fe40003f26270 */
[----:B------:R-:W-:Y:S02]  /*04b0*/  ISETP.GE.U32.AND P0, PT, R0, R9, PT ;  /* 0x000000090000720c */ /* 0x000fe40003f06070 */
[----:B------:R-:W-:-:S04]  /*04c0*/  LOP3.LUT R0, R8, UR25, RZ, 0x3c, !PT ;  /* 0x0000001908007c12 */ /* 0x000fc8000f8e3cff */
[----:B------:R-:W-:-:S07]  /*04d0*/  ISETP.GE.AND P2, PT, R0, RZ, PT ;  /* 0x000000ff0000720c */ /* 0x000fce0003f46270 */
[----:B------:R-:W-:Y:S02]  /*04e0*/  @P0 IADD3 R7, R7, 0x1, RZ ;  /* 0x0000000107070810 */ /* 0x000fe40007ffe0ff */
[----:B------:R-:W-:-:S04]  /*04f0*/  ISETP.NE.AND P0, PT, R8, RZ, PT ;  /* 0x000000ff0800720c */ /* 0x000fc80003f05270 */
[----:B------:R-:W-:Y:S01]  /*0500*/  @!P2 IMAD.MOV R7, RZ, RZ, -R7 ;  /* 0x000000ffff07a224 */ /* 0x000fe200078e0a07 */
[----:B0-----:R-:W-:Y:S08]  /*0510*/  @!P1 EXIT ;  /* 0x000000000000994d */ /* 0x001ff00003800000 */
[----:B------:R-:W0:Y:S01]  /*0520*/  S2R R125, SR_TID.X ;  /* 0x00000000007d7919 */ /* 0x000e220000002100 */
[----:B------:R-:W-:Y:S01]  /*0530*/  @!P0 LOP3.LUT R7, RZ, R8, RZ, 0x33, !PT ;  /* 0x00000008ff078212 */ /* 0x000fe200078e33ff */
[----:B------:R-:W-:Y:S01]  /*0540*/  UIMAD UR5, UR26, UR5, UR25 ;  /* 0x000000051a0572a4 */ /* 0x000fe2000f8e0219 */
[----:B------:R-:W1:Y:S01]  /*0550*/  LDC.64 R8, c[0x0][0x2d8] ;  /* 0x0000b600ff087b82 */ /* 0x000e620000000a00 */
[----:B------:R-:W2:Y:S01]  /*0560*/  S2R R126, SR_LANEID ;  /* 0x00000000007e7919 */ /* 0x000ea20000000000 */
[----:B------:R-:W-:Y:S01]  /*0570*/  SHF.R.S32.HI R3, RZ, 0x1f, R7 ;  /* 0x0000001fff037819 */ /* 0x000fe20000011407 */
[----:B------:R-:W-:Y:S01]  /*0580*/  ULDC.64 UR10, c[0x0][0x268] ;  /* 0x00009a00000a7ab9 */ /* 0x000fe20000000a00 */
[----:B------:R-:W-:Y:S01]  /*0590*/  UIADD3 UR7, UR7, UR14, URZ ;  /* 0x0000000e07077290 */ /* 0x000fe2000fffe03f */
[----:B------:R-:W-:Y:S01]  /*05a0*/  IMAD R0, R5, UR5, RZ ;  /* 0x0000000505007c24 */ /* 0x000fe2000f8e02ff */
[----:B------:R-:W-:Y:S01]  /*05b0*/  UIMAD UR5, UR4, UR10, URZ ;  /* 0x0000000a040572a4 */ /* 0x000fe2000f8e023f */
[----:B------:R-:W-:Y:S01]  /*05c0*/  IMAD R6, R3, R10, RZ ;  /* 0x0000000a03067224 */ /* 0x000fe200078e02ff */
[----:B------:R-:W-:-:S02]  /*05d0*/  ULDC.64 UR12, c[0x0][0x230] ;  /* 0x00008c00000c7ab9 */ /* 0x000fc40000000a00 */
[----:B------:R-:W-:Y:S01]  /*05e0*/  UIMAD UR8, UR4, UR12, URZ ;  /* 0x0000000c040872a4 */ /* 0x000fe2000f8e023f */
[C---:B------:R-:W-:Y:S01]  /*05f0*/  IMAD R5, R7.reuse, R11, R6 ;  /* 0x0000000b07057224 */ /* 0x040fe200078e0206 */
[----:B------:R-:W-:Y:S01]  /*0600*/  UIMAD UR14, UR25, UR11, UR5 ;  /* 0x0000000b190e72a4 */ /* 0x000fe2000f8e0205 */
[----:B------:R-:W-:Y:S01]  /*0610*/  R2UR UR19, R0 ;  /* 0x00000000001372ca */ /* 0x000fe200000e0000 */
[----:B------:R-:W-:Y:S01]  /*0620*/  UMOV UR4, URZ ;  /* 0x0000003f00047c82 */ /* 0x000fe20008000000 */
[----:B-----5:R-:W-:Y:S01]  /*0630*/  @P3 R2UR UR4, R2 ;  /* 0x00000000020432ca */ /* 0x020fe200000e0000 */
[----:B------:R-:W-:Y:S01]  /*0640*/  IMAD.WIDE.U32 R2, R7, R10, UR6 ;  /* 0x0000000607027e25 */ /* 0x000fe2000f8e000a */
[----:B------:R-:W-:Y:S01]  /*0650*/  UMOV UR5, URZ ;  /* 0x0000003f00057c82 */ /* 0x000fe20008000000 */
[----:B------:R-:W-:Y:S01]  /*0660*/  @P4 R2UR UR5, R4 ;  /* 0x00000000040542ca */ /* 0x000fe200000e0000 */
[----:B------:R-:W-:Y:S02]  /*0670*/  UIMAD UR13, UR25, UR13, UR8 ;  /* 0x0000000d190d72a4 */ /* 0x000fe4000f8e0208 */
[----:B------:R-:W-:Y:S01]  /*0680*/  IADD3 R108, R3, R5, RZ ;  /* 0x00000005036c7210 */ /* 0x000fe20007ffe0ff */
[----:B------:R-:W-:Y:S01]  /*0690*/  UIMAD.WIDE.U32 UR8, UR25, UR12, URZ ;  /* 0x0000000c190872a5 */ /* 0x000fe2000f8e003f */
[----:B-1----:R-:W-:Y:S01]  /*06a0*/  LEA R109, P0, R2, R8, 0x1 ;  /* 0x00000008026d7211 */ /* 0x002fe200078008ff */
[----:B------:R-:W-:Y:S01]  /*06b0*/  UIMAD.WIDE.U32 UR10, UR25, UR10, URZ ;  /* 0x0000000a190a72a5 */ /* 0x000fe2000f8e003f */
[----:B------:R-:W-:-:S02]  /*06c0*/  ULDC UR12, c[0x0][0x21c] ;  /* 0x00008700000c7ab9 */ /* 0x000fc40000000800 */
[----:B------:R-:W-:Y:S01]  /*06d0*/  LEA.HI.X R108, R2, R9, R108, 0x1, P0 ;  /* 0x00000009026c7211 */ /* 0x000fe200000f0c6c */
[C---:B0-----:R-:W-:Y:S01]  /*06e0*/  IMAD.SHL.U32 R3, R125.reuse, 0x10, RZ ;  /* 0x000000107d037824 */ /* 0x041fe200078e00ff */
[----:B------:R-:W-:Y:S01]  /*06f0*/  LOP3.LUT R124, R125, 0x1f, RZ, 0xc0, !PT ;  /* 0x0000001f7d7c7812 */ /* 0x000fe200078ec0ff */
[----:B------:R-:W-:Y:S02]  /*0700*/  UIMAD UR12, UR19, UR12, URZ ;  /* 0x0000000c130c72a4 */ /* 0x000fe4000f8e023f */
[C---:B------:R-:W-:Y:S01]  /*0710*/  VIADD R121, R3.reuse, 0x2 ;  /* 0x0000000203797836 */ /* 0x040fe20000000000 */
[C---:B------:R-:W-:Y:S01]  /*0720*/  LOP3.LUT R123, R3.reuse, 0xfffffe00, RZ, 0xc0, !PT ;  /* 0xfffffe00037b7812 */ /* 0x040fe200078ec0ff */
[C---:B------:R-:W-:Y:S01]  /*0730*/  VIADD R119, R3.reuse, 0x4 ;  /* 0x0000000403777836 */ /* 0x040fe20000000000 */
[----:B------:R-:W-:Y:S01]  /*0740*/  LOP3.LUT R160, R124, 0xfffffe00, R3, 0xf8, !PT ;  /* 0xfffffe007ca07812 */ /* 0x000fe200078ef803 */
        /* <DEDUP_REMOVED lines=8> */
[----:B------:R-:W-:Y:S01]  /*07d0*/  UMOV UR6, URZ ;  /* 0x0000003f00067c82 */ /* 0x000fe20008000000 */
[C---:B------:R-:W-:Y:S01]  /*07e0*/  IADD3 R114, R3.reuse, 0xb, RZ ;  /* 0x0000000b03727810 */ /* 0x040fe20007ffe0ff */
[----:B------:R-:W-:Y:S01]  /*07f0*/  UIADD3 UR13, UR9, UR13, URZ ;  /* 0x0000000d090d7290 */ /* 0x000fe2000fffe03f */
[C---:B------:R-:W-:Y:S01]  /*0800*/  IADD3 R112, R3.reuse, 0xd, RZ ;  /* 0x0000000d03707810 */ /* 0x040fe20007ffe0ff */
[----:B------:R-:W-:Y:S01]  /*0810*/  UIADD3 UR14, UR11, UR14, URZ ;  /* 0x0000000e0b0e7290 */ /* 0x000fe2000fffe03f */
[----:B--2---:R-:W-:-:S11]  /*0820*/  IADD3 R110, R3, 0xf, RZ ;  /* 0x0000000f036e7810 */ /* 0x004fd60007ffe0ff */
.L_x_2808:
[----:B------:R-:W-:Y:S01]  /*0830*/  BAR.SYNC.DEFER_BLOCKING 0x0 ;  /* 0x0000000000007b1d */ /* 0x000fe20000010000 */
[C---:B------:R-:W-:Y:S01]  /*0840*/  IMAD.SHL.U32 R28, R160.reuse, 0x2, RZ ;  /* 0x00000002a01c7824 */ /* 0x040fe200078e00ff */
[----:B------:R-:W-:Y:S02]  /*0850*/  SHF.R.S32.HI R161, RZ, 0x1f, R160 ;  /* 0x0000001fffa17819 */ /* 0x000fe400000114a0 */
[C---:B------:R-:W-:Y:S02]  /*0860*/  LOP3.LUT R107, R160.reuse, 0x20, RZ, 0xfc, !PT ;  /* 0x00000020a06b7812 */ /* 0x040fe400078efcff */
[----:B------:R-:W-:Y:S01]  /*0870*/  ULDC UR7, c[0x0][0x218] ;  /* 0x0000860000077ab9 */ /* 0x000fe20000000800 */
[----:B------:R-:W-:Y:S01]  /*0880*/  SHF.L.U64.HI R30, R160, 0x1, R161 ;  /* 0x00000001a01e7819 */ /* 0x000fe200000102a1 */
[----:B------:R-:W-:Y:S01]  /*0890*/  UIMAD UR27, UR6, -0x800, UR7 ;  /* 0xfffff800061b78a4 */ /* 0x000fe2000f8e0207 */
[----:B-1----:R-:W-:Y:S02]  /*08a0*/  IADD3 R2, P3, R28, UR15, RZ ;  /* 0x0000000f1c027c10 */ /* 0x002fe4000ff7e0ff */
[----:B------:R-:W-:-:S02]  /*08b0*/  LOP3.LUT R106, R160, 0x40, RZ, 0xfc, !PT ;  /* 0x00000040a06a7812 */ /* 0x000fc400078efcff */
[C---:B------:R-:W-:Y:S02]  /*08c0*/  LOP3.LUT R105, R160.reuse, 0x60, RZ, 0xfc, !PT ;  /* 0x00000060a0697812 */ /* 0x040fe400078efcff */
[C---:B------:R-:W-:Y:S02]  /*08d0*/  ISETP.GE.AND P2, PT, R160.reuse, UR27, PT ;  /* 0x0000001ba0007c0c */ /* 0x040fe4000bf46270 */
[----:B------:R-:W-:Y:S02]  /*08e0*/  PRMT R5, RZ, 0x7610, R5 ;  /* 0x00007610ff057816 */ /* 0x000fe40000000005 */
[C---:B------:R-:W-:Y:S02]  /*08f0*/  LOP3.LUT R104, R160.reuse, 0x80, RZ, 0xfc, !PT ;  /* 0x00000080a0687812 */ /* 0x040fe400078efcff */
[----:B------:R-:W-:Y:S02]  /*0900*/  LOP3.LUT R103, R160, 0xa0, RZ, 0xfc, !PT ;  /* 0x000000a0a0677812 */ /* 0x000fe400078efcff */
[----:B------:R-:W-:-:S02]  /*0910*/  ISETP.GE.AND P1, PT, R107, UR27, PT ;  /* 0x0000001b6b007c0c */ /* 0x000fc4000bf26270 */
[----:B------:R-:W-:Y:S02]  /*0920*/  IADD3.X R3, R30, UR17, RZ, P3, !PT ;  /* 0x000000111e037c10 */ /* 0x000fe40009ffe4ff */
[----:B------:R-:W-:Y:S02]  /*0930*/  LOP3.LUT R102, R160, 0xc0, RZ, 0xfc, !PT ;  /* 0x000000c0a0667812 */ /* 0x000fe400078efcff */
[----:B------:R-:W-:Y:S01]  /*0940*/  ISETP.GE.AND P0, PT, R106, UR27, PT ;  /* 0x0000001b6a007c0c */ /* 0x000fe2000bf06270 */
[----:B------:R-:W2:Y:S01]  /*0950*/  @!P2 LDG.E.U16 R5, desc[UR22][R2.64] ;  /* 0x000000160205a981 */ /* 0x000ea2000c1e1500 */
[----:B------:R-:W-:Y:S02]  /*0960*/  LOP3.LUT R101, R160, 0xe0, RZ, 0xfc, !PT ;  /* 0x000000e0a0657812 */ /* 0x000fe400078efcff */
        /* <DEDUP_REMOVED lines=9> */
[----:B------:R-:W3:Y:S01]  /*0a00*/  @!P1 LDG.E.U16 R0, desc[UR22][R2.64+0x40] ;  /* 0x0000401602009981 */ /* 0x000ee2000c1e1500 */
[C---:B------:R-:W-:Y:S02]  /*0a10*/  LOP3.LUT R100, R160.reuse, 0x100, RZ, 0xfc, !PT ;  /* 0x00000100a0647812 */ /* 0x040fe400078efcff */
        /* <DEDUP_REMOVED lines=9> */
[----:B------:R-:W-:Y:S01]  /*0ab0*/  LOP3.LUT R96, R160, 0x180, RZ, 0xfc, !PT ;  /* 0x00000180a0607812 */ /* 0x000fe200078efcff */
        /* <DEDUP_REMOVED lines=20> */
[----:B------:R-:W-:-:S02]  /*0c00*/  PRMT R19, RZ, 0x7610, R19 ;  /* 0x00007610ff137816 */ /* 0x000fc40000000013 */
        /* <DEDUP_REMOVED lines=8> */
[----:B0-----:R0:W5:Y:S01]  /*0c90*/  @!P1 LDG.E.U16 R16, desc[UR22][R2.64+0x3c0] ;  /* 0x0003c01602109981 */ /* 0x001162000c1e1500 */
        /* <DEDUP_REMOVED lines=18> */
[----:B------:R-:W-:Y:S01]  /*0dc0*/  VIADD R39, R18, 0x160 ;  /* 0x0000016012277836 */ /* 0x000fe20000000000 */
        /* <DEDUP_REMOVED lines=9> */
[----:B------:R-:W-:Y:S02]  /*0e60*/  IADD3 R41, R18, 0x180, RZ ;  /* 0x0000018012297810 */ /* 0x000fe40007ffe0ff */
[----:B------:R-:W-:Y:S02]  /*0e70*/  LEA.HI.SX32 R33, R33, R18, 0x1b ;  /* 0x0000001221217211 */ /* 0x000fe400078fdaff */
[----:B------:R-:W-:-:S02]  /*0e80*/  LEA R84, R27, UR19, 0x1 ;  /* 0x000000131b547c11 */ /* 0x000fc4000f8e08ff */
        /* <DEDUP_REMOVED lines=16> */
[----:B------:R-:W-:Y:S01]  /*0f90*/  LEA R74, R45, UR19, 0x1 ;  /* 0x000000132d4a7c11 */ /* 0x000fe2000f8e08ff */
[----:B------:R-:W-:-:S05]  /*0fa0*/  VIADD R47, R18, 0x1e0 ;  /* 0x000001e0122f7836 */ /* 0x000fca0000000000 */
[----:B------:R-:W-:-:S04]  /*0fb0*/  LEA.HI.SX32 R47, R47, R18, 0x1b ;  /* 0x000000122f2f7211 */ /* 0x000fc800078fdaff */
[----:B------:R-:W-:Y:S02]  /*0fc0*/  LEA R73, R47, UR19, 0x1 ;  /* 0x000000132f497c11 */ /* 0x000fe4000f8e08ff */
[----:B------:R-:W-:Y:S02]  /*0fd0*/  ISETP.GE.AND P2, PT, R160, UR27, PT ;  /* 0x0000001ba0007c0c */ /* 0x000fe4000bf46270 */
[----:B------:R-:W-:Y:S02]  /*0fe0*/  ISETP.GE.AND P1, PT, R107, UR27, PT ;  /* 0x0000001b6b007c0c */ /* 0x000fe4000bf26270 */
[----:B------:R-:W-:Y:S02]  /*0ff0*/  IADD3 R2, P0, R28, UR16, RZ ;  /* 0x000000101c027c10 */ /* 0x000fe4000ff1e0ff */
[----:B------:R-:W-:Y:S02]  /*1000*/  PRMT R33, RZ, 0x7610, R33 ;  /* 0x00007610ff217816 */ /* 0x000fe40000000021 */
[----:B------:R-:W-:-:S02]  /*1010*/  PRMT R20, RZ, 0x7610, R20 ;  /* 0x00007610ff147816 */ /* 0x000fc40000000014 */
[----:B------:R-:W-:Y:S02]  /*1020*/  ISETP.GE.AND P4, PT, R105, UR27, PT ;  /* 0x0000001b69007c0c */ /* 0x000fe4000bf86270 */
[----:B------:R-:W-:Y:S02]  /*1030*/  ISETP.GE.AND P6, PT, R104, UR27, PT ;  /* 0x0000001b68007c0c */ /* 0x000fe4000bfc6270 */
[----:B------:R-:W-:Y:S02]  /*1040*/  ISETP.GE.AND P5, PT, R103, UR27, PT ;  /* 0x0000001b67007c0c */ /* 0x000fe4000bfa6270 */
[----:B------:R-:W-:Y:S02]  /*1050*/  ISETP.GE.AND P3, PT, R102, UR27, PT ;  /* 0x0000001b66007c0c */ /* 0x000fe4000bf66270 */
        /* <DEDUP_REMOVED lines=11> */
[----:B----4-:R-:W-:Y:S04]  /*1110*/  STS.U16 [R90+0x80], R7 ;  /* 0x000080075a007388 */ /* 0x010fe80000000400 */
[----:B-----5:R-:W-:Y:S04]  /*1120*/  STS.U16 [R85+0xc0], R4 ;  /* 0x0000c00455007388 */ /* 0x020fe80000000400 */
[----:B------:R1:W-:Y:S04]  /*1130*/  STS.U16 [R84+0x100], R9 ;  /* 0x0001000954007388 */ /* 0x0003e80000000400 */
[----:B------:R-:W-:Y:S04]  /*1140*/  STS.U16 [R83+0x140], R6 ;  /* 0x0001400653007388 */ /* 0x000fe80000000400 */
[----:B------:R2:W-:Y:S01]  /*1150*/  STS.U16 [R82+0x180], R11 ;  /* 0x0001800b52007388 */ /* 0x0005e20000000400 */
[----:B0-----:R-:W-:-:S03]  /*1160*/  LEA R0, R126, R123, 0x4 ;  /* 0x0000007b7e007211 */ /* 0x001fc600078e20ff */
[----:B------:R-:W-:Y:S01]  /*1170*/  STS.U16 [R81+0x1c0], R8 ;  /* 0x0001c00851007388 */ /* 0x000fe20000000400 */
[C---:B------:R-:W-:Y:S01]  /*1180*/  IADD3 R5, R0.reuse, 0x2, RZ ;  /* 0x0000000200057810 */ /* 0x040fe20007ffe0ff */
[C---:B------:R-:W-:Y:S01]  /*1190*/  VIADD R3, R0.reuse, 0x1 ;  /* 0x0000000100037836 */ /* 0x040fe20000000000 */
[C---:B-1----:R-:W-:Y:S01]  /*11a0*/  IADD3 R9, R0.reuse, 0x4, RZ ;  /* 0x0000000400097810 */ /* 0x042fe20007ffe0ff */
[C---:B------:R-:W-:Y:S01]  /*11b0*/  VIADD R7, R0.reuse, 0x3 ;  /* 0x0000000300077836 */ /* 0x040fe20000000000 */
[C---:B------:R-:W-:Y:S01]  /*11c0*/  IADD3 R21, R0.reuse, 0xa, RZ ;  /* 0x0000000a00157810 */ /* 0x040fe20007ffe0ff */
[C---:B--2---:R-:W-:Y:S01]  /*11d0*/  VIADD R11, R0.reuse, 0x5 ;  /* 0x00000005000b7836 */ /* 0x044fe20000000000 */
[C---:B------:R-:W-:Y:S01]  /*11e0*/  IADD3 R25, R0.reuse, 0xc, RZ ;  /* 0x0000000c00197810 */ /* 0x040fe20007ffe0ff */
[C---:B------:R-:W-:Y:S01]  /*11f0*/  VIADD R23, R0.reuse, 0xb ;  /* 0x0000000b00177836 */ /* 0x040fe20000000000 */
[C---:B------:R-:W-:Y:S01]  /*1200*/  IADD3 R29, R0.reuse, 0xe, RZ ;  /* 0x0000000e001d7810 */ /* 0x040fe20007ffe0ff */
[C---:B------:R-:W-:Y:S01]  /*1210*/  VIADD R27, R0.reuse, 0xd ;  /* 0x0000000d001b7836 */ /* 0x040fe20000000000 */
[----:B------:R0:W-:Y:S04]  /*1220*/  STS.U16 [R80+0x200], R13 ;  /* 0x0002000d50007388 */ /* 0x0001e80000000400 */
[----:B------:R-:W-:Y:S04]  /*1230*/  STS.U16 [R79+0x240], R10 ;  /* 0x0002400a4f007388 */ /* 0x000fe80000000400 */
[----:B------:R1:W-:Y:S04]  /*1240*/  STS.U16 [R78+0x280], R15 ;  /* 0x0002800f4e007388 */ /* 0x0003e80000000400 */
[----:B------:R-:W-:Y:S01]  /*1250*/  STS.U16 [R77+0x2c0], R12 ;  /* 0x0002c00c4d007388 */ /* 0x000fe20000000400 */
[----:B------:R-:W-:-:S03]  /*1260*/  VIADD R31, R0, 0xf ;  /* 0x0000000f001f7836 */ /* 0x000fc60000000000 */
[----:B------:R2:W-:Y:S01]  /*1270*/  STS.U16 [R76+0x300], R17 ;  /* 0x000300114c007388 */ /* 0x0005e20000000400 */
[C---:B0-----:R-:W-:Y:S01]  /*1280*/  IADD3 R13, R0.reuse, 0x6, RZ ;  /* 0x00000006000d7810 */ /* 0x041fe20007ffe0ff */
[C---:B-1----:R-:W-:Y:S02]  /*1290*/  VIADD R15, R0.reuse, 0x7 ;  /* 0x00000007000f7836 */ /* 0x042fe40000000000 */
[----:B------:R-:W-:Y:S04]  /*12a0*/  STS.U16 [R75+0x340], R14 ;  /* 0x0003400e4b007388 */ /* 0x000fe80000000400 */
[----:B------:R0:W-:Y:S01]  /*12b0*/  STS.U16 [R74+0x380], R19 ;  /* 0x000380134a007388 */ /* 0x0001e20000000400 */
[C---:B--2---:R-:W-:Y:S02]  /*12c0*/  IADD3 R17, R0.reuse, 0x8, RZ ;  /* 0x0000000800117810 */ /* 0x044fe40007ffe0ff */
[-C--:B------:R-:W-:Y:S01]  /*12d0*/  LEA.HI.SX32 R71, R3, R0.reuse, 0x1b ;  /* 0x0000000003477211 */ /* 0x080fe200078fdaff */
[----:B0-----:R-:W-:Y:S01]  /*12e0*/  VIADD R19, R0, 0x9 ;  /* 0x0000000900137836 */ /* 0x001fe20000000000 */
        /* <DEDUP_REMOVED lines=49> */
[----:B------:R-:W-:Y:S01]  /*1600*/  IADD3.X R3, R30, UR18, RZ, P0, !PT ;  /* 0x000000121e037c10 */ /* 0x000fe200087fe4ff */
[----:B------:R-:W-:Y:S01]  /*1610*/  BAR.SYNC.DEFER_BLOCKING 0x0 ;  /* 0x0000000000007b1d */ /* 0x000fe20000010000 */
[----:B------:R-:W-:-:S02]  /*1620*/  ISETP.GE.AND P0, PT, R106, UR27, PT ;  /* 0x0000001b6a007c0c */ /* 0x000fc4000bf06270 */
        /* <DEDUP_REMOVED lines=28> */
[----:B------:R-:W5:Y:S04]  /*17f0*/  @!P2 LDG.E.U16 R23, desc[UR22][R2.64+0x380] ;  /* 0x000380160217a981 */ /* 0x000f68000c1e1500 */
[----:B------:R-:W5:Y:S01]  /*1800*/  @!P1 LDG.E.U16 R34, desc[UR22][R2.64+0x3c0] ;  /* 0x0003c01602229981 */ /* 0x000f62000c1e1500 */
[----:B------:R-:W-:Y:S01]  /*1810*/  ULDC.U8 UR7, c[0x0][0x22e] ;  /* 0x00008b8000077ab9 */ /* 0x000fe20000000000 */
[----:B------:R-:W-:Y:S02]  /*1820*/  BSSY B0, `(.L_x_2768) ;  /* 0x000005a000007945 */ /* 0x000fe40003800000 */
[----:B--2---:R0:W-:Y:S04]  /*1830*/  STS.U16 [R92], R33 ;  /* 0x000000215c007388 */ /* 0x0041e80000000400 */
[----:B---3--:R-:W-:Y:S04]  /*1840*/  STS.U16 [R91+0x40], R20 ;  /* 0x000040145b007388 */ /* 0x008fe80000000400 */
[----:B----4-:R-:W-:Y:S01]  /*1850*/  STS.U16 [R90+0x80], R35 ;  /* 0x000080235a007388 */ /* 0x010fe20000000400 */
[----:B0-----:R-:W0:Y:S03]  /*1860*/  LDC R33, c[0x0][0x21c] ;  /* 0x00008700ff217b82 */ /* 0x001e260000000800 */
        /* <DEDUP_REMOVED lines=85> */
.L_x_2769:
[----:B------:R-:W-:Y:S05]  /*1dc0*/  BSYNC B0 ;  /* 0x0000000000007941 */ /* 0x000fea0003800000 */
.L_x_2768:
        /* <DEDUP_REMOVED lines=36> */
.L_x_2771:
[----:B------:R-:W-:Y:S05]  /*2010*/  BSYNC B0 ;  /* 0x0000000000007941 */ /* 0x000fea0003800000 */
.L_x_2770:
        /* <DEDUP_REMOVED lines=38> */
.L_x_2773:
[----:B------:R-:W-:Y:S05]  /*2280*/  BSYNC B0 ;  /* 0x0000000000007941 */ /* 0x000fea0003800000 */
.L_x_2772:
        /* <DEDUP_REMOVED lines=36> */
.L_x_2775:
[----:B------:R-:W-:Y:S05]  /*24d0*/  BSYNC B0 ;  /* 0x0000000000007941 */ /* 0x000fea0003800000 */
.L_x_2774:
        /* <DEDUP_REMOVED lines=38> */
.L_x_2777:
[----:B------:R-:W-:Y:S05]  /*2740*/  BSYNC B0 ;  /* 0x0000000000007941 */ /* 0x000fea0003800000 */
.L_x_2776:
        /* <DEDUP_REMOVED lines=36> */
.L_x_2779:
[----:B------:R-:W-:Y:S05]  /*2990*/  BSYNC B0 ;  /* 0x0000000000007941 */ /* 0x000fea0003800000 */
.L_x_2778:
        /* <DEDUP_REMOVED lines=38> */
.L_x_2781:
[----:B------:R-:W-:Y:S05]  /*2c00*/  BSYNC B0 ;  /* 0x0000000000007941 */ /* 0x000fea0003800000 */
.L_x_2780:
        /* <DEDUP_REMOVED lines=37> */
.L_x_2783:
[----:B------:R-:W-:Y:S05]  /*2e60*/  BSYNC B0 ;  /* 0x0000000000007941 */ /* 0x000fea0003800000 */
.L_x_2782:
        /* <DEDUP_REMOVED lines=42> */
.L_x_2785:
[----:B------:R-:W-:Y:S05]  /*3110*/  BSYNC B0 ;  /* 0x0000000000007941 */ /* 0x000fea0003800000 */
.L_x_2784:
        /* <DEDUP_REMOVED lines=40> */
.L_x_2787:
[----:B------:R-:W-:Y:S05]  /*33a0*/  BSYNC B0 ;  /* 0x0000000000007941 */ /* 0x000fea0003800000 */
.L_x_2786:
        /* <DEDUP_REMOVED lines=46> */
.L_x_2789:
[----:B------:R-:W-:Y:S05]  /*3690*/  BSYNC B0 ;  /* 0x0000000000007941 */ /* 0x000fea0003800000 */
.L_x_2788:
        /* <DEDUP_REMOVED lines=33> */
.L_x_2791:
[----:B------:R-:W-:Y:S05]  /*38b0*/  BSYNC B0 ;  /* 0x0000000000007941 */ /* 0x000fea0003800000 */
.L_x_2790:
        /* <DEDUP_REMOVED lines=33> */
.L_x_2793:
[----:B------:R-:W-:Y:S05]  /*3ad0*/  BSYNC B0 ;  /* 0x0000000000007941 */ /* 0x000fea0003800000 */
.L_x_2792:
        /* <DEDUP_REMOVED lines=33> */
.L_x_2795:
[----:B------:R-:W-:Y:S05]  /*3cf0*/  BSYNC B0 ;  /* 0x0000000000007941 */ /* 0x000fea0003800000 */
.L_x_2794:
        /* <DEDUP_REMOVED lines=33> */
.L_x_2797:
[----:B------:R-:W-:Y:S05]  /*3f10*/  BSYNC B0 ;  /* 0x0000000000007941 */ /* 0x000fea0003800000 */
.L_x_2796:
        /* <DEDUP_REMOVED lines=33> */
.L_x_2799:
[----:B------:R-:W-:Y:S05]  /*4130*/  BSYNC B0 ;  /* 0x0000000000007941 */ /* 0x000fea0003800000 */
.L_x_2798:
        /* <DEDUP_REMOVED lines=33> */
[----:B------:R-:W-:Y:S01]  /*4350*/  ISETP.GE.AND P1, PT, R160, UR27, PT ;  /* 0x0000001ba0007c0c */ /* 0x000fe2000bf26270 */
[----:B------:R-:W-:Y:S01]  /*4360*/  FMUL.FTZ R3, R86, R37 ;  /* 0x0000002556037220 */ /* 0x000fe20000410000 */
[----:B------:R-:W-:Y:S01]  /*4370*/  ISETP.EQ.OR P0, PT, RZ, UR6, P0 ;  /* 0x00000006ff007c0c */ /* 0x000fe20008702670 */
[----:B------:R-:W-:Y:S01]  /*4380*/  FMUL.FTZ R2, R88, R35 ;  /* 0x0000002358027220 */ /* 0x000fe20000410000 */
[----:B------:R-:W-:Y:S01]  /*4390*/  FMUL.FTZ R0, R0, R33 ;  /* 0x0000002100007220 */ /* 0x000fe20000410000 */
[----:B------:R-:W-:Y:S01]  /*43a0*/  UMOV UR7, URZ ;  /* 0x0000003f00077c82 */ /* 0x000fe20008000000 */
[----:B------:R-:W-:Y:S01]  /*43b0*/  UMOV UR20, UR27 ;  /* 0x0000001b00147c82 */ /* 0x000fe20008000000 */
[----:B------:R-:W-:Y:S01]  /*43c0*/  ULDC UR33, c[0x0][0x21c] ;  /* 0x0000870000217ab9 */ /* 0x000fe20000000800 */
[----:B------:R-:W-:Y:S01]  /*43d0*/  ULDC UR32, c[0x0][0x218] ;  /* 0x0000860000207ab9 */ /* 0x000fe20000000800 */
[----:B------:R-:W-:-:S06]  /*43e0*/  ULDC.64 UR28, c[0x0][0x310] ;  /* 0x0000c400001c7ab9 */ /* 0x000fcc0000000a00 */
.L_x_2805:
[----:B0-----:R-:W0:Y:S01]  /*43f0*/  LDC.64 R40, c[0x0][0x238] ;  /* 0x00008e00ff287b82 */ /* 0x001e220000000a00 */
[----:B------:R-:W-:Y:S01]  /*4400*/  USHF.R.S32.HI UR19, URZ, 0x1f, UR7 ;  /* 0x0000001f3f137899 */ /* 0x000fe20008011407 */
[----:B------:R-:W-:Y:S01]  /*4410*/  MOV R46, UR8 ;  /* 0x00000008002e7c02 */ /* 0x000fe20008000f00 */
[----:B------:R-:W-:Y:S01]  /*4420*/  IMAD.U32 R87, RZ, RZ, UR13 ;  /* 0x0000000dff577e24 */ /* 0x000fe2000f8e00ff */
[----:B------:R-:W-:Y:S02]  /*4430*/  MOV R47, UR9 ;  /* 0x00000009002f7c02 */ /* 0x000fe40008000f00 */
[----:B------:R-:W-:Y:S01]  /*4440*/  ISETP.GE.AND P3, PT, R106, UR20, PT ;  /* 0x000000146a007c0c */ /* 0x000fe2000bf66270 */
[----:B------:R-:W-:Y:S01]  /*4450*/  IMAD.MOV.U32 R86, RZ, RZ, R46 ;  /* 0x000000ffff567224 */ /* 0x000fe200078e002e */
[----:B------:R-:W1:Y:S08]  /*4460*/  LDC.64 R42, c[0x0][0x250] ;  /* 0x00009400ff2a7b82 */ /* 0x000e700000000a00 */
[----:B------:R-:W2:Y:S01]  /*4470*/  LDC.64 R44, c[0x0][0x2d0] ;  /* 0x0000b400ff2c7b82 */ /* 0x000ea20000000a00 */
[----:B0-----:R-:W-:-:S02]  /*4480*/  IMAD R88, R40, UR19, RZ ;  /* 0x0000001328587c24 */ /* 0x001fc4000f8e02ff */
[----:B------:R-:W-:-:S04]  /*4490*/  IMAD.WIDE.U32 R46, R40, UR7, R86 ;  /* 0x00000007282e7c25 */ /* 0x000fc8000f8e0056 */
[----:B------:R-:W-:Y:S02]  /*44a0*/  IMAD R41, R41, UR7, R88 ;  /* 0x0000000729297c24 */ /* 0x000fe4000f8e0258 */
[----:B-1----:R-:W-:-:S03]  /*44b0*/  IMAD R86, R42, UR19, RZ ;  /* 0x000000132a567c24 */ /* 0x002fc6000f8e02ff */
[----:B------:R-:W-:Y:S01]  /*44c0*/  IADD3 R47, R47, R41, RZ ;  /* 0x000000292f2f7210 */ /* 0x000fe20007ffe0ff */
[----:B------:R-:W-:-:S04]  /*44d0*/  IMAD.WIDE.U32 R40, R42, UR7, R160 ;  /* 0x000000072a287c25 */ /* 0x000fc8000f8e00a0 */
[----:B------:R-:W-:Y:S01]  /*44e0*/  IMAD R43, R43, UR7, R86 ;  /* 0x000000072b2b7c24 */ /* 0x000fe2000f8e0256 */
[----:B--2---:R-:W-:Y:S02]  /*44f0*/  LEA R44, P2, R46, R44, 0x2 ;  /* 0x0000002c2e2c7211 */ /* 0x004fe400078410ff */
[----:B------:R-:W-:Y:S02]  /*4500*/  LEA R42, P4, R40, R109, 0x1 ;  /* 0x0000006d282a7211 */ /* 0x000fe400078808ff */
[----:B------:R-:W-:Y:S02]  /*4510*/  IADD3 R41, R41, R43, RZ ;  /* 0x0000002b29297210 */ /* 0x000fe40007ffe0ff */
[----:B------:R-:W-:Y:S02]  /*4520*/  LEA.HI.X R45, R46, R45, R47, 0x2, P2 ;  /* 0x0000002d2e2d7211 */ /* 0x000fe400010f142f */
[----:B------:R-:W-:Y:S02]  /*4530*/  ISETP.GE.AND P2, PT, R107, UR20, PT ;  /* 0x000000146b007c0c */ /* 0x000fe4000bf46270 */
[----:B------:R-:W-:Y:S01]  /*4540*/  LEA.HI.X R43, R40, R108, R41, 0x1, P4 ;  /* 0x0000006c282b7211 */ /* 0x000fe200020f0c29 */
[----:B------:R0:W2:Y:S01]  /*4550*/  LDG.E R125, desc[UR22][R44.64] ;  /* 0x000000162c7d7981 */ /* 0x0000a2000c1e1900 */
[----:B------:R-:W-:-:S02]  /*4560*/  ISETP.GE.AND P4, PT, R105, UR20, PT ;  /* 0x0000001469007c0c */ /* 0x000fc4000bf86270 */
[----:B------:R-:W-:Y:S02]  /*4570*/  ISETP.GE.AND P5, PT, R104, UR20, PT ;  /* 0x0000001468007c0c */ /* 0x000fe4000bfa6270 */
[----:B------:R-:W-:Y:S02]  /*4580*/  ISETP.GE.AND P6, PT, R103, UR20, PT ;  /* 0x0000001467007c0c */ /* 0x000fe4000bfc6270 */
[----:B------:R-:W-:Y:S02]  /*4590*/  PRMT R46, RZ, 0x7610, R46 ;  /* 0x00007610ff2e7816 */ /* 0x000fe4000000002e */
[----:B------:R-:W-:Y:S02]  /*45a0*/  PRMT R47, RZ, 0x7610, R47 ;  /* 0x00007610ff2f7816 */ /* 0x000fe4000000002f */
[----:B------:R-:W-:Y:S02]  /*45b0*/  PRMT R86, RZ, 0x7610, R86 ;  /* 0x00007610ff567816 */ /* 0x000fe40000000056 */
[----:B0-----:R-:W-:Y:S01]  /*45c0*/  PRMT R45, RZ, 0x7610, R45 ;  /* 0x00007610ff2d7816 */ /* 0x001fe2000000002d */
[----:B------:R-:W3:Y:S01]  /*45d0*/  @!P2 LDG.E.U16 R46, desc[UR22][R42.64+0x40] ;  /* 0x000040162a2ea981 */ /* 0x000ee2000c1e1500 */
[----:B------:R-:W-:-:S02]  /*45e0*/  PRMT R44, RZ, 0x7610, R44 ;  /* 0x00007610ff2c7816 */ /* 0x000fc4000000002c */
[----:B------:R-:W-:Y:S01]  /*45f0*/  ISETP.GE.AND P2, PT, R102, UR20, PT ;  /* 0x0000001466007c0c */ /* 0x000fe2000bf46270 */
[----:B------:R-:W4:Y:S01]  /*4600*/  @!P3 LDG.E.U16 R47, desc[UR22][R42.64+0x80] ;  /* 0x000080162a2fb981 */ /* 0x000f22000c1e1500 */
[----:B------:R-:W-:-:S03]  /*4610*/  ISETP.GE.AND P3, PT, R101, UR20, PT ;  /* 0x0000001465007c0c */ /* 0x000fc6000bf66270 */
        /* <DEDUP_REMOVED lines=10> */
[----:B------:R-:W-:Y:S02]  /*46c0*/  PRMT R41, RZ, 0x7610, R41 ;  /* 0x00007610ff297816 */ /* 0x000fe40000000029 */
[----:B------:R-:W-:Y:S01]  /*46d0*/  PRMT R128, RZ, 0x7610, R128 ;  /* 0x00007610ff807816 */ /* 0x000fe20000000080 */
[----:B------:R-:W4:Y:S01]  /*46e0*/  @!P3 LDG.E.U16 R88, desc[UR22][R42.64+0x1c0] ;  /* 0x0001c0162a58b981 */ /* 0x000f22000c1e1500 */
[----:B------:R-:W-:-:S02]  /*46f0*/  PRMT R127, RZ, 0x7610, R127 ;  /* 0x00007610ff7f7816 */ /* 0x000fc4000000007f */
[----:B------:R-:W-:Y:S01]  /*4700*/  ISETP.GE.AND P2, PT, R97, UR20, PT ;  /* 0x0000001461007c0c */ /* 0x000fe2000bf46270 */
[----:B------:R-:W4:Y:S01]  /*4710*/  @!P4 LDG.E.U16 R89, desc[UR22][R42.64+0x200] ;  /* 0x000200162a59c981 */ /* 0x000f22000c1e1500 */
[----:B------:R-:W-:Y:S02]  /*4720*/  ISETP.GE.AND P3, PT, R96, UR20, PT ;  /* 0x0000001460007c0c */ /* 0x000fe4000bf66270 */
[----:B------:R-:W-:Y:S01]  /*4730*/  ISETP.GE.AND P4, PT, R95, UR20, PT ;  /* 0x000000145f007c0c */ /* 0x000fe2000bf86270 */
[----:B------:R-:W3:Y:S04]  /*4740*/  @!P1 LDG.E.U16 R41, desc[UR22][R42.64] ;  /* 0x000000162a299981 */ /* 0x000ee8000c1e1500 */
        /* <DEDUP_REMOVED lines=14> */
[----:B------:R-:W-:-:S06]  /*4830*/  UIMAD UR27, UR6, -0x800, UR32 ;  /* 0xfffff800061b78a4 */ /* 0x000fcc000f8e0220 */
[----:B------:R-:W-:Y:S02]  /*4840*/  ISETP.GE.U32.AND P6, PT, R121, UR27, PT ;  /* 0x0000001b79007c0c */ /* 0x000fe4000bfc6070 */
[----:B------:R-:W-:Y:S01]  /*4850*/  ISETP.GE.U32.AND P3, PT, R122, UR27, PT ;  /* 0x0000001b7a007c0c */ /* 0x000fe2000bf66070 */
[----:B--2---:R-:W-:Y:S02]  /*4860*/  FMUL.FTZ R40, R125, 1.4426950216293334961 ;  /* 0x3fb8aa3b7d287820 */ /* 0x004fe40000410000 */
[----:B------:R-:W0:Y:S01]  /*4870*/  S2R R125, SR_TID.X ;  /* 0x00000000007d7919 */ /* 0x000e220000002100 */
[----:B---3--:R-:W-:Y:S04]  /*4880*/  STS.U16 [R92], R41 ;  /* 0x000000295c007388 */ /* 0x008fe80000000400 */
[----:B------:R-:W-:Y:S04]  /*4890*/  STS.U16 [R91+0x40], R46 ;  /* 0x0000402e5b007388 */ /* 0x000fe80000000400 */
[----:B----4-:R-:W-:Y:S04]  /*48a0*/  STS.U16 [R90+0x80], R47 ;  /* 0x0000802f5a007388 */ /* 0x010fe80000000400 */
[----:B------:R1:W-:Y:S04]  /*48b0*/  STS.U16 [R85+0xc0], R86 ;  /* 0x0000c05655007388 */ /* 0x0003e80000000400 */
[----:B------:R-:W-:Y:S04]  /*48c0*/  STS.U16 [R84+0x100], R45 ;  /* 0x0001002d54007388 */ /* 0x000fe80000000400 */
[----:B------:R-:W-:Y:S04]  /*48d0*/  STS.U16 [R83+0x140], R44 ;  /* 0x0001402c53007388 */ /* 0x000fe80000000400 */
[----:B------:R0:W-:Y:S04]  /*48e0*/  STS.U16 [R82+0x180], R87 ;  /* 0x0001805752007388 */ /* 0x0001e80000000400 */
[----:B------:R2:W-:Y:S04]  /*48f0*/  STS.U16 [R81+0x1c0], R88 ;  /* 0x0001c05851007388 */ /* 0x0005e80000000400 */
        /* <DEDUP_REMOVED lines=9> */
[----:B------:R-:W4:Y:S04]  /*4990*/  LDS.U16 R41, [R72] ;  /* 0x0000000048297984 */ /* 0x000f280000000400 */
[----:B------:R-:W4:Y:S01]  /*49a0*/  LDS.U16 R42, [R71+0x2] ;  /* 0x00000200472a7984 */ /* 0x000f220000000400 */
[C---:B-1----:R-:W-:Y:S01]  /*49b0*/  FMUL.FTZ R86, R40.reuse, R53 ;  /* 0x0000003528567220 */ /* 0x042fe20000410000 */
[----:B0-----:R-:W-:Y:S02]  /*49c0*/  IMAD.SHL.U32 R87, R125, 0x10, RZ ;  /* 0x000000107d577824 */ /* 0x001fe400078e00ff */
[----:B------:R-:W0:Y:S01]  /*49d0*/  LDS.U16 R45, [R70+0x4] ;  /* 0x00000400462d7984 */ /* 0x000e220000000400 */
[----:B------:R-:W-:-:S03]  /*49e0*/  FMUL.FTZ R43, R40, R55 ;  /* 0x00000037282b7220 */ /* 0x000fc60000410000 */
[----:B------:R-:W1:Y:S01]  /*49f0*/  LDS.U16 R44, [R69+0x6] ;  /* 0x00000600452c7984 */ /* 0x000e620000000400 */
[----:B------:R-:W-:Y:S01]  /*4a00*/  FMUL.FTZ R46, R40, R54 ;  /* 0x00000036282e7220 */ /* 0x000fe20000410000 */
[----:B------:R2:W-:Y:S02]  /*4a10*/  MUFU.EX2 R135, R86 ;  /* 0x0000005600877308 */ /* 0x0005e40000000800 */
[----:B------:R-:W1:Y:S01]  /*4a20*/  LDS.U16 R47, [R68+0x8] ;  /* 0x00000800442f7984 */ /* 0x000e620000000400 */
[----:B--2---:R-:W-:-:S05]  /*4a30*/  IADD3 R86, R87, 0x8, RZ ;  /* 0x0000000857567810 */ /* 0x004fca0007ffe0ff */
[----:B------:R2:W1:Y:S01]  /*4a40*/  MUFU.EX2 R88, R43 ;  /* 0x0000002b00587308 */ /* 0x0004620000000800 */
[----:B------:R-:W-:-:S07]  /*4a50*/  ISETP.GE.U32.AND P4, PT, R86, UR27, PT ;  /* 0x0000001b56007c0c */ /* 0x000fce000bf86070 */
[----:B---3--:R3:W-:Y:S01]  /*4a60*/  MUFU.EX2 R89, R46 ;  /* 0x0000002e00597308 */ /* 0x0087e20000000800 */
[----:B--2---:R-:W-:Y:S01]  /*4a70*/  IADD3 R43, R87, 0x7, RZ ;  /* 0x00000007572b7810 */ /* 0x004fe20007ffe0ff */
[----:B----4-:R-:W-:Y:S01]  /*4a80*/  HADD2.F32 R86, -RZ, R41.H0_H0 ;  /* 0x20000029ff567230 */ /* 0x010fe20000004100 */
[----:B---3--:R-:W2:Y:S02]  /*4a90*/  LDS.U16 R46, [R67+0xa] ;  /* 0x00000a00432e7984 */ /* 0x008ea40000000400 */
[----:B------:R-:W-:Y:S02]  /*4aa0*/  ISETP.GE.U32.AND P2, PT, R43, UR27, PT ;  /* 0x0000001b2b007c0c */ /* 0x000fe4000bf46070 */
[----:B------:R-:W3:Y:S01]  /*4ab0*/  LDS.U16 R41, [R65+0xe] ;  /* 0x00000e0041297984 */ /* 0x000ee20000000400 */
[----:B------:R-:W-:-:S03]  /*4ac0*/  ISETP.GE.U32.AND P5, PT, R87, UR27, PT ;  /* 0x0000001b57007c0c */ /* 0x000fc6000bfa6070 */
[----:B------:R-:W4:Y:S01]  /*4ad0*/  LDS.U16 R43, [R66+0xc] ;  /* 0x00000c00422b7984 */ /* 0x000f220000000400 */
[----:B------:R-:W-:-:S03]  /*4ae0*/  HADD2.F32 R87, -RZ, R42.H0_H0 ;  /* 0x2000002aff577230 */ /* 0x000fc60000004100 */
[----:B------:R-:W4:Y:S01]  /*4af0*/  LDS.U16 R42, [R64+0x10] ;  /* 0x00001000402a7984 */ /* 0x000f220000000400 */
[----:B------:R-:W-:-:S06]  /*4b00*/  FMUL.FTZ R133, R40, R56 ;  /* 0x0000003828857220 */ /* 0x000fcc0000410000 */
[----:B------:R-:W2:Y:S01]  /*4b10*/  MUFU.EX2 R133, R133 ;  /* 0x0000008500857308 */ /* 0x000ea20000000800 */
[----:B0-----:R-:W-:Y:S02]  /*4b20*/  HADD2.F32 R45, -RZ, R45.H0_H0 ;  /* 0x2000002dff2d7230 */ /* 0x001fe40000004100 */
[----:B-1----:R-:W-:Y:S02]  /*4b30*/  HADD2.F32 R44, -RZ, R44.H0_H0 ;  /* 0x2000002cff2c7230 */ /* 0x002fe40000004100 */
[----:B------:R-:W-:Y:S01]  /*4b40*/  FMUL.FTZ R86, R9, R86 ;  /* 0x0000005609567220 */ /* 0x000fe20000410000 */
[----:B------:R-:W-:Y:S01]  /*4b50*/  FMUL.FTZ R87, R8, R87 ;  /* 0x0000005708577220 */ /* 0x000fe20000410000 */
[----:B------:R-:W-:Y:S01]  /*4b60*/  FMUL.FTZ R45, R10, R45 ;  /* 0x0000002d0a2d7220 */ /* 0x000fe20000410000 */
[----:B------:R-:W-:Y:S02]  /*4b70*/  FSEL R129, R88, 1, !P3 ;  /* 0x3f80000058817808 */ /* 0x000fe40005800000 */
[----:B------:R-:W-:-:S02]  /*4b80*/  FSEL R127, R86, RZ, !P5 ;  /* 0x000000ff567f7208 */ /* 0x000fc40006800000 */
[----:B------:R-:W-:Y:S02]  /*4b90*/  FSEL R131, R45, RZ, !P6 ;  /* 0x000000ff2d837208 */ /* 0x000fe40007000000 */
[----:B--2---:R-:W-:Y:S01]  /*4ba0*/  FSEL R128, R133, 1, !P5 ;  /* 0x3f80000085807808 */ /* 0x004fe20006800000 */
[----:B------:R-:W-:Y:S01]  /*4bb0*/  FMUL.FTZ R133, R7, R44 ;  /* 0x0000002c07857220 */ /* 0x000fe20000410000 */
[----:B------:R-:W-:Y:S01]  /*4bc0*/  HADD2.F32 R44, -RZ, R47.H0_H0 ;  /* 0x2000002fff2c7230 */ /* 0x000fe20000004100 */
[----:B------:R-:W-:Y:S01]  /*4bd0*/  FSEL R130, R87, RZ, !P3 ;  /* 0x000000ff57827208 */ /* 0x000fe20005800000 */
[----:B------:R-:W-:Y:S01]  /*4be0*/  HADD2.F32 R47, -RZ, R46.H0_H0 ;  /* 0x2000002eff2f7230 */ /* 0x000fe20000004100 */
[----:B------:R-:W-:Y:S01]  /*4bf0*/  ISETP.GE.U32.AND P5, PT, R120, UR27, PT ;  /* 0x0000001b78007c0c */ /* 0x000fe2000bfa6070 */
[----:B------:R-:W0:Y:S01]  /*4c00*/  LDS.U16 R45, [R63+0x12] ;  /* 0x000012003f2d7984 */ /* 0x000e220000000400 */
[----:B------:R-:W-:Y:S01]  /*4c10*/  FMUL.FTZ R44, R11, R44 ;  /* 0x0000002c0b2c7220 */ /* 0x000fe20000410000 */
[----:B---3--:R-:W-:Y:S01]  /*4c20*/  HADD2.F32 R46, -RZ, R41.H0_H0 ;  /* 0x20000029ff2e7230 */ /* 0x008fe20000004100 */
[----:B------:R-:W-:-:S02]  /*4c30*/  ISETP.GE.U32.AND P3, PT, R119, UR27, PT ;  /* 0x0000001b77007c0c */ /* 0x000fc4000bf66070 */
[----:B------:R-:W-:Y:S01]  /*4c40*/  FSEL R134, R135, 1, !P5 ;  /* 0x3f80000087867808 */ /* 0x000fe20006800000 */
[----:B----4-:R-:W-:Y:S02]  /*4c50*/  HADD2.F32 R43, -RZ, R43.H0_H0 ;  /* 0x2000002bff2b7230 */ /* 0x010fe40000004100 */
[----:B------:R-:W-:Y:S01]  /*4c60*/  FMUL.FTZ R46, R5, R46 ;  /* 0x0000002e052e7220 */ /* 0x000fe20000410000 */
[----:B------:R-:W-:Y:S02]  /*4c70*/  FSEL R135, R44, RZ, !P3 ;  /* 0x000000ff2c877208 */ /* 0x000fe40005800000 */
[----:B------:R-:W1:Y:S01]  /*4c80*/  LDS.U16 R44, [R62+0x14] ;  /* 0x000014003e2c7984 */ /* 0x000e620000000400 */
[----:B------:R-:W-:Y:S01]  /*4c90*/  HADD2.F32 R42, -RZ, R42.H0_H0 ;  /* 0x2000002aff2a7230 */ /* 0x000fe20000004100 */
[----:B------:R-:W-:Y:S01]  /*4ca0*/  FSEL R133, R133, RZ, !P5 ;  /* 0x000000ff85857208 */ /* 0x000fe20006800000 */
[----:B------:R-:W-:Y:S01]  /*4cb0*/  FMUL.FTZ R43, R12, R43 ;  /* 0x0000002b0c2b7220 */ /* 0x000fe20000410000 */
[----:B------:R-:W-:Y:S01]  /*4cc0*/  FMUL.FTZ R136, R40, R52 ;  /* 0x0000003428887220 */ /* 0x000fe20000410000 */
[----:B------:R-:W-:-:S02]  /*4cd0*/  ISETP.GE.U32.AND P5, PT, R117, UR27, PT ;  /* 0x0000001b75007c0c */ /* 0x000fc4000bfa6070 */
[----:B------:R-:W-:Y:S02]  /*4ce0*/  FSEL R141, R46, RZ, !P2 ;  /* 0x000000ff2e8d7208 */ /* 0x000fe40005000000 */
[----:B------:R-:W2:Y:S01]  /*4cf0*/  LDS.U16 R46, [R61+0x16] ;  /* 0x000016003d2e7984 */ /* 0x000ea20000000400 */
[----:B------:R-:W-:Y:S01]  /*4d00*/  FSEL R132, R89, 1, !P6 ;  /* 0x3f80000059847808 */ /* 0x000fe20007000000 */
[----:B------:R-:W-:Y:S01]  /*4d10*/  FMUL.FTZ R42, R13, R42 ;  /* 0x0000002a0d2a7220 */ /* 0x000fe20000410000 */
[----:B------:R-:W-:Y:S01]  /*4d20*/  FMUL.FTZ R41, R128, R129 ;  /* 0x0000008180297220 */ /* 0x000fe20000410000 */
[----:B------:R-:W-:Y:S01]  /*4d30*/  FMUL.FTZ R138, R40, R51 ;  /* 0x00000033288a7220 */ /* 0x000fe20000410000 */
[----:B------:R-:W-:Y:S01]  /*4d40*/  FSEL R139, R43, RZ, !P5 ;  /* 0x000000ff2b8b7208 */ /* 0x000fe20006800000 */
[----:B------:R-:W3:Y:S01]  /*4d50*/  MUFU.EX2 R136, R136 ;  /* 0x0000008800887308 */ /* 0x000ee20000000800 */
[----:B------:R-:W4:Y:S01]  /*4d60*/  LDS.U16 R43, [R60+0x18] ;  /* 0x000018003c2b7984 */ /* 0x000f220000000400 */
[----:B------:R-:W-:Y:S01]  /*4d70*/  FMUL.FTZ R41, R132, R41 ;  /* 0x0000002984297220 */ /* 0x000fe20000410000 */
[----:B------:R-:W-:Y:S01]  /*4d80*/  FMUL.FTZ R140, R40, R50 ;  /* 0x00000032288c7220 */ /* 0x000fe20000410000 */
[----:B------:R-:W-:Y:S01]  /*4d90*/  FSEL R143, R42, RZ, !P4 ;  /* 0x000000ff2a8f7208 */ /* 0x000fe20006000000 */
[----:B------:R-:W-:Y:S01]  /*4da0*/  FMUL.FTZ R47, R6, R47 ;  /* 0x0000002f062f7220 */ /* 0x000fe20000410000 */
[----:B------:R-:W4:Y:S01]  /*4db0*/  LDS.U16 R42, [R59+0x1a] ;  /* 0x00001a003b2a7984 */ /* 0x000f220000000400 */
[----:B------:R-:W-:Y:S01]  /*4dc0*/  ISETP.GE.U32.AND P6, PT, R118, UR27, PT ;  /* 0x0000001b76007c0c */ /* 0x000fe2000bfc6070 */
[----:B------:R-:W0:Y:S01]  /*4dd0*/  MUFU.EX2 R138, R138 ;  /* 0x0000008a008a7308 */ /* 0x000e220000000800 */
[----:B------:R-:W-:Y:S01]  /*4de0*/  FMUL.FTZ R142, R40, R49 ;  /* 0x00000031288e7220 */ /* 0x000fe20000410000 */
[----:B------:R-:W-:-:S02]  /*4df0*/  FMUL.FTZ R87, R134, R41 ;  /* 0x0000002986577220 */ /* 0x000fc40000410000 */
[----:B------:R-:W4:Y:S01]  /*4e00*/  LDS.U16 R41, [R58+0x1c] ;  /* 0x00001c003a297984 */ /* 0x000f220000000400 */
[----:B------:R-:W-:Y:S01]  /*4e10*/  FSEL R137, R47, RZ, !P6 ;  /* 0x000000ff2f897208 */ /* 0x000fe20007000000 */
[C---:B------:R-:W-:Y:S02]  /*4e20*/  FMUL.FTZ R144, R40.reuse, R48 ;  /* 0x0000003028907220 */ /* 0x040fe40000410000 */
[----:B------:R-:W1:Y:S01]  /*4e30*/  MUFU.EX2 R140, R140 ;  /* 0x0000008c008c7308 */ /* 0x000e620000000800 */
[C---:B------:R-:W-:Y:S01]  /*4e40*/  FMUL.FTZ R146, R40.reuse, R39 ;  /* 0x0000002728927220 */ /* 0x040fe20000410000 */
[C---:B------:R-:W-:Y:S01]  /*4e50*/  FMUL.FTZ R148, R40.reuse, R38 ;  /* 0x0000002628947220 */ /* 0x040fe20000410000 */
[C---:B------:R-:W-:Y:S01]  /*4e60*/  FMUL.FTZ R149, R40.reuse, R37 ;  /* 0x0000002528957220 */ /* 0x040fe20000410000 */
[C---:B------:R-:W-:Y:S01]  /*4e70*/  FMUL.FTZ R150, R40.reuse, R36 ;  /* 0x0000002428967220 */ /* 0x040fe20000410000 */
[C---:B------:R-:W-:Y:S01]  /*4e80*/  FMUL.FTZ R151, R40.reuse, R35 ;  /* 0x0000002328977220 */ /* 0x040fe20000410000 */
[C---:B------:R-:W-:Y:S01]  /*4e90*/  FMUL.FTZ R152, R40.reuse, R34 ;  /* 0x0000002228987220 */ /* 0x040fe20000410000 */
[----:B------:R-:W-:Y:S01]  /*4ea0*/  FMUL.FTZ R47, R40, R33 ;  /* 0x00000021282f7220 */ /* 0x000fe20000410000 */
[----:B------:R-:W-:Y:S01]  /*4eb0*/  FFMA.FTZ R86, R127, R129, R130 ;  /* 0x000000817f567223 */ /* 0x000fe20000010082 */
[----:B------:R-:W4:Y:S01]  /*4ec0*/  LDS.U16 R40, [R57+0x1e] ;  /* 0x00001e0039287984 */ /* 0x000f220000000400 */
[----:B------:R-:W2:Y:S02]  /*4ed0*/  MUFU.EX2 R142, R142 ;  /* 0x0000008e008e7308 */ /* 0x000ea40000000800 */
[----:B------:R-:W-:Y:S01]  /*4ee0*/  FFMA.FTZ R86, R132, R86, R131 ;  /* 0x0000005684567223 */ /* 0x000fe20000010083 */
[----:B---3--:R-:W-:-:S03]  /*4ef0*/  FSEL R136, R136, 1, !P3 ;  /* 0x3f80000088887808 */ /* 0x008fc60005800000 */
[----:B------:R-:W-:Y:S02]  /*4f00*/  FFMA.FTZ R86, R134, R86, R133 ;  /* 0x0000005686567223 */ /* 0x000fe40000010085 */
[----:B------:R-:W3:Y:S01]  /*4f10*/  MUFU.EX2 R144, R144 ;  /* 0x0000009000907308 */ /* 0x000ee20000000800 */
[----:B0-----:R-:W-:Y:S01]  /*4f20*/  FSEL R138, R138, 1, !P6 ;  /* 0x3f8000008a8a7808 */ /* 0x001fe20007000000 */
[----:B------:R-:W-:Y:S01]  /*4f30*/  FFMA.FTZ R86, R136, R86, R135 ;  /* 0x0000005688567223 */ /* 0x000fe20000010087 */
[----:B-1----:R-:W-:-:S05]  /*4f40*/  FSEL R140, R140, 1, !P5 ;  /* 0x3f8000008c8c7808 */ /* 0x002fca0006800000 */
[----:B------:R-:W0:Y:S01]  /*4f50*/  MUFU.EX2 R146, R146 ;  /* 0x0000009200927308 */ /* 0x000e220000000800 */
[----:B------:R-:W-:Y:S02]  /*4f60*/  HADD2.F32 R45, -RZ, R45.H0_H0 ;  /* 0x2000002dff2d7230 */ /* 0x000fe40000004100 */
[----:B------:R-:W-:Y:S01]  /*4f70*/  FFMA.FTZ R86, R138, R86, R137 ;  /* 0x000000568a567223 */ /* 0x000fe20000010089 */
[----:B------:R-:W-:-:S04]  /*4f80*/  FMUL.FTZ R87, R136, R87 ;  /* 0x0000005788577220 */ /* 0x000fc80000410000 */
[----:B------:R-:W1:Y:S01]  /*4f90*/  MUFU.EX2 R148, R148 ;  /* 0x0000009400947308 */ /* 0x000e620000000800 */
[----:B--2---:R-:W-:Y:S01]  /*4fa0*/  FSEL R142, R142, 1, !P2 ;  /* 0x3f8000008e8e7808 */ /* 0x004fe20005000000 */
[----:B------:R-:W-:Y:S01]  /*4fb0*/  FMUL.FTZ R145, R4, R45 ;  /* 0x0000002d04917220 */ /* 0x000fe20000410000 */
[----:B------:R-:W-:Y:S01]  /*4fc0*/  FFMA.FTZ R86, R140, R86, R139 ;  /* 0x000000568c567223 */ /* 0x000fe2000001008b */
[----:B------:R-:W-:Y:S02]  /*4fd0*/  HADD2.F32 R45, -RZ, R44.H0_H0 ;  /* 0x2000002cff2d7230 */ /* 0x000fe40000004100 */
[----:B------:R-:W-:Y:S02]  /*4fe0*/  FMUL.FTZ R87, R138, R87 ;  /* 0x000000578a577220 */ /* 0x000fe40000410000 */
[----:B------:R-:W2:Y:S01]  /*4ff0*/  MUFU.EX2 R149, R149 ;  /* 0x0000009500957308 */ /* 0x000ea20000000800 */
[----:B------:R-:W-:Y:S01]  /*5000*/  ISETP.GE.U32.AND P3, PT, R116, UR27, PT ;  /* 0x0000001b74007c0c */ /* 0x000fe2000bf66070 */
[----:B------:R-:W-:Y:S01]  /*5010*/  FFMA.FTZ R86, R142, R86, R141 ;  /* 0x000000568e567223 */ /* 0x000fe2000001008d */
[----:B---3--:R-:W-:Y:S01]  /*5020*/  FSEL R144, R144, 1, !P4 ;  /* 0x3f80000090907808 */ /* 0x008fe20006000000 */
[----:B------:R-:W-:Y:S01]  /*5030*/  FMUL.FTZ R87, R140, R87 ;  /* 0x000000578c577220 */ /* 0x000fe20000410000 */
[----:B------:R-:W-:-:S03]  /*5040*/  HADD2.F32 R46, -RZ, R46.H0_H0 ;  /* 0x2000002eff2e7230 */ /* 0x000fc60000004100 */
[----:B------:R-:W3:Y:S01]  /*5050*/  MUFU.EX2 R150, R150 ;  /* 0x0000009600967308 */ /* 0x000ee20000000800 */
[----:B------:R-:W-:Y:S01]  /*5060*/  FMUL.FTZ R45, R14, R45 ;  /* 0x0000002d0e2d7220 */ /* 0x000fe20000410000 */
[----:B------:R-:W-:Y:S01]  /*5070*/  ISETP.GE.U32.AND P6, PT, R115, UR27, PT ;  /* 0x0000001b73007c0c */ /* 0x000fe2000bfc6070 */
[----:B------:R-:W-:Y:S01]  /*5080*/  FFMA.FTZ R86, R144, R86, R143 ;  /* 0x0000005690567223 */ /* 0x000fe2000001008f */
[----:B------:R-:W-:Y:S02]  /*5090*/  FSEL R145, R145, RZ, !P3 ;  /* 0x000000ff91917208 */ /* 0x000fe40005800000 */
[----:B0-----:R-:W-:Y:S02]  /*50a0*/  FSEL R146, R146, 1, !P3 ;  /* 0x3f80000092927808 */ /* 0x001fe40005800000 */
[----:B------:R-:W0:Y:S01]  /*50b0*/  MUFU.EX2 R151, R151 ;  /* 0x0000009700977308 */ /* 0x000e220000000800 */
[----:B------:R-:W-:Y:S01]  /*50c0*/  FMUL.FTZ R87, R142, R87 ;  /* 0x000000578e577220 */ /* 0x000fe20000410000 */
[----:B----4-:R-:W-:-:S02]  /*50d0*/  HADD2.F32 R44, -RZ, R43.H0_H0 ;  /* 0x2000002bff2c7230 */ /* 0x010fc40000004100 */
[----:B------:R-:W-:Y:S01]  /*50e0*/  FMUL.FTZ R46, R3, R46 ;  /* 0x0000002e032e7220 */ /* 0x000fe20000410000 */
[----:B------:R-:W-:Y:S01]  /*50f0*/  ISETP.GE.U32.AND P5, PT, R114, UR27, PT ;  /* 0x0000001b72007c0c */ /* 0x000fe2000bfa6070 */
[----:B------:R-:W-:Y:S01]  /*5100*/  FFMA.FTZ R86, R146, R86, R145 ;  /* 0x0000005692567223 */ /* 0x000fe20000010091 */
[----:B------:R-:W-:Y:S01]  /*5110*/  FSEL R147, R45, RZ, !P6 ;  /* 0x000000ff2d937208 */ /* 0x000fe20007000000 */
[----:B------:R-:W4:Y:S01]  /*5120*/  MUFU.EX2 R152, R152 ;  /* 0x0000009800987308 */ /* 0x000f220000000800 */
[----:B-1----:R-:W-:Y:S01]  /*5130*/  FSEL R148, R148, 1, !P6 ;  /* 0x3f80000094947808 */ /* 0x002fe20007000000 */
[----:B------:R-:W-:Y:S01]  /*5140*/  FMUL.FTZ R87, R144, R87 ;  /* 0x0000005790577220 */ /* 0x000fe20000410000 */
[----:B------:R-:W-:Y:S02]  /*5150*/  HADD2.F32 R43, -RZ, R42.H0_H0 ;  /* 0x2000002aff2b7230 */ /* 0x000fe40000004100 */
[----:B------:R-:W-:Y:S01]  /*5160*/  FMUL.FTZ R44, R15, R44 ;  /* 0x0000002c0f2c7220 */ /* 0x000fe20000410000 */
[----:B------:R-:W-:Y:S01]  /*5170*/  ISETP.GE.U32.AND P2, PT, R113, UR27, PT ;  /* 0x0000001b71007c0c */ /* 0x000fe2000bf46070 */
[----:B------:R-:W-:Y:S01]  /*5180*/  FFMA.FTZ R86, R148, R86, R147 ;  /* 0x0000005694567223 */ /* 0x000fe20000010093 */
[----:B--2---:R-:W-:Y:S01]  /*5190*/  FSEL R149, R149, 1, !P5 ;  /* 0x3f80000095957808 */ /* 0x004fe20006800000 */
[----:B------:R-:W1:Y:S01]  /*51a0*/  MUFU.EX2 R47, R47 ;  /* 0x0000002f002f7308 */ /* 0x000e620000000800 */
[----:B------:R-:W-:Y:S01]  /*51b0*/  FSEL R154, R46, RZ, !P5 ;  /* 0x000000ff2e9a7208 */ /* 0x000fe20006800000 */
[----:B------:R-:W-:Y:S01]  /*51c0*/  FMUL.FTZ R87, R146, R87 ;  /* 0x0000005792577220 */ /* 0x000fe20000410000 */
[----:B------:R-:W-:-:S02]  /*51d0*/  HADD2.F32 R41, -RZ, R41.H0_H0 ;  /* 0x20000029ff297230 */ /* 0x000fc40000004100 */
[----:B------:R-:W-:Y:S01]  /*51e0*/  FMUL.FTZ R156, R2, R43 ;  /* 0x0000002b029c7220 */ /* 0x000fe20000410000 */
[----:B------:R-:W-:Y:S01]  /*51f0*/  ISETP.GE.U32.AND P4, PT, R112, UR27, PT ;  /* 0x0000001b70007c0c */ /* 0x000fe2000bf86070 */
[----:B------:R-:W-:Y:S01]  /*5200*/  FFMA.FTZ R86, R149, R86, R154 ;  /* 0x0000005695567223 */ /* 0x000fe2000001009a */
[----:B---3--:R-:W-:Y:S02]  /*5210*/  FSEL R150, R150, 1, !P2 ;  /* 0x3f80000096967808 */ /* 0x008fe40005000000 */
[----:B------:R-:W-:Y:S01]  /*5220*/  FSEL R155, R44, RZ, !P2 ;  /* 0x000000ff2c9b7208 */ /* 0x000fe20005000000 */
[----:B------:R-:W-:Y:S01]  /*5230*/  FMUL.FTZ R88, R148, R87 ;  /* 0x0000005794587220 */ /* 0x000fe20000410000 */
[----:B------:R-:W-:Y:S02]  /*5240*/  HADD2.F32 R43, -RZ, R40.H0_H0 ;  /* 0x20000028ff2b7230 */ /* 0x000fe40000004100 */
[----:B------:R-:W-:Y:S01]  /*5250*/  FMUL.FTZ R41, R16, R41 ;  /* 0x0000002910297220 */ /* 0x000fe20000410000 */
[----:B------:R-:W-:Y:S01]  /*5260*/  ISETP.GE.U32.AND P3, PT, R111, UR27, PT ;  /* 0x0000001b6f007c0c */ /* 0x000fe2000bf66070 */
[----:B------:R-:W-:Y:S01]  /*5270*/  FFMA.FTZ R86, R150, R86, R155 ;  /* 0x0000005696567223 */ /* 0x000fe2000001009b */
[----:B0-----:R-:W-:-:S02]  /*5280*/  FSEL R151, R151, 1, !P4 ;  /* 0x3f80000097977808 */ /* 0x001fc40006000000 */
[----:B------:R-:W-:Y:S01]  /*5290*/  FSEL R156, R156, RZ, !P4 ;  /* 0x000000ff9c9c7208 */ /* 0x000fe20006000000 */
[----:B------:R-:W-:Y:S01]  /*52a0*/  FMUL.FTZ R45, R149, R88 ;  /* 0x00000058952d7220 */ /* 0x000fe20000410000 */
[----:B------:R-:W-:Y:S01]  /*52b0*/  FMUL.FTZ R43, R0, R43 ;  /* 0x0000002b002b7220 */ /* 0x000fe20000410000 */
[----:B------:R-:W-:Y:S02]  /*52c0*/  ISETP.GE.U32.AND P6, PT, R110, UR27, PT ;  /* 0x0000001b6e007c0c */ /* 0x000fe4000bfc6070 */
[----:B----4-:R-:W-:Y:S01]  /*52d0*/  FSEL R152, R152, 1, !P3 ;  /* 0x3f80000098987808 */ /* 0x010fe20005800000 */
[----:B------:R-:W-:Y:S01]  /*52e0*/  FFMA.FTZ R86, R151, R86, R156 ;  /* 0x0000005697567223 */ /* 0x000fe2000001009c */
[----:B------:R-:W-:Y:S01]  /*52f0*/  FSEL R157, R41, RZ, !P3 ;  /* 0x000000ff299d7208 */ /* 0x000fe20005800000 */
[----:B------:R-:W-:Y:S01]  /*5300*/  FMUL.FTZ R42, R150, R45 ;  /* 0x0000002d962a7220 */ /* 0x000fe20000410000 */
[----:B-1----:R-:W-:Y:S01]  /*5310*/  FSEL R153, R47, 1, !P6 ;  /* 0x3f8000002f997808 */ /* 0x002fe20007000000 */
[----:B------:R-:W0:Y:S01]  /*5320*/  LDC.64 R40, c[0x0][0x270] ;  /* 0x00009c00ff287b82 */ /* 0x000e220000000a00 */
[----:B------:R-:W-:Y:S01]  /*5330*/  FSEL R158, R43, RZ, !P6 ;  /* 0x000000ff2b9e7208 */ /* 0x000fe20007000000 */
[----:B------:R-:W-:Y:S01]  /*5340*/  FFMA.FTZ R87, R152, R86, R157 ;  /* 0x0000005698577223 */ /* 0x000fe2000001009d */
[----:B------:R-:W-:Y:S01]  /*5350*/  FMUL.FTZ R47, R151, R42 ;  /* 0x0000002a972f7220 */ /* 0x000fe20000410000 */
[----:B------:R-:W-:-:S02]  /*5360*/  MOV R42, UR10 ;  /* 0x0000000a002a7c02 */ /* 0x000fc40008000f00 */
[----:B------:R-:W-:Y:S01]  /*5370*/  MOV R43, UR11 ;  /* 0x0000000b002b7c02 */ /* 0x000fe20008000f00 */
[----:B------:R-:W-:Y:S01]  /*5380*/  FFMA.FTZ R87, R153, R87, R158 ;  /* 0x0000005799577223 */ /* 0x000fe2000001009e */
[----:B------:R-:W-:Y:S01]  /*5390*/  FMUL.FTZ R86, R152, R47 ;  /* 0x0000002f98567220 */ /* 0x000fe20000410000 */
[----:B------:R-:W-:-:S03]  /*53a0*/  IMAD.MOV.U32 R44, RZ, RZ, R42 ;  /* 0x000000ffff2c7224 */ /* 0x000fc600078e002a */
[----:B------:R-:W1:Y:S01]  /*53b0*/  LDC.64 R42, c[0x0][0x2e0] ;  /* 0x0000b800ff2a7b82 */ /* 0x000e620000000a00 */
[----:B------:R-:W-:Y:S01]  /*53c0*/  FMUL.FTZ R86, R153, R86 ;  /* 0x0000005699567220 */ /* 0x000fe20000410000 */
[----:B------:R-:W2:Y:S04]  /*53d0*/  SHFL.UP PT, R46, R87, 0x1, RZ ;  /* 0x04200000572e7989 */ /* 0x000ea800000e00ff */
[----:B------:R-:W3:Y:S01]  /*53e0*/  SHFL.UP PT, R47, R86, 0x1, RZ ;  /* 0x04200000562f7989 */ /* 0x000ee200000e00ff */
[----:B------:R-:W-:Y:S01]  /*53f0*/  ISETP.GE.AND P2, PT, R126, 0x1, PT ;  /* 0x000000017e00780c */ /* 0x000fe20003f46270 */
[----:B------:R-:W-:Y:S02]  /*5400*/  IMAD.U32 R45, RZ, RZ, UR14 ;  /* 0x0000000eff2d7e24 */ /* 0x000fe4000f8e00ff */
[----:B0-----:R-:W-:-:S02]  /*5410*/  IMAD R88, R40, UR19, RZ ;  /* 0x0000001328587c24 */ /* 0x001fc4000f8e02ff */
[----:B------:R-:W-:-:S04]  /*5420*/  IMAD.WIDE.U32 R44, R40, UR7, R44 ;  /* 0x00000007282c7c25 */ /* 0x000fc8000f8e002c */
[----:B------:R-:W-:-:S05]  /*5430*/  IMAD R41, R41, UR7, R88 ;  /* 0x0000000729297c24 */ /* 0x000fca000f8e0258 */
[----:B------:R-:W-:Y:S02]  /*5440*/  IADD3 R40, R45, R41, RZ ;  /* 0x000000292d287210 */ /* 0x000fe40007ffe0ff */
[----:B-1----:R-:W-:Y:S01]  /*5450*/  LEA R42, P3, R44, R42, 0x2 ;  /* 0x0000002a2c2a7211 */ /* 0x002fe200078610ff */
[----:B--2---:R-:W-:-:S03]  /*5460*/  @P2 FFMA.FTZ R87, R86, R46, R87 ;  /* 0x0000002e56572223 */ /* 0x004fc60000010057 */
[----:B------:R-:W-:Y:S01]  /*5470*/  LEA.HI.X R43, R44, R43, R40, 0x2, P3 ;  /* 0x0000002b2c2b7211 */ /* 0x000fe200018f1428 */
[----:B---3--:R-:W-:Y:S01]  /*5480*/  @P2 FMUL.FTZ R86, R86, R47 ;  /* 0x0000002f56562220 */ /* 0x008fe20000410000 */
[----:B------:R-:W0:Y:S04]  /*5490*/  SHFL.UP PT, R40, R87, 0x2, RZ ;  /* 0x0440000057287989 */ /* 0x000e2800000e00ff */
[----:B------:R-:W1:Y:S01]  /*54a0*/  SHFL.UP PT, R41, R86, 0x2, RZ ;  /* 0x0440000056297989 */ /* 0x000e6200000e00ff */
[C---:B------:R-:W-:Y:S01]  /*54b0*/  ISETP.GE.AND P2, PT, R126.reuse, 0x2, PT ;  /* 0x000000027e00780c */ /* 0x040fe20003f46270 */
[----:B------:R-:W2:Y:S01]  /*54c0*/  S2UR UR21, SR_CgaCtaId ;  /* 0x00000000001579c3 */ /* 0x000ea20000008800 */
[----:B------:R-:W-:Y:S01]  /*54d0*/  ISETP.NE.AND P3, PT, R126, 0x1f, PT ;  /* 0x0000001f7e00780c */ /* 0x000fe20003f65270 */
[----:B------:R-:W-:Y:S01]  /*54e0*/  UMOV UR19, 0x400 ;  /* 0x0000040000137882 */ /* 0x000fe20000000000 */
[----:B------:R-:W-:Y:S01]  /*54f0*/  HFMA2.MMA R89, -RZ, RZ, 0, 0 ;  /* 0x00000000ff597435 */ /* 0x000fe200000001ff */
[----:B------:R-:W-:Y:S01]  /*5500*/  IMAD.MOV.U32 R88, RZ, RZ, 0x3f800000 ;  /* 0x3f800000ff587424 */ /* 0x000fe200078e00ff */
[----:B------:R3:W5:Y:S07]  /*5510*/  LDG.E R159, desc[UR22][R42.64] ;  /* 0x000000162a9f7981 */ /* 0x00076e000c1e1900 */
[C---:B0-----:R-:W-:Y:S01]  /*5520*/  @P2 FFMA.FTZ R87, R86.reuse, R40, R87 ;  /* 0x0000002856572223 */ /* 0x041fe20000010057 */
[----:B-1----:R-:W-:-:S04]  /*5530*/  @P2 FMUL.FTZ R86, R86, R41 ;  /* 0x0000002956562220 */ /* 0x002fc80000410000 */
[----:B------:R-:W0:Y:S04]  /*5540*/  SHFL.UP PT, R40, R87, 0x4, RZ ;  /* 0x0480000057287989 */ /* 0x000e2800000e00ff */
[----:B------:R-:W1:Y:S01]  /*5550*/  SHFL.UP PT, R41, R86, 0x4, RZ ;  /* 0x0480000056297989 */ /* 0x000e6200000e00ff */
[----:B------:R-:W-:-:S13]  /*5560*/  ISETP.GE.AND P2, PT, R126, 0x4, PT ;  /* 0x000000047e00780c */ /* 0x000fda0003f46270 */
        /* <DEDUP_REMOVED lines=9> */
[----:B------:R-:W-:Y:S01]  /*5600*/  ISETP.GE.AND P2, PT, R126, 0x10, PT ;  /* 0x000000107e00780c */ /* 0x000fe20003f46270 */
[----:B--2---:R-:W-:-:S04]  /*5610*/  ULEA UR19, UR21, UR19, 0x18 ;  /* 0x0000001315137291 */ /* 0x004fc8000f8ec03f */
[----:B------:R-:W-:-:S09]  /*5620*/  ULEA UR31, UR7, UR19, 0x3 ;  /* 0x00000013071f7291 */ /* 0x000fd2000f8e183f */
[----:B------:R-:W-:Y:S01]  /*5630*/  @!P0 LDS.64 R88, [UR31+0x10d0] ;  /* 0x0010d01fff588984 */ /* 0x000fe20008000a00 */
[C---:B0-----:R-:W-:Y:S01]  /*5640*/  @P2 FFMA.FTZ R87, R86.reuse, R40, R87 ;  /* 0x0000002856572223 */ /* 0x041fe20000010057 */
[----:B------:R-:W-:Y:S01]  /*5650*/  @!P3 SHF.R.U32.HI R40, RZ, 0x2, R125 ;  /* 0x00000002ff28b819 */ /* 0x000fe2000001167d */
[----:B-1----:R-:W-:-:S03]  /*5660*/  @P2 FMUL.FTZ R86, R86, R41 ;  /* 0x0000002956562220 */ /* 0x002fc60000410000 */
[----:B------:R-:W-:-:S05]  /*5670*/  @!P3 LOP3.LUT R164, R40, 0x3ffffff8, RZ, 0xc0, !PT ;  /* 0x3ffffff828a4b812 */ /* 0x000fca00078ec0ff */
[----:B------:R-:W-:Y:S01]  /*5680*/  @!P3 STS.64 [R164+UR19+0x1090], R86 ;  /* 0x00109056a400b988 */ /* 0x000fe20008000a13 */
[----:B------:R-:W-:Y:S06]  /*5690*/  BAR.SYNC.DEFER_BLOCKING 0x0 ;  /* 0x0000000000007b1d */ /* 0x000fec0000010000 */
[----:B---3--:R-:W0:Y:S04]  /*56a0*/  LDS.128 R40, [UR19+0x1090] ;  /* 0x00109013ff287984 */ /* 0x008e280008000c00 */
[----:B------:R-:W1:Y:S01]  /*56b0*/  LDS.128 R44, [UR19+0x10a0] ;  /* 0x0010a013ff2c7984 */ /* 0x000e620008000c00 */
[----:B------:R-:W-:-:S03]  /*56c0*/  SHF.R.U32.HI R165, RZ, 0x5, R125 ;  /* 0x00000005ffa57819 */ /* 0x000fc6000001167d */
[----:B------:R-:W-:Y:S04]  /*56d0*/  SHFL.UP PT, R162, R87, 0x1, RZ ;  /* 0x0420000057a27989 */ /* 0x000fe800000e00ff */
[----:B------:R-:W2:Y:S01]  /*56e0*/  SHFL.UP PT, R163, R86, 0x1, RZ ;  /* 0x0420000056a37989 */ /* 0x000ea200000e00ff */
[C---:B------:R-:W-:Y:S02]  /*56f0*/  ISETP.NE.AND P4, PT, R165.reuse, RZ, PT ;  /* 0x000000ffa500720c */ /* 0x040fe40003f85270 */
[C---:B------:R-:W-:Y:S02]  /*5700*/  ISETP.NE.AND P2, PT, R165.reuse, 0x3, PT ;  /* 0x00000003a500780c */ /* 0x040fe40003f45270 */
[----:B------:R-:W-:Y:S02]  /*5710*/  ISETP.NE.AND P3, PT, R165, 0x2, PT ;  /* 0x00000002a500780c */ /* 0x000fe40003f65270 */
[----:B------:R-:W-:Y:S01]  /*5720*/  ISETP.NE.AND P5, PT, R126, RZ, P4 ;  /* 0x000000ff7e00720c */ /* 0x000fe200027a5270 */
[-C--:B0-----:R-:W-:Y:S01]  /*5730*/  FFMA.FTZ R165, R41, R42.reuse, R43 ;  /* 0x0000002a29a57223 */ /* 0x081fe2000001002b */
[----:B------:R-:W-:-:S05]  /*5740*/  FMUL.FTZ R43, R40, R42 ;  /* 0x0000002a282b7220 */ /* 0x000fca0000410000 */
[C---:B------:R-:W-:Y:S01]  /*5750*/  FSEL R40, R43.reuse, R40, !P3 ;  /* 0x000000282b287208 */ /* 0x040fe20005800000 */
[-C--:B-1----:R-:W-:Y:S01]  /*5760*/  FMUL.FTZ R43, R43, R44.reuse ;  /* 0x0000002c2b2b7220 */ /* 0x082fe20000410000 */
[C---:B------:R-:W-:Y:S01]  /*5770*/  FFMA.FTZ R44, R165.reuse, R44, R45 ;  /* 0x0000002ca52c7223 */ /* 0x040fe2000001002d */
[----:B------:R-:W-:-:S03]  /*5780*/  FSEL R41, R165, R41, !P3 ;  /* 0x00000029a5297208 */ /* 0x000fc60005800000 */
[----:B------:R-:W-:Y:S02]  /*5790*/  FSEL R40, R43, R40, !P2 ;  /* 0x000000282b287208 */ /* 0x000fe40005000000 */
[----:B------:R-:W-:-:S03]  /*57a0*/  FSEL R41, R44, R41, !P2 ;  /* 0x000000292c297208 */ /* 0x000fc60005000000 */
[C---:B--2---:R-:W-:Y:S02]  /*57b0*/  @P5 FMUL.FTZ R40, R163.reuse, R40 ;  /* 0x00000028a3285220 */ /* 0x044fe40000410000 */
[----:B------:R-:W-:Y:S01]  /*57c0*/  @P5 FFMA.FTZ R41, R163, R41, R162 ;  /* 0x00000029a3295223 */ /* 0x000fe200000100a2 */
[----:B------:R-:W-:Y:S01]  /*57d0*/  BSSY B0, `(.L_x_2801) ;  /* 0x000000e000007945 */ /* 0x000fe20003800000 */
[C---:B------:R-:W-:Y:S01]  /*57e0*/  FFMA.FTZ R44, R46.reuse, R44, R47 ;  /* 0x0000002c2e2c7223 */ /* 0x040fe2000001002f */
[----:B------:R-:W-:Y:S01]  /*57f0*/  @P4 MOV R163, R40 ;  /* 0x0000002800a34202 */ /* 0x000fe20000000f00 */
[----:B------:R-:W-:Y:S01]  /*5800*/  FMUL.FTZ R43, R46, R43 ;  /* 0x0000002b2e2b7220 */ /* 0x000fe20000410000 */
[----:B------:R-:W-:Y:S01]  /*5810*/  @P4 MOV R162, R41 ;  /* 0x0000002900a24202 */ /* 0x000fe20000000f00 */
[----:B------:R-:W-:Y:S01]  /*5820*/  @P4 IMAD.MOV.U32 R41, RZ, RZ, R89 ;  /* 0x000000ffff294224 */ /* 0x000fe200078e0059 */
        /* <DEDUP_REMOVED lines=8> */
.L_x_2802:
[----:B------:R-:W-:Y:S05]  /*58b0*/  BSYNC B0 ;  /* 0x0000000000007941 */ /* 0x000fea0003800000 */
.L_x_2801:
[----:B------:R-:W-:Y:S01]  /*58c0*/  BAR.SYNC.DEFER_BLOCKING 0x0 ;  /* 0x0000000000007b1d */ /* 0x000fe20000010000 */
[----:B------:R-:W-:-:S05]  /*58d0*/  ISETP.NE.AND P2, PT, R125, RZ, PT ;  /* 0x000000ff7d00720c */ /* 0x000fca0003f45270 */
        /* <DEDUP_REMOVED lines=21> */
[----:B------:R-:W-:Y:S01]  /*5a30*/  UIMAD UR21, UR6, UR33, UR7 ;  /* 0x00000021061572a4 */ /* 0x000fe2000f8e0207 */
[----:B------:R1:W-:Y:S03]  /*5a40*/  STS.64 [UR31+0x10d0], R40 ;  /* 0x0010d028ff007988 */ /* 0x0003e60008000a1f */
        /* <DEDUP_REMOVED lines=8> */
.L_x_2804:
[----:B------:R-:W-:Y:S05]  /*5ad0*/  BSYNC B0 ;  /* 0x0000000000007941 */ /* 0x000fea0003800000 */
.L_x_2803:
[----:B-1----:R-:W1:Y:S01]  /*5ae0*/  LDC R40, c[0x0][0x21c] ;  /* 0x00008700ff287b82 */ /* 0x002e620000000800 */
[----:B------:R-:W-:Y:S01]  /*5af0*/  UIADD3 UR7, UR7, 0x1, URZ ;  /* 0x0000000107077890 */ /* 0x000fe2000fffe03f */
[C---:B-----5:R-:W-:Y:S01]  /*5b00*/  FFMA.FTZ R32, R159.reuse, R127, R32 ;  /* 0x0000007f9f207223 */ /* 0x060fe20000010020 */
        /* <DEDUP_REMOVED lines=15> */
[----:B-1----:R-:W-:-:S13]  /*5c00*/  ISETP.LE.AND P2, PT, R40, UR7, PT ;  /* 0x0000000728007c0c */ /* 0x002fda000bf43270 */
[----:B------:R-:W-:Y:S05]  /*5c10*/  @!P2 BRA `(.L_x_2805) ;  /* 0xffffffe400f4a947 */ /* 0x000fea000383ffff */
.L_x_2800:
[----:B------:R-:W-:Y:S01]  /*5c20*/  BAR.SYNC.DEFER_BLOCKING 0x0 ;  /* 0x0000000000007b1d */ /* 0x000fe20000010000 */
[----:B------:R-:W-:Y:S01]  /*5c30*/  F2FP.F16.F32.PACK_AB R31, R31, R32 ;  /* 0x000000201f1f723e */ /* 0x000fe200000000ff */
[----:B------:R-:W-:Y:S01]  /*5c40*/  USHF.R.S32.HI UR7, URZ, 0x1f, UR26 ;  /* 0x0000001f3f077899 */ /* 0x000fe2000801141a */
[----:B------:R-:W-:Y:S02]  /*5c50*/  F2FP.F16.F32.PACK_AB R29, R29, R30 ;  /* 0x0000001e1d1d723e */ /* 0x000fe400000000ff */
[----:B------:R-:W-:Y:S01]  /*5c60*/  PRMT R0, R31, 0x7632, R0 ;  /* 0x000076321f007816 */ /* 0x000fe20000000000 */
[----:B------:R-:W-:Y:S01]  /*5c70*/  ULDC.64 UR28, c[0x0][0x2b0] ;  /* 0x0000ac00001c7ab9 */ /* 0x000fe20000000a00 */
[----:B------:R-:W-:Y:S01]  /*5c80*/  F2FP.F16.F32.PACK_AB R27, R27, R28 ;  /* 0x0000001c1b1b723e */ /* 0x000fe200000000ff */
[----:B------:R-:W-:Y:S01]  /*5c90*/  UIMAD UR7, UR7, UR28, URZ ;  /* 0x0000001c070772a4 */ /* 0x000fe2000f8e023f */
[----:B------:R-:W-:Y:S01]  /*5ca0*/  PRMT R2, R29, 0x7632, R2 ;  /* 0x000076321d027816 */ /* 0x000fe20000000002 */
[----:B------:R-:W-:Y:S01]  /*5cb0*/  UIMAD.WIDE.U32 UR20, UR26, UR28, URZ ;  /* 0x0000001c1a1472a5 */ /* 0x000fe2000f8e003f */
[----:B------:R-:W-:Y:S01]  /*5cc0*/  F2FP.F16.F32.PACK_AB R25, R25, R26 ;  /* 0x0000001a1919723e */ /* 0x000fe200000000ff */
[----:B------:R-:W-:Y:S01]  /*5cd0*/  BSSY B0, `(.L_x_2806) ;  /* 0x0000048000007945 */ /* 0x000fe20003800000 */
[----:B------:R-:W-:-:S02]  /*5ce0*/  PRMT R3, R27, 0x7632, R3 ;  /* 0x000076321b037816 */ /* 0x000fc40000000003 */
[----:B------:R-:W-:Y:S02]  /*5cf0*/  F2FP.F16.F32.PACK_AB R23, R23, R24 ;  /* 0x000000181717723e */ /* 0x000fe400000000ff */
[----:B------:R-:W-:Y:S02]  /*5d00*/  F2FP.F16.F32.PACK_AB R21, R21, R22 ;  /* 0x000000161515723e */ /* 0x000fe400000000ff */
[----:B------:R-:W-:Y:S02]  /*5d10*/  PRMT R4, R23, 0x7632, R4 ;  /* 0x0000763217047816 */ /* 0x000fe40000000004 */
[----:B------:R-:W-:Y:S02]  /*5d20*/  F2FP.F16.F32.PACK_AB R19, R19, R20 ;  /* 0x000000141313723e */ /* 0x000fe400000000ff */
[----:B------:R-:W-:Y:S01]  /*5d30*/  ISETP.NE.AND P0, PT, R125, RZ, PT ;  /* 0x000000ff7d00720c */ /* 0x000fe20003f05270 */
[----:B------:R-:W-:Y:S01]  /*5d40*/  STS.U16 [R72], R31 ;  /* 0x0000001f48007388 */ /* 0x000fe20000000400 */
[----:B------:R-:W-:-:S03]  /*5d50*/  F2FP.F16.F32.PACK_AB R17, R17, R18 ;  /* 0x000000121111723e */ /* 0x000fc600000000ff */
[----:B------:R1:W-:Y:S01]  /*5d60*/  STS.U16 [R71+0x2], R0 ;  /* 0x0000020047007388 */ /* 0x0003e20000000400 */
[----:B------:R-:W-:-:S03]  /*5d70*/  PRMT R5, R17, 0x7632, R5 ;  /* 0x0000763211057816 */ /* 0x000fc60000000005 */
[----:B------:R-:W-:Y:S04]  /*5d80*/  STS.U16 [R70+0x4], R29 ;  /* 0x0000041d46007388 */ /* 0x000fe80000000400 */
[----:B------:R2:W-:Y:S01]  /*5d90*/  STS.U16 [R69+0x6], R2 ;  /* 0x0000060245007388 */ /* 0x0005e20000000400 */
[----:B-1----:R-:W-:-:S03]  /*5da0*/  PRMT R0, R25, 0x7632, R0 ;  /* 0x0000763219007816 */ /* 0x002fc60000000000 */
[----:B------:R-:W-:Y:S04]  /*5db0*/  STS.U16 [R68+0x8], R27 ;  /* 0x0000081b44007388 */ /* 0x000fe80000000400 */
[----:B------:R1:W-:Y:S01]  /*5dc0*/  STS.U16 [R67+0xa], R3 ;  /* 0x00000a0343007388 */ /* 0x0003e20000000400 */
[----:B--2---:R-:W-:-:S03]  /*5dd0*/  PRMT R2, R21, 0x7632, R2 ;  /* 0x0000763215027816 */ /* 0x004fc60000000002 */
[----:B------:R-:W-:Y:S04]  /*5de0*/  STS.U16 [R66+0xc], R25 ;  /* 0x00000c1942007388 */ /* 0x000fe80000000400 */
[----:B------:R2:W-:Y:S01]  /*5df0*/  STS.U16 [R65+0xe], R0 ;  /* 0x00000e0041007388 */ /* 0x0005e20000000400 */
[----:B-1----:R-:W-:-:S03]  /*5e00*/  PRMT R3, R19, 0x7632, R3 ;  /* 0x0000763213037816 */ /* 0x002fc60000000003 */
[----:B------:R-:W-:Y:S04]  /*5e10*/  STS.U16 [R64+0x10], R23 ;  /* 0x0000101740007388 */ /* 0x000fe80000000400 */
[----:B------:R-:W-:Y:S01]  /*5e20*/  STS.U16 [R63+0x12], R4 ;  /* 0x000012043f007388 */ /* 0x000fe20000000400 */
[----:B--2---:R-:W-:Y:S01]  /*5e30*/  IMAD.U32 R0, RZ, RZ, UR27 ;  /* 0x0000001bff007e24 */ /* 0x004fe2000f8e00ff */
[----:B------:R-:W-:Y:S02]  /*5e40*/  USHF.R.S32.HI UR27, URZ, 0x1f, UR25 ;  /* 0x0000001f3f1b7899 */ /* 0x000fe40008011419 */
        /* <DEDUP_REMOVED lines=26> */
[----:B------:R-:W-:-:S04]  /*5ff0*/  UIMAD UR19, UR26, UR29, UR7 ;  /* 0x0000001d1a1372a4 */ /* 0x000fc8000f8e0207 */
[----:B------:R-:W-:Y:S01]  /*6000*/  UIADD3 UR7, UR21, UR19, URZ ;  /* 0x0000001315077290 */ /* 0x000fe2000fffe03f */
[----:B-1----:R-:W-:-:S13]  /*6010*/  ISETP.GE.AND P0, PT, R160, R23, PT ;  /* 0x00000017a000720c */ /* 0x002fda0003f06270 */
        /* <DEDUP_REMOVED lines=10> */
[----:B------:R-:W-:Y:S01]  /*60c0*/  IMAD.WIDE.U32 R2, R5, UR26, R2 ;  /* 0x0000001a05027c25 */ /* 0x000fe2000f8e0002 */
[----:B------:R-:W-:Y:S01]  /*60d0*/  MOV R5, UR30 ;  /* 0x0000001e00057c02 */ /* 0x000fe20008000f00 */
[----:B------:R-:W-:Y:S02]  /*60e0*/  ULDC.64 UR30, c[0x0][0x308] ;  /* 0x0000c200001e7ab9 */ /* 0x000fe40000000a00 */
[----:B------:R-:W-:Y:S02]  /*60f0*/  VIADD R3, R3, UR19 ;  /* 0x0000001303037c36 */ /* 0x000fe40008000000 */
[----:B------:R-:W-:-:S05]  /*6100*/  IMAD.WIDE.U32 R2, R5, UR25, R2 ;  /* 0x0000001905027c25 */ /* 0x000fca000f8e0002 */
[----:B------:R-:W-:Y:S02]  /*6110*/  IADD3 R3, R3, UR24, RZ ;  /* 0x0000001803037c10 */ /* 0x000fe4000fffe0ff */
[----:B------:R-:W-:-:S04]  /*6120*/  LEA R4, P0, R2, UR30, 0x1 ;  /* 0x0000001e02047c11 */ /* 0x000fc8000f8008ff */
[----:B------:R-:W-:-:S05]  /*6130*/  LEA.HI.X R5, R2, UR31, R3, 0x1, P0 ;  /* 0x0000001f02057c11 */ /* 0x000fca00080f0c03 */
[----:B------:R1:W-:Y:S04]  /*6140*/  STG.E.U16 desc[UR22][R4.64], R7 ;  /* 0x0000000704007986 */ /* 0x0003e8000c101516 */
.L_x_2807:
[----:B------:R-:W-:Y:S05]  /*6150*/  BSYNC B0 ;  /* 0x0000000000007941 */ /* 0x000fea0003800000 */
.L_x_2806:
[----:B------:R-:W2:Y:S01]  /*6160*/  LDC.64 R2, c[0x0][0x308] ;  /* 0x0000c200ff027b82 */ /* 0x000ea20000000a00 */
[----:B------:R-:W-:Y:S01]  /*6170*/  ULDC.64 UR28, c[0x0][0x2b8] ;  /* 0x0000ae00001c7ab9 */ /* 0x000fe20000000a00 */
[----:B------:R-:W-:Y:S01]  /*6180*/  UMOV UR21, UR7 ;  /* 0x0000000700157c82 */ /* 0x000fe20008000000 */
[----:B------:R-:W-:Y:S01]  /*6190*/  UIMAD UR24, UR27, UR28, URZ ;  /* 0x0000001c1b1872a4 */ /* 0x000fe2000f8e023f */
[C---:B------:R-:W-:Y:S01]  /*61a0*/  LOP3.LUT R0, R160.reuse, 0x20, RZ, 0xfc, !PT ;  /* 0x00000020a0007812 */ /* 0x040fe200078efcff */
[----:B------:R-:W-:Y:S01]  /*61b0*/  USHF.L.U32 UR19, UR6, 0xb, URZ ;  /* 0x0000000b06137899 */ /* 0x000fe2000800063f */
[----:B-1----:R-:W-:Y:S01]  /*61c0*/  LOP3.LUT R4, R160, 0x40, RZ, 0xfc, !PT ;  /* 0x00000040a0047812 */ /* 0x002fe200078efcff */
[----:B------:R-:W-:Y:S01]  /*61d0*/  UIMAD.WIDE.U32 UR20, UR25, UR28, UR20 ;  /* 0x0000001c191472a5 */ /* 0x000fe2000f8e0014 */
[-C--:B------:R-:W-:Y:S01]  /*61e0*/  ISETP.GE.AND P3, PT, R0, R23.reuse, PT ;  /* 0x000000170000720c */ /* 0x080fe20003f66270 */
[----:B------:R-:W-:Y:S01]  /*61f0*/  UIMAD UR29, UR25, UR29, UR24 ;  /* 0x0000001d191d72a4 */ /* 0x000fe2000f8e0218 */
[----:B------:R-:W-:Y:S01]  /*6200*/  LOP3.LUT R0, R160, 0x60, RZ, 0xfc, !PT ;  /* 0x00000060a0007812 */ /* 0x000fe200078efcff */
[----:B------:R-:W-:Y:S01]  /*6210*/  UIADD3 UR7, UP0, UR19, UR20, URZ ;  /* 0x0000001413077290 */ /* 0x000fe2000ff1e03f */
[-C--:B------:R-:W-:Y:S01]  /*6220*/  ISETP.GE.AND P4, PT, R4, R23.reuse, PT ;  /* 0x000000170400720c */ /* 0x080fe20003f86270 */
[----:B------:R-:W-:Y:S01]  /*6230*/  USHF.R.S32.HI UR24, URZ, 0x1f, UR19 ;  /* 0x0000001f3f187899 */ /* 0x000fe20008011413 */
[-C--:B------:R-:W-:Y:S01]  /*6240*/  ISETP.GE.AND P5, PT, R0, R23.reuse, PT ;  /* 0x000000170000720c */ /* 0x080fe20003fa6270 */
[----:B------:R-:W-:Y:S01]  /*6250*/  UIADD3 UR6, UR6, 0x1, URZ ;  /* 0x0000000106067890 */ /* 0x000fe2000fffe03f */
[C---:B------:R-:W-:Y:S01]  /*6260*/  LOP3.LUT R0, R160.reuse, 0xa0, RZ, 0xfc, !PT ;  /* 0x000000a0a0007812 */ /* 0x040fe200078efcff */
[----:B------:R-:W-:Y:S01]  /*6270*/  UIADD3.X UR20, UR24, UR29, UR21, UP0, !UPT ;  /* 0x0000001d18147290 */ /* 0x000fe200087fe415 */
[----:B------:R-:W-:Y:S01]  /*6280*/  IMAD.U32 R5, RZ, RZ, UR7 ;  /* 0x00000007ff057e24 */ /* 0x000fe2000f8e00ff */
[C---:B------:R-:W-:Y:S01]  /*6290*/  LOP3.LUT R4, R160.reuse, 0x80, RZ, 0xfc, !PT ;  /* 0x00000080a0047812 */ /* 0x040fe200078efcff */
[----:B------:R-:W-:Y:S01]  /*62a0*/  UIADD3 UR16, UP0, UR16, 0x1000, URZ ;  /* 0x0000100010107890 */ /* 0x000fe2000ff1e03f */
[C---:B------:R-:W-:Y:S01]  /*62b0*/  LOP3.LUT R6, R160.reuse, 0xe0, RZ, 0xfc, !PT ;  /* 0x000000e0a0067812 */ /* 0x040fe200078efcff */
[----:B------:R-:W-:Y:S01]  /*62c0*/  UIADD3 UR15, UP1, UR15, 0x1000, URZ ;  /* 0x000010000f0f7890 */ /* 0x000fe2000ff3e03f */
[----:B------:R-:W-:Y:S01]  /*62d0*/  MOV R7, UR20 ;  /* 0x0000001400077c02 */ /* 0x000fe20008000f00 */
[----:B--2---:R-:W-:Y:S01]  /*62e0*/  IMAD.WIDE R2, R160, 0x2, R2 ;  /* 0x00000002a0027825 */ /* 0x004fe200078e0202 */
[----:B------:R-:W-:Y:S01]  /*62f0*/  ISETP.GE.AND P6, PT, R4, R23, PT ;  /* 0x000000170400720c */ /* 0x000fe20003fc6270 */
[----:B------:R-:W-:Y:S01]  /*6300*/  UIADD3.X UR18, URZ, UR18, URZ, UP0, !UPT ;  /* 0x000000123f127290 */ /* 0x000fe200087fe43f */
[----:B------:R-:W-:Y:S01]  /*6310*/  LOP3.LUT R4, R160, 0xc0, RZ, 0xfc, !PT ;  /* 0x000000c0a0047812 */ /* 0x000fe200078efcff */
[----:B------:R-:W-:Y:S01]  /*6320*/  UIADD3.X UR17, URZ, UR17, URZ, UP1, !UPT ;  /* 0x000000113f117290 */ /* 0x000fe20008ffe43f */
[----:B------:R-:W-:-:S02]  /*6330*/  LEA R2, P0, R5, R2, 0x1 ;  /* 0x0000000205027211 */ /* 0x000fc400078008ff */
[----:B------:R-:W-:Y:S02]  /*6340*/  ISETP.GE.AND P2, PT, R6, R23, PT ;  /* 0x000000170600720c */ /* 0x000fe40003f46270 */
[----:B------:R-:W-:Y:S02]  /*6350*/  LEA.HI.X R3, R5, R3, R7, 0x1, P0 ;  /* 0x0000000305037211 */ /* 0x000fe400000f0c07 */
[-C--:B------:R-:W-:Y:S02]  /*6360*/  ISETP.GE.AND P0, PT, R0, R23.reuse, PT ;  /* 0x000000170000720c */ /* 0x080fe40003f06270 */
        /* <DEDUP_REMOVED lines=18> */
[----:B------:R-:W-:Y:S01]  /*6490*/  LOP3.LUT R4, R160, 0x1a0, RZ, 0xfc, !PT ;  /* 0x000001a0a0047812 */ /* 0x000fe200078efcff */
[----:B------:R1:W-:Y:S01]  /*64a0*/  @!P1 STG.E.U16 desc[UR22][R2.64+0x180], R13 ;  /* 0x0001800d02009986 */ /* 0x0003e2000c101516 */
[-C--:B------:R-:W-:Y:S02]  /*64b0*/  ISETP.GE.AND P2, PT, R0, R23.reuse, PT ;  /* 0x000000170000720c */ /* 0x080fe40003f46270 */
[----:B------:R-:W2:Y:S01]  /*64c0*/  LDC R0, c[0x0][0x224] ;  /* 0x00008900ff007b82 */ /* 0x000ea20000000800 */
[----:B------:R-:W-:Y:S01]  /*64d0*/  ISETP.GE.AND P1, PT, R4, R23, PT ;  /* 0x000000170400720c */ /* 0x000fe20003f26270 */
[----:B------:R1:W-:Y:S01]  /*64e0*/  @!P3 STG.E.U16 desc[UR22][R2.64+0x200], R15 ;  /* 0x0002000f0200b986 */ /* 0x0003e2000c101516 */
[----:B------:R-:W-:-:S03]  /*64f0*/  LOP3.LUT R4, R160, 0x1e0, RZ, 0xfc, !PT ;  /* 0x000001e0a0047812 */ /* 0x000fc600078efcff */
[----:B------:R1:W-:Y:S01]  /*6500*/  @!P4 STG.E.U16 desc[UR22][R2.64+0x240], R79 ;  /* 0x0002404f0200c986 */ /* 0x0003e2000c101516 */
[----:B------:R-:W-:-:S03]  /*6510*/  ISETP.GE.AND P3, PT, R4, R23, PT ;  /* 0x000000170400720c */ /* 0x000fc60003f66270 */
[----:B------:R1:W-:Y:S04]  /*6520*/  @!P5 STG.E.U16 desc[UR22][R2.64+0x280], R17 ;  /* 0x000280110200d986 */ /* 0x0003e8000c101516 */
[----:B------:R1:W-:Y:S04]  /*6530*/  @!P6 STG.E.U16 desc[UR22][R2.64+0x2c0], R77 ;  /* 0x0002c04d0200e986 */ /* 0x0003e8000c101516 */
[----:B------:R1:W-:Y:S04]  /*6540*/  @!P2 STG.E.U16 desc[UR22][R2.64+0x380], R21 ;  /* 0x000380150200a986 */ /* 0x0003e8000c101516 */
[----:B------:R1:W-:Y:S04]  /*6550*/  @!P3 STG.E.U16 desc[UR22][R2.64+0x3c0], R73 ;  /* 0x0003c0490200b986 */ /* 0x0003e8000c101516 */
[----:B------:R1:W-:Y:S01]  /*6560*/  @!P0 STG.E.U16 desc[UR22][R2.64+0x300], R19 ;  /* 0x0003001302008986 */ /* 0x0003e2000c101516 */
[----:B--2---:R-:W-:-:S03]  /*6570*/  ISETP.LE.AND P0, PT, R0, UR6, PT ;  /* 0x0000000600007c0c */ /* 0x004fc6000bf03270 */
[----:B------:R1:W-:Y:S01]  /*6580*/  @!P1 STG.E.U16 desc[UR22][R2.64+0x340], R75 ;  /* 0x0003404b02009986 */ /* 0x0003e2000c101516 */
[----:B------:R-:W-:-:S04]  /*6590*/  IADD3 R109, P1, R109, 0x1000, RZ ;  /* 0x000010006d6d7810 */ /* 0x000fc80007f3e0ff */
[----:B------:R-:W-:-:S05]  /*65a0*/  IADD3.X R108, RZ, R108, RZ, P1, !PT ;  /* 0x0000006cff6c7210 */ /* 0x000fca0000ffe4ff */
[----:B------:R-:W-:Y:S05]  /*65b0*/  @!P0 BRA `(.L_x_2808) ;  /* 0xffffffa0009c8947 */ /* 0x000fea000383ffff */
[----:B------:R-:W-:Y:S05]  /*65c0*/  EXIT ;  /* 0x000000000000794d */ /* 0x000fea0003800000 */
.L_x_2809:
        /* <DEDUP_REMOVED lines=11> */
.L_x_5244:


//--------------------- .text._Z25selective_scan_fwd_kernelI32Selective_Scan_fwd_kernel_traitsILi128ELi16ELi1ELb0ELb1ELb0ELb1EN3c104HalfEfEEv13SSMParamsBase --------------------------
	.section	.text._Z25selective_scan_fwd_kernelI32Selective_Scan_fwd_kernel_traitsILi128ELi16ELi1ELb0ELb1ELb0ELb1EN3c104HalfEfEEv13SSMParamsBase,"ax",@progbits
	.align	128
        .global         _Z25selective_scan_fwd_kernelI32Selective_Scan_fwd_kernel_traitsILi128ELi16ELi1ELb0ELb1ELb0ELb1EN3c104HalfEfEEv13SSMParamsBase
        .type           _Z25selective_scan_fwd_kernelI32Selective_Scan_fwd_kernel_traitsILi128ELi16ELi1ELb0ELb1ELb0ELb1EN3c104HalfEfEEv13SSMParamsBase,@function
        .size           _Z25selective_scan_fwd_kernelI32Selective_Scan_fwd_kernel_traitsILi128ELi16ELi1ELb0ELb1ELb0ELb1EN3c104HalfEfEEv13SSMParamsBase,(.L_x_5245 - _Z25selective_scan_fwd_kernelI32Selective_Scan_fwd_kernel_traitsILi128ELi16ELi1ELb0ELb1ELb0ELb1EN3c104HalfEfEEv13SSMParamsBase)
        .other          _Z25selective_scan_fwd_kernelI32Selective_Scan_fwd_kernel_traitsILi128ELi16ELi1ELb0ELb1ELb0ELb1EN3c104HalfEfEEv13SSMParamsBase,@"STO_CUDA_ENTRY STV_DEFAULT"
_Z25selective_scan_fwd_kernelI32Selective_Scan_fwd_kernel_traitsILi128ELi16ELi1ELb0ELb1ELb0ELb1EN3c104HalfEfEEv13SSMParamsBase:
.text._Z25selective_scan_fwd_kernelI32Selective_Scan_fwd_kernel_traitsILi128ELi16ELi1ELb0ELb1ELb0ELb1EN3c104HalfEfEEv13SSMParamsBase:
        /* <DEDUP_REMOVED lines=19> */
[----:B------:R-:W0:Y:S01]  /*0130*/  LDC.64 R106, c[0x0][0x258] ;  /* 0x00009600ff6a7b82 */ /* 0x000e220000000a00 */
[----:B------:R-:W3:Y:S01]  /*0140*/  I2F.RP R0, R9 ;  /* 0x0000000900007306 */ /* 0x000ee20000209400 */
[----:B-1----:R-:W-:Y:S02]  /*0150*/  USHF.R.S32.HI UR4, URZ, 0x1f, UR28 ;  /* 0x0000001f3f047899 */ /* 0x002fe4000801141c */
[----:B------:R-:W-:Y:S02]  /*0160*/  @UP0 ULEA UR6, UP2, UR28, UR6, 0x2 ;  /* 0x000000061c060291 */ /* 0x000fe4000f84103f */
[----:B------:R-:W-:Y:S02]  /*0170*/  @UP1 ULEA UR8, UP3, UR28, UR8, 0x2 ;  /* 0x000000081c081291 */ /* 0x000fe4000f86103f */
[----:B------:R-:W-:Y:S02]  /*0180*/  @UP0 ULEA.HI.X UR7, UR28, UR7, UR4, 0x2, UP2 ;  /* 0x000000071c070291 */ /* 0x000fe400090f1404 */
[----:B------:R-:W-:Y:S01]  /*0190*/  MOV R2, UR6 ;  /* 0x0000000600027c02 */ /* 0x000fe20008000f00 */
[----:B------:R-:W-:Y:S01]  /*01a0*/  @UP1 ULEA.HI.X UR9, UR28, UR9, UR4, 0x2, UP3 ;  /* 0x000000091c091291 */ /* 0x000fe200098f1404 */
[----:B---3--:R-:W1:Y:S02]  /*01b0*/  MUFU.RCP R0, R0 ;  /* 0x0000000000007308 */ /* 0x008e640000001000 */
        /* <DEDUP_REMOVED lines=8> */
[----:B-1----:R-:W-:Y:S01]  /*0240*/  IADD3 R6, R0, 0xffffffe, RZ ;  /* 0x0ffffffe00067810 */ /* 0x002fe20007ffe0ff */
[----:B------:R-:W-:Y:S01]  /*0250*/  UIMAD.WIDE.U32 UR8, UR29, UR10, URZ ;  /* 0x0000000a1d0872a5 */ /* 0x000fe2000f8e003f */
[----:B------:R-:W-:Y:S01]  /*0260*/  IABS R0, UR28 ;  /* 0x0000001c00007c13 */ /* 0x000fe20008000000 */
[----:B------:R-:W-:Y:S01]  /*0270*/  UIMAD UR6, UR29, UR11, UR6 ;  /* 0x0000000b1d0672a4 */ /* 0x000fe2000f8e0206 */
[----:B------:R1:W3:Y:S01]  /*0280*/  F2I.FTZ.U32.TRUNC.NTZ R7, R6 ;  /* 0x0000000600077305 */ /* 0x0002e2000021f000 */
[----:B------:R-:W-:Y:S01]  /*0290*/  UIMAD.WIDE.U32 UR10, UR29, UR12, URZ ;  /* 0x0000000c1d0a72a5 */ /* 0x000fe2000f8e003f */
[----:B--2---:R-:W2:Y:S01]  /*02a0*/  LDC R5, c[0x0][0x224] ;  /* 0x00008900ff057b82 */ /* 0x004ea20000000800 */
[----:B------:R-:W-:-:S02]  /*02b0*/  UIMAD UR12, UR29, UR13, UR7 ;  /* 0x0000000d1d0c72a4 */ /* 0x000fc4000f8e0207 */
[----:B------:R-:W-:Y:S02]  /*02c0*/  UIMAD UR13, UR5, UR14, URZ ;  /* 0x0000000e050d72a4 */ /* 0x000fe4000f8e023f */
[----:B------:R-:W-:Y:S01]  /*02d0*/  UIADD3 UR9, UR9, UR6, URZ ;  /* 0x0000000609097290 */ /* 0x000fe2000fffe03f */
[----:B-1----:R-:W-:Y:S01]  /*02e0*/  HFMA2.MMA R6, -RZ, RZ, 0, 0 ;  /* 0x00000000ff067435 */ /* 0x002fe200000001ff */
[----:B------:R-:W-:Y:S02]  /*02f0*/  UIMAD UR5, UR4, UR16, URZ ;  /* 0x00000010040572a4 */ /* 0x000fe4000f8e023f */
[----:B------:R-:W-:Y:S02]  /*0300*/  UIMAD.WIDE.U32 UR8, UR28, UR16, UR8 ;  /* 0x000000101c0872a5 */ /* 0x000fe4000f8e0008 */
[----:B------:R-:W-:Y:S01]  /*0310*/  UIMAD UR5, UR28, UR17, UR5 ;  /* 0x000000111c0572a4 */ /* 0x000fe2000f8e0205 */
[----:B---3--:R-:W-:Y:S01]  /*0320*/  IMAD.MOV R10, RZ, RZ, -R7 ;  /* 0x000000ffff0a7224 */ /* 0x008fe200078e0a07 */
[----:B------:R-:W-:Y:S01]  /*0330*/  UIMAD.WIDE.U32 UR6, UR29, UR14, URZ ;  /* 0x0000000e1d0672a5 */ /* 0x000fe2000f8e003f */
[----:B------:R-:W-:-:S02]  /*0340*/  ULDC.64 UR16, c[0x0][0x298] ;  /* 0x0000a60000107ab9 */ /* 0x000fc40000000a00 */
[----:B------:R-:W-:Y:S01]  /*0350*/  IMAD R3, R10, R9, RZ ;  /* 0x000000090a037224 */ /* 0x000fe200078e02ff */
[----:B------:R-:W-:Y:S02]  /*0360*/  UIMAD UR14, UR29, UR15, UR13 ;  /* 0x0000000f1d0e72a4 */ /* 0x000fe4000f8e020d */
        /* <DEDUP_REMOVED lines=19> */
[----:B--2---:R-:W-:Y:S02]  /*04a0*/  ISETP.GE.AND P1, PT, R5, 0x1, PT ;  /* 0x000000010500780c */ /* 0x004fe40003f26270 */
        /* <DEDUP_REMOVED lines=8> */
[----:B------:R-:W1:Y:S01]  /*0530*/  LDC.64 R108, c[0x0][0x2d8] ;  /* 0x0000b600ff6c7b82 */ /* 0x000e620000000a00 */
[----:B------:R-:W-:Y:S01]  /*0540*/  @!P0 LOP3.LUT R7, RZ, R8, RZ, 0x33, !PT ;  /* 0x00000008ff078212 */ /* 0x000fe200078e33ff */
[----:B------:R-:W-:Y:S01]  /*0550*/  UIMAD UR5, UR29, UR5, UR28 ;  /* 0x000000051d0572a4 */ /* 0x000fe2000f8e021c */
[----:B------:R-:W2:Y:S01]  /*0560*/  S2R R126, SR_LANEID ;  /* 0x00000000007e7919 */ /* 0x000ea20000000000 */
[----:B------:R-:W-:Y:S01]  /*0570*/  UIADD3 UR7, UR7, UR14, URZ ;  /* 0x0000000e07077290 */ /* 0x000fe2000fffe03f */
[----:B------:R-:W-:Y:S01]  /*0580*/  SHF.R.S32.HI R3, RZ, 0x1f, R7 ;  /* 0x0000001fff037819 */ /* 0x000fe20000011407 */
[----:B------:R-:W-:Y:S01]  /*0590*/  ULDC.64 UR12, c[0x0][0x230] ;  /* 0x00008c00000c7ab9 */ /* 0x000fe20000000a00 */
[----:B------:R-:W-:Y:S01]  /*05a0*/  ULDC.64 UR10, c[0x0][0x268] ;  /* 0x00009a00000a7ab9 */ /* 0x000fe20000000a00 */
[----:B------:R-:W-:Y:S01]  /*05b0*/  IMAD R0, R5, UR5, RZ ;  /* 0x0000000505007c24 */ /* 0x000fe2000f8e02ff */
[----:B------:R-:W-:Y:S01]  /*05c0*/  UIMAD UR8, UR4, UR12, URZ ;  /* 0x0000000c040872a4 */ /* 0x000fe2000f8e023f */
[----:B------:R-:W-:Y:S01]  /*05d0*/  IMAD R6, R3, R106, RZ ;  /* 0x0000006a03067224 */ /* 0x000fe200078e02ff */
[----:B------:R-:W-:-:S02]  /*05e0*/  UIMAD UR5, UR4, UR10, URZ ;  /* 0x0000000a040572a4 */ /* 0x000fc4000f8e023f */
[----:B------:R-:W-:Y:S01]  /*05f0*/  R2UR UR19, R0 ;  /* 0x00000000001372ca */ /* 0x000fe200000e0000 */
[----:B------:R-:W-:Y:S01]  /*0600*/  UMOV UR4, URZ ;  /* 0x0000003f00047c82 */ /* 0x000fe20008000000 */
[----:B-----5:R-:W-:Y:S01]  /*0610*/  @P3 R2UR UR4, R2 ;  /* 0x00000000020432ca */ /* 0x020fe200000e0000 */
[C---:B------:R-:W-:Y:S01]  /*0620*/  IMAD R107, R7.reuse, R107, R6 ;  /* 0x0000006b076b7224 */ /* 0x040fe200078e0206 */
[----:B------:R-:W-:Y:S01]  /*0630*/  UIMAD UR14, UR28, UR11, UR5 ;  /* 0x0000000b1c0e72a4 */ /* 0x000fe2000f8e0205 */
[----:B------:R-:W-:Y:S01]  /*0640*/  IMAD.WIDE.U32 R2, R7, R106, UR6 ;  /* 0x0000000607027e25 */ /* 0x000fe2000f8e006a */
[----:B------:R-:W-:Y:S01]  /*0650*/  UIMAD UR13, UR28, UR13, UR8 ;  /* 0x0000000d1c0d72a4 */ /* 0x000fe2000f8e0208 */
[----:B------:R-:W-:Y:S01]  /*0660*/  UMOV UR5, URZ ;  /* 0x0000003f00057c82 */ /* 0x000fe20008000000 */
[----:B------:R-:W-:Y:S01]  /*0670*/  @P4 R2UR UR5, R4 ;  /* 0x00000000040542ca */ /* 0x000fe200000e0000 */
[----:B------:R-:W-:Y:S01]  /*0680*/  UIMAD.WIDE.U32 UR8, UR28, UR12, URZ ;  /* 0x0000000c1c0872a5 */ /* 0x000fe2000f8e003f */
[----:B------:R-:W-:Y:S01]  /*0690*/  IADD3 R107, R3, R107, RZ ;  /* 0x0000006b036b7210 */ /* 0x000fe20007ffe0ff */
[----:B------:R-:W-:Y:S01]  /*06a0*/  UIMAD.WIDE.U32 UR10, UR28, UR10, URZ ;  /* 0x0000000a1c0a72a5 */ /* 0x000fe2000f8e003f */
[C---:B-1----:R-:W-:Y:S01]  /*06b0*/  LEA R108, P0, R2.reuse, R108, 0x1 ;  /* 0x0000006c026c7211 */ /* 0x042fe200078008ff */
[----:B------:R-:W-:Y:S01]  /*06c0*/  ULDC UR12, c[0x0][0x21c] ;  /* 0x00008700000c7ab9 */ /* 0x000fe20000000800 */
[----:B------:R-:W-:Y:S01]  /*06d0*/  UMOV UR6, URZ ;  /* 0x0000003f00067c82 */ /* 0x000fe20008000000 */
[----:B------:R-:W-:Y:S01]  /*06e0*/  UIMAD UR12, UR19, UR12, URZ ;  /* 0x0000000c130c72a4 */ /* 0x000fe2000f8e023f */
[----:B------:R-:W-:Y:S01]  /*06f0*/  LEA.HI.X R107, R2, R109, R107, 0x1, P0 ;  /* 0x0000006d026b7211 */ /* 0x000fe200000f0c6b */
[C---:B0-----:R-:W-:Y:S01]  /*0700*/  IMAD.SHL.U32 R3, R125.reuse, 0x10, RZ ;  /* 0x000000107d037824 */ /* 0x041fe200078e00ff */
[----:B------:R-:W-:Y:S01]  /*0710*/  LOP3.LUT R124, R125, 0x1f, RZ, 0xc0, !PT ;  /* 0x0000001f7d7c7812 */ /* 0x000fe200078ec0ff */
[----:B------:R-:W-:-:S02]  /*0720*/  UIADD3 UR13, UR9, UR13, URZ ;  /* 0x0000000d090d7290 */ /* 0x000fc4000fffe03f */
[C---:B------:R-:W-:Y:S01]  /*0730*/  VIADD R121, R3.reuse, 0x2 ;  /* 0x0000000203797836 */ /* 0x040fe20000000000 */
[----:B------:R-:W-:Y:S01]  /*0740*/  LOP3.LUT R160, R124, 0xfffffe00, R3, 0xf8, !PT ;  /* 0xfffffe007ca07812 */ /* 0x000fe200078ef803 */
[C---:B------:R-:W-:Y:S01]  /*0750*/  VIADD R119, R3.reuse, 0x4 ;  /* 0x0000000403777836 */ /* 0x040fe20000000000 */
        /* <DEDUP_REMOVED lines=9> */
[----:B------:R-:W-:Y:S01]  /*07f0*/  UIADD3 UR14, UR11, UR14, URZ ;  /* 0x0000000e0b0e7290 */ /* 0x000fe2000fffe03f */
[----:B------:R-:W-:-:S02]  /*0800*/  IADD3 R114, R3, 0xb, RZ ;  /* 0x0000000b03727810 */ /* 0x000fc40007ffe0ff */
[C---:B------:R-:W-:Y:S02]  /*0810*/  IADD3 R112, R3.reuse, 0xd, RZ ;  /* 0x0000000d03707810 */ /* 0x040fe40007ffe0ff */
[----:B------:R-:W-:Y:S02]  /*0820*/  IADD3 R110, R3, 0xf, RZ ;  /* 0x0000000f036e7810 */ /* 0x000fe40007ffe0ff */
[----:B--2---:R-:W-:-:S07]  /*0830*/  LOP3.LUT R109, R160, 0x20, RZ, 0xfc, !PT ;  /* 0x00000020a06d7812 */ /* 0x004fce00078efcff */
.L_x_2852:
[----:B------:R-:W-:Y:S01]  /*0840*/  BAR.SYNC.DEFER_BLOCKING 0x0 ;  /* 0x0000000000007b1d */ /* 0x000fe20000010000 */
[C---:B------:R-:W-:Y:S01]  /*0850*/  IMAD.SHL.U32 R28, R160.reuse, 0x2, RZ ;  /* 0x00000002a01c7824 */ /* 0x040fe200078e00ff */
[----:B------:R-:W-:Y:S02]  /*0860*/  SHF.R.S32.HI R161, RZ, 0x1f, R160 ;  /* 0x0000001fffa17819 */ /* 0x000fe400000114a0 */
[C---:B------:R-:W-:Y:S02]  /*0870*/  LOP3.LUT R106, R160.reuse, 0x40, RZ, 0xfc, !PT ;  /* 0x00000040a06a7812 */ /* 0x040fe400078efcff */
[----:B------:R-:W-:Y:S01]  /*0880*/  ULDC UR21, c[0x0][0x218] ;  /* 0x0000860000157ab9 */ /* 0x000fe20000000800 */
[----:B------:R-:W-:Y:S01]  /*0890*/  SHF.L.U64.HI R30, R160, 0x1, R161 ;  /* 0x00000001a01e7819 */ /* 0x000fe200000102a1 */
[----:B------:R-:W-:Y:S01]  /*08a0*/  UIMAD UR21, UR6, -0x800, UR21 ;  /* 0xfffff800061578a4 */ /* 0x000fe2000f8e0215 */
[----:B0-----:R-:W-:Y:S02]  /*08b0*/  IADD3 R2, P3, R28, UR15, RZ ;  /* 0x0000000f1c027c10 */ /* 0x001fe4000ff7e0ff */
        /* <DEDUP_REMOVED lines=34> */
[C---:B------:R-:W-:Y:S01]  /*0ae0*/  LOP3.LUT R95, R160.reuse, 0x1a0, RZ, 0xfc, !PT ;  /* 0x000001a0a05f7812 */ /* 0x040fe200078efcff */
        /* <DEDUP_REMOVED lines=301> */
.L_x_2811:
[----:B------:R-:W-:Y:S05]  /*1dc0*/  BSYNC B0 ;  /* 0x0000000000007941 */ /* 0x000fea0003800000 */
.L_x_2810:
        /* <DEDUP_REMOVED lines=36> */
.L_x_2813:
[----:B------:R-:W-:Y:S05]  /*2010*/  BSYNC B0 ;  /* 0x0000000000007941 */ /* 0x000fea0003800000 */
.L_x_2812:
        /* <DEDUP_REMOVED lines=38> */
.L_x_2815:
[----:B------:R-:W-:Y:S05]  /*2280*/  BSYNC B0 ;  /* 0x0000000000007941 */ /* 0x000fea0003800000 */
.L_x_2814:
        /* <DEDUP_REMOVED lines=36> */
.L_x_2817:
[----:B------:R-:W-:Y:S05]  /*24d0*/  BSYNC B0 ;  /* 0x0000000000007941 */ /* 0x000fea0003800000 */
.L_x_2816:
        /* <DEDUP_REMOVED lines=38> */
.L_x_2819:
[----:B------:R-:W-:Y:S05]  /*2740*/  BSYNC B0 ;  /* 0x0000000000007941 */ /* 0x000fea0003800000 */
.L_x_2818:
        /* <DEDUP_REMOVED lines=36> */
.L_x_2821:
[----:B------:R-:W-:Y:S05]  /*2990*/  BSYNC B0 ;  /* 0x0000000000007941 */ /* 0x000fea0003800000 */
.L_x_2820:
        /* <DEDUP_REMOVED lines=38> */
.L_x_2823:
[----:B------:R-:W-:Y:S05]  /*2c00*/  BSYNC B0 ;  /* 0x0000000000007941 */ /* 0x000fea0003800000 */
.L_x_2822:
        /* <DEDUP_REMOVED lines=37> */
.L_x_2825:
[----:B------:R-:W-:Y:S05]  /*2e60*/  BSYNC B0 ;  /* 0x0000000000007941 */ /* 0x000fea0003800000 */
.L_x_2824:
        /* <DEDUP_REMOVED lines=42> */
.L_x_2827:
[----:B------:R-:W-:Y:S05]  /*3110*/  BSYNC B0 ;  /* 0x0000000000007941 */ /* 0x000fea0003800000 */
.L_x_2826:
        /* <DEDUP_REMOVED lines=40> */
.L_x_2829:
[----:B------:R-:W-:Y:S05]  /*33a0*/  BSYNC B0 ;  /* 0x0000000000007941 */ /* 0x000fea0003800000 */
.L_x_2828:
        /* <DEDUP_REMOVED lines=46> */
.L_x_2831:
[----:B------:R-:W-:Y:S05]  /*3690*/  BSYNC B0 ;  /* 0x0000000000007941 */ /* 0x000fea0003800000 */
.L_x_2830:
        /* <DEDUP_REMOVED lines=33> */
.L_x_2833:
[----:B------:R-:W-:Y:S05]  /*38b0*/  BSYNC B0 ;  /* 0x0000000000007941 */ /* 0x000fea0003800000 */
.L_x_2832:
        /* <DEDUP_REMOVED lines=33> */
.L_x_2835:
[----:B------:R-:W-:Y:S05]  /*3ad0*/  BSYNC B0 ;  /* 0x0000000000007941 */ /* 0x000fea0003800000 */
.L_x_2834:
        /* <DEDUP_REMOVED lines=33> */
.L_x_2837:
[----:B------:R-:W-:Y:S05]  /*3cf0*/  BSYNC B0 ;  /* 0x0000000000007941 */ /* 0x000fea0003800000 */
.L_x_2836:
[----:B------:R-:W-:Y:S04]  /*3d00*/  BSSY B0, `(.L_x_2838) ;  /* 0x0000021000007945 */ /* 0x000fe80003800000 */
[----:B------:R-:W-:Y:S05]  /*3d10*/  @P3 BRA `(.L_x_2839) ;  /* 0x00000000007c3947 */ /* 0x000fea0003800000 */
[----:B------:R-:W-:Y:S01]  /*3d20*/  FMUL.FTZ R34, R34, 1.4426950216293334961 ;  /* 0x3fb8aa3b22227820 */ /* 0x000fe20000410000 */
[----:B------:R-:W-:Y:S01]  /*3d30*/  HFMA2.MMA R8, -RZ, RZ, 1.625, 0 ;  /* 0x3e800000ff087435 */ /* 0x000fe200000001ff */
        /* <DEDUP_REMOVED lines=29> */
.L_x_2839:
[----:B------:R-:W-:Y:S05]  /*3f10*/  BSYNC B0 ;  /* 0x0000000000007941 */ /* 0x000fea0003800000 */
.L_x_2838:
        /* <DEDUP_REMOVED lines=33> */
.L_x_2841:
[----:B------:R-:W-:Y:S05]  /*4130*/  BSYNC B0 ;  /* 0x0000000000007941 */ /* 0x000fea0003800000 */
.L_x_2840:
        /* <DEDUP_REMOVED lines=43> */
.L_x_2847:
[----:B0-----:R-:W0:Y:S01]  /*43f0*/  LDC.64 R40, c[0x0][0x238] ;  /* 0x00008e00ff287b82 */ /* 0x001e220000000a00 */
[----:B------:R-:W-:Y:S01]  /*4400*/  USHF.R.S32.HI UR20, URZ, 0x1f, UR7 ;  /* 0x0000001f3f147899 */ /* 0x000fe20008011407 */
[----:B------:R-:W-:Y:S01]  /*4410*/  MOV R46, UR8 ;  /* 0x00000008002e7c02 */ /* 0x000fe20008000f00 */
[----:B------:R-:W-:Y:S01]  /*4420*/  IMAD.U32 R47, RZ, RZ, UR9 ;  /* 0x00000009ff2f7e24 */ /* 0x000fe2000f8e00ff */
[----:B------:R-:W-:Y:S02]  /*4430*/  MOV R87, UR13 ;  /* 0x0000000d00577c02 */ /* 0x000fe40008000f00 */
[----:B------:R-:W-:Y:S02]  /*4440*/  MOV R86, R46 ;  /* 0x0000002e00567202 */ /* 0x000fe40000000f00 */
[----:B------:R-:W1:Y:S01]  /*4450*/  LDC.64 R42, c[0x0][0x250] ;  /* 0x00009400ff2a7b82 */ /* 0x000e620000000a00 */
[----:B------:R-:W-:-:S07]  /*4460*/  ISETP.GE.AND P3, PT, R106, UR19, PT ;  /* 0x000000136a007c0c */ /* 0x000fce000bf66270 */
[----:B------:R-:W2:Y:S01]  /*4470*/  LDC.64 R44, c[0x0][0x2d0] ;  /* 0x0000b400ff2c7b82 */ /* 0x000ea20000000a00 */
[C---:B0-----:R-:W-:Y:S02]  /*4480*/  IMAD R88, R40.reuse, UR20, RZ ;  /* 0x0000001428587c24 */ /* 0x041fe4000f8e02ff */
[----:B------:R-:W-:-:S04]  /*4490*/  IMAD.WIDE.U32 R46, R40, UR7, R86 ;  /* 0x00000007282e7c25 */ /* 0x000fc8000f8e0056 */
[----:B------:R-:W-:Y:S02]  /*44a0*/  IMAD R41, R41, UR7, R88 ;  /* 0x0000000729297c24 */ /* 0x000fe4000f8e0258 */
[----:B-1----:R-:W-:-:S03]  /*44b0*/  IMAD R86, R42, UR20, RZ ;  /* 0x000000142a567c24 */ /* 0x002fc6000f8e02ff */
[----:B------:R-:W-:Y:S01]  /*44c0*/  IADD3 R47, R47, R41, RZ ;  /* 0x000000292f2f7210 */ /* 0x000fe20007ffe0ff */
[----:B------:R-:W-:-:S04]  /*44d0*/  IMAD.WIDE.U32 R40, R42, UR7, R160 ;  /* 0x000000072a287c25 */ /* 0x000fc8000f8e00a0 */
[----:B------:R-:W-:Y:S01]  /*44e0*/  IMAD R43, R43, UR7, R86 ;  /* 0x000000072b2b7c24 */ /* 0x000fe2000f8e0256 */
[----:B--2---:R-:W-:Y:S02]  /*44f0*/  LEA R44, P2, R46, R44, 0x2 ;  /* 0x0000002c2e2c7211 */ /* 0x004fe400078410ff */
[----:B------:R-:W-:Y:S01]  /*4500*/  LEA R42, P4, R40, R108, 0x1 ;  /* 0x0000006c282a7211 */ /* 0x000fe200078808ff */
[----:B------:R-:W-:Y:S01]  /*4510*/  IMAD.IADD R41, R41, 0x1, R43 ;  /* 0x0000000129297824 */ /* 0x000fe200078e022b */
        /* <DEDUP_REMOVED lines=74> */
[----:B0-----:R-:W-:Y:S02]  /*49c0*/  SHF.L.U32 R87, R125, 0x4, RZ ;  /* 0x000000047d577819 */ /* 0x001fe400000006ff */
[----:B------:R-:W0:Y:S01]  /*49d0*/  LDS.U16 R45, [R70+0x4] ;  /* 0x00000400462d7984 */ /* 0x000e220000000400 */
[----:B------:R1:W-:Y:S03]  /*49e0*/  MUFU.EX2 R135, R86 ;  /* 0x0000005600877308 */ /* 0x0003e60000000800 */
[----:B------:R-:W0:Y:S01]  /*49f0*/  LDS.U16 R44, [R69+0x6] ;  /* 0x00000600452c7984 */ /* 0x000e220000000400 */
[C---:B------:R-:W-:Y:S01]  /*4a00*/  FMUL.FTZ R43, R40.reuse, R55 ;  /* 0x00000037282b7220 */ /* 0x040fe20000410000 */
[----:B------:R-:W-:-:S02]  /*4a10*/  FMUL.FTZ R46, R40, R54 ;  /* 0x00000036282e7220 */ /* 0x000fc40000410000 */
[----:B------:R-:W0:Y:S01]  /*4a20*/  LDS.U16 R47, [R68+0x8] ;  /* 0x00000800442f7984 */ /* 0x000e220000000400 */
[----:B-1----:R-:W-:Y:S01]  /*4a30*/  VIADD R86, R87, 0x8 ;  /* 0x0000000857567836 */ /* 0x002fe20000000000 */
[----:B--2---:R1:W2:Y:S04]  /*4a40*/  MUFU.EX2 R88, R43 ;  /* 0x0000002b00587308 */ /* 0x0042a80000000800 */
[----:B------:R-:W-:-:S04]  /*4a50*/  ISETP.GE.U32.AND P4, PT, R86, UR21, PT ;  /* 0x0000001556007c0c */ /* 0x000fc8000bf86070 */
[----:B---3--:R3:W-:Y:S01]  /*4a60*/  MUFU.EX2 R89, R46 ;  /* 0x0000002e00597308 */ /* 0x0087e20000000800 */
[----:B-1----:R-:W-:-:S04]  /*4a70*/  IADD3 R43, R87, 0x7, RZ ;  /* 0x00000007572b7810 */ /* 0x002fc80007ffe0ff */
[----:B------:R-:W-:Y:S02]  /*4a80*/  ISETP.GE.U32.AND P2, PT, R43, UR21, PT ;  /* 0x000000152b007c0c */ /* 0x000fe4000bf46070 */
[----:B------:R-:W-:Y:S04]  /*4a90*/  LDS.U16 R43, [R66+0xc] ;  /* 0x00000c00422b7984 */ /* 0x000fe80000000400 */
[----:B---3--:R-:W1:Y:S01]  /*4aa0*/  LDS.U16 R46, [R67+0xa] ;  /* 0x00000a00432e7984 */ /* 0x008e620000000400 */
[----:B----4-:R-:W-:-:S03]  /*4ab0*/  HADD2.F32 R86, -RZ, R41.H0_H0 ;  /* 0x20000029ff567230 */ /* 0x010fc60000004100 */
[----:B------:R-:W3:Y:S01]  /*4ac0*/  LDS.U16 R41, [R65+0xe] ;  /* 0x00000e0041297984 */ /* 0x000ee20000000400 */
[----:B------:R-:W-:Y:S01]  /*4ad0*/  ISETP.GE.U32.AND P5, PT, R87, UR21, PT ;  /* 0x0000001557007c0c */ /* 0x000fe2000bfa6070 */
[----:B------:R-:W-:Y:S02]  /*4ae0*/  HADD2.F32 R87, -RZ, R42.H0_H0 ;  /* 0x2000002aff577230 */ /* 0x000fe40000004100 */
[----:B------:R-:W4:Y:S01]  /*4af0*/  LDS.U16 R42, [R64+0x10] ;  /* 0x00001000402a7984 */ /* 0x000f220000000400 */
[----:B------:R-:W-:-:S06]  /*4b00*/  FMUL.FTZ R133, R40, R56 ;  /* 0x0000003828857220 */ /* 0x000fcc0000410000 */
[----:B------:R-:W1:Y:S01]  /*4b10*/  MUFU.EX2 R133, R133 ;  /* 0x0000008500857308 */ /* 0x000e620000000800 */
[----:B0-----:R-:W-:Y:S02]  /*4b20*/  HADD2.F32 R45, -RZ, R45.H0_H0 ;  /* 0x2000002dff2d7230 */ /* 0x001fe40000004100 */
[----:B------:R-:W-:Y:S02]  /*4b30*/  HADD2.F32 R44, -RZ, R44.H0_H0 ;  /* 0x2000002cff2c7230 */ /* 0x000fe40000004100 */
[----:B------:R-:W-:Y:S01]  /*4b40*/  FMUL.FTZ R86, R9, R86 ;  /* 0x0000005609567220 */ /* 0x000fe20000410000 */
[----:B------:R-:W-:Y:S01]  /*4b50*/  FMUL.FTZ R87, R8, R87 ;  /* 0x0000005708577220 */ /* 0x000fe20000410000 */
[----:B------:R-:W-:Y:S01]  /*4b60*/  FMUL.FTZ R45, R10, R45 ;  /* 0x0000002d0a2d7220 */ /* 0x000fe20000410000 */
[----:B--2---:R-:W-:Y:S02]  /*4b70*/  FSEL R129, R88, 1, !P3 ;  /* 0x3f80000058817808 */ /* 0x004fe40005800000 */
[----:B------:R-:W-:-:S02]  /*4b80*/  FSEL R127, R86, RZ, !P5 ;  /* 0x000000ff567f7208 */ /* 0x000fc40006800000 */
[----:B------:R-:W-:Y:S02]  /*4b90*/  FSEL R131, R45, RZ, !P6 ;  /* 0x000000ff2d837208 */ /* 0x000fe40007000000 */
[----:B-1----:R-:W-:Y:S01]  /*4ba0*/  FSEL R128, R133, 1, !P5 ;  /* 0x3f80000085807808 */ /* 0x002fe20006800000 */
[----:B------:R-:W-:Y:S01]  /*4bb0*/  FMUL.FTZ R133, R7, R44 ;  /* 0x0000002c07857220 */ /* 0x000fe20000410000 */
[----:B------:R-:W-:Y:S01]  /*4bc0*/  HADD2.F32 R44, -RZ, R47.H0_H0 ;  /* 0x2000002fff2c7230 */ /* 0x000fe20000004100 */
[----:B------:R-:W-:Y:S01]  /*4bd0*/  ISETP.GE.U32.AND P5, PT, R120, UR21, PT ;  /* 0x0000001578007c0c */ /* 0x000fe2000bfa6070 */
[----:B------:R-:W0:Y:S01]  /*4be0*/  LDS.U16 R45, [R63+0x12] ;  /* 0x000012003f2d7984 */ /* 0x000e220000000400 */
[----:B------:R-:W-:Y:S01]  /*4bf0*/  FSEL R130, R87, RZ, !P3 ;  /* 0x000000ff57827208 */ /* 0x000fe20005800000 */
[----:B------:R-:W-:Y:S02]  /*4c00*/  HADD2.F32 R47, -RZ, R46.H0_H0 ;  /* 0x2000002eff2f7230 */ /* 0x000fe40000004100 */
[----:B------:R-:W-:Y:S01]  /*4c10*/  FMUL.FTZ R44, R11, R44 ;  /* 0x0000002c0b2c7220 */ /* 0x000fe20000410000 */
[----:B------:R-:W-:Y:S01]  /*4c20*/  ISETP.GE.U32.AND P3, PT, R119, UR21, PT ;  /* 0x0000001577007c0c */ /* 0x000fe2000bf66070 */
[----:B---3--:R-:W-:Y:S01]  /*4c30*/  HADD2.F32 R46, -RZ, R41.H0_H0 ;  /* 0x20000029ff2e7230 */ /* 0x008fe20000004100 */
[----:B------:R-:W-:Y:S01]  /*4c40*/  FSEL R134, R135, 1, !P5 ;  /* 0x3f80000087867808 */ /* 0x000fe20006800000 */
[----:B------:R-:W-:Y:S01]  /*4c50*/  HADD2.F32 R43, -RZ, R43.H0_H0 ;  /* 0x2000002bff2b7230 */ /* 0x000fe20000004100 */
[----:B------:R-:W-:-:S02]  /*4c60*/  FSEL R135, R44, RZ, !P3 ;  /* 0x000000ff2c877208 */ /* 0x000fc40005800000 */
[----:B------:R-:W-:Y:S01]  /*4c70*/  FMUL.FTZ R46, R5, R46 ;  /* 0x0000002e052e7220 */ /* 0x000fe20000410000 */
[----:B------:R-:W1:Y:S01]  /*4c80*/  LDS.U16 R44, [R62+0x14] ;  /* 0x000014003e2c7984 */ /* 0x000e620000000400 */
[----:B----4-:R-:W-:Y:S01]  /*4c90*/  HADD2.F32 R42, -RZ, R42.H0_H0 ;  /* 0x2000002aff2a7230 */ /* 0x010fe20000004100 */
[----:B------:R-:W-:Y:S01]  /*4ca0*/  FSEL R133, R133, RZ, !P5 ;  /* 0x000000ff85857208 */ /* 0x000fe20006800000 */
[----:B------:R-:W-:Y:S01]  /*4cb0*/  FMUL.FTZ R43, R12, R43 ;  /* 0x0000002b0c2b7220 */ /* 0x000fe20000410000 */
[----:B------:R-:W-:Y:S01]  /*4cc0*/  FMUL.FTZ R136, R40, R52 ;  /* 0x0000003428887220 */ /* 0x000fe20000410000 */
[----:B------:R-:W-:Y:S02]  /*4cd0*/  ISETP.GE.U32.AND P5, PT, R117, UR21, PT ;  /* 0x0000001575007c0c */ /* 0x000fe4000bfa6070 */
        /* <DEDUP_REMOVED lines=104> */
[----:B------:R-:W-:Y:S01]  /*5360*/  MOV R42, UR10 ;  /* 0x0000000a002a7c02 */ /* 0x000fe20008000f00 */
[----:B------:R-:W-:-:S02]  /*5370*/  IMAD.U32 R43, RZ, RZ, UR11 ;  /* 0x0000000bff2b7e24 */ /* 0x000fc4000f8e00ff */
[C---:B------:R-:W-:Y:S01]  /*5380*/  FFMA.FTZ R87, R153.reuse, R87, R158 ;  /* 0x0000005799577223 */ /* 0x040fe2000001009e */
[----:B------:R-:W-:Y:S01]  /*5390*/  FMUL.FTZ R86, R152, R47 ;  /* 0x0000002f98567220 */ /* 0x000fe20000410000 */
[----:B------:R-:W-:Y:S02]  /*53a0*/  MOV R44, R42 ;  /* 0x0000002a002c7202 */ /* 0x000fe40000000f00 */
[----:B------:R-:W1:Y:S01]  /*53b0*/  LDC.64 R42, c[0x0][0x2e0] ;  /* 0x0000b800ff2a7b82 */ /* 0x000e620000000a00 */
[----:B------:R-:W-:Y:S01]  /*53c0*/  FMUL.FTZ R86, R153, R86 ;  /* 0x0000005699567220 */ /* 0x000fe20000410000 */
[----:B------:R-:W2:Y:S04]  /*53d0*/  SHFL.UP PT, R46, R87, 0x1, RZ ;  /* 0x04200000572e7989 */ /* 0x000ea800000e00ff */
[----:B------:R-:W3:Y:S01]  /*53e0*/  SHFL.UP PT, R47, R86, 0x1, RZ ;  /* 0x04200000562f7989 */ /* 0x000ee200000e00ff */
[----:B------:R-:W-:-:S02]  /*53f0*/  ISETP.GE.AND P2, PT, R126, 0x1, PT ;  /* 0x000000017e00780c */ /* 0x000fc40003f46270 */
[----:B------:R-:W-:Y:S01]  /*5400*/  MOV R45, UR14 ;  /* 0x0000000e002d7c02 */ /* 0x000fe20008000f00 */
[C---:B0-----:R-:W-:Y:S02]  /*5410*/  IMAD R88, R40.reuse, UR20, RZ ;  /* 0x0000001428587c24 */ /* 0x041fe4000f8e02ff */
        /* <DEDUP_REMOVED lines=13> */
[----:B------:R-:W-:Y:S01]  /*54f0*/  HFMA2.MMA R88, -RZ, RZ, 1.875, 0 ;  /* 0x3f800000ff587435 */ /* 0x000fe200000001ff */
[----:B------:R-:W-:Y:S01]  /*5500*/  IMAD.MOV.U32 R89, RZ, RZ, RZ ;  /* 0x000000ffff597224 */ /* 0x000fe200078e00ff */
        /* <DEDUP_REMOVED lines=28> */
[----:B------:R-:W2:Y:S04]  /*56d0*/  SHFL.UP PT, R163, R86, 0x1, RZ ;  /* 0x0420000056a37989 */ /* 0x000ea800000e00ff */
[----:B------:R-:W3:Y:S01]  /*56e0*/  SHFL.UP PT, R162, R87, 0x1, RZ ;  /* 0x0420000057a27989 */ /* 0x000ee200000e00ff */
[C---:B------:R-:W-:Y:S02]  /*56f0*/  ISETP.NE.AND P4, PT, R165.reuse, RZ, PT ;  /* 0x000000ffa500720c */ /* 0x040fe40003f85270 */
[C---:B------:R-:W-:Y:S02]  /*5700*/  ISETP.NE.AND P2, PT, R165.reuse, 0x3, PT ;  /* 0x00000003a500780c */ /* 0x040fe40003f45270 */
[----:B------:R-:W-:Y:S02]  /*5710*/  ISETP.NE.AND P3, PT, R165, 0x2, PT ;  /* 0x00000002a500780c */ /* 0x000fe40003f65270 */
[----:B------:R-:W-:Y:S01]  /*5720*/  ISETP.NE.AND P5, PT, R126, RZ, P4 ;  /* 0x000000ff7e00720c */ /* 0x000fe200027a5270 */
[----:B------:R-:W-:Y:S01]  /*5730*/  BSSY B0, `(.L_x_2843) ;  /* 0x0000018000007945 */ /* 0x000fe20003800000 */
        /* <DEDUP_REMOVED lines=23> */
.L_x_2844:
[----:B------:R-:W-:Y:S05]  /*58b0*/  BSYNC B0 ;  /* 0x0000000000007941 */ /* 0x000fea0003800000 */
.L_x_2843:
        /* <DEDUP_REMOVED lines=31> */
[----:B------:R-:W-:-:S05]  /*5ab0*/  IMAD.U32 R43, RZ, RZ, UR20 ;  /* 0x00000014ff2b7e24 */ /* 0x000fca000f8e00ff */
[----:B------:R1:W-:Y:S02]  /*5ac0*/  STG.E.64 desc[UR26][R42.64], R40 ;  /* 0x000000282a007986 */ /* 0x0003e4000c101b1a */
.L_x_2846:
[----:B------:R-:W-:Y:S05]  /*5ad0*/  BSYNC B0 ;  /* 0x0000000000007941 */ /* 0x000fea0003800000 */
.L_x_2845:
        /* <DEDUP_REMOVED lines=20> */
.L_x_2842:
[----:B------:R-:W-:Y:S01]  /*5c20*/  BAR.SYNC.DEFER_BLOCKING 0x0 ;  /* 0x0000000000007b1d */ /* 0x000fe20000010000 */
[----:B------:R-:W-:Y:S01]  /*5c30*/  F2FP.F16.F32.PACK_AB R0, R31, R32 ;  /* 0x000000201f00723e */ /* 0x000fe200000000ff */
[----:B------:R-:W-:Y:S01]  /*5c40*/  USHF.R.S32.HI UR23, URZ, 0x1f, UR29 ;  /* 0x0000001f3f177899 */ /* 0x000fe2000801141d */
[----:B------:R-:W-:Y:S01]  /*5c50*/  F2FP.F16.F32.PACK_AB R2, R29, R30 ;  /* 0x0000001e1d02723e */ /* 0x000fe200000000ff */
[----:B------:R-:W-:Y:S01]  /*5c60*/  USHF.L.U32 UR19, UR6, 0xb, URZ ;  /* 0x0000000b06137899 */ /* 0x000fe2000800063f */
[C---:B------:R-:W-:Y:S01]  /*5c70*/  PRMT R36, R0.reuse, 0x7610, R36 ;  /* 0x0000761000247816 */ /* 0x040fe20000000024 */
[----:B------:R-:W-:Y:S01]  /*5c80*/  ULDC.64 UR34, c[0x0][0x2b0] ;  /* 0x0000ac0000227ab9 */ /* 0x000fe20000000a00 */
[----:B------:R-:W-:Y:S01]  /*5c90*/  PRMT R3, R0, 0x7632, R3 ;  /* 0x0000763200037816 */ /* 0x000fe20000000003 */
[----:B------:R-:W1:Y:S01]  /*5ca0*/  S2R R13, SR_CTAID.X ;  /* 0x00000000000d7919 */ /* 0x000e620000002500 */
[----:B------:R-:W-:Y:S01]  /*5cb0*/  F2FP.F16.F32.PACK_AB R0, R27, R28 ;  /* 0x0000001c1b00723e */ /* 0x000fe200000000ff */
[----:B------:R-:W-:Y:S01]  /*5cc0*/  UIMAD UR20, UR23, UR34, URZ ;  /* 0x00000022171472a4 */ /* 0x000fe2000f8e023f */
[C---:B------:R-:W-:Y:S01]  /*5cd0*/  PRMT R35, R2.reuse, 0x7610, R35 ;  /* 0x0000761002237816 */ /* 0x040fe20000000023 */
[----:B------:R-:W-:Y:S01]  /*5ce0*/  UIMAD.WIDE.U32 UR24, UR29, UR34, URZ ;  /* 0x000000221d1872a5 */ /* 0x000fe2000f8e003f */
[----:B------:R-:W-:Y:S01]  /*5cf0*/  PRMT R4, R2, 0x7632, R4 ;  /* 0x0000763202047816 */ /* 0x000fe20000000004 */
[----:B------:R-:W-:Y:S01]  /*5d00*/  UIMAD UR31, UR29, UR35, UR20 ;  /* 0x000000231d1f72a4 */ /* 0x000fe2000f8e0214 */
[----:B------:R-:W-:Y:S01]  /*5d10*/  F2FP.F16.F32.PACK_AB R2, R25, R26 ;  /* 0x0000001a1902723e */ /* 0x000fe200000000ff */
[----:B------:R-:W-:Y:S01]  /*5d20*/  USHF.R.S32.HI UR7, URZ, 0x1f, UR19 ;  /* 0x0000001f3f077899 */ /* 0x000fe20008011413 */
[C---:B------:R-:W-:Y:S01]  /*5d30*/  PRMT R34, R0.reuse, 0x7610, R34 ;  /* 0x0000761000227816 */ /* 0x040fe20000000022 */
[----:B------:R-:W-:Y:S01]  /*5d40*/  USHF.R.S32.HI UR20, URZ, 0x1f, UR28 ;  /* 0x0000001f3f147899 */ /* 0x000fe2000801141c */
[----:B------:R-:W-:Y:S01]  /*5d50*/  PRMT R5, R0, 0x7632, R5 ;  /* 0x0000763200057816 */ /* 0x000fe20000000005 */
[----:B------:R-:W-:Y:S01]  /*5d60*/  UIADD3 UR30, UR25, UR31, URZ ;  /* 0x0000001f191e7290 */ /* 0x000fe2000fffe03f */
[----:B------:R-:W-:Y:S01]  /*5d70*/  F2FP.F16.F32.PACK_AB R0, R23, R24 ;  /* 0x000000181700723e */ /* 0x000fe200000000ff */
[----:B------:R-:W-:Y:S01]  /*5d80*/  BSSY B0, `(.L_x_2848) ;  /* 0x0000046000007945 */ /* 0x000fe20003800000 */
[----:B------:R-:W-:Y:S01]  /*5d90*/  PRMT R33, R2, 0x7610, R33 ;  /* 0x0000761002217816 */ /* 0x000fe20000000021 */
[----:B------:R-:W-:Y:S01]  /*5da0*/  STS.U16 [R72], R36 ;  /* 0x0000002448007388 */ /* 0x000fe20000000400 */
[----:B------:R-:W-:-:S02]  /*5db0*/  PRMT R6, R0, 0x7610, R6 ;  /* 0x0000761000067816 */ /* 0x000fc40000000006 */
[----:B------:R-:W-:Y:S01]  /*5dc0*/  PRMT R7, R0, 0x7632, R7 ;  /* 0x0000763200077816 */ /* 0x000fe20000000007 */
[----:B------:R2:W-:Y:S01]  /*5dd0*/  STS.U16 [R71+0x2], R3 ;  /* 0x0000020347007388 */ /* 0x0005e20000000400 */
[----:B------:R-:W-:Y:S02]  /*5de0*/  F2FP.F16.F32.PACK_AB R0, R19, R20 ;  /* 0x000000141300723e */ /* 0x000fe400000000ff */
[----:B------:R-:W-:Y:S01]  /*5df0*/  ISETP.NE.AND P0, PT, R125, RZ, PT ;  /* 0x000000ff7d00720c */ /* 0x000fe20003f05270 */
[----:B------:R-:W-:Y:S01]  /*5e00*/  STS.U16 [R70+0x4], R35 ;  /* 0x0000042346007388 */ /* 0x000fe20000000400 */
[C---:B------:R-:W-:Y:S02]  /*5e10*/  PRMT R8, R0.reuse, 0x7610, R8 ;  /* 0x0000761000087816 */ /* 0x040fe40000000008 */
[----:B------:R-:W-:Y:S01]  /*5e20*/  PRMT R9, R0, 0x7632, R9 ;  /* 0x0000763200097816 */ /* 0x000fe20000000009 */
[----:B------:R3:W-:Y:S01]  /*5e30*/  STS.U16 [R69+0x6], R4 ;  /* 0x0000060445007388 */ /* 0x0007e20000000400 */
[----:B------:R-:W-:-:S02]  /*5e40*/  MOV R0, UR21 ;  /* 0x0000001500007c02 */ /* 0x000fc40008000f00 */
[----:B--2---:R-:W-:Y:S01]  /*5e50*/  PRMT R3, R2, 0x7632, R3 ;  /* 0x0000763202037816 */ /* 0x004fe20000000003 */
[----:B------:R-:W-:Y:S01]  /*5e60*/  STS.U16 [R68+0x8], R34 ;  /* 0x0000082244007388 */ /* 0x000fe20000000400 */
[----:B------:R-:W-:Y:S02]  /*5e70*/  F2FP.F16.F32.PACK_AB R2, R21, R22 ;  /* 0x000000161502723e */ /* 0x000fe400000000ff */
[----:B------:R-:W-:Y:S01]  /*5e80*/  SHF.R.S32.HI R40, RZ, 0x1f, R160 ;  /* 0x0000001fff287819 */ /* 0x000fe200000114a0 */
[----:B------:R2:W-:Y:S01]  /*5e90*/  STS.U16 [R67+0xa], R5 ;  /* 0x00000a0543007388 */ /* 0x0005e20000000400 */
[----:B---3--:R-:W-:-:S03]  /*5ea0*/  PRMT R4, R2, 0x7610, R4 ;  /* 0x0000761002047816 */ /* 0x008fc60000000004 */
[----:B------:R-:W-:Y:S04]  /*5eb0*/  STS.U16 [R66+0xc], R33 ;  /* 0x00000c2142007388 */ /* 0x000fe80000000400 */
[----:B------:R3:W-:Y:S01]  /*5ec0*/  STS.U16 [R65+0xe], R3 ;  /* 0x00000e0341007388 */ /* 0x0007e20000000400 */
[----:B--2---:R-:W-:Y:S02]  /*5ed0*/  PRMT R5, R2, 0x7632, R5 ;  /* 0x0000763202057816 */ /* 0x004fe40000000005 */
[----:B------:R-:W-:Y:S01]  /*5ee0*/  F2FP.F16.F32.PACK_AB R2, R17, R18 ;  /* 0x000000121102723e */ /* 0x000fe200000000ff */
[----:B------:R-:W-:Y:S04]  /*5ef0*/  STS.U16 [R64+0x10], R6 ;  /* 0x0000100640007388 */ /* 0x000fe80000000400 */
[----:B------:R-:W-:Y:S01]  /*5f00*/  STS.U16 [R63+0x12], R7 ;  /* 0x000012073f007388 */ /* 0x000fe20000000400 */
[----:B---3--:R-:W-:-:S03]  /*5f10*/  PRMT R3, R2, 0x7632, R3 ;  /* 0x0000763202037816 */ /* 0x008fc60000000003 */
[----:B------:R-:W-:Y:S04]  /*5f20*/  STS.U16 [R62+0x14], R4 ;  /* 0x000014043e007388 */ /* 0x000fe80000000400 */
[----:B------:R2:W-:Y:S04]  /*5f30*/  STS.U16 [R61+0x16], R5 ;  /* 0x000016053d007388 */ /* 0x0005e80000000400 */
[----:B------:R-:W-:Y:S04]  /*5f40*/  STS.U16 [R60+0x18], R8 ;  /* 0x000018083c007388 */ /* 0x000fe80000000400 */
[----:B------:R-:W-:Y:S01]  /*5f50*/  STS.U16 [R59+0x1a], R9 ;  /* 0x00001a093b007388 */ /* 0x000fe20000000400 */
[----:B--2---:R-:W2:Y:S03]  /*5f60*/  LDC.64 R4, c[0x0][0x308] ;  /* 0x0000c200ff047b82 */ /* 0x004ea60000000a00 */
[----:B------:R3:W-:Y:S04]  /*5f70*/  STS.U16 [R58+0x1c], R2 ;  /* 0x00001c023a007388 */ /* 0x0007e80000000400 */
[----:B------:R4:W-:Y:S01]  /*5f80*/  STS.U16 [R57+0x1e], R3 ;  /* 0x00001e0339007388 */ /* 0x0009e20000000400 */
[----:B------:R-:W-:-:S03]  /*5f90*/  NOP ;  /* 0x0000000000007918 */ /* 0x000fc60000000000 */
[----:B------:R-:W-:Y:S01]  /*5fa0*/  LDS.U16 R11, [R92] ;  /* 0x000000005c0b7984 */ /* 0x000fe20000000400 */
[----:B---3--:R-:W-:-:S03]  /*5fb0*/  IADD3 R2, P2, R160, UR19, RZ ;  /* 0x00000013a0027c10 */ /* 0x008fc6000ff5e0ff */
[----:B------:R-:W-:Y:S01]  /*5fc0*/  LDS.U16 R15, [R91+0x40] ;  /* 0x000040005b0f7984 */ /* 0x000fe20000000400 */
[----:B----4-:R-:W-:-:S03]  /*5fd0*/  IADD3.X R3, R40, UR7, RZ, P2, !PT ;  /* 0x0000000728037c10 */ /* 0x010fc600097fe4ff */
        /* <DEDUP_REMOVED lines=13> */
[----:B0-----:R-:W-:Y:S04]  /*60b0*/  LDS.U16 R89, [R73+0x3c0] ;  /* 0x0003c00049597984 */ /* 0x001fe80000000400 */
[----:B------:R-:W-:Y:S01]  /*60c0*/  @!P0 STS [UR22+0x1080], R0 ;  /* 0x00108000ff008988 */ /* 0x000fe20008000816 */
[----:B------:R-:W-:Y:S06]  /*60d0*/  BAR.SYNC.DEFER_BLOCKING 0x0 ;  /* 0x0000000000007b1d */ /* 0x000fec0000010000 */
[----:B------:R-:W0:Y:S02]  /*60e0*/  LDS R93, [UR22+0x1080] ;  /* 0x00108016ff5d7984 */ /* 0x000e240008000800 */
[----:B0-----:R-:W-:-:S13]  /*60f0*/  ISETP.GE.AND P1, PT, R160, R93, PT ;  /* 0x0000005da000720c */ /* 0x001fda0003f26270 */
[----:B-12---:R-:W-:Y:S05]  /*6100*/  @P1 BRA `(.L_x_2849) ;  /* 0x0000000000341947 */ /* 0x006fea0003800000 */
        /* <DEDUP_REMOVED lines=13> */
.L_x_2849:
[----:B------:R-:W-:Y:S05]  /*61e0*/  BSYNC B0 ;  /* 0x0000000000007941 */ /* 0x000fea0003800000 */
.L_x_2848:
[----:B------:R-:W-:Y:S01]  /*61f0*/  ULDC.64 UR32, c[0x0][0x2b8] ;  /* 0x0000ae0000207ab9 */ /* 0x000fe20000000a00 */
[----:B------:R-:W-:Y:S01]  /*6200*/  UMOV UR25, UR30 ;  /* 0x0000001e00197c82 */ /* 0x000fe20008000000 */
[----:B------:R-:W-:Y:S01]  /*6210*/  UIMAD UR31, UR20, UR32, URZ ;  /* 0x00000020141f72a4 */ /* 0x000fe2000f8e023f */
[C---:B------:R-:W-:Y:S01]  /*6220*/  LOP3.LUT R0, R160.reuse, 0x160, RZ, 0xfc, !PT ;  /* 0x00000160a0007812 */ /* 0x040fe200078efcff */
[----:B------:R-:W-:Y:S01]  /*6230*/  UIMAD.WIDE.U32 UR24, UR28, UR32, UR24 ;  /* 0x000000201c1872a5 */ /* 0x000fe2000f8e0018 */
[C---:B------:R-:W-:Y:S01]  /*6240*/  ISETP.GE.AND P1, PT, R160.reuse, UR21, PT ;  /* 0x00000015a0007c0c */ /* 0x040fe2000bf26270 */
[----:B------:R-:W-:Y:S01]  /*6250*/  UIMAD UR31, UR28, UR33, UR31 ;  /* 0x000000211c1f72a4 */ /* 0x000fe2000f8e021f */
[----:B------:R-:W-:Y:S01]  /*6260*/  IMAD.WIDE R4, R160, 0x2, R4 ;  /* 0x00000002a0047825 */ /* 0x000fe200078e0204 */
[----:B------:R-:W-:Y:S01]  /*6270*/  UIADD3 UR30, UP0, UR19, UR24, URZ ;  /* 0x00000018131e7290 */ /* 0x000fe2000ff1e03f */
[-C--:B------:R-:W-:Y:S01]  /*6280*/  ISETP.GE.AND P2, PT, R109, R93.reuse, PT ;  /* 0x0000005d6d00720c */ /* 0x080fe20003f46270 */
[----:B------:R-:W-:Y:S01]  /*6290*/  ULDC.64 UR32, c[0x0][0x2a0] ;  /* 0x0000a80000207ab9 */ /* 0x000fe20000000a00 */
[----:B------:R-:W-:Y:S01]  /*62a0*/  ISETP.GE.AND P3, PT, R0, R93, PT ;  /* 0x0000005d0000720c */ /* 0x000fe20003f66270 */
[----:B------:R-:W-:Y:S01]  /*62b0*/  UIADD3.X UR24, UR7, UR31, UR25, UP0, !UPT ;  /* 0x0000001f07187290 */ /* 0x000fe200087fe419 */
[----:B------:R-:W-:Y:S01]  /*62c0*/  IMAD.U32 R6, RZ, RZ, UR19 ;  /* 0x00000013ff067e24 */ /* 0x000fe2000f8e00ff */
[----:B0-----:R-:W-:Y:S01]  /*62d0*/  MOV R8, UR30 ;  /* 0x0000001e00087c02 */ /* 0x001fe20008000f00 */
[----:B------:R-:W-:Y:S01]  /*62e0*/  IMAD.U32 R7, RZ, RZ, UR30 ;  /* 0x0000001eff077e24 */ /* 0x000fe2000f8e00ff */
[----:B------:R-:W-:Y:S01]  /*62f0*/  LOP3.LUT R10, R160, 0x80, RZ, 0xfc, !PT ;  /* 0x00000080a00a7812 */ /* 0x000fe200078efcff */
[----:B------:R-:W-:Y:S01]  /*6300*/  ULDC.64 UR36, c[0x0][0x2a8] ;  /* 0x0000aa0000247ab9 */ /* 0x000fe20000000a00 */
[----:B------:R-:W-:Y:S01]  /*6310*/  MOV R9, UR24 ;  /* 0x0000001800097c02 */ /* 0x000fe20008000f00 */
[----:B------:R-:W-:Y:S01]  /*6320*/  UIMAD UR24, UR23, UR32, URZ ;  /* 0x00000020171872a4 */ /* 0x000fe2000f8e023f */
[----:B------:R-:W-:Y:S01]  /*6330*/  LEA R4, P4, R7, R4, 0x1 ;  /* 0x0000000407047211 */ /* 0x000fe200078808ff */
[----:B------:R-:W-:Y:S01]  /*6340*/  ULDC.64 UR34, c[0x0][0x318] ;  /* 0x0000c60000227ab9 */ /* 0x000fe20000000a00 */
[----:B------:R-:W-:Y:S01]  /*6350*/  MOV R7, UR7 ;  /* 0x0000000700077c02 */ /* 0x000fe20008000f00 */
[----:B------:R-:W-:Y:S01]  /*6360*/  UIMAD UR30, UR29, UR33, UR24 ;  /* 0x000000211d1e72a4 */ /* 0x000fe2000f8e0218 */
[----:B------:R-:W-:Y:S01]  /*6370*/  LEA.HI.X R5, R8, R5, R9, 0x1, P4 ;  /* 0x0000000508057211 */ /* 0x000fe200020f0c09 */
[----:B------:R-:W-:Y:S01]  /*6380*/  UIMAD UR24, UR20, UR36, URZ ;  /* 0x00000024141872a4 */ /* 0x000fe2000f8e023f */
[C---:B------:R-:W-:Y:S01]  /*6390*/  LOP3.LUT R11, R160.reuse, 0x100, RZ, 0xfc, !PT ;  /* 0x00000100a00b7812 */ /* 0x040fe200078efcff */
[----:B------:R-:W-:Y:S01]  /*63a0*/  @!P1 IMAD.WIDE.U32 R6, R13, UR32, R6 ;  /* 0x000000200d069c25 */ /* 0x000fe2000f8e0006 */
[C---:B------:R-:W-:Y:S01]  /*63b0*/  LOP3.LUT R14, R160.reuse, 0x40, RZ, 0xfc, !PT ;  /* 0x00000040a00e7812 */ /* 0x040fe200078efcff */
[----:B------:R0:W-:Y:S01]  /*63c0*/  @!P2 STG.E.U16 desc[UR26][R4.64+0x40], R15 ;  /* 0x0000400f0400a986 */ /* 0x0001e2000c10151a */
[----:B------:R-:W-:Y:S01]  /*63d0*/  LOP3.LUT R13, R160, 0xc0, RZ, 0xfc, !PT ;  /* 0x000000c0a00d7812 */ /* 0x000fe200078efcff */
[----:B------:R-:W-:Y:S01]  /*63e0*/  IMAD.U32 R9, RZ, RZ, UR36 ;  /* 0x00000024ff097e24 */ /* 0x000fe2000f8e00ff */
[-C--:B------:R-:W-:Y:S01]  /*63f0*/  ISETP.GE.AND P5, PT, R11, R93.reuse, PT ;  /* 0x0000005d0b00720c */ /* 0x080fe20003fa6270 */
[----:B------:R1:W-:Y:S01]  /*6400*/  @!P3 STG.E.U16 desc[UR26][R4.64+0x2c0], R33 ;  /* 0x0002c0210400b986 */ /* 0x0003e2000c10151a */
[-C--:B------:R-:W-:Y:S01]  /*6410*/  ISETP.GE.AND P3, PT, R10, R93.reuse, PT ;  /* 0x0000005d0a00720c */ /* 0x080fe20003f66270 */
[----:B------:R-:W-:Y:S01]  /*6420*/  UIMAD UR31, UR28, UR37, UR24 ;  /* 0x000000251c1f72a4 */ /* 0x000fe2000f8e0218 */
[-C--:B------:R-:W-:Y:S01]  /*6430*/  ISETP.GE.AND P2, PT, R14, R93.reuse, PT ;  /* 0x0000005d0e00720c */ /* 0x080fe20003f46270 */
[----:B------:R-:W-:Y:S01]  /*6440*/  UIMAD.WIDE.U32 UR24, UR29, UR32, URZ ;  /* 0x000000201d1872a5 */ /* 0x000fe2000f8e003f */
[----:B------:R-:W-:-:S02]  /*6450*/  ISETP.GE.AND P4, PT, R13, R93, PT ;  /* 0x0000005d0d00720c */ /* 0x000fc40003f86270 */
[C---:B------:R-:W-:Y:S01]  /*6460*/  LOP3.LUT R16, R160.reuse, 0x120, RZ, 0xfc, !PT ;  /* 0x00000120a0107812 */ /* 0x040fe200078efcff */
[----:B------:R-:W-:Y:S01]  /*6470*/  UIADD3 UR25, UR25, UR30, URZ ;  /* 0x0000001e19197290 */ /* 0x000fe2000fffe03f */
[C---:B0-----:R-:W-:Y:S02]  /*6480*/  LOP3.LUT R15, R160.reuse, 0x1a0, RZ, 0xfc, !PT ;  /* 0x000001a0a00f7812 */ /* 0x041fe400078efcff */
[C---:B------:R-:W-:Y:S01]  /*6490*/  LOP3.LUT R34, R160.reuse, 0x1c0, RZ, 0xfc, !PT ;  /* 0x000001c0a0227812 */ /* 0x040fe200078efcff */
[----:B------:R-:W-:Y:S01]  /*64a0*/  @!P5 STG.E.U16 desc[UR26][R4.64+0x200], R47 ;  /* 0x0002002f0400d986 */ /* 0x000fe2000c10151a */
[----:B-1----:R-:W-:Y:S01]  /*64b0*/  LOP3.LUT R33, R160, 0x60, RZ, 0xfc, !PT ;  /* 0x00000060a0217812 */ /* 0x002fe200078efcff */
[----:B------:R-:W-:Y:S01]  /*64c0*/  UIMAD.WIDE.U32 UR24, UR28, UR36, UR24 ;  /* 0x000000241c1872a5 */ /* 0x000fe2000f8e0018 */
[-C--:B------:R-:W-:Y:S01]  /*64d0*/  ISETP.GE.AND P5, PT, R15, R93.reuse, PT ;  /* 0x0000005d0f00720c */ /* 0x080fe20003fa6270 */
[----:B------:R0:W-:Y:S01]  /*64e0*/  @!P3 STG.E.U16 desc[UR26][R4.64+0x100], R37 ;  /* 0x000100250400b986 */ /* 0x0001e2000c10151a */
[----:B------:R-:W-:-:S02]  /*64f0*/  ISETP.GE.AND P3, PT, R33, R93, PT ;  /* 0x0000005d2100720c */ /* 0x000fc40003f66270 */
[----:B------:R-:W-:Y:S01]  /*6500*/  LOP3.LUT R12, R160, 0x180, RZ, 0xfc, !PT ;  /* 0x00000180a00c7812 */ /* 0x000fe200078efcff */
[----:B------:R1:W-:Y:S01]  /*6510*/  @!P2 STG.E.U16 desc[UR26][R4.64+0x80], R35 ;  /* 0x000080230400a986 */ /* 0x0003e2000c10151a */
[-C--:B------:R-:W-:Y:S02]  /*6520*/  ISETP.GE.AND P2, PT, R34, R93.reuse, PT ;  /* 0x0000005d2200720c */ /* 0x080fe40003f46270 */
[----:B------:R-:W-:Y:S01]  /*6530*/  LOP3.LUT R36, R160, 0x140, RZ, 0xfc, !PT ;  /* 0x00000140a0247812 */ /* 0x000fe200078efcff */
[----:B------:R2:W-:Y:S01]  /*6540*/  @!P4 STG.E.U16 desc[UR26][R4.64+0x180], R39 ;  /* 0x000180270400c986 */ /* 0x0005e2000c10151a */
[----:B------:R-:W-:Y:S02]  /*6550*/  ISETP.GE.AND P4, PT, R16, R93, PT ;  /* 0x0000005d1000720c */ /* 0x000fe40003f86270 */
[C---:B------:R-:W-:Y:S01]  /*6560*/  LOP3.LUT R38, R160.reuse, 0x1e0, RZ, 0xfc, !PT ;  /* 0x000001e0a0267812 */ /* 0x040fe200078efcff */
[----:B------:R-:W-:Y:S01]  /*6570*/  @!P5 STG.E.U16 desc[UR26][R4.64+0x340], R55 ;  /* 0x000340370400d986 */ /* 0x000fe2000c10151a */
[----:B0-----:R-:W-:-:S02]  /*6580*/  LOP3.LUT R37, R160, 0xe0, RZ, 0xfc, !PT ;  /* 0x000000e0a0257812 */ /* 0x001fc400078efcff */
[-C--:B------:R-:W-:Y:S01]  /*6590*/  ISETP.GE.AND P6, PT, R12, R93.reuse, PT ;  /* 0x0000005d0c00720c */ /* 0x080fe20003fc6270 */
[----:B------:R0:W-:Y:S01]  /*65a0*/  @!P3 STG.E.U16 desc[UR26][R4.64+0xc0], R41 ;  /* 0x0000c0290400b986 */ /* 0x0001e2000c10151a */
[----:B-1----:R-:W-:Y:S02]  /*65b0*/  LOP3.LUT R35, R160, 0xa0, RZ, 0xfc, !PT ;  /* 0x000000a0a0237812 */ /* 0x002fe400078efcff */
[-C--:B------:R-:W-:Y:S01]  /*65c0*/  ISETP.GE.AND P3, PT, R37, R93.reuse, PT ;  /* 0x0000005d2500720c */ /* 0x080fe20003f66270 */
[----:B------:R-:W-:Y:S01]  /*65d0*/  @!P2 STG.E.U16 desc[UR26][R4.64+0x380], R87 ;  /* 0x000380570400a986 */ /* 0x000fe2000c10151a */
[-C--:B------:R-:W-:Y:S02]  /*65e0*/  ISETP.GE.AND P5, PT, R35, R93.reuse, PT ;  /* 0x0000005d2300720c */ /* 0x080fe40003fa6270 */
[-C--:B------:R-:W-:Y:S01]  /*65f0*/  ISETP.GE.AND P2, PT, R38, R93.reuse, PT ;  /* 0x0000005d2600720c */ /* 0x080fe20003f46270 */
[----:B------:R-:W-:Y:S01]  /*6600*/  @!P4 STG.E.U16 desc[UR26][R4.64+0x240], R49 ;  /* 0x000240310400c986 */ /* 0x000fe2000c10151a */
[----:B------:R-:W-:-:S02]  /*6610*/  ISETP.GE.AND P4, PT, R36, R93, PT ;  /* 0x0000005d2400720c */ /* 0x000fc40003f86270 */
[----:B------:R-:W-:Y:S01]  /*6620*/  @!P1 IADD3 R7, R7, UR30, RZ ;  /* 0x0000001e07079c10 */ /* 0x000fe2000fffe0ff */
[----:B------:R-:W-:Y:S01]  /*6630*/  @!P6 STG.E.U16 desc[UR26][R4.64+0x300], R53 ;  /* 0x000300350400e986 */ /* 0x000fe2000c10151a */
[C---:B------:R-:W-:Y:S01]  /*6640*/  LOP3.LUT R109, R160.reuse, 0x20, RZ, 0xfc, !PT ;  /* 0x00000020a06d7812 */ /* 0x040fe200078efcff */
[----:B------:R-:W-:Y:S01]  /*6650*/  UIADD3 UR30, UP0, UR19, UR24, URZ ;  /* 0x00000018131e7290 */ /* 0x000fe2000ff1e03f */
[----:B------:R-:W-:Y:S01]  /*6660*/  @!P1 IMAD.WIDE.U32 R6, R9, UR28, R6 ;  /* 0x0000001c09069c25 */ /* 0x000fe2000f8e0006 */
[----:B------:R-:W-:Y:S01]  /*6670*/  @!P3 STG.E.U16 desc[UR26][R4.64+0x1c0], R45 ;  /* 0x0001c02d0400b986 */ /* 0x000fe2000c10151a */
[----:B--2---:R-:W-:Y:S01]  /*6680*/  SHF.L.U32 R39, R109, 0x1, RZ ;  /* 0x000000016d277819 */ /* 0x004fe200000006ff */
[----:B------:R-:W-:Y:S02]  /*6690*/  UIADD3.X UR24, UR7, UR31, UR25, UP0, !UPT ;  /* 0x0000001f07187290 */ /* 0x000fe400087fe419 */
[----:B0-----:R-:W-:Y:S01]  /*66a0*/  MOV R41, UR30 ;  /* 0x0000001e00297c02 */ /* 0x001fe20008000f00 */
[----:B------:R0:W-:Y:S01]  /*66b0*/  @!P5 STG.E.U16 desc[UR26][R4.64+0x140], R43 ;  /* 0x0001402b0400d986 */ /* 0x0001e2000c10151a */
[----:B------:R-:W-:-:S03]  /*66c0*/  @!P1 IADD3 R8, P6, R160, R6, RZ ;  /* 0x00000006a0089210 */ /* 0x000fc60007fde0ff */
[----:B------:R-:W-:Y:S01]  /*66d0*/  @!P4 STG.E.U16 desc[UR26][R4.64+0x280], R51 ;  /* 0x000280330400c986 */ /* 0x000fe2000c10151a */
[----:B------:R-:W-:Y:S01]  /*66e0*/  @!P1 IADD3.X R7, R40, UR31, R7, P6, !PT ;  /* 0x0000001f28079c10 */ /* 0x000fe2000b7fe407 */
[----:B------:R-:W-:Y:S01]  /*66f0*/  IMAD.U32 R42, RZ, RZ, UR24 ;  /* 0x00000018ff2a7e24 */ /* 0x000fe2000f8e00ff */
[C---:B------:R-:W-:Y:S01]  /*6700*/  @!P1 LEA R6, P6, R8.reuse, UR34, 0x1 ;  /* 0x0000002208069c11 */ /* 0x040fe2000f8c08ff */
[----:B------:R1:W-:Y:S01]  /*6710*/  @!P2 STG.E.U16 desc[UR26][R4.64+0x3c0], R89 ;  /* 0x0003c0590400a986 */ /* 0x0003e2000c10151a */
[----:B------:R-:W-:Y:S01]  /*6720*/  SHF.L.U64.HI R40, R109, 0x1, R40 ;  /* 0x000000016d287819 */ /* 0x000fe20000010228 */
[----:B------:R-:W-:Y:S01]  /*6730*/  ULDC.64 UR30, c[0x0][0x2c0] ;  /* 0x0000b000001e7ab9 */ /* 0x000fe20000000a00 */
[----:B------:R-:W-:Y:S02]  /*6740*/  @!P1 LEA.HI.X R7, R8, UR35, R7, 0x1, P6 ;  /* 0x0000002308079c11 */ /* 0x000fe4000b0f0c07 */
[----:B------:R-:W-:Y:S02]  /*6750*/  IADD3 R8, P6, R39, UR34, RZ ;  /* 0x0000002227087c10 */ /* 0x000fe4000ffde0ff */
[----:B------:R-:W-:-:S02]  /*6760*/  ISETP.GE.AND P4, PT, R109, UR21, PT ;  /* 0x000000156d007c0c */ /* 0x000fc4000bf86270 */
[----:B------:R-:W-:Y:S02]  /*6770*/  IADD3.X R9, R40, UR35, RZ, P6, !PT ;  /* 0x0000002328097c10 */ /* 0x000fe4000b7fe4ff */
[----:B------:R-:W-:Y:S02]  /*6780*/  LEA R8, P6, R41, R8, 0x1 ;  /* 0x0000000829087211 */ /* 0x000fe400078c08ff */
[----:B------:R-:W-:Y:S02]  /*6790*/  ISETP.GE.AND P3, PT, R14, UR21, PT ;  /* 0x000000150e007c0c */ /* 0x000fe4000bf66270 */
[----:B------:R-:W-:Y:S02]  /*67a0*/  ISETP.GE.AND P2, PT, R33, UR21, PT ;  /* 0x0000001521007c0c */ /* 0x000fe4000bf46270 */
[--C-:B------:R-:W-:Y:S02]  /*67b0*/  LEA.HI.X R9, R41, R9, R42.reuse, 0x1, P6 ;  /* 0x0000000929097211 */ /* 0x100fe400030f0c2a */
        /* <DEDUP_REMOVED lines=8> */
[----:B------:R-:W-:Y:S01]  /*6840*/  PRMT R46, RZ, 0x7610, R46 ;  /* 0x00007610ff2e7816 */ /* 0x000fe2000000002e */
[----:B------:R0:W2:Y:S01]  /*6850*/  @!P1 LDG.E.U16 R41, desc[UR26][R6.64] ;  /* 0x0000001a06299981 */ /* 0x0000a2000c1e1500 */
[----:B------:R-:W-:-:S02]  /*6860*/  ISETP.GE.AND P1, PT, R10, UR21, PT ;  /* 0x000000150a007c0c */ /* 0x000fc4000bf26270 */
[----:B-1----:R-:W-:Y:S01]  /*6870*/  PRMT R5, RZ, 0x7610, R5 ;  /* 0x00007610ff057816 */ /* 0x002fe20000000005 */
        /* <DEDUP_REMOVED lines=64> */
[----:B------:R-:W0:Y:S01]  /*6c80*/  LDS.U16 R5, [R63+0x12] ;  /* 0x000012003f057984 */ /* 0x000e220000000400 */
[----:B--2---:R-:W-:Y:S02]  /*6c90*/  HADD2.F32 R49, -RZ, R4.H0_H0 ;  /* 0x20000004ff317230 */ /* 0x004fe40000004100 */
[----:B------:R1:W2:Y:S01]  /*6ca0*/  MUFU.EX2 R51, R43 ;  /* 0x0000002b00337308 */ /* 0x0002a20000000800 */
[----:B------:R-:W-:Y:S01]  /*6cb0*/  LDS.U16 R9, [R62+0x14] ;  /* 0x000014003e097984 */ /* 0x000fe20000000400 */
[----:B---3--:R-:W-:Y:S02]  /*6cc0*/  HADD2.F32 R48, -RZ, R6.H0_H0 ;  /* 0x20000006ff307230 */ /* 0x008fe40000004100 */
[----:B------:R-:W-:Y:S01]  /*6cd0*/  FMUL.FTZ R4, R49, -1.4426950216293334961 ;  /* 0xbfb8aa3b31047820 */ /* 0x000fe20000410000 */
[----:B-1----:R-:W-:Y:S01]  /*6ce0*/  FMUL.FTZ R43, R42, -1.4426950216293334961 ;  /* 0xbfb8aa3b2a2b7820 */ /* 0x002fe20000410000 */
[----:B----4-:R-:W-:-:S02]  /*6cf0*/  HADD2.F32 R6, -RZ, R8.H0_H0 ;  /* 0x20000008ff067230 */ /* 0x010fc40000004100 */
[----:B------:R-:W1:Y:S01]  /*6d00*/  LDS.U16 R8, [R58+0x1c] ;  /* 0x00001c003a087984 */ /* 0x000e620000000400 */
[----:B------:R3:W-:Y:S03]  /*6d10*/  MUFU.EX2 R54, R43 ;  /* 0x0000002b00367308 */ /* 0x0007e60000000800 */
[----:B---3--:R-:W3:Y:S05]  /*6d20*/  LDS.U16 R43, [R57+0x1e] ;  /* 0x00001e00392b7984 */ /* 0x008eea0000000400 */
[----:B------:R4:W2:Y:S02]  /*6d30*/  MUFU.EX2 R52, R4 ;  /* 0x0000000400347308 */ /* 0x0008a40000000800 */
[----:B----4-:R-:W4:Y:S01]  /*6d40*/  LDS.U16 R4, [R59+0x1a] ;  /* 0x00001a003b047984 */ /* 0x010f220000000400 */
[----:B-----5:R-:W-:-:S02]  /*6d50*/  HADD2.F32 R7, -RZ, R7.H0_H0 ;  /* 0x20000007ff077230 */ /* 0x020fc40000004100 */
[----:B------:R-:W-:Y:S02]  /*6d60*/  HADD2.F32 R47, -RZ, R47.H0_H0 ;  /* 0x2000002fff2f7230 */ /* 0x000fe40000004100 */
[----:B------:R-:W-:Y:S02]  /*6d70*/  HADD2.F32 R44, -RZ, R44.H0_H0 ;  /* 0x2000002cff2c7230 */ /* 0x000fe40000004100 */
[----:B------:R-:W-:Y:S01]  /*6d80*/  FMUL.FTZ R55, R48, -1.4426950216293334961 ;  /* 0xbfb8aa3b30377820 */ /* 0x000fe20000410000 */
[----:B------:R-:W-:Y:S02]  /*6d90*/  HADD2.F32 R41, -RZ, R41.H0_H0 ;  /* 0x20000029ff297230 */ /* 0x000fe40000004100 */
[----:B------:R-:W-:Y:S01]  /*6da0*/  FMUL.FTZ R53, R7, -1.4426950216293334961 ;  /* 0xbfb8aa3b07357820 */ /* 0x000fe20000410000 */
[----:B------:R-:W-:Y:S02]  /*6db0*/  HADD2.F32 R45, -RZ, R45.H0_H0 ;  /* 0x2000002dff2d7230 */ /* 0x000fe40000004100 */
[----:B------:R-:W-:Y:S01]  /*6dc0*/  FMUL.FTZ R88, R47, -1.4426950216293334961 ;  /* 0xbfb8aa3b2f587820 */ /* 0x000fe20000410000 */
[----:B------:R-:W-:Y:S01]  /*6dd0*/  FMUL.FTZ R94, R44, -1.4426950216293334961 ;  /* 0xbfb8aa3b2c5e7820 */ /* 0x000fe20000410000 */
[----:B0-----:R-:W-:-:S02]  /*6de0*/  HADD2.F32 R5, -RZ, R5.H0_H0 ;  /* 0x20000005ff057230 */ /* 0x001fc40000004100 */
[----:B------:R-:W-:Y:S01]  /*6df0*/  FMUL.FTZ R56, R6, -1.4426950216293334961 ;  /* 0xbfb8aa3b06387820 */ /* 0x000fe20000410000 */
[----:B------:R-:W-:Y:S01]  /*6e00*/  FMUL.FTZ R86, R41, -1.4426950216293334961 ;  /* 0xbfb8aa3b29567820 */ /* 0x000fe20000410000 */
[----:B------:R-:W-:Y:S02]  /*6e10*/  HADD2.F32 R46, -RZ, R46.H0_H0 ;  /* 0x2000002eff2e7230 */ /* 0x000fe40000004100 */
[----:B-1----:R-:W-:Y:S01]  /*6e20*/  HADD2.F32 R8, -RZ, R8.H0_H0 ;  /* 0x20000008ff087230 */ /* 0x002fe20000004100 */
[----:B------:R-:W0:Y:S01]  /*6e30*/  MUFU.EX2 R55, R55 ;  /* 0x0000003700377308 */ /* 0x000e220000000800 */
[----:B------:R-:W-:Y:S02]  /*6e40*/  HADD2.F32 R9, -RZ, R9.H0_H0 ;  /* 0x20000009ff097230 */ /* 0x000fe40000004100 */
[----:B------:R-:W-:Y:S01]  /*6e50*/  FMUL.FTZ R87, R45, -1.4426950216293334961 ;  /* 0xbfb8aa3b2d577820 */ /* 0x000fe20000410000 */
[----:B------:R-:W-:Y:S01]  /*6e60*/  FMUL.FTZ R97, R8, -1.4426950216293334961 ;  /* 0xbfb8aa3b08617820 */ /* 0x000fe20000410000 */
[----:B---3--:R-:W-:-:S03]  /*6e70*/  HADD2.F32 R43, -RZ, R43.H0_H0 ;  /* 0x2000002bff2b7230 */ /* 0x008fc60000004100 */
[----:B------:R-:W1:Y:S01]  /*6e80*/  MUFU.EX2 R53, R53 ;  /* 0x0000003500357308 */ /* 0x000e620000000800 */
[----:B------:R-:W-:Y:S01]  /*6e90*/  FMUL.FTZ R89, R5, -1.4426950216293334961 ;  /* 0xbfb8aa3b05597820 */ /* 0x000fe20000410000 */
[----:B------:R-:W-:Y:S01]  /*6ea0*/  FMUL.FTZ R98, R43, -1.4426950216293334961 ;  /* 0xbfb8aa3b2b627820 */ /* 0x000fe20000410000 */
[----:B------:R-:W-:-:S05]  /*6eb0*/  FMUL.FTZ R95, R46, -1.4426950216293334961 ;  /* 0xbfb8aa3b2e5f7820 */ /* 0x000fca0000410000 */
[----:B------:R-:W3:Y:S01]  /*6ec0*/  MUFU.EX2 R88, R88 ;  /* 0x0000005800587308 */ /* 0x000ee20000000800 */
[----:B----4-:R-:W-:Y:S02]  /*6ed0*/  HADD2.F32 R4, -RZ, R4.H0_H0 ;  /* 0x20000004ff047230 */ /* 0x010fe40000004100 */
[----:B------:R-:W-:Y:S01]  /*6ee0*/  FMUL.FTZ R93, R9, -1.4426950216293334961 ;  /* 0xbfb8aa3b095d7820 */ /* 0x000fe20000410000 */
[----:B--2---:R-:W-:-:S04]  /*6ef0*/  FADD.FTZ R51, R51, 1 ;  /* 0x3f80000033337421 */ /* 0x004fc80000010000 */
[----:B------:R-:W2:Y:S01]  /*6f00*/  MUFU.EX2 R94, R94 ;  /* 0x0000005e005e7308 */ /* 0x000ea20000000800 */
[----:B------:R-:W-:Y:S01]  /*6f10*/  FMUL.FTZ R96, R4, -1.4426950216293334961 ;  /* 0xbfb8aa3b04607820 */ /* 0x000fe20000410000 */
[----:B------:R-:W-:-:S06]  /*6f20*/  FADD.FTZ R52, R52, 1 ;  /* 0x3f80000034347421 */ /* 0x000fcc0000010000 */
[----:B------:R-:W4:Y:S08]  /*6f30*/  MUFU.EX2 R56, R56 ;  /* 0x0000003800387308 */ /* 0x000f300000000800 */
[----:B------:R-:W5:Y:S08]  /*6f40*/  MUFU.EX2 R86, R86 ;  /* 0x0000005600567308 */ /* 0x000f700000000800 */
[----:B------:R-:W5:Y:S08]  /*6f50*/  MUFU.EX2 R97, R97 ;  /* 0x0000006100617308 */ /* 0x000f700000000800 */
[----:B------:R-:W5:Y:S08]  /*6f60*/  MUFU.EX2 R87, R87 ;  /* 0x0000005700577308 */ /* 0x000f700000000800 */
[----:B------:R-:W5:Y:S08]  /*6f70*/  MUFU.EX2 R98, R98 ;  /* 0x0000006200627308 */ /* 0x000f700000000800 */
[----:B------:R-:W5:Y:S01]  /*6f80*/  MUFU.EX2 R89, R89 ;  /* 0x0000005900597308 */ /* 0x000f620000000800 */
[----:B0-----:R-:W-:-:S07]  /*6f90*/  FADD.FTZ R55, R55, 1 ;  /* 0x3f80000037377421 */ /* 0x001fce0000010000 */
[----:B------:R-:W0:Y:S01]  /*6fa0*/  MUFU.EX2 R95, R95 ;  /* 0x0000005f005f7308 */ /* 0x000e220000000800 */
[----:B-1----:R-:W-:-:S07]  /*6fb0*/  FADD.FTZ R53, R53, 1 ;  /* 0x3f80000035357421 */ /* 0x002fce0000010000 */
[----:B------:R-:W1:Y:S01]  /*6fc0*/  MUFU.EX2 R93, R93 ;  /* 0x0000005d005d7308 */ /* 0x000e620000000800 */
[----:B---3--:R-:W-:-:S07]  /*6fd0*/  FADD.FTZ R88, R88, 1 ;  /* 0x3f80000058587421 */ /* 0x008fce0000010000 */
[----:B------:R-:W3:Y:S01]  /*6fe0*/  MUFU.EX2 R96, R96 ;  /* 0x0000006000607308 */ /* 0x000ee20000000800 */
[----:B------:R-:W-:Y:S01]  /*6ff0*/  FADD.FTZ R54, R54, 1 ;  /* 0x3f80000036367421 */ /* 0x000fe20000010000 */
[----:B--2---:R-:W-:-:S06]  /*7000*/  FADD.FTZ R94, R94, 1 ;  /* 0x3f8000005e5e7421 */ /* 0x004fcc0000010000 */
[----:B------:R-:W2:Y:S01]  /*7010*/  MUFU.RCP R51, R51 ;  /* 0x0000003300337308 */ /* 0x000ea20000001000 */
[----:B----4-:R-:W-:-:S07]  /*7020*/  FADD.FTZ R56, R56, 1 ;  /* 0x3f80000038387421 */ /* 0x010fce0000010000 */
[----:B------:R-:W4:Y:S01]  /*7030*/  MUFU.RCP R52, R52 ;  /* 0x0000003400347308 */ /* 0x000f220000001000 */
[----:B-----5:R-:W-:Y:S01]  /*7040*/  FADD.FTZ R86, R86, 1 ;  /* 0x3f80000056567421 */ /* 0x020fe20000010000 */
[----:B------:R-:W-:Y:S01]  /*7050*/  FADD.FTZ R97, R97, 1 ;  /* 0x3f80000061617421 */ /* 0x000fe20000010000 */
[----:B------:R-:W-:Y:S01]  /*7060*/  FADD.FTZ R87, R87, 1 ;  /* 0x3f80000057577421 */ /* 0x000fe20000010000 */
[----:B------:R-:W-:Y:S01]  /*7070*/  FADD.FTZ R98, R98, 1 ;  /* 0x3f80000062627421 */ /* 0x000fe20000010000 */
[----:B------:R-:W-:-:S03]  /*7080*/  FADD.FTZ R89, R89, 1 ;  /* 0x3f80000059597421 */ /* 0x000fc60000010000 */
[----:B------:R-:W-:Y:S01]  /*7090*/  MUFU.RCP R100, R53 ;  /* 0x0000003500647308 */ /* 0x000fe20000001000 */
[----:B0-----:R-:W-:Y:S01]  /*70a0*/  FADD.FTZ R95, R95, 1 ;  /* 0x3f8000005f5f7421 */ /* 0x001fe20000010000 */
[----:B-1----:R-:W-:-:S06]  /*70b0*/  FADD.FTZ R93, R93, 1 ;  /* 0x3f8000005d5d7421 */ /* 0x002fcc0000010000 */
[----:B------:R-:W0:Y:S01]  /*70c0*/  MUFU.RCP R55, R55 ;  /* 0x0000003700377308 */ /* 0x000e220000001000 */
[----:B---3--:R-:W-:-:S07]  /*70d0*/  FADD.FTZ R96, R96, 1 ;  /* 0x3f80000060607421 */ /* 0x008fce0000010000 */
[----:B------:R-:W1:Y:S01]  /*70e0*/  MUFU.RCP R99, R54 ;  /* 0x0000003600637308 */ /* 0x000e620000001000 */
[----:B--2---:R-:W-:-:S07]  /*70f0*/  FMUL.FTZ R51, R50, R51 ;  /* 0x0000003332337220 */ /* 0x004fce0000410000 */
[----:B------:R-:W2:Y:S01]  /*7100*/  MUFU.RCP R53, R94 ;  /* 0x0000005e00357308 */ /* 0x000ea20000001000 */
[----:B----4-:R-:W-:-:S07]  /*7110*/  FMUL.FTZ R50, R49, R52 ;  /* 0x0000003431327220 */ /* 0x010fce0000410000 */
[----:B------:R-:W3:Y:S08]  /*7120*/  MUFU.RCP R88, R88 ;  /* 0x0000005800587308 */ /* 0x000ef00000001000 */
[----:B------:R-:W4:Y:S08]  /*7130*/  MUFU.RCP R101, R56 ;  /* 0x0000003800657308 */ /* 0x000f300000001000 */
[----:B------:R-:W5:Y:S08]  /*7140*/  MUFU.RCP R86, R86 ;  /* 0x0000005600567308 */ /* 0x000f700000001000 */
[----:B------:R-:W5:Y:S08]  /*7150*/  MUFU.RCP R102, R87 ;  /* 0x0000005700667308 */ /* 0x000f700000001000 */
[----:B------:R-:W5:Y:S08]  /*7160*/  MUFU.RCP R97, R97 ;  /* 0x0000006100617308 */ /* 0x000f700000001000 */
[----:B------:R-:W5:Y:S08]  /*7170*/  MUFU.RCP R54, R89 ;  /* 0x0000005900367308 */ /* 0x000f700000001000 */
[----:B------:R-:W5:Y:S01]  /*7180*/  MUFU.RCP R98, R98 ;  /* 0x0000006200627308 */ /* 0x000f620000001000 */
[----:B------:R-:W-:-:S07]  /*7190*/  FMUL.FTZ R50, R50, R31 ;  /* 0x0000001f32327220 */ /* 0x000fce0000410000 */
[----:B------:R-:W5:Y:S01]  /*71a0*/  MUFU.RCP R104, R93 ;  /* 0x0000005d00687308 */ /* 0x000f620000001000 */
[----:B0-----:R-:W-:-:S07]  /*71b0*/  FMUL.FTZ R31, R48, R55 ;  /* 0x00000037301f7220 */ /* 0x001fce0000410000 */
[----:B------:R-:W0:Y:S08]  /*71c0*/  MUFU.RCP R95, R95 ;  /* 0x0000005f005f7308 */ /* 0x000e300000001000 */
[----:B------:R-:W0:Y:S01]  /*71d0*/  MUFU.RCP R49, R96 ;  /* 0x0000006000317308 */ /* 0x000e220000001000 */
[----:B------:R-:W-:Y:S01]  /*71e0*/  FMUL.FTZ R7, R7, R100 ;  /* 0x0000006407077220 */ /* 0x000fe20000410000 */
[----:B-1----:R-:W-:Y:S01]  /*71f0*/  FMUL.FTZ R42, R42, R99 ;  /* 0x000000632a2a7220 */ /* 0x002fe20000410000 */
[----:B--2---:R-:W-:Y:S01]  /*7200*/  FMUL.FTZ R44, R44, R53 ;  /* 0x000000352c2c7220 */ /* 0x004fe20000410000 */
[----:B---3--:R-:W-:Y:S01]  /*7210*/  FMUL.FTZ R47, R47, R88 ;  /* 0x000000582f2f7220 */ /* 0x008fe20000410000 */
[----:B------:R-:W-:Y:S01]  /*7220*/  FMUL.FTZ R51, R51, R32 ;  /* 0x0000002033337220 */ /* 0x000fe20000410000 */
[----:B----4-:R-:W-:Y:S01]  /*7230*/  FMUL.FTZ R6, R6, R101 ;  /* 0x0000006506067220 */ /* 0x010fe20000410000 */
        /* <DEDUP_REMOVED lines=9> */
[----:B------:R-:W-:Y:S01]  /*72d0*/  BAR.SYNC.DEFER_BLOCKING 0x0 ;  /* 0x0000000000007b1d */ /* 0x000fe20000010000 */
[----:B------:R-:W-:Y:S01]  /*72e0*/  FMUL.FTZ R24, R5, R54 ;  /* 0x0000003605187220 */ /* 0x000fe20000410000 */
[----:B------:R-:W-:Y:S01]  /*72f0*/  FMUL.FTZ R8, R43, R98 ;  /* 0x000000622b087220 */ /* 0x000fe20000410000 */
[----:B------:R-:W-:Y:S01]  /*7300*/  F2FP.F16.F32.PACK_AB R50, R50, R51 ;  /* 0x000000333232723e */ /* 0x000fe200000000ff */
[----:B------:R-:W-:Y:S01]  /*7310*/  FMUL.FTZ R41, R41, R26 ;  /* 0x0000001a29297220 */ /* 0x000fe20000410000 */
[----:B------:R-:W-:Y:S01]  /*7320*/  FMUL.FTZ R28, R28, R25 ;  /* 0x000000191c1c7220 */ /* 0x000fe20000410000 */
[----:B------:R-:W-:Y:S01]  /*7330*/  FMUL.FTZ R9, R9, R104 ;  /* 0x0000006809097220 */ /* 0x000fe20000410000 */
[----:B0-----:R-:W-:Y:S01]  /*7340*/  FMUL.FTZ R5, R46, R95 ;  /* 0x0000005f2e057220 */ /* 0x001fe20000410000 */
        /* <DEDUP_REMOVED lines=9> */
[----:B------:R-:W-:Y:S01]  /*73e0*/  FMUL.FTZ R4, R4, R19 ;  /* 0x0000001304047220 */ /* 0x000fe20000410000 */
[----:B------:R-:W-:-:S02]  /*73f0*/  PRMT R18, R7, 0x7632, R18 ;  /* 0x0000763207127816 */ /* 0x000fc40000000012 */
[----:B------:R-:W-:Y:S02]  /*7400*/  F2FP.F16.F32.PACK_AB R28, R28, R41 ;  /* 0x000000291c1c723e */ /* 0x000fe400000000ff */
[----:B------:R-:W-:Y:S01]  /*7410*/  PRMT R19, R6, 0x7632, R19 ;  /* 0x0000763206137816 */ /* 0x000fe20000000013 */
[----:B------:R-:W-:Y:S01]  /*7420*/  STS.U16 [R72], R50 ;  /* 0x0000003248007388 */ /* 0x000fe20000000400 */
[----:B------:R-:W-:Y:S02]  /*7430*/  F2FP.F16.F32.PACK_AB R24, R24, R47 ;  /* 0x0000002f1818723e */ /* 0x000fe400000000ff */
[----:B------:R-:W-:Y:S01]  /*7440*/  PRMT R20, R28, 0x7632, R20 ;  /* 0x000076321c147816 */ /* 0x000fe20000000014 */
[----:B------:R0:W-:Y:S01]  /*7450*/  STS.U16 [R71+0x2], R17 ;  /* 0x0000021147007388 */ /* 0x0001e20000000400 */
[----:B------:R-:W-:Y:S02]  /*7460*/  F2FP.F16.F32.PACK_AB R9, R44, R9 ;  /* 0x000000092c09723e */ /* 0x000fe400000000ff */
[----:B------:R-:W-:Y:S01]  /*7470*/  F2FP.F16.F32.PACK_AB R4, R4, R5 ;  /* 0x000000050404723e */ /* 0x000fe200000000ff */
[----:B------:R-:W-:Y:S01]  /*7480*/  STS.U16 [R70+0x4], R7 ;  /* 0x0000040746007388 */ /* 0x000fe20000000400 */
[----:B------:R-:W-:-:S03]  /*7490*/  PRMT R5, R9, 0x7632, R5 ;  /* 0x0000763209057816 */ /* 0x000fc60000000005 */
[----:B------:R-:W-:Y:S01]  /*74a0*/  STS.U16 [R69+0x6], R18 ;  /* 0x0000061245007388 */ /* 0x000fe20000000400 */
[----:B0-----:R-:W-:-:S03]  /*74b0*/  PRMT R17, R24, 0x7632, R17 ;  /* 0x0000763218117816 */ /* 0x001fc60000000011 */
[----:B------:R0:W-:Y:S01]  /*74c0*/  STS.U16 [R68+0x8], R6 ;  /* 0x0000080644007388 */ /* 0x0001e20000000400 */
[----:B------:R-:W-:-:S03]  /*74d0*/  F2FP.F16.F32.PACK_AB R8, R8, R21 ;  /* 0x000000150808723e */ /* 0x000fc600000000ff */
[----:B------:R-:W-:Y:S01]  /*74e0*/  STS.U16 [R67+0xa], R19 ;  /* 0x00000a1343007388 */ /* 0x000fe20000000400 */
[----:B------:R-:W-:-:S03]  /*74f0*/  PRMT R30, R4, 0x7610, R30 ;  /* 0x00007610041e7816 */ /* 0x000fc6000000001e */
[----:B------:R-:W-:Y:S01]  /*7500*/  STS.U16 [R66+0xc], R28 ;  /* 0x00000c1c42007388 */ /* 0x000fe20000000400 */
[----:B0-----:R-:W-:-:S03]  /*7510*/  PRMT R6, R4, 0x7632, R6 ;  /* 0x0000763204067816 */ /* 0x001fc60000000006 */
[----:B------:R-:W-:Y:S01]  /*7520*/  STS.U16 [R65+0xe], R20 ;  /* 0x00000e1441007388 */ /* 0x000fe20000000400 */
[----:B------:R-:W-:-:S03]  /*7530*/  PRMT R18, R8, 0x7632, R18 ;  /* 0x0000763208127816 */ /* 0x000fc60000000012 */
[----:B------:R-:W-:Y:S04]  /*7540*/  STS.U16 [R64+0x10], R24 ;  /* 0x0000101840007388 */ /* 0x000fe80000000400 */
[----:B------:R-:W-:Y:S01]  /*7550*/  STS.U16 [R63+0x12], R17 ;  /* 0x000012113f007388 */ /* 0x000fe20000000400 */
[----:B------:R-:W-:-:S03]  /*7560*/  MOV R4, UR21 ;  /* 0x0000001500047c02 */ /* 0x000fc60008000f00 */
        /* <DEDUP_REMOVED lines=33> */
[----:B------:R-:W-:Y:S01]  /*7780*/  MOV R5, UR30 ;  /* 0x0000001e00057c02 */ /* 0x000fe20008000f00 */
[----:B------:R-:W-:Y:S02]  /*7790*/  ULDC.64 UR32, c[0x0][0x2c8] ;  /* 0x0000b20000207ab9 */ /* 0x000fe40000000a00 */
[----:B------:R-:W-:Y:S02]  /*77a0*/  UIMAD UR25, UR20, UR32, URZ ;  /* 0x00000020141972a4 */ /* 0x000fe4000f8e023f */
[----:B------:R-:W-:Y:S01]  /*77b0*/  IMAD.WIDE.U32 R2, R5, UR29, R2 ;  /* 0x0000001d05027c25 */ /* 0x000fe2000f8e0002 */
[----:B------:R-:W-:Y:S01]  /*77c0*/  MOV R5, UR32 ;  /* 0x0000002000057c02 */ /* 0x000fe20008000f00 */
[----:B------:R-:W-:Y:S02]  /*77d0*/  UIMAD UR25, UR28, UR33, UR25 ;  /* 0x000000211c1972a4 */ /* 0x000fe4000f8e0219 */
[----:B------:R-:W-:Y:S01]  /*77e0*/  VIADD R3, R3, UR24 ;  /* 0x0000001803037c36 */ /* 0x000fe20008000000 */
[----:B------:R-:W-:Y:S01]  /*77f0*/  ULDC.64 UR32, c[0x0][0x320] ;  /* 0x0000c80000207ab9 */ /* 0x000fe20000000a00 */
[----:B------:R-:W-:-:S05]  /*7800*/  IMAD.WIDE.U32 R2, R5, UR28, R2 ;  /* 0x0000001c05027c25 */ /* 0x000fca000f8e0002 */
[----:B------:R-:W-:Y:S02]  /*7810*/  IADD3 R3, R3, UR25, RZ ;  /* 0x0000001903037c10 */ /* 0x000fe4000fffe0ff */
[----:B------:R-:W-:-:S04]  /*7820*/  LEA R4, P0, R2, UR32, 0x1 ;  /* 0x0000002002047c11 */ /* 0x000fc8000f8008ff */
[----:B------:R-:W-:-:S05]  /*7830*/  LEA.HI.X R5, R2, UR33, R3, 0x1, P0 ;  /* 0x0000002102057c11 */ /* 0x000fca00080f0c03 */
[----:B------:R0:W-:Y:S04]  /*7840*/  STG.E.U16 desc[UR26][R4.64], R7 ;  /* 0x0000000704007986 */ /* 0x0001e8000c10151a */
.L_x_2851:
[----:B------:R-:W-:Y:S05]  /*7850*/  BSYNC B0 ;  /* 0x0000000000007941 */ /* 0x000fea0003800000 */
.L_x_2850:
        /* <DEDUP_REMOVED lines=11> */
[-C--:B------:R-:W-:Y:S01]  /*7910*/  ISETP.GE.AND P2, PT, R37, R29.reuse, PT ;  /* 0x0000001d2500720c */ /* 0x080fe20003f46270 */
[----:B------:R-:W-:Y:S01]  /*7920*/  UIADD3.X UR7, UR7, UR20, UR23, UP0, !UPT ;  /* 0x0000001407077290 */ /* 0x000fe200087fe417 */
[----:B------:R-:W-:Y:S01]  /*7930*/  IADD3 R2, P0, R39, UR24, RZ ;  /* 0x0000001827027c10 */ /* 0x000fe2000ff1e0ff */
[----:B------:R-:W-:Y:S01]  /*7940*/  IMAD.U32 R3, RZ, RZ, UR19 ;  /* 0x00000013ff037e24 */ /* 0x000fe2000f8e00ff */
[----:B------:R-:W-:Y:S01]  /*7950*/  ISETP.GE.AND P1, PT, R13, R29, PT ;  /* 0x0000001d0d00720c */ /* 0x000fe20003f26270 */
[----:B------:R-:W-:Y:S01]  /*7960*/  UIADD3 UR6, UR6, 0x1, URZ ;  /* 0x0000000106067890 */ /* 0x000fe2000fffe03f */
[----:B------:R-:W-:Y:S01]  /*7970*/  IADD3.X R40, R40, UR25, RZ, P0, !PT ;  /* 0x0000001928287c10 */ /* 0x000fe200087fe4ff */
[----:B------:R-:W-:Y:S01]  /*7980*/  UIADD3 UR15, UP0, UR15, 0x1000, URZ ;  /* 0x000010000f0f7890 */ /* 0x000fe2000ff1e03f */
[----:B------:R-:W-:Y:S01]  /*7990*/  LEA R2, P0, R3, R2, 0x1 ;  /* 0x0000000203027211 */ /* 0x000fe200078008ff */
[----:B------:R-:W-:Y:S01]  /*79a0*/  UIADD3 UR16, UP1, UR16, 0x1000, URZ ;  /* 0x0000100010107890 */ /* 0x000fe2000ff3e03f */
[----:B0-----:R-:W-:Y:S01]  /*79b0*/  MOV R4, UR7 ;  /* 0x0000000700047c02 */ /* 0x001fe20008000f00 */
[----:B------:R-:W-:-:S02]  /*79c0*/  UIADD3.X UR17, URZ, UR17, URZ, UP0, !UPT ;  /* 0x000000113f117290 */ /* 0x000fc400087fe43f */
[----:B------:R-:W-:Y:S01]  /*79d0*/  UIADD3.X UR18, URZ, UR18, URZ, UP1, !UPT ;  /* 0x000000123f127290 */ /* 0x000fe20008ffe43f */
[----:B------:R-:W-:Y:S02]  /*79e0*/  LEA.HI.X R3, R3, R40, R4, 0x1, P0 ;  /* 0x0000002803037211 */ /* 0x000fe400000f0c04 */
[----:B------:R-:W-:-:S03]  /*79f0*/  ISETP.GE.AND P0, PT, R35, R29, PT ;  /* 0x0000001d2300720c */ /* 0x000fc60003f06270 */
[----:B------:R0:W-:Y:S01]  /*7a00*/  @!P3 STG.E.U16 desc[UR26][R2.64], R91 ;  /* 0x0000005b0200b986 */ /* 0x0001e2000c10151a */
[----:B------:R-:W-:-:S03]  /*7a10*/  ISETP.GE.AND P3, PT, R11, R29, PT ;  /* 0x0000001d0b00720c */ /* 0x000fc60003f66270 */
[----:B------:R0:W-:Y:S01]  /*7a20*/  @!P6 STG.E.U16 desc[UR26][R2.64+0xc0], R17 ;  /* 0x0000c0110200e986 */ /* 0x0001e2000c10151a */
[-C--:B------:R-:W-:Y:S02]  /*7a30*/  ISETP.GE.AND P6, PT, R0, R29.reuse, PT ;  /* 0x0000001d0000720c */ /* 0x080fe40003fc6270 */
[----:B------:R-:W1:Y:S01]  /*7a40*/  LDC R0, c[0x0][0x224] ;  /* 0x00008900ff007b82 */ /* 0x000e620000000800 */
        /* <DEDUP_REMOVED lines=18> */
[----:B-1----:R-:W-:-:S09]  /*7b70*/  ISETP.LE.AND P0, PT, R0, UR6, PT ;  /* 0x0000000600007c0c */ /* 0x002fd2000bf03270 */
[----:B------:R0:W-:Y:S01]  /*7b80*/  @!P1 STG.E.U16 desc[UR26][R2.64+0x300], R75 ;  /* 0x0003004b02009986 */ /* 0x0001e2000c10151a */
[----:B------:R-:W-:-:S04]  /*7b90*/  IADD3 R108, P1, R108, 0x1000, RZ ;  /* 0x000010006c6c7810 */ /* 0x000fc80007f3e0ff */
[----:B------:R-:W-:Y:S01]  /*7ba0*/  IADD3.X R107, RZ, R107, RZ, P1, !PT ;  /* 0x0000006bff6b7210 */ /* 0x000fe20000ffe4ff */
[----:B------:R-:W-:Y:S08]  /*7bb0*/  @!P0 BRA `(.L_x_2852) ;  /* 0xffffff8c00208947 */ /* 0x000ff0000383ffff */
[----:B------:R-:W-:Y:S05]  /*7bc0*/  EXIT ;  /* 0x000000000000794d */ /* 0x000fea0003800000 */
.L_x_2853:
        /* <DEDUP_REMOVED lines=11> */
.L_x_5245:


//--------------------- .text._Z25selective_scan_fwd_kernelI32Selective_Scan_fwd_kernel_traitsILi128ELi16ELi1ELb0ELb1ELb1ELb0EN3c104HalfEfEEv13SSMParamsBase --------------------------
	.section	.text._Z25selective_scan_fwd_kernelI32Selective_Scan_fwd_kernel_traitsILi128ELi16ELi1ELb0ELb1ELb1ELb0EN3c104HalfEfEEv13SSMParamsBase,"ax",@progbits
	.align	128
        .global         _Z25selective_scan_fwd_kernelI32Selective_Scan_fwd_kernel_traitsILi128ELi16ELi1ELb0ELb1ELb1ELb0EN3c104HalfEfEEv13SSMParamsBase
        .type           _Z25selective_scan_fwd_kernelI32Selective_Scan_fwd_kernel_traitsILi128ELi16ELi1ELb0ELb1ELb1ELb0EN3c104HalfEfEEv13SSMParamsBase,@function
        .size           _Z25selective_scan_fwd_kernelI32Selective_Scan_fwd_kernel_traitsILi128ELi16ELi1ELb0ELb1ELb1ELb0EN3c104HalfEfEEv13SSMParamsBase,(.L_x_5246 - _Z25selective_scan_fwd_kernelI32Selective_Scan_fwd_kernel_traitsILi128ELi16ELi1ELb0ELb1ELb1ELb0EN3c104HalfEfEEv13SSMParamsBase)
        .other          _Z25selective_scan_fwd_kernelI32Selective_Scan_fwd_kernel_traitsILi128ELi16ELi1ELb0ELb1ELb1ELb0EN3c104HalfEfEEv13SSMParamsBase,@"STO_CUDA_ENTRY STV_DEFAULT"
_Z25selective_scan_fwd_kernelI32Selective_Scan_fwd_kernel_traitsILi128ELi16ELi1ELb0ELb1ELb1ELb0EN3c104HalfEfEEv13SSMParamsBase:
.text._Z25selective_scan_fwd_kernelI32Selective_Scan_fwd_kernel_traitsILi128ELi16ELi1ELb0ELb1ELb1ELb0EN3c104HalfEfEEv13SSMParamsBase:
[----:B------:R-:W-:Y:S08]  /*0000*/  LDC R1, c[0x0][0x28] ;  /* 0x00000a00ff017b82 */ /* 0x000ff00000000800 */
[----:B------:R-:W0:Y:S01]  /*0010*/  LDC R15, c[0x0][0x228] ;  /* 0x00008a00ff0f7b82 */ /* 0x000e220000000800 */
[----:B------:R-:W-:Y:S01]  /*0020*/  ULDC.64 UR4, c[0x0][0x2e8] ;  /* 0x0000ba0000047ab9 */ /* 0x000fe20000000a00 */
[----:B------:R-:W-:Y:S01]  /*0030*/  ULDC.64 UR14, c[0x0][0x208] ;  /* 0x00008200000e7ab9 */ /* 0x000fe20000000a00 */
[----:B------:R-:W-:Y:S01]  /*0040*/  ISETP.NE.U32.AND P0, PT, RZ, UR4, PT ;  /* 0x00000004ff007c0c */ /* 0x000fe2000bf05070 */
[----:B------:R-:W-:-:S02]  /*0050*/  ULDC.64 UR6, c[0x0][0x300] ;  /* 0x0000c00000067ab9 */ /* 0x000fc40000000a00 */
[----:B------:R-:W-:Y:S02]  /*0060*/  ISETP.NE.U32.AND P1, PT, RZ, UR6, PT ;  /* 0x00000006ff007c0c */ /* 0x000fe4000bf25070 */
[----:B------:R-:W1:Y:S01]  /*0070*/  S2UR UR8, SR_CTAID.Y ;  /* 0x00000000000879c3 */ /* 0x000e620000002600 */
[----:B------:R-:W-:Y:S02]  /*0080*/  ISETP.NE.AND.EX P0, PT, RZ, UR5, PT, P0 ;  /* 0x00000005ff007c0c */ /* 0x000fe4000bf05300 */
[----:B------:R-:W-:-:S05]  /*0090*/  ISETP.NE.AND.EX P1, PT, RZ, UR7, PT, P1 ;  /* 0x00000007ff007c0c */ /* 0x000fca000bf25310 */
        /* <DEDUP_REMOVED lines=10> */
[----:B------:R-:W3:Y:S01]  /*0140*/  S2UR UR4, SR_CTAID.X ;  /* 0x00000000000479c3 */ /* 0x000ee20000002500 */
[----:B------:R-:W-:Y:S01]  /*0150*/  @P1 LEA.HI.X R5, R106, UR7, R103, 0x2, P3 ;  /* 0x000000076a051c11 */ /* 0x000fe200098f1467 */
[----:B------:R-:W-:Y:S01]  /*0160*/  ULDC.64 UR6, c[0x0][0x290] ;  /* 0x0000a40000067ab9 */ /* 0x000fe20000000a00 */
[----:B------:R4:W5:Y:S04]  /*0170*/  @P0 LDG.E R12, desc[UR14][R2.64] ;  /* 0x0000000e020c0981 */ /* 0x000968000c1e1900 */
[----:B------:R2:W5:Y:S01]  /*0180*/  @P1 LDG.E R14, desc[UR14][R4.64] ;  /* 0x0000000e040e1981 */ /* 0x000562000c1e1900 */
[----:B----4-:R-:W-:Y:S01]  /*0190*/  IABS R2, R106 ;  /* 0x0000006a00027213 */ /* 0x010fe20000000000 */
[----:B-1----:R-:W-:-:S04]  /*01a0*/  VIADD R6, R0, 0xffffffe ;  /* 0x0ffffffe00067836 */ /* 0x002fc80000000000 */
[----:B------:R1:W4:Y:S01]  /*01b0*/  F2I.FTZ.U32.TRUNC.NTZ R7, R6 ;  /* 0x0000000600077305 */ /* 0x000322000021f000 */
[----:B---3--:R-:W-:Y:S01]  /*01c0*/  IMAD.U32 R101, RZ, RZ, UR4 ;  /* 0x00000004ff657e24 */ /* 0x008fe2000f8e00ff */
[----:B------:R-:W-:Y:S01]  /*01d0*/  ULDC.64 UR4, c[0x0][0x240] ;  /* 0x0000900000047ab9 */ /* 0x000fe20000000a00 */
[----:B-1----:R-:W-:-:S03]  /*01e0*/  IMAD.MOV.U32 R6, RZ, RZ, RZ ;  /* 0x000000ffff067224 */ /* 0x002fc600078e00ff */
[----:B------:R-:W-:Y:S02]  /*01f0*/  SHF.R.S32.HI R147, RZ, 0x1f, R101 ;  /* 0x0000001fff937819 */ /* 0x000fe40000011465 */
[----:B----4-:R-:W-:-:S05]  /*0200*/  IADD3 R8, RZ, -R7, RZ ;  /* 0x80000007ff087210 */ /* 0x010fca0007ffe0ff */
[----:B------:R-:W-:-:S04]  /*0210*/  IMAD R3, R8, R9, RZ ;  /* 0x0000000908037224 */ /* 0x000fc800078e02ff */
[----:B------:R-:W-:Y:S02]  /*0220*/  IMAD.HI.U32 R7, R7, R3, R6 ;  /* 0x0000000307077227 */ /* 0x000fe400078e0006 */
[----:B------:R-:W1:Y:S04]  /*0230*/  LDC R6, c[0x0][0x224] ;  /* 0x00008900ff067b82 */ /* 0x000e680000000800 */
[----:B------:R-:W-:-:S05]  /*0240*/  IMAD.HI.U32 R7, R7, R2, RZ ;  /* 0x0000000207077227 */ /* 0x000fca00078e00ff */
[----:B------:R-:W-:-:S05]  /*0250*/  IADD3 R0, -R7, RZ, RZ ;  /* 0x000000ff07007210 */ /* 0x000fca0007ffe1ff */
[----:B------:R-:W-:Y:S01]  /*0260*/  IMAD R0, R9, R0, R2 ;  /* 0x0000000009007224 */ /* 0x000fe200078e0202 */
[----:B------:R-:W-:-:S04]  /*0270*/  LOP3.LUT R2, R106, R15, RZ, 0x3c, !PT ;  /* 0x0000000f6a027212 */ /* 0x000fc800078e3cff */
[----:B------:R-:W-:Y:S02]  /*0280*/  ISETP.GT.U32.AND P3, PT, R9, R0, PT ;  /* 0x000000000900720c */ /* 0x000fe40003f64070 */
[----:B------:R-:W-:Y:S01]  /*0290*/  ISETP.GE.AND P4, PT, R2, RZ, PT ;  /* 0x000000ff0200720c */ /* 0x000fe20003f86270 */
[----:B------:R-:W-:-:S04]  /*02a0*/  IMAD.WIDE.U32 R2, R101, UR4, RZ ;  /* 0x0000000465027c25 */ /* 0x000fc8000f8e00ff */
[----:B------:R-:W-:-:S06]  /*02b0*/  IMAD.MOV.U32 R8, RZ, RZ, R2 ;  /* 0x000000ffff087224 */ /* 0x000fcc00078e0002 */
[-C--:B------:R-:W-:Y:S01]  /*02c0*/  @!P3 IADD3 R0, R0, -R9.reuse, RZ ;  /* 0x800000090000b210 */ /* 0x080fe20007ffe0ff */
[----:B------:R-:W-:Y:S01]  /*02d0*/  @!P3 VIADD R7, R7, 0x1 ;  /* 0x000000010707b836 */ /* 0x000fe20000000000 */
[----:B------:R-:W-:Y:S02]  /*02e0*/  ISETP.NE.AND P3, PT, R15, RZ, PT ;  /* 0x000000ff0f00720c */ /* 0x000fe40003f65270 */
[----:B------:R-:W-:Y:S01]  /*02f0*/  ISETP.GE.U32.AND P2, PT, R0, R9, PT ;  /* 0x000000090000720c */ /* 0x000fe20003f46070 */
[----:B------:R-:W-:-:S04]  /*0300*/  IMAD R0, R147, UR4, RZ ;  /* 0x0000000493007c24 */ /* 0x000fc8000f8e02ff */
[----:B------:R-:W-:Y:S01]  /*0310*/  IMAD R9, R101, UR5, R0 ;  /* 0x0000000565097c24 */ /* 0x000fe2000f8e0200 */
[----:B------:R-:W-:Y:S02]  /*0320*/  ULDC.64 UR4, c[0x0][0x260] ;  /* 0x0000980000047ab9 */ /* 0x000fe40000000a00 */
[----:B------:R-:W-:Y:S02]  /*0330*/  IMAD R0, R147, UR4, RZ ;  /* 0x0000000493007c24 */ /* 0x000fe4000f8e02ff */
[----:B--2---:R-:W-:Y:S01]  /*0340*/  IMAD.WIDE.U32 R4, R101, UR4, RZ ;  /* 0x0000000465047c25 */ /* 0x004fe2000f8e00ff */
[----:B------:R-:W-:Y:S02]  /*0350*/  IADD3 R9, R3, R9, RZ ;  /* 0x0000000903097210 */ /* 0x000fe40007ffe0ff */
[----:B------:R-:W-:Y:S01]  /*0360*/  @P2 IADD3 R7, R7, 0x1, RZ ;  /* 0x0000000107072810 */ /* 0x000fe20007ffe0ff */
[----:B------:R-:W-:Y:S01]  /*0370*/  IMAD R11, R101, UR5, R0 ;  /* 0x00000005650b7c24 */ /* 0x000fe2000f8e0200 */
[----:B-1----:R-:W-:Y:S01]  /*0380*/  ISETP.GE.AND P2, PT, R6, 0x1, PT ;  /* 0x000000010600780c */ /* 0x002fe20003f46270 */
[----:B------:R-:W-:Y:S01]  /*0390*/  ULDC.64 UR4, c[0x0][0x280] ;  /* 0x0000a00000047ab9 */ /* 0x000fe20000000a00 */
[----:B------:R-:W-:Y:S01]  /*03a0*/  MOV R10, R4 ;  /* 0x00000004000a7202 */ /* 0x000fe20000000f00 */
[----:B------:R-:W-:-:S02]  /*03b0*/  IMAD.MOV.U32 R13, RZ, RZ, R7 ;  /* 0x000000ffff0d7224 */ /* 0x000fc400078e0007 */
[C---:B------:R-:W-:Y:S02]  /*03c0*/  IMAD R0, R147.reuse, UR4, RZ ;  /* 0x0000000493007c24 */ /* 0x040fe4000f8e02ff */
[----:B------:R-:W-:Y:S01]  /*03d0*/  IMAD R4, R147, UR6, RZ ;  /* 0x0000000693047c24 */ /* 0x000fe2000f8e02ff */
[----:B------:R-:W-:Y:S01]  /*03e0*/  @!P4 IADD3 R13, -R13, RZ, RZ ;  /* 0x000000ff0d0dc210 */ /* 0x000fe20007ffe1ff */
[----:B------:R-:W-:Y:S01]  /*03f0*/  IMAD.IADD R11, R5, 0x1, R11 ;  /* 0x00000001050b7824 */ /* 0x000fe200078e020b */
[----:B------:R-:W-:Y:S01]  /*0400*/  @!P3 LOP3.LUT R13, RZ, R15, RZ, 0x33, !PT ;  /* 0x0000000fff0db212 */ /* 0x000fe200078e33ff */
[----:B------:R-:W-:-:S04]  /*0410*/  IMAD.WIDE.U32 R2, R101, UR4, RZ ;  /* 0x0000000465027c25 */ /* 0x000fc8000f8e00ff */
[C---:B------:R-:W-:Y:S02]  /*0420*/  IMAD R5, R101.reuse, UR5, R0 ;  /* 0x0000000565057c24 */ /* 0x040fe4000f8e0200 */
[----:B------:R-:W-:-:S04]  /*0430*/  IMAD.WIDE.U32 R6, R101, UR6, RZ ;  /* 0x0000000665067c25 */ /* 0x000fc8000f8e00ff */
[----:B------:R-:W-:Y:S02]  /*0440*/  IMAD R15, R101, UR7, R4 ;  /* 0x00000007650f7c24 */ /* 0x000fe4000f8e0204 */
[----:B------:R-:W-:Y:S01]  /*0450*/  IMAD.IADD R5, R3, 0x1, R5 ;  /* 0x0000000103057824 */ /* 0x000fe200078e0205 */
[----:B0-----:R-:W-:Y:S06]  /*0460*/  @!P2 EXIT ;  /* 0x000000000000a94d */ /* 0x001fec0003800000 */
[----:B------:R-:W0:Y:S01]  /*0470*/  S2R R99, SR_TID.X ;  /* 0x0000000000637919 */ /* 0x000e220000002100 */
[----:B------:R-:W1:Y:S01]  /*0480*/  LDC.64 R16, c[0x0][0x2f0] ;  /* 0x0000bc00ff107b82 */ /* 0x000e620000000a00 */
[----:B------:R-:W-:Y:S01]  /*0490*/  SHF.R.S32.HI R0, RZ, 0x1f, R13 ;  /* 0x0000001fff007819 */ /* 0x000fe2000001140d */
[----:B------:R-:W-:Y:S01]  /*04a0*/  ULDC.64 UR4, c[0x0][0x258] ;  /* 0x0000960000047ab9 */ /* 0x000fe20000000a00 */
[----:B------:R-:W-:Y:S01]  /*04b0*/  IMAD.MOV.U32 R4, RZ, RZ, R2 ;  /* 0x000000ffff047224 */ /* 0x000fe200078e0002 */
[----:B------:R-:W-:Y:S01]  /*04c0*/  ULDC.64 UR8, c[0x0][0x278] ;  /* 0x00009e0000087ab9 */ /* 0x000fe20000000a00 */
[----:B------:R-:W-:Y:S01]  /*04d0*/  IMAD.WIDE.U32 R8, R13, UR4, R8 ;  /* 0x000000040d087c25 */ /* 0x000fe2000f8e0008 */
[----:B------:R-:W2:Y:S01]  /*04e0*/  S2R R104, SR_LANEID ;  /* 0x0000000000687919 */ /* 0x000ea20000000000 */
[----:B------:R-:W-:Y:S01]  /*04f0*/  ULDC.64 UR6, c[0x0][0x298] ;  /* 0x0000a60000067ab9 */ /* 0x000fe20000000a00 */
[----:B------:R-:W3:Y:S01]  /*0500*/  LDC.64 R18, c[0x0][0x2f8] ;  /* 0x0000be00ff127b82 */ /* 0x000ee20000000a00 */
[C---:B------:R-:W-:Y:S01]  /*0510*/  IMAD R2, R0.reuse, UR4, RZ ;  /* 0x0000000400027c24 */ /* 0x040fe2000f8e02ff */
[----:B------:R-:W-:Y:S01]  /*0520*/  IADD3 R7, R7, R15, RZ ;  /* 0x0000000f07077210 */ /* 0x000fe20007ffe0ff */
[----:B------:R-:W-:Y:S01]  /*0530*/  IMAD R0, R0, UR8, RZ ;  /* 0x0000000800007c24 */ /* 0x000fe2000f8e02ff */
[----:B------:R-:W-:Y:S01]  /*0540*/  LEA R91, P2, R8, R20, 0x1 ;  /* 0x00000014085b7211 */ /* 0x000fe200078408ff */
[C---:B------:R-:W-:Y:S01]  /*0550*/  IMAD R87, R13.reuse, UR5, R2 ;  /* 0x000000050d577c24 */ /* 0x040fe2000f8e0202 */
[----:B------:R-:W-:Y:S01]  /*0560*/  ULDC.64 UR4, c[0x0][0x288] ;  /* 0x0000a20000047ab9 */ /* 0x000fe20000000a00 */
[----:B------:R-:W-:-:S03]  /*0570*/  IMAD.WIDE.U32 R10, R13, UR8, R10 ;  /* 0x000000080d0a7c25 */ /* 0x000fc6000f8e000a */
[----:B------:R-:W-:Y:S01]  /*0580*/  IADD3 R87, R9, R87, RZ ;  /* 0x0000005709577210 */ /* 0x000fe20007ffe0ff */
[----:B------:R-:W-:Y:S01]  /*0590*/  IMAD R3, R103, UR4, RZ ;  /* 0x0000000467037c24 */ /* 0x000fe2000f8e02ff */
[----:B------:R-:W-:Y:S01]  /*05a0*/  LEA R89, P3, R10, R22, 0x1 ;  /* 0x000000160a597211 */ /* 0x000fe200078608ff */
[----:B------:R-:W-:Y:S01]  /*05b0*/  IMAD R85, R13, UR9, R0 ;  /* 0x000000090d557c24 */ /* 0x000fe2000f8e0200 */
[----:B------:R-:W-:Y:S01]  /*05c0*/  LEA.HI.X R87, R8, R21, R87, 0x1, P2 ;  /* 0x0000001508577211 */ /* 0x000fe200010f0c57 */
[C---:B------:R-:W-:Y:S01]  /*05d0*/  IMAD R95, R106.reuse, UR5, R3 ;  /* 0x000000056a5f7c24 */ /* 0x040fe2000f8e0203 */
[----:B------:R-:W-:Y:S01]  /*05e0*/  UMOV UR5, URZ ;  /* 0x0000003f00057c82 */ /* 0x000fe20008000000 */
[----:B------:R-:W-:Y:S01]  /*05f0*/  IMAD.WIDE.U32 R2, R106, UR4, R4 ;  /* 0x000000046a027c25 */ /* 0x000fe2000f8e0004 */
[----:B------:R-:W-:Y:S01]  /*0600*/  UMOV UR4, URZ ;  /* 0x0000003f00047c82 */ /* 0x000fe20008000000 */
[----:B-----5:R-:W-:Y:S02]  /*0610*/  @P0 R2UR UR4, R12 ;  /* 0x000000000c0402ca */ /* 0x020fe400000e0000 */
[----:B------:R-:W-:Y:S01]  /*0620*/  IMAD R15, R103, UR6, RZ ;  /* 0x00000006670f7c24 */ /* 0x000fe2000f8e02ff */
[----:B------:R-:W-:Y:S01]  /*0630*/  IADD3 R95, R3, R95, RZ ;  /* 0x0000005f035f7210 */ /* 0x000fe20007ffe0ff */
[----:B------:R-:W-:Y:S01]  /*0640*/  IMAD.IADD R85, R11, 0x1, R85 ;  /* 0x000000010b557824 */ /* 0x000fe200078e0255 */
[----:B0-----:R-:W-:Y:S01]  /*0650*/  SHF.L.U32 R0, R99, 0x4, RZ ;  /* 0x0000000463007819 */ /* 0x001fe200000006ff */
[----:B------:R-:W-:Y:S01]  /*0660*/  IMAD R15, R106, UR7, R15 ;  /* 0x000000076a0f7c24 */ /* 0x000fe2000f8e020f */
[----:B-1----:R-:W-:Y:S01]  /*0670*/  LEA R102, P2, R2, R16, 0x1 ;  /* 0x0000001002667211 */ /* 0x002fe200078408ff */
[----:B------:R-:W-:Y:S01]  /*0680*/  IMAD.WIDE.U32 R4, R106, UR6, R6 ;  /* 0x000000066a047c25 */ /* 0x000fe2000f8e0006 */
[----:B------:R-:W-:Y:S01]  /*0690*/  @P1 R2UR UR5, R14 ;  /* 0x000000000e0512ca */ /* 0x000fe200000e0000 */
[----:B------:R-:W-:Y:S01]  /*06a0*/  UMOV UR6, URZ ;  /* 0x0000003f00067c82 */ /* 0x000fe20008000000 */
[----:B------:R-:W-:Y:S01]  /*06b0*/  LOP3.LUT R0, R0, 0xfffffe00, RZ, 0xc0, !PT ;  /* 0xfffffe0000007812 */ /* 0x000fe200078ec0ff */
[----:B------:R-:W-:Y:S01]  /*06c0*/  IMAD.IADD R93, R5, 0x1, R15 ;  /* 0x00000001055d7824 */ /* 0x000fe200078e020f */
[----:B------:R-:W-:-:S02]  /*06d0*/  LEA.HI.X R85, R10, R23, R85, 0x1, P3 ;  /* 0x000000170a557211 */ /* 0x000fc400018f0c55 */
[----:B------:R-:W-:Y:S02]  /*06e0*/  LEA.HI.X R95, R2, R17, R95, 0x1, P2 ;  /* 0x00000011025f7211 */ /* 0x000fe400010f0c5f */
[----:B---3--:R-:W-:Y:S02]  /*06f0*/  LEA R100, P3, R4, R18, 0x1 ;  /* 0x0000001204647211 */ /* 0x008fe400078608ff */
[----:B------:R-:W-:Y:S02]  /*0700*/  LOP3.LUT R2, R0, 0x1f, R99, 0xf8, !PT ;  /* 0x0000001f00027812 */ /* 0x000fe400078ef863 */
[----:B------:R-:W-:Y:S02]  /*0710*/  LEA.HI.X R93, R4, R19, R93, 0x1, P3 ;  /* 0x00000013045d7211 */ /* 0x000fe400018f0c5d */
[----:B------:R-:W-:Y:S02]  /*0720*/  LOP3.LUT R99, R99, 0x1f, RZ, 0xc0, !PT ;  /* 0x0000001f63637812 */ /* 0x000fe400078ec0ff */
        /* <DEDUP_REMOVED lines=8> */
[----:B--2---:R-:W-:-:S07]  /*07b0*/  LOP3.LUT R84, R2, 0x1e0, RZ, 0xfc, !PT ;  /* 0x000001e002547812 */ /* 0x004fce00078efcff */
.L_x_2894:
[----:B------:R-:W-:Y:S01]  /*07c0*/  BAR.SYNC.DEFER_BLOCKING 0x0 ;  /* 0x0000000000007b1d */ /* 0x000fe20000010000 */
[C---:B------:R-:W-:Y:S01]  /*07d0*/  LOP3.LUT R146, R2.reuse, 0x20, RZ, 0xfc, !PT ;  /* 0x0000002002927812 */ /* 0x040fe200078efcff */
[----:B0-----:R-:W-:Y:S01]  /*07e0*/  IMAD.MOV.U32 R4, RZ, RZ, R102 ;  /* 0x000000ffff047224 */ /* 0x001fe200078e0066 */
[----:B------:R-:W-:Y:S02]  /*07f0*/  MOV R5, R95 ;  /* 0x0000005f00057202 */ /* 0x000fe40000000f00 */
[C---:B------:R-:W-:Y:S01]  /*0800*/  LOP3.LUT R145, R2.reuse, 0x40, RZ, 0xfc, !PT ;  /* 0x0000004002917812 */ /* 0x040fe200078efcff */
[----:B------:R-:W-:Y:S01]  /*0810*/  ULDC UR7, c[0x0][0x218] ;  /* 0x0000860000077ab9 */ /* 0x000fe20000000800 */
[C---:B------:R-:W-:Y:S01]  /*0820*/  LOP3.LUT R144, R2.reuse, 0x60, RZ, 0xfc, !PT ;  /* 0x0000006002907812 */ /* 0x040fe200078efcff */
[----:B------:R-:W-:Y:S01]  /*0830*/  UIMAD UR13, UR6, -0x800, UR7 ;  /* 0xfffff800060d78a4 */ /* 0x000fe2000f8e0207 */
[----:B------:R-:W-:Y:S01]  /*0840*/  PRMT R7, RZ, 0x7610, R7 ;  /* 0x00007610ff077816 */ /* 0x000fe20000000007 */
[C---:B------:R-:W-:Y:S01]  /*0850*/  IMAD.WIDE R4, R2.reuse, 0x2, R4 ;  /* 0x0000000202047825 */ /* 0x040fe200078e0204 */
[----:B------:R-:W-:-:S02]  /*0860*/  LOP3.LUT R108, R2, 0x80, RZ, 0xfc, !PT ;  /* 0x00000080026c7812 */ /* 0x000fc400078efcff */
[----:B------:R-:W-:Y:S02]  /*0870*/  PRMT R0, RZ, 0x7610, R0 ;  /* 0x00007610ff007816 */ /* 0x000fe40000000000 */
[----:B------:R-:W-:Y:S02]  /*0880*/  ISETP.GE.AND P2, PT, R2, UR13, PT ;  /* 0x0000000d02007c0c */ /* 0x000fe4000bf46270 */
[----:B------:R-:W-:Y:S02]  /*0890*/  ISETP.GE.AND P1, PT, R146, UR13, PT ;  /* 0x0000000d92007c0c */ /* 0x000fe4000bf26270 */
[----:B------:R-:W-:Y:S02]  /*08a0*/  LOP3.LUT R107, R2, 0xa0, RZ, 0xfc, !PT ;  /* 0x000000a0026b7812 */ /* 0x000fe400078efcff */
[----:B------:R-:W-:Y:S02]  /*08b0*/  ISETP.GE.AND P0, PT, R145, UR13, PT ;  /* 0x0000000d91007c0c */ /* 0x000fe4000bf06270 */
[----:B------:R-:W-:-:S02]  /*08c0*/  ISETP.GE.AND P4, PT, R144, UR13, PT ;  /* 0x0000000d90007c0c */ /* 0x000fc4000bf86270 */
[----:B------:R-:W-:Y:S02]  /*08d0*/  ISETP.GE.AND P6, PT, R108, UR13, PT ;  /* 0x0000000d6c007c0c */ /* 0x000fe4000bfc6270 */
[----:B------:R-:W-:Y:S01]  /*08e0*/  ISETP.GE.AND P5, PT, R107, UR13, PT ;  /* 0x0000000d6b007c0c */ /* 0x000fe2000bfa6270 */
[----:B------:R-:W2:Y:S01]  /*08f0*/  @!P2 LDG.E.U16 R7, desc[UR14][R4.64] ;  /* 0x0000000e0407a981 */ /* 0x000ea2000c1e1500 */
[----:B------:R-:W-:Y:S02]  /*0900*/  ISETP.GE.AND P3, PT, R98, UR13, PT ;  /* 0x0000000d62007c0c */ /* 0x000fe4000bf66270 */
[----:B------:R-:W-:Y:S01]  /*0910*/  ISETP.GE.AND P2, PT, R97, UR13, PT ;  /* 0x0000000d61007c0c */ /* 0x000fe2000bf46270 */
[----:B------:R-:W3:Y:S01]  /*0920*/  @!P1 LDG.E.U16 R0, desc[UR14][R4.64+0x40] ;  /* 0x0000400e04009981 */ /* 0x000ee2000c1e1500 */
        /* <DEDUP_REMOVED lines=8> */
[----:B------:R-:W5:Y:S01]  /*09b0*/  @!P4 LDG.E.U16 R6, desc[UR14][R4.64+0xc0] ;  /* 0x0000c00e0406c981 */ /* 0x000f62000c1e1500 */
[----:B------:R-:W-:-:S02]  /*09c0*/  PRMT R15, RZ, 0x7610, R15 ;  /* 0x00007610ff0f7816 */ /* 0x000fc4000000000f */
        /* <DEDUP_REMOVED lines=11> */
[----:B------:R-:W-:Y:S02]  /*0a80*/  ISETP.GE.AND P2, PT, R86, UR13, PT ;  /* 0x0000000d56007c0c */ /* 0x000fe4000bf46270 */
[----:B------:R-:W-:Y:S01]  /*0a90*/  PRMT R17, RZ, 0x7610, R17 ;  /* 0x00007610ff117816 */ /* 0x000fe20000000011 */
[----:B------:R-:W5:Y:S01]  /*0aa0*/  @!P1 LDG.E.U16 R15, desc[UR14][R4.64+0x200] ;  /* 0x0002000e040f9981 */ /* 0x000f62000c1e1500 */
[----:B------:R-:W-:Y:S02]  /*0ab0*/  ISETP.GE.AND P1, PT, R84, UR13, PT ;  /* 0x0000000d54007c0c */ /* 0x000fe4000bf26270 */
[----:B------:R-:W-:Y:S01]  /*0ac0*/  PRMT R14, RZ, 0x7610, R14 ;  /* 0x00007610ff0e7816 */ /* 0x000fe2000000000e */
[----:B------:R-:W5:Y:S01]  /*0ad0*/  @!P0 LDG.E.U16 R12, desc[UR14][R4.64+0x240] ;  /* 0x0002400e040c8981 */ /* 0x000f62000c1e1500 */
[----:B------:R-:W-:-:S02]  /*0ae0*/  PRMT R19, RZ, 0x7610, R19 ;  /* 0x00007610ff137816 */ /* 0x000fc40000000013 */
        /* <DEDUP_REMOVED lines=9> */
[----:B------:R-:W1:Y:S01]  /*0b80*/  S2R R109, SR_TID.X ;  /* 0x00000000006d7919 */ /* 0x000e620000002100 */
[----:B------:R-:W0:Y:S01]  /*0b90*/  S2UR UR8, SR_CgaCtaId ;  /* 0x00000000000879c3 */ /* 0x000e220000008800 */
[----:B------:R-:W-:Y:S01]  /*0ba0*/  UMOV UR7, 0x400 ;  /* 0x0000040000077882 */ /* 0x000fe20000000000 */
[----:B-1----:R-:W-:-:S05]  /*0bb0*/  IMAD.SHL.U32 R83, R109, 0x10, RZ ;  /* 0x000000106d537824 */ /* 0x002fca00078e00ff */
[----:B------:R-:W-:-:S04]  /*0bc0*/  LOP3.LUT R83, R83, 0xfffffe00, RZ, 0xc0, !PT ;  /* 0xfffffe0053537812 */ /* 0x000fc800078ec0ff */
[----:B------:R-:W-:Y:S01]  /*0bd0*/  IADD3 R20, R83, R104, RZ ;  /* 0x0000006853147210 */ /* 0x000fe20007ffe0ff */
[----:B0-----:R-:W-:-:S04]  /*0be0*/  ULEA UR8, UR8, UR7, 0x18 ;  /* 0x0000000708087291 */ /* 0x001fc8000f8ec03f */
        /* <DEDUP_REMOVED lines=8> */
[C---:B------:R-:W-:Y:S02]  /*0c70*/  IADD3 R31, R20.reuse, 0xc0, RZ ;  /* 0x000000c0141f7810 */ /* 0x040fe40007ffe0ff */
[-C--:B------:R-:W-:Y:S01]  /*0c80*/  LEA.HI.SX32 R25, R25, R20.reuse, 0x1b ;  /* 0x0000001419197211 */ /* 0x080fe200078fdaff */
[----:B------:R-:W-:Y:S01]  /*0c90*/  VIADD R37, R20, 0x120 ;  /* 0x0000012014257836 */ /* 0x000fe20000000000 */
[----:B------:R-:W-:-:S02]  /*0ca0*/  LEA.HI.SX32 R5, R5, R20, 0x1b ;  /* 0x0000001405057211 */ /* 0x000fc400078fdaff */
[----:B------:R-:W-:Y:S02]  /*0cb0*/  IADD3 R35, R20, 0x100, RZ ;  /* 0x0000010014237810 */ /* 0x000fe40007ffe0ff */
[----:B------:R-:W-:Y:S02]  /*0cc0*/  LEA R82, R82, UR8, 0x1 ;  /* 0x0000000852527c11 */ /* 0x000fe4000f8e08ff */
[-C--:B------:R-:W-:Y:S01]  /*0cd0*/  LEA.HI.SX32 R27, R27, R20.reuse, 0x1b ;  /* 0x000000141b1b7211 */ /* 0x080fe200078fdaff */
[C---:B------:R-:W-:Y:S01]  /*0ce0*/  VIADD R41, R20.reuse, 0x160 ;  /* 0x0000016014297836 */ /* 0x040fe20000000000 */
[----:B------:R-:W-:Y:S02]  /*0cf0*/  LEA.HI.SX32 R29, R29, R20, 0x1b ;  /* 0x000000141d1d7211 */ /* 0x000fe400078fdaff */
[----:B------:R-:W-:Y:S02]  /*0d00*/  LEA R81, R23, UR8, 0x1 ;  /* 0x0000000817517c11 */ /* 0x000fe4000f8e08ff */
[----:B------:R-:W-:-:S02]  /*0d10*/  IADD3 R39, R20, 0x140, RZ ;  /* 0x0000014014277810 */ /* 0x000fc40007ffe0ff */
[-C--:B------:R-:W-:Y:S02]  /*0d20*/  LEA.HI.SX32 R31, R31, R20.reuse, 0x1b ;  /* 0x000000141f1f7211 */ /* 0x080fe400078fdaff */
[----:B------:R-:W-:Y:S01]  /*0d30*/  LEA R80, R25, UR8, 0x1 ;  /* 0x0000000819507c11 */ /* 0x000fe2000f8e08ff */
[C---:B------:R-:W-:Y:S01]  /*0d40*/  VIADD R45, R20.reuse, 0x1a0 ;  /* 0x000001a0142d7836 */ /* 0x040fe20000000000 */
[-C--:B------:R-:W-:Y:S02]  /*0d50*/  LEA.HI.SX32 R33, R33, R20.reuse, 0x1b ;  /* 0x0000001421217211 */ /* 0x080fe400078fdaff */
        /* <DEDUP_REMOVED lines=16> */
[-C--:B------:R-:W-:Y:S02]  /*0e60*/  LEA.HI.SX32 R47, R47, R20.reuse, 0x1b ;  /* 0x000000142f2f7211 */ /* 0x080fe400078fdaff */
[----:B------:R-:W-:Y:S02]  /*0e70*/  ISETP.GE.AND P2, PT, R2, UR13, PT ;  /* 0x0000000d02007c0c */ /* 0x000fe4000bf46270 */
[----:B------:R-:W-:Y:S01]  /*0e80*/  ISETP.GE.AND P1, PT, R146, UR13, PT ;  /* 0x0000000d92007c0c */ /* 0x000fe2000bf26270 */
[----:B------:R-:W-:Y:S01]  /*0e90*/  IMAD.MOV.U32 R5, RZ, RZ, R93 ;  /* 0x000000ffff057224 */ /* 0x000fe200078e005d */
[----:B------:R-:W-:Y:S01]  /*0ea0*/  LEA R72, R39, UR8, 0x1 ;  /* 0x0000000827487c11 */ /* 0x000fe2000f8e08ff */
[----:B------:R-:W0:Y:S01]  /*0eb0*/  LDC R37, c[0x0][0x21c] ;  /* 0x00008700ff257b82 */ /* 0x000e220000000800 */
[----:B------:R-:W-:Y:S02]  /*0ec0*/  LEA.HI.SX32 R49, R49, R20, 0x1b ;  /* 0x0000001431317211 */ /* 0x000fe400078fdaff */
[----:B------:R-:W-:-:S02]  /*0ed0*/  LEA R71, R41, UR8, 0x1 ;  /* 0x0000000829477c11 */ /* 0x000fc4000f8e08ff */
[----:B------:R-:W-:Y:S02]  /*0ee0*/  LEA R70, R43, UR8, 0x1 ;  /* 0x000000082b467c11 */ /* 0x000fe4000f8e08ff */
[----:B------:R-:W-:Y:S02]  /*0ef0*/  LEA R69, R45, UR8, 0x1 ;  /* 0x000000082d457c11 */ /* 0x000fe4000f8e08ff */
[----:B------:R-:W-:Y:S02]  /*0f00*/  LEA R68, R47, UR8, 0x1 ;  /* 0x000000082f447c11 */ /* 0x000fe4000f8e08ff */
[----:B------:R-:W-:Y:S02]  /*0f10*/  LEA R67, R49, UR8, 0x1 ;  /* 0x0000000831437c11 */ /* 0x000fe4000f8e08ff */
[----:B------:R-:W-:Y:S02]  /*0f20*/  MOV R4, R100 ;  /* 0x0000006400047202 */ /* 0x000fe40000000f00 */
[----:B------:R-:W-:-:S02]  /*0f30*/  PRMT R23, RZ, 0x7610, R23 ;  /* 0x00007610ff177816 */ /* 0x000fc40000000017 */
[----:B------:R-:W-:Y:S01]  /*0f40*/  PRMT R22, RZ, 0x7610, R22 ;  /* 0x00007610ff167816 */ /* 0x000fe20000000016 */
[----:B------:R-:W-:Y:S01]  /*0f50*/  IMAD.WIDE R4, R2, 0x2, R4 ;  /* 0x0000000202047825 */ /* 0x000fe200078e0204 */
        /* <DEDUP_REMOVED lines=16> */
[----:B--2---:R-:W-:Y:S04]  /*1060*/  STS.U16 [R82], R7 ;  /* 0x0000000752007388 */ /* 0x004fe80000000400 */
[----:B---3--:R1:W-:Y:S04]  /*1070*/  STS.U16 [R81+0x40], R0 ;  /* 0x0000400051007388 */ /* 0x0083e80000000400 */
[----:B----4-:R-:W-:Y:S01]  /*1080*/  STS.U16 [R80+0x80], R9 ;  /* 0x0000800950007388 */ /* 0x010fe20000000400 */
[----:B-1----:R-:W-:-:S03]  /*1090*/  LEA R0, R104, R83, 0x4 ;  /* 0x0000005368007211 */ /* 0x002fc600078e20ff */
[----:B-----5:R-:W-:Y:S04]  /*10a0*/  STS.U16 [R79+0xc0], R6 ;  /* 0x0000c0064f007388 */ /* 0x020fe80000000400 */
        /* <DEDUP_REMOVED lines=53> */
[----:B------:R-:W-:-:S03]  /*1400*/  PRMT R36, RZ, 0x7610, R36 ;  /* 0x00007610ff247816 */ /* 0x000fc60000000024 */
[----:B------:R-:W5:Y:S04]  /*1410*/  @!P4 LDG.E.U16 R21, desc[UR14][R4.64+0x280] ;  /* 0x0002800e0415c981 */ /* 0x000f68000c1e1500 */
        /* <DEDUP_REMOVED lines=95> */
.L_x_2855:
[----:B------:R-:W-:Y:S05]  /*1a10*/  BSYNC B0 ;  /* 0x0000000000007941 */ /* 0x000fea0003800000 */
.L_x_2854:
[----:B------:R-:W-:Y:S01]  /*1a20*/  HADD2.F32 R33, -RZ, R33.H0_H0 ;  /* 0x20000021ff217230 */ /* 0x000fe20000004100 */
[----:B------:R-:W-:Y:S01]  /*1a30*/  BSSY B0, `(.L_x_2856) ;  /* 0x0000023000007945 */ /* 0x000fe20003800000 */
[----:B------:R-:W-:-:S03]  /*1a40*/  FSETP.GTU.FTZ.AND P4, PT, R59, 20, PT ;  /* 0x41a000003b00780b */ /* 0x000fc60003f9c000 */
[----:B------:R-:W-:Y:S01]  /*1a50*/  FADD.FTZ R58, R33, UR5 ;  /* 0x00000005213a7e21 */ /* 0x000fe20008010000 */
        /* <DEDUP_REMOVED lines=32> */
.L_x_2857:
[----:B------:R-:W-:Y:S05]  /*1c60*/  BSYNC B0 ;  /* 0x0000000000007941 */ /* 0x000fea0003800000 */
.L_x_2856:
        /* <DEDUP_REMOVED lines=38> */
.L_x_2859:
[----:B------:R-:W-:Y:S05]  /*1ed0*/  BSYNC B0 ;  /* 0x0000000000007941 */ /* 0x000fea0003800000 */
.L_x_2858:
        /* <DEDUP_REMOVED lines=36> */
.L_x_2861:
[----:B------:R-:W-:Y:S05]  /*2120*/  BSYNC B0 ;  /* 0x0000000000007941 */ /* 0x000fea0003800000 */
.L_x_2860:
        /* <DEDUP_REMOVED lines=38> */
.L_x_2863:
[----:B------:R-:W-:Y:S05]  /*2390*/  BSYNC B0 ;  /* 0x0000000000007941 */ /* 0x000fea0003800000 */
.L_x_2862:
        /* <DEDUP_REMOVED lines=36> */
.L_x_2865:
[----:B------:R-:W-:Y:S05]  /*25e0*/  BSYNC B0 ;  /* 0x0000000000007941 */ /* 0x000fea0003800000 */
.L_x_2864:
        /* <DEDUP_REMOVED lines=38> */
.L_x_2867:
[----:B------:R-:W-:Y:S05]  /*2850*/  BSYNC B0 ;  /* 0x0000000000007941 */ /* 0x000fea0003800000 */
.L_x_2866:
[----:B------:R-:W-:Y:S01]  /*2860*/  HADD2.F32 R21, -RZ, R21.H0_H0 ;  /* 0x20000015ff157230 */ /* 0x000fe20000004100 */
[----:B------:R-:W-:Y:S01]  /*2870*/  BSSY B0, `(.L_x_2868) ;  /* 0x0000024000007945 */ /* 0x000fe20003800000 */
[----:B------:R-:W-:Y:S01]  /*2880*/  FSETP.GTU.FTZ.AND P4, PT, R53, 20, PT ;  /* 0x41a000003500780b */ /* 0x000fe20003f9c000 */
[----:B------:R-:W-:Y:S02]  /*2890*/  HADD2.F32 R20, -RZ, R20.H0_H0 ;  /* 0x20000014ff147230 */ /* 0x000fe40000004100 */
        /* <DEDUP_REMOVED lines=33> */
.L_x_2869:
[----:B------:R-:W-:Y:S05]  /*2ab0*/  BSYNC B0 ;  /* 0x0000000000007941 */ /* 0x000fea0003800000 */
.L_x_2868:
        /* <DEDUP_REMOVED lines=42> */
.L_x_2871:
[----:B------:R-:W-:Y:S05]  /*2d60*/  BSYNC B0 ;  /* 0x0000000000007941 */ /* 0x000fea0003800000 */
.L_x_2870:
        /* <DEDUP_REMOVED lines=40> */
.L_x_2873:
[----:B------:R-:W-:Y:S05]  /*2ff0*/  BSYNC B0 ;  /* 0x0000000000007941 */ /* 0x000fea0003800000 */
.L_x_2872:
        /* <DEDUP_REMOVED lines=46> */
.L_x_2875:
[----:B------:R-:W-:Y:S05]  /*32e0*/  BSYNC B0 ;  /* 0x0000000000007941 */ /* 0x000fea0003800000 */
.L_x_2874:
        /* <DEDUP_REMOVED lines=33> */
.L_x_2877:
[----:B------:R-:W-:Y:S05]  /*3500*/  BSYNC B0 ;  /* 0x0000000000007941 */ /* 0x000fea0003800000 */
.L_x_2876:
        /* <DEDUP_REMOVED lines=33> */
.L_x_2879:
[----:B------:R-:W-:Y:S05]  /*3720*/  BSYNC B0 ;  /* 0x0000000000007941 */ /* 0x000fea0003800000 */
.L_x_2878:
        /* <DEDUP_REMOVED lines=33> */
.L_x_2881:
[----:B------:R-:W-:Y:S05]  /*3940*/  BSYNC B0 ;  /* 0x0000000000007941 */ /* 0x000fea0003800000 */
.L_x_2880:
        /* <DEDUP_REMOVED lines=33> */
.L_x_2883:
[----:B------:R-:W-:Y:S05]  /*3b60*/  BSYNC B0 ;  /* 0x0000000000007941 */ /* 0x000fea0003800000 */
.L_x_2882:
        /* <DEDUP_REMOVED lines=33> */
.L_x_2885:
[----:B------:R-:W-:Y:S05]  /*3d80*/  BSYNC B0 ;  /* 0x0000000000007941 */ /* 0x000fea0003800000 */
.L_x_2884:
        /* <DEDUP_REMOVED lines=21> */
[----:B------:R-:W-:Y:S02]  /*3ee0*/  IMAD R21, R103, UR8, RZ ;  /* 0x0000000867157c24 */ /* 0x000fe4000f8e02ff */
[----:B------:R-:W-:Y:S01]  /*3ef0*/  FMUL.FTZ R26, R20, R65 ;  /* 0x00000041141a7220 */ /* 0x000fe20000410000 */
[----:B------:R-:W-:-:S04]  /*3f00*/  IMAD.WIDE.U32 R12, R106, UR8, RZ ;  /* 0x000000086a0c7c25 */ /* 0x000fc8000f8e00ff */
        /* <DEDUP_REMOVED lines=16> */
[----:B------:R-:W-:Y:S01]  /*4010*/  UMOV UR7, URZ ;  /* 0x0000003f00077c82 */ /* 0x000fe20008000000 */
[----:B------:R-:W-:Y:S01]  /*4020*/  IADD3 R19, R13, R105, RZ ;  /* 0x000000690d137210 */ /* 0x000fe20007ffe0ff */
[----:B------:R-:W-:Y:S01]  /*4030*/  UMOV UR9, UR13 ;  /* 0x0000000d00097c82 */ /* 0x000fe20008000000 */
        /* <DEDUP_REMOVED lines=8> */
[----:B------:R-:W-:-:S05]  /*40c0*/  ULDC.64 UR24, c[0x0][0x310] ;  /* 0x0000c40000187ab9 */ /* 0x000fca0000000a00 */
.L_x_2891:
[----:B------:R-:W-:Y:S01]  /*40d0*/  USHF.R.S32.HI UR10, URZ, 0x1f, UR7 ;  /* 0x0000001f3f0a7899 */ /* 0x000fe20008011407 */
[--C-:B------:R-:W-:Y:S01]  /*40e0*/  SHF.R.S32.HI R3, RZ, 0x1f, R2.reuse ;  /* 0x0000001fff037819 */ /* 0x100fe20000011402 */
[----:B0-----:R-:W-:Y:S01]  /*40f0*/  IMAD.U32 R5, RZ, RZ, UR20 ;  /* 0x00000014ff057e24 */ /* 0x001fe2000f8e00ff */
[----:B------:R-:W-:Y:S01]  /*4100*/  ISETP.GE.AND P2, PT, R145, UR9, PT ;  /* 0x0000000991007c0c */ /* 0x000fe2000bf46270 */
[----:B------:R-:W-:Y:S01]  /*4110*/  UIMAD UR8, UR10, UR20, URZ ;  /* 0x000000140a0872a4 */ /* 0x000fe2000f8e023f */
[----:B------:R-:W-:Y:S01]  /*4120*/  ISETP.GE.AND P4, PT, R146, UR9, PT ;  /* 0x0000000992007c0c */ /* 0x000fe2000bf86270 */
[----:B------:R-:W-:Y:S01]  /*4130*/  IMAD.WIDE.U32 R4, R5, UR7, R2 ;  /* 0x0000000705047c25 */ /* 0x000fe2000f8e0002 */
[----:B------:R-:W-:Y:S01]  /*4140*/  ISETP.GE.AND P3, PT, R144, UR9, PT ;  /* 0x0000000990007c0c */ /* 0x000fe2000bf66270 */
[----:B------:R-:W-:Y:S01]  /*4150*/  UIMAD UR8, UR7, UR21, UR8 ;  /* 0x00000015070872a4 */ /* 0x000fe2000f8e0208 */
[----:B------:R-:W-:Y:S02]  /*4160*/  LOP3.LUT R108, R2, 0x80, RZ, 0xfc, !PT ;  /* 0x00000080026c7812 */ /* 0x000fe400078efcff */
[----:B------:R-:W-:-:S02]  /*4170*/  LEA R6, P0, R4, R91, 0x1 ;  /* 0x0000005b04067211 */ /* 0x000fc400078008ff */
[----:B------:R-:W-:Y:S02]  /*4180*/  PRMT R15, RZ, 0x7610, R15 ;  /* 0x00007610ff0f7816 */ /* 0x000fe4000000000f */
[----:B------:R-:W-:Y:S02]  /*4190*/  IADD3 R5, R5, UR8, RZ ;  /* 0x0000000805057c10 */ /* 0x000fe4000fffe0ff */
[----:B------:R-:W-:Y:S02]  /*41a0*/  LOP3.LUT R107, R2, 0xa0, RZ, 0xfc, !PT ;  /* 0x000000a0026b7812 */ /* 0x000fe400078efcff */
[----:B------:R-:W-:Y:S02]  /*41b0*/  LEA.HI.X R7, R4, R87, R5, 0x1, P0 ;  /* 0x0000005704077211 */ /* 0x000fe400000f0c05 */
[----:B------:R-:W-:Y:S02]  /*41c0*/  PRMT R10, RZ, 0x7610, R10 ;  /* 0x00007610ff0a7816 */ /* 0x000fe4000000000a */
[----:B------:R-:W-:Y:S01]  /*41d0*/  PRMT R14, RZ, 0x7610, R14 ;  /* 0x00007610ff0e7816 */ /* 0x000fe2000000000e */
[----:B------:R-:W2:Y:S01]  /*41e0*/  @!P2 LDG.E.U16 R15, desc[UR14][R6.64+0x80] ;  /* 0x0000800e060fa981 */ /* 0x000ea2000c1e1500 */
[----:B------:R-:W-:-:S02]  /*41f0*/  ISETP.GE.AND P0, PT, R108, UR9, PT ;  /* 0x000000096c007c0c */ /* 0x000fc4000bf06270 */
[----:B------:R-:W-:Y:S01]  /*4200*/  ISETP.GE.AND P6, PT, R107, UR9, PT ;  /* 0x000000096b007c0c */ /* 0x000fe2000bfc6270 */
[----:B------:R-:W3:Y:S01]  /*4210*/  @!P4 LDG.E.U16 R10, desc[UR14][R6.64+0x40] ;  /* 0x0000400e060ac981 */ /* 0x000ee2000c1e1500 */
[----:B------:R-:W-:Y:S02]  /*4220*/  ISETP.GE.AND P5, PT, R98, UR9, PT ;  /* 0x0000000962007c0c */ /* 0x000fe4000bfa6270 */
[----:B------:R-:W-:Y:S01]  /*4230*/  ISETP.GE.AND P2, PT, R96, UR9, PT ;  /* 0x0000000960007c0c */ /* 0x000fe2000bf46270 */
[----:B------:R-:W4:Y:S01]  /*4240*/  @!P3 LDG.E.U16 R14, desc[UR14][R6.64+0xc0] ;  /* 0x0000c00e060eb981 */ /* 0x000f22000c1e1500 */
[----:B------:R-:W-:Y:S02]  /*4250*/  ISETP.GE.AND P4, PT, R97, UR9, PT ;  /* 0x0000000961007c0c */ /* 0x000fe4000bf86270 */
[----:B------:R-:W-:Y:S02]  /*4260*/  ISETP.GE.AND P3, PT, R94, UR9, PT ;  /* 0x000000095e007c0c */ /* 0x000fe4000bf66270 */
[----:B------:R-:W-:-:S02]  /*4270*/  PRMT R17, RZ, 0x7610, R17 ;  /* 0x00007610ff117816 */ /* 0x000fc40000000011 */
        /* <DEDUP_REMOVED lines=17> */
[----:B------:R-:W2:Y:S01]  /*4390*/  @!P1 LDG.E.U16 R11, desc[UR14][R6.64] ;  /* 0x0000000e060b9981 */ /* 0x000ea2000c1e1500 */
[----:B------:R-:W-:-:S03]  /*43a0*/  PRMT R115, RZ, 0x7610, R115 ;  /* 0x00007610ff737816 */ /* 0x000fc60000000073 */
        /* <DEDUP_REMOVED lines=12> */
[----:B------:R0:W5:Y:S01]  /*4470*/  @!P3 LDG.E.U16 R120, desc[UR14][R6.64+0x3c0] ;  /* 0x0003c00e0678b981 */ /* 0x000162000c1e1500 */
[----:B------:R-:W-:Y:S01]  /*4480*/  MOV R9, UR16 ;  /* 0x0000001000097c02 */ /* 0x000fe20008000f00 */
[----:B------:R-:W-:Y:S01]  /*4490*/  UIMAD UR8, UR10, UR16, URZ ;  /* 0x000000100a0872a4 */ /* 0x000fe2000f8e023f */
[----:B------:R-:W-:Y:S01]  /*44a0*/  MOV R5, R19 ;  /* 0x0000001300057202 */ /* 0x000fe20000000f00 */
[----:B------:R-:W-:-:S02]  /*44b0*/  IMAD.MOV.U32 R4, RZ, RZ, R12 ;  /* 0x000000ffff047224 */ /* 0x000fc400078e000c */
[----:B------:R-:W-:Y:S02]  /*44c0*/  UIMAD UR8, UR7, UR17, UR8 ;  /* 0x00000011070872a4 */ /* 0x000fe4000f8e0208 */
[----:B------:R-:W-:-:S03]  /*44d0*/  IMAD.WIDE.U32 R4, R9, UR7, R4 ;  /* 0x0000000709047c25 */ /* 0x000fc6000f8e0004 */
[----:B------:R-:W-:Y:S02]  /*44e0*/  LEA R8, P0, R4, UR18, 0x2 ;  /* 0x0000001204087c11 */ /* 0x000fe4000f8010ff */
[----:B------:R-:W-:-:S04]  /*44f0*/  IADD3 R5, R5, UR8, RZ ;  /* 0x0000000805057c10 */ /* 0x000fc8000fffe0ff */
[----:B------:R-:W-:-:S05]  /*4500*/  LEA.HI.X R9, R4, UR19, R5, 0x2, P0 ;  /* 0x0000001304097c11 */ /* 0x000fca00080f1405 */
[----:B------:R1:W5:Y:S01]  /*4510*/  LDG.E R8, desc[UR14][R8.64] ;  /* 0x0000000e08087981 */ /* 0x000362000c1e1900 */
[----:B------:R-:W1:Y:S01]  /*4520*/  S2R R109, SR_TID.X ;  /* 0x00000000006d7919 */ /* 0x000e620000002100 */
[----:B------:R-:W-:Y:S02]  /*4530*/  UIMAD UR8, UR10, UR22, URZ ;  /* 0x000000160a0872a4 */ /* 0x000fe4000f8e023f */
[----:B------:R-:W-:Y:S01]  /*4540*/  IMAD.U32 R5, RZ, RZ, UR22 ;  /* 0x00000016ff057e24 */ /* 0x000fe2000f8e00ff */
[----:B------:R-:W-:Y:S02]  /*4550*/  UIMAD UR13, UR6, -0x800, UR27 ;  /* 0xfffff800060d78a4 */ /* 0x000fe4000f8e021b */
[----:B------:R-:W-:Y:S02]  /*4560*/  UIMAD UR8, UR7, UR23, UR8 ;  /* 0x00000017070872a4 */ /* 0x000fe4000f8e0208 */
[----:B------:R-:W-:Y:S02]  /*4570*/  IMAD.WIDE.U32 R4, R5, UR7, R2 ;  /* 0x0000000705047c25 */ /* 0x000fe4000f8e0002 */
[----:B------:R-:W-:-:S02]  /*4580*/  ISETP.GE.AND P4, PT, R146, UR13, PT ;  /* 0x0000000d92007c0c */ /* 0x000fc4000bf86270 */
[----:B------:R-:W-:Y:S01]  /*4590*/  VIADD R5, R5, UR8 ;  /* 0x0000000805057c36 */ /* 0x000fe20008000000 */
[----:B0-----:R-:W-:Y:S02]  /*45a0*/  LEA R6, P2, R4, R89, 0x1 ;  /* 0x0000005904067211 */ /* 0x001fe400078408ff */
[----:B------:R-:W-:Y:S02]  /*45b0*/  ISETP.GE.AND P5, PT, R145, UR13, PT ;  /* 0x0000000d91007c0c */ /* 0x000fe4000bfa6270 */
[----:B------:R-:W-:Y:S02]  /*45c0*/  PRMT R148, RZ, 0x7610, R148 ;  /* 0x00007610ff947816 */ /* 0x000fe40000000094 */
[----:B------:R-:W-:Y:S02]  /*45d0*/  ISETP.GE.AND P6, PT, R144, UR13, PT ;  /* 0x0000000d90007c0c */ /* 0x000fe4000bfc6270 */
[----:B------:R-:W-:Y:S02]  /*45e0*/  ISETP.GE.AND P3, PT, R108, UR13, PT ;  /* 0x0000000d6c007c0c */ /* 0x000fe4000bf66270 */
[----:B-1----:R-:W-:-:S04]  /*45f0*/  SHF.L.U32 R16, R109, 0x4, RZ ;  /* 0x000000046d107819 */ /* 0x002fc800000006ff */
[----:B------:R-:W-:-:S04]  /*4600*/  IADD3 R7, R16, 0x1, RZ ;  /* 0x0000000110077810 */ /* 0x000fc80007ffe0ff */
[----:B------:R-:W-:Y:S02]  /*4610*/  ISETP.GE.U32.AND P0, PT, R7, UR13, PT ;  /* 0x0000000d07007c0c */ /* 0x000fe4000bf06070 */
[----:B------:R-:W-:Y:S02]  /*4620*/  LEA.HI.X R7, R4, R85, R5, 0x1, P2 ;  /* 0x0000005504077211 */ /* 0x000fe400010f0c05 */
[----:B------:R-:W-:Y:S02]  /*4630*/  ISETP.GE.AND P2, PT, R2, UR13, PT ;  /* 0x0000000d02007c0c */ /* 0x000fe4000bf46270 */
[----:B------:R-:W-:Y:S02]  /*4640*/  PRMT R143, RZ, 0x7610, R143 ;  /* 0x00007610ff8f7816 */ /* 0x000fe4000000008f */
[----:B------:R-:W-:Y:S02]  /*4650*/  PRMT R142, RZ, 0x7610, R142 ;  /* 0x00007610ff8e7816 */ /* 0x000fe4000000008e */
[----:B------:R-:W-:-:S02]  /*4660*/  IADD3 R5, R16, 0x3, RZ ;  /* 0x0000000310057810 */ /* 0x000fc40007ffe0ff */
[----:B------:R-:W-:Y:S02]  /*4670*/  IADD3 R4, R16, 0x2, RZ ;  /* 0x0000000210047810 */ /* 0x000fe40007ffe0ff */
[----:B------:R-:W-:Y:S01]  /*4680*/  PRMT R9, RZ, 0x7610, R9 ;  /* 0x00007610ff097816 */ /* 0x000fe20000000009 */
[----:B--2---:R-:W-:Y:S04]  /*4690*/  STS.U16 [R82], R11 ;  /* 0x0000000b52007388 */ /* 0x004fe80000000400 */
[----:B---3--:R-:W-:Y:S04]  /*46a0*/  STS.U16 [R81+0x40], R10 ;  /* 0x0000400a51007388 */ /* 0x008fe80000000400 */
[----:B------:R-:W-:Y:S04]  /*46b0*/  STS.U16 [R80+0x80], R15 ;  /* 0x0000800f50007388 */ /* 0x000fe80000000400 */
        /* <DEDUP_REMOVED lines=11> */
[----:B------:R1:W-:Y:S01]  /*4770*/  STS.U16 [R68+0x380], R119 ;  /* 0x0003807744007388 */ /* 0x0003e20000000400 */
[----:B0-----:R-:W-:-:S03]  /*4780*/  PRMT R71, RZ, 0x7610, R71 ;  /* 0x00007610ff477816 */ /* 0x001fc60000000047 */
[----:B------:R0:W-:Y:S01]  /*4790*/  STS.U16 [R67+0x3c0], R120 ;  /* 0x0003c07843007388 */ /* 0x0001e20000000400 */
[----:B------:R-:W-:-:S03]  /*47a0*/  NOP ;  /* 0x0000000000007918 */ /* 0x000fc60000000000 */
[----:B------:R-:W2:Y:S01]  /*47b0*/  @!P4 LDG.E.U16 R148, desc[UR14][R6.64+0x40] ;  /* 0x0000400e0694c981 */ /* 0x000ea2000c1e1500 */
[----:B------:R-:W-:Y:S02]  /*47c0*/  ISETP.GE.AND P4, PT, R107, UR13, PT ;  /* 0x0000000d6b007c0c */ /* 0x000fe4000bf86270 */
[----:B-1----:R-:W-:Y:S01]  /*47d0*/  PRMT R68, RZ, 0x7610, R68 ;  /* 0x00007610ff447816 */ /* 0x002fe20000000044 */
[----:B------:R-:W3:Y:S01]  /*47e0*/  @!P5 LDG.E.U16 R71, desc[UR14][R6.64+0x80] ;  /* 0x0000800e0647d981 */ /* 0x000ee2000c1e1500 */
[----:B------:R-:W-:Y:S02]  /*47f0*/  PRMT R69, RZ, 0x7610, R69 ;  /* 0x00007610ff457816 */ /* 0x000fe40000000045 */
[----:B------:R-:W-:Y:S01]  /*4800*/  ISETP.GE.AND P5, PT, R98, UR13, PT ;  /* 0x0000000d62007c0c */ /* 0x000fe2000bfa6270 */
[----:B------:R-:W1:Y:S01]  /*4810*/  LDS.U16 R73, [R66] ;  /* 0x0000000042497984 */ /* 0x000e620000000400 */
[----:B------:R-:W-:-:S03]  /*4820*/  PRMT R70, RZ, 0x7610, R70 ;  /* 0x00007610ff467816 */ /* 0x000fc60000000046 */
        /* <DEDUP_REMOVED lines=8> */
[----:B------:R-:W2:Y:S01]  /*48b0*/  @!P2 LDG.E.U16 R143, desc[UR14][R6.64] ;  /* 0x0000000e068fa981 */ /* 0x000ea2000c1e1500 */
[----:B------:R-:W-:-:S03]  /*48c0*/  PRMT R11, RZ, 0x7610, R11 ;  /* 0x00007610ff0b7816 */ /* 0x000fc6000000000b */
[----:B------:R-:W5:Y:S01]  /*48d0*/  @!P5 LDG.E.U16 R67, desc[UR14][R6.64+0x180] ;  /* 0x0001800e0643d981 */ /* 0x000f62000c1e1500 */
[----:B------:R-:W-:-:S03]  /*48e0*/  ISETP.GE.AND P5, PT, R92, UR13, PT ;  /* 0x0000000d5c007c0c */ /* 0x000fc6000bfa6270 */
[----:B------:R-:W5:Y:S01]  /*48f0*/  @!P6 LDG.E.U16 R14, desc[UR14][R6.64+0x1c0] ;  /* 0x0001c00e060ee981 */ /* 0x000f62000c1e1500 */
[----:B------:R-:W-:-:S03]  /*4900*/  ISETP.GE.AND P6, PT, R90, UR13, PT ;  /* 0x0000000d5a007c0c */ /* 0x000fc6000bfc6270 */
[----:B------:R-:W5:Y:S01]  /*4910*/  @!P3 LDG.E.U16 R11, desc[UR14][R6.64+0x200] ;  /* 0x0002000e060bb981 */ /* 0x000f62000c1e1500 */
[----:B------:R-:W-:-:S03]  /*4920*/  ISETP.GE.AND P3, PT, R88, UR13, PT ;  /* 0x0000000d58007c0c */ /* 0x000fc6000bf66270 */
[----:B------:R-:W0:Y:S01]  /*4930*/  LDS.U16 R72, [R66+0x2] ;  /* 0x0000020042487984 */ /* 0x000e220000000400 */
[----:B------:R-:W-:Y:S02]  /*4940*/  PRMT R15, RZ, 0x7610, R15 ;  /* 0x00007610ff0f7816 */ /* 0x000fe4000000000f */
[----:B------:R-:W-:Y:S01]  /*4950*/  PRMT R10, RZ, 0x7610, R10 ;  /* 0x00007610ff0a7816 */ /* 0x000fe2000000000a */
[----:B------:R-:W5:Y:S01]  /*4960*/  @!P4 LDG.E.U16 R142, desc[UR14][R6.64+0x240] ;  /* 0x0002400e068ec981 */ /* 0x000f62000c1e1500 */
[----:B------:R-:W-:Y:S02]  /*4970*/  ISETP.GE.U32.AND P4, PT, R5, UR13, PT ;  /* 0x0000000d05007c0c */ /* 0x000fe4000bf86070 */
[----:B------:R-:W-:Y:S01]  /*4980*/  PRMT R5, RZ, 0x7610, R5 ;  /* 0x00007610ff057816 */ /* 0x000fe20000000005 */
[----:B------:R-:W0:Y:S01]  /*4990*/  LDS.U16 R75, [R66+0x4] ;  /* 0x00000400424b7984 */ /* 0x000e220000000400 */
[----:B------:R-:W-:-:S03]  /*49a0*/  FMUL.FTZ R17, R8, 1.4426950216293334961 ;  /* 0x3fb8aa3b08117820 */ /* 0x000fc60000410000 */
[----:B------:R-:W5:Y:S01]  /*49b0*/  @!P5 LDG.E.U16 R15, desc[UR14][R6.64+0x280] ;  /* 0x0002800e060fd981 */ /* 0x000f62000c1e1500 */
[----:B------:R-:W-:-:S03]  /*49c0*/  ISETP.GE.AND P5, PT, R105, UR13, PT ;  /* 0x0000000d69007c0c */ /* 0x000fc6000bfa6270 */
[----:B------:R-:W5:Y:S01]  /*49d0*/  @!P6 LDG.E.U16 R10, desc[UR14][R6.64+0x2c0] ;  /* 0x0002c00e060ae981 */ /* 0x000f62000c1e1500 */
[----:B------:R-:W-:-:S03]  /*49e0*/  ISETP.GE.AND P6, PT, R86, UR13, PT ;  /* 0x0000000d56007c0c */ /* 0x000fc6000bfc6270 */
[----:B------:R-:W5:Y:S01]  /*49f0*/  @!P3 LDG.E.U16 R5, desc[UR14][R6.64+0x300] ;  /* 0x0003000e0605b981 */ /* 0x000f62000c1e1500 */
[----:B------:R-:W-:Y:S02]  /*4a00*/  ISETP.GE.AND P3, PT, R84, UR13, PT ;  /* 0x0000000d54007c0c */ /* 0x000fe4000bf66270 */
[----:B------:R-:W-:Y:S01]  /*4a10*/  ISETP.GE.U32.AND P2, PT, R4, UR13, PT ;  /* 0x0000000d04007c0c */ /* 0x000fe2000bf46070 */
[----:B------:R-:W-:Y:S01]  /*4a20*/  FMUL.FTZ R4, R17, R65 ;  /* 0x0000004111047220 */ /* 0x000fe20000410000 */
[----:B------:R-:W-:Y:S01]  /*4a30*/  PRMT R8, RZ, 0x7610, R8 ;  /* 0x00007610ff087816 */ /* 0x000fe20000000008 */
[----:B------:R-:W0:Y:S02]  /*4a40*/  LDS.U16 R74, [R66+0x6] ;  /* 0x00000600424a7984 */ /* 0x000e240000000400 */
[----:B------:R1:W0:Y:S02]  /*4a50*/  MUFU.EX2 R141, R4 ;  /* 0x00000004008d7308 */ /* 0x0002240000000800 */
[----:B------:R-:W5:Y:S04]  /*4a60*/  @!P6 LDG.E.U16 R9, desc[UR14][R6.64+0x380] ;  /* 0x0003800e0609e981 */ /* 0x000f68000c1e1500 */
[----:B------:R-:W5:Y:S01]  /*4a70*/  @!P5 LDG.E.U16 R8, desc[UR14][R6.64+0x340] ;  /* 0x0003400e0608d981 */ /* 0x000f62000c1e1500 */
[----:B-1----:R-:W-:-:S06]  /*4a80*/  PRMT R4, RZ, 0x7610, R4 ;  /* 0x00007610ff047816 */ /* 0x002fcc0000000004 */
[----:B------:R1:W5:Y:S01]  /*4a90*/  @!P3 LDG.E.U16 R4, desc[UR14][R6.64+0x3c0] ;  /* 0x0003c00e0604b981 */ /* 0x000362000c1e1500 */
[----:B------:R-:W-:Y:S01]  /*4aa0*/  FMUL.FTZ R76, R17, R64 ;  /* 0x00000040114c7220 */ /* 0x000fe20000410000 */
[----:B------:R-:W-:-:S03]  /*4ab0*/  HADD2.F32 R73, -RZ, R73.H0_H0 ;  /* 0x20000049ff497230 */ /* 0x000fc60000004100 */
[----:B------:R1:W-:Y:S02]  /*4ac0*/  MUFU.EX2 R138, R76 ;  /* 0x0000004c008a7308 */ /* 0x0003e40000000800 */
[----:B------:R-:W-:Y:S01]  /*4ad0*/  FMUL.FTZ R140, R26, R73 ;  /* 0x000000491a8c7220 */ /* 0x000fe20000410000 */
[----:B0-----:R-:W-:Y:S01]  /*4ae0*/  HADD2.F32 R72, -RZ, R72.H0_H0 ;  /* 0x20000048ff487230 */ /* 0x001fe20000004100 */
[----:B------:R-:W-:Y:S04]  /*4af0*/  LDS.U16 R73, [R66+0xa] ;  /* 0x00000a0042497984 */ /* 0x000fe80000000400 */
[----:B-1----:R-:W-:Y:S04]  /*4b00*/  LDS.U16 R7, [R66+0xc] ;  /* 0x00000c0042077984 */ /* 0x002fe80000000400 */
[----:B------:R-:W0:Y:S01]  /*4b10*/  LDS.U16 R76, [R66+0x8] ;  /* 0x00000800424c7984 */ /* 0x000e220000000400 */
[----:B------:R-:W-:Y:S01]  /*4b20*/  FMUL.FTZ R139, R25, R72 ;  /* 0x00000048198b7220 */ /* 0x000fe20000410000 */
[----:B------:R-:W-:-:S02]  /*4b30*/  HADD2.F32 R72, -RZ, R75.H0_H0 ;  /* 0x2000004bff487230 */ /* 0x000fc40000004100 */
[----:B------:R-:W1:Y:S03]  /*4b40*/  LDS.U16 R6, [R66+0xe] ;  /* 0x00000e0042067984 */ /* 0x000e660000000400 */
[----:B------:R-:W-:Y:S02]  /*4b50*/  FMUL.FTZ R137, R27, R72 ;  /* 0x000000481b897220 */ /* 0x000fe40000410000 */
[----:B------:R-:W1:Y:S01]  /*4b60*/  LDS.U16 R72, [R66+0x10] ;  /* 0x0000100042487984 */ /* 0x000e620000000400 */
[----:B------:R-:W-:Y:S01]  /*4b70*/  FMUL.FTZ R77, R17, R63 ;  /* 0x0000003f114d7220 */ /* 0x000fe20000410000 */
[C---:B------:R-:W-:Y:S02]  /*4b80*/  IADD3 R80, R16.reuse, 0x5, RZ ;  /* 0x0000000510507810 */ /* 0x040fe40007ffe0ff */
[----:B------:R-:W-:-:S03]  /*4b90*/  ISETP.GE.U32.AND P6, PT, R16, UR13, PT ;  /* 0x0000000d10007c0c */ /* 0x000fc6000bfc6070 */
[----:B------:R-:W0:Y:S01]  /*4ba0*/  MUFU.EX2 R77, R77 ;  /* 0x0000004d004d7308 */ /* 0x000e220000000800 */
[----:B------:R-:W-:Y:S02]  /*4bb0*/  ISETP.GE.U32.AND P3, PT, R80, UR13, PT ;  /* 0x0000000d50007c0c */ /* 0x000fe4000bf66070 */
[----:B------:R-:W-:Y:S02]  /*4bc0*/  IADD3 R80, R16, 0x6, RZ ;  /* 0x0000000610507810 */ /* 0x000fe40007ffe0ff */
[----:B------:R-:W-:Y:S02]  /*4bd0*/  FSEL R140, R140, RZ, !P6 ;  /* 0x000000ff8c8c7208 */ /* 0x000fe40007000000 */
[----:B------:R-:W-:Y:S02]  /*4be0*/  FSEL R141, R141, 1, !P6 ;  /* 0x3f8000008d8d7808 */ /* 0x000fe40007000000 */
[----:B------:R-:W-:Y:S01]  /*4bf0*/  ISETP.GE.U32.AND P6, PT, R80, UR13, PT ;  /* 0x0000000d50007c0c */ /* 0x000fe2000bfc6070 */
[----:B------:R-:W-:Y:S01]  /*4c00*/  FMUL.FTZ R80, R17, R60 ;  /* 0x0000003c11507220 */ /* 0x000fe20000410000 */
[----:B------:R-:W-:-:S02]  /*4c10*/  HADD2.F32 R75, -RZ, R74.H0_H0 ;  /* 0x2000004aff4b7230 */ /* 0x000fc40000004100 */
[C---:B------:R-:W-:Y:S01]  /*4c20*/  FMUL.FTZ R81, R17.reuse, R59 ;  /* 0x0000003b11517220 */ /* 0x040fe20000410000 */
[----:B------:R-:W-:Y:S01]  /*4c30*/  FMUL.FTZ R74, R17, R58 ;  /* 0x0000003a114a7220 */ /* 0x000fe20000410000 */
[----:B------:R-:W-:Y:S01]  /*4c40*/  VIADD R78, R16, 0x4 ;  /* 0x00000004104e7836 */ /* 0x000fe20000000000 */
[----:B------:R-:W1:Y:S01]  /*4c50*/  MUFU.EX2 R80, R80 ;  /* 0x0000005000507308 */ /* 0x000e620000000800 */
[----:B------:R-:W-:Y:S01]  /*4c60*/  FMUL.FTZ R135, R24, R75 ;  /* 0x0000004b18877220 */ /* 0x000fe20000410000 */
[----:B0-----:R-:W-:Y:S01]  /*4c70*/  FSEL R136, R77, 1, !P2 ;  /* 0x3f8000004d887808 */ /* 0x001fe20005000000 */
[----:B------:R-:W-:Y:S01]  /*4c80*/  FMUL.FTZ R77, R17, R57 ;  /* 0x00000039114d7220 */ /* 0x000fe20000410000 */
[----:B------:R-:W-:Y:S01]  /*4c90*/  ISETP.GE.U32.AND P5, PT, R78, UR13, PT ;  /* 0x0000000d4e007c0c */ /* 0x000fe2000bfa6070 */
[----:B------:R-:W-:-:S03]  /*4ca0*/  HADD2.F32 R75, -RZ, R76.H0_H0 ;  /* 0x2000004cff4b7230 */ /* 0x000fc60000004100 */
[----:B------:R0:W1:Y:S01]  /*4cb0*/  MUFU.EX2 R126, R74 ;  /* 0x0000004a007e7308 */ /* 0x0000620000000800 */
[----:B------:R-:W-:Y:S02]  /*4cc0*/  HADD2.F32 R76, -RZ, R73.H0_H0 ;  /* 0x20000049ff4c7230 */ /* 0x000fe40000004100 */
[C---:B------:R-:W-:Y:S01]  /*4cd0*/  FMUL.FTZ R78, R17.reuse, R62 ;  /* 0x0000003e114e7220 */ /* 0x040fe20000410000 */
[----:B------:R-:W-:Y:S02]  /*4ce0*/  FMUL.FTZ R79, R17, R61 ;  /* 0x0000003d114f7220 */ /* 0x000fe40000410000 */
[----:B------:R-:W-:Y:S02]  /*4cf0*/  FMUL.FTZ R131, R23, R76 ;  /* 0x0000004c17837220 */ /* 0x000fe40000410000 */
[----:B------:R-:W1:Y:S01]  /*4d00*/  MUFU.EX2 R81, R81 ;  /* 0x0000005100517308 */ /* 0x000e620000000800 */
[----:B------:R-:W-:Y:S01]  /*4d10*/  HADD2.F32 R76, -RZ, R7.H0_H0 ;  /* 0x20000007ff4c7230 */ /* 0x000fe20000004100 */
[----:B0-----:R-:W0:Y:S01]  /*4d20*/  LDS.U16 R74, [R66+0x12] ;  /* 0x00001200424a7984 */ /* 0x001e220000000400 */
[----:B-1----:R-:W-:-:S02]  /*4d30*/  HADD2.F32 R7, -RZ, R6.H0_H0 ;  /* 0x20000006ff077230 */ /* 0x002fc40000004100 */
[----:B------:R-:W-:-:S03]  /*4d40*/  VIADD R82, R16, 0x7 ;  /* 0x0000000710527836 */ /* 0x000fc60000000000 */
[----:B------:R-:W1:Y:S01]  /*4d50*/  MUFU.EX2 R77, R77 ;  /* 0x0000004d004d7308 */ /* 0x000e620000000800 */
[----:B------:R-:W-:Y:S01]  /*4d60*/  IADD3 R73, R16, 0xb, RZ ;  /* 0x0000000b10497810 */ /* 0x000fe20007ffe0ff */
[----:B------:R-:W-:Y:S01]  /*4d70*/  FMUL.FTZ R75, R28, R75 ;  /* 0x0000004b1c4b7220 */ /* 0x000fe20000410000 */
[----:B------:R-:W-:Y:S01]  /*4d80*/  FMUL.FTZ R127, R22, R7 ;  /* 0x00000007167f7220 */ /* 0x000fe20000410000 */
[----:B------:R-:W-:Y:S01]  /*4d90*/  FSEL R139, R139, RZ, !P0 ;  /* 0x000000ff8b8b7208 */ /* 0x000fe20004000000 */
[----:B------:R-:W-:-:S03]  /*4da0*/  HADD2.F32 R7, -RZ, R72.H0_H0 ;  /* 0x20000048ff077230 */ /* 0x000fc60000004100 */
[----:B------:R-:W1:Y:S01]  /*4db0*/  MUFU.EX2 R78, R78 ;  /* 0x0000004e004e7308 */ /* 0x000e620000000800 */
[----:B------:R-:W-:Y:S01]  /*4dc0*/  FSEL R138, R138, 1, !P0 ;  /* 0x3f8000008a8a7808 */ /* 0x000fe20004000000 */
[----:B------:R-:W-:Y:S01]  /*4dd0*/  VIADD R72, R16, 0xd ;  /* 0x0000000d10487836 */ /* 0x000fe20000000000 */
[----:B------:R-:W-:Y:S01]  /*4de0*/  ISETP.GE.U32.AND P0, PT, R82, UR13, PT ;  /* 0x0000000d52007c0c */ /* 0x000fe2000bf06070 */
[----:B------:R-:W-:Y:S01]  /*4df0*/  FMUL.FTZ R76, R29, R76 ;  /* 0x0000004c1d4c7220 */ /* 0x000fe20000410000 */
[----:B------:R-:W-:-:S03]  /*4e00*/  FSEL R131, R131, RZ, !P3 ;  /* 0x000000ff83837208 */ /* 0x000fc60005800000 */
[----:B------:R-:W0:Y:S01]  /*4e10*/  MUFU.EX2 R79, R79 ;  /* 0x0000004f004f7308 */ /* 0x000e220000000800 */
[----:B------:R-:W-:Y:S02]  /*4e20*/  FSEL R130, R80, 1, !P3 ;  /* 0x3f80000050827808 */ /* 0x000fe40005800000 */
[C---:B------:R-:W-:Y:S02]  /*4e30*/  IADD3 R82, R16.reuse, 0x8, RZ ;  /* 0x0000000810527810 */ /* 0x040fe40007ffe0ff */
[----:B------:R-:W-:Y:S02]  /*4e40*/  ISETP.GE.U32.AND P3, PT, R73, UR13, PT ;  /* 0x0000000d49007c0c */ /* 0x000fe4000bf66070 */
[----:B------:R-:W-:Y:S01]  /*4e50*/  IADD3 R73, R16, 0xc, RZ ;  /* 0x0000000c10497810 */ /* 0x000fe20007ffe0ff */
[----:B------:R-:W-:Y:S01]  /*4e60*/  FMUL.FTZ R7, R30, R7 ;  /* 0x000000071e077220 */ /* 0x000fe20000410000 */
[----:B------:R-:W-:Y:S02]  /*4e70*/  FSEL R133, R75, RZ, !P5 ;  /* 0x000000ff4b857208 */ /* 0x000fe40006800000 */
[----:B------:R-:W-:Y:S01]  /*4e80*/  FSEL R137, R137, RZ, !P2 ;  /* 0x000000ff89897208 */ /* 0x000fe20005000000 */
[----:B------:R-:W0:Y:S01]  /*4e90*/  LDS.U16 R75, [R66+0x14] ;  /* 0x00001400424b7984 */ /* 0x000e220000000400 */
[----:B------:R-:W-:-:S02]  /*4ea0*/  FSEL R127, R127, RZ, !P0 ;  /* 0x000000ff7f7f7208 */ /* 0x000fc40004000000 */
[----:B------:R-:W-:Y:S02]  /*4eb0*/  FSEL R126, R126, 1, !P0 ;  /* 0x3f8000007e7e7808 */ /* 0x000fe40004000000 */
[----:B------:R-:W-:Y:S02]  /*4ec0*/  ISETP.GE.U32.AND P2, PT, R82, UR13, PT ;  /* 0x0000000d52007c0c */ /* 0x000fe4000bf46070 */
[----:B------:R-:W-:Y:S02]  /*4ed0*/  ISETP.GE.U32.AND P0, PT, R72, UR13, PT ;  /* 0x0000000d48007c0c */ /* 0x000fe4000bf06070 */
[----:B------:R-:W-:Y:S02]  /*4ee0*/  FSEL R129, R76, RZ, !P6 ;  /* 0x000000ff4c817208 */ /* 0x000fe40007000000 */
[----:B------:R-:W-:Y:S02]  /*4ef0*/  FSEL R128, R81, 1, !P6 ;  /* 0x3f80000051807808 */ /* 0x000fe40007000000 */
[----:B------:R-:W-:-:S02]  /*4f00*/  IADD3 R72, R16, 0xe, RZ ;  /* 0x0000000e10487810 */ /* 0x000fc40007ffe0ff */
[----:B------:R-:W-:Y:S02]  /*4f10*/  ISETP.GE.U32.AND P6, PT, R73, UR13, PT ;  /* 0x0000000d49007c0c */ /* 0x000fe4000bfc6070 */
[----:B------:R-:W0:Y:S01]  /*4f20*/  LDS.U16 R73, [R66+0x16] ;  /* 0x0000160042497984 */ /* 0x000e220000000400 */
[----:B------:R-:W-:Y:S01]  /*4f30*/  FSEL R125, R7, RZ, !P2 ;  /* 0x000000ff077d7208 */ /* 0x000fe20005000000 */
[----:B------:R-:W-:Y:S01]  /*4f40*/  FMUL.FTZ R7, R141, R138 ;  /* 0x0000008a8d077220 */ /* 0x000fe20000410000 */
[----:B-1----:R-:W-:Y:S02]  /*4f50*/  FSEL R124, R77, 1, !P2 ;  /* 0x3f8000004d7c7808 */ /* 0x002fe40005000000 */
[----:B------:R-:W-:Y:S02]  /*4f60*/  ISETP.GE.U32.AND P2, PT, R72, UR13, PT ;  /* 0x0000000d48007c0c */ /* 0x000fe4000bf46070 */
[----:B------:R-:W1:Y:S01]  /*4f70*/  LDS.U16 R72, [R66+0x18] ;  /* 0x0000180042487984 */ /* 0x000e620000000400 */
[----:B------:R-:W-:Y:S01]  /*4f80*/  FSEL R134, R78, 1, !P4 ;  /* 0x3f8000004e867808 */ /* 0x000fe20006000000 */
[----:B------:R-:W-:Y:S01]  /*4f90*/  FMUL.FTZ R6, R17, R54 ;  /* 0x0000003611067220 */ /* 0x000fe20000410000 */
[----:B0-----:R-:W-:Y:S01]  /*4fa0*/  FSEL R132, R79, 1, !P5 ;  /* 0x3f8000004f847808 */ /* 0x001fe20006800000 */
[----:B------:R-:W-:Y:S01]  /*4fb0*/  FMUL.FTZ R7, R136, R7 ;  /* 0x0000000788077220 */ /* 0x000fe20000410000 */
[C---:B------:R-:W-:Y:S01]  /*4fc0*/  IADD3 R82, R16.reuse, 0x9, RZ ;  /* 0x0000000910527810 */ /* 0x040fe20007ffe0ff */
[C---:B------:R-:W-:Y:S01]  /*4fd0*/  VIADD R78, R16.reuse, 0xa ;  /* 0x0000000a104e7836 */ /* 0x040fe20000000000 */
[----:B------:R-:W-:-:S02]  /*4fe0*/  IADD3 R79, R16, 0xf, RZ ;  /* 0x0000000f104f7810 */ /* 0x000fc40007ffe0ff */
[----:B------:R-:W0:Y:S01]  /*4ff0*/  LDS.U16 R16, [R66+0x1a] ;  /* 0x00001a0042107984 */ /* 0x000e220000000400 */
[C---:B------:R-:W-:Y:S01]  /*5000*/  FMUL.FTZ R122, R17.reuse, R56 ;  /* 0x00000038117a7220 */ /* 0x040fe20000410000 */
[----:B------:R-:W-:Y:S01]  /*5010*/  FMUL.FTZ R7, R134, R7 ;  /* 0x0000000786077220 */ /* 0x000fe20000410000 */
[----:B------:R1:W-:Y:S01]  /*5020*/  MUFU.EX2 R120, R6 ;  /* 0x0000000600787308 */ /* 0x0003e20000000800 */
[----:B------:R-:W-:Y:S01]  /*5030*/  ISETP.GE.U32.AND P5, PT, R78, UR13, PT ;  /* 0x0000000d4e007c0c */ /* 0x000fe2000bfa6070 */
[C---:B------:R-:W-:Y:S01]  /*5040*/  FMUL.FTZ R121, R17.reuse, R55 ;  /* 0x0000003711797220 */ /* 0x040fe20000410000 */
[C---:B------:R-:W-:Y:S01]  /*5050*/  FMUL.FTZ R76, R17.reuse, R53 ;  /* 0x00000035114c7220 */ /* 0x040fe20000410000 */
[C---:B------:R-:W-:Y:S01]  /*5060*/  FMUL.FTZ R77, R17.reuse, R52 ;  /* 0x00000034114d7220 */ /* 0x040fe20000410000 */
[C---:B------:R-:W-:Y:S01]  /*5070*/  FMUL.FTZ R78, R17.reuse, R51 ;  /* 0x00000033114e7220 */ /* 0x040fe20000410000 */
[----:B------:R-:W-:Y:S01]  /*5080*/  FMUL.FTZ R111, R17, R50 ;  /* 0x00000032116f7220 */ /* 0x000fe20000410000 */
[----:B-1----:R-:W1:Y:S01]  /*5090*/  LDS.U16 R6, [R66+0x1c] ;  /* 0x00001c0042067984 */ /* 0x002e620000000400 */
[----:B------:R-:W-:Y:S01]  /*50a0*/  FMUL.FTZ R81, R132, R7 ;  /* 0x0000000784517220 */ /* 0x000fe20000410000 */
[----:B------:R-:W-:Y:S01]  /*50b0*/  FFMA.FTZ R17, R140, R138, R139 ;  /* 0x0000008a8c117223 */ /* 0x000fe2000001008b */
[----:B------:R-:W0:Y:S01]  /*50c0*/  MUFU.EX2 R122, R122 ;  /* 0x0000007a007a7308 */ /* 0x000e220000000800 */
[----:B------:R0:W1:Y:S01]  /*50d0*/  LDS.U16 R7, [R66+0x1e] ;  /* 0x00001e0042077984 */ /* 0x0000620000000400 */
[----:B------:R-:W-:Y:S01]  /*50e0*/  FSEL R135, R135, RZ, !P4 ;  /* 0x000000ff87877208 */ /* 0x000fe20006000000 */
[----:B------:R-:W-:Y:S01]  /*50f0*/  FFMA.FTZ R17, R136, R17, R137 ;  /* 0x0000001188117223 */ /* 0x000fe20000010089 */
[----:B------:R-:W-:-:S04]  /*5100*/  FMUL.FTZ R81, R130, R81 ;  /* 0x0000005182517220 */ /* 0x000fc80000410000 */
[----:B------:R-:W0:Y:S01]  /*5110*/  MUFU.EX2 R121, R121 ;  /* 0x0000007900797308 */ /* 0x000e220000000800 */
[----:B------:R-:W-:Y:S01]  /*5120*/  FFMA.FTZ R17, R134, R17, R135 ;  /* 0x0000001186117223 */ /* 0x000fe20000010087 */
[----:B------:R-:W-:Y:S01]  /*5130*/  FMUL.FTZ R81, R128, R81 ;  /* 0x0000005180517220 */ /* 0x000fe20000410000 */
[----:B------:R-:W-:Y:S02]  /*5140*/  HADD2.F32 R74, -RZ, R74.H0_H0 ;  /* 0x2000004aff4a7230 */ /* 0x000fe40000004100 */
[----:B------:R-:W-:Y:S01]  /*5150*/  FFMA.FTZ R17, R132, R17, R133 ;  /* 0x0000001184117223 */ /* 0x000fe20000010085 */
[----:B------:R-:W-:Y:S01]  /*5160*/  ISETP.GE.U32.AND P4, PT, R82, UR13, PT ;  /* 0x0000000d52007c0c */ /* 0x000fe2000bf86070 */
[----:B------:R-:W-:Y:S01]  /*5170*/  FMUL.FTZ R81, R126, R81 ;  /* 0x000000517e517220 */ /* 0x000fe20000410000 */
[----:B------:R-:W-:Y:S01]  /*5180*/  FMUL.FTZ R74, R21, R74 ;  /* 0x0000004a154a7220 */ /* 0x000fe20000410000 */
[----:B------:R-:W-:Y:S01]  /*5190*/  FFMA.FTZ R17, R130, R17, R131 ;  /* 0x0000001182117223 */ /* 0x000fe20000010083 */
[----:B0-----:R-:W-:Y:S01]  /*51a0*/  FSEL R122, R122, 1, !P4 ;  /* 0x3f8000007a7a7808 */ /* 0x001fe20006000000 */
[----:B------:R-:W-:Y:S01]  /*51b0*/  FMUL.FTZ R81, R124, R81 ;  /* 0x000000517c517220 */ /* 0x000fe20000410000 */
[----:B------:R-:W-:-:S02]  /*51c0*/  HADD2.F32 R66, -RZ, R75.H0_H0 ;  /* 0x2000004bff427230 */ /* 0x000fc40000004100 */
[----:B------:R-:W-:Y:S01]  /*51d0*/  FFMA.FTZ R17, R128, R17, R129 ;  /* 0x0000001180117223 */ /* 0x000fe20000010081 */
[----:B------:R-:W0:Y:S01]  /*51e0*/  MUFU.EX2 R76, R76 ;  /* 0x0000004c004c7308 */ /* 0x000e220000000800 */
[----:B------:R-:W-:Y:S01]  /*51f0*/  FSEL R123, R74, RZ, !P4 ;  /* 0x000000ff4a7b7208 */ /* 0x000fe20006000000 */
[----:B------:R-:W-:Y:S01]  /*5200*/  FMUL.FTZ R74, R122, R81 ;  /* 0x000000517a4a7220 */ /* 0x000fe20000410000 */
[----:B------:R-:W-:Y:S01]  /*5210*/  FSEL R121, R121, 1, !P5 ;  /* 0x3f80000079797808 */ /* 0x000fe20006800000 */
[----:B------:R-:W-:Y:S01]  /*5220*/  FFMA.FTZ R17, R126, R17, R127 ;  /* 0x000000117e117223 */ /* 0x000fe2000001007f */
[----:B------:R-:W-:Y:S02]  /*5230*/  HADD2.F32 R73, -RZ, R73.H0_H0 ;  /* 0x20000049ff497230 */ /* 0x000fe40000004100 */
[----:B------:R-:W-:Y:S01]  /*5240*/  FMUL.FTZ R66, R31, R66 ;  /* 0x000000421f427220 */ /* 0x000fe20000410000 */
[----:B------:R-:W0:Y:S01]  /*5250*/  MUFU.EX2 R77, R77 ;  /* 0x0000004d004d7308 */ /* 0x000e220000000800 */
[----:B------:R-:W-:Y:S01]  /*5260*/  FMUL.FTZ R75, R121, R74 ;  /* 0x0000004a794b7220 */ /* 0x000fe20000410000 */
[----:B------:R-:W-:Y:S01]  /*5270*/  FFMA.FTZ R74, R124, R17, R125 ;  /* 0x000000117c4a7223 */ /* 0x000fe2000001007d */
[----:B------:R-:W-:-:S02]  /*5280*/  HADD2.F32 R17, -RZ, R72.H0_H0 ;  /* 0x20000048ff117230 */ /* 0x000fc40000004100 */
[----:B------:R-:W-:Y:S01]  /*5290*/  FMUL.FTZ R115, R20, R73 ;  /* 0x0000004914737220 */ /* 0x000fe20000410000 */
[----:B------:R-:W-:Y:S01]  /*52a0*/  FSEL R116, R66, RZ, !P5 ;  /* 0x000000ff42747208 */ /* 0x000fe20006800000 */
[----:B------:R-:W-:Y:S01]  /*52b0*/  FFMA.FTZ R74, R122, R74, R123 ;  /* 0x0000004a7a4a7223 */ /* 0x000fe2000001007b */
[----:B------:R-:W0:Y:S01]  /*52c0*/  MUFU.EX2 R78, R78 ;  /* 0x0000004e004e7308 */ /* 0x000e220000000800 */
[----:B------:R-:W-:Y:S02]  /*52d0*/  HADD2.F32 R73, -RZ, R16.H0_H0 ;  /* 0x20000010ff497230 */ /* 0x000fe40000004100 */
[----:B------:R-:W-:Y:S01]  /*52e0*/  FMUL.FTZ R17, R32, R17 ;  /* 0x0000001120117220 */ /* 0x000fe20000410000 */
[----:B------:R-:W-:Y:S01]  /*52f0*/  FSEL R120, R120, 1, !P3 ;  /* 0x3f80000078787808 */ /* 0x000fe20005800000 */
[----:B------:R-:W-:Y:S01]  /*5300*/  FFMA.FTZ R74, R121, R74, R116 ;  /* 0x0000004a794a7223 */ /* 0x000fe20000010074 */
[----:B------:R-:W-:Y:S02]  /*5310*/  FSEL R115, R115, RZ, !P3 ;  /* 0x000000ff73737208 */ /* 0x000fe40005800000 */
[----:B------:R-:W3:Y:S01]  /*5320*/  MUFU.EX2 R111, R111 ;  /* 0x0000006f006f7308 */ /* 0x000ee20000000800 */
[----:B-1----:R-:W-:-:S02]  /*5330*/  HADD2.F32 R6, -RZ, R6.H0_H0 ;  /* 0x20000006ff067230 */ /* 0x002fc40000004100 */
[----:B------:R-:W-:Y:S01]  /*5340*/  FMUL.FTZ R73, R18, R73 ;  /* 0x0000004912497220 */ /* 0x000fe20000410000 */
[----:B0-----:R-:W-:Y:S01]  /*5350*/  FSEL R119, R76, 1, !P6 ;  /* 0x3f8000004c777808 */ /* 0x001fe20007000000 */
[C---:B------:R-:W-:Y:S01]  /*5360*/  FFMA.FTZ R74, R120.reuse, R74, R115 ;  /* 0x0000004a784a7223 */ /* 0x040fe20000010073 */
[----:B------:R-:W-:Y:S01]  /*5370*/  FSEL R114, R17, RZ, !P6 ;  /* 0x000000ff11727208 */ /* 0x000fe20007000000 */
[----:B------:R-:W-:Y:S02]  /*5380*/  HADD2.F32 R7, -RZ, R7.H0_H0 ;  /* 0x20000007ff077230 */ /* 0x000fe40000004100 */
[----:B------:R-:W-:Y:S01]  /*5390*/  FMUL.FTZ R6, R33, R6 ;  /* 0x0000000621067220 */ /* 0x000fe20000410000 */
[----:B------:R-:W-:Y:S01]  /*53a0*/  FSEL R118, R77, 1, !P0 ;  /* 0x3f8000004d767808 */ /* 0x000fe20004000000 */
[----:B------:R-:W-:Y:S01]  /*53b0*/  FMUL.FTZ R76, R120, R75 ;  /* 0x0000004b784c7220 */ /* 0x000fe20000410000 */
[----:B------:R-:W-:Y:S01]  /*53c0*/  FSEL R113, R73, RZ, !P0 ;  /* 0x000000ff49717208 */ /* 0x000fe20004000000 */
[----:B------:R-:W-:Y:S01]  /*53d0*/  FFMA.FTZ R74, R119, R74, R114 ;  /* 0x0000004a774a7223 */ /* 0x000fe20000010072 */
[----:B------:R-:W-:Y:S01]  /*53e0*/  FMUL.FTZ R7, R0, R7 ;  /* 0x0000000700077220 */ /* 0x000fe20000410000 */
[----:B------:R-:W-:Y:S01]  /*53f0*/  ISETP.GE.U32.AND P4, PT, R79, UR13, PT ;  /* 0x0000000d4f007c0c */ /* 0x000fe2000bf86070 */
[----:B------:R-:W-:Y:S01]  /*5400*/  FMUL.FTZ R17, R119, R76 ;  /* 0x0000004c77117220 */ /* 0x000fe20000410000 */
[----:B------:R-:W-:Y:S01]  /*5410*/  FSEL R117, R78, 1, !P2 ;  /* 0x3f8000004e757808 */ /* 0x000fe20005000000 */
[----:B------:R-:W-:Y:S01]  /*5420*/  FFMA.FTZ R74, R118, R74, R113 ;  /* 0x0000004a764a7223 */ /* 0x000fe20000010071 */
[----:B------:R-:W-:Y:S01]  /*5430*/  FSEL R112, R6, RZ, !P2 ;  /* 0x000000ff06707208 */ /* 0x000fe20005000000 */
[----:B------:R-:W-:Y:S01]  /*5440*/  FMUL.FTZ R6, R118, R17 ;  /* 0x0000001176067220 */ /* 0x000fe20000410000 */
[----:B---3--:R-:W-:-:S02]  /*5450*/  FSEL R111, R111, 1, !P4 ;  /* 0x3f8000006f6f7808 */ /* 0x008fc40006000000 */
[----:B------:R-:W-:Y:S01]  /*5460*/  FSEL R110, R7, RZ, !P4 ;  /* 0x000000ff076e7208 */ /* 0x000fe20006000000 */
[C---:B------:R-:W-:Y:S01]  /*5470*/  FFMA.FTZ R74, R117.reuse, R74, R112 ;  /* 0x0000004a754a7223 */ /* 0x040fe20000010070 */
[----:B------:R-:W-:-:S03]  /*5480*/  FMUL.FTZ R6, R117, R6 ;  /* 0x0000000675067220 */ /* 0x000fc60000410000 */
[C---:B------:R-:W-:Y:S01]  /*5490*/  FFMA.FTZ R17, R111.reuse, R74, R110 ;  /* 0x0000004a6f117223 */ /* 0x040fe2000001006e */
[----:B------:R-:W-:-:S04]  /*54a0*/  FMUL.FTZ R16, R111, R6 ;  /* 0x000000066f107220 */ /* 0x000fc80000410000 */
[----:B------:R-:W0:Y:S04]  /*54b0*/  SHFL.UP PT, R6, R17, 0x1, RZ ;  /* 0x0420000011067989 */ /* 0x000e2800000e00ff */
[----:B------:R-:W1:Y:S01]  /*54c0*/  SHFL.UP PT, R7, R16, 0x1, RZ ;  /* 0x0420000010077989 */ /* 0x000e6200000e00ff */
[----:B------:R-:W-:-:S13]  /*54d0*/  ISETP.GE.AND P0, PT, R104, 0x1, PT ;  /* 0x000000016800780c */ /* 0x000fda0003f06270 */
[----:B0-----:R-:W-:-:S05]  /*54e0*/  @P0 FFMA.FTZ R17, R16, R6, R17 ;  /* 0x0000000610110223 */ /* 0x001fca0000010011 */
[----:B------:R-:W0:Y:S01]  /*54f0*/  SHFL.UP PT, R6, R17, 0x2, RZ ;  /* 0x0440000011067989 */ /* 0x000e2200000e00ff */
[----:B-1----:R-:W-:Y:S01]  /*5500*/  @P0 FMUL.FTZ R16, R16, R7 ;  /* 0x0000000710100220 */ /* 0x002fe20000410000 */
[----:B------:R-:W-:-:S04]  /*5510*/  ISETP.GE.AND P0, PT, R104, 0x2, PT ;  /* 0x000000026800780c */ /* 0x000fc80003f06270 */
[----:B------:R-:W1:Y:S09]  /*5520*/  SHFL.UP PT, R7, R16, 0x2, RZ ;  /* 0x0440000010077989 */ /* 0x000e7200000e00ff */
[----:B0-----:R-:W-:-:S05]  /*5530*/  @P0 FFMA.FTZ R17, R16, R6, R17 ;  /* 0x0000000610110223 */ /* 0x001fca0000010011 */
[----:B------:R-:W0:Y:S01]  /*5540*/  SHFL.UP PT, R6, R17, 0x4, RZ ;  /* 0x0480000011067989 */ /* 0x000e2200000e00ff */
[----:B-1----:R-:W-:Y:S01]  /*5550*/  @P0 FMUL.FTZ R16, R16, R7 ;  /* 0x0000000710100220 */ /* 0x002fe20000410000 */
[----:B------:R-:W-:-:S04]  /*5560*/  ISETP.GE.AND P0, PT, R104, 0x4, PT ;  /* 0x000000046800780c */ /* 0x000fc80003f06270 */
[----:B------:R-:W1:Y:S01]  /*5570*/  SHFL.UP PT, R7, R16, 0x4, RZ ;  /* 0x0480000010077989 */ /* 0x000e6200000e00ff */
[----:B------:R-:W3:Y:S08]  /*5580*/  S2UR UR10, SR_CgaCtaId ;  /* 0x00000000000a79c3 */ /* 0x000ef00000008800 */
[----:B0-----:R-:W-:Y:S01]  /*5590*/  @P0 FFMA.FTZ R17, R16, R6, R17 ;  /* 0x0000000610110223 */ /* 0x001fe20000010011 */
[----:B------:R-:W-:-:S05]  /*55a0*/  IMAD.IADD R6, R83, 0x1, R104 ;  /* 0x0000000153067824 */ /* 0x000fca00078e0268 */
[----:B------:R-:W-:Y:S01]  /*55b0*/  IADD3 R151, R6, 0x80, RZ ;  /* 0x0000008006977810 */ /* 0x000fe20007ffe0ff */
[----:B-1----:R-:W-:Y:S01]  /*55c0*/  @P0 FMUL.FTZ R16, R16, R7 ;  /* 0x0000000710100220 */ /* 0x002fe20000410000 */
[----:B------:R-:W0:Y:S02]  /*55d0*/  SHFL.UP PT, R76, R17, 0x8, RZ ;  /* 0x05000000114c7989 */ /* 0x000e2400000e00ff */
[-C--:B------:R-:W-:Y:S02]  /*55e0*/  LEA.HI.SX32 R78, R151, R6.reuse, 0x1b ;  /* 0x00000006974e7211 */ /* 0x080fe400078fdaff */
[----:B------:R-:W1:Y:S01]  /*55f0*/  SHFL.UP PT, R151, R16, 0x8, RZ ;  /* 0x0500000010977989 */ /* 0x000e6200000e00ff */
[----:B------:R-:W-:Y:S01]  /*5600*/  ISETP.GE.AND P0, PT, R104, 0x8, PT ;  /* 0x000000086800780c */ /* 0x000fe20003f06270 */
[----:B------:R-:W-:Y:S02]  /*5610*/  UMOV UR8, 0x400 ;  /* 0x0000040000087882 */ /* 0x000fe40000000000 */
[----:B---3--:R-:W-:Y:S01]  /*5620*/  ULEA UR8, UR10, UR8, 0x18 ;  /* 0x000000080a087291 */ /* 0x008fe2000f8ec03f */
[C---:B------:R-:W-:Y:S01]  /*5630*/  LEA.HI.SX32 R82, R6.reuse, R6, 0x1b ;  /* 0x0000000606527211 */ /* 0x040fe200078fdaff */
[C---:B------:R-:W-:Y:S01]  /*5640*/  VIADD R79, R6.reuse, 0x60 ;  /* 0x00000060064f7836 */ /* 0x040fe20000000000 */
[----:B------:R-:W-:-:S03]  /*5650*/  IADD3 R81, R6, 0x20, RZ ;  /* 0x0000002006517810 */ /* 0x000fc60007ffe0ff */
[----:B------:R-:W-:Y:S02]  /*5660*/  LEA R82, R82, UR8, 0x1 ;  /* 0x0000000852527c11 */ /* 0x000fe4000f8e08ff */
[C---:B------:R-:W-:Y:S01]  /*5670*/  IADD3 R163, R6.reuse, 0x40, RZ ;  /* 0x0000004006a37810 */ /* 0x040fe20007ffe0ff */
[C---:B------:R-:W-:Y:S01]  /*5680*/  VIADD R161, R6.reuse, 0xc0 ;  /* 0x000000c006a17836 */ /* 0x040fe20000000000 */
[----:B------:R-:W-:Y:S01]  /*5690*/  IADD3 R77, R6, 0xa0, RZ ;  /* 0x000000a0064d7810 */ /* 0x000fe20007ffe0ff */
[----:B--2---:R-:W-:Y:S01]  /*56a0*/  STS.U16 [R82+0x1080], R143 ;  /* 0x0010808f52007388 */ /* 0x004fe20000000400 */
[C---:B0-----:R-:W-:Y:S01]  /*56b0*/  @P0 FFMA.FTZ R17, R16.reuse, R76, R17 ;  /* 0x0000004c10110223 */ /* 0x041fe20000010011 */
[----:B-1----:R-:W-:Y:S01]  /*56c0*/  @P0 FMUL.FTZ R16, R16, R151 ;  /* 0x0000009710100220 */ /* 0x002fe20000410000 */
[----:B------:R-:W-:-:S03]  /*56d0*/  ISETP.NE.AND P0, PT, R99, RZ, PT ;  /* 0x000000ff6300720c */ /* 0x000fc60003f05270 */
[----:B------:R-:W0:Y:S01]  /*56e0*/  SHFL.UP PT, R151, R17, 0x10, RZ ;  /* 0x0600000011977989 */ /* 0x000e2200000e00ff */
[-C--:B------:R-:W-:Y:S02]  /*56f0*/  LEA.HI.SX32 R81, R81, R6.reuse, 0x1b ;  /* 0x0000000651517211 */ /* 0x080fe400078fdaff */
[-C--:B------:R-:W-:Y:S01]  /*5700*/  LEA.HI.SX32 R80, R163, R6.reuse, 0x1b ;  /* 0x00000006a3507211 */ /* 0x080fe200078fdaff */
[----:B------:R-:W1:Y:S01]  /*5710*/  SHFL.UP PT, R143, R16, 0x10, RZ ;  /* 0x06000000108f7989 */ /* 0x000e6200000e00ff */
[C---:B------:R-:W-:Y:S01]  /*5720*/  IADD3 R75, R6.reuse, 0xe0, RZ ;  /* 0x000000e0064b7810 */ /* 0x040fe20007ffe0ff */
[C---:B------:R-:W-:Y:S01]  /*5730*/  VIADD R73, R6.reuse, 0x120 ;  /* 0x0000012006497836 */ /* 0x040fe20000000000 */
[----:B------:R-:W-:Y:S02]  /*5740*/  LEA.HI.SX32 R79, R79, R6, 0x1b ;  /* 0x000000064f4f7211 */ /* 0x000fe400078fdaff */
[----:B------:R-:W-:Y:S02]  /*5750*/  ISETP.EQ.OR P0, PT, RZ, UR6, P0 ;  /* 0x00000006ff007c0c */ /* 0x000fe40008702670 */
[----:B------:R-:W-:-:S02]  /*5760*/  IADD3 R159, R6, 0x100, RZ ;  /* 0x00000100069f7810 */ /* 0x000fc40007ffe0ff */
[-C--:B------:R-:W-:Y:S02]  /*5770*/  LEA.HI.SX32 R77, R77, R6.reuse, 0x1b ;  /* 0x000000064d4d7211 */ /* 0x080fe400078fdaff */
[----:B------:R-:W-:Y:S02]  /*5780*/  LEA R81, R81, UR8, 0x1 ;  /* 0x0000000851517c11 */ /* 0x000fe4000f8e08ff */
[----:B------:R-:W-:Y:S02]  /*5790*/  IADD3 R157, R6, 0x140, RZ ;  /* 0x00000140069d7810 */ /* 0x000fe40007ffe0ff */
[----:B------:R-:W-:Y:S02]  /*57a0*/  LEA.HI.SX32 R152, R161, R6, 0x1b ;  /* 0x00000006a1987211 */ /* 0x000fe400078fdaff */
[----:B------:R-:W-:Y:S02]  /*57b0*/  LEA R80, R80, UR8, 0x1 ;  /* 0x0000000850507c11 */ /* 0x000fe4000f8e08ff */
[----:B------:R-:W-:-:S02]  /*57c0*/  IADD3 R153, R6, 0x160, RZ ;  /* 0x0000016006997810 */ /* 0x000fc40007ffe0ff */
[-C--:B------:R-:W-:Y:S02]  /*57d0*/  LEA.HI.SX32 R75, R75, R6.reuse, 0x1b ;  /* 0x000000064b4b7211 */ /* 0x080fe400078fdaff */
[----:B------:R-:W-:Y:S02]  /*57e0*/  LEA R79, R79, UR8, 0x1 ;  /* 0x000000084f4f7c11 */ /* 0x000fe4000f8e08ff */
[----:B------:R-:W-:Y:S02]  /*57f0*/  IADD3 R7, R6, 0x1c0, RZ ;  /* 0x000001c006077810 */ /* 0x000fe40007ffe0ff */
[-C--:B------:R-:W-:Y:S02]  /*5800*/  LEA.HI.SX32 R74, R159, R6.reuse, 0x1b ;  /* 0x000000069f4a7211 */ /* 0x080fe400078fdaff */
[----:B------:R-:W-:Y:S01]  /*5810*/  LEA R78, R78, UR8, 0x1 ;  /* 0x000000084e4e7c11 */ /* 0x000fe2000f8e08ff */
[----:B------:R-:W-:Y:S01]  /*5820*/  STS.U16 [R81+0x10c0], R148 ;  /* 0x0010c09451007388 */ /* 0x000fe20000000400 */
[----:B------:R-:W-:-:S02]  /*5830*/  LEA.HI.SX32 R73, R73, R6, 0x1b ;  /* 0x0000000649497211 */ /* 0x000fc400078fdaff */
[----:B------:R-:W-:Y:S02]  /*5840*/  LEA R77, R77, UR8, 0x1 ;  /* 0x000000084d4d7c11 */ /* 0x000fe4000f8e08ff */
[----:B------:R-:W-:Y:S01]  /*5850*/  ISETP.NE.AND P3, PT, R104, 0x1f, PT ;  /* 0x0000001f6800780c */ /* 0x000fe20003f65270 */
[----:B------:R-:W-:Y:S01]  /*5860*/  VIADD R149, R6, 0x180 ;  /* 0x0000018006957836 */ /* 0x000fe20000000000 */
[-C--:B------:R-:W-:Y:S01]  /*5870*/  LEA.HI.SX32 R72, R157, R6.reuse, 0x1b ;  /* 0x000000069d487211 */ /* 0x080fe200078fdaff */
[----:B------:R-:W-:Y:S01]  /*5880*/  STS.U16 [R80+0x1100], R71 ;  /* 0x0011004750007388 */ /* 0x000fe20000000400 */
[----:B------:R-:W-:Y:S02]  /*5890*/  LEA R76, R152, UR8, 0x1 ;  /* 0x00000008984c7c11 */ /* 0x000fe4000f8e08ff */
[----:B------:R-:W-:Y:S01]  /*58a0*/  LEA.HI.SX32 R150, R153, R6, 0x1b ;  /* 0x0000000699967211 */ /* 0x000fe200078fdaff */
[C---:B------:R-:W-:Y:S01]  /*58b0*/  VIADD R153, R6.reuse, 0x1e0 ;  /* 0x000001e006997836 */ /* 0x040fe20000000000 */
[----:B------:R-:W-:Y:S01]  /*58c0*/  LEA R75, R75, UR8, 0x1 ;  /* 0x000000084b4b7c11 */ /* 0x000fe2000f8e08ff */
[----:B----4-:R2:W-:Y:S01]  /*58d0*/  STS.U16 [R79+0x1140], R68 ;  /* 0x001140444f007388 */ /* 0x0105e20000000400 */
[----:B------:R-:W-:-:S02]  /*58e0*/  IADD3 R155, R6, 0x1a0, RZ ;  /* 0x000001a0069b7810 */ /* 0x000fc40007ffe0ff */
[-C--:B------:R-:W-:Y:S01]  /*58f0*/  LEA.HI.SX32 R7, R7, R6.reuse, 0x1b ;  /* 0x0000000607077211 */ /* 0x080fe200078fdaff */
[----:B-----5:R-:W-:Y:S01]  /*5900*/  STS.U16 [R78+0x1180], R69 ;  /* 0x001180454e007388 */ /* 0x020fe20000000400 */
[----:B------:R-:W-:Y:S02]  /*5910*/  LEA R74, R74, UR8, 0x1 ;  /* 0x000000084a4a7c11 */ /* 0x000fe4000f8e08ff */
[----:B------:R-:W-:Y:S01]  /*5920*/  ISETP.GE.AND P2, PT, R104, 0x10, PT ;  /* 0x000000106800780c */ /* 0x000fe20003f46270 */
[----:B------:R3:W-:Y:S01]  /*5930*/  STS.U16 [R77+0x11c0], R70 ;  /* 0x0011c0464d007388 */ /* 0x0007e20000000400 */
[----:B------:R-:W-:Y:S02]  /*5940*/  LEA R73, R73, UR8, 0x1 ;  /* 0x0000000849497c11 */ /* 0x000fe4000f8e08ff */
[----:B------:R-:W-:Y:S01]  /*5950*/  LEA R72, R72, UR8, 0x1 ;  /* 0x0000000848487c11 */ /* 0x000fe2000f8e08ff */
[----:B------:R4:W-:Y:S01]  /*5960*/  STS.U16 [R76+0x1200], R67 ;  /* 0x001200434c007388 */ /* 0x0009e20000000400 */
[-C--:B------:R-:W-:Y:S01]  /*5970*/  LEA.HI.SX32 R149, R149, R6.reuse, 0x1b ;  /* 0x0000000695957211 */ /* 0x080fe200078fdaff */
[----:B------:R-:W-:Y:S01]  /*5980*/  VOTEU.ALL UP0, P0 ;  /* 0x00000000003f7886 */ /* 0x000fe20000000000 */
[----:B------:R-:W-:Y:S01]  /*5990*/  LEA.HI.SX32 R66, R155, R6, 0x1b ;  /* 0x000000069b427211 */ /* 0x000fe200078fdaff */
[----:B------:R-:W-:Y:S01]  /*59a0*/  STS.U16 [R75+0x1240], R14 ;  /* 0x0012400e4b007388 */ /* 0x000fe20000000400 */
[----:B--2---:R-:W-:-:S02]  /*59b0*/  LEA R68, R7, UR8, 0x1 ;  /* 0x0000000807447c11 */ /* 0x004fc4000f8e08ff */
[----:B------:R-:W-:Y:S01]  /*59c0*/  LEA.HI.SX32 R6, R153, R6, 0x1b ;  /* 0x0000000699067211 */ /* 0x000fe200078fdaff */
[----:B------:R-:W-:Y:S01]  /*59d0*/  STS.U16 [R74+0x1280], R11 ;  /* 0x0012800b4a007388 */ /* 0x000fe20000000400 */
[----:B------:R-:W-:Y:S02]  /*59e0*/  LEA R7, R104, R83, 0x4 ;  /* 0x0000005368077211 */ /* 0x000fe400078e20ff */
[----:B------:R-:W-:Y:S01]  /*59f0*/  LEA R71, R150, UR8, 0x1 ;  /* 0x0000000896477c11 */ /* 0x000fe2000f8e08ff */
[----:B------:R-:W-:Y:S01]  /*5a00*/  STS.U16 [R73+0x12c0], R142 ;  /* 0x0012c08e49007388 */ /* 0x000fe20000000400 */
[----:B---3--:R-:W-:Y:S01]  /*5a10*/  LEA R70, R149, UR8, 0x1 ;  /* 0x0000000895467c11 */ /* 0x008fe2000f8e08ff */
[----:B------:R-:W-:Y:S02]  /*5a20*/  @!UP0 ULEA UR10, UR7, UR8, 0x3 ;  /* 0x00000008070a8291 */ /* 0x000fe4000f8e183f */
[----:B------:R2:W-:Y:S01]  /*5a30*/  STS.U16 [R72+0x1300], R15 ;  /* 0x0013000f48007388 */ /* 0x0005e20000000400 */
[----:B------:R-:W-:-:S02]  /*5a40*/  LEA R69, R66, UR8, 0x1 ;  /* 0x0000000842457c11 */ /* 0x000fc4000f8e08ff */
[----:B----4-:R-:W-:Y:S02]  /*5a50*/  LEA R67, R6, UR8, 0x1 ;  /* 0x0000000806437c11 */ /* 0x010fe4000f8e08ff */
[----:B------:R-:W-:Y:S02]  /*5a60*/  LEA.HI.SX32 R7, R7, R7, 0x1b ;  /* 0x0000000707077211 */ /* 0x000fe400078fdaff */
[----:B------:R-:W-:Y:S01]  /*5a70*/  @!P3 SHF.R.U32.HI R6, RZ, 0x2, R109 ;  /* 0x00000002ff06b819 */ /* 0x000fe2000001166d */
[----:B--2---:R-:W-:Y:S01]  /*5a80*/  HFMA2.MMA R15, -RZ, RZ, 0, 0 ;  /* 0x00000000ff0f7435 */ /* 0x004fe200000001ff */
[----:B------:R-:W-:Y:S01]  /*5a90*/  STS.U16 [R71+0x1340], R10 ;  /* 0x0013400a47007388 */ /* 0x000fe20000000400 */
[----:B------:R-:W-:Y:S02]  /*5aa0*/  IMAD.MOV.U32 R14, RZ, RZ, 0x3f800000 ;  /* 0x3f800000ff0e7424 */ /* 0x000fe400078e00ff */
[C---:B0-----:R-:W-:Y:S01]  /*5ab0*/  @P2 FFMA.FTZ R17, R16.reuse, R151, R17 ;  /* 0x0000009710112223 */ /* 0x041fe20000010011 */
[----:B------:R-:W-:Y:S01]  /*5ac0*/  LEA R66, R7, UR8, 0x1 ;  /* 0x0000000807427c11 */ /* 0x000fe2000f8e08ff */
[----:B------:R-:W-:Y:S01]  /*5ad0*/  STS.U16 [R70+0x1380], R5 ;  /* 0x0013800546007388 */ /* 0x000fe20000000400 */
[----:B-1----:R-:W-:Y:S01]  /*5ae0*/  @P2 FMUL.FTZ R16, R16, R143 ;  /* 0x0000008f10102220 */ /* 0x002fe20000410000 */
[----:B------:R-:W-:-:S02]  /*5af0*/  @!P3 LOP3.LUT R164, R6, 0x3ffffff8, RZ, 0xc0, !PT ;  /* 0x3ffffff806a4b812 */ /* 0x000fc400078ec0ff */
[----:B------:R-:W-:Y:S04]  /*5b00*/  STS.U16 [R69+0x13c0], R8 ;  /* 0x0013c00845007388 */ /* 0x000fe80000000400 */
[----:B------:R-:W-:Y:S04]  /*5b10*/  STS.U16 [R68+0x1400], R9 ;  /* 0x0014000944007388 */ /* 0x000fe80000000400 */
[----:B------:R-:W-:Y:S01]  /*5b20*/  STS.U16 [R67+0x1440], R4 ;  /* 0x0014400443007388 */ /* 0x000fe20000000400 */
[----:B------:R-:W-:-:S03]  /*5b30*/  NOP ;  /* 0x0000000000007918 */ /* 0x000fc60000000000 */
        /* <DEDUP_REMOVED lines=17> */
[----:B------:R-:W-:Y:S01]  /*5c50*/  @!P3 STS.64 [R164+UR8+0x2100], R16 ;  /* 0x00210010a400b988 */ /* 0x000fe20008000a08 */
[----:B------:R-:W-:Y:S06]  /*5c60*/  BAR.SYNC.DEFER_BLOCKING 0x0 ;  /* 0x0000000000007b1d */ /* 0x000fec0000010000 */
[----:B------:R-:W0:Y:S04]  /*5c70*/  LDS.128 R4, [UR8+0x2100] ;  /* 0x00210008ff047984 */ /* 0x000e280008000c00 */
        /* <DEDUP_REMOVED lines=32> */
.L_x_2888:
[----:B------:R-:W-:Y:S05]  /*5e80*/  BSYNC B0 ;  /* 0x0000000000007941 */ /* 0x000fea0003800000 */
.L_x_2887:
        /* <DEDUP_REMOVED lines=10> */
[----:B------:R-:W-:Y:S01]  /*5f30*/  HADD2.F32 R16, -RZ, R153.H0_H0 ;  /* 0x20000099ff107230 */ /* 0x000fe20000004100 */
[----:B------:R-:W0:Y:S02]  /*5f40*/  LDS R6, [UR8+0x212c] ;  /* 0x00212c08ff067984 */ /* 0x000e240008000800 */
[----:B0-----:R-:W-:Y:S01]  /*5f50*/  @P0 FFMA.FTZ R162, R6, R163, R162 ;  /* 0x000000a306a20223 */ /* 0x001fe200000100a2 */
        /* <DEDUP_REMOVED lines=13> */
[----:B------:R-:W-:Y:S01]  /*6030*/  FFMA.FTZ R120, R120, R121, R115 ;  /* 0x0000007978787223 */ /* 0x000fe20000010073 */
[----:B------:R-:W-:-:S03]  /*6040*/  HADD2.F32 R115, -RZ, R158.H0_H0 ;  /* 0x2000009eff737230 */ /* 0x000fc60000004100 */
[----:B------:R-:W-:Y:S01]  /*6050*/  FFMA.FTZ R119, R119, R120, R114 ;  /* 0x0000007877777223 */ /* 0x000fe20000010072 */
[----:B------:R-:W-:-:S03]  /*6060*/  HADD2.F32 R114, -RZ, R159.H0_H0 ;  /* 0x2000009fff727230 */ /* 0x000fc60000004100 */
[----:B------:R-:W-:Y:S01]  /*6070*/  FFMA.FTZ R118, R118, R119, R113 ;  /* 0x0000007776767223 */ /* 0x000fe20000010071 */
[----:B------:R-:W-:-:S03]  /*6080*/  HADD2.F32 R113, -RZ, R156.H0_H0 ;  /* 0x2000009cff717230 */ /* 0x000fc60000004100 */
[----:B------:R-:W-:Y:S01]  /*6090*/  FFMA.FTZ R122, R117, R118, R112 ;  /* 0x00000076757a7223 */ /* 0x000fe20000010070 */
[----:B------:R-:W-:Y:S02]  /*60a0*/  HADD2.F32 R112, -RZ, R157.H0_H0 ;  /* 0x2000009dff707230 */ /* 0x000fe40000004100 */
[----:B------:R-:W-:Y:S02]  /*60b0*/  HADD2.F32 R117, -RZ, R160.H0_H0 ;  /* 0x200000a0ff757230 */ /* 0x000fe40000004100 */
[----:B------:R-:W-:Y:S01]  /*60c0*/  FFMA.FTZ R125, R111, R122, R110 ;  /* 0x0000007a6f7d7223 */ /* 0x000fe2000001006e */
[----:B------:R-:W-:Y:S02]  /*60d0*/  HADD2.F32 R111, -RZ, R154.H0_H0 ;  /* 0x2000009aff6f7230 */ /* 0x000fe40000004100 */
[----:B------:R-:W-:Y:S01]  /*60e0*/  HADD2.F32 R110, -RZ, R155.H0_H0 ;  /* 0x2000009bff6e7230 */ /* 0x000fe20000004100 */
        /* <DEDUP_REMOVED lines=16> */
[----:B------:R-:W-:-:S03]  /*61f0*/  IMAD.U32 R6, RZ, RZ, UR12 ;  /* 0x0000000cff067e24 */ /* 0x000fc6000f8e00ff */
[----:B------:R-:W-:-:S05]  /*6200*/  MOV R7, UR10 ;  /* 0x0000000a00077c02 */ /* 0x000fca0008000f00 */
[----:B------:R0:W-:Y:S04]  /*6210*/  STS.64 [UR11+0x2140], R4 ;  /* 0x00214004ff007988 */ /* 0x0001e80008000a0b */
[----:B------:R0:W-:Y:S02]  /*6220*/  STG.E.64 desc[UR14][R6.64], R4 ;  /* 0x0000000406007986 */ /* 0x0001e4000c101b0e */
.L_x_2890:
[----:B------:R-:W-:Y:S05]  /*6230*/  BSYNC B0 ;  /* 0x0000000000007941 */ /* 0x000fea0003800000 */
.L_x_2889:
[----:B------:R-:W-:Y:S01]  /*6240*/  UIADD3 UR7, UR7, 0x1, URZ ;  /* 0x0000000107077890 */ /* 0x000fe2000fffe03f */
[----:B------:R-:W-:Y:S01]  /*6250*/  FFMA.FTZ R49, R8, R140, R49 ;  /* 0x0000008c08317223 */ /* 0x000fe20000010031 */
[----:B------:R-:W-:Y:S01]  /*6260*/  FFMA.FTZ R48, R9, R139, R48 ;  /* 0x0000008b09307223 */ /* 0x000fe20000010030 */
[----:B------:R-:W-:Y:S01]  /*6270*/  FFMA.FTZ R47, R10, R136, R47 ;  /* 0x000000880a2f7223 */ /* 0x000fe2000001002f */
[----:B------:R-:W-:Y:S01]  /*6280*/  UISETP.GE.AND UP0, UPT, UR7, UR29, UPT ;  /* 0x0000001d0700728c */ /* 0x000fe2000bf06270 */
[----:B------:R-:W-:Y:S01]  /*6290*/  FFMA.FTZ R46, R11, R135, R46 ;  /* 0x000000870b2e7223 */ /* 0x000fe2000001002e */
[----:B------:R-:W-:Y:S01]  /*62a0*/  FFMA.FTZ R45, R14, R132, R45 ;  /* 0x000000840e2d7223 */ /* 0x000fe2000001002d */
[----:B------:R-:W-:Y:S01]  /*62b0*/  FFMA.FTZ R44, R15, R131, R44 ;  /* 0x000000830f2c7223 */ /* 0x000fe2000001002c */
[----:B------:R-:W-:Y:S01]  /*62c0*/  FFMA.FTZ R43, R16, R128, R43 ;  /* 0x00000080102b7223 */ /* 0x000fe2000001002b */
[----:B------:R-:W-:Y:S01]  /*62d0*/  FFMA.FTZ R42, R17, R127, R42 ;  /* 0x0000007f112a7223 */ /* 0x000fe2000001002a */
[----:B------:R-:W-:Y:S01]  /*62e0*/  PLOP3.LUT P0, PT, PT, PT, UP0, 0x80, 0x0 ;  /* 0x000000000000781c */ /* 0x000fe20003f0f008 */
[----:B------:R-:W-:Y:S01]  /*62f0*/  FFMA.FTZ R41, R110, R124, R41 ;  /* 0x0000007c6e297223 */ /* 0x000fe20000010029 */
[----:B------:R-:W-:Y:S01]  /*6300*/  FFMA.FTZ R40, R111, R123, R40 ;  /* 0x0000007b6f287223 */ /* 0x000fe20000010028 */
[----:B------:R-:W-:Y:S01]  /*6310*/  FFMA.FTZ R39, R112, R121, R39 ;  /* 0x0000007970277223 */ /* 0x000fe20000010027 */
[----:B------:R-:W-:Y:S01]  /*6320*/  FFMA.FTZ R38, R113, R120, R38 ;  /* 0x0000007871267223 */ /* 0x000fe20000010026 */
[----:B------:R-:W-:Y:S01]  /*6330*/  FFMA.FTZ R37, R114, R119, R37 ;  /* 0x0000007772257223 */ /* 0x000fe20000010025 */
[----:B------:R-:W-:Y:S01]  /*6340*/  FFMA.FTZ R36, R115, R118, R36 ;  /* 0x0000007673247223 */ /* 0x000fe20000010024 */
[----:B------:R-:W-:Y:S01]  /*6350*/  FFMA.FTZ R35, R116, R122, R35 ;  /* 0x0000007a74237223 */ /* 0x000fe20000010023 */
[----:B------:R-:W-:-:S05]  /*6360*/  FFMA.FTZ R34, R117, R125, R34 ;  /* 0x0000007d75227223 */ /* 0x000fca0000010022 */
[----:B------:R-:W-:Y:S05]  /*6370*/  @!P0 BRA `(.L_x_2891) ;  /* 0xffffffdc00548947 */ /* 0x000fea000383ffff */
.L_x_2886:
[----:B------:R-:W-:Y:S01]  /*6380*/  BAR.SYNC.DEFER_BLOCKING 0x0 ;  /* 0x0000000000007b1d */ /* 0x000fe20000010000 */
[----:B------:R-:W-:Y:S02]  /*6390*/  F2FP.F16.F32.PACK_AB R48, R48, R49 ;  /* 0x000000313030723e */ /* 0x000fe400000000ff */
[----:B------:R-:W-:Y:S02]  /*63a0*/  F2FP.F16.F32.PACK_AB R46, R46, R47 ;  /* 0x0000002f2e2e723e */ /* 0x000fe400000000ff */
[----:B------:R-:W-:Y:S01]  /*63b0*/  F2FP.F16.F32.PACK_AB R44, R44, R45 ;  /* 0x0000002d2c2c723e */ /* 0x000fe200000000ff */
[----:B------:R-:W-:Y:S01]  /*63c0*/  BSSY B0, `(.L_x_2892) ;  /* 0x000004b000007945 */ /* 0x000fe20003800000 */
[----:B------:R-:W-:Y:S02]  /*63d0*/  PRMT R33, R48, 0x7632, R33 ;  /* 0x0000763230217816 */ /* 0x000fe40000000021 */
[----:B------:R-:W-:Y:S02]  /*63e0*/  PRMT R0, R46, 0x7632, R0 ;  /* 0x000076322e007816 */ /* 0x000fe40000000000 */
[----:B0-----:R-:W-:-:S02]  /*63f0*/  PRMT R4, R44, 0x7632, R4 ;  /* 0x000076322c047816 */ /* 0x001fc40000000004 */
        /* <DEDUP_REMOVED lines=10> */
[----:B------:R-:W-:-:S03]  /*64a0*/  MOV R6, UR13 ;  /* 0x0000000d00067c02 */ /* 0x000fc60008000f00 */
        /* <DEDUP_REMOVED lines=8> */
[----:B------:R0:W-:Y:S04]  /*6530*/  STS.U16 [R66+0xe], R33 ;  /* 0x00000e2142007388 */ /* 0x0001e80000000400 */
[----:B------:R-:W-:Y:S04]  /*6540*/  STS.U16 [R66+0x10], R40 ;  /* 0x0000102842007388 */ /* 0x000fe80000000400 */
[----:B------:R-:W-:Y:S01]  /*6550*/  STS.U16 [R66+0x12], R5 ;  /* 0x0000120542007388 */ /* 0x000fe20000000400 */
[----:B0-----:R-:W-:-:S03]  /*6560*/  SHF.R.S32.HI R33, RZ, 0x1f, R2 ;  /* 0x0000001fff217819 */ /* 0x001fc60000011402 */
        /* <DEDUP_REMOVED lines=29> */
[----:B------:R-:W-:-:S04]  /*6740*/  IMAD R9, R101, UR9, R0 ;  /* 0x0000000965097c24 */ /* 0x000fc8000f8e0200 */
[----:B------:R-:W-:Y:S01]  /*6750*/  IMAD.IADD R29, R5, 0x1, R9 ;  /* 0x00000001051d7824 */ /* 0x000fe200078e0209 */
        /* <DEDUP_REMOVED lines=12> */
[----:B------:R-:W-:-:S03]  /*6820*/  ULDC.64 UR10, c[0x0][0x308] ;  /* 0x0000c200000a7ab9 */ /* 0x000fc60000000a00 */
[----:B------:R-:W-:Y:S01]  /*6830*/  IMAD.IADD R7, R7, 0x1, R31 ;  /* 0x0000000107077824 */ /* 0x000fe200078e021f */
[----:B------:R-:W-:-:S04]  /*6840*/  LEA R8, P0, R6, UR10, 0x1 ;  /* 0x0000000a06087c11 */ /* 0x000fc8000f8008ff */
[----:B------:R-:W-:-:S05]  /*6850*/  LEA.HI.X R9, R6, UR11, R7, 0x1, P0 ;  /* 0x0000000b06097c11 */ /* 0x000fca00080f0c07 */
[----:B------:R0:W-:Y:S04]  /*6860*/  STG.E.U16 desc[UR14][R8.64], R11 ;  /* 0x0000000b08007986 */ /* 0x0001e8000c10150e */
.L_x_2893:
[----:B------:R-:W-:Y:S05]  /*6870*/  BSYNC B0 ;  /* 0x0000000000007941 */ /* 0x000fea0003800000 */
.L_x_2892:
[----:B------:R-:W-:Y:S01]  /*6880*/  MOV R5, R29 ;  /* 0x0000001d00057202 */ /* 0x000fe20000000f00 */
[----:B------:R-:W-:Y:S01]  /*6890*/  ULDC.64 UR8, c[0x0][0x2b8] ;  /* 0x0000ae0000087ab9 */ /* 0x000fe20000000a00 */
[----:B------:R-:W-:Y:S01]  /*68a0*/  USHF.L.U32 UR7, UR6, 0xb, URZ ;  /* 0x0000000b06077899 */ /* 0x000fe2000800063f */
[----:B------:R-:W-:Y:S01]  /*68b0*/  IMAD R7, R103, UR8, RZ ;  /* 0x0000000867077c24 */ /* 0x000fe2000f8e02ff */
[----:B------:R-:W-:Y:S01]  /*68c0*/  LOP3.LUT R6, R2, 0x20, RZ, 0xfc, !PT ;  /* 0x0000002002067812 */ /* 0x000fe200078efcff */
[----:B------:R-:W-:Y:S01]  /*68d0*/  IMAD.WIDE.U32 R4, R106, UR8, R4 ;  /* 0x000000086a047c25 */ /* 0x000fe2000f8e0004 */
[----:B------:R-:W-:Y:S01]  /*68e0*/  USHF.R.S32.HI UR10, URZ, 0x1f, UR7 ;  /* 0x0000001f3f0a7899 */ /* 0x000fe20008011407 */
[----:B0-----:R-:W-:Y:S01]  /*68f0*/  LOP3.LUT R8, R2, 0x40, RZ, 0xfc, !PT ;  /* 0x0000004002087812 */ /* 0x001fe200078efcff */
[----:B------:R-:W-:Y:S01]  /*6900*/  UIADD3 UR6, UR6, 0x1, URZ ;  /* 0x0000000106067890 */ /* 0x000fe2000fffe03f */
[----:B------:R-:W-:Y:S01]  /*6910*/  IMAD R9, R106, UR9, R7 ;  /* 0x000000096a097c24 */ /* 0x000fe2000f8e0207 */
[----:B------:R-:W-:Y:S01]  /*6920*/  ULDC.64 UR8, c[0x0][0x308] ;  /* 0x0000c20000087ab9 */ /* 0x000fe20000000a00 */
[----:B------:R-:W-:Y:S01]  /*6930*/  IADD3 R0, P1, R4, UR7, RZ ;  /* 0x0000000704007c10 */ /* 0x000fe2000ff3e0ff */
[----:B------:R-:W-:Y:S01]  /*6940*/  ULDC UR7, c[0x0][0x224] ;  /* 0x0000890000077ab9 */ /* 0x000fe20000000800 */
[----:B------:R-:W-:Y:S01]  /*6950*/  ISETP.GE.AND P5, PT, R6, R27, PT ;  /* 0x0000001b0600720c */ /* 0x000fe20003fa6270 */
[----:B------:R-:W-:Y:S01]  /*6960*/  UISETP.GE.AND UP0, UPT, UR6, UR7, UPT ;  /* 0x000000070600728c */ /* 0x000fe2000bf06270 */
[----:B------:R-:W-:-:S02]  /*6970*/  LEA R7, P0, R2, UR8, 0x1 ;  /* 0x0000000802077c11 */ /* 0x000fc4000f8008ff */
[----:B------:R-:W-:Y:S02]  /*6980*/  IADD3.X R5, R9, UR10, R5, P1, !PT ;  /* 0x0000000a09057c10 */ /* 0x000fe40008ffe405 */
[----:B------:R-:W-:Y:S02]  /*6990*/  LEA.HI.X R6, R2, UR9, R33, 0x1, P0 ;  /* 0x0000000902067c11 */ /* 0x000fe400080f0c21 */
[----:B------:R-:W-:Y:S02]  /*69a0*/  LEA R4, P3, R0, R7, 0x1 ;  /* 0x0000000700047211 */ /* 0x000fe400078608ff */
[-C--:B------:R-:W-:Y:S02]  /*69b0*/  ISETP.GE.AND P6, PT, R8, R27.reuse, PT ;  /* 0x0000001b0800720c */ /* 0x080fe40003fc6270 */
[----:B------:R-:W-:Y:S02]  /*69c0*/  LEA.HI.X R5, R0, R6, R5, 0x1, P3 ;  /* 0x0000000600057211 */ /* 0x000fe400018f0c05 */
[----:B------:R-:W-:-:S02]  /*69d0*/  ISETP.GE.AND P4, PT, R97, R27, PT ;  /* 0x0000001b6100720c */ /* 0x000fc40003f86270 */
[----:B------:R-:W-:Y:S01]  /*69e0*/  LOP3.LUT R8, R2, 0x60, RZ, 0xfc, !PT ;  /* 0x0000006002087812 */ /* 0x000fe200078efcff */
[----:B------:R0:W-:Y:S01]  /*69f0*/  @!P5 STG.E.U16 desc[UR14][R4.64+0x40], R81 ;  /* 0x000040510400d986 */ /* 0x0001e2000c10150e */
[-C--:B------:R-:W-:Y:S02]  /*6a00*/  ISETP.GE.AND P5, PT, R96, R27.reuse, PT ;  /* 0x0000001b6000720c */ /* 0x080fe40003fa6270 */
[-C--:B------:R-:W-:Y:S02]  /*6a10*/  ISETP.GE.AND P1, PT, R8, R27.reuse, PT ;  /* 0x0000001b0800720c */ /* 0x080fe40003f26270 */
[-C--:B------:R-:W-:Y:S01]  /*6a20*/  ISETP.GE.AND P0, PT, R108, R27.reuse, PT ;  /* 0x0000001b6c00720c */ /* 0x080fe20003f06270 */
[----:B------:R0:W-:Y:S01]  /*6a30*/  @!P6 STG.E.U16 desc[UR14][R4.64+0x80], R13 ;  /* 0x0000800d0400e986 */ /* 0x0001e2000c10150e */
[-C--:B------:R-:W-:Y:S02]  /*6a40*/  ISETP.GE.AND P6, PT, R105, R27.reuse, PT ;  /* 0x0000001b6900720c */ /* 0x080fe40003fc6270 */
[-C--:B------:R-:W-:Y:S01]  /*6a50*/  ISETP.GE.AND P2, PT, R107, R27.reuse, PT ;  /* 0x0000001b6b00720c */ /* 0x080fe20003f46270 */
[----:B------:R0:W-:Y:S01]  /*6a60*/  @!P4 STG.E.U16 desc[UR14][R4.64+0x1c0], R75 ;  /* 0x0001c04b0400c986 */ /* 0x0001e2000c10150e */
[----:B------:R-:W-:-:S02]  /*6a70*/  ISETP.GE.AND P3, PT, R98, R27, PT ;  /* 0x0000001b6200720c */ /* 0x000fc40003f66270 */
[-C--:B------:R-:W-:Y:S01]  /*6a80*/  ISETP.GE.AND P4, PT, R86, R27.reuse, PT ;  /* 0x0000001b5600720c */ /* 0x080fe20003f86270 */
[----:B------:R0:W-:Y:S01]  /*6a90*/  @!P5 STG.E.U16 desc[UR14][R4.64+0x200], R19 ;  /* 0x000200130400d986 */ /* 0x0001e2000c10150e */
[----:B------:R-:W-:-:S03]  /*6aa0*/  ISETP.GE.AND P5, PT, R84, R27, PT ;  /* 0x0000001b5400720c */ /* 0x000fc60003fa6270 */
[----:B------:R0:W-:Y:S01]  /*6ab0*/  @!P1 STG.E.U16 desc[UR14][R4.64+0xc0], R79 ;  /* 0x0000c04f04009986 */ /* 0x0001e2000c10150e */
[----:B------:R-:W-:-:S03]  /*6ac0*/  ISETP.GE.AND P1, PT, R90, R27, PT ;  /* 0x0000001b5a00720c */ /* 0x000fc60003f26270 */
[----:B------:R0:W-:Y:S04]  /*6ad0*/  @!P6 STG.E.U16 desc[UR14][R4.64+0x340], R69 ;  /* 0x000340450400e986 */ /* 0x0001e8000c10150e */
[----:B------:R0:W-:Y:S01]  /*6ae0*/  @!P0 STG.E.U16 desc[UR14][R4.64+0x100], R15 ;  /* 0x0001000f04008986 */ /* 0x0001e2000c10150e */
[----:B------:R-:W-:-:S03]  /*6af0*/  ISETP.GE.AND P0, PT, R88, R27, PT ;  /* 0x0000001b5800720c */ /* 0x000fc60003f06270 */
[----:B------:R0:W-:Y:S04]  /*6b00*/  @!P5 STG.E.U16 desc[UR14][R4.64+0x3c0], R67 ;  /* 0x0003c0430400d986 */ /* 0x0001e8000c10150e */
[----:B------:R0:W-:Y:S01]  /*6b10*/  @!P2 STG.E.U16 desc[UR14][R4.64+0x140], R77 ;  /* 0x0001404d0400a986 */ /* 0x0001e2000c10150e */
[----:B------:R-:W-:-:S03]  /*6b20*/  ISETP.GE.AND P2, PT, R92, R27, PT ;  /* 0x0000001b5c00720c */ /* 0x000fc60003f46270 */
[----:B------:R0:W-:Y:S01]  /*6b30*/  @!P3 STG.E.U16 desc[UR14][R4.64+0x180], R17 ;  /* 0x000180110400b986 */ /* 0x0001e2000c10150e */
[----:B------:R-:W-:-:S03]  /*6b40*/  ISETP.GE.AND P3, PT, R94, R27, PT ;  /* 0x0000001b5e00720c */ /* 0x000fc60003f66270 */
[----:B------:R0:W-:Y:S01]  /*6b50*/  @!P4 STG.E.U16 desc[UR14][R4.64+0x380], R25 ;  /* 0x000380190400c986 */ /* 0x0001e2000c10150e */
[----:B------:R-:W-:-:S03]  /*6b60*/  PLOP3.LUT P4, PT, PT, PT, UP0, 0x80, 0x0 ;  /* 0x000000000000781c */ /* 0x000fc60003f8f008 */
[----:B------:R0:W-:Y:S01]  /*6b70*/  @!P1 STG.E.U16 desc[UR14][R4.64+0x2c0], R71 ;  /* 0x0002c04704009986 */ /* 0x0001e2000c10150e */
[----:B------:R-:W-:-:S03]  /*6b80*/  IADD3 R89, P1, R89, 0x1000, RZ ;  /* 0x0000100059597810 */ /* 0x000fc60007f3e0ff */
[----:B------:R0:W-:Y:S01]  /*6b90*/  @!P2 STG.E.U16 desc[UR14][R4.64+0x280], R21 ;  /* 0x000280150400a986 */ /* 0x0001e2000c10150e */
[----:B------:R-:W-:Y:S01]  /*6ba0*/  IADD3 R100, P2, R100, 0x1000, RZ ;  /* 0x0000100064647810 */ /* 0x000fe20007f5e0ff */
[----:B------:R-:W-:Y:S02]  /*6bb0*/  IMAD.X R85, RZ, RZ, R85, P1 ;  /* 0x000000ffff557224 */ /* 0x000fe400008e0655 */
        /* <DEDUP_REMOVED lines=9> */
.L_x_2895:
        /* <DEDUP_REMOVED lines=11> */
.L_x_5246:


//--------------------- .text._Z25selective_scan_fwd_kernelI32Selective_Scan_fwd_kernel_traitsILi128ELi16ELi1ELb0ELb1ELb1ELb1EN3c104HalfEfEEv13SSMParamsBase --------------------------
	.section	.text._Z25selective_scan_fwd_kernelI32Selective_Scan_fwd_kernel_traitsILi128ELi16ELi1ELb0ELb1ELb1ELb1EN3c104HalfEfEEv13SSMParamsBase,"ax",@progbits
	.align	128
        .global         _Z25selective_scan_fwd_kernelI32Selective_Scan_fwd_kernel_traitsILi128ELi16ELi1ELb0ELb1ELb1ELb1EN3c104HalfEfEEv13SSMParamsBase
        .type           _Z25selective_scan_fwd_kernelI32Selective_Scan_fwd_kernel_traitsILi128ELi16ELi1ELb0ELb1ELb1ELb1EN3c104HalfEfEEv13SSMParamsBase,@function
        .size           _Z25selective_scan_fwd_kernelI32Selective_Scan_fwd_kernel_traitsILi128ELi16ELi1ELb0ELb1ELb1ELb1EN3c104HalfEfEEv13SSMParamsBase,(.L_x_5247 - _Z25selective_scan_fwd_kernelI32Selective_Scan_fwd_kernel_traitsILi128ELi16ELi1ELb0ELb1ELb1ELb1EN3c104HalfEfEEv13SSMParamsBase)
        .other          _Z25selective_scan_fwd_kernelI32Selective_Scan_fwd_kernel_traitsILi128ELi16ELi1ELb0ELb1ELb1ELb1EN3c104HalfEfEEv13SSMParamsBase,@"STO_CUDA_ENTRY STV_DEFAULT"
_Z25selective_scan_fwd_kernelI32Selective_Scan_fwd_kernel_traitsILi128ELi16ELi1ELb0ELb1ELb1ELb1EN3c104HalfEfEEv13SSMParamsBase:
.text._Z25selective_scan_fwd_kernelI32Selective_Scan_fwd_kernel_traitsILi128ELi16ELi1ELb0ELb1ELb1ELb1EN3c104HalfEfEEv13SSMParamsBase:
[----:B------:R-:W-:Y:S08]  /*0000*/  LDC R1, c[0x0][0x28] ;  /* 0x00000a00ff017b82 */ /* 0x000ff00000000800 */
[----:B------:R-:W0:Y:S01]  /*0010*/  S2UR UR4, SR_CTAID.Y ;  /* 0x00000000000479c3 */ /* 0x000e220000002600 */
[----:B------:R-:W-:Y:S01]  /*0020*/  ULDC.64 UR6, c[0x0][0x300] ;  /* 0x0000c00000067ab9 */ /* 0x000fe20000000a00 */
[----:B------:R-:W-:Y:S01]  /*0030*/  ULDC.64 UR16, c[0x0][0x208] ;  /* 0x0000820000107ab9 */ /* 0x000fe20000000a00 */
[----:B------:R-:W-:Y:S01]  /*0040*/  ISETP.NE.U32.AND P1, PT, RZ, UR6, PT ;  /* 0x00000006ff007c0c */ /* 0x000fe2000bf25070 */
[----:B------:R-:W-:Y:S01]  /*0050*/  ULDC.64 UR10, c[0x0][0x240] ;  /* 0x00009000000a7ab9 */ /* 0x000fe20000000a00 */
[----:B------:R-:W-:-:S02]  /*0060*/  ULDC.64 UR14, c[0x0][0x260] ;  /* 0x00009800000e7ab9 */ /* 0x000fc40000000a00 */
[----:B------:R-:W-:Y:S01]  /*0070*/  ISETP.NE.AND.EX P1, PT, RZ, UR7, PT, P1 ;  /* 0x00000007ff007c0c */ /* 0x000fe2000bf25310 */
[----:B------:R-:W1:Y:S08]  /*0080*/  LDC R10, c[0x0][0x228] ;  /* 0x00008a00ff0a7b82 */ /* 0x000e700000000800 */
[----:B------:R-:W2:Y:S01]  /*0090*/  LDC.64 R16, c[0x0][0x2d8] ;  /* 0x0000b600ff107b82 */ /* 0x000ea20000000a00 */
[----:B0-----:R-:W-:Y:S01]  /*00a0*/  IMAD.U32 R163, RZ, RZ, UR4 ;  /* 0x00000004ffa37e24 */ /* 0x001fe2000f8e00ff */
[----:B------:R-:W-:-:S02]  /*00b0*/  ULDC.64 UR4, c[0x0][0x2e8] ;  /* 0x0000ba0000047ab9 */ /* 0x000fc40000000a00 */
[----:B------:R-:W-:Y:S02]  /*00c0*/  ISETP.NE.U32.AND P0, PT, RZ, UR4, PT ;  /* 0x00000004ff007c0c */ /* 0x000fe4000bf05070 */
[C---:B------:R-:W-:Y:S02]  /*00d0*/  R2UR UR12, R163.reuse ;  /* 0x00000000a30c72ca */ /* 0x040fe400000e0000 */
[----:B------:R-:W-:Y:S02]  /*00e0*/  ISETP.NE.AND.EX P0, PT, RZ, UR5, PT, P0 ;  /* 0x00000005ff007c0c */ /* 0x000fe4000bf05300 */
[----:B-1----:R-:W-:Y:S02]  /*00f0*/  IABS R11, R10 ;  /* 0x0000000a000b7213 */ /* 0x002fe40000000000 */
[----:B------:R-:W-:-:S07]  /*0100*/  @P1 LEA R4, P3, R163, UR6, 0x2 ;  /* 0x00000006a3041c11 */ /* 0x000fce000f8610ff */
[----:B------:R-:W-:Y:S02]  /*0110*/  USHF.R.S32.HI UR28, URZ, 0x1f, UR12 ;  /* 0x0000001f3f1c7899 */ /* 0x000fe4000801140c */
[----:B------:R-:W-:-:S04]  /*0120*/  @P0 LEA R2, P2, R163, UR4, 0x2 ;  /* 0x00000004a3020c11 */ /* 0x000fc8000f8410ff */
[----:B------:R-:W-:Y:S01]  /*0130*/  IMAD.U32 R0, RZ, RZ, UR28 ;  /* 0x0000001cff007e24 */ /* 0x000fe2000f8e00ff */
[----:B------:R-:W-:-:S04]  /*0140*/  MOV R6, UR28 ;  /* 0x0000001c00067c02 */ /* 0x000fc80008000f00 */
[C---:B------:R-:W-:Y:S02]  /*0150*/  @P0 LEA.HI.X R3, R163.reuse, UR5, R0, 0x2, P2 ;  /* 0x00000005a3030c11 */ /* 0x040fe400090f1400 */
[----:B------:R-:W0:Y:S01]  /*0160*/  I2F.RP R0, R11 ;  /* 0x0000000b00007306 */ /* 0x000e220000209400 */
[----:B------:R-:W-:Y:S01]  /*0170*/  @P1 LEA.HI.X R5, R163, UR7, R6, 0x2, P3 ;  /* 0x00000007a3051c11 */ /* 0x000fe200098f1406 */
[----:B------:R-:W1:Y:S01]  /*0180*/  S2UR UR4, SR_CTAID.X ;  /* 0x00000000000479c3 */ /* 0x000e620000002500 */
[----:B------:R3:W5:Y:S01]  /*0190*/  @P0 LDG.E R8, desc[UR16][R2.64] ;  /* 0x0000001002080981 */ /* 0x000762000c1e1900 */
[----:B------:R-:W-:-:S03]  /*01a0*/  ULDC.64 UR6, c[0x0][0x280] ;  /* 0x0000a00000067ab9 */ /* 0x000fc60000000a00 */
[----:B------:R4:W5:Y:S01]  /*01b0*/  @P1 LDG.E R9, desc[UR16][R4.64] ;  /* 0x0000001004091981 */ /* 0x000962000c1e1900 */
[----:B---3--:R-:W-:Y:S01]  /*01c0*/  IABS R2, R163 ;  /* 0x000000a300027213 */ /* 0x008fe20000000000 */
[----:B0-----:R-:W0:Y:S01]  /*01d0*/  MUFU.RCP R0, R0 ;  /* 0x0000000000007308 */ /* 0x001e220000001000 */
[----:B-1----:R-:W-:-:S04]  /*01e0*/  IMAD.U32 R162, RZ, RZ, UR4 ;  /* 0x00000004ffa27e24 */ /* 0x002fc8000f8e00ff */
[C---:B----4-:R-:W-:Y:S01]  /*01f0*/  IMAD.WIDE.U32 R4, R162.reuse, UR10, RZ ;  /* 0x0000000aa2047c25 */ /* 0x050fe2000f8e00ff */
[----:B------:R-:W-:-:S03]  /*0200*/  R2UR UR9, R162 ;  /* 0x00000000a20972ca */ /* 0x000fc600000e0000 */
[----:B0-----:R-:W-:-:S04]  /*0210*/  VIADD R6, R0, 0xffffffe ;  /* 0x0ffffffe00067836 */ /* 0x001fc80000000000 */
[----:B------:R0:W1:Y:S06]  /*0220*/  F2I.FTZ.U32.TRUNC.NTZ R7, R6 ;  /* 0x0000000600077305 */ /* 0x00006c000021f000 */
[----:B------:R-:W-:Y:S01]  /*0230*/  USHF.R.S32.HI UR29, URZ, 0x1f, UR9 ;  /* 0x0000001f3f1d7899 */ /* 0x000fe20008011409 */
[----:B0-----:R-:W-:-:S03]  /*0240*/  HFMA2.MMA R6, -RZ, RZ, 0, 0 ;  /* 0x00000000ff067435 */ /* 0x001fc600000001ff */
[----:B------:R-:W-:Y:S02]  /*0250*/  UIMAD UR4, UR29, UR10, URZ ;  /* 0x0000000a1d0472a4 */ /* 0x000fe4000f8e023f */
[----:B------:R-:W-:Y:S01]  /*0260*/  UIMAD UR5, UR29, UR14, URZ ;  /* 0x0000000e1d0572a4 */ /* 0x000fe2000f8e023f */
[----:B-1----:R-:W-:-:S03]  /*0270*/  IMAD.MOV R12, RZ, RZ, -R7 ;  /* 0x000000ffff0c7224 */ /* 0x002fc600078e0a07 */
[----:B------:R-:W-:Y:S01]  /*0280*/  IMAD.U32 R13, RZ, RZ, UR4 ;  /* 0x00000004ff0d7e24 */ /* 0x000fe2000f8e00ff */
[----:B------:R-:W-:Y:S01]  /*0290*/  UIMAD UR4, UR29, UR6, URZ ;  /* 0x000000061d0472a4 */ /* 0x000fe2000f8e023f */
[----:B------:R-:W-:Y:S02]  /*02a0*/  IMAD R3, R12, R11, RZ ;  /* 0x0000000b0c037224 */ /* 0x000fe400078e02ff */
[----:B------:R-:W0:Y:S01]  /*02b0*/  LDC R12, c[0x0][0x224] ;  /* 0x00008900ff0c7b82 */ /* 0x000e220000000800 */
[----:B------:R-:W-:Y:S01]  /*02c0*/  IMAD.U32 R15, RZ, RZ, UR5 ;  /* 0x00000005ff0f7e24 */ /* 0x000fe2000f8e00ff */
[----:B------:R-:W-:Y:S01]  /*02d0*/  UMOV UR5, URZ ;  /* 0x0000003f00057c82 */ /* 0x000fe20008000000 */
[----:B------:R-:W-:-:S04]  /*02e0*/  IMAD.HI.U32 R7, R7, R3, R6 ;  /* 0x0000000307077227 */ /* 0x000fc800078e0006 */
[----:B------:R-:W-:Y:S01]  /*02f0*/  IMAD R13, R162, UR11, R13 ;  /* 0x0000000ba20d7c24 */ /* 0x000fe2000f8e020d */
[----:B------:R-:W-:Y:S01]  /*0300*/  ULDC.64 UR10, c[0x0][0x290] ;  /* 0x0000a400000a7ab9 */ /* 0x000fe20000000a00 */
[----:B------:R-:W-:-:S03]  /*0310*/  IMAD.HI.U32 R0, R7, R2, RZ ;  /* 0x0000000207007227 */ /* 0x000fc600078e00ff */
[----:B------:R-:W-:Y:S01]  /*0320*/  IADD3 R5, R5, R13, RZ ;  /* 0x0000000d05057210 */ /* 0x000fe20007ffe0ff */
[----:B------:R-:W-:Y:S02]  /*0330*/  IMAD.MOV R3, RZ, RZ, -R0 ;  /* 0x000000ffff037224 */ /* 0x000fe400078e0a00 */
[----:B------:R-:W-:-:S04]  /*0340*/  IMAD.WIDE.U32 R6, R162, UR14, RZ ;  /* 0x0000000ea2067c25 */ /* 0x000fc8000f8e00ff */
[C---:B------:R-:W-:Y:S02]  /*0350*/  IMAD R2, R11.reuse, R3, R2 ;  /* 0x000000030b027224 */ /* 0x040fe400078e0202 */
[----:B------:R-:W-:Y:S01]  /*0360*/  IMAD R15, R162, UR15, R15 ;  /* 0x0000000fa20f7c24 */ /* 0x000fe2000f8e020f */
[----:B------:R-:W-:Y:S02]  /*0370*/  ULDC.64 UR14, c[0x0][0x258] ;  /* 0x00009600000e7ab9 */ /* 0x000fe40000000a00 */
[----:B------:R-:W-:Y:S01]  /*0380*/  ISETP.GT.U32.AND P3, PT, R11, R2, PT ;  /* 0x000000020b00720c */ /* 0x000fe20003f64070 */
[----:B------:R-:W-:-:S12]  /*0390*/  IMAD.IADD R7, R7, 0x1, R15 ;  /* 0x0000000107077824 */ /* 0x000fd800078e020f */
[-C--:B------:R-:W-:Y:S01]  /*03a0*/  @!P3 IADD3 R2, R2, -R11.reuse, RZ ;  /* 0x8000000b0202b210 */ /* 0x080fe20007ffe0ff */
[----:B------:R-:W-:Y:S01]  /*03b0*/  @!P3 VIADD R0, R0, 0x1 ;  /* 0x000000010000b836 */ /* 0x000fe20000000000 */
[----:B------:R-:W-:Y:S02]  /*03c0*/  ISETP.NE.AND P3, PT, R10, RZ, PT ;  /* 0x000000ff0a00720c */ /* 0x000fe40003f65270 */
[----:B------:R-:W-:Y:S02]  /*03d0*/  ISETP.GE.U32.AND P2, PT, R2, R11, PT ;  /* 0x0000000b0200720c */ /* 0x000fe40003f46070 */
[----:B------:R-:W-:Y:S02]  /*03e0*/  LOP3.LUT R2, R163, R10, RZ, 0x3c, !PT ;  /* 0x0000000aa3027212 */ /* 0x000fe400078e3cff */
[----:B------:R-:W-:Y:S01]  /*03f0*/  MOV R11, UR4 ;  /* 0x00000004000b7c02 */ /* 0x000fe20008000f00 */
[----:B------:R-:W-:Y:S01]  /*0400*/  UMOV UR4, URZ ;  /* 0x0000003f00047c82 */ /* 0x000fe20008000000 */
[----:B------:R-:W-:Y:S01]  /*0410*/  ISETP.GE.AND P4, PT, R2, RZ, PT ;  /* 0x000000ff0200720c */ /* 0x000fe20003f86270 */
[C---:B------:R-:W-:Y:S01]  /*0420*/  IMAD.WIDE.U32 R2, R162.reuse, UR6, RZ ;  /* 0x00000006a2027c25 */ /* 0x040fe2000f8e00ff */
[----:B------:R-:W-:-:S03]  /*0430*/  R2UR UR6, R162 ;  /* 0x00000000a20672ca */ /* 0x000fc600000e0000 */
[----:B------:R-:W-:Y:S02]  /*0440*/  IMAD R11, R162, UR7, R11 ;  /* 0x00000007a20b7c24 */ /* 0x000fe4000f8e020b */
[----:B------:R-:W-:Y:S01]  /*0450*/  @P2 VIADD R0, R0, 0x1 ;  /* 0x0000000100002836 */ /* 0x000fe20000000000 */
[----:B0-----:R-:W-:Y:S01]  /*0460*/  ISETP.GE.AND P2, PT, R12, 0x1, PT ;  /* 0x000000010c00780c */ /* 0x001fe20003f46270 */
[----:B------:R-:W-:-:S04]  /*0470*/  IMAD.IADD R3, R3, 0x1, R11 ;  /* 0x0000000103037824 */ /* 0x000fc800078e020b */
[----:B------:R-:W-:Y:S02]  /*0480*/  @!P4 IADD3 R0, -R0, RZ, RZ ;  /* 0x000000ff0000c210 */ /* 0x000fe40007ffe1ff */
[----:B------:R-:W-:-:S06]  /*0490*/  @!P3 LOP3.LUT R0, RZ, R10, RZ, 0x33, !PT ;  /* 0x0000000aff00b212 */ /* 0x000fcc00078e33ff */
[----:B--2---:R-:W-:Y:S05]  /*04a0*/  @!P2 EXIT ;  /* 0x000000000000a94d */ /* 0x004fea0003800000 */
[----:B------:R-:W0:Y:S01]  /*04b0*/  S2R R11, SR_TID.X ;  /* 0x00000000000b7919 */ /* 0x000e220000002100 */
[----:B------:R-:W1:Y:S01]  /*04c0*/  LDC.64 R18, c[0x0][0x2e0] ;  /* 0x0000b800ff127b82 */ /* 0x000e620000000a00 */
[----:B------:R-:W-:Y:S01]  /*04d0*/  SHF.R.S32.HI R10, RZ, 0x1f, R0 ;  /* 0x0000001fff0a7819 */ /* 0x000fe20000011400 */
[----:B------:R-:W-:Y:S01]  /*04e0*/  ULDC.64 UR18, c[0x0][0x288] ;  /* 0x0000a20000127ab9 */ /* 0x000fe20000000a00 */
[----:B------:R-:W-:Y:S01]  /*04f0*/  IMAD.WIDE.U32 R4, R0, UR14, R4 ;  /* 0x0000000e00047c25 */ /* 0x000fe2000f8e0004 */
[----:B------:R-:W-:Y:S01]  /*0500*/  ULDC.64 UR20, c[0x0][0x278] ;  /* 0x00009e0000147ab9 */ /* 0x000fe20000000a00 */
[----:B------:R-:W2:Y:S01]  /*0510*/  S2R R161, SR_LANEID ;  /* 0x0000000000a17919 */ /* 0x000ea20000000000 */
[----:B-----5:R-:W-:Y:S01]  /*0520*/  @P1 R2UR UR4, R9 ;  /* 0x00000000090412ca */ /* 0x020fe200000e0000 */
[C---:B------:R-:W-:Y:S01]  /*0530*/  IMAD R13, R10.reuse, UR14, RZ ;  /* 0x0000000e0a0d7c24 */ /* 0x040fe2000f8e02ff */
[----:B------:R-:W3:Y:S01]  /*0540*/  LDC.64 R14, c[0x0][0x2f0] ;  /* 0x0000bc00ff0e7b82 */ /* 0x000ee20000000a00 */
[----:B------:R-:W-:Y:S01]  /*0550*/  R2UR UR13, R163 ;  /* 0x00000000a30d72ca */ /* 0x000fe200000e0000 */
[----:B------:R-:W-:Y:S01]  /*0560*/  UIMAD UR14, UR28, UR18, URZ ;  /* 0x000000121c0e72a4 */ /* 0x000fe2000f8e023f */
[----:B------:R-:W-:Y:S01]  /*0570*/  IMAD R9, R10, UR20, RZ ;  /* 0x000000140a097c24 */ /* 0x000fe2000f8e02ff */
[----:B------:R-:W-:Y:S01]  /*0580*/  UIMAD UR8, UR29, UR10, URZ ;  /* 0x0000000a1d0872a4 */ /* 0x000fe2000f8e023f */
[C---:B------:R-:W-:Y:S01]  /*0590*/  IMAD R13, R0.reuse, UR15, R13 ;  /* 0x0000000f000d7c24 */ /* 0x040fe2000f8e020d */
[----:B------:R-:W-:Y:S01]  /*05a0*/  UIMAD.WIDE.U32 UR6, UR6, UR10, URZ ;  /* 0x0000000a060672a5 */ /* 0x000fe2000f8e003f */
[----:B------:R-:W-:Y:S01]  /*05b0*/  IMAD.WIDE.U32 R6, R0, UR20, R6 ;  /* 0x0000001400067c25 */ /* 0x000fe2000f8e0006 */
[----:B------:R-:W-:Y:S01]  /*05c0*/  UIMAD UR8, UR9, UR11, UR8 ;  /* 0x0000000b090872a4 */ /* 0x000fe2000f8e0208 */
[----:B------:R-:W-:-:S02]  /*05d0*/  @P0 R2UR UR5, R8 ;  /* 0x00000000080502ca */ /* 0x000fc400000e0000 */
[----:B------:R-:W-:Y:S01]  /*05e0*/  IMAD R9, R0, UR21, R9 ;  /* 0x0000001500097c24 */ /* 0x000fe2000f8e0209 */
[----:B------:R-:W-:Y:S01]  /*05f0*/  ULDC.64 UR10, c[0x0][0x298] ;  /* 0x0000a600000a7ab9 */ /* 0x000fe20000000a00 */
[----:B------:R-:W-:Y:S01]  /*0600*/  IMAD.U32 R0, RZ, RZ, UR14 ;  /* 0x0000000eff007e24 */ /* 0x000fe2000f8e00ff */
[----:B------:R-:W-:Y:S01]  /*0610*/  UIMAD UR9, UR28, UR10, URZ ;  /* 0x0000000a1c0972a4 */ /* 0x000fe2000f8e023f */
[----:B------:R-:W-:Y:S01]  /*0620*/  IMAD.IADD R155, R5, 0x1, R13 ;  /* 0x00000001059b7824 */ /* 0x000fe200078e020d */
[----:B------:R-:W-:Y:S01]  /*0630*/  UIADD3 UR7, UR7, UR8, URZ ;  /* 0x0000000807077290 */ /* 0x000fe2000fffe03f */
[C---:B------:R-:W-:Y:S01]  /*0640*/  LEA R157, P0, R4.reuse, R16, 0x1 ;  /* 0x00000010049d7211 */ /* 0x040fe200078008ff */
[C---:B------:R-:W-:Y:S01]  /*0650*/  IMAD R5, R163.reuse, UR19, R0 ;  /* 0x00000013a3057c24 */ /* 0x040fe2000f8e0200 */
[----:B------:R-:W-:Y:S01]  /*0660*/  UIMAD UR9, UR12, UR11, UR9 ;  /* 0x0000000b0c0972a4 */ /* 0x000fe2000f8e0209 */
[----:B------:R-:W-:Y:S01]  /*0670*/  IMAD.WIDE.U32 R2, R163, UR18, R2 ;  /* 0x00000012a3027c25 */ /* 0x000fe2000f8e0002 */
[----:B------:R-:W-:Y:S01]  /*0680*/  UIMAD.WIDE.U32 UR6, UR13, UR10, UR6 ;  /* 0x0000000a0d0672a5 */ /* 0x000fe2000f8e0006 */
[----:B------:R-:W-:-:S02]  /*0690*/  LEA.HI.X R155, R4, R17, R155, 0x1, P0 ;  /* 0x00000011049b7211 */ /* 0x000fc400000f0c9b */
[----:B0-----:R-:W-:Y:S01]  /*06a0*/  SHF.L.U32 R0, R11, 0x4, RZ ;  /* 0x000000040b007819 */ /* 0x001fe200000006ff */
[----:B------:R-:W-:Y:S01]  /*06b0*/  IMAD.IADD R154, R7, 0x1, R9 ;  /* 0x00000001079a7824 */ /* 0x000fe200078e0209 */
[----:B------:R-:W-:Y:S01]  /*06c0*/  ULDC.64 UR10, c[0x0][0x2f8] ;  /* 0x0000be00000a7ab9 */ /* 0x000fe20000000a00 */
[----:B------:R-:W-:Y:S01]  /*06d0*/  IMAD.IADD R158, R3, 0x1, R5 ;  /* 0x00000001039e7824 */ /* 0x000fe200078e0205 */
[----:B-1----:R-:W-:Y:S01]  /*06e0*/  LEA R156, P1, R6, R18, 0x1 ;  /* 0x00000012069c7211 */ /* 0x002fe200078208ff */
[----:B------:R-:W-:Y:S01]  /*06f0*/  UIADD3 UR9, UR7, UR9, URZ ;  /* 0x0000000907097290 */ /* 0x000fe2000fffe03f */
[----:B---3--:R-:W-:Y:S01]  /*0700*/  LEA R159, P0, R2, R14, 0x1 ;  /* 0x0000000e029f7211 */ /* 0x008fe200078008ff */
[----:B------:R-:W-:Y:S01]  /*0710*/  ULEA UR8, UP0, UR6, UR10, 0x1 ;  /* 0x0000000a06087291 */ /* 0x000fe2000f80083f */
[----:B------:R-:W-:Y:S02]  /*0720*/  LOP3.LUT R0, R0, 0xfffffe00, RZ, 0xc0, !PT ;  /* 0xfffffe0000007812 */ /* 0x000fe400078ec0ff */
[----:B------:R-:W-:Y:S01]  /*0730*/  LEA.HI.X R154, R6, R19, R154, 0x1, P1 ;  /* 0x00000013069a7211 */ /* 0x000fe200008f0c9a */
[----:B------:R-:W-:Y:S01]  /*0740*/  ULEA.HI.X UR9, UR6, UR11, UR9, 0x1, UP0 ;  /* 0x0000000b06097291 */ /* 0x000fe200080f0c09 */
[----:B------:R-:W-:-:S02]  /*0750*/  LEA.HI.X R158, R2, R15, R158, 0x1, P0 ;  /* 0x0000000f029e7211 */ /* 0x000fc400000f0c9e */
[----:B------:R-:W-:Y:S01]  /*0760*/  LOP3.LUT R84, R0, 0x1f, R11, 0xf8, !PT ;  /* 0x0000001f00547812 */ /* 0x000fe200078ef80b */
[----:B------:R-:W-:Y:S01]  /*0770*/  UMOV UR6, URZ ;  /* 0x0000003f00067c82 */ /* 0x000fe20008000000 */
[----:B--2---:R-:W-:-:S07]  /*0780*/  LOP3.LUT R160, R11, 0x1f, RZ, 0xc0, !PT ;  /* 0x0000001f0ba07812 */ /* 0x004fce00078ec0ff */
.L_x_2938:
        /* <DEDUP_REMOVED lines=12> */
[C---:B------:R-:W-:Y:S02]  /*0850*/  ISETP.GE.AND P2, PT, R84.reuse, UR10, PT ;  /* 0x0000000a54007c0c */ /* 0x040fe4000bf46270 */
[----:B------:R-:W-:Y:S02]  /*0860*/  ISETP.GE.AND P1, PT, R153, UR10, PT ;  /* 0x0000000a99007c0c */ /* 0x000fe4000bf26270 */
[C---:B------:R-:W-:Y:S02]  /*0870*/  LOP3.LUT R149, R84.reuse, 0xa0, RZ, 0xfc, !PT ;  /* 0x000000a054957812 */ /* 0x040fe400078efcff */
[----:B------:R-:W-:Y:S02]  /*0880*/  LOP3.LUT R148, R84, 0xc0, RZ, 0xfc, !PT ;  /* 0x000000c054947812 */ /* 0x000fe400078efcff */
[----:B------:R-:W-:-:S02]  /*0890*/  ISETP.GE.AND P0, PT, R152, UR10, PT ;  /* 0x0000000a98007c0c */ /* 0x000fc4000bf06270 */
[C---:B------:R-:W-:Y:S02]  /*08a0*/  LOP3.LUT R147, R84.reuse, 0xe0, RZ, 0xfc, !PT ;  /* 0x000000e054937812 */ /* 0x040fe400078efcff */
[----:B------:R-:W-:Y:S01]  /*08b0*/  ISETP.GE.AND P4, PT, R151, UR10, PT ;  /* 0x0000000a97007c0c */ /* 0x000fe2000bf86270 */
[----:B------:R-:W2:Y:S01]  /*08c0*/  @!P2 LDG.E.U16 R0, desc[UR16][R2.64] ;  /* 0x000000100200a981 */ /* 0x000ea2000c1e1500 */
[----:B------:R-:W-:Y:S02]  /*08d0*/  LOP3.LUT R146, R84, 0x100, RZ, 0xfc, !PT ;  /* 0x0000010054927812 */ /* 0x000fe400078efcff */
[----:B------:R-:W-:Y:S01]  /*08e0*/  ISETP.GE.AND P6, PT, R150, UR10, PT ;  /* 0x0000000a96007c0c */ /* 0x000fe2000bfc6270 */
[----:B------:R-:W3:Y:S01]  /*08f0*/  @!P1 LDG.E.U16 R4, desc[UR16][R2.64+0x40] ;  /* 0x0000401002049981 */ /* 0x000ee2000c1e1500 */
        /* <DEDUP_REMOVED lines=53> */
[C---:B------:R-:W-:Y:S02]  /*0c50*/  VIADD R19, R128.reuse, 0x20 ;  /* 0x0000002080137836 */ /* 0x040fe40000000000 */
[C---:B------:R-:W-:Y:S01]  /*0c60*/  VIADD R21, R128.reuse, 0x40 ;  /* 0x0000004080157836 */ /* 0x040fe20000000000 */
[C---:B------:R-:W-:Y:S01]  /*0c70*/  IADD3 R3, R128.reuse, 0x60, RZ ;  /* 0x0000006080037810 */ /* 0x040fe20007ffe0ff */
[C---:B------:R-:W-:Y:S01]  /*0c80*/  VIADD R23, R128.reuse, 0x80 ;  /* 0x0000008080177836 */ /* 0x040fe20000000000 */
[CC--:B------:R-:W-:Y:S01]  /*0c90*/  LEA.HI.SX32 R135, R128.reuse, R128.reuse, 0x1b ;  /* 0x0000008080877211 */ /* 0x0c0fe200078fdaff */
[C---:B------:R-:W-:Y:S01]  /*0ca0*/  VIADD R25, R128.reuse, 0xa0 ;  /* 0x000000a080197836 */ /* 0x040fe20000000000 */
[-C--:B------:R-:W-:Y:S01]  /*0cb0*/  LEA.HI.SX32 R19, R19, R128.reuse, 0x1b ;  /* 0x0000008013137211 */ /* 0x080fe200078fdaff */
[C---:B------:R-:W-:Y:S01]  /*0cc0*/  VIADD R29, R128.reuse, 0xe0 ;  /* 0x000000e0801d7836 */ /* 0x040fe20000000000 */
[C---:B------:R-:W-:Y:S01]  /*0cd0*/  IADD3 R27, R128.reuse, 0xc0, RZ ;  /* 0x000000c0801b7810 */ /* 0x040fe20007ffe0ff */
[----:B------:R-:W-:Y:S01]  /*0ce0*/  VIADD R31, R128, 0x100 ;  /* 0x00000100801f7836 */ /* 0x000fe20000000000 */
[----:B------:R-:W-:-:S02]  /*0cf0*/  LEA.HI.SX32 R21, R21, R128, 0x1b ;  /* 0x0000008015157211 */ /* 0x000fc400078fdaff */
[-C--:B------:R-:W-:Y:S01]  /*0d00*/  LEA.HI.SX32 R3, R3, R128.reuse, 0x1b ;  /* 0x0000008003037211 */ /* 0x080fe200078fdaff */
[C---:B------:R-:W-:Y:S01]  /*0d10*/  VIADD R133, R128.reuse, 0x140 ;  /* 0x0000014080857836 */ /* 0x040fe20000000000 */
[----:B------:R-:W-:Y:S02]  /*0d20*/  LEA R135, R135, UR11, 0x1 ;  /* 0x0000000b87877c11 */ /* 0x000fe4000f8e08ff */
[-C--:B------:R-:W-:Y:S01]  /*0d30*/  LEA.HI.SX32 R23, R23, R128.reuse, 0x1b ;  /* 0x0000008017177211 */ /* 0x080fe200078fdaff */
[C---:B------:R-:W-:Y:S01]  /*0d40*/  VIADD R35, R128.reuse, 0x160 ;  /* 0x0000016080237836 */ /* 0x040fe20000000000 */
[----:B------:R-:W-:Y:S02]  /*0d50*/  IADD3 R33, R128, 0x120, RZ ;  /* 0x0000012080217810 */ /* 0x000fe40007ffe0ff */
[----:B------:R-:W-:Y:S02]  /*0d60*/  LEA.HI.SX32 R25, R25, R128, 0x1b ;  /* 0x0000008019197211 */ /* 0x000fe400078fdaff */
[----:B------:R-:W-:-:S02]  /*0d70*/  LEA R127, R19, UR11, 0x1 ;  /* 0x0000000b137f7c11 */ /* 0x000fc4000f8e08ff */
[-C--:B------:R-:W-:Y:S02]  /*0d80*/  LEA.HI.SX32 R27, R27, R128.reuse, 0x1b ;  /* 0x000000801b1b7211 */ /* 0x080fe400078fdaff */
[----:B------:R-:W-:Y:S01]  /*0d90*/  LEA R126, R21, UR11, 0x1 ;  /* 0x0000000b157e7c11 */ /* 0x000fe2000f8e08ff */
[C---:B------:R-:W-:Y:S01]  /*0da0*/  VIADD R37, R128.reuse, 0x1a0 ;  /* 0x000001a080257836 */ /* 0x040fe20000000000 */
[-C--:B------:R-:W-:Y:S02]  /*0db0*/  LEA.HI.SX32 R29, R29, R128.reuse, 0x1b ;  /* 0x000000801d1d7211 */ /* 0x080fe400078fdaff */
[----:B------:R-:W-:Y:S01]  /*0dc0*/  LEA R125, R3, UR11, 0x1 ;  /* 0x0000000b037d7c11 */ /* 0x000fe2000f8e08ff */
[C---:B------:R-:W-:Y:S01]  /*0dd0*/  VIADD R129, R128.reuse, 0x1c0 ;  /* 0x000001c080817836 */ /* 0x040fe20000000000 */
[----:B------:R-:W-:Y:S02]  /*0de0*/  IADD3 R131, R128, 0x180, RZ ;  /* 0x0000018080837810 */ /* 0x000fe40007ffe0ff */
[----:B------:R-:W-:-:S02]  /*0df0*/  LEA.HI.SX32 R31, R31, R128, 0x1b ;  /* 0x000000801f1f7211 */ /* 0x000fc400078fdaff */
[----:B------:R-:W-:Y:S02]  /*0e00*/  LEA R124, R23, UR11, 0x1 ;  /* 0x0000000b177c7c11 */ /* 0x000fe4000f8e08ff */
[-C--:B------:R-:W-:Y:S02]  /*0e10*/  LEA.HI.SX32 R134, R33, R128.reuse, 0x1b ;  /* 0x0000008021867211 */ /* 0x080fe400078fdaff */
[----:B------:R-:W-:Y:S02]  /*0e20*/  LEA R123, R25, UR11, 0x1 ;  /* 0x0000000b197b7c11 */ /* 0x000fe4000f8e08ff */
[----:B------:R-:W-:Y:S02]  /*0e30*/  LEA.HI.SX32 R133, R133, R128, 0x1b ;  /* 0x0000008085857211 */ /* 0x000fe400078fdaff */
[----:B------:R-:W-:Y:S02]  /*0e40*/  LEA R122, R27, UR11, 0x1 ;  /* 0x0000000b1b7a7c11 */ /* 0x000fe4000f8e08ff */
[----:B------:R-:W-:-:S02]  /*0e50*/  IADD3 R39, R128, 0x1e0, RZ ;  /* 0x000001e080277810 */ /* 0x000fc40007ffe0ff */
[-C--:B------:R-:W-:Y:S02]  /*0e60*/  LEA.HI.SX32 R132, R35, R128.reuse, 0x1b ;  /* 0x0000008023847211 */ /* 0x080fe400078fdaff */
[----:B------:R-:W-:Y:S02]  /*0e70*/  LEA R121, R29, UR11, 0x1 ;  /* 0x0000000b1d797c11 */ /* 0x000fe4000f8e08ff */
[-C--:B------:R-:W-:Y:S02]  /*0e80*/  LEA.HI.SX32 R130, R37, R128.reuse, 0x1b ;  /* 0x0000008025827211 */ /* 0x080fe400078fdaff */
[----:B------:R-:W-:Y:S02]  /*0e90*/  ISETP.GE.AND P2, PT, R84, UR10, PT ;  /* 0x0000000a54007c0c */ /* 0x000fe4000bf46270 */
[----:B------:R-:W-:Y:S01]  /*0ea0*/  ISETP.GE.AND P1, PT, R153, UR10, PT ;  /* 0x0000000a99007c0c */ /* 0x000fe2000bf26270 */
[----:B------:R-:W-:Y:S01]  /*0eb0*/  IMAD.U32 R2, RZ, RZ, UR8 ;  /* 0x00000008ff027e24 */ /* 0x000fe2000f8e00ff */
[----:B------:R-:W-:Y:S01]  /*0ec0*/  LEA.HI.SX32 R131, R131, R128, 0x1b ;  /* 0x0000008083837211 */ /* 0x000fe200078fdaff */
[----:B------:R-:W-:Y:S01]  /*0ed0*/  IMAD.U32 R3, RZ, RZ, UR9 ;  /* 0x00000009ff037e24 */ /* 0x000fe2000f8e00ff */
[----:B------:R-:W-:Y:S01]  /*0ee0*/  LEA R120, R31, UR11, 0x1 ;  /* 0x0000000b1f787c11 */ /* 0x000fe2000f8e08ff */
[----:B------:R-:W0:Y:S01]  /*0ef0*/  LDC R33, c[0x0][0x21c] ;  /* 0x00008700ff217b82 */ /* 0x000e220000000800 */
[----:B------:R-:W-:-:S02]  /*0f00*/  LEA R119, R134, UR11, 0x1 ;  /* 0x0000000b86777c11 */ /* 0x000fc4000f8e08ff */
[-C--:B------:R-:W-:Y:S02]  /*0f10*/  LEA.HI.SX32 R129, R129, R128.reuse, 0x1b ;  /* 0x0000008081817211 */ /* 0x080fe400078fdaff */
[----:B------:R-:W-:Y:S02]  /*0f20*/  LEA R118, R133, UR11, 0x1 ;  /* 0x0000000b85767c11 */ /* 0x000fe4000f8e08ff */
[----:B------:R-:W-:Y:S02]  /*0f30*/  LEA.HI.SX32 R128, R39, R128, 0x1b ;  /* 0x0000008027807211 */ /* 0x000fe400078fdaff */
[----:B------:R-:W-:Y:S02]  /*0f40*/  LEA R117, R132, UR11, 0x1 ;  /* 0x0000000b84757c11 */ /* 0x000fe4000f8e08ff */
[----:B------:R-:W-:Y:S02]  /*0f50*/  LEA R116, R131, UR11, 0x1 ;  /* 0x0000000b83747c11 */ /* 0x000fe4000f8e08ff */
[----:B------:R-:W-:-:S02]  /*0f60*/  LEA R115, R130, UR11, 0x1 ;  /* 0x0000000b82737c11 */ /* 0x000fc4000f8e08ff */
[----:B------:R-:W-:Y:S02]  /*0f70*/  LEA R114, R129, UR11, 0x1 ;  /* 0x0000000b81727c11 */ /* 0x000fe4000f8e08ff */
[----:B------:R-:W-:Y:S01]  /*0f80*/  LEA R113, R128, UR11, 0x1 ;  /* 0x0000000b80717c11 */ /* 0x000fe2000f8e08ff */
[----:B------:R-:W-:Y:S01]  /*0f90*/  IMAD.WIDE R2, R84, 0x2, R2 ;  /* 0x0000000254027825 */ /* 0x000fe200078e0202 */
[----:B------:R-:W-:Y:S02]  /*0fa0*/  PRMT R20, RZ, 0x7610, R20 ;  /* 0x00007610ff147816 */ /* 0x000fe40000000014 */
[----:B------:R-:W-:Y:S02]  /*0fb0*/  PRMT R22, RZ, 0x7610, R22 ;  /* 0x00007610ff167816 */ /* 0x000fe40000000016 */
        /* <DEDUP_REMOVED lines=11> */
[----:B------:R-:W-:Y:S01]  /*1070*/  PRMT R25, RZ, 0x7610, R25 ;  /* 0x00007610ff197816 */ /* 0x000fe20000000019 */
[----:B--2---:R1:W-:Y:S04]  /*1080*/  STS.U16 [R135], R0 ;  /* 0x0000000087007388 */ /* 0x0043e80000000400 */
[----:B---3--:R-:W-:Y:S01]  /*1090*/  STS.U16 [R127+0x40], R4 ;  /* 0x000040047f007388 */ /* 0x008fe20000000400 */
[----:B-1----:R-:W-:-:S04]  /*10a0*/  LEA R0, R161, R136, 0x4 ;  /* 0x00000088a1007211 */ /* 0x002fc800078e20ff */
[----:B------:R-:W-:Y:S01]  /*10b0*/  LEA.HI.SX32 R0, R0, R0, 0x1b ;  /* 0x0000000000007211 */ /* 0x000fe200078fdaff */
[----:B----4-:R-:W-:Y:S04]  /*10c0*/  STS.U16 [R126+0x80], R5 ;  /* 0x000080057e007388 */ /* 0x010fe80000000400 */
[----:B-----5:R-:W-:Y:S04]  /*10d0*/  STS.U16 [R125+0xc0], R6 ;  /* 0x0000c0067d007388 */ /* 0x020fe80000000400 */
[----:B------:R-:W-:Y:S04]  /*10e0*/  STS.U16 [R124+0x100], R7 ;  /* 0x000100077c007388 */ /* 0x000fe80000000400 */
        /* <DEDUP_REMOVED lines=152> */
.L_x_2897:
[----:B------:R-:W-:Y:S05]  /*1a70*/  BSYNC B0 ;  /* 0x0000000000007941 */ /* 0x000fea0003800000 */
.L_x_2896:
        /* <DEDUP_REMOVED lines=36> */
.L_x_2899:
[----:B------:R-:W-:Y:S05]  /*1cc0*/  BSYNC B0 ;  /* 0x0000000000007941 */ /* 0x000fea0003800000 */
.L_x_2898:
        /* <DEDUP_REMOVED lines=38> */
.L_x_2901:
[----:B------:R-:W-:Y:S05]  /*1f30*/  BSYNC B0 ;  /* 0x0000000000007941 */ /* 0x000fea0003800000 */
.L_x_2900:
        /* <DEDUP_REMOVED lines=36> */
.L_x_2903:
[----:B------:R-:W-:Y:S05]  /*2180*/  BSYNC B0 ;  /* 0x0000000000007941 */ /* 0x000fea0003800000 */
.L_x_2902:
        /* <DEDUP_REMOVED lines=38> */
.L_x_2905:
[----:B------:R-:W-:Y:S05]  /*23f0*/  BSYNC B0 ;  /* 0x0000000000007941 */ /* 0x000fea0003800000 */
.L_x_2904:
        /* <DEDUP_REMOVED lines=36> */
.L_x_2907:
[----:B------:R-:W-:Y:S05]  /*2640*/  BSYNC B0 ;  /* 0x0000000000007941 */ /* 0x000fea0003800000 */
.L_x_2906:
        /* <DEDUP_REMOVED lines=38> */
.L_x_2909:
[----:B------:R-:W-:Y:S05]  /*28b0*/  BSYNC B0 ;  /* 0x0000000000007941 */ /* 0x000fea0003800000 */
.L_x_2908:
        /* <DEDUP_REMOVED lines=37> */
.L_x_2911:
[----:B------:R-:W-:Y:S05]  /*2b10*/  BSYNC B0 ;  /* 0x0000000000007941 */ /* 0x000fea0003800000 */
.L_x_2910:
        /* <DEDUP_REMOVED lines=42> */
.L_x_2913:
[----:B------:R-:W-:Y:S05]  /*2dc0*/  BSYNC B0 ;  /* 0x0000000000007941 */ /* 0x000fea0003800000 */
.L_x_2912:
        /* <DEDUP_REMOVED lines=40> */
.L_x_2915:
[----:B------:R-:W-:Y:S05]  /*3050*/  BSYNC B0 ;  /* 0x0000000000007941 */ /* 0x000fea0003800000 */
.L_x_2914:
        /* <DEDUP_REMOVED lines=46> */
.L_x_2917:
[----:B------:R-:W-:Y:S05]  /*3340*/  BSYNC B0 ;  /* 0x0000000000007941 */ /* 0x000fea0003800000 */
.L_x_2916:
        /* <DEDUP_REMOVED lines=33> */
.L_x_2919:
[----:B------:R-:W-:Y:S05]  /*3560*/  BSYNC B0 ;  /* 0x0000000000007941 */ /* 0x000fea0003800000 */
.L_x_2918:
        /* <DEDUP_REMOVED lines=33> */
.L_x_2921:
[----:B------:R-:W-:Y:S05]  /*3780*/  BSYNC B0 ;  /* 0x0000000000007941 */ /* 0x000fea0003800000 */
.L_x_2920:
        /* <DEDUP_REMOVED lines=33> */
.L_x_2923:
[----:B------:R-:W-:Y:S05]  /*39a0*/  BSYNC B0 ;  /* 0x0000000000007941 */ /* 0x000fea0003800000 */
.L_x_2922:
        /* <DEDUP_REMOVED lines=33> */
.L_x_2925:
[----:B------:R-:W-:Y:S05]  /*3bc0*/  BSYNC B0 ;  /* 0x0000000000007941 */ /* 0x000fea0003800000 */
.L_x_2924:
        /* <DEDUP_REMOVED lines=33> */
.L_x_2927:
[----:B------:R-:W-:Y:S05]  /*3de0*/  BSYNC B0 ;  /* 0x0000000000007941 */ /* 0x000fea0003800000 */
.L_x_2926:
        /* <DEDUP_REMOVED lines=41> */
[----:B------:R-:W-:Y:S01]  /*4080*/  IMAD.IADD R57, R165, 0x1, R57 ;  /* 0x00000001a5397824 */ /* 0x000fe200078e0239 */
[----:B------:R-:W-:Y:S01]  /*4090*/  UMOV UR7, URZ ;  /* 0x0000003f00077c82 */ /* 0x000fe20008000000 */
        /* <DEDUP_REMOVED lines=10> */
.L_x_2933:
[----:B------:R-:W-:Y:S01]  /*4140*/  USHF.R.S32.HI UR11, URZ, 0x1f, UR7 ;  /* 0x0000001f3f0b7899 */ /* 0x000fe20008011407 */
[--C-:B------:R-:W-:Y:S02]  /*4150*/  SHF.R.S32.HI R85, RZ, 0x1f, R84.reuse ;  /* 0x0000001fff557819 */ /* 0x100fe40000011454 */
[----:B------:R-:W-:Y:S01]  /*4160*/  MOV R5, UR22 ;  /* 0x0000001600057c02 */ /* 0x000fe20008000f00 */
[----:B------:R-:W-:Y:S01]  /*4170*/  UIMAD UR10, UR11, UR22, URZ ;  /* 0x000000160b0a72a4 */ /* 0x000fe2000f8e023f */
[----:B------:R-:W-:Y:S02]  /*4180*/  ISETP.GE.AND P5, PT, R153, UR12, PT ;  /* 0x0000000c99007c0c */ /* 0x000fe4000bfa6270 */
[----:B------:R-:W-:Y:S01]  /*4190*/  ISETP.GE.AND P3, PT, R152, UR12, PT ;  /* 0x0000000c98007c0c */ /* 0x000fe2000bf66270 */
[----:B------:R-:W-:Y:S02]  /*41a0*/  UIMAD UR10, UR7, UR23, UR10 ;  /* 0x00000017070a72a4 */ /* 0x000fe4000f8e020a */
[----:B------:R-:W-:Y:S01]  /*41b0*/  IMAD.WIDE.U32 R4, R5, UR7, R84 ;  /* 0x0000000705047c25 */ /* 0x000fe2000f8e0054 */
[----:B------:R-:W-:-:S02]  /*41c0*/  ISETP.GE.AND P2, PT, R151, UR12, PT ;  /* 0x0000000c97007c0c */ /* 0x000fc4000bf46270 */
[----:B------:R-:W-:Y:S01]  /*41d0*/  PRMT R6, RZ, 0x7610, R6 ;  /* 0x00007610ff067816 */ /* 0x000fe20000000006 */
[----:B------:R-:W-:Y:S01]  /*41e0*/  VIADD R0, R5, UR10 ;  /* 0x0000000a05007c36 */ /* 0x000fe20008000000 */
[----:B-1----:R-:W-:Y:S02]  /*41f0*/  LEA R2, P0, R4, R157, 0x1 ;  /* 0x0000009d04027211 */ /* 0x002fe400078008ff */
[----:B------:R-:W-:Y:S02]  /*4200*/  LOP3.LUT R150, R84, 0x80, RZ, 0xfc, !PT ;  /* 0x0000008054967812 */ /* 0x000fe400078efcff */
[----:B------:R-:W-:Y:S02]  /*4210*/  LEA.HI.X R3, R4, R155, R0, 0x1, P0 ;  /* 0x0000009b04037211 */ /* 0x000fe400000f0c00 */
[C---:B------:R-:W-:Y:S02]  /*4220*/  LOP3.LUT R149, R84.reuse, 0xa0, RZ, 0xfc, !PT ;  /* 0x000000a054957812 */ /* 0x040fe400078efcff */
[----:B------:R-:W-:Y:S01]  /*4230*/  PRMT R7, RZ, 0x7610, R7 ;  /* 0x00007610ff077816 */ /* 0x000fe20000000007 */
[----:B------:R-:W2:Y:S01]  /*4240*/  @!P5 LDG.E.U16 R6, desc[UR16][R2.64+0x40] ;  /* 0x000040100206d981 */ /* 0x000ea2000c1e1500 */
[----:B------:R-:W-:-:S02]  /*4250*/  LOP3.LUT R148, R84, 0xc0, RZ, 0xfc, !PT ;  /* 0x000000c054947812 */ /* 0x000fc400078efcff */
[----:B------:R-:W-:Y:S02]  /*4260*/  PRMT R8, RZ, 0x7610, R8 ;  /* 0x00007610ff087816 */ /* 0x000fe40000000008 */
[----:B------:R-:W-:Y:S01]  /*4270*/  ISETP.GE.AND P0, PT, R150, UR12, PT ;  /* 0x0000000c96007c0c */ /* 0x000fe2000bf06270 */
[----:B------:R-:W3:Y:S01]  /*4280*/  @!P3 LDG.E.U16 R7, desc[UR16][R2.64+0x80] ;  /* 0x000080100207b981 */ /* 0x000ee2000c1e1500 */
[----:B------:R-:W-:Y:S02]  /*4290*/  ISETP.GE.AND P6, PT, R149, UR12, PT ;  /* 0x0000000c95007c0c */ /* 0x000fe4000bfc6270 */
[----:B------:R-:W-:Y:S01]  /*42a0*/  ISETP.GE.AND P5, PT, R148, UR12, PT ;  /* 0x0000000c94007c0c */ /* 0x000fe2000bfa6270 */
[----:B------:R-:W4:Y:S01]  /*42b0*/  @!P2 LDG.E.U16 R8, desc[UR16][R2.64+0xc0] ;  /* 0x0000c0100208a981 */ /* 0x000f22000c1e1500 */
[----:B------:R-:W-:Y:S02]  /*42c0*/  ISETP.GE.AND P4, PT, R147, UR12, PT ;  /* 0x0000000c93007c0c */ /* 0x000fe4000bf86270 */
[----:B------:R-:W-:-:S02]  /*42d0*/  ISETP.GE.AND P3, PT, R146, UR12, PT ;  /* 0x0000000c92007c0c */ /* 0x000fc4000bf66270 */
        /* <DEDUP_REMOVED lines=9> */
[----:B------:R-:W-:Y:S02]  /*4370*/  PRMT R14, RZ, 0x7610, R14 ;  /* 0x00007610ff0e7816 */ /* 0x000fe4000000000e */
[----:B------:R-:W-:Y:S01]  /*4380*/  ISETP.GE.AND P0, PT, R144, UR12, PT ;  /* 0x0000000c90007c0c */ /* 0x000fe2000bf06270 */
[----:B------:R-:W5:Y:S01]  /*4390*/  @!P5 LDG.E.U16 R11, desc[UR16][R2.64+0x180] ;  /* 0x00018010020bd981 */ /* 0x000f62000c1e1500 */
[----:B------:R-:W-:Y:S02]  /*43a0*/  LOP3.LUT R140, R84, 0x1c0, RZ, 0xfc, !PT ;  /* 0x000001c0548c7812 */ /* 0x000fe400078efcff */
[----:B------:R-:W-:Y:S01]  /*43b0*/  ISETP.GE.AND P6, PT, R143, UR12, PT ;  /* 0x0000000c8f007c0c */ /* 0x000fe2000bfc6270 */
[----:B------:R-:W5:Y:S01]  /*43c0*/  @!P4 LDG.E.U16 R12, desc[UR16][R2.64+0x1c0] ;  /* 0x0001c010020cc981 */ /* 0x000f62000c1e1500 */
[----:B------:R-:W-:-:S02]  /*43d0*/  ISETP.GE.AND P5, PT, R142, UR12, PT ;  /* 0x0000000c8e007c0c */ /* 0x000fc4000bfa6270 */
        /* <DEDUP_REMOVED lines=14> */
[----:B------:R-:W5:Y:S01]  /*44c0*/  @!P5 LDG.E.U16 R17, desc[UR16][R2.64+0x300] ;  /* 0x000300100211d981 */ /* 0x000f62000c1e1500 */
[----:B------:R-:W-:-:S03]  /*44d0*/  UIMAD UR10, UR11, UR18, URZ ;  /* 0x000000120b0a72a4 */ /* 0x000fc6000f8e023f */
[----:B------:R-:W5:Y:S01]  /*44e0*/  @!P4 LDG.E.U16 R20, desc[UR16][R2.64+0x340] ;  /* 0x000340100214c981 */ /* 0x000f62000c1e1500 */
[----:B------:R-:W-:-:S03]  /*44f0*/  MOV R5, UR18 ;  /* 0x0000001200057c02 */ /* 0x000fc60008000f00 */
[----:B------:R-:W5:Y:S04]  /*4500*/  @!P3 LDG.E.U16 R19, desc[UR16][R2.64+0x380] ;  /* 0x000380100213b981 */ /* 0x000f68000c1e1500 */
[----:B0-----:R0:W5:Y:S01]  /*4510*/  @!P2 LDG.E.U16 R22, desc[UR16][R2.64+0x3c0] ;  /* 0x0003c0100216a981 */ /* 0x001162000c1e1500 */
[----:B------:R-:W-:Y:S01]  /*4520*/  UIMAD UR10, UR7, UR19, UR10 ;  /* 0x00000013070a72a4 */ /* 0x000fe2000f8e020a */
[----:B0-----:R-:W-:Y:S01]  /*4530*/  MOV R3, R57 ;  /* 0x0000003900037202 */ /* 0x001fe20000000f00 */
[----:B------:R-:W-:-:S04]  /*4540*/  IMAD.MOV.U32 R2, RZ, RZ, R164 ;  /* 0x000000ffff027224 */ /* 0x000fc800078e00a4 */
[----:B------:R-:W-:-:S04]  /*4550*/  IMAD.WIDE.U32 R4, R5, UR7, R2 ;  /* 0x0000000705047c25 */ /* 0x000fc8000f8e0002 */
[----:B------:R-:W-:Y:S01]  /*4560*/  VIADD R5, R5, UR10 ;  /* 0x0000000a05057c36 */ /* 0x000fe20008000000 */
[----:B------:R-:W-:-:S04]  /*4570*/  LEA R2, P0, R4, UR20, 0x2 ;  /* 0x0000001404027c11 */ /* 0x000fc8000f8010ff */
[----:B------:R-:W-:-:S05]  /*4580*/  LEA.HI.X R3, R4, UR21, R5, 0x2, P0 ;  /* 0x0000001504037c11 */ /* 0x000fca00080f1405 */
[----:B------:R0:W5:Y:S01]  /*4590*/  LDG.E R21, desc[UR16][R2.64] ;  /* 0x0000001002157981 */ /* 0x000162000c1e1900 */
[----:B------:R-:W1:Y:S01]  /*45a0*/  S2R R138, SR_TID.X ;  /* 0x00000000008a7919 */ /* 0x000e620000002100 */
[----:B------:R-:W-:Y:S02]  /*45b0*/  UIMAD UR10, UR11, UR24, URZ ;  /* 0x000000180b0a72a4 */ /* 0x000fe4000f8e023f */
[----:B------:R-:W-:Y:S02]  /*45c0*/  MOV R5, UR24 ;  /* 0x0000001800057c02 */ /* 0x000fe40008000f00 */
[----:B------:R-:W-:Y:S02]  /*45d0*/  UIMAD UR11, UR7, UR25, UR10 ;  /* 0x00000019070b72a4 */ /* 0x000fe4000f8e020a */
[----:B------:R-:W-:Y:S01]  /*45e0*/  UIMAD UR10, UR6, -0x800, UR31 ;  /* 0xfffff800060a78a4 */ /* 0x000fe2000f8e021f */
[----:B------:R-:W-:-:S05]  /*45f0*/  IMAD.WIDE.U32 R4, R5, UR7, R84 ;  /* 0x0000000705047c25 */ /* 0x000fca000f8e0054 */
[----:B------:R-:W-:Y:S02]  /*4600*/  ISETP.GE.AND P5, PT, R152, UR10, PT ;  /* 0x0000000a98007c0c */ /* 0x000fe4000bfa6270 */
[----:B------:R-:W-:Y:S01]  /*4610*/  ISETP.GE.AND P6, PT, R151, UR10, PT ;  /* 0x0000000a97007c0c */ /* 0x000fe2000bfc6270 */
[----:B------:R-:W-:Y:S01]  /*4620*/  VIADD R5, R5, UR11 ;  /* 0x0000000b05057c36 */ /* 0x000fe20008000000 */
[----:B------:R-:W-:Y:S02]  /*4630*/  ISETP.GE.AND P3, PT, R150, UR10, PT ;  /* 0x0000000a96007c0c */ /* 0x000fe4000bf66270 */
[----:B0-----:R-:W-:Y:S02]  /*4640*/  LEA R2, P2, R4, R156, 0x1 ;  /* 0x0000009c04027211 */ /* 0x001fe400078408ff */
[----:B------:R-:W-:Y:S02]  /*4650*/  ISETP.GE.AND P4, PT, R153, UR10, PT ;  /* 0x0000000a99007c0c */ /* 0x000fe4000bf86270 */
[----:B------:R-:W-:-:S02]  /*4660*/  PRMT R41, RZ, 0x7610, R41 ;  /* 0x00007610ff297816 */ /* 0x000fc40000000029 */
[----:B------:R-:W-:Y:S01]  /*4670*/  LEA.HI.X R3, R4, R154, R5, 0x1, P2 ;  /* 0x0000009a04037211 */ /* 0x000fe200010f0c05 */
[----:B-1----:R-:W-:-:S05]  /*4680*/  IMAD.SHL.U32 R137, R138, 0x10, RZ ;  /* 0x000000108a897824 */ /* 0x002fca00078e00ff */
[----:B------:R-:W-:-:S04]  /*4690*/  IADD3 R16, R137, 0x1, RZ ;  /* 0x0000000189107810 */ /* 0x000fc80007ffe0ff */
[----:B------:R-:W-:Y:S02]  /*46a0*/  ISETP.GE.U32.AND P0, PT, R16, UR10, PT ;  /* 0x0000000a10007c0c */ /* 0x000fe4000bf06070 */
[----:B------:R-:W-:Y:S02]  /*46b0*/  PRMT R16, RZ, 0x7610, R16 ;  /* 0x00007610ff107816 */ /* 0x000fe40000000010 */
[----:B------:R-:W-:Y:S02]  /*46c0*/  ISETP.GE.AND P2, PT, R84, UR10, PT ;  /* 0x0000000a54007c0c */ /* 0x000fe4000bf46270 */
[----:B------:R-:W-:Y:S01]  /*46d0*/  PRMT R40, RZ, 0x7610, R40 ;  /* 0x00007610ff287816 */ /* 0x000fe20000000028 */
[C---:B------:R-:W-:Y:S01]  /*46e0*/  VIADD R4, R137.reuse, 0x3 ;  /* 0x0000000389047836 */ /* 0x040fe20000000000 */
[----:B------:R-:W-:Y:S02]  /*46f0*/  PRMT R5, RZ, 0x7610, R5 ;  /* 0x00007610ff057816 */ /* 0x000fe40000000005 */
[C---:B------:R-:W-:Y:S01]  /*4700*/  IADD3 R24, R137.reuse, 0x4, RZ ;  /* 0x0000000489187810 */ /* 0x040fe20007ffe0ff */
[----:B------:R-:W-:-:S02]  /*4710*/  VIADD R26, R137, 0x5 ;  /* 0x00000005891a7836 */ /* 0x000fc40000000000 */
[C---:B------:R-:W-:Y:S01]  /*4720*/  VIADD R28, R137.reuse, 0x7 ;  /* 0x00000007891c7836 */ /* 0x040fe20000000000 */
[----:B------:R-:W-:Y:S01]  /*4730*/  IADD3 R29, R137, 0x8, RZ ;  /* 0x00000008891d7810 */ /* 0x000fe20007ffe0ff */
[----:B--2---:R-:W-:Y:S04]  /*4740*/  STS.U16 [R135], R0 ;  /* 0x0000000087007388 */ /* 0x004fe80000000400 */
[----:B------:R-:W-:Y:S04]  /*4750*/  STS.U16 [R127+0x40], R6 ;  /* 0x000040067f007388 */ /* 0x000fe80000000400 */
[----:B---3--:R-:W-:Y:S04]  /*4760*/  STS.U16 [R126+0x80], R7 ;  /* 0x000080077e007388 */ /* 0x008fe80000000400 */
[----:B----4-:R-:W-:Y:S04]  /*4770*/  STS.U16 [R125+0xc0], R8 ;  /* 0x0000c0087d007388 */ /* 0x010fe80000000400 */
[----:B-----5:R-:W-:Y:S04]  /*4780*/  STS.U16 [R124+0x100], R9 ;  /* 0x000100097c007388 */ /* 0x020fe80000000400 */
[----:B------:R-:W-:Y:S04]  /*4790*/  STS.U16 [R123+0x140], R10 ;  /* 0x0001400a7b007388 */ /* 0x000fe80000000400 */
[----:B------:R-:W-:Y:S04]  /*47a0*/  STS.U16 [R122+0x180], R11 ;  /* 0x0001800b7a007388 */ /* 0x000fe80000000400 */
[----:B------:R-:W-:Y:S04]  /*47b0*/  STS.U16 [R121+0x1c0], R12 ;  /* 0x0001c00c79007388 */ /* 0x000fe80000000400 */
[----:B------:R-:W-:Y:S04]  /*47c0*/  STS.U16 [R120+0x200], R13 ;  /* 0x0002000d78007388 */ /* 0x000fe80000000400 */
[----:B------:R0:W-:Y:S04]  /*47d0*/  STS.U16 [R119+0x240], R14 ;  /* 0x0002400e77007388 */ /* 0x0001e80000000400 */
[----:B------:R1:W-:Y:S04]  /*47e0*/  STS.U16 [R118+0x280], R15 ;  /* 0x0002800f76007388 */ /* 0x0003e80000000400 */
[----:B------:R-:W-:Y:S01]  /*47f0*/  STS.U16 [R117+0x2c0], R18 ;  /* 0x0002c01275007388 */ /* 0x000fe20000000400 */
[----:B0-----:R-:W-:-:S03]  /*4800*/  PRMT R14, RZ, 0x7610, R14 ;  /* 0x00007610ff0e7816 */ /* 0x001fc6000000000e */
[----:B------:R0:W-:Y:S01]  /*4810*/  STS.U16 [R116+0x300], R17 ;  /* 0x0003001174007388 */ /* 0x0001e20000000400 */
[----:B-1----:R-:W-:-:S03]  /*4820*/  PRMT R15, RZ, 0x7610, R15 ;  /* 0x00007610ff0f7816 */ /* 0x002fc6000000000f */
[----:B------:R-:W-:Y:S04]  /*4830*/  STS.U16 [R115+0x340], R20 ;  /* 0x0003401473007388 */ /* 0x000fe80000000400 */
[----:B------:R-:W-:Y:S04]  /*4840*/  STS.U16 [R114+0x380], R19 ;  /* 0x0003801372007388 */ /* 0x000fe80000000400 */
[----:B------:R-:W-:Y:S01]  /*4850*/  STS.U16 [R113+0x3c0], R22 ;  /* 0x0003c01671007388 */ /* 0x000fe20000000400 */
[----:B------:R-:W-:-:S03]  /*4860*/  NOP ;  /* 0x0000000000007918 */ /* 0x000fc60000000000 */
[----:B------:R-:W1:Y:S04]  /*4870*/  LDS.U16 R19, [R112] ;  /* 0x0000000070137984 */ /* 0x000e680000000400 */
[----:B------:R-:W2:Y:S01]  /*4880*/  @!P5 LDG.E.U16 R41, desc[UR16][R2.64+0x80] ;  /* 0x000080100229d981 */ /* 0x000ea2000c1e1500 */
[----:B------:R-:W-:-:S03]  /*4890*/  ISETP.GE.AND P5, PT, R148, UR10, PT ;  /* 0x0000000a94007c0c */ /* 0x000fc6000bfa6270 */
[----:B------:R-:W3:Y:S01]  /*48a0*/  @!P6 LDG.E.U16 R14, desc[UR16][R2.64+0xc0] ;  /* 0x0000c010020ee981 */ /* 0x000ee2000c1e1500 */
[----:B------:R-:W-:-:S03]  /*48b0*/  ISETP.GE.AND P6, PT, R147, UR10, PT ;  /* 0x0000000a93007c0c */ /* 0x000fc6000bfc6270 */
[----:B------:R-:W4:Y:S01]  /*48c0*/  @!P3 LDG.E.U16 R15, desc[UR16][R2.64+0x100] ;  /* 0x00010010020fb981 */ /* 0x000f22000c1e1500 */
[----:B------:R-:W-:-:S03]  /*48d0*/  ISETP.GE.AND P3, PT, R146, UR10, PT ;  /* 0x0000000a92007c0c */ /* 0x000fc6000bf66270 */
[----:B------:R-:W5:Y:S01]  /*48e0*/  @!P4 LDG.E.U16 R16, desc[UR16][R2.64+0x40] ;  /* 0x000040100210c981 */ /* 0x000f62000c1e1500 */
[----:B------:R-:W-:Y:S02]  /*48f0*/  ISETP.GE.AND P4, PT, R149, UR10, PT ;  /* 0x0000000a95007c0c */ /* 0x000fe4000bf86270 */
[----:B------:R-:W-:Y:S01]  /*4900*/  PRMT R13, RZ, 0x7610, R13 ;  /* 0x00007610ff0d7816 */ /* 0x000fe2000000000d */
[----:B------:R-:W1:Y:S01]  /*4910*/  LDS.U16 R18, [R112+0x2] ;  /* 0x0000020070127984 */ /* 0x000e620000000400 */
[----:B------:R-:W-:Y:S02]  /*4920*/  PRMT R10, RZ, 0x7610, R10 ;  /* 0x00007610ff0a7816 */ /* 0x000fe4000000000a */
[----:B------:R-:W-:Y:S02]  /*4930*/  PRMT R11, RZ, 0x7610, R11 ;  /* 0x00007610ff0b7816 */ /* 0x000fe4000000000b */
[----:B------:R-:W-:Y:S01]  /*4940*/  PRMT R12, RZ, 0x7610, R12 ;  /* 0x00007610ff0c7816 */ /* 0x000fe2000000000c */
[----:B------:R-:W4:Y:S01]  /*4950*/  @!P5 LDG.E.U16 R13, desc[UR16][R2.64+0x180] ;  /* 0x00018010020dd981 */ /* 0x000f22000c1e1500 */
[----:B------:R-:W-:-:S03]  /*4960*/  ISETP.GE.AND P5, PT, R144, UR10, PT ;  /* 0x0000000a90007c0c */ /* 0x000fc6000bfa6270 */
[----:B------:R-:W4:Y:S01]  /*4970*/  @!P6 LDG.E.U16 R10, desc[UR16][R2.64+0x1c0] ;  /* 0x0001c010020ae981 */ /* 0x000f22000c1e1500 */
[----:B------:R-:W-:Y:S01]  /*4980*/  ISETP.GE.AND P6, PT, R143, UR10, PT ;  /* 0x0000000a8f007c0c */ /* 0x000fe2000bfc6270 */
[----:B0-----:R-:W-:Y:S02]  /*4990*/  FMUL.FTZ R17, R21, 1.4426950216293334961 ;  /* 0x3fb8aa3b15117820 */ /* 0x001fe40000410000 */
[----:B------:R-:W4:Y:S01]  /*49a0*/  @!P3 LDG.E.U16 R11, desc[UR16][R2.64+0x200] ;  /* 0x00020010020bb981 */ /* 0x000f22000c1e1500 */
[----:B------:R-:W-:-:S03]  /*49b0*/  ISETP.GE.AND P3, PT, R142, UR10, PT ;  /* 0x0000000a8e007c0c */ /* 0x000fc6000bf66270 */
[----:B------:R-:W0:Y:S01]  /*49c0*/  LDS.U16 R21, [R112+0x4] ;  /* 0x0000040070157984 */ /* 0x000e220000000400 */
[----:B------:R-:W-:-:S03]  /*49d0*/  PRMT R9, RZ, 0x7610, R9 ;  /* 0x00007610ff097816 */ /* 0x000fc60000000009 */
[----:B------:R-:W4:Y:S01]  /*49e0*/  @!P4 LDG.E.U16 R12, desc[UR16][R2.64+0x140] ;  /* 0x00014010020cc981 */ /* 0x000f22000c1e1500 */
[----:B------:R-:W-:Y:S02]  /*49f0*/  ISETP.GE.AND P4, PT, R145, UR10, PT ;  /* 0x0000000a91007c0c */ /* 0x000fe4000bf86270 */
[----:B------:R-:W-:Y:S01]  /*4a00*/  PRMT R6, RZ, 0x7610, R6 ;  /* 0x00007610ff067816 */ /* 0x000fe20000000006 */
[----:B------:R-:W4:Y:S01]  /*4a10*/  @!P5 LDG.E.U16 R9, desc[UR16][R2.64+0x280] ;  /* 0x000280100209d981 */ /* 0x000f22000c1e1500 */
[----:B------:R-:W-:Y:S02]  /*4a20*/  PRMT R7, RZ, 0x7610, R7 ;  /* 0x00007610ff077816 */ /* 0x000fe40000000007 */
[----:B------:R-:W-:Y:S01]  /*4a30*/  IADD3 R0, R137, 0x2, RZ ;  /* 0x0000000289007810 */ /* 0x000fe20007ffe0ff */
[----:B------:R-:W2:Y:S01]  /*4a40*/  @!P2 LDG.E.U16 R40, desc[UR16][R2.64] ;  /* 0x000000100228a981 */ /* 0x000ea2000c1e1500 */
[----:B------:R-:W-:Y:S02]  /*4a50*/  PRMT R8, RZ, 0x7610, R8 ;  /* 0x00007610ff087816 */ /* 0x000fe40000000008 */
[----:B------:R-:W-:Y:S01]  /*4a60*/  ISETP.GE.AND P5, PT, R141, UR10, PT ;  /* 0x0000000a8d007c0c */ /* 0x000fe2000bfa6270 */
[----:B------:R-:W4:Y:S01]  /*4a70*/  @!P6 LDG.E.U16 R6, desc[UR16][R2.64+0x2c0] ;  /* 0x0002c0100206e981 */ /* 0x000f22000c1e1500 */
[----:B------:R-:W-:-:S03]  /*4a80*/  ISETP.GE.AND P6, PT, R140, UR10, PT ;  /* 0x0000000a8c007c0c */ /* 0x000fc6000bfc6270 */
[----:B------:R-:W4:Y:S01]  /*4a90*/  @!P3 LDG.E.U16 R7, desc[UR16][R2.64+0x300] ;  /* 0x000300100207b981 */ /* 0x000f22000c1e1500 */
[----:B------:R-:W-:Y:S02]  /*4aa0*/  ISETP.GE.AND P3, PT, R139, UR10, PT ;  /* 0x0000000a8b007c0c */ /* 0x000fe4000bf66270 */
[----:B------:R-:W-:Y:S01]  /*4ab0*/  ISETP.GE.U32.AND P2, PT, R0, UR10, PT ;  /* 0x0000000a00007c0c */ /* 0x000fe2000bf46070 */
[----:B------:R-:W-:Y:S01]  /*4ac0*/  FMUL.FTZ R0, R17, R111 ;  /* 0x0000006f11007220 */ /* 0x000fe20000410000 */
[----:B------:R-:W0:Y:S04]  /*4ad0*/  LDS.U16 R20, [R112+0x6] ;  /* 0x0000060070147984 */ /* 0x000e280000000400 */
[----:B------:R-:W4:Y:S01]  /*4ae0*/  @!P4 LDG.E.U16 R8, desc[UR16][R2.64+0x240] ;  /* 0x000240100208c981 */ /* 0x000f22000c1e1500 */
[----:B------:R-:W-:Y:S01]  /*4af0*/  ISETP.GE.U32.AND P4, PT, R4, UR10, PT ;  /* 0x0000000a04007c0c */ /* 0x000fe2000bf86070 */
[----:B------:R1:W0:Y:S01]  /*4b00*/  MUFU.EX2 R55, R0 ;  /* 0x0000000000377308 */ /* 0x0002220000000800 */
[----:B------:R-:W-:Y:S01]  /*4b10*/  PRMT R4, RZ, 0x7610, R4 ;  /* 0x00007610ff047816 */ /* 0x000fe20000000004 */
[----:B-1----:R-:W-:-:S02]  /*4b20*/  HADD2.F32 R19, -RZ, R19.H0_H0 ;  /* 0x20000013ff137230 */ /* 0x002fc40000004100 */
[----:B------:R-:W-:Y:S01]  /*4b30*/  FMUL.FTZ R22, R17, R110 ;  /* 0x0000006e11167220 */ /* 0x000fe20000410000 */
[----:B------:R-:W4:Y:S04]  /*4b40*/  @!P6 LDG.E.U16 R5, desc[UR16][R2.64+0x380] ;  /* 0x000380100205e981 */ /* 0x000f28000c1e1500 */
[----:B------:R-:W4:Y:S01]  /*4b50*/  @!P5 LDG.E.U16 R4, desc[UR16][R2.64+0x340] ;  /* 0x000340100204d981 */ /* 0x000f22000c1e1500 */
[----:B------:R-:W-:Y:S01]  /*4b60*/  PRMT R0, RZ, 0x7610, R0 ;  /* 0x00007610ff007816 */ /* 0x000fe20000000000 */
[----:B------:R-:W-:Y:S01]  /*4b70*/  FMUL.FTZ R56, R66, R19 ;  /* 0x0000001342387220 */ /* 0x000fe20000410000 */
[----:B------:R1:W-:Y:S01]  /*4b80*/  MUFU.EX2 R53, R22 ;  /* 0x0000001600357308 */ /* 0x0003e20000000800 */
[----:B------:R-:W0:Y:S04]  /*4b90*/  LDS.U16 R19, [R112+0xa] ;  /* 0x00000a0070137984 */ /* 0x000e280000000400 */
[----:B------:R0:W4:Y:S04]  /*4ba0*/  @!P3 LDG.E.U16 R0, desc[UR16][R2.64+0x3c0] ;  /* 0x0003c0100200b981 */ /* 0x000128000c1e1500 */
[----:B-1----:R-:W1:Y:S01]  /*4bb0*/  LDS.U16 R22, [R112+0x8] ;  /* 0x0000080070167984 */ /* 0x002e620000000400 */
[----:B------:R-:W-:-:S03]  /*4bc0*/  HADD2.F32 R18, -RZ, R18.H0_H0 ;  /* 0x20000012ff127230 */ /* 0x000fc60000004100 */
[----:B0-----:R-:W0:Y:S02]  /*4bd0*/  LDS.U16 R3, [R112+0xc] ;  /* 0x00000c0070037984 */ /* 0x001e240000000400 */
[----:B------:R-:W-:Y:S01]  /*4be0*/  FMUL.FTZ R54, R65, R18 ;  /* 0x0000001241367220 */ /* 0x000fe20000410000 */
[----:B------:R-:W-:Y:S01]  /*4bf0*/  ISETP.GE.U32.AND P5, PT, R24, UR10, PT ;  /* 0x0000000a18007c0c */ /* 0x000fe2000bfa6070 */
[----:B------:R-:W0:Y:S01]  /*4c00*/  LDS.U16 R2, [R112+0xe] ;  /* 0x00000e0070027984 */ /* 0x000e220000000400 */
[----:B------:R-:W-:Y:S02]  /*4c10*/  HADD2.F32 R18, -RZ, R21.H0_H0 ;  /* 0x20000015ff127230 */ /* 0x000fe40000004100 */
[----:B------:R-:W-:Y:S01]  /*4c20*/  FMUL.FTZ R24, R17, R108 ;  /* 0x0000006c11187220 */ /* 0x000fe20000410000 */
[----:B------:R-:W-:Y:S02]  /*4c30*/  ISETP.GE.U32.AND P6, PT, R137, UR10, PT ;  /* 0x0000000a89007c0c */ /* 0x000fe4000bfc6070 */
[----:B------:R-:W-:-:S02]  /*4c40*/  FMUL.FTZ R52, R67, R18 ;  /* 0x0000001243347220 */ /* 0x000fc40000410000 */
[----:B------:R-:W0:Y:S01]  /*4c50*/  LDS.U16 R18, [R112+0x10] ;  /* 0x0000100070127984 */ /* 0x000e220000000400 */
[----:B------:R-:W1:Y:S01]  /*4c60*/  MUFU.EX2 R24, R24 ;  /* 0x0000001800187308 */ /* 0x000e620000000800 */
[----:B------:R-:W-:Y:S01]  /*4c70*/  ISETP.GE.U32.AND P3, PT, R26, UR10, PT ;  /* 0x0000000a1a007c0c */ /* 0x000fe2000bf66070 */
[----:B------:R-:W-:Y:S01]  /*4c80*/  FMUL.FTZ R23, R17, R109 ;  /* 0x0000006d11177220 */ /* 0x000fe20000410000 */
[----:B------:R-:W-:Y:S02]  /*4c90*/  IADD3 R26, R137, 0x6, RZ ;  /* 0x00000006891a7810 */ /* 0x000fe40007ffe0ff */
[----:B------:R-:W-:Y:S02]  /*4ca0*/  FSEL R56, R56, RZ, !P6 ;  /* 0x000000ff38387208 */ /* 0x000fe40007000000 */
[----:B------:R-:W-:Y:S01]  /*4cb0*/  FSEL R55, R55, 1, !P6 ;  /* 0x3f80000037377808 */ /* 0x000fe20007000000 */
[C---:B------:R-:W-:Y:S01]  /*4cc0*/  FMUL.FTZ R25, R17.reuse, R107 ;  /* 0x0000006b11197220 */ /* 0x040fe20000410000 */
[----:B------:R-:W-:Y:S01]  /*4cd0*/  ISETP.GE.U32.AND P6, PT, R26, UR10, PT ;  /* 0x0000000a1a007c0c */ /* 0x000fe2000bfc6070 */
[C---:B------:R-:W-:Y:S01]  /*4ce0*/  FMUL.FTZ R26, R17.reuse, R106 ;  /* 0x0000006a111a7220 */ /* 0x040fe20000410000 */
[----:B------:R-:W-:Y:S01]  /*4cf0*/  HADD2.F32 R21, -RZ, R20.H0_H0 ;  /* 0x20000014ff157230 */ /* 0x000fe20000004100 */
[----:B------:R-:W0:Y:S01]  /*4d00*/  MUFU.EX2 R23, R23 ;  /* 0x0000001700177308 */ /* 0x000e220000000800 */
[----:B------:R-:W-:Y:S01]  /*4d10*/  FMUL.FTZ R27, R17, R105 ;  /* 0x00000069111b7220 */ /* 0x000fe20000410000 */
[----:B------:R-:W-:-:S02]  /*4d20*/  VIADD R20, R137, 0x9 ;  /* 0x0000000989147836 */ /* 0x000fc40000000000 */
[----:B------:R-:W-:-:S04]  /*4d30*/  FMUL.FTZ R50, R64, R21 ;  /* 0x0000001540327220 */ /* 0x000fc80000410000 */
[----:B------:R-:W0:Y:S01]  /*4d40*/  MUFU.EX2 R25, R25 ;  /* 0x0000001900197308 */ /* 0x000e220000000800 */
[----:B------:R-:W-:Y:S02]  /*4d50*/  FSEL R50, R50, RZ, !P4 ;  /* 0x000000ff32327208 */ /* 0x000fe40006000000 */
[----:B-1----:R-:W-:-:S05]  /*4d60*/  FSEL R49, R24, 1, !P4 ;  /* 0x3f80000018317808 */ /* 0x002fca0006000000 */
[----:B------:R-:W1:Y:S01]  /*4d70*/  MUFU.EX2 R26, R26 ;  /* 0x0000001a001a7308 */ /* 0x000e620000000800 */
[----:B------:R-:W-:Y:S02]  /*4d80*/  FSEL R54, R54, RZ, !P0 ;  /* 0x000000ff36367208 */ /* 0x000fe40004000000 */
[----:B------:R-:W-:Y:S02]  /*4d90*/  FSEL R53, R53, 1, !P0 ;  /* 0x3f80000035357808 */ /* 0x000fe40004000000 */
[----:B------:R-:W-:Y:S01]  /*4da0*/  ISETP.GE.U32.AND P4, PT, R20, UR10, PT ;  /* 0x0000000a14007c0c */ /* 0x000fe2000bf86070 */
[----:B------:R-:W-:Y:S01]  /*4db0*/  HADD2.F32 R20, -RZ, R19.H0_H0 ;  /* 0x20000013ff147230 */ /* 0x000fe20000004100 */
[----:B------:R-:W-:Y:S01]  /*4dc0*/  ISETP.GE.U32.AND P0, PT, R28, UR10, PT ;  /* 0x0000000a1c007c0c */ /* 0x000fe2000bf06070 */
[----:B------:R-:W1:Y:S01]  /*4dd0*/  MUFU.EX2 R27, R27 ;  /* 0x0000001b001b7308 */ /* 0x000e620000000800 */
[----:B------:R-:W-:Y:S01]  /*4de0*/  FMUL.FTZ R28, R17, R104 ;  /* 0x00000068111c7220 */ /* 0x000fe20000410000 */
[----:B------:R-:W-:-:S02]  /*4df0*/  HADD2.F32 R21, -RZ, R22.H0_H0 ;  /* 0x20000016ff157230 */ /* 0x000fc40000004100 */
[----:B------:R-:W-:Y:S01]  /*4e00*/  FMUL.FTZ R38, R63, R20 ;  /* 0x000000143f267220 */ /* 0x000fe20000410000 */
[----:B0-----:R-:W-:Y:S01]  /*4e10*/  FSEL R51, R23, 1, !P2 ;  /* 0x3f80000017337808 */ /* 0x001fe20005000000 */
[----:B------:R-:W-:Y:S02]  /*4e20*/  HADD2.F32 R20, -RZ, R3.H0_H0 ;  /* 0x20000003ff147230 */ /* 0x000fe40000004100 */
[----:B------:R-:W-:Y:S01]  /*4e30*/  FMUL.FTZ R23, R17, R103 ;  /* 0x0000006711177220 */ /* 0x000fe20000410000 */
[----:B------:R-:W-:Y:S01]  /*4e40*/  FMUL.FTZ R21, R68, R21 ;  /* 0x0000001544157220 */ /* 0x000fe20000410000 */
[----:B------:R-:W0:Y:S01]  /*4e50*/  MUFU.EX2 R33, R28 ;  /* 0x0000001c00217308 */ /* 0x000e220000000800 */
[C---:B------:R-:W-:Y:S01]  /*4e60*/  IADD3 R22, R137.reuse, 0xa, RZ ;  /* 0x0000000a89167810 */ /* 0x040fe20007ffe0ff */
[----:B------:R-:W-:Y:S01]  /*4e70*/  VIADD R19, R137, 0xb ;  /* 0x0000000b89137836 */ /* 0x000fe20000000000 */
[----:B------:R-:W-:Y:S01]  /*4e80*/  FSEL R39, R25, 1, !P5 ;  /* 0x3f80000019277808 */ /* 0x000fe20006800000 */
[----:B------:R-:W-:Y:S01]  /*4e90*/  FMUL.FTZ R20, R69, R20 ;  /* 0x0000001445147220 */ /* 0x000fe20000410000 */
[----:B------:R-:W-:Y:S01]  /*4ea0*/  FSEL R48, R21, RZ, !P5 ;  /* 0x000000ff15307208 */ /* 0x000fe20006800000 */
[----:B------:R-:W-:Y:S01]  /*4eb0*/  HADD2.F32 R3, -RZ, R2.H0_H0 ;  /* 0x20000002ff037230 */ /* 0x000fe20000004100 */
[----:B------:R-:W-:-:S02]  /*4ec0*/  FSEL R38, R38, RZ, !P3 ;  /* 0x000000ff26267208 */ /* 0x000fc40005800000 */
[----:B-1----:R-:W-:Y:S01]  /*4ed0*/  FSEL R37, R26, 1, !P3 ;  /* 0x3f8000001a257808 */ /* 0x002fe20005800000 */
[----:B------:R-:W1:Y:S01]  /*4ee0*/  MUFU.EX2 R23, R23 ;  /* 0x0000001700177308 */ /* 0x000e620000000800 */
[----:B------:R-:W-:Y:S01]  /*4ef0*/  ISETP.GE.U32.AND P5, PT, R22, UR10, PT ;  /* 0x0000000a16007c0c */ /* 0x000fe2000bfa6070 */
[----:B------:R-:W-:Y:S01]  /*4f00*/  LDS.U16 R21, [R112+0x16] ;  /* 0x0000160070157984 */ /* 0x000fe20000000400 */
[----:B------:R-:W-:Y:S02]  /*4f10*/  ISETP.GE.U32.AND P3, PT, R19, UR10, PT ;  /* 0x0000000a13007c0c */ /* 0x000fe4000bf66070 */
[----:B------:R-:W-:Y:S01]  /*4f20*/  IADD3 R19, R137, 0xc, RZ ;  /* 0x0000000c89137810 */ /* 0x000fe20007ffe0ff */
[----:B------:R-:W1:Y:S01]  /*4f30*/  LDS.U16 R22, [R112+0x12] ;  /* 0x0000120070167984 */ /* 0x000e620000000400 */
[----:B------:R-:W-:Y:S01]  /*4f40*/  FSEL R36, R20, RZ, !P6 ;  /* 0x000000ff14247208 */ /* 0x000fe20007000000 */
[----:B------:R-:W-:Y:S01]  /*4f50*/  FMUL.FTZ R34, R62, R3 ;  /* 0x000000033e227220 */ /* 0x000fe20000410000 */
[----:B------:R-:W-:-:S02]  /*4f60*/  FSEL R35, R27, 1, !P6 ;  /* 0x3f8000001b237808 */ /* 0x000fc40007000000 */
[----:B------:R-:W-:Y:S01]  /*4f70*/  ISETP.GE.U32.AND P6, PT, R19, UR10, PT ;  /* 0x0000000a13007c0c */ /* 0x000fe2000bfc6070 */
[----:B------:R-:W-:Y:S02]  /*4f80*/  VIADD R19, R137, 0xd ;  /* 0x0000000d89137836 */ /* 0x000fe40000000000 */
[----:B------:R-:W-:Y:S01]  /*4f90*/  HADD2.F32 R3, -RZ, R18.H0_H0 ;  /* 0x20000012ff037230 */ /* 0x000fe20000004100 */
[----:B------:R-:W-:Y:S02]  /*4fa0*/  FSEL R34, R34, RZ, !P0 ;  /* 0x000000ff22227208 */ /* 0x000fe40004000000 */
[----:B0-----:R-:W-:Y:S02]  /*4fb0*/  FSEL R33, R33, 1, !P0 ;  /* 0x3f80000021217808 */ /* 0x001fe40004000000 */
[----:B------:R-:W-:Y:S01]  /*4fc0*/  ISETP.GE.U32.AND P0, PT, R19, UR10, PT ;  /* 0x0000000a13007c0c */ /* 0x000fe2000bf06070 */
[----:B------:R-:W-:Y:S01]  /*4fd0*/  FMUL.FTZ R2, R17, R100 ;  /* 0x0000006411027220 */ /* 0x000fe20000410000 */
[----:B------:R-:W0:Y:S01]  /*4fe0*/  LDS.U16 R19, [R112+0x14] ;  /* 0x0000140070137984 */ /* 0x000e220000000400 */
[----:B------:R-:W-:Y:S01]  /*4ff0*/  FSEL R52, R52, RZ, !P2 ;  /* 0x000000ff34347208 */ /* 0x000fe20005000000 */
[----:B------:R-:W-:Y:S01]  /*5000*/  FMUL.FTZ R3, R70, R3 ;  /* 0x0000000346037220 */ /* 0x000fe20000410000 */
[----:B------:R-:W-:-:S02]  /*5010*/  ISETP.GE.U32.AND P2, PT, R29, UR10, PT ;  /* 0x0000000a1d007c0c */ /* 0x000fc4000bf46070 */
[----:B------:R-:W-:Y:S01]  /*5020*/  IADD3 R20, R137, 0xe, RZ ;  /* 0x0000000e89147810 */ /* 0x000fe20007ffe0ff */
[----:B------:R1:W-:Y:S01]  /*5030*/  MUFU.EX2 R27, R2 ;  /* 0x00000002001b7308 */ /* 0x0003e20000000800 */
[----:B------:R-:W-:Y:S01]  /*5040*/  FMUL.FTZ R18, R17, R99 ;  /* 0x0000006311127220 */ /* 0x000fe20000410000 */
[----:B------:R-:W-:Y:S02]  /*5050*/  FSEL R32, R3, RZ, !P2 ;  /* 0x000000ff03207208 */ /* 0x000fe40005000000 */
[----:B-1----:R-:W-:Y:S01]  /*5060*/  FSEL R31, R23, 1, !P2 ;  /* 0x3f800000171f7808 */ /* 0x002fe20005000000 */
[----:B------:R-:W-:Y:S01]  /*5070*/  FMUL.FTZ R29, R17, R102 ;  /* 0x00000066111d7220 */ /* 0x000fe20000410000 */
[----:B------:R-:W-:Y:S01]  /*5080*/  ISETP.GE.U32.AND P2, PT, R20, UR10, PT ;  /* 0x0000000a14007c0c */ /* 0x000fe2000bf46070 */
[----:B------:R-:W-:Y:S01]  /*5090*/  LDS.U16 R3, [R112+0x1e] ;  /* 0x00001e0070037984 */ /* 0x000fe20000000400 */
[----:B------:R-:W-:-:S03]  /*50a0*/  FMUL.FTZ R2, R55, R53 ;  /* 0x0000003537027220 */ /* 0x000fc60000410000 */
[----:B------:R-:W1:Y:S01]  /*50b0*/  LDS.U16 R20, [R112+0x18] ;  /* 0x0000180070147984 */ /* 0x000e620000000400 */
[----:B------:R0:W-:Y:S01]  /*50c0*/  MUFU.EX2 R26, R18 ;  /* 0x00000012001a7308 */ /* 0x0001e20000000800 */
[----:B------:R-:W-:-:S04]  /*50d0*/  FMUL.FTZ R2, R51, R2 ;  /* 0x0000000233027220 */ /* 0x000fc80000410000 */
[----:B------:R-:W-:Y:S02]  /*50e0*/  FMUL.FTZ R30, R49, R2 ;  /* 0x00000002311e7220 */ /* 0x000fe40000410000 */
[----:B------:R-:W-:Y:S04]  /*50f0*/  LDS.U16 R2, [R112+0x1c] ;  /* 0x00001c0070027984 */ /* 0x000fe80000000400 */
[----:B0-----:R-:W0:Y:S01]  /*5100*/  LDS.U16 R18, [R112+0x1a] ;  /* 0x00001a0070127984 */ /* 0x001e220000000400 */
[----:B------:R-:W-:Y:S01]  /*5110*/  FMUL.FTZ R42, R39, R30 ;  /* 0x0000001e272a7220 */ /* 0x000fe20000410000 */
[----:B------:R-:W-:Y:S01]  /*5120*/  FFMA.FTZ R30, R56, R53, R54 ;  /* 0x00000035381e7223 */ /* 0x000fe20000010036 */
[C---:B------:R-:W-:Y:S01]  /*5130*/  FMUL.FTZ R28, R17.reuse, R101 ;  /* 0x00000065111c7220 */ /* 0x040fe20000410000 */
[----:B------:R-:W-:Y:S01]  /*5140*/  FMUL.FTZ R23, R17, R98 ;  /* 0x0000006211177220 */ /* 0x000fe20000410000 */
[----:B------:R-:W-:Y:S01]  /*5150*/  FMUL.FTZ R44, R37, R42 ;  /* 0x0000002a252c7220 */ /* 0x000fe20000410000 */
[----:B------:R-:W1:Y:S01]  /*5160*/  MUFU.EX2 R29, R29 ;  /* 0x0000001d001d7308 */ /* 0x000e620000000800 */
[----:B------:R-:W-:Y:S01]  /*5170*/  FFMA.FTZ R42, R51, R30, R52 ;  /* 0x0000001e332a7223 */ /* 0x000fe20000010034 */
[----:B------:R-:W-:-:S03]  /*5180*/  HADD2.F32 R22, -RZ, R22.H0_H0 ;  /* 0x20000016ff167230 */ /* 0x000fc60000004100 */
[----:B------:R-:W-:-:S03]  /*5190*/  FFMA.FTZ R42, R49, R42, R50 ;  /* 0x0000002a312a7223 */ /* 0x000fc60000010032 */
[----:B------:R-:W0:Y:S01]  /*51a0*/  MUFU.EX2 R28, R28 ;  /* 0x0000001c001c7308 */ /* 0x000e220000000800 */
[----:B------:R-:W-:Y:S01]  /*51b0*/  FFMA.FTZ R42, R39, R42, R48 ;  /* 0x0000002a272a7223 */ /* 0x000fe20000010030 */
[----:B------:R-:W-:-:S06]  /*51c0*/  FMUL.FTZ R44, R35, R44 ;  /* 0x0000002c232c7220 */ /* 0x000fcc0000410000 */
[----:B------:R-:W0:Y:S01]  /*51d0*/  MUFU.EX2 R23, R23 ;  /* 0x0000001700177308 */ /* 0x000e220000000800 */
[----:B------:R-:W-:Y:S01]  /*51e0*/  FMUL.FTZ R22, R61, R22 ;  /* 0x000000163d167220 */ /* 0x000fe20000410000 */
[----:B------:R-:W-:Y:S01]  /*51f0*/  FFMA.FTZ R42, R37, R42, R38 ;  /* 0x0000002a252a7223 */ /* 0x000fe20000010026 */
[----:B------:R-:W-:Y:S01]  /*5200*/  FMUL.FTZ R44, R33, R44 ;  /* 0x0000002c212c7220 */ /* 0x000fe20000410000 */
[----:B------:R-:W-:Y:S01]  /*5210*/  VIADD R25, R137, 0xf ;  /* 0x0000000f89197836 */ /* 0x000fe20000000000 */
[----:B-1----:R-:W-:Y:S01]  /*5220*/  FSEL R29, R29, 1, !P4 ;  /* 0x3f8000001d1d7808 */ /* 0x002fe20006000000 */
[----:B------:R-:W-:Y:S01]  /*5230*/  FFMA.FTZ R42, R35, R42, R36 ;  /* 0x0000002a232a7223 */ /* 0x000fe20000010024 */
[----:B------:R-:W-:Y:S01]  /*5240*/  FSEL R30, R22, RZ, !P4 ;  /* 0x000000ff161e7208 */ /* 0x000fe20006000000 */
[----:B------:R-:W-:Y:S02]  /*5250*/  HADD2.F32 R22, -RZ, R19.H0_H0 ;  /* 0x20000013ff167230 */ /* 0x000fe40000004100 */
[----:B------:R-:W-:Y:S01]  /*5260*/  FMUL.FTZ R44, R31, R44 ;  /* 0x0000002c1f2c7220 */ /* 0x000fe20000410000 */
[----:B------:R-:W-:Y:S01]  /*5270*/  FMUL.FTZ R24, R17, R97 ;  /* 0x0000006111187220 */ /* 0x000fe20000410000 */
[----:B------:R-:W-:Y:S01]  /*5280*/  ISETP.GE.U32.AND P4, PT, R25, UR10, PT ;  /* 0x0000000a19007c0c */ /* 0x000fe2000bf86070 */
[----:B------:R-:W-:Y:S01]  /*5290*/  FFMA.FTZ R42, R33, R42, R34 ;  /* 0x0000002a212a7223 */ /* 0x000fe20000010022 */
[----:B0-----:R-:W-:Y:S01]  /*52a0*/  FSEL R28, R28, 1, !P5 ;  /* 0x3f8000001c1c7808 */ /* 0x001fe20006800000 */
[----:B------:R-:W-:-:S02]  /*52b0*/  HADD2.F32 R21, -RZ, R21.H0_H0 ;  /* 0x20000015ff157230 */ /* 0x000fc40000004100 */
[----:B------:R-:W-:Y:S01]  /*52c0*/  FMUL.FTZ R22, R71, R22 ;  /* 0x0000001647167220 */ /* 0x000fe20000410000 */
[----:B------:R-:W-:Y:S01]  /*52d0*/  FSEL R25, R23, 1, !P0 ;  /* 0x3f80000017197808 */ /* 0x000fe20004000000 */
[----:B------:R-:W-:Y:S01]  /*52e0*/  FMUL.FTZ R23, R29, R44 ;  /* 0x0000002c1d177220 */ /* 0x000fe20000410000 */
[----:B------:R-:W-:Y:S01]  /*52f0*/  FMUL.FTZ R17, R17, R96 ;  /* 0x0000006011117220 */ /* 0x000fe20000410000 */
[----:B------:R-:W-:Y:S01]  /*5300*/  FFMA.FTZ R42, R31, R42, R32 ;  /* 0x0000002a1f2a7223 */ /* 0x000fe20000010020 */
[----:B------:R-:W-:Y:S01]  /*5310*/  HADD2.F32 R19, -RZ, R20.H0_H0 ;  /* 0x20000014ff137230 */ /* 0x000fe20000004100 */
[----:B------:R-:W0:Y:S01]  /*5320*/  MUFU.EX2 R24, R24 ;  /* 0x0000001800187308 */ /* 0x000e220000000800 */
[----:B------:R-:W-:Y:S01]  /*5330*/  FMUL.FTZ R44, R28, R23 ;  /* 0x000000171c2c7220 */ /* 0x000fe20000410000 */
[----:B------:R-:W-:Y:S01]  /*5340*/  FMUL.FTZ R21, R60, R21 ;  /* 0x000000153c157220 */ /* 0x000fe20000410000 */
[----:B------:R-:W-:Y:S01]  /*5350*/  FSEL R23, R22, RZ, !P5 ;  /* 0x000000ff16177208 */ /* 0x000fe20006800000 */
[----:B------:R-:W-:Y:S01]  /*5360*/  FFMA.FTZ R42, R29, R42, R30 ;  /* 0x0000002a1d2a7223 */ /* 0x000fe2000001001e */
[----:B------:R-:W-:-:S02]  /*5370*/  HADD2.F32 R18, -RZ, R18.H0_H0 ;  /* 0x20000012ff127230 */ /* 0x000fc40000004100 */
[----:B------:R-:W-:Y:S01]  /*5380*/  FMUL.FTZ R19, R72, R19 ;  /* 0x0000001348137220 */ /* 0x000fe20000410000 */
[----:B------:R-:W1:Y:S01]  /*5390*/  MUFU.EX2 R17, R17 ;  /* 0x0000001100117308 */ /* 0x000e620000000800 */
[----:B------:R-:W-:Y:S01]  /*53a0*/  FSEL R27, R27, 1, !P3 ;  /* 0x3f8000001b1b7808 */ /* 0x000fe20005800000 */
[----:B------:R-:W-:Y:S01]  /*53b0*/  FFMA.FTZ R42, R28, R42, R23 ;  /* 0x0000002a1c2a7223 */ /* 0x000fe20000010017 */
[----:B------:R-:W-:Y:S01]  /*53c0*/  FSEL R22, R21, RZ, !P3 ;  /* 0x000000ff15167208 */ /* 0x000fe20005800000 */
[----:B------:R-:W-:Y:S02]  /*53d0*/  HADD2.F32 R2, -RZ, R2.H0_H0 ;  /* 0x20000002ff027230 */ /* 0x000fe40000004100 */
[----:B------:R-:W-:Y:S01]  /*53e0*/  FMUL.FTZ R18, R59, R18 ;  /* 0x000000123b127220 */ /* 0x000fe20000410000 */
[----:B------:R-:W-:Y:S02]  /*53f0*/  FSEL R26, R26, 1, !P6 ;  /* 0x3f8000001a1a7808 */ /* 0x000fe40007000000 */
[----:B------:R-:W-:Y:S01]  /*5400*/  FSEL R21, R19, RZ, !P6 ;  /* 0x000000ff13157208 */ /* 0x000fe20007000000 */
[C---:B------:R-:W-:Y:S01]  /*5410*/  FFMA.FTZ R42, R27.reuse, R42, R22 ;  /* 0x0000002a1b2a7223 */ /* 0x040fe20000010016 */
[----:B------:R-:W-:Y:S01]  /*5420*/  FMUL.FTZ R43, R27, R44 ;  /* 0x0000002c1b2b7220 */ /* 0x000fe20000410000 */
[----:B------:R-:W-:-:S02]  /*5430*/  HADD2.F32 R3, -RZ, R3.H0_H0 ;  /* 0x20000003ff037230 */ /* 0x000fc40000004100 */
[----:B------:R-:W-:Y:S01]  /*5440*/  FMUL.FTZ R2, R73, R2 ;  /* 0x0000000249027220 */ /* 0x000fe20000410000 */
[----:B------:R-:W-:Y:S01]  /*5450*/  FSEL R20, R18, RZ, !P0 ;  /* 0x000000ff12147208 */ /* 0x000fe20004000000 */
[C---:B------:R-:W-:Y:S01]  /*5460*/  FFMA.FTZ R18, R26.reuse, R42, R21 ;  /* 0x0000002a1a127223 */ /* 0x040fe20000010015 */
[----:B------:R-:W-:Y:S01]  /*5470*/  FMUL.FTZ R42, R26, R43 ;  /* 0x0000002b1a2a7220 */ /* 0x000fe20000410000 */
[----:B------:R-:W-:Y:S01]  /*5480*/  FMUL.FTZ R3, R58, R3 ;  /* 0x000000033a037220 */ /* 0x000fe20000410000 */
[----:B0-----:R-:W-:Y:S02]  /*5490*/  FSEL R24, R24, 1, !P2 ;  /* 0x3f80000018187808 */ /* 0x001fe40005000000 */
[----:B------:R-:W-:Y:S01]  /*54a0*/  FSEL R19, R2, RZ, !P2 ;  /* 0x000000ff02137208 */ /* 0x000fe20005000000 */
[C---:B------:R-:W-:Y:S01]  /*54b0*/  FFMA.FTZ R2, R25.reuse, R18, R20 ;  /* 0x0000001219027223 */ /* 0x040fe20000010014 */
[----:B------:R-:W-:Y:S01]  /*54c0*/  FMUL.FTZ R43, R25, R42 ;  /* 0x0000002a192b7220 */ /* 0x000fe20000410000 */
[----:B-1----:R-:W-:-:S02]  /*54d0*/  FSEL R18, R17, 1, !P4 ;  /* 0x3f80000011127808 */ /* 0x002fc40006000000 */
        /* <DEDUP_REMOVED lines=18> */
[----:B------:R-:W-:-:S12]  /*5600*/  IMAD.IADD R42, R136, 0x1, R161 ;  /* 0x00000001882a7824 */ /* 0x000fd800078e02a1 */
[----:B0-----:R-:W-:Y:S01]  /*5610*/  @P0 FFMA.FTZ R87, R86, R2, R87 ;  /* 0x0000000256570223 */ /* 0x001fe20000010057 */
[----:B------:R-:W-:Y:S01]  /*5620*/  IADD3 R2, R136, R161, RZ ;  /* 0x000000a188027210 */ /* 0x000fe20007ffe0ff */
[----:B-1----:R-:W-:Y:S01]  /*5630*/  @P0 FMUL.FTZ R86, R86, R3 ;  /* 0x0000000356560220 */ /* 0x002fe20000410000 */
[----:B------:R-:W-:Y:S02]  /*5640*/  IADD3 R3, R42, 0x20, RZ ;  /* 0x000000202a037810 */ /* 0x000fe40007ffe0ff */
[----:B------:R-:W-:Y:S02]  /*5650*/  LEA.HI.SX32 R135, R2, R2, 0x1b ;  /* 0x0000000202877211 */ /* 0x000fe400078fdaff */
[----:B------:R-:W-:Y:S01]  /*5660*/  LEA.HI.SX32 R127, R3, R42, 0x1b ;  /* 0x0000002a037f7211 */ /* 0x000fe200078fdaff */
[----:B------:R-:W0:Y:S04]  /*5670*/  SHFL.UP PT, R2, R87, 0x8, RZ ;  /* 0x0500000057027989 */ /* 0x000e2800000e00ff */
[----:B------:R-:W1:Y:S01]  /*5680*/  SHFL.UP PT, R3, R86, 0x8, RZ ;  /* 0x0500000056037989 */ /* 0x000e6200000e00ff */
[----:B------:R-:W-:Y:S01]  /*5690*/  ISETP.GE.AND P0, PT, R161, 0x8, PT ;  /* 0x00000008a100780c */ /* 0x000fe20003f06270 */
[----:B------:R-:W3:Y:S01]  /*56a0*/  S2UR UR13, SR_CgaCtaId ;  /* 0x00000000000d79c3 */ /* 0x000ee20000008800 */
[----:B------:R-:W-:Y:S01]  /*56b0*/  UMOV UR11, 0x400 ;  /* 0x00000400000b7882 */ /* 0x000fe20000000000 */
[----:B------:R-:W-:-:S10]  /*56c0*/  VIADD R43, R42, 0x40 ;  /* 0x000000402a2b7836 */ /* 0x000fd40000000000 */
[C---:B0-----:R-:W-:Y:S01]  /*56d0*/  @P0 FFMA.FTZ R87, R86.reuse, R2, R87 ;  /* 0x0000000256570223 */ /* 0x041fe20000010057 */
[----:B-1----:R-:W-:-:S04]  /*56e0*/  @P0 FMUL.FTZ R86, R86, R3 ;  /* 0x0000000356560220 */ /* 0x002fc80000410000 */
[----:B------:R-:W0:Y:S04]  /*56f0*/  SHFL.UP PT, R2, R87, 0x10, RZ ;  /* 0x0600000057027989 */ /* 0x000e2800000e00ff */
[----:B------:R-:W1:Y:S01]  /*5700*/  SHFL.UP PT, R3, R86, 0x10, RZ ;  /* 0x0600000056037989 */ /* 0x000e6200000e00ff */
[----:B------:R-:W-:Y:S01]  /*5710*/  ISETP.NE.AND P0, PT, R160, RZ, PT ;  /* 0x000000ffa000720c */ /* 0x000fe20003f05270 */
[----:B---3--:R-:W-:Y:S01]  /*5720*/  ULEA UR11, UR13, UR11, 0x18 ;  /* 0x0000000b0d0b7291 */ /* 0x008fe2000f8ec03f */
[----:B------:R-:W-:Y:S01]  /*5730*/  ISETP.GE.AND P6, PT, R161, 0x10, PT ;  /* 0x00000010a100780c */ /* 0x000fe20003fc6270 */
[C---:B------:R-:W-:Y:S01]  /*5740*/  VIADD R47, R42.reuse, 0x80 ;  /* 0x000000802a2f7836 */ /* 0x040fe20000000000 */
[C---:B------:R-:W-:Y:S02]  /*5750*/  IADD3 R45, R42.reuse, 0x60, RZ ;  /* 0x000000602a2d7810 */ /* 0x040fe40007ffe0ff */
[----:B------:R-:W-:Y:S01]  /*5760*/  ISETP.EQ.OR P0, PT, RZ, UR6, P0 ;  /* 0x00000006ff007c0c */ /* 0x000fe20008702670 */
[C---:B------:R-:W-:Y:S01]  /*5770*/  VIADD R113, R42.reuse, 0xc0 ;  /* 0x000000c02a717836 */ /* 0x040fe20000000000 */
[C---:B------:R-:W-:Y:S01]  /*5780*/  IADD3 R89, R42.reuse, 0xa0, RZ ;  /* 0x000000a02a597810 */ /* 0x040fe20007ffe0ff */
[----:B------:R-:W-:Y:S01]  /*5790*/  VIADD R117, R42, 0x100 ;  /* 0x000001002a757836 */ /* 0x000fe20000000000 */
[----:B------:R-:W-:-:S02]  /*57a0*/  LEA.HI.SX32 R43, R43, R42, 0x1b ;  /* 0x0000002a2b2b7211 */ /* 0x000fc400078fdaff */
[----:B------:R-:W-:Y:S02]  /*57b0*/  IADD3 R115, R42, 0xe0, RZ ;  /* 0x000000e02a737810 */ /* 0x000fe40007ffe0ff */
[-C--:B------:R-:W-:Y:S02]  /*57c0*/  LEA.HI.SX32 R45, R45, R42.reuse, 0x1b ;  /* 0x0000002a2d2d7211 */ /* 0x080fe400078fdaff */
[-C--:B------:R-:W-:Y:S02]  /*57d0*/  LEA.HI.SX32 R47, R47, R42.reuse, 0x1b ;  /* 0x0000002a2f2f7211 */ /* 0x080fe400078fdaff */
[----:B------:R-:W-:Y:S02]  /*57e0*/  LEA R135, R135, UR11, 0x1 ;  /* 0x0000000b87877c11 */ /* 0x000fe4000f8e08ff */
[----:B------:R-:W-:Y:S02]  /*57f0*/  LEA.HI.SX32 R89, R89, R42, 0x1b ;  /* 0x0000002a59597211 */ /* 0x000fe400078fdaff */
[----:B------:R-:W-:-:S02]  /*5800*/  LEA R127, R127, UR11, 0x1 ;  /* 0x0000000b7f7f7c11 */ /* 0x000fc4000f8e08ff */
[----:B------:R-:W-:Y:S02]  /*5810*/  ISETP.NE.AND P5, PT, R161, 0x1f, PT ;  /* 0x0000001fa100780c */ /* 0x000fe40003fa5270 */
[-C--:B------:R-:W-:Y:S02]  /*5820*/  LEA.HI.SX32 R113, R113, R42.reuse, 0x1b ;  /* 0x0000002a71717211 */ /* 0x080fe400078fdaff */
[----:B------:R-:W-:Y:S02]  /*5830*/  LEA R126, R43, UR11, 0x1 ;  /* 0x0000000b2b7e7c11 */ /* 0x000fe4000f8e08ff */
[-C--:B------:R-:W-:Y:S02]  /*5840*/  LEA.HI.SX32 R115, R115, R42.reuse, 0x1b ;  /* 0x0000002a73737211 */ /* 0x080fe400078fdaff */
[----:B------:R-:W-:Y:S01]  /*5850*/  LEA R125, R45, UR11, 0x1 ;  /* 0x0000000b2d7d7c11 */ /* 0x000fe2000f8e08ff */
[----:B--2---:R-:W-:Y:S01]  /*5860*/  STS.U16 [R135+0x1080], R40 ;  /* 0x0010802887007388 */ /* 0x004fe20000000400 */
[----:B------:R-:W-:-:S02]  /*5870*/  LEA.HI.SX32 R117, R117, R42, 0x1b ;  /* 0x0000002a75757211 */ /* 0x000fc400078fdaff */
[----:B------:R-:W-:Y:S01]  /*5880*/  LEA R124, R47, UR11, 0x1 ;  /* 0x0000000b2f7c7c11 */ /* 0x000fe2000f8e08ff */
[----:B-----5:R-:W-:Y:S01]  /*5890*/  STS.U16 [R127+0x10c0], R16 ;  /* 0x0010c0107f007388 */ /* 0x020fe20000000400 */
[----:B------:R-:W-:Y:S01]  /*58a0*/  LEA R123, R89, UR11, 0x1 ;  /* 0x0000000b597b7c11 */ /* 0x000fe2000f8e08ff */
[C---:B0-----:R-:W-:Y:S01]  /*58b0*/  @P6 FFMA.FTZ R87, R86.reuse, R2, R87 ;  /* 0x0000000256576223 */ /* 0x041fe20000010057 */
[----:B------:R-:W-:Y:S01]  /*58c0*/  LEA R122, R113, UR11, 0x1 ;  /* 0x0000000b717a7c11 */ /* 0x000fe2000f8e08ff */
[----:B------:R-:W-:Y:S01]  /*58d0*/  STS.U16 [R126+0x1100], R41 ;  /* 0x001100297e007388 */ /* 0x000fe20000000400 */
[----:B------:R-:W-:Y:S01]  /*58e0*/  LEA R121, R115, UR11, 0x1 ;  /* 0x0000000b73797c11 */ /* 0x000fe2000f8e08ff */
[----:B-1----:R-:W-:Y:S01]  /*58f0*/  @P6 FMUL.FTZ R86, R86, R3 ;  /* 0x0000000356566220 */ /* 0x002fe20000410000 */
[----:B------:R-:W-:Y:S01]  /*5900*/  LEA R120, R117, UR11, 0x1 ;  /* 0x0000000b75787c11 */ /* 0x000fe2000f8e08ff */
[----:B------:R-:W-:Y:S01]  /*5910*/  STS.U16 [R125+0x1140], R14 ;  /* 0x0011400e7d007388 */ /* 0x000fe20000000400 */
[----:B------:R-:W-:Y:S01]  /*5920*/  VOTEU.ALL UP0, P0 ;  /* 0x00000000003f7886 */ /* 0x000fe20000000000 */
[----:B------:R-:W-:-:S02]  /*5930*/  LEA R119, R134, UR11, 0x1 ;  /* 0x0000000b86777c11 */ /* 0x000fc4000f8e08ff */
[----:B----4-:R-:W-:Y:S01]  /*5940*/  STS.U16 [R124+0x1180], R15 ;  /* 0x0011800f7c007388 */ /* 0x010fe20000000400 */
[----:B------:R-:W-:Y:S02]  /*5950*/  LEA R3, R161, R136, 0x4 ;  /* 0x00000088a1037211 */ /* 0x000fe400078e20ff */
[----:B------:R-:W-:Y:S01]  /*5960*/  LEA R118, R133, UR11, 0x1 ;  /* 0x0000000b85767c11 */ /* 0x000fe2000f8e08ff */
[----:B------:R-:W-:Y:S01]  /*5970*/  STS.U16 [R123+0x11c0], R12 ;  /* 0x0011c00c7b007388 */ /* 0x000fe20000000400 */
[----:B------:R-:W-:Y:S01]  /*5980*/  LEA R117, R132, UR11, 0x1 ;  /* 0x0000000b84757c11 */ /* 0x000fe2000f8e08ff */
[----:B------:R-:W-:Y:S01]  /*5990*/  HFMA2.MMA R88, -RZ, RZ, 1.875, 0 ;  /* 0x3f800000ff587435 */ /* 0x000fe200000001ff */
[----:B------:R-:W-:Y:S01]  /*59a0*/  LEA R116, R131, UR11, 0x1 ;  /* 0x0000000b83747c11 */ /* 0x000fe2000f8e08ff */
[----:B------:R-:W-:Y:S01]  /*59b0*/  STS.U16 [R122+0x1200], R13 ;  /* 0x0012000d7a007388 */ /* 0x000fe20000000400 */
[----:B------:R-:W-:Y:S01]  /*59c0*/  SHF.R.U32.HI R44, RZ, 0x5, R138 ;  /* 0x00000005ff2c7819 */ /* 0x000fe2000001168a */
[----:B------:R-:W-:-:S02]  /*59d0*/  @!UP0 ULEA UR13, UR7, UR11, 0x3 ;  /* 0x0000000b070d8291 */ /* 0x000fc4000f8e183f */
[----:B------:R-:W-:Y:S01]  /*59e0*/  LEA R115, R130, UR11, 0x1 ;  /* 0x0000000b82737c11 */ /* 0x000fe2000f8e08ff */
[----:B------:R-:W-:Y:S01]  /*59f0*/  STS.U16 [R121+0x1240], R10 ;  /* 0x0012400a79007388 */ /* 0x000fe20000000400 */
[----:B------:R-:W-:Y:S02]  /*5a00*/  LEA.HI.SX32 R3, R3, R3, 0x1b ;  /* 0x0000000303037211 */ /* 0x000fe400078fdaff */
[----:B------:R-:W-:Y:S01]  /*5a10*/  LEA R114, R129, UR11, 0x1 ;  /* 0x0000000b81727c11 */ /* 0x000fe2000f8e08ff */
[----:B------:R-:W-:Y:S01]  /*5a20*/  STS.U16 [R120+0x1280], R11 ;  /* 0x0012800b78007388 */ /* 0x000fe20000000400 */
[----:B------:R-:W-:Y:S01]  /*5a30*/  @!P5 SHF.R.U32.HI R2, RZ, 0x2, R138 ;  /* 0x00000002ff02d819 */ /* 0x000fe2000001168a */
[----:B------:R-:W-:Y:S01]  /*5a40*/  IMAD.MOV.U32 R89, RZ, RZ, RZ ;  /* 0x000000ffff597224 */ /* 0x000fe200078e00ff */
[----:B------:R-:W-:Y:S01]  /*5a50*/  LEA R113, R128, UR11, 0x1 ;  /* 0x0000000b80717c11 */ /* 0x000fe2000f8e08ff */
[----:B------:R-:W-:Y:S01]  /*5a60*/  STS.U16 [R119+0x12c0], R8 ;  /* 0x0012c00877007388 */ /* 0x000fe20000000400 */
[----:B------:R-:W-:-:S03]  /*5a70*/  ISETP.NE.AND P2, PT, R44, RZ, PT ;  /* 0x000000ff2c00720c */ /* 0x000fc60003f45270 */
[----:B------:R-:W-:Y:S01]  /*5a80*/  STS.U16 [R118+0x1300], R9 ;  /* 0x0013000976007388 */ /* 0x000fe20000000400 */
[C---:B------:R-:W-:Y:S02]  /*5a90*/  ISETP.NE.AND P3, PT, R44.reuse, 0x3, PT ;  /* 0x000000032c00780c */ /* 0x040fe40003f65270 */
[----:B------:R-:W-:Y:S01]  /*5aa0*/  ISETP.NE.AND P4, PT, R44, 0x2, PT ;  /* 0x000000022c00780c */ /* 0x000fe20003f85270 */
[----:B------:R-:W-:Y:S01]  /*5ab0*/  STS.U16 [R117+0x1340], R6 ;  /* 0x0013400675007388 */ /* 0x000fe20000000400 */
[----:B------:R-:W-:Y:S02]  /*5ac0*/  LEA R112, R3, UR11, 0x1 ;  /* 0x0000000b03707c11 */ /* 0x000fe4000f8e08ff */
[----:B------:R-:W-:Y:S01]  /*5ad0*/  @!P5 LOP3.LUT R44, R2, 0x3ffffff8, RZ, 0xc0, !PT ;  /* 0x3ffffff8022cd812 */ /* 0x000fe200078ec0ff */
[----:B------:R-:W-:Y:S04]  /*5ae0*/  STS.U16 [R116+0x1380], R7 ;  /* 0x0013800774007388 */ /* 0x000fe80000000400 */
        /* <DEDUP_REMOVED lines=21> */
[----:B------:R-:W-:Y:S01]  /*5c40*/  @!P5 STS.64 [R44+UR11+0x2100], R86 ;  /* 0x002100562c00d988 */ /* 0x000fe20008000a0b */
[----:B------:R-:W-:Y:S06]  /*5c50*/  BAR.SYNC.DEFER_BLOCKING 0x0 ;  /* 0x0000000000007b1d */ /* 0x000fec0000010000 */
[----:B------:R-:W0:Y:S04]  /*5c60*/  LDS.128 R40, [UR11+0x2100] ;  /* 0x0021000bff287984 */ /* 0x000e280008000c00 */
[----:B------:R-:W1:Y:S04]  /*5c70*/  LDS.128 R44, [UR11+0x2110] ;  /* 0x0021100bff2c7984 */ /* 0x000e680008000c00 */
[----:B------:R-:W-:Y:S04]  /*5c80*/  SHFL.UP PT, R87, R87, 0x1, RZ ;  /* 0x0420000057577989 */ /* 0x000fe800000e00ff */
[----:B------:R-:W2:Y:S01]  /*5c90*/  SHFL.UP PT, R86, R86, 0x1, RZ ;  /* 0x0420000056567989 */ /* 0x000ea200000e00ff */
[----:B------:R-:W-:Y:S01]  /*5ca0*/  ISETP.NE.AND P0, PT, R161, RZ, P2 ;  /* 0x000000ffa100720c */ /* 0x000fe20001705270 */
[----:B------:R-:W-:Y:S01]  /*5cb0*/  BSSY B0, `(.L_x_2929) ;  /* 0x0000018000007945 */ /* 0x000fe20003800000 */
[-C--:B0-----:R-:W-:Y:S01]  /*5cc0*/  FFMA.FTZ R43, R41, R42.reuse, R43 ;  /* 0x0000002a292b7223 */ /* 0x081fe2000001002b */
[----:B------:R-:W-:-:S05]  /*5cd0*/  FMUL.FTZ R42, R40, R42 ;  /* 0x0000002a282a7220 */ /* 0x000fca0000410000 */
[C---:B------:R-:W-:Y:S01]  /*5ce0*/  FSEL R40, R42.reuse, R40, !P4 ;  /* 0x000000282a287208 */ /* 0x040fe20006000000 */
[-C--:B-1----:R-:W-:Y:S01]  /*5cf0*/  FMUL.FTZ R42, R42, R44.reuse ;  /* 0x0000002c2a2a7220 */ /* 0x082fe20000410000 */
[C---:B------:R-:W-:Y:S01]  /*5d00*/  FFMA.FTZ R44, R43.reuse, R44, R45 ;  /* 0x0000002c2b2c7223 */ /* 0x040fe2000001002d */
[----:B------:R-:W-:-:S04]  /*5d10*/  FSEL R41, R43, R41, !P4 ;  /* 0x000000292b297208 */ /* 0x000fc80006000000 */
[----:B------:R-:W-:Y:S02]  /*5d20*/  FSEL R41, R44, R41, !P3 ;  /* 0x000000292c297208 */ /* 0x000fe40005800000 */
[----:B------:R-:W-:-:S03]  /*5d30*/  FSEL R43, R42, R40, !P3 ;  /* 0x000000282a2b7208 */ /* 0x000fc60005800000 */
[C---:B--2---:R-:W-:Y:S02]  /*5d40*/  @P0 FFMA.FTZ R41, R86.reuse, R41, R87 ;  /* 0x0000002956290223 */ /* 0x044fe40000010057 */
[----:B------:R-:W-:Y:S01]  /*5d50*/  @P0 FMUL.FTZ R43, R86, R43 ;  /* 0x0000002b562b0220 */ /* 0x000fe20000410000 */
[C---:B------:R-:W-:Y:S01]  /*5d60*/  FFMA.FTZ R47, R46.reuse, R44, R47 ;  /* 0x0000002c2e2f7223 */ /* 0x040fe2000001002f */
[----:B------:R-:W-:Y:S01]  /*5d70*/  FMUL.FTZ R42, R46, R42 ;  /* 0x0000002a2e2a7220 */ /* 0x000fe20000410000 */
[----:B------:R-:W-:Y:S01]  /*5d80*/  @P2 MOV R87, R41 ;  /* 0x0000002900572202 */ /* 0x000fe20000000f00 */
[----:B------:R-:W-:Y:S01]  /*5d90*/  @P2 IMAD.MOV.U32 R86, RZ, RZ, R43 ;  /* 0x000000ffff562224 */ /* 0x000fe200078e002b */
[----:B------:R-:W-:Y:S01]  /*5da0*/  @P2 MOV R40, R88 ;  /* 0x0000005800282202 */ /* 0x000fe20000000f00 */
[----:B------:R-:W-:Y:S01]  /*5db0*/  @P2 IMAD.MOV.U32 R41, RZ, RZ, R89 ;  /* 0x000000ffff292224 */ /* 0x000fe200078e0059 */
[----:B------:R-:W-:Y:S06]  /*5dc0*/  @P2 BRA `(.L_x_2930) ;  /* 0x0000000000182947 */ /* 0x000fec0003800000 */
[----:B------:R-:W-:Y:S01]  /*5dd0*/  ISETP.NE.AND P0, PT, R161, RZ, PT ;  /* 0x000000ffa100720c */ /* 0x000fe20003f05270 */
[C---:B------:R-:W-:Y:S01]  /*5de0*/  FMUL.FTZ R40, R42.reuse, R88 ;  /* 0x000000582a287220 */ /* 0x040fe20000410000 */
[----:B------:R-:W-:-:S11]  /*5df0*/  FFMA.FTZ R41, R42, R89, R47 ;  /* 0x000000592a297223 */ /* 0x000fd6000001002f */
[----:B------:R0:W-:Y:S01]  /*5e00*/  @!P0 STS.64 [UR11+0x2128], R88 ;  /* 0x00212858ff008988 */ /* 0x0001e20008000a0b */
[----:B------:R-:W-:Y:S01]  /*5e10*/  @!P0 IMAD.MOV.U32 R86, RZ, RZ, R88 ;  /* 0x000000ffff568224 */ /* 0x000fe200078e0058 */
[----:B------:R-:W-:-:S07]  /*5e20*/  @!P0 MOV R87, R89 ;  /* 0x0000005900578202 */ /* 0x000fce0000000f00 */
.L_x_2930:
[----:B------:R-:W-:Y:S05]  /*5e30*/  BSYNC B0 ;  /* 0x0000000000007941 */ /* 0x000fea0003800000 */
.L_x_2929:
[----:B------:R-:W-:Y:S01]  /*5e40*/  BAR.SYNC.DEFER_BLOCKING 0x0 ;  /* 0x0000000000007b1d */ /* 0x000fe20000010000 */
[----:B------:R-:W-:Y:S01]  /*5e50*/  ISETP.NE.AND P0, PT, R138, RZ, PT ;  /* 0x000000ff8a00720c */ /* 0x000fe20003f05270 */
[----:B------:R-:W-:-:S04]  /*5e60*/  HADD2.F32 R0, -RZ, R0.H0_H0 ;  /* 0x20000000ff007230 */ /* 0x000fc80000004100 */
        /* <DEDUP_REMOVED lines=19> */
[----:B------:R-:W-:Y:S02]  /*5fa0*/  HADD2.F32 R19, -RZ, R16.H0_H0 ;  /* 0x20000010ff137230 */ /* 0x000fe40000004100 */
[----:B------:R-:W-:Y:S02]  /*5fb0*/  HADD2.F32 R16, -RZ, R15.H0_H0 ;  /* 0x2000000fff107230 */ /* 0x000fe40000004100 */
[----:B------:R-:W-:Y:S01]  /*5fc0*/  FFMA.FTZ R18, R18, R24, R17 ;  /* 0x0000001812127223 */ /* 0x000fe20000010011 */
        /* <DEDUP_REMOVED lines=12> */
[----:B------:R-:W-:Y:S01]  /*6090*/  HADD2.F32 R17, -RZ, R2.H0_H0 ;  /* 0x20000002ff117230 */ /* 0x000fe20000004100 */
[----:B------:R-:W-:Y:S06]  /*60a0*/  @P0 BRA `(.L_x_2932) ;  /* 0x00000000004c0947 */ /* 0x000fec0003800000 */
[----:B------:R-:W1:Y:S08]  /*60b0*/  S2UR UR14, SR_CTAID.X ;  /* 0x00000000000e79c3 */ /* 0x000e700000002500 */
[----:B------:R-:W2:Y:S01]  /*60c0*/  S2UR UR13, SR_CTAID.Y ;  /* 0x00000000000d79c3 */ /* 0x000ea20000002600 */
[----:B-1----:R-:W-:Y:S01]  /*60d0*/  MOV R162, UR14 ;  /* 0x0000000e00a27c02 */ /* 0x002fe20008000f00 */
        /* <DEDUP_REMOVED lines=16> */
.L_x_2932:
[----:B------:R-:W-:Y:S05]  /*61e0*/  BSYNC B0 ;  /* 0x0000000000007941 */ /* 0x000fea0003800000 */
.L_x_2931:
        /* <DEDUP_REMOVED lines=20> */
.L_x_2928:
[----:B------:R-:W-:Y:S01]  /*6330*/  BAR.SYNC.DEFER_BLOCKING 0x0 ;  /* 0x0000000000007b1d */ /* 0x000fe20000010000 */
[----:B------:R-:W-:Y:S01]  /*6340*/  F2FP.F16.F32.PACK_AB R0, R94, R95 ;  /* 0x0000005f5e00723e */ /* 0x000fe200000000ff */
[----:B------:R-:W-:Y:S01]  /*6350*/  USHF.L.U32 UR18, UR6, 0xb, URZ ;  /* 0x0000000b06127899 */ /* 0x000fe2000800063f */
[----:B-1----:R-:W-:Y:S02]  /*6360*/  F2FP.F16.F32.PACK_AB R2, R92, R93 ;  /* 0x0000005d5c02723e */ /* 0x002fe400000000ff */
[C---:B------:R-:W-:Y:S01]  /*6370*/  PRMT R56, R0.reuse, 0x7610, R56 ;  /* 0x0000761000387816 */ /* 0x040fe20000000038 */
[----:B------:R-:W-:Y:S01]  /*6380*/  ULDC.64 UR12, c[0x0][0x2b0] ;  /* 0x0000ac00000c7ab9 */ /* 0x000fe20000000a00 */
[----:B------:R-:W-:Y:S01]  /*6390*/  PRMT R4, R0, 0x7632, R4 ;  /* 0x0000763200047816 */ /* 0x000fe20000000004 */
[----:B------:R-:W-:Y:S01]  /*63a0*/  UIMAD UR7, UR29, UR12, URZ ;  /* 0x0000000c1d0772a4 */ /* 0x000fe2000f8e023f */
[----:B------:R-:W-:Y:S01]  /*63b0*/  F2FP.F16.F32.PACK_AB R0, R90, R91 ;  /* 0x0000005b5a00723e */ /* 0x000fe200000000ff */
[----:B------:R-:W-:Y:S01]  /*63c0*/  USHF.R.S32.HI UR19, URZ, 0x1f, UR18 ;  /* 0x0000001f3f137899 */ /* 0x000fe20008011412 */
[----:B------:R-:W-:Y:S01]  /*63d0*/  PRMT R5, R2, 0x7610, R5 ;  /* 0x0000761002057816 */ /* 0x000fe20000000005 */
[----:B------:R-:W-:Y:S01]  /*63e0*/  BSSY B0, `(.L_x_2934) ;  /* 0x000004b000007945 */ /* 0x000fe20003800000 */
[----:B------:R-:W-:-:S02]  /*63f0*/  PRMT R7, R0, 0x7610, R7 ;  /* 0x0000761000077816 */ /* 0x000fc40000000007 */
[----:B------:R-:W-:Y:S02]  /*6400*/  PRMT R8, R0, 0x7632, R8 ;  /* 0x0000763200087816 */ /* 0x000fe40000000008 */
[----:B------:R-:W-:Y:S02]  /*6410*/  PRMT R6, R2, 0x7632, R6 ;  /* 0x0000763202067816 */ /* 0x000fe40000000006 */
[----:B------:R-:W-:Y:S02]  /*6420*/  F2FP.F16.F32.PACK_AB R0, R82, R83 ;  /* 0x000000535200723e */ /* 0x000fe400000000ff */
[----:B------:R-:W-:Y:S02]  /*6430*/  F2FP.F16.F32.PACK_AB R2, R80, R81 ;  /* 0x000000515002723e */ /* 0x000fe400000000ff */
[----:B------:R-:W-:Y:S01]  /*6440*/  ISETP.NE.AND P0, PT, R138, RZ, PT ;  /* 0x000000ff8a00720c */ /* 0x000fe20003f05270 */
[----:B------:R1:W-:Y:S01]  /*6450*/  STS.U16 [R112], R56 ;  /* 0x0000003870007388 */ /* 0x0003e20000000400 */
[----:B------:R-:W-:-:S02]  /*6460*/  PRMT R9, R2, 0x7610, R9 ;  /* 0x0000761002097816 */ /* 0x000fc40000000009 */
[----:B------:R-:W-:Y:S01]  /*6470*/  PRMT R10, R2, 0x7632, R10 ;  /* 0x00007632020a7816 */ /* 0x000fe2000000000a */
[----:B------:R2:W-:Y:S01]  /*6480*/  STS.U16 [R112+0x2], R4 ;  /* 0x0000020470007388 */ /* 0x0005e20000000400 */
[----:B------:R-:W-:Y:S02]  /*6490*/  F2FP.F16.F32.PACK_AB R3, R78, R79 ;  /* 0x0000004f4e03723e */ /* 0x000fe400000000ff */
[----:B------:R-:W-:Y:S01]  /*64a0*/  F2FP.F16.F32.PACK_AB R2, R74, R75 ;  /* 0x0000004b4a02723e */ /* 0x000fe200000000ff */
[----:B------:R3:W-:Y:S01]  /*64b0*/  STS.U16 [R112+0x4], R5 ;  /* 0x0000040570007388 */ /* 0x0007e20000000400 */
[----:B------:R-:W-:Y:S02]  /*64c0*/  MOV R45, UR7 ;  /* 0x00000007002d7c02 */ /* 0x000fe40008000f00 */
[----:B-1----:R-:W-:Y:S01]  /*64d0*/  PRMT R56, R0, 0x7610, R56 ;  /* 0x0000761000387816 */ /* 0x002fe20000000038 */
[----:B------:R1:W-:Y:S01]  /*64e0*/  STS.U16 [R112+0x6], R6 ;  /* 0x0000060670007388 */ /* 0x0003e20000000400 */
[----:B------:R-:W-:Y:S01]  /*64f0*/  SHF.R.S32.HI R47, RZ, 0x1f, R84 ;  /* 0x0000001fff2f7819 */ /* 0x000fe20000011454 */
[----:B------:R-:W-:Y:S01]  /*6500*/  IMAD R45, R162, UR13, R45 ;  /* 0x0000000da22d7c24 */ /* 0x000fe2000f8e022d */
[----:B--2---:R-:W-:Y:S01]  /*6510*/  PRMT R4, R0, 0x7632, R4 ;  /* 0x0000763200047816 */ /* 0x004fe20000000004 */
[----:B------:R2:W-:Y:S01]  /*6520*/  STS.U16 [R112+0x8], R7 ;  /* 0x0000080770007388 */ /* 0x0005e20000000400 */
[----:B------:R-:W-:-:S02]  /*6530*/  F2FP.F16.F32.PACK_AB R0, R76, R77 ;  /* 0x0000004d4c00723e */ /* 0x000fc400000000ff */
[----:B---3--:R-:W-:Y:S01]  /*6540*/  PRMT R5, R3, 0x7632, R5 ;  /* 0x0000763203057816 */ /* 0x008fe20000000005 */
[----:B------:R3:W-:Y:S01]  /*6550*/  STS.U16 [R112+0xc], R56 ;  /* 0x00000c3870007388 */ /* 0x0007e20000000400 */
[----:B-1----:R-:W-:-:S03]  /*6560*/  PRMT R6, R0, 0x7610, R6 ;  /* 0x0000761000067816 */ /* 0x002fc60000000006 */
[----:B------:R-:W-:Y:S01]  /*6570*/  STS.U16 [R112+0xa], R8 ;  /* 0x00000a0870007388 */ /* 0x000fe20000000400 */
[----:B--2---:R-:W-:Y:S01]  /*6580*/  PRMT R7, R0, 0x7632, R7 ;  /* 0x0000763200077816 */ /* 0x004fe20000000007 */
[----:B------:R-:W-:Y:S02]  /*6590*/  IMAD.U32 R0, RZ, RZ, UR10 ;  /* 0x0000000aff007e24 */ /* 0x000fe4000f8e00ff */
[----:B------:R-:W-:Y:S01]  /*65a0*/  STS.U16 [R112+0xe], R4 ;  /* 0x00000e0470007388 */ /* 0x000fe20000000400 */
[----:B---3--:R-:W-:-:S03]  /*65b0*/  PRMT R56, R2, 0x7632, R56 ;  /* 0x0000763202387816 */ /* 0x008fc60000000038 */
[----:B------:R-:W-:Y:S04]  /*65c0*/  STS.U16 [R112+0x10], R9 ;  /* 0x0000100970007388 */ /* 0x000fe80000000400 */
[----:B------:R-:W-:Y:S04]  /*65d0*/  STS.U16 [R112+0x12], R10 ;  /* 0x0000120a70007388 */ /* 0x000fe80000000400 */
[----:B------:R-:W-:Y:S04]  /*65e0*/  STS.U16 [R112+0x14], R3 ;  /* 0x0000140370007388 */ /* 0x000fe80000000400 */
[----:B------:R1:W-:Y:S04]  /*65f0*/  STS.U16 [R112+0x16], R5 ;  /* 0x0000160570007388 */ /* 0x0003e80000000400 */
[----:B------:R-:W-:Y:S04]  /*6600*/  STS.U16 [R112+0x18], R6 ;  /* 0x0000180670007388 */ /* 0x000fe80000000400 */
[----:B------:R-:W-:Y:S01]  /*6610*/  STS.U16 [R112+0x1a], R7 ;  /* 0x00001a0770007388 */ /* 0x000fe20000000400 */
[----:B-1----:R-:W-:-:S03]  /*6620*/  IMAD.WIDE.U32 R4, R162, UR12, RZ ;  /* 0x0000000ca2047c25 */ /* 0x002fc6000f8e00ff */
[----:B------:R1:W-:Y:S04]  /*6630*/  STS.U16 [R112+0x1c], R2 ;  /* 0x00001c0270007388 */ /* 0x0003e80000000400 */
[----:B------:R-:W-:Y:S01]  /*6640*/  STS.U16 [R112+0x1e], R56 ;  /* 0x00001e3870007388 */ /* 0x000fe20000000400 */
[----:B------:R-:W-:-:S03]  /*6650*/  NOP ;  /* 0x0000000000007918 */ /* 0x000fc60000000000 */
[----:B------:R-:W-:Y:S01]  /*6660*/  LDS.U16 R11, [R135] ;  /* 0x00000000870b7984 */ /* 0x000fe20000000400 */
[----:B-1----:R-:W-:-:S03]  /*6670*/  IADD3 R2, P2, R84, UR18, RZ ;  /* 0x0000001254027c10 */ /* 0x002fc6000ff5e0ff */
        /* <DEDUP_REMOVED lines=20> */
[----:B------:R-:W-:Y:S05]  /*67c0*/  @P1 BRA `(.L_x_2935) ;  /* 0x0000000000301947 */ /* 0x000fea0003800000 */
[----:B------:R-:W-:Y:S01]  /*67d0*/  ULDC.64 UR14, c[0x0][0x2b8] ;  /* 0x0000ae00000e7ab9 */ /* 0x000fe20000000a00 */
[----:B------:R-:W-:Y:S01]  /*67e0*/  IMAD.WIDE.U32 R6, R162, UR12, R2 ;  /* 0x0000000ca2067c25 */ /* 0x000fe2000f8e0002 */
[----:B------:R-:W-:-:S03]  /*67f0*/  UIMAD UR7, UR28, UR14, URZ ;  /* 0x0000000e1c0772a4 */ /* 0x000fc6000f8e023f */
[----:B------:R-:W-:-:S03]  /*6800*/  IMAD.IADD R7, R45, 0x1, R7 ;  /* 0x000000012d077824 */ /* 0x000fc600078e0207 */
        /* <DEDUP_REMOVED lines=8> */
.L_x_2935:
[----:B------:R-:W-:Y:S05]  /*6890*/  BSYNC B0 ;  /* 0x0000000000007941 */ /* 0x000fea0003800000 */
.L_x_2934:
[----:B------:R-:W-:Y:S01]  /*68a0*/  ULDC.64 UR14, c[0x0][0x2b8] ;  /* 0x0000ae00000e7ab9 */ /* 0x000fe20000000a00 */
[----:B------:R-:W-:Y:S01]  /*68b0*/  IADD3 R5, R5, R45, RZ ;  /* 0x0000002d05057210 */ /* 0x000fe20007ffe0ff */
[----:B------:R-:W-:Y:S01]  /*68c0*/  UIMAD UR7, UR28, UR14, URZ ;  /* 0x0000000e1c0772a4 */ /* 0x000fe2000f8e023f */
[-C--:B------:R-:W-:Y:S01]  /*68d0*/  ISETP.GE.AND P1, PT, R150, R43.reuse, PT ;  /* 0x0000002b9600720c */ /* 0x080fe20003f26270 */
[----:B------:R-:W-:Y:S01]  /*68e0*/  ULDC.64 UR12, c[0x0][0x308] ;  /* 0x0000c200000c7ab9 */ /* 0x000fe20000000a00 */
[-C--:B------:R-:W-:Y:S01]  /*68f0*/  ISETP.GE.AND P6, PT, R140, R43.reuse, PT ;  /* 0x0000002b8c00720c */ /* 0x080fe20003fc6270 */
[C---:B------:R-:W-:Y:S01]  /*6900*/  IMAD.WIDE.U32 R4, R163.reuse, UR14, R4 ;  /* 0x0000000ea3047c25 */ /* 0x040fe2000f8e0004 */
[----:B------:R-:W-:Y:S02]  /*6910*/  LEA R7, P3, R84, UR12, 0x1 ;  /* 0x0000000c54077c11 */ /* 0x000fe4000f8608ff */
[----:B------:R-:W-:Y:S01]  /*6920*/  ISETP.GE.AND P5, PT, R148, R43, PT ;  /* 0x0000002b9400720c */ /* 0x000fe20003fa6270 */
[----:B------:R-:W-:Y:S01]  /*6930*/  IMAD.U32 R0, RZ, RZ, UR7 ;  /* 0x00000007ff007e24 */ /* 0x000fe2000f8e00ff */
[C---:B------:R-:W-:Y:S01]  /*6940*/  LEA.HI.X R6, R84.reuse, UR13, R47, 0x1, P3 ;  /* 0x0000000d54067c11 */ /* 0x040fe200098f0c2f */
[----:B------:R-:W-:Y:S01]  /*6950*/  ULDC.64 UR12, c[0x0][0x2a0] ;  /* 0x0000a800000c7ab9 */ /* 0x000fe20000000a00 */
[----:B------:R-:W-:Y:S01]  /*6960*/  LOP3.LUT R12, R84, 0x60, RZ, 0xfc, !PT ;  /* 0x00000060540c7812 */ /* 0x000fe200078efcff */
[----:B-1----:R-:W-:Y:S01]  /*6970*/  IMAD R9, R163, UR15, R0 ;  /* 0x0000000fa3097c24 */ /* 0x002fe2000f8e0200 */
[----:B------:R-:W-:Y:S01]  /*6980*/  IADD3 R0, P2, R4, UR18, RZ ;  /* 0x0000001204007c10 */ /* 0x000fe2000ff5e0ff */
[----:B------:R-:W-:Y:S01]  /*6990*/  UIMAD UR7, UR29, UR12, URZ ;  /* 0x0000000c1d0772a4 */ /* 0x000fe2000f8e023f */
[----:B------:R-:W-:-:S02]  /*69a0*/  LOP3.LUT R8, R84, 0x160, RZ, 0xfc, !PT ;  /* 0x0000016054087812 */ /* 0x000fc400078efcff */
[----:B------:R-:W-:Y:S02]  /*69b0*/  IADD3.X R5, R9, UR19, R5, P2, !PT ;  /* 0x0000001309057c10 */ /* 0x000fe400097fe405 */
[C---:B------:R-:W-:Y:S02]  /*69c0*/  LEA R4, P3, R0.reuse, R7, 0x1 ;  /* 0x0000000700047211 */ /* 0x040fe400078608ff */
[-C--:B------:R-:W-:Y:S02]  /*69d0*/  ISETP.GE.AND P2, PT, R149, R43.reuse, PT ;  /* 0x0000002b9500720c */ /* 0x080fe40003f46270 */
[----:B------:R-:W-:Y:S01]  /*69e0*/  LEA.HI.X R5, R0, R6, R5, 0x1, P3 ;  /* 0x0000000600057211 */ /* 0x000fe200018f0c05 */
[----:B------:R-:W-:Y:S01]  /*69f0*/  IMAD.WIDE.U32 R6, R162, UR12, RZ ;  /* 0x0000000ca2067c25 */ /* 0x000fe2000f8e00ff */
[C---:B------:R-:W-:Y:S02]  /*6a00*/  LOP3.LUT R0, R84.reuse, 0x40, RZ, 0xfc, !PT ;  /* 0x0000004054007812 */ /* 0x040fe400078efcff */
[----:B------:R-:W-:Y:S01]  /*6a10*/  LOP3.LUT R9, R84, 0xe0, RZ, 0xfc, !PT ;  /* 0x000000e054097812 */ /* 0x000fe200078efcff */
[----:B------:R1:W-:Y:S01]  /*6a20*/  @!P1 STG.E.U16 desc[UR16][R4.64+0x100], R15 ;  /* 0x0001000f04009986 */ /* 0x0003e2000c101510 */
[----:B------:R-:W-:-:S02]  /*6a30*/  ISETP.GE.AND P1, PT, R0, R43, PT ;  /* 0x0000002b0000720c */ /* 0x000fc40003f26270 */
[-C--:B------:R-:W-:Y:S01]  /*6a40*/  ISETP.GE.AND P3, PT, R9, R43.reuse, PT ;  /* 0x0000002b0900720c */ /* 0x080fe20003f66270 */
[----:B------:R-:W-:Y:S01]  /*6a50*/  @!P6 STG.E.U16 desc[UR16][R4.64+0x380], R39 ;  /* 0x000380270400e986 */ /* 0x000fe2000c101510 */
[C---:B------:R-:W-:Y:S02]  /*6a60*/  LOP3.LUT R10, R84.reuse, 0x120, RZ, 0xfc, !PT ;  /* 0x00000120540a7812 */ /* 0x040fe400078efcff */
[----:B------:R-:W-:Y:S01]  /*6a70*/  LOP3.LUT R11, R84, 0x180, RZ, 0xfc, !PT ;  /* 0x00000180540b7812 */ /* 0x000fe200078efcff */
[----:B------:R2:W-:Y:S01]  /*6a80*/  @!P2 STG.E.U16 desc[UR16][R4.64+0x140], R17 ;  /* 0x000140110400a986 */ /* 0x0005e2000c101510 */
[-C--:B------:R-:W-:Y:S02]  /*6a90*/  ISETP.GE.AND P6, PT, R12, R43.reuse, PT ;  /* 0x0000002b0c00720c */ /* 0x080fe40003fc6270 */
[-C--:B------:R-:W-:Y:S01]  /*6aa0*/  ISETP.GE.AND P2, PT, R8, R43.reuse, PT ;  /* 0x0000002b0800720c */ /* 0x080fe20003f46270 */
[----:B------:R3:W-:Y:S01]  /*6ab0*/  @!P5 STG.E.U16 desc[UR16][R4.64+0x180], R19 ;  /* 0x000180130400d986 */ /* 0x0007e2000c101510 */
[----:B------:R-:W-:-:S02]  /*6ac0*/  ISETP.GE.AND P4, PT, R10, R43, PT ;  /* 0x0000002b0a00720c */ /* 0x000fc40003f86270 */
[-C--:B------:R-:W-:Y:S01]  /*6ad0*/  ISETP.GE.AND P5, PT, R11, R43.reuse, PT ;  /* 0x0000002b0b00720c */ /* 0x080fe20003fa6270 */
[----:B------:R4:W-:Y:S01]  /*6ae0*/  @!P1 STG.E.U16 desc[UR16][R4.64+0x80], R13 ;  /* 0x0000800d04009986 */ /* 0x0009e2000c101510 */
[----:B-1----:R-:W-:Y:S02]  /*6af0*/  MOV R15, UR7 ;  /* 0x00000007000f7c02 */ /* 0x002fe40008000f00 */
[C---:B------:R-:W-:Y:S01]  /*6b00*/  ISETP.GE.AND P1, PT, R84.reuse, UR10, PT ;  /* 0x0000000a54007c0c */ /* 0x040fe2000bf26270 */
[----:B------:R1:W-:Y:S01]  /*6b10*/  @!P3 STG.E.U16 desc[UR16][R4.64+0x1c0], R25 ;  /* 0x0001c0190400b986 */ /* 0x0003e2000c101510 */
[C---:B------:R-:W-:Y:S02]  /*6b20*/  LOP3.LUT R14, R84.reuse, 0x1a0, RZ, 0xfc, !PT ;  /* 0x000001a0540e7812 */ /* 0x040fe400078efcff */
[C---:B------:R-:W-:Y:S01]  /*6b30*/  LOP3.LUT R16, R84.reuse, 0x100, RZ, 0xfc, !PT ;  /* 0x0000010054107812 */ /* 0x040fe200078efcff */
[----:B------:R5:W-:Y:S01]  /*6b40*/  @!P6 STG.E.U16 desc[UR16][R4.64+0xc0], R21 ;  /* 0x0000c0150400e986 */ /* 0x000be2000c101510 */
[----:B--2---:R-:W-:Y:S01]  /*6b50*/  LOP3.LUT R17, R84, 0x1e0, RZ, 0xfc, !PT ;  /* 0x000001e054117812 */ /* 0x004fe200078efcff */
[----:B---3--:R-:W-:Y:S01]  /*6b60*/  IMAD.U32 R19, RZ, RZ, UR19 ;  /* 0x00000013ff137e24 */ /* 0x008fe2000f8e00ff */
[----:B------:R-:W-:Y:S01]  /*6b70*/  ISETP.GE.AND P3, PT, R16, R43, PT ;  /* 0x0000002b1000720c */ /* 0x000fe20003f66270 */
[----:B------:R-:W-:Y:S01]  /*6b80*/  @!P2 STG.E.U16 desc[UR16][R4.64+0x2c0], R33 ;  /* 0x0002c0210400a986 */ /* 0x000fe2000c101510 */
[----:B----4-:R-:W-:-:S02]  /*6b90*/  LOP3.LUT R13, R84, 0x20, RZ, 0xfc, !PT ;  /* 0x00000020540d7812 */ /* 0x010fc400078efcff */
[-C--:B------:R-:W-:Y:S01]  /*6ba0*/  ISETP.GE.AND P2, PT, R17, R43.reuse, PT ;  /* 0x0000002b1100720c */ /* 0x080fe20003f46270 */
[----:B-1----:R-:W-:Y:S01]  /*6bb0*/  IMAD R25, R162, UR13, R15 ;  /* 0x0000000da2197c24 */ /* 0x002fe2000f8e020f */
[----:B------:R-:W-:Y:S01]  /*6bc0*/  LOP3.LUT R15, R84, 0x140, RZ, 0xfc, !PT ;  /* 0x00000140540f7812 */ /* 0x000fe200078efcff */
[----:B------:R1:W-:Y:S01]  /*6bd0*/  @!P4 STG.E.U16 desc[UR16][R4.64+0x240], R29 ;  /* 0x0002401d0400c986 */ /* 0x0003e2000c101510 */
[-C--:B------:R-:W-:Y:S02]  /*6be0*/  ISETP.GE.AND P6, PT, R13, R43.reuse, PT ;  /* 0x0000002b0d00720c */ /* 0x080fe40003fc6270 */
[-C--:B------:R-:W-:Y:S01]  /*6bf0*/  ISETP.GE.AND P4, PT, R15, R43.reuse, PT ;  /* 0x0000002b0f00720c */ /* 0x080fe20003f86270 */
[----:B------:R-:W-:Y:S01]  /*6c00*/  @!P5 STG.E.U16 desc[UR16][R4.64+0x300], R35 ;  /* 0x000300230400d986 */ /* 0x000fe2000c101510 */
[----:B------:R-:W-:Y:S02]  /*6c10*/  ISETP.GE.AND P5, PT, R14, R43, PT ;  /* 0x0000002b0e00720c */ /* 0x000fe40003fa6270 */
[----:B------:R-:W-:Y:S01]  /*6c20*/  MOV R18, UR18 ;  /* 0x0000001200127c02 */ /* 0x000fe20008000f00 */
[----:B------:R-:W-:Y:S01]  /*6c30*/  @!P3 STG.E.U16 desc[UR16][R4.64+0x200], R27 ;  /* 0x0002001b0400b986 */ /* 0x000fe2000c101510 */
[----:B-----5:R-:W-:-:S02]  /*6c40*/  IADD3 R21, R7, R25, RZ ;  /* 0x0000001907157210 */ /* 0x020fc40007ffe0ff */
[----:B------:R-:W-:Y:S01]  /*6c50*/  MOV R20, R6 ;  /* 0x0000000600147202 */ /* 0x000fe20000000f00 */
[----:B------:R-:W-:Y:S01]  /*6c60*/  @!P1 IMAD.WIDE.U32 R18, R162, UR12, R18 ;  /* 0x0000000ca2129c25 */ /* 0x000fe2000f8e0012 */
[----:B------:R-:W-:Y:S01]  /*6c70*/  ULDC.64 UR12, c[0x0][0x2a8] ;  /* 0x0000aa00000c7ab9 */ /* 0x000fe20000000a00 */
[----:B------:R2:W-:Y:S01]  /*6c80*/  @!P6 STG.E.U16 desc[UR16][R4.64+0x40], R23 ;  /* 0x000040170400e986 */ /* 0x0005e2000c101510 */
[----:B------:R-:W-:Y:S01]  /*6c90*/  UIMAD UR7, UR28, UR12, URZ ;  /* 0x0000000c1c0772a4 */ /* 0x000fe2000f8e023f */
[----:B------:R-:W-:Y:S01]  /*6ca0*/  IADD3 R22, P6, R84, 0x20, RZ ;  /* 0x0000002054167810 */ /* 0x000fe20007fde0ff */
[----:B------:R-:W-:Y:S01]  /*6cb0*/  @!P1 IMAD.IADD R19, R25, 0x1, R19 ;  /* 0x0000000119139824 */ /* 0x000fe200078e0213 */
[----:B------:R-:W-:Y:S01]  /*6cc0*/  @!P5 STG.E.U16 desc[UR16][R4.64+0x340], R37 ;  /* 0x000340250400d986 */ /* 0x000fe2000c101510 */
[----:B------:R-:W-:-:S03]  /*6cd0*/  IMAD.WIDE.U32 R20, R163, UR12, R20 ;  /* 0x0000000ca3147c25 */ /* 0x000fc6000f8e0014 */
[----:B------:R-:W-:Y:S01]  /*6ce0*/  @!P4 STG.E.U16 desc[UR16][R4.64+0x280], R31 ;  /* 0x0002801f0400c986 */ /* 0x000fe2000c101510 */
[----:B------:R-:W-:Y:S02]  /*6cf0*/  IMAD.X R25, RZ, RZ, R47, P6 ;  /* 0x000000ffff197224 */ /* 0x000fe400030e062f */
[----:B------:R-:W-:Y:S01]  /*6d00*/  IMAD.U32 R24, RZ, RZ, UR7 ;  /* 0x00000007ff187e24 */ /* 0x000fe2000f8e00ff */
[----:B------:R3:W-:Y:S01]  /*6d10*/  @!P2 STG.E.U16 desc[UR16][R4.64+0x3c0], R41 ;  /* 0x0003c0290400a986 */ /* 0x0007e2000c101510 */
[C---:B------:R-:W-:Y:S01]  /*6d20*/  @!P1 IMAD.WIDE.U32 R6, R163.reuse, UR12, R18 ;  /* 0x0000000ca3069c25 */ /* 0x040fe2000f8e0012 */
[C---:B------:R-:W-:Y:S02]  /*6d30*/  SHF.L.U64.HI R18, R22.reuse, 0x1, R25 ;  /* 0x0000000116127819 */ /* 0x040fe40000010219 */
[----:B------:R-:W-:Y:S01]  /*6d40*/  SHF.L.U32 R19, R22, 0x1, RZ ;  /* 0x0000000116137819 */ /* 0x000fe200000006ff */
[----:B-1----:R-:W-:Y:S01]  /*6d50*/  IMAD R29, R163, UR13, R24 ;  /* 0x0000000da31d7c24 */ /* 0x002fe2000f8e0218 */
[----:B------:R-:W-:Y:S01]  /*6d60*/  @!P1 IADD3 R22, P4, R84, R6, RZ ;  /* 0x0000000654169210 */ /* 0x000fe20007f9e0ff */
[----:B------:R-:W-:Y:S01]  /*6d70*/  ULDC.64 UR12, c[0x0][0x318] ;  /* 0x0000c600000c7ab9 */ /* 0x000fe20000000a00 */
[----:B--2---:R-:W-:-:S02]  /*6d80*/  IADD3 R23, P5, R20, UR18, RZ ;  /* 0x0000001214177c10 */ /* 0x004fc4000ffbe0ff */
[----:B------:R-:W-:Y:S02]  /*6d90*/  @!P1 IADD3.X R25, R47, R7, R29, P4, !PT ;  /* 0x000000072f199210 */ /* 0x000fe400027fe41d */
[C---:B------:R-:W-:Y:S02]  /*6da0*/  @!P1 LEA R20, P3, R22.reuse, UR12, 0x1 ;  /* 0x0000000c16149c11 */ /* 0x040fe4000f8608ff */
[----:B------:R-:W-:Y:S02]  /*6db0*/  IADD3.X R24, R29, UR19, R21, P5, !PT ;  /* 0x000000131d187c10 */ /* 0x000fe4000affe415 */
[----:B------:R-:W-:Y:S02]  /*6dc0*/  @!P1 LEA.HI.X R21, R22, UR13, R25, 0x1, P3 ;  /* 0x0000000d16159c11 */ /* 0x000fe400098f0c19 */
[----:B------:R-:W-:Y:S01]  /*6dd0*/  PRMT R22, RZ, 0x7610, R22 ;  /* 0x00007610ff167816 */ /* 0x000fe20000000016 */
[----:B------:R-:W-:Y:S01]  /*6de0*/  BAR.SYNC.DEFER_BLOCKING 0x0 ;  /* 0x0000000000007b1d */ /* 0x000fe20000010000 */
[----:B------:R-:W-:-:S02]  /*6df0*/  IADD3 R6, P6, R19, UR12, RZ ;  /* 0x0000000c13067c10 */ /* 0x000fc4000ffde0ff */
[----:B------:R-:W-:Y:S02]  /*6e00*/  ISETP.GE.AND P3, PT, R13, UR10, PT ;  /* 0x0000000a0d007c0c */ /* 0x000fe4000bf66270 */
[----:B------:R-:W-:Y:S02]  /*6e10*/  ISETP.GE.AND P2, PT, R0, UR10, PT ;  /* 0x0000000a00007c0c */ /* 0x000fe4000bf46270 */
[----:B------:R-:W-:Y:S02]  /*6e20*/  IADD3.X R7, R18, UR13, RZ, P6, !PT ;  /* 0x0000000d12077c10 */ /* 0x000fe4000b7fe4ff */
[C---:B------:R-:W-:Y:S02]  /*6e30*/  LEA R6, P4, R23.reuse, R6, 0x1 ;  /* 0x0000000617067211 */ /* 0x040fe400078808ff */
[----:B---3--:R-:W-:Y:S02]  /*6e40*/  PRMT R4, RZ, 0x7610, R4 ;  /* 0x00007610ff047816 */ /* 0x008fe40000000004 */
[----:B------:R-:W-:-:S02]  /*6e50*/  LEA.HI.X R7, R23, R7, R24, 0x1, P4 ;  /* 0x0000000717077211 */ /* 0x000fc400020f0c18 */
[----:B------:R-:W-:Y:S01]  /*6e60*/  PRMT R5, RZ, 0x7610, R5 ;  /* 0x00007610ff057816 */ /* 0x000fe20000000005 */
[----:B------:R1:W2:Y:S01]  /*6e70*/  @!P1 LDG.E.U16 R22, desc[UR16][R20.64] ;  /* 0x0000001014169981 */ /* 0x0002a2000c1e1500 */
[----:B------:R-:W-:Y:S02]  /*6e80*/  ISETP.GE.AND P1, PT, R12, UR10, PT ;  /* 0x0000000a0c007c0c */ /* 0x000fe4000bf26270 */
[----:B------:R-:W-:Y:S01]  /*6e90*/  PRMT R24, RZ, 0x7610, R24 ;  /* 0x00007610ff187816 */ /* 0x000fe20000000018 */
[----:B------:R-:W3:Y:S01]  /*6ea0*/  @!P3 LDG.E.U16 R4, desc[UR16][R6.64] ;  /* 0x000000100604b981 */ /* 0x000ee2000c1e1500 */
[----:B------:R-:W-:Y:S02]  /*6eb0*/  ISETP.GE.AND P6, PT, R150, UR10, PT ;  /* 0x0000000a96007c0c */ /* 0x000fe4000bfc6270 */
[----:B------:R-:W-:Y:S01]  /*6ec0*/  ISETP.GE.AND P5, PT, R149, UR10, PT ;  /* 0x0000000a95007c0c */ /* 0x000fe2000bfa6270 */
[----:B------:R-:W4:Y:S01]  /*6ed0*/  @!P2 LDG.E.U16 R5, desc[UR16][R6.64+0x40] ;  /* 0x000040100605a981 */ /* 0x000f22000c1e1500 */
[----:B------:R-:W-:-:S02]  /*6ee0*/  ISETP.GE.AND P4, PT, R148, UR10, PT ;  /* 0x0000000a94007c0c */ /* 0x000fc4000bf86270 */
[----:B------:R-:W-:Y:S02]  /*6ef0*/  ISETP.GE.AND P3, PT, R9, UR10, PT ;  /* 0x0000000a09007c0c */ /* 0x000fe4000bf66270 */
[----:B------:R-:W-:Y:S01]  /*6f00*/  ISETP.GE.AND P2, PT, R16, UR10, PT ;  /* 0x0000000a10007c0c */ /* 0x000fe2000bf46270 */
[----:B------:R-:W5:Y:S01]  /*6f10*/  @!P1 LDG.E.U16 R24, desc[UR16][R6.64+0x80] ;  /* 0x0000801006189981 */ /* 0x000f62000c1e1500 */
[----:B------:R-:W-:Y:S02]  /*6f20*/  ISETP.GE.AND P1, PT, R10, UR10, PT ;  /* 0x0000000a0a007c0c */ /* 0x000fe4000bf26270 */
[----:B------:R-:W-:Y:S02]  /*6f30*/  PRMT R23, RZ, 0x7610, R23 ;  /* 0x00007610ff177816 */ /* 0x000fe40000000017 */
[----:B------:R-:W-:Y:S02]  /*6f40*/  PRMT R26, RZ, 0x7610, R26 ;  /* 0x00007610ff1a7816 */ /* 0x000fe4000000001a */
[----:B-1----:R-:W-:-:S02]  /*6f50*/  PRMT R21, RZ, 0x7610, R21 ;  /* 0x00007610ff157816 */ /* 0x002fc40000000015 */
[----:B------:R-:W-:Y:S01]  /*6f60*/  PRMT R20, RZ, 0x7610, R20 ;  /* 0x00007610ff147816 */ /* 0x000fe20000000014 */
[----:B------:R-:W5:Y:S01]  /*6f70*/  @!P6 LDG.E.U16 R23, desc[UR16][R6.64+0xc0] ;  /* 0x0000c0100617e981 */ /* 0x000f62000c1e1500 */
[----:B------:R-:W-:Y:S02]  /*6f80*/  PRMT R25, RZ, 0x7610, R25 ;  /* 0x00007610ff197816 */ /* 0x000fe40000000019 */
[----:B------:R-:W-:Y:S01]  /*6f90*/  PRMT R28, RZ, 0x7610, R28 ;  /* 0x00007610ff1c7816 */ /* 0x000fe2000000001c */
[----:B------:R-:W5:Y:S01]  /*6fa0*/  @!P5 LDG.E.U16 R26, desc[UR16][R6.64+0x100] ;  /* 0x00010010061ad981 */ /* 0x000f62000c1e1500 */
[----:B------:R-:W-:Y:S02]  /*6fb0*/  ISETP.GE.AND P6, PT, R15, UR10, PT ;  /* 0x0000000a0f007c0c */ /* 0x000fe4000bfc6270 */
        /* <DEDUP_REMOVED lines=21> */
[----:B------:R-:W-:-:S05]  /*7110*/  LOP3.LUT R36, R137, 0xfffffe00, RZ, 0xc0, !PT ;  /* 0xfffffe0089247812 */ /* 0x000fca00078ec0ff */
[----:B------:R-:W-:-:S05]  /*7120*/  IMAD R41, R161, 0x10, R36 ;  /* 0x00000010a1297824 */ /* 0x000fca00078e0224 */
[----:B-1----:R-:W-:-:S04]  /*7130*/  IADD3 R6, R41, 0x3, RZ ;  /* 0x0000000329067810 */ /* 0x002fc80007ffe0ff */
[----:B------:R-:W-:-:S04]  /*7140*/  LEA.HI.SX32 R6, R6, R41, 0x1b ;  /* 0x0000002906067211 */ /* 0x000fc800078fdaff */
[----:B------:R-:W-:Y:S01]  /*7150*/  LEA R6, R6, UR11, 0x1 ;  /* 0x0000000b06067c11 */ /* 0x000fe2000f8e08ff */
[----:B------:R-:W-:-:S05]  /*7160*/  VIADD R7, R41, 0x4 ;  /* 0x0000000429077836 */ /* 0x000fca0000000000 */
[----:B------:R-:W-:-:S04]  /*7170*/  LEA.HI.SX32 R7, R7, R41, 0x1b ;  /* 0x0000002907077211 */ /* 0x000fc800078fdaff */
[----:B------:R-:W-:Y:S01]  /*7180*/  LEA R7, R7, UR11, 0x1 ;  /* 0x0000000b07077c11 */ /* 0x000fe2000f8e08ff */
[----:B--2---:R-:W-:Y:S04]  /*7190*/  STS.U16 [R135], R22 ;  /* 0x0000001687007388 */ /* 0x004fe80000000400 */
[----:B---3--:R1:W-:Y:S04]  /*71a0*/  STS.U16 [R127+0x40], R4 ;  /* 0x000040047f007388 */ /* 0x0083e80000000400 */
[----:B----4-:R2:W-:Y:S04]  /*71b0*/  STS.U16 [R126+0x80], R5 ;  /* 0x000080057e007388 */ /* 0x0105e80000000400 */
[----:B-----5:R3:W-:Y:S04]  /*71c0*/  STS.U16 [R125+0xc0], R24 ;  /* 0x0000c0187d007388 */ /* 0x0207e80000000400 */
[----:B------:R-:W-:Y:S04]  /*71d0*/  STS.U16 [R124+0x100], R23 ;  /* 0x000100177c007388 */ /* 0x000fe80000000400 */
[----:B------:R-:W-:Y:S04]  /*71e0*/  STS.U16 [R123+0x140], R26 ;  /* 0x0001401a7b007388 */ /* 0x000fe80000000400 */
[----:B------:R-:W-:Y:S04]  /*71f0*/  STS.U16 [R122+0x180], R21 ;  /* 0x000180157a007388 */ /* 0x000fe80000000400 */
[----:B------:R4:W-:Y:S04]  /*7200*/  STS.U16 [R121+0x1c0], R20 ;  /* 0x0001c01479007388 */ /* 0x0009e80000000400 */
[----:B------:R5:W-:Y:S04]  /*7210*/  STS.U16 [R120+0x200], R25 ;  /* 0x0002001978007388 */ /* 0x000be80000000400 */
[----:B------:R-:W-:Y:S01]  /*7220*/  STS.U16 [R119+0x240], R28 ;  /* 0x0002401c77007388 */ /* 0x000fe20000000400 */
[----:B-1----:R-:W-:-:S03]  /*7230*/  IADD3 R4, R41, 0x1, RZ ;  /* 0x0000000129047810 */ /* 0x002fc60007ffe0ff */
[----:B------:R1:W-:Y:S04]  /*7240*/  STS.U16 [R118+0x280], R27 ;  /* 0x0002801b76007388 */ /* 0x0003e80000000400 */
[----:B------:R0:W-:Y:S04]  /*7250*/  STS.U16 [R117+0x2c0], R30 ;  /* 0x0002c01e75007388 */ /* 0x0001e80000000400 */
[----:B------:R-:W-:Y:S04]  /*7260*/  STS.U16 [R116+0x300], R29 ;  /* 0x0003001d74007388 */ /* 0x000fe80000000400 */
[----:B------:R0:W-:Y:S04]  /*7270*/  STS.U16 [R115+0x340], R32 ;  /* 0x0003402073007388 */ /* 0x0001e80000000400 */
[----:B------:R-:W-:Y:S04]  /*7280*/  STS.U16 [R114+0x380], R31 ;  /* 0x0003801f72007388 */ /* 0x000fe80000000400 */
[----:B------:R-:W-:Y:S01]  /*7290*/  STS.U16 [R113+0x3c0], R34 ;  /* 0x0003c02271007388 */ /* 0x000fe20000000400 */
[----:B------:R-:W-:-:S03]  /*72a0*/  NOP ;  /* 0x0000000000007918 */ /* 0x000fc60000000000 */
[----:B------:R-:W0:Y:S01]  /*72b0*/  LDS.U16 R21, [R112] ;  /* 0x0000000070157984 */ /* 0x000e220000000400 */
[-C--:B------:R-:W-:Y:S01]  /*72c0*/  LEA.HI.SX32 R4, R4, R41.reuse, 0x1b ;  /* 0x0000002904047211 */ /* 0x080fe200078fdaff */
[----:B--2---:R-:W-:Y:S02]  /*72d0*/  VIADD R5, R41, 0x2 ;  /* 0x0000000229057836 */ /* 0x004fe40000000000 */
[----:B------:R-:W2:Y:S01]  /*72e0*/  LDS.U16 R34, [R6+0x6] ;  /* 0x0000060006227984 */ /* 0x000ea20000000400 */
[----:B------:R-:W-:Y:S02]  /*72f0*/  LEA R4, R4, UR11, 0x1 ;  /* 0x0000000b04047c11 */ /* 0x000fe4000f8e08ff */
[----:B------:R-:W-:Y:S01]  /*7300*/  LEA.HI.SX32 R5, R5, R41, 0x1b ;  /* 0x0000002905057211 */ /* 0x000fe200078fdaff */
[C---:B------:R-:W-:Y:S01]  /*7310*/  VIADD R22, R41.reuse, 0x6 ;  /* 0x0000000629167836 */ /* 0x040fe20000000000 */
[----:B---3--:R-:W-:Y:S01]  /*7320*/  IADD3 R24, R41, 0x7, RZ ;  /* 0x0000000729187810 */ /* 0x008fe20007ffe0ff */
[----:B------:R-:W3:Y:S01]  /*7330*/  LDS.U16 R23, [R4+0x2] ;  /* 0x0000020004177984 */ /* 0x000ee20000000400 */
[----:B------:R-:W-:-:S02]  /*7340*/  LEA R5, R5, UR11, 0x1 ;  /* 0x0000000b05057c11 */ /* 0x000fc4000f8e08ff */
[C---:B----4-:R-:W-:Y:S01]  /*7350*/  IADD3 R20, R41.reuse, 0x5, RZ ;  /* 0x0000000529147810 */ /* 0x050fe20007ffe0ff */
[C---:B-----5:R-:W-:Y:S01]  /*7360*/  VIADD R25, R41.reuse, 0x8 ;  /* 0x0000000829197836 */ /* 0x060fe20000000000 */
[C---:B------:R-:W-:Y:S01]  /*7370*/  IADD3 R26, R41.reuse, 0x9, RZ ;  /* 0x00000009291a7810 */ /* 0x040fe20007ffe0ff */
[----:B------:R-:W4:Y:S01]  /*7380*/  LDS.U16 R33, [R5+0x4] ;  /* 0x0000040005217984 */ /* 0x000f220000000400 */
[-C--:B------:R-:W-:Y:S01]  /*7390*/  LEA.HI.SX32 R22, R22, R41.reuse, 0x1b ;  /* 0x0000002916167211 */ /* 0x080fe200078fdaff */
[C---:B-1----:R-:W-:Y:S01]  /*73a0*/  VIADD R27, R41.reuse, 0xa ;  /* 0x0000000a291b7836 */ /* 0x042fe20000000000 */
[----:B------:R-:W-:Y:S01]  /*73b0*/  LEA.HI.SX32 R20, R20, R41, 0x1b ;  /* 0x0000002914147211 */ /* 0x000fe200078fdaff */
[C---:B0-----:R-:W-:Y:S01]  /*73c0*/  VIADD R30, R41.reuse, 0xc ;  /* 0x0000000c291e7836 */ /* 0x041fe20000000000 */
[C---:B------:R-:W-:Y:S01]  /*73d0*/  IADD3 R28, R41.reuse, 0xb, RZ ;  /* 0x0000000b291c7810 */ /* 0x040fe20007ffe0ff */
[----:B------:R-:W-:Y:S01]  /*73e0*/  LDS.U16 R36, [R7+0x8] ;  /* 0x0000080007247984 */ /* 0x000fe20000000400 */
[----:B------:R-:W-:-:S02]  /*73f0*/  IADD3 R32, R41, 0xd, RZ ;  /* 0x0000000d29207810 */ /* 0x000fc40007ffe0ff */
[----:B------:R-:W-:-:S05]  /*7400*/  LEA R20, R20, UR11, 0x1 ;  /* 0x0000000b14147c11 */ /* 0x000fca000f8e08ff */
[----:B------:R-:W-:Y:S01]  /*7410*/  LDS.U16 R35, [R20+0xa] ;  /* 0x00000a0014237984 */ /* 0x000fe20000000400 */
[----:B------:R-:W-:Y:S01]  /*7420*/  HADD2.F32 R29, -RZ, R21.H0_H0 ;  /* 0x20000015ff1d7230 */ /* 0x000fe20000004100 */
[----:B------:R-:W-:Y:S02]  /*7430*/  LEA R21, R22, UR11, 0x1 ;  /* 0x0000000b16157c11 */ /* 0x000fe4000f8e08ff */
[-C--:B------:R-:W-:Y:S01]  /*7440*/  LEA.HI.SX32 R22, R24, R41.reuse, 0x1b ;  /* 0x0000002918167211 */ /* 0x080fe200078fdaff */
[----:B--2---:R-:W-:Y:S02]  /*7450*/  HADD2.F32 R34, -RZ, R34.H0_H0 ;  /* 0x20000022ff227230 */ /* 0x004fe40000004100 */
[----:B------:R-:W-:Y:S01]  /*7460*/  FMUL.FTZ R38, R29, -1.4426950216293334961 ;  /* 0xbfb8aa3b1d267820 */ /* 0x000fe20000410000 */
[----:B------:R-:W-:Y:S01]  /*7470*/  LDS.U16 R37, [R21+0xc] ;  /* 0x00000c0015257984 */ /* 0x000fe20000000400 */
[----:B------:R-:W-:Y:S02]  /*7480*/  LEA R22, R22, UR11, 0x1 ;  /* 0x0000000b16167c11 */ /* 0x000fe4000f8e08ff */
[----:B------:R-:W-:Y:S01]  /*7490*/  LEA.HI.SX32 R24, R26, R41, 0x1b ;  /* 0x000000291a187211 */ /* 0x000fe200078fdaff */
[----:B---3--:R-:W-:-:S02]  /*74a0*/  HADD2.F32 R31, -RZ, R23.H0_H0 ;  /* 0x20000017ff1f7230 */ /* 0x008fc40000004100 */
[----:B------:R-:W0:Y:S01]  /*74b0*/  LDS.U16 R44, [R22+0xe] ;  /* 0x00000e00162c7984 */ /* 0x000e220000000400 */
[-C--:B------:R-:W-:Y:S02]  /*74c0*/  LEA.HI.SX32 R23, R25, R41.reuse, 0x1b ;  /* 0x0000002919177211 */ /* 0x080fe400078fdaff */
[-C--:B------:R-:W-:Y:S02]  /*74d0*/  LEA.HI.SX32 R26, R28, R41.reuse, 0x1b ;  /* 0x000000291c1a7211 */ /* 0x080fe400078fdaff */
[-C--:B------:R-:W-:Y:S02]  /*74e0*/  LEA.HI.SX32 R25, R27, R41.reuse, 0x1b ;  /* 0x000000291b197211 */ /* 0x080fe400078fdaff */
[-C--:B------:R-:W-:Y:S02]  /*74f0*/  LEA.HI.SX32 R28, R32, R41.reuse, 0x1b ;  /* 0x00000029201c7211 */ /* 0x080fe400078fdaff */
[----:B------:R-:W-:Y:S01]  /*7500*/  LEA.HI.SX32 R27, R30, R41, 0x1b ;  /* 0x000000291e1b7211 */ /* 0x000fe200078fdaff */
[C---:B------:R-:W-:Y:S01]  /*7510*/  VIADD R30, R41.reuse, 0xe ;  /* 0x0000000e291e7836 */ /* 0x040fe20000000000 */
[----:B------:R-:W-:Y:S01]  /*7520*/  IADD3 R32, R41, 0xf, RZ ;  /* 0x0000000f29207810 */ /* 0x000fe20007ffe0ff */
[----:B------:R-:W-:Y:S01]  /*7530*/  FMUL.FTZ R40, R31, -1.4426950216293334961 ;  /* 0xbfb8aa3b1f287820 */ /* 0x000fe20000410000 */
[----:B------:R-:W-:Y:S01]  /*7540*/  LEA R23, R23, UR11, 0x1 ;  /* 0x0000000b17177c11 */ /* 0x000fe2000f8e08ff */
[----:B----4-:R-:W-:Y:S01]  /*7550*/  HADD2.F32 R33, -RZ, R33.H0_H0 ;  /* 0x20000021ff217230 */ /* 0x010fe20000004100 */
[----:B------:R-:W-:-:S02]  /*7560*/  LEA R24, R24, UR11, 0x1 ;  /* 0x0000000b18187c11 */ /* 0x000fc4000f8e08ff */
[----:B------:R-:W-:Y:S02]  /*7570*/  LEA R25, R25, UR11, 0x1 ;  /* 0x0000000b19197c11 */ /* 0x000fe4000f8e08ff */
[----:B------:R-:W-:Y:S02]  /*7580*/  LEA R26, R26, UR11, 0x1 ;  /* 0x0000000b1a1a7c11 */ /* 0x000fe4000f8e08ff */
[-C--:B------:R-:W-:Y:S01]  /*7590*/  LEA.HI.SX32 R32, R32, R41.reuse, 0x1b ;  /* 0x0000002920207211 */ /* 0x080fe200078fdaff */
[----:B------:R1:W2:Y:S01]  /*75a0*/  MUFU.EX2 R47, R38 ;  /* 0x00000026002f7308 */ /* 0x0002a20000000800 */
[----:B------:R-:W-:Y:S01]  /*75b0*/  LEA.HI.SX32 R30, R30, R41, 0x1b ;  /* 0x000000291e1e7211 */ /* 0x000fe200078fdaff */
[----:B------:R-:W3:Y:S01]  /*75c0*/  LDS.U16 R46, [R23+0x10] ;  /* 0x00001000172e7984 */ /* 0x000ee20000000400 */
[----:B------:R-:W-:Y:S02]  /*75d0*/  LEA R27, R27, UR11, 0x1 ;  /* 0x0000000b1b1b7c11 */ /* 0x000fe4000f8e08ff */
[----:B------:R-:W-:Y:S01]  /*75e0*/  LEA R28, R28, UR11, 0x1 ;  /* 0x0000000b1c1c7c11 */ /* 0x000fe2000f8e08ff */
[----:B------:R-:W4:Y:S02]  /*75f0*/  LDS.U16 R39, [R24+0x12] ;  /* 0x0000120018277984 */ /* 0x000f240000000400 */
[----:B------:R5:W-:Y:S01]  /*7600*/  MUFU.EX2 R48, R40 ;  /* 0x0000002800307308 */ /* 0x000be20000000800 */
[----:B-1----:R-:W-:Y:S01]  /*7610*/  FMUL.FTZ R38, R33, -1.4426950216293334961 ;  /* 0xbfb8aa3b21267820 */ /* 0x002fe20000410000 */
[----:B------:R-:W-:Y:S01]  /*7620*/  LEA R32, R32, UR11, 0x1 ;  /* 0x0000000b20207c11 */ /* 0x000fe2000f8e08ff */
[----:B------:R-:W1:Y:S01]  /*7630*/  LDS.U16 R42, [R25+0x14] ;  /* 0x00001400192a7984 */ /* 0x000e620000000400 */
[----:B------:R-:W-:-:S03]  /*7640*/  LEA R30, R30, UR11, 0x1 ;  /* 0x0000000b1e1e7c11 */ /* 0x000fc6000f8e08ff */
[----:B------:R-:W2:Y:S01]  /*7650*/  LDS.U16 R43, [R26+0x16] ;  /* 0x000016001a2b7984 */ /* 0x000ea20000000400 */
[----:B-----5:R-:W-:Y:S01]  /*7660*/  FMUL.FTZ R40, R34, -1.4426950216293334961 ;  /* 0xbfb8aa3b22287820 */ /* 0x020fe20000410000 */
[----:B------:R5:W2:Y:S02]  /*7670*/  MUFU.EX2 R49, R38 ;  /* 0x0000002600317308 */ /* 0x000aa40000000800 */
[----:B------:R-:W2:Y:S04]  /*7680*/  LDS.U16 R45, [R27+0x18] ;  /* 0x000018001b2d7984 */ /* 0x000ea80000000400 */
[----:B------:R-:W2:Y:S02]  /*7690*/  LDS.U16 R41, [R30+0x1c] ;  /* 0x00001c001e297984 */ /* 0x000ea40000000400 */
[----:B------:R0:W-:Y:S02]  /*76a0*/  MUFU.EX2 R50, R40 ;  /* 0x0000002800327308 */ /* 0x0001e40000000800 */
[----:B-----5:R-:W5:Y:S04]  /*76b0*/  LDS.U16 R38, [R28+0x1a] ;  /* 0x00001a001c267984 */ /* 0x020f680000000400 */
[----:B0-----:R-:W0:Y:S01]  /*76c0*/  LDS.U16 R40, [R32+0x1e] ;  /* 0x00001e0020287984 */ /* 0x001e220000000400 */
[----:B------:R-:W-:-:S02]  /*76d0*/  HADD2.F32 R44, -RZ, R44.H0_H0 ;  /* 0x2000002cff2c7230 */ /* 0x000fc40000004100 */
[----:B------:R-:W-:-:S03]  /*76e0*/  HADD2.F32 R36, -RZ, R36.H0_H0 ;  /* 0x20000024ff247230 */ /* 0x000fc60000004100 */
[----:B------:R-:W-:Y:S01]  /*76f0*/  FMUL.FTZ R54, R44, -1.4426950216293334961 ;  /* 0xbfb8aa3b2c367820 */ /* 0x000fe20000410000 */
[----:B------:R-:W-:Y:S02]  /*7700*/  HADD2.F32 R35, -RZ, R35.H0_H0 ;  /* 0x20000023ff237230 */ /* 0x000fe40000004100 */
[----:B------:R-:W-:Y:S01]  /*7710*/  FMUL.FTZ R51, R36, -1.4426950216293334961 ;  /* 0xbfb8aa3b24337820 */ /* 0x000fe20000410000 */
[----:B------:R-:W-:Y:S02]  /*7720*/  HADD2.F32 R37, -RZ, R37.H0_H0 ;  /* 0x20000025ff257230 */ /* 0x000fe40000004100 */
[----:B---3--:R-:W-:Y:S01]  /*7730*/  HADD2.F32 R46, -RZ, R46.H0_H0 ;  /* 0x2000002eff2e7230 */ /* 0x008fe20000004100 */
[----:B------:R-:W3:Y:S01]  /*7740*/  MUFU.EX2 R54, R54 ;  /* 0x0000003600367308 */ /* 0x000ee20000000800 */
[----:B----4-:R-:W-:Y:S02]  /*7750*/  HADD2.F32 R39, -RZ, R39.H0_H0 ;  /* 0x20000027ff277230 */ /* 0x010fe40000004100 */
[----:B------:R-:W-:Y:S01]  /*7760*/  FMUL.FTZ R52, R35, -1.4426950216293334961 ;  /* 0xbfb8aa3b23347820 */ /* 0x000fe20000410000 */
[----:B-1----:R-:W-:-:S02]  /*7770*/  HADD2.F32 R42, -RZ, R42.H0_H0 ;  /* 0x2000002aff2a7230 */ /* 0x002fc40000004100 */
[----:B------:R-:W-:Y:S01]  /*7780*/  FMUL.FTZ R53, R37, -1.4426950216293334961 ;  /* 0xbfb8aa3b25357820 */ /* 0x000fe20000410000 */
[----:B--2---:R-:W-:Y:S02]  /*7790*/  HADD2.F32 R43, -RZ, R43.H0_H0 ;  /* 0x2000002bff2b7230 */ /* 0x004fe40000004100 */
[----:B------:R-:W-:Y:S01]  /*77a0*/  FMUL.FTZ R55, R46, -1.4426950216293334961 ;  /* 0xbfb8aa3b2e377820 */ /* 0x000fe20000410000 */
[----:B------:R-:W-:Y:S01]  /*77b0*/  FMUL.FTZ R56, R39, -1.4426950216293334961 ;  /* 0xbfb8aa3b27387820 */ /* 0x000fe20000410000 */
[----:B------:R-:W1:Y:S01]  /*77c0*/  MUFU.EX2 R51, R51 ;  /* 0x0000003300337308 */ /* 0x000e620000000800 */
[----:B------:R-:W-:Y:S02]  /*77d0*/  HADD2.F32 R45, -RZ, R45.H0_H0 ;  /* 0x2000002dff2d7230 */ /* 0x000fe40000004100 */
[----:B------:R-:W-:Y:S01]  /*77e0*/  FMUL.FTZ R57, R42, -1.4426950216293334961 ;  /* 0xbfb8aa3b2a397820 */ /* 0x000fe20000410000 */
[----:B------:R-:W-:Y:S01]  /*77f0*/  FMUL.FTZ R58, R43, -1.4426950216293334961 ;  /* 0xbfb8aa3b2b3a7820 */ /* 0x000fe20000410000 */
[----:B------:R-:W-:-:S03]  /*7800*/  HADD2.F32 R41, -RZ, R41.H0_H0 ;  /* 0x20000029ff297230 */ /* 0x000fc60000004100 */
[----:B------:R-:W2:Y:S01]  /*7810*/  MUFU.EX2 R52, R52 ;  /* 0x0000003400347308 */ /* 0x000ea20000000800 */
[----:B-----5:R-:W-:Y:S02]  /*7820*/  HADD2.F32 R38, -RZ, R38.H0_H0 ;  /* 0x20000026ff267230 */ /* 0x020fe40000004100 */
[----:B------:R-:W-:Y:S01]  /*7830*/  FMUL.FTZ R59, R45, -1.4426950216293334961 ;  /* 0xbfb8aa3b2d3b7820 */ /* 0x000fe20000410000 */
[----:B0-----:R-:W-:-:S04]  /*7840*/  HADD2.F32 R40, -RZ, R40.H0_H0 ;  /* 0x20000028ff287230 */ /* 0x001fc80000004100 */
[----:B------:R-:W0:Y:S01]  /*7850*/  MUFU.EX2 R53, R53 ;  /* 0x0000003500357308 */ /* 0x000e220000000800 */
[----:B------:R-:W-:Y:S01]  /*7860*/  FMUL.FTZ R60, R38, -1.4426950216293334961 ;  /* 0xbfb8aa3b263c7820 */ /* 0x000fe20000410000 */
[----:B------:R-:W-:Y:S01]  /*7870*/  FMUL.FTZ R61, R41, -1.4426950216293334961 ;  /* 0xbfb8aa3b293d7820 */ /* 0x000fe20000410000 */
[----:B------:R-:W-:Y:S01]  /*7880*/  FMUL.FTZ R62, R40, -1.4426950216293334961 ;  /* 0xbfb8aa3b283e7820 */ /* 0x000fe20000410000 */
[----:B------:R-:W-:-:S04]  /*7890*/  FADD.FTZ R47, R47, 1 ;  /* 0x3f8000002f2f7421 */ /* 0x000fc80000010000 */
[----:B------:R-:W4:Y:S01]  /*78a0*/  MUFU.EX2 R55, R55 ;  /* 0x0000003700377308 */ /* 0x000f220000000800 */
[----:B------:R-:W-:Y:S01]  /*78b0*/  FADD.FTZ R49, R49, 1 ;  /* 0x3f80000031317421 */ /* 0x000fe20000010000 */
[----:B---3--:R-:W-:-:S06]  /*78c0*/  FADD.FTZ R54, R54, 1 ;  /* 0x3f80000036367421 */ /* 0x008fcc0000010000 */
[----:B------:R-:W3:Y:S08]  /*78d0*/  MUFU.EX2 R56, R56 ;  /* 0x0000003800387308 */ /* 0x000ef00000000800 */
[----:B------:R-:W5:Y:S08]  /*78e0*/  MUFU.EX2 R57, R57 ;  /* 0x0000003900397308 */ /* 0x000f700000000800 */
[----:B------:R-:W5:Y:S01]  /*78f0*/  MUFU.EX2 R58, R58 ;  /* 0x0000003a003a7308 */ /* 0x000f620000000800 */
[----:B------:R-:W-:-:S07]  /*7900*/  FADD.FTZ R48, R48, 1 ;  /* 0x3f80000030307421 */ /* 0x000fce0000010000 */
[----:B------:R-:W5:Y:S01]  /*7910*/  MUFU.EX2 R59, R59 ;  /* 0x0000003b003b7308 */ /* 0x000f620000000800 */
[----:B------:R-:W-:-:S07]  /*7920*/  FADD.FTZ R50, R50, 1 ;  /* 0x3f80000032327421 */ /* 0x000fce0000010000 */
[----:B------:R-:W5:Y:S01]  /*7930*/  MUFU.EX2 R60, R60 ;  /* 0x0000003c003c7308 */ /* 0x000f620000000800 */
[----:B-1----:R-:W-:-:S07]  /*7940*/  FADD.FTZ R51, R51, 1 ;  /* 0x3f80000033337421 */ /* 0x002fce0000010000 */
[----:B------:R-:W1:Y:S01]  /*7950*/  MUFU.EX2 R62, R62 ;  /* 0x0000003e003e7308 */ /* 0x000e620000000800 */
[----:B--2---:R-:W-:-:S07]  /*7960*/  FADD.FTZ R52, R52, 1 ;  /* 0x3f80000034347421 */ /* 0x004fce0000010000 */
[----:B------:R-:W2:Y:S08]  /*7970*/  MUFU.EX2 R61, R61 ;  /* 0x0000003d003d7308 */ /* 0x000eb00000000800 */
[----:B------:R-:W-:Y:S08]  /*7980*/  MUFU.RCP R64, R47 ;  /* 0x0000002f00407308 */ /* 0x000ff00000001000 */
[----:B------:R-:W2:Y:S08]  /*7990*/  MUFU.RCP R68, R49 ;  /* 0x0000003100447308 */ /* 0x000eb00000001000 */
[----:B------:R-:W2:Y:S01]  /*79a0*/  MUFU.RCP R47, R54 ;  /* 0x00000036002f7308 */ /* 0x000ea20000001000 */
[----:B0-----:R-:W-:Y:S01]  /*79b0*/  FADD.FTZ R53, R53, 1 ;  /* 0x3f80000035357421 */ /* 0x001fe20000010000 */
[----:B----4-:R-:W-:Y:S01]  /*79c0*/  FADD.FTZ R55, R55, 1 ;  /* 0x3f80000037377421 */ /* 0x010fe20000010000 */
[----:B---3--:R-:W-:Y:S01]  /*79d0*/  FADD.FTZ R56, R56, 1 ;  /* 0x3f80000038387421 */ /* 0x008fe20000010000 */
[----:B-----5:R-:W-:-:S04]  /*79e0*/  FADD.FTZ R57, R57, 1 ;  /* 0x3f80000039397421 */ /* 0x020fc80000010000 */
[----:B------:R-:W0:Y:S01]  /*79f0*/  MUFU.RCP R66, R48 ;  /* 0x0000003000427308 */ /* 0x000e220000001000 */
[----:B------:R-:W-:Y:S01]  /*7a00*/  FADD.FTZ R58, R58, 1 ;  /* 0x3f8000003a3a7421 */ /* 0x000fe20000010000 */
[----:B------:R-:W-:-:S06]  /*7a10*/  FADD.FTZ R59, R59, 1 ;  /* 0x3f8000003b3b7421 */ /* 0x000fcc0000010000 */
[----:B------:R3:W4:Y:S01]  /*7a20*/  MUFU.RCP R63, R50 ;  /* 0x00000032003f7308 */ /* 0x0007220000001000 */
[----:B------:R-:W-:Y:S01]  /*7a30*/  FADD.FTZ R60, R60, 1 ;  /* 0x3f8000003c3c7421 */ /* 0x000fe20000010000 */
[----:B-1----:R-:W-:-:S06]  /*7a40*/  FADD.FTZ R62, R62, 1 ;  /* 0x3f8000003e3e7421 */ /* 0x002fcc0000010000 */
[----:B------:R-:W1:Y:S01]  /*7a50*/  MUFU.RCP R51, R51 ;  /* 0x0000003300337308 */ /* 0x000e620000001000 */
[----:B--2---:R-:W-:Y:S01]  /*7a60*/  FADD.FTZ R61, R61, 1 ;  /* 0x3f8000003d3d7421 */ /* 0x004fe20000010000 */
[----:B---3--:R-:W-:-:S06]  /*7a70*/  FMUL.FTZ R50, R33, R68 ;  /* 0x0000004421327220 */ /* 0x008fcc0000410000 */
[----:B------:R-:W2:Y:S01]  /*7a80*/  MUFU.RCP R52, R52 ;  /* 0x0000003400347308 */ /* 0x000ea20000001000 */
[----:B------:R-:W-:-:S07]  /*7a90*/  FMUL.FTZ R33, R44, R47 ;  /* 0x0000002f2c217220 */ /* 0x000fce0000410000 */
[----:B------:R-:W3:Y:S08]  /*7aa0*/  MUFU.RCP R70, R53 ;  /* 0x0000003500467308 */ /* 0x000ef00000001000 */
[----:B------:R-:W5:Y:S08]  /*7ab0*/  MUFU.RCP R55, R55 ;  /* 0x0000003700377308 */ /* 0x000f700000001000 */
[----:B------:R-:W5:Y:S01]  /*7ac0*/  MUFU.RCP R56, R56 ;  /* 0x0000003800387308 */ /* 0x000f620000001000 */
[----:B------:R-:W-:-:S07]  /*7ad0*/  FMUL.FTZ R48, R29, R64 ;  /* 0x000000401d307220 */ /* 0x000fce0000410000 */
[----:B------:R-:W5:Y:S01]  /*7ae0*/  MUFU.RCP R57, R57 ;  /* 0x0000003900397308 */ /* 0x000f620000001000 */
[----:B0-----:R-:W-:-:S07]  /*7af0*/  FMUL.FTZ R31, R31, R66 ;  /* 0x000000421f1f7220 */ /* 0x001fce0000410000 */
[----:B------:R-:W0:Y:S01]  /*7b00*/  MUFU.RCP R58, R58 ;  /* 0x0000003a003a7308 */ /* 0x000e220000001000 */
[----:B----4-:R-:W-:-:S07]  /*7b10*/  FMUL.FTZ R29, R34, R63 ;  /* 0x0000003f221d7220 */ /* 0x010fce0000410000 */
[----:B------:R-:W4:Y:S08]  /*7b20*/  MUFU.RCP R72, R59 ;  /* 0x0000003b00487308 */ /* 0x000f300000001000 */
[----:B------:R-:W4:Y:S08]  /*7b30*/  MUFU.RCP R49, R60 ;  /* 0x0000003c00317308 */ /* 0x000f300000001000 */
[----:B------:R-:W4:Y:S01]  /*7b40*/  MUFU.RCP R47, R62 ;  /* 0x0000003e002f7308 */ /* 0x000f220000001000 */
[----:B------:R-:W-:-:S07]  /*7b50*/  FMUL.FTZ R48, R48, R95 ;  /* 0x0000005f30307220 */ /* 0x000fce0000410000 */
[----:B------:R-:W4:Y:S01]  /*7b60*/  MUFU.RCP R54, R61 ;  /* 0x0000003d00367308 */ /* 0x000f220000001000 */
[----:B------:R-:W-:Y:S01]  /*7b70*/  FMUL.FTZ R31, R31, R94 ;  /* 0x0000005e1f1f7220 */ /* 0x000fe20000410000 */
[----:B-1----:R-:W-:Y:S01]  /*7b80*/  FMUL.FTZ R36, R36, R51 ;  /* 0x0000003324247220 */ /* 0x002fe20000410000 */
[----:B--2---:R-:W-:Y:S01]  /*7b90*/  FMUL.FTZ R35, R35, R52 ;  /* 0x0000003423237220 */ /* 0x004fe20000410000 */
[----:B------:R-:W-:Y:S01]  /*7ba0*/  FMUL.FTZ R50, R50, R93 ;  /* 0x0000005d32327220 */ /* 0x000fe20000410000 */
[----:B------:R-:W-:Y:S01]  /*7bb0*/  FMUL.FTZ R29, R29, R92 ;  /* 0x0000005c1d1d7220 */ /* 0x000fe20000410000 */
[----:B---3--:R-:W-:Y:S01]  /*7bc0*/  FMUL.FTZ R34, R37, R70 ;  /* 0x0000004625227220 */ /* 0x008fe20000410000 */
[----:B------:R-:W-:Y:S01]  /*7bd0*/  FMUL.FTZ R36, R36, R91 ;  /* 0x0000005b24247220 */ /* 0x000fe20000410000 */
[----:B-----5:R-:W-:Y:S01]  /*7be0*/  FMUL.FTZ R46, R46, R55 ;  /* 0x000000372e2e7220 */ /* 0x020fe20000410000 */
[----:B------:R-:W-:Y:S01]  /*7bf0*/  FMUL.FTZ R35, R35, R90 ;  /* 0x0000005a23237220 */ /* 0x000fe20000410000 */
[----:B------:R-:W-:Y:S01]  /*7c00*/  FMUL.FTZ R39, R39, R56 ;  /* 0x0000003827277220 */ /* 0x000fe20000410000 */
[----:B------:R-:W-:Y:S01]  /*7c10*/  F2FP.F16.F32.PACK_AB R48, R31, R48 ;  /* 0x000000301f30723e */ /* 0x000fe200000000ff */
[----:B------:R-:W-:Y:S01]  /*7c20*/  BAR.SYNC.DEFER_BLOCKING 0x0 ;  /* 0x0000000000007b1d */ /* 0x000fe20000010000 */
[----:B------:R-:W-:Y:S01]  /*7c30*/  FMUL.FTZ R34, R34, R83 ;  /* 0x0000005322227220 */ /* 0x000fe20000410000 */
[----:B------:R-:W-:Y:S01]  /*7c40*/  FMUL.FTZ R33, R33, R82 ;  /* 0x0000005221217220 */ /* 0x000fe20000410000 */
[----:B------:R-:W-:Y:S01]  /*7c50*/  FMUL.FTZ R42, R42, R57 ;  /* 0x000000392a2a7220 */ /* 0x000fe20000410000 */
[----:B0-----:R-:W-:Y:S01]  /*7c60*/  FMUL.FTZ R43, R43, R58 ;  /* 0x0000003a2b2b7220 */ /* 0x001fe20000410000 */
[----:B------:R-:W-:Y:S01]  /*7c70*/  F2FP.F16.F32.PACK_AB R29, R29, R50 ;  /* 0x000000321d1d723e */ /* 0x000fe200000000ff */
[----:B------:R-:W-:Y:S01]  /*7c80*/  FMUL.FTZ R46, R46, R81 ;  /* 0x000000512e2e7220 */ /* 0x000fe20000410000 */
[----:B----4-:R-:W-:Y:S01]  /*7c90*/  FMUL.FTZ R44, R45, R72 ;  /* 0x000000482d2c7220 */ /* 0x010fe20000410000 */
        /* <DEDUP_REMOVED lines=20> */
[----:B------:R-:W-:-:S03]  /*7de0*/  F2FP.F16.F32.PACK_AB R37, R37, R44 ;  /* 0x0000002c2525723e */ /* 0x000fc600000000ff */
[----:B------:R1:W-:Y:S01]  /*7df0*/  STS.U16 [R5+0x4], R29 ;  /* 0x0000041d05007388 */ /* 0x0003e20000000400 */
[----:B------:R-:W-:-:S03]  /*7e00*/  F2FP.F16.F32.PACK_AB R31, R31, R38 ;  /* 0x000000261f1f723e */ /* 0x000fc600000000ff */
[----:B------:R-:W-:Y:S01]  /*7e10*/  STS.U16 [R6+0x6], R36 ;  /* 0x0000062406007388 */ /* 0x000fe20000000400 */
[----:B0-----:R-:W-:-:S03]  /*7e20*/  PRMT R4, R39, 0x7632, R4 ;  /* 0x0000763227047816 */ /* 0x001fc60000000004 */
[----:B------:R0:W-:Y:S01]  /*7e30*/  STS.U16 [R7+0x8], R35 ;  /* 0x0000082307007388 */ /* 0x0001e20000000400 */
[----:B-1----:R-:W-:-:S03]  /*7e40*/  PRMT R5, R42, 0x7632, R5 ;  /* 0x000076322a057816 */ /* 0x002fc60000000005 */
[----:B------:R1:W-:Y:S04]  /*7e50*/  STS.U16 [R20+0xa], R41 ;  /* 0x00000a2914007388 */ /* 0x0003e80000000400 */
[----:B------:R-:W-:Y:S01]  /*7e60*/  STS.U16 [R21+0xc], R33 ;  /* 0x00000c2115007388 */ /* 0x000fe20000000400 */
[----:B0-----:R-:W-:-:S03]  /*7e70*/  PRMT R7, R37, 0x7632, R7 ;  /* 0x0000763225077816 */ /* 0x001fc60000000007 */
[----:B------:R-:W-:Y:S01]  /*7e80*/  STS.U16 [R22+0xe], R34 ;  /* 0x00000e2216007388 */ /* 0x000fe20000000400 */
[----:B-1----:R-:W-:-:S03]  /*7e90*/  PRMT R20, R31, 0x7632, R20 ;  /* 0x000076321f147816 */ /* 0x002fc60000000014 */
[----:B------:R-:W-:Y:S04]  /*7ea0*/  STS.U16 [R23+0x10], R39 ;  /* 0x0000102717007388 */ /* 0x000fe80000000400 */
[----:B------:R-:W-:Y:S01]  /*7eb0*/  STS.U16 [R24+0x12], R4 ;  /* 0x0000120418007388 */ /* 0x000fe20000000400 */
[----:B------:R-:W-:-:S03]  /*7ec0*/  IMAD.U32 R6, RZ, RZ, UR10 ;  /* 0x0000000aff067e24 */ /* 0x000fc6000f8e00ff */
        /* <DEDUP_REMOVED lines=31> */
[----:B------:R-:W-:-:S04]  /*80c0*/  IMAD R7, R162, UR11, R7 ;  /* 0x0000000ba2077c24 */ /* 0x000fc8000f8e0207 */
[----:B------:R-:W-:Y:S01]  /*80d0*/  IMAD.IADD R37, R5, 0x1, R7 ;  /* 0x0000000105257824 */ /* 0x000fe200078e0207 */
[----:B--2---:R-:W-:-:S13]  /*80e0*/  ISETP.GE.AND P0, PT, R84, R35, PT ;  /* 0x000000235400720c */ /* 0x004fda0003f06270 */
[----:B------:R-:W-:Y:S05]  /*80f0*/  @P0 BRA `(.L_x_2937) ;  /* 0x0000000000300947 */ /* 0x000fea0003800000 */
        /* <DEDUP_REMOVED lines=12> */
.L_x_2937:
[----:B------:R-:W-:Y:S05]  /*81c0*/  BSYNC B0 ;  /* 0x0000000000007941 */ /* 0x000fea0003800000 */
.L_x_2936:
[----:B------:R-:W-:Y:S01]  /*81d0*/  ULDC.64 UR10, c[0x0][0x2c8] ;  /* 0x0000b200000a7ab9 */ /* 0x000fe20000000a00 */
[----:B------:R-:W-:Y:S01]  /*81e0*/  MOV R3, R37 ;  /* 0x0000002500037202 */ /* 0x000fe20000000f00 */
[----:B------:R-:W-:Y:S01]  /*81f0*/  UIMAD UR7, UR28, UR10, URZ ;  /* 0x0000000a1c0772a4 */ /* 0x000fe2000f8e023f */
[----:B------:R-:W-:Y:S01]  /*8200*/  IMAD.MOV.U32 R2, RZ, RZ, R4 ;  /* 0x000000ffff027224 */ /* 0x000fe200078e0004 */
[----:B------:R-:W-:Y:S01]  /*8210*/  ULDC.64 UR12, c[0x0][0x320] ;  /* 0x0000c800000c7ab9 */ /* 0x000fe20000000a00 */
[-C--:B------:R-:W-:Y:S01]  /*8220*/  ISETP.GE.AND P4, PT, R0, R35.reuse, PT ;  /* 0x000000230000720c */ /* 0x080fe20003f86270 */
[----:B------:R-:W-:Y:S01]  /*8230*/  UIADD3 UR6, UR6, 0x1, URZ ;  /* 0x0000000106067890 */ /* 0x000fe2000fffe03f */
[----:B------:R-:W-:Y:S01]  /*8240*/  IMAD.WIDE.U32 R2, R163, UR10, R2 ;  /* 0x0000000aa3027c25 */ /* 0x000fe2000f8e0002 */
[-C--:B------:R-:W-:Y:S01]  /*8250*/  ISETP.GE.AND P5, PT, R12, R35.reuse, PT ;  /* 0x000000230c00720c */ /* 0x080fe20003fa6270 */
[----:B------:R-:W1:Y:S01]  /*8260*/  LDC R0, c[0x0][0x224] ;  /* 0x00008900ff007b82 */ /* 0x000e620000000800 */
[-C--:B------:R-:W-:Y:S01]  /*8270*/  ISETP.GE.AND P6, PT, R150, R35.reuse, PT ;  /* 0x000000239600720c */ /* 0x080fe20003fc6270 */
[----:B------:R-:W-:Y:S01]  /*8280*/  IMAD.U32 R4, RZ, RZ, UR7 ;  /* 0x00000007ff047e24 */ /* 0x000fe2000f8e00ff */
[----:B------:R-:W-:Y:S01]  /*8290*/  IADD3 R5, P0, R2, UR18, RZ ;  /* 0x0000001202057c10 */ /* 0x000fe2000ff1e0ff */
[----:B------:R-:W-:Y:S01]  /*82a0*/  UIADD3 UR8, UP0, UR8, 0x1000, URZ ;  /* 0x0000100008087890 */ /* 0x000fe2000ff1e03f */
[----:B------:R-:W-:Y:S01]  /*82b0*/  IADD3 R2, P1, R19, UR12, RZ ;  /* 0x0000000c13027c10 */ /* 0x000fe2000ff3e0ff */
[----:B0-----:R-:W-:Y:S01]  /*82c0*/  IMAD R7, R163, UR11, R4 ;  /* 0x0000000ba3077c24 */ /* 0x001fe2000f8e0204 */
[----:B------:R-:W-:Y:S01]  /*82d0*/  ISETP.GE.AND P3, PT, R13, R35, PT ;  /* 0x000000230d00720c */ /* 0x000fe20003f66270 */
[----:B------:R-:W-:Y:S01]  /*82e0*/  UIADD3.X UR9, URZ, UR9, URZ, UP0, !UPT ;  /* 0x000000093f097290 */ /* 0x000fe200087fe43f */
[----:B------:R-:W-:-:S02]  /*82f0*/  IADD3.X R18, R18, UR13, RZ, P1, !PT ;  /* 0x0000000d12127c10 */ /* 0x000fc40008ffe4ff */
[----:B------:R-:W-:Y:S02]  /*8300*/  IADD3.X R3, R7, UR19, R3, P0, !PT ;  /* 0x0000001307037c10 */ /* 0x000fe400087fe403 */
[----:B------:R-:W-:Y:S02]  /*8310*/  LEA R2, P0, R5, R2, 0x1 ;  /* 0x0000000205027211 */ /* 0x000fe400078008ff */
[-C--:B------:R-:W-:Y:S02]  /*8320*/  ISETP.GE.AND P2, PT, R9, R35.reuse, PT ;  /* 0x000000230900720c */ /* 0x080fe40003f46270 */
[----:B------:R-:W-:Y:S02]  /*8330*/  LEA.HI.X R3, R5, R18, R3, 0x1, P0 ;  /* 0x0000001205037211 */ /* 0x000fe400000f0c03 */
        /* <DEDUP_REMOVED lines=22> */
[----:B-1----:R-:W-:-:S03]  /*84a0*/  ISETP.LE.AND P0, PT, R0, UR6, PT ;  /* 0x0000000600007c0c */ /* 0x002fc6000bf03270 */
[----:B------:R0:W-:Y:S01]  /*84b0*/  @!P2 STG.E.U16 desc[UR16][R2.64+0x340], R33 ;  /* 0x000340210200a986 */ /* 0x0001e2000c101510 */
[----:B------:R-:W-:-:S03]  /*84c0*/  IADD3 R156, P2, R156, 0x1000, RZ ;  /* 0x000010009c9c7810 */ /* 0x000fc60007f5e0ff */
[----:B------:R0:W-:Y:S01]  /*84d0*/  @!P1 STG.E.U16 desc[UR16][R2.64+0x300], R115 ;  /* 0x0003007302009986 */ /* 0x0001e2000c101510 */
[----:B------:R-:W-:Y:S01]  /*84e0*/  IADD3 R157, P1, R157, 0x1000, RZ ;  /* 0x000010009d9d7810 */ /* 0x000fe20007f3e0ff */
[----:B------:R-:W-:Y:S02]  /*84f0*/  IMAD.X R154, RZ, RZ, R154, P2 ;  /* 0x000000ffff9a7224 */ /* 0x000fe400010e069a */
[----:B------:R0:W-:Y:S01]  /*8500*/  @!P3 STG.E.U16 desc[UR16][R2.64+0x380], R113 ;  /* 0x000380710200b986 */ /* 0x0001e2000c101510 */
[----:B------:R-:W-:Y:S02]  /*8510*/  IADD3 R159, P3, R159, 0x1000, RZ ;  /* 0x000010009f9f7810 */ /* 0x000fe40007f7e0ff */
[----:B------:R-:W-:Y:S02]  /*8520*/  IADD3.X R155, RZ, R155, RZ, P1, !PT ;  /* 0x0000009bff9b7210 */ /* 0x000fe40000ffe4ff */
[----:B------:R-:W-:Y:S01]  /*8530*/  IADD3.X R158, RZ, R158, RZ, P3, !PT ;  /* 0x0000009eff9e7210 */ /* 0x000fe20001ffe4ff */
[----:B------:R-:W-:Y:S08]  /*8540*/  @!P0 BRA `(.L_x_2938) ;  /* 0xffffff8000908947 */ /* 0x000ff0000383ffff */
[----:B------:R-:W-:Y:S05]  /*8550*/  EXIT ;  /* 0x000000000000794d */ /* 0x000fea0003800000 */
.L_x_2939:
        /* <DEDUP_REMOVED lines=10> */
.L_x_5247:


//--------------------- .text._Z25selective_scan_fwd_kernelI32Selective_Scan_fwd_kernel_traitsILi128ELi16ELi1ELb1ELb0ELb0ELb0EN3c104HalfEfEEv13SSMParamsBase --------------------------
	.section	.text._Z25selective_scan_fwd_kernelI32Selective_Scan_fwd_kernel_traitsILi128ELi16ELi1ELb1ELb0ELb0ELb0EN3c104HalfEfEEv13SSMParamsBase,"ax",@progbits
	.align	128
        .global         _Z25selective_scan_fwd_kernelI32Selective_Scan_fwd_kernel_traitsILi128ELi16ELi1ELb1ELb0ELb0ELb0EN3c104HalfEfEEv13SSMParamsBase
        .type           _Z25selective_scan_fwd_kernelI32Selective_Scan_fwd_kernel_traitsILi128ELi16ELi1ELb1ELb0ELb0ELb0EN3c104HalfEfEEv13SSMParamsBase,@function
        .size           _Z25selective_scan_fwd_kernelI32Selective_Scan_fwd_kernel_traitsILi128ELi16ELi1ELb1ELb0ELb0ELb0EN3c104HalfEfEEv13SSMParamsBase,(.L_x_5248 - _Z25selective_scan_fwd_kernelI32Selective_Scan_fwd_kernel_traitsILi128ELi16ELi1ELb1ELb0ELb0ELb0EN3c104HalfEfEEv13SSMParamsBase)
        .other          _Z25selective_scan_fwd_kernelI32Selective_Scan_fwd_kernel_traitsILi128ELi16ELi1ELb1ELb0ELb0ELb0EN3c104HalfEfEEv13SSMParamsBase,@"STO_CUDA_ENTRY STV_DEFAULT"
_Z25selective_scan_fwd_kernelI32Selective_Scan_fwd_kernel_traitsILi128ELi16ELi1ELb1ELb0ELb0ELb0EN3c104HalfEfEEv13SSMParamsBase:
.text._Z25selective_scan_fwd_kernelI32Selective_Scan_fwd_kernel_traitsILi128ELi16ELi1ELb1ELb0ELb0ELb0EN3c104HalfEfEEv13SSMParamsBase:
[----:B------:R-:W-:Y:S08]  /*0000*/  LDC R1, c[0x0][0x28] ;  /* 0x00000a00ff017b82 */ /* 0x000ff00000000800 */
[----:B------:R-:W0:Y:S01]  /*0010*/  LDC.64 R4, c[0x0][0x300] ;  /* 0x0000c000ff047b82 */ /* 0x000e220000000a00 */
[----:B------:R-:W1:Y:S01]  /*0020*/  S2R R42, SR_CTAID.Y ;  /* 0x00000000002a7919 */ /* 0x000e620000002600 */
[----:B------:R-:W-:Y:S01]  /*0030*/  MOV R39, RZ ;  /* 0x000000ff00277202 */ /* 0x000fe20000000f00 */
[----:B------:R-:W-:Y:S01]  /*0040*/  ULDC.64 UR12, c[0x0][0x208] ;  /* 0x00008200000c7ab9 */ /* 0x000fe20000000a00 */
[----:B------:R-:W-:Y:S01]  /*0050*/  HFMA2.MMA R40, -RZ, RZ, 0, 0 ;  /* 0x00000000ff287435 */ /* 0x000fe200000001ff */
[----:B------:R-:W-:Y:S01]  /*0060*/  ULDC.64 UR8, c[0x0][0x280] ;  /* 0x0000a00000087ab9 */ /* 0x000fe20000000a00 */
[----:B------:R-:W-:-:S02]  /*0070*/  ULDC.64 UR10, c[0x0][0x290] ;  /* 0x0000a400000a7ab9 */ /* 0x000fc40000000a00 */
[----:B------:R-:W2:Y:S08]  /*0080*/  LDC.64 R2, c[0x0][0x2e8] ;  /* 0x0000ba00ff027b82 */ /* 0x000eb00000000a00 */
[----:B------:R-:W3:Y:S01]  /*0090*/  S2UR UR14, SR_CTAID.X ;  /* 0x00000000000e79c3 */ /* 0x000ee20000002500 */
[----:B0-----:R-:W-:-:S07]  /*00a0*/  ISETP.NE.U32.AND P1, PT, R4, RZ, PT ;  /* 0x000000ff0400720c */ /* 0x001fce0003f25070 */
[----:B------:R-:W0:Y:S01]  /*00b0*/  LDC R13, c[0x0][0x224] ;  /* 0x00008900ff0d7b82 */ /* 0x000e220000000800 */
[----:B------:R-:W-:Y:S02]  /*00c0*/  ISETP.NE.AND.EX P1, PT, R5, RZ, PT, P1 ;  /* 0x000000ff0500720c */ /* 0x000fe40003f25310 */
[----:B--2---:R-:W-:-:S05]  /*00d0*/  ISETP.NE.U32.AND P0, PT, R2, RZ, PT ;  /* 0x000000ff0200720c */ /* 0x004fca0003f05070 */
[----:B------:R-:W2:Y:S01]  /*00e0*/  LDC.64 R30, c[0x0][0x288] ;  /* 0x0000a200ff1e7b82 */ /* 0x000ea20000000a00 */
[----:B-1----:R-:W-:Y:S02]  /*00f0*/  SHF.R.S32.HI R41, RZ, 0x1f, R42 ;  /* 0x0000001fff297819 */ /* 0x002fe4000001142a */
[----:B------:R-:W-:-:S03]  /*0100*/  ISETP.NE.AND.EX P0, PT, R3, RZ, PT, P0 ;  /* 0x000000ff0300720c */ /* 0x000fc60003f05300 */
[C---:B------:R-:W-:Y:S02]  /*0110*/  @P1 LEA R4, P3, R42.reuse, R4, 0x2 ;  /* 0x000000042a041211 */ /* 0x040fe400078610ff */
[----:B------:R-:W1:Y:S02]  /*0120*/  LDC.64 R28, c[0x0][0x298] ;  /* 0x0000a600ff1c7b82 */ /* 0x000e640000000a00 */
[----:B------:R-:W-:-:S06]  /*0130*/  @P1 LEA.HI.X R5, R42, R5, R41, 0x2, P3 ;  /* 0x000000052a051211 */ /* 0x000fcc00018f1429 */
[C---:B------:R-:W-:Y:S01]  /*0140*/  @P0 LEA R2, P2, R42.reuse, R2, 0x2 ;  /* 0x000000022a020211 */ /* 0x040fe200078410ff */
[----:B------:R4:W5:Y:S01]  /*0150*/  @P1 LDG.E R39, desc[UR12][R4.64] ;  /* 0x0000000c04271981 */ /* 0x000962000c1e1900 */
[----:B------:R-:W4:Y:S02]  /*0160*/  LDC.64 R6, c[0x0][0x2f0] ;  /* 0x0000bc00ff067b82 */ /* 0x000f240000000a00 */
[----:B------:R-:W-:Y:S01]  /*0170*/  @P0 LEA.HI.X R3, R42, R3, R41, 0x2, P2 ;  /* 0x000000032a030211 */ /* 0x000fe200010f1429 */
[----:B---3--:R-:W-:-:S04]  /*0180*/  USHF.R.S32.HI UR15, URZ, 0x1f, UR14 ;  /* 0x0000001f3f0f7899 */ /* 0x008fc8000801140e */
[----:B------:R3:W5:Y:S01]  /*0190*/  @P0 LDG.E R40, desc[UR12][R2.64] ;  /* 0x0000000c02280981 */ /* 0x000762000c1e1900 */
[----:B------:R-:W3:Y:S01]  /*01a0*/  LDC.64 R8, c[0x0][0x2f8] ;  /* 0x0000be00ff087b82 */ /* 0x000ee20000000a00 */
[----:B0-----:R-:W-:-:S07]  /*01b0*/  ISETP.GE.AND P0, PT, R13, 0x1, PT ;  /* 0x000000010d00780c */ /* 0x001fce0003f06270 */
[----:B------:R-:W0:Y:S01]  /*01c0*/  LDC R11, c[0x0][0x214] ;  /* 0x00008500ff0b7b82 */ /* 0x000e220000000800 */
[----:B------:R-:W-:Y:S02]  /*01d0*/  UIMAD UR6, UR15, UR8, URZ ;  /* 0x000000080f0672a4 */ /* 0x000fe4000f8e023f */
[----:B------:R-:W-:Y:S02]  /*01e0*/  UIMAD.WIDE.U32 UR4, UR14, UR8, URZ ;  /* 0x000000080e0472a5 */ /* 0x000fe4000f8e003f */
[----:B------:R-:W-:Y:S02]  /*01f0*/  UIMAD UR8, UR15, UR10, URZ ;  /* 0x0000000a0f0872a4 */ /* 0x000fe4000f8e023f */
[----:B------:R-:W-:Y:S02]  /*0200*/  UIMAD UR9, UR14, UR9, UR6 ;  /* 0x000000090e0972a4 */ /* 0x000fe4000f8e0206 */
[----:B------:R-:W-:Y:S02]  /*0210*/  UIMAD.WIDE.U32 UR6, UR14, UR10, URZ ;  /* 0x0000000a0e0672a5 */ /* 0x000fe4000f8e003f */
[----:B------:R-:W-:Y:S01]  /*0220*/  UIMAD UR8, UR14, UR11, UR8 ;  /* 0x0000000b0e0872a4 */ /* 0x000fe2000f8e0208 */
[----:B--2---:R-:W-:Y:S01]  /*0230*/  IMAD R0, R41, R30, RZ ;  /* 0x0000001e29007224 */ /* 0x004fe200078e02ff */
[----:B------:R-:W-:-:S02]  /*0240*/  UIADD3 UR9, UR5, UR9, URZ ;  /* 0x0000000905097290 */ /* 0x000fc4000fffe03f */
[----:B------:R-:W-:Y:S01]  /*0250*/  UIADD3 UR8, UR7, UR8, URZ ;  /* 0x0000000807087290 */ /* 0x000fe2000fffe03f */
[----:B------:R-:W-:Y:S02]  /*0260*/  IMAD R31, R42, R31, R0 ;  /* 0x0000001f2a1f7224 */ /* 0x000fe400078e0200 */
[----:B-1----:R-:W-:Y:S01]  /*0270*/  IMAD R0, R41, R28, RZ ;  /* 0x0000001c29007224 */ /* 0x002fe200078e02ff */
[----:B----4-:R-:W-:Y:S08]  /*0280*/  @!P0 EXIT ;  /* 0x000000000000894d */ /* 0x010ff00003800000 */
[----:B------:R-:W1:Y:S01]  /*0290*/  S2R R38, SR_TID.X ;  /* 0x0000000000267919 */ /* 0x000e620000002100 */
[----:B------:R-:W-:Y:S01]  /*02a0*/  UMOV UR5, UR9 ;  /* 0x0000000900057c82 */ /* 0x000fe20008000000 */
[----:B------:R-:W-:Y:S01]  /*02b0*/  UMOV UR7, UR8 ;  /* 0x0000000800077c82 */ /* 0x000fe20008000000 */
[C---:B---3--:R-:W-:Y:S01]  /*02c0*/  IMAD.WIDE.U32 R2, R42.reuse, R30, UR4 ;  /* 0x000000042a027e25 */ /* 0x048fe2000f8e001e */
[----:B------:R-:W2:Y:S01]  /*02d0*/  S2R R36, SR_LANEID ;  /* 0x0000000000247919 */ /* 0x000ea20000000000 */
[----:B------:R-:W-:Y:S01]  /*02e0*/  ULDC.64 UR4, c[0x0][0x230] ;  /* 0x00008c0000047ab9 */ /* 0x000fe20000000a00 */
[----:B------:R-:W-:Y:S01]  /*02f0*/  ULDC.64 UR8, c[0x0][0x268] ;  /* 0x00009a0000087ab9 */ /* 0x000fe20000000a00 */
[C---:B------:R-:W-:Y:S01]  /*0300*/  IMAD R29, R42.reuse, R29, R0 ;  /* 0x0000001d2a1d7224 */ /* 0x040fe200078e0200 */
[----:B------:R-:W-:Y:S01]  /*0310*/  IADD3 R31, R3, R31, RZ ;  /* 0x0000001f031f7210 */ /* 0x000fe20007ffe0ff */
[----:B------:R-:W-:Y:S01]  /*0320*/  IMAD.WIDE.U32 R4, R42, R28, UR6 ;  /* 0x000000062a047e25 */ /* 0x000fe2000f8e001c */
[----:B------:R-:W-:Y:S01]  /*0330*/  ULDC.64 UR6, c[0x0][0x248] ;  /* 0x0000920000067ab9 */ /* 0x000fe20000000a00 */
[----:B------:R-:W-:-:S02]  /*0340*/  LEA R30, P0, R2, R6, 0x1 ;  /* 0x00000006021e7211 */ /* 0x000fc400078008ff */
[----:B0-----:R-:W-:Y:S01]  /*0350*/  IMAD R0, R11, UR14, R42 ;  /* 0x0000000e0b007c24 */ /* 0x001fe2000f8e022a */
[----:B------:R-:W-:Y:S01]  /*0360*/  IADD3 R29, R5, R29, RZ ;  /* 0x0000001d051d7210 */ /* 0x000fe20007ffe0ff */
[C---:B------:R-:W-:Y:S01]  /*0370*/  IMAD R3, R41.reuse, UR4, RZ ;  /* 0x0000000429037c24 */ /* 0x040fe2000f8e02ff */
[----:B------:R-:W-:Y:S01]  /*0380*/  LEA.HI.X R31, R2, R7, R31, 0x1, P0 ;  /* 0x00000007021f7211 */ /* 0x000fe200000f0c1f */
[----:B------:R-:W-:Y:S01]  /*0390*/  IMAD R5, R41, UR6, RZ ;  /* 0x0000000629057c24 */ /* 0x000fe2000f8e02ff */
[----:B------:R-:W-:Y:S01]  /*03a0*/  LEA R28, P1, R4, R8, 0x1 ;  /* 0x00000008041c7211 */ /* 0x000fe200078208ff */
[----:B------:R-:W-:Y:S01]  /*03b0*/  IMAD R0, R0, R13, RZ ;  /* 0x0000000d00007224 */ /* 0x000fe200078e02ff */
[----:B------:R-:W-:Y:S01]  /*03c0*/  MOV R32, RZ ;  /* 0x000000ff00207202 */ /* 0x000fe20000000f00 */
[----:B------:R-:W-:Y:S01]  /*03d0*/  IMAD.WIDE.U32 R18, R42, UR4, RZ ;  /* 0x000000042a127c25 */ /* 0x000fe2000f8e00ff */
[----:B------:R-:W-:Y:S01]  /*03e0*/  ULDC UR4, c[0x0][0x21c] ;  /* 0x0000870000047ab9 */ /* 0x000fe20000000800 */
[----:B------:R-:W-:-:S02]  /*03f0*/  LEA.HI.X R29, R4, R9, R29, 0x1, P1 ;  /* 0x00000009041d7211 */ /* 0x000fc400008f0c1d */
[C---:B------:R-:W-:Y:S02]  /*0400*/  IMAD R37, R42.reuse, UR5, R3 ;  /* 0x000000052a257c24 */ /* 0x040fe4000f8e0203 */
[----:B------:R-:W-:Y:S02]  /*0410*/  IMAD R3, R41, UR8, RZ ;  /* 0x0000000829037c24 */ /* 0x000fe4000f8e02ff */
[C---:B------:R-:W-:Y:S01]  /*0420*/  IMAD R5, R42.reuse, UR7, R5 ;  /* 0x000000072a057c24 */ /* 0x040fe2000f8e0205 */
[----:B------:R-:W-:Y:S01]  /*0430*/  IADD3 R37, R19, R37, RZ ;  /* 0x0000002513257210 */ /* 0x000fe20007ffe0ff */
[----:B------:R-:W-:Y:S01]  /*0440*/  IMAD.WIDE.U32 R16, R42, UR6, RZ ;  /* 0x000000062a107c25 */ /* 0x000fe2000f8e00ff */
[----:B-1----:R-:W-:-:S03]  /*0450*/  LOP3.LUT R83, R38, 0x1f, RZ, 0xc0, !PT ;  /* 0x0000001f26537812 */ /* 0x002fc600078ec0ff */
[----:B------:R-:W-:Y:S01]  /*0460*/  IMAD R34, R0, UR4, RZ ;  /* 0x0000000400227c24 */ /* 0x000fe2000f8e02ff */
[----:B------:R-:W-:Y:S01]  /*0470*/  SHF.L.U32 R0, R38, 0x1, RZ ;  /* 0x0000000126007819 */ /* 0x000fe200000006ff */
[C---:B------:R-:W-:Y:S01]  /*0480*/  IMAD R33, R42.reuse, UR9, R3 ;  /* 0x000000092a217c24 */ /* 0x040fe2000f8e0203 */
[----:B------:R-:W-:Y:S01]  /*0490*/  IADD3 R35, R17, R5, RZ ;  /* 0x0000000511237210 */ /* 0x000fe20007ffe0ff */
[----:B------:R-:W-:Y:S01]  /*04a0*/  IMAD.WIDE.U32 R2, R42, UR8, RZ ;  /* 0x000000082a027c25 */ /* 0x000fe2000f8e00ff */
[----:B------:R-:W-:-:S04]  /*04b0*/  LOP3.LUT R5, R0, 0xffffffc0, RZ, 0xc0, !PT ;  /* 0xffffffc000057812 */ /* 0x000fc800078ec0ff */
[----:B------:R-:W-:Y:S02]  /*04c0*/  IADD3 R33, R3, R33, RZ ;  /* 0x0000002103217210 */ /* 0x000fe40007ffe0ff */
[C---:B------:R-:W-:Y:S02]  /*04d0*/  LOP3.LUT R0, R5.reuse, 0x1f, R38, 0xf8, !PT ;  /* 0x0000001f05007812 */ /* 0x040fe400078ef826 */
[----:B--2---:R-:W-:-:S07]  /*04e0*/  IADD3 R23, R5, R36, RZ ;  /* 0x0000002405177210 */ /* 0x004fce0007ffe0ff */
.L_x_2978:
[----:B------:R-:W-:Y:S01]  /*04f0*/  BAR.SYNC.DEFER_BLOCKING 0x0 ;  /* 0x0000000000007b1d */ /* 0x000fe20000010000 */
[----:B-1----:R-:W-:-:S05]  /*0500*/  IMAD.WIDE R4, R0, 0x10, R30 ;  /* 0x0000001000047825 */ /* 0x002fca00078e021e */
[----:B------:R-:W0:Y:S01]  /*0510*/  S2R R7, SR_CgaCtaId ;  /* 0x0000000000077919 */ /* 0x000e220000008800 */
[----:B------:R-:W-:Y:S01]  /*0520*/  MOV R68, 0x400 ;  /* 0x0000040000447802 */ /* 0x000fe20000000f00 */
[----:B------:R-:W-:Y:S01]  /*0530*/  IMAD.WIDE R24, R0, 0x10, R28 ;  /* 0x0000001000187825 */ /* 0x000fe200078e021c */
[----:B------:R-:W1:Y:S01]  /*0540*/  LDC R43, c[0x0][0x21c] ;  /* 0x00008700ff2b7b82 */ /* 0x000e620000000800 */
[----:B------:R-:W2:Y:S04]  /*0550*/  LDG.E.128 R44, desc[UR12][R4.64] ;  /* 0x0000000c042c7981 */ /* 0x000ea8000c1e1d00 */
[----:B------:R-:W3:Y:S01]  /*0560*/  LDG.E.128 R48, desc[UR12][R4.64+0x200] ;  /* 0x0002000c04307981 */ /* 0x000ee2000c1e1d00 */
[----:B0-----:R-:W-:-:S04]  /*0570*/  LEA R68, R7, R68, 0x18 ;  /* 0x0000004407447211 */ /* 0x001fc800078ec0ff */
[C---:B------:R-:W-:Y:S02]  /*0580*/  LEA R26, R23.reuse, R68, 0x4 ;  /* 0x00000044171a7211 */ /* 0x040fe400078e20ff */
[----:B------:R-:W-:-:S04]  /*0590*/  IADD3 R23, R23, R36, RZ ;  /* 0x0000002417177210 */ /* 0x000fc80007ffe0ff */
[----:B------:R-:W-:Y:S01]  /*05a0*/  LEA R27, R23, R68, 0x4 ;  /* 0x00000044171b7211 */ /* 0x000fe200078e20ff */
        /* <DEDUP_REMOVED lines=70> */
.L_x_2941:
[----:B------:R-:W-:Y:S05]  /*0a10*/  BSYNC B0 ;  /* 0x0000000000007941 */ /* 0x000fea0003800000 */
.L_x_2940:
        /* <DEDUP_REMOVED lines=36> */
.L_x_2943:
[----:B------:R-:W-:Y:S05]  /*0c60*/  BSYNC B0 ;  /* 0x0000000000007941 */ /* 0x000fea0003800000 */
.L_x_2942:
        /* <DEDUP_REMOVED lines=38> */
.L_x_2945:
[----:B------:R-:W-:Y:S05]  /*0ed0*/  BSYNC B0 ;  /* 0x0000000000007941 */ /* 0x000fea0003800000 */
.L_x_2944:
        /* <DEDUP_REMOVED lines=36> */
.L_x_2947:
[----:B------:R-:W-:Y:S05]  /*1120*/  BSYNC B0 ;  /* 0x0000000000007941 */ /* 0x000fea0003800000 */
.L_x_2946:
        /* <DEDUP_REMOVED lines=42> */
.L_x_2949:
[----:B------:R-:W-:Y:S05]  /*13d0*/  BSYNC B0 ;  /* 0x0000000000007941 */ /* 0x000fea0003800000 */
.L_x_2948:
        /* <DEDUP_REMOVED lines=40> */
.L_x_2951:
[----:B------:R-:W-:Y:S05]  /*1660*/  BSYNC B0 ;  /* 0x0000000000007941 */ /* 0x000fea0003800000 */
.L_x_2950:
        /* <DEDUP_REMOVED lines=42> */
.L_x_2953:
[----:B------:R-:W-:Y:S05]  /*1910*/  BSYNC B0 ;  /* 0x0000000000007941 */ /* 0x000fea0003800000 */
.L_x_2952:
        /* <DEDUP_REMOVED lines=40> */
.L_x_2955:
[----:B------:R-:W-:Y:S05]  /*1ba0*/  BSYNC B0 ;  /* 0x0000000000007941 */ /* 0x000fea0003800000 */
.L_x_2954:
        /* <DEDUP_REMOVED lines=42> */
.L_x_2957:
[----:B------:R-:W-:Y:S05]  /*1e50*/  BSYNC B0 ;  /* 0x0000000000007941 */ /* 0x000fea0003800000 */
.L_x_2956:
        /* <DEDUP_REMOVED lines=40> */
.L_x_2959:
[----:B------:R-:W-:Y:S05]  /*20e0*/  BSYNC B0 ;  /* 0x0000000000007941 */ /* 0x000fea0003800000 */
.L_x_2958:
        /* <DEDUP_REMOVED lines=46> */
.L_x_2961:
[----:B------:R-:W-:Y:S05]  /*23d0*/  BSYNC B0 ;  /* 0x0000000000007941 */ /* 0x000fea0003800000 */
.L_x_2960:
        /* <DEDUP_REMOVED lines=33> */
.L_x_2963:
[----:B------:R-:W-:Y:S05]  /*25f0*/  BSYNC B0 ;  /* 0x0000000000007941 */ /* 0x000fea0003800000 */
.L_x_2962:
        /* <DEDUP_REMOVED lines=33> */
.L_x_2965:
[----:B------:R-:W-:Y:S05]  /*2810*/  BSYNC B0 ;  /* 0x0000000000007941 */ /* 0x000fea0003800000 */
.L_x_2964:
        /* <DEDUP_REMOVED lines=33> */
.L_x_2967:
[----:B------:R-:W-:Y:S05]  /*2a30*/  BSYNC B0 ;  /* 0x0000000000007941 */ /* 0x000fea0003800000 */
.L_x_2966:
        /* <DEDUP_REMOVED lines=33> */
.L_x_2969:
[----:B------:R-:W-:Y:S05]  /*2c50*/  BSYNC B0 ;  /* 0x0000000000007941 */ /* 0x000fea0003800000 */
.L_x_2968:
        /* <DEDUP_REMOVED lines=33> */
.L_x_2971:
[----:B------:R-:W-:Y:S05]  /*2e70*/  BSYNC B0 ;  /* 0x0000000000007941 */ /* 0x000fea0003800000 */
.L_x_2970:
        /* <DEDUP_REMOVED lines=20> */
[----:B------:R-:W-:Y:S01]  /*2fc0*/  ISETP.NE.AND P0, PT, R83, RZ, PT ;  /* 0x000000ff5300720c */ /* 0x000fe20003f05270 */
[----:B------:R-:W-:Y:S01]  /*2fd0*/  HFMA2.MMA R73, -RZ, RZ, 0, 0 ;  /* 0x00000000ff497435 */ /* 0x000fe200000001ff */
[----:B------:R-:W-:Y:S01]  /*2fe0*/  FMUL.FTZ R72, R11, R91 ;  /* 0x0000005b0b487220 */ /* 0x000fe20000410000 */
[----:B------:R-:W-:Y:S01]  /*2ff0*/  ULDC UR10, c[0x0][0x21c] ;  /* 0x00008700000a7ab9 */ /* 0x000fe20000000800 */
[----:B------:R-:W-:Y:S01]  /*3000*/  ISETP.EQ.OR P0, PT, R32, RZ, P0 ;  /* 0x000000ff2000720c */ /* 0x000fe20000702670 */
[----:B------:R-:W-:Y:S01]  /*3010*/  ULDC.64 UR4, c[0x0][0x238] ;  /* 0x00008e0000047ab9 */ /* 0x000fe20000000a00 */
[----:B------:R-:W-:Y:S01]  /*3020*/  ULDC.64 UR6, c[0x0][0x250] ;  /* 0x0000940000067ab9 */ /* 0x000fe20000000a00 */
[----:B------:R-:W1:Y:S01]  /*3030*/  LDC.64 R12, c[0x0][0x2d0] ;  /* 0x0000b400ff0c7b82 */ /* 0x000e620000000a00 */
[----:B------:R-:W-:-:S07]  /*3040*/  ULDC.64 UR8, c[0x0][0x270] ;  /* 0x00009c0000087ab9 */ /* 0x000fce0000000a00 */
[----:B------:R-:W2:Y:S08]  /*3050*/  LDC.64 R14, c[0x0][0x2d8] ;  /* 0x0000b600ff0e7b82 */ /* 0x000eb00000000a00 */
[----:B------:R-:W3:Y:S08]  /*3060*/  LDC.64 R20, c[0x0][0x2e0] ;  /* 0x0000b800ff147b82 */ /* 0x000ef00000000a00 */
[----:B------:R-:W4:Y:S02]  /*3070*/  LDC.64 R22, c[0x0][0x310] ;  /* 0x0000c400ff167b82 */ /* 0x000f240000000a00 */
.L_x_2977:
[----:B------:R-:W-:Y:S02]  /*3080*/  SHF.R.S32.HI R8, RZ, 0x1f, R73 ;  /* 0x0000001fff087819 */ /* 0x000fe40000011449 */
[----:B0-----:R-:W-:Y:S02]  /*3090*/  MOV R4, R18 ;  /* 0x0000001200047202 */ /* 0x001fe40000000f00 */
[----:B------:R-:W-:Y:S01]  /*30a0*/  MOV R5, R37 ;  /* 0x0000002500057202 */ /* 0x000fe20000000f00 */
[----:B------:R-:W-:Y:S02]  /*30b0*/  IMAD R6, R8, UR4, RZ ;  /* 0x0000000408067c24 */ /* 0x000fe4000f8e02ff */
[----:B------:R-:W-:-:S04]  /*30c0*/  IMAD.WIDE.U32 R4, R73, UR4, R4 ;  /* 0x0000000449047c25 */ /* 0x000fc8000f8e0004 */
[----:B------:R-:W-:Y:S01]  /*30d0*/  IMAD R7, R73, UR5, R6 ;  /* 0x0000000549077c24 */ /* 0x000fe2000f8e0206 */
[----:B-1----:R-:W-:-:S04]  /*30e0*/  LEA R6, P1, R4, R12, 0x2 ;  /* 0x0000000c04067211 */ /* 0x002fc800078210ff */
[----:B------:R-:W-:-:S04]  /*30f0*/  IADD3 R5, R5, R7, RZ ;  /* 0x0000000705057210 */ /* 0x000fc80007ffe0ff */
[----:B------:R-:W-:-:S05]  /*3100*/  LEA.HI.X R7, R4, R13, R5, 0x2, P1 ;  /* 0x0000000d04077211 */ /* 0x000fca00008f1405 */
[----:B------:R-:W2:Y:S01]  /*3110*/  LDG.E R4, desc[UR12][R6.64] ;  /* 0x0000000c06047981 */ /* 0x000ea2000c1e1900 */
[----:B------:R-:W-:Y:S01]  /*3120*/  ISETP.GE.AND P1, PT, R36, 0x1, PT ;  /* 0x000000012400780c */ /* 0x000fe20003f26270 */
[C---:B------:R-:W-:Y:S02]  /*3130*/  IMAD R10, R8.reuse, UR6, RZ ;  /* 0x00000006080a7c24 */ /* 0x040fe4000f8e02ff */
[----:B------:R-:W-:Y:S02]  /*3140*/  IMAD R8, R8, UR8, RZ ;  /* 0x0000000808087c24 */ /* 0x000fe4000f8e02ff */
[C---:B------:R-:W-:Y:S02]  /*3150*/  IMAD R9, R73.reuse, UR7, R10 ;  /* 0x0000000749097c24 */ /* 0x040fe4000f8e020a */
[----:B------:R-:W-:Y:S01]  /*3160*/  IMAD R11, R73, UR9, R8 ;  /* 0x00000009490b7c24 */ /* 0x000fe2000f8e0208 */
[----:B------:R-:W-:Y:S01]  /*3170*/  MOV R68, 0x400 ;  /* 0x0000040000447802 */ /* 0x000fe20000000f00 */
        /* <DEDUP_REMOVED lines=10> */
[C---:B------:R-:W-:Y:S01]  /*3220*/  FMUL.FTZ R102, R4.reuse, R50 ;  /* 0x0000003204667220 */ /* 0x040fe20000410000 */
[C---:B------:R-:W-:Y:S01]  /*3230*/  FMUL.FTZ R99, R4.reuse, R52 ;  /* 0x0000003404637220 */ /* 0x040fe20000410000 */
[C---:B------:R-:W-:Y:S01]  /*3240*/  FMUL.FTZ R100, R4.reuse, R53 ;  /* 0x0000003504647220 */ /* 0x040fe20000410000 */
[C---:B------:R-:W-:Y:S01]  /*3250*/  FMUL.FTZ R97, R4.reuse, R54 ;  /* 0x0000003604617220 */ /* 0x040fe20000410000 */
[C---:B------:R-:W-:Y:S01]  /*3260*/  FMUL.FTZ R98, R4.reuse, R63 ;  /* 0x0000003f04627220 */ /* 0x040fe20000410000 */
[----:B------:R-:W2:Y:S01]  /*3270*/  MUFU.EX2 R109, R109 ;  /* 0x0000006d006d7308 */ /* 0x000ea20000000800 */
[C---:B------:R-:W-:Y:S01]  /*3280*/  FMUL.FTZ R95, R4.reuse, R71 ;  /* 0x00000047045f7220 */ /* 0x040fe20000410000 */
[C---:B------:R-:W-:Y:S01]  /*3290*/  FMUL.FTZ R96, R4.reuse, R94 ;  /* 0x0000005e04607220 */ /* 0x040fe20000410000 */
[----:B------:R-:W-:-:S05]  /*32a0*/  FMUL.FTZ R111, R4, R91 ;  /* 0x0000005b046f7220 */ /* 0x000fca0000410000 */
[----:B------:R-:W0:Y:S01]  /*32b0*/  MUFU.EX2 R107, R107 ;  /* 0x0000006b006b7308 */ /* 0x000e220000000800 */
[----:B-1----:R-:W-:-:S07]  /*32c0*/  FFMA.FTZ R5, R90, R108, R89 ;  /* 0x0000006c5a057223 */ /* 0x002fce0000010059 */
[----:B------:R-:W1:Y:S01]  /*32d0*/  MUFU.EX2 R106, R106 ;  /* 0x0000006a006a7308 */ /* 0x000e620000000800 */
[----:B--2---:R-:W-:-:S07]  /*32e0*/  FMUL.FTZ R6, R109, R108 ;  /* 0x0000006c6d067220 */ /* 0x004fce0000410000 */
[----:B------:R-:W2:Y:S01]  /*32f0*/  MUFU.EX2 R105, R105 ;  /* 0x0000006900697308 */ /* 0x000ea20000000800 */
[C---:B0-----:R-:W-:Y:S01]  /*3300*/  FFMA.FTZ R7, R107.reuse, R5, R88 ;  /* 0x000000056b077223 */ /* 0x041fe20000010058 */
[----:B------:R-:W-:-:S06]  /*3310*/  FMUL.FTZ R5, R107, R6 ;  /* 0x000000066b057220 */ /* 0x000fcc0000410000 */
[----:B------:R-:W0:Y:S01]  /*3320*/  MUFU.EX2 R104, R104 ;  /* 0x0000006800687308 */ /* 0x000e220000000800 */
[C---:B-1----:R-:W-:Y:S01]  /*3330*/  FFMA.FTZ R7, R106.reuse, R7, R87 ;  /* 0x000000076a077223 */ /* 0x042fe20000010057 */
[----:B------:R-:W-:-:S06]  /*3340*/  FMUL.FTZ R6, R106, R5 ;  /* 0x000000056a067220 */ /* 0x000fcc0000410000 */
[----:B------:R-:W1:Y:S01]  /*3350*/  MUFU.EX2 R103, R103 ;  /* 0x0000006700677308 */ /* 0x000e620000000800 */
[C---:B--2---:R-:W-:Y:S01]  /*3360*/  FFMA.FTZ R7, R105.reuse, R7, R86 ;  /* 0x0000000769077223 */ /* 0x044fe20000010056 */
[----:B------:R-:W-:-:S06]  /*3370*/  FMUL.FTZ R5, R105, R6 ;  /* 0x0000000669057220 */ /* 0x000fcc0000410000 */
        /* <DEDUP_REMOVED lines=14> */
[----:B------:R-:W-:Y:S01]  /*3460*/  FMUL.FTZ R5, R99, R6 ;  /* 0x0000000663057220 */ /* 0x000fe20000410000 */
[----:B------:R-:W-:-:S05]  /*3470*/  MOV R6, R2 ;  /* 0x0000000200067202 */ /* 0x000fca0000000f00 */
        /* <DEDUP_REMOVED lines=11> */
[----:B------:R-:W-:Y:S01]  /*3530*/  FMUL.FTZ R5, R95, R4 ;  /* 0x000000045f057220 */ /* 0x000fe20000410000 */
[----:B------:R-:W-:Y:S02]  /*3540*/  MOV R4, R16 ;  /* 0x0000001000047202 */ /* 0x000fe40000000f00 */
[C---:B0-----:R-:W-:Y:S01]  /*3550*/  FFMA.FTZ R7, R96.reuse, R7, R75 ;  /* 0x0000000760077223 */ /* 0x041fe2000001004b */
[----:B------:R-:W-:Y:S01]  /*3560*/  FMUL.FTZ R24, R96, R5 ;  /* 0x0000000560187220 */ /* 0x000fe20000410000 */
[----:B------:R-:W-:-:S03]  /*3570*/  MOV R5, R35 ;  /* 0x0000002300057202 */ /* 0x000fc60000000f00 */
[----:B------:R-:W-:-:S04]  /*3580*/  IMAD.WIDE.U32 R4, R73, UR6, R4 ;  /* 0x0000000649047c25 */ /* 0x000fc8000f8e0004 */
[C---:B-1----:R-:W-:Y:S01]  /*3590*/  FFMA.FTZ R25, R111.reuse, R7, R72 ;  /* 0x000000076f197223 */ /* 0x042fe20000010048 */
[----:B------:R-:W-:Y:S01]  /*35a0*/  FMUL.FTZ R24, R111, R24 ;  /* 0x000000186f187220 */ /* 0x000fe20000410000 */
[----:B------:R-:W-:Y:S02]  /*35b0*/  MOV R7, R33 ;  /* 0x0000002100077202 */ /* 0x000fe40000000f00 */
[----:B------:R-:W-:Y:S01]  /*35c0*/  IADD3 R9, R5, R9, RZ ;  /* 0x0000000905097210 */ /* 0x000fe20007ffe0ff */
[----:B------:R-:W0:Y:S01]  /*35d0*/  SHFL.UP PT, R26, R25, 0x1, RZ ;  /* 0x04200000191a7989 */ /* 0x000e2200000e00ff */
[C---:B------:R-:W-:Y:S01]  /*35e0*/  LEA R8, P2, R4.reuse, R14, 0x2 ;  /* 0x0000000e04087211 */ /* 0x040fe200078410ff */
[----:B------:R-:W-:Y:S02]  /*35f0*/  IMAD.WIDE.U32 R6, R73, UR8, R6 ;  /* 0x0000000849067c25 */ /* 0x000fe4000f8e0006 */
[----:B------:R-:W1:Y:S01]  /*3600*/  SHFL.UP PT, R27, R24, 0x1, RZ ;  /* 0x04200000181b7989 */ /* 0x000e6200000e00ff */
[----:B------:R-:W-:-:S02]  /*3610*/  LEA.HI.X R9, R4, R15, R9, 0x2, P2 ;  /* 0x0000000f04097211 */ /* 0x000fc400010f1409 */
[----:B------:R-:W-:Y:S02]  /*3620*/  IADD3 R5, R7, R11, RZ ;  /* 0x0000000b07057210 */ /* 0x000fe40007ffe0ff */
[C---:B---3--:R-:W-:Y:S01]  /*3630*/  LEA R10, P3, R6.reuse, R20, 0x2 ;  /* 0x00000014060a7211 */ /* 0x048fe200078610ff */
[----:B------:R-:W5:Y:S03]  /*3640*/  LDG.E R110, desc[UR12][R8.64] ;  /* 0x0000000c086e7981 */ /* 0x000f66000c1e1900 */
[----:B------:R-:W-:Y:S01]  /*3650*/  LEA.HI.X R11, R6, R21, R5, 0x2, P3 ;  /* 0x00000015060b7211 */ /* 0x000fe200018f1405 */
[C---:B0-----:R-:W-:Y:S01]  /*3660*/  @P1 FFMA.FTZ R25, R24.reuse, R26, R25 ;  /* 0x0000001a18191223 */ /* 0x041fe20000010019 */
[----:B------:R-:W0:Y:S01]  /*3670*/  S2R R7, SR_CgaCtaId ;  /* 0x0000000000077919 */ /* 0x000e220000008800 */
[----:B-1----:R-:W-:-:S03]  /*3680*/  @P1 FMUL.FTZ R24, R24, R27 ;  /* 0x0000001b18181220 */ /* 0x002fc60000410000 */
[----:B------:R-:W1:Y:S04]  /*3690*/  SHFL.UP PT, R4, R25, 0x2, RZ ;  /* 0x0440000019047989 */ /* 0x000e6800000e00ff */
[----:B------:R-:W2:Y:S01]  /*36a0*/  SHFL.UP PT, R5, R24, 0x2, RZ ;  /* 0x0440000018057989 */ /* 0x000ea200000e00ff */
[C---:B------:R-:W-:Y:S02]  /*36b0*/  ISETP.GE.AND P1, PT, R36.reuse, 0x2, PT ;  /* 0x000000022400780c */ /* 0x040fe40003f26270 */
[----:B------:R-:W-:Y:S01]  /*36c0*/  ISETP.NE.AND P2, PT, R36, 0x1f, PT ;  /* 0x0000001f2400780c */ /* 0x000fe20003f45270 */
[----:B------:R3:W5:Y:S10]  /*36d0*/  LDG.E R113, desc[UR12][R10.64] ;  /* 0x0000000c0a717981 */ /* 0x000774000c1e1900 */
        /* <DEDUP_REMOVED lines=14> */
[----:B------:R-:W-:Y:S02]  /*37c0*/  ISETP.GE.AND P1, PT, R36, 0x10, PT ;  /* 0x000000102400780c */ /* 0x000fe40003f26270 */
[----:B------:R-:W-:Y:S02]  /*37d0*/  @!P2 SHF.R.U32.HI R6, RZ, 0x2, R38 ;  /* 0x00000002ff06a819 */ /* 0x000fe40000011626 */
[----:B0-----:R-:W-:Y:S02]  /*37e0*/  LEA R68, R7, R68, 0x18 ;  /* 0x0000004407447211 */ /* 0x001fe400078ec0ff */
[----:B------:R-:W-:-:S02]  /*37f0*/  MOV R27, RZ ;  /* 0x000000ff001b7202 */ /* 0x000fc40000000f00 */
[----:B------:R-:W-:Y:S02]  /*3800*/  MOV R26, 0x3f800000 ;  /* 0x3f800000001a7802 */ /* 0x000fe40000000f00 */
[----:B------:R-:W-:-:S05]  /*3810*/  @!P0 LEA R114, R73, R68, 0x3 ;  /* 0x0000004449728211 */ /* 0x000fca00078e18ff */
[----:B------:R-:W-:Y:S01]  /*3820*/  @!P0 LDS.64 R26, [R114+0x10d0] ;  /* 0x0010d000721a8984 */ /* 0x000fe20000000a00 */
[C---:B-1----:R-:W-:Y:S01]  /*3830*/  @P1 FFMA.FTZ R25, R24.reuse, R4, R25 ;  /* 0x0000000418191223 */ /* 0x042fe20000010019 */
[----:B--2---:R-:W-:Y:S01]  /*3840*/  @P1 FMUL.FTZ R24, R24, R5 ;  /* 0x0000000518181220 */ /* 0x004fe20000410000 */
[----:B------:R-:W-:-:S04]  /*3850*/  @!P2 LOP3.LUT R5, R6, 0x3ffffff8, RZ, 0xc0, !PT ;  /* 0x3ffffff80605a812 */ /* 0x000fc800078ec0ff */
[----:B------:R-:W-:-:S05]  /*3860*/  @!P2 IADD3 R116, R68, R5, RZ ;  /* 0x000000054474a210 */ /* 0x000fca0007ffe0ff */
[----:B------:R-:W-:Y:S01]  /*3870*/  @!P2 STS.64 [R116+0x1090], R24 ;  /* 0x001090187400a388 */ /* 0x000fe20000000a00 */
[----:B------:R-:W-:Y:S06]  /*3880*/  BAR.SYNC.DEFER_BLOCKING 0x0 ;  /* 0x0000000000007b1d */ /* 0x000fec0000010000 */
[----:B------:R-:W0:Y:S04]  /*3890*/  LDS.128 R4, [R68+0x1090] ;  /* 0x0010900044047984 */ /* 0x000e280000000c00 */
[----:B---3--:R-:W1:Y:S01]  /*38a0*/  LDS.128 R8, [R68+0x10a0] ;  /* 0x0010a00044087984 */ /* 0x008e620000000c00 */
        /* <DEDUP_REMOVED lines=20> */
[----:B------:R-:W-:Y:S02]  /*39f0*/  @P3 MOV R112, R7 ;  /* 0x0000000700703202 */ /* 0x000fe40000000f00 */
[----:B------:R-:W-:Y:S02]  /*3a00*/  @P3 MOV R115, R5 ;  /* 0x0000000500733202 */ /* 0x000fe40000000f00 */
[----:B------:R-:W-:Y:S02]  /*3a10*/  @P3 MOV R5, R27 ;  /* 0x0000001b00053202 */ /* 0x000fe40000000f00 */
[----:B------:R-:W-:Y:S01]  /*3a20*/  @P3 MOV R4, R26 ;  /* 0x0000001a00043202 */ /* 0x000fe20000000f00 */
[----:B------:R-:W-:Y:S06]  /*3a30*/  @P3 BRA `(.L_x_2974) ;  /* 0x0000000000183947 */ /* 0x000fec0003800000 */
[----:B------:R-:W-:Y:S01]  /*3a40*/  ISETP.NE.AND P1, PT, R36, RZ, PT ;  /* 0x000000ff2400720c */ /* 0x000fe20003f25270 */
[C---:B------:R-:W-:Y:S01]  /*3a50*/  FMUL.FTZ R4, R10.reuse, R26 ;  /* 0x0000001a0a047220 */ /* 0x040fe20000410000 */
[----:B------:R-:W-:-:S11]  /*3a60*/  FFMA.FTZ R5, R10, R27, R11 ;  /* 0x0000001b0a057223 */ /* 0x000fd6000001000b */
[----:B------:R0:W-:Y:S01]  /*3a70*/  @!P1 STS.64 [R68+0x10b8], R26 ;  /* 0x0010b81a44009388 */ /* 0x0001e20000000a00 */
[----:B------:R-:W-:Y:S02]  /*3a80*/  @!P1 MOV R112, R26 ;  /* 0x0000001a00709202 */ /* 0x000fe40000000f00 */
[----:B------:R-:W-:-:S07]  /*3a90*/  @!P1 MOV R115, R27 ;  /* 0x0000001b00739202 */ /* 0x000fce0000000f00 */
.L_x_2974:
[----:B------:R-:W-:Y:S05]  /*3aa0*/  BSYNC B0 ;  /* 0x0000000000007941 */ /* 0x000fea0003800000 */
.L_x_2973:
[----:B------:R-:W-:Y:S01]  /*3ab0*/  BAR.SYNC.DEFER_BLOCKING 0x0 ;  /* 0x0000000000007b1d */ /* 0x000fe20000010000 */
[----:B------:R-:W-:Y:S01]  /*3ac0*/  ISETP.NE.AND P1, PT, R38, RZ, PT ;  /* 0x000000ff2600720c */ /* 0x000fe20003f25270 */
[----:B-----5:R-:W-:-:S04]  /*3ad0*/  FMUL.FTZ R110, R110, R113 ;  /* 0x000000716e6e7220 */ /* 0x020fc80000410000 */
[----:B------:R-:W-:Y:S01]  /*3ae0*/  BSSY B0, `(.L_x_2975) ;  /* 0x000001e000007945 */ /* 0x000fe20003800000 */
[----:B------:R-:W1:Y:S07]  /*3af0*/  LDS R7, [R68+0x10bc] ;  /* 0x0010bc0044077984 */ /* 0x000e6e0000000800 */
        /* <DEDUP_REMOVED lines=10> */
[----:B0-----:R-:W-:-:S04]  /*3ba0*/  FFMA.FTZ R27, R102, R101, R81 ;  /* 0x00000065661b7223 */ /* 0x001fc80000010051 */
        /* <DEDUP_REMOVED lines=8> */
[----:B------:R-:W-:-:S05]  /*3c30*/  IMAD R7, R32, R74, R73 ;  /* 0x0000004a20077224 */ /* 0x000fca00078e0249 */
[----:B------:R-:W-:Y:S02]  /*3c40*/  SHF.R.S32.HI R9, RZ, 0x1f, R7 ;  /* 0x0000001fff097819 */ /* 0x000fe40000011407 */
[----:B------:R-:W-:-:S04]  /*3c50*/  IADD3 R7, P1, R34, R7, RZ ;  /* 0x0000000722077210 */ /* 0x000fc80007f3e0ff */
[----:B------:R-:W-:Y:S02]  /*3c60*/  LEA.HI.X.SX32 R8, R34, R9, 0x1, P1 ;  /* 0x0000000922087211 */ /* 0x000fe400008f0eff */
[----:B----4-:R-:W-:Y:S02]  /*3c70*/  LEA R6, P1, R7, R22, 0x3 ;  /* 0x0000001607067211 */ /* 0x010fe400078218ff */
[----:B------:R-:W-:Y:S02]  /*3c80*/  LEA R9, R73, R68, 0x3 ;  /* 0x0000004449097211 */ /* 0x000fe400078e18ff */
[----:B------:R-:W-:-:S03]  /*3c90*/  LEA.HI.X R7, R7, R23, R8, 0x3, P1 ;  /* 0x0000001707077211 */ /* 0x000fc600008f1c08 */
[----:B------:R0:W-:Y:S04]  /*3ca0*/  STS.64 [R9+0x10d0], R4 ;  /* 0x0010d00409007388 */ /* 0x0001e80000000a00 */
[----:B------:R0:W-:Y:S02]  /*3cb0*/  STG.E.64 desc[UR12][R6.64], R4 ;  /* 0x0000000406007986 */ /* 0x0001e4000c101b0c */
.L_x_2976:
[----:B------:R-:W-:Y:S05]  /*3cc0*/  BSYNC B0 ;  /* 0x0000000000007941 */ /* 0x000fea0003800000 */
.L_x_2975:
[----:B------:R-:W-:Y:S01]  /*3cd0*/  IADD3 R73, R73, 0x1, RZ ;  /* 0x0000000149497810 */ /* 0x000fe20007ffe0ff */
[C---:B------:R-:W-:Y:S01]  /*3ce0*/  FFMA.FTZ R65, R110.reuse, R109, R65 ;  /* 0x0000006d6e417223 */ /* 0x040fe20000010041 */
[C---:B------:R-:W-:Y:S01]  /*3cf0*/  FFMA.FTZ R64, R110.reuse, R11, R64 ;  /* 0x0000000b6e407223 */ /* 0x040fe20000010040 */
[C---:B------:R-:W-:Y:S01]  /*3d00*/  FFMA.FTZ R67, R110.reuse, R10, R67 ;  /* 0x0000000a6e437223 */ /* 0x040fe20000010043 */
        /* <DEDUP_REMOVED lines=15> */
.L_x_2972:
[----:B------:R-:W-:Y:S01]  /*3e00*/  BAR.SYNC.DEFER_BLOCKING 0x0 ;  /* 0x0000000000007b1d */ /* 0x000fe20000010000 */
[----:B0-----:R-:W-:Y:S02]  /*3e10*/  SHF.L.U32 R4, R38, 0x1, RZ ;  /* 0x0000000126047819 */ /* 0x001fe400000006ff */
[----:B------:R-:W-:Y:S02]  /*3e20*/  F2FP.F16.F32.PACK_AB R7, R92, R93 ;  /* 0x0000005d5c07723e */ /* 0x000fe400000000ff */
[----:B----4-:R-:W-:-:S03]  /*3e30*/  LOP3.LUT R23, R4, 0xffffffc0, RZ, 0xc0, !PT ;  /* 0xffffffc004177812 */ /* 0x010fc600078ec0ff */
[----:B------:R-:W0:Y:S01]  /*3e40*/  LDC.64 R26, c[0x0][0x2b0] ;  /* 0x0000ac00ff1a7b82 */ /* 0x000e220000000a00 */
[----:B------:R-:W-:Y:S01]  /*3e50*/  F2FP.F16.F32.PACK_AB R6, R69, R70 ;  /* 0x000000464506723e */ /* 0x000fe200000000ff */
[----:B------:R-:W-:Y:S01]  /*3e60*/  ULDC.64 UR4, c[0x0][0x2b8] ;  /* 0x0000ae0000047ab9 */ /* 0x000fe20000000a00 */
[----:B------:R-:W-:Y:S02]  /*3e70*/  LEA R9, R36, R23, 0x1 ;  /* 0x0000001724097211 */ /* 0x000fe400078e08ff */
[----:B------:R-:W-:Y:S02]  /*3e80*/  IADD3 R23, R23, R36, RZ ;  /* 0x0000002417177210 */ /* 0x000fe40007ffe0ff */
[----:B------:R-:W-:Y:S01]  /*3e90*/  F2FP.F16.F32.PACK_AB R5, R66, R67 ;  /* 0x000000434205723e */ /* 0x000fe200000000ff */
[----:B------:R-:W1:Y:S01]  /*3ea0*/  LDC.64 R44, c[0x0][0x308] ;  /* 0x0000c200ff2c7b82 */ /* 0x000e620000000a00 */
[----:B------:R-:W-:Y:S02]  /*3eb0*/  F2FP.F16.F32.PACK_AB R4, R64, R65 ;  /* 0x000000414004723e */ /* 0x000fe400000000ff */
[----:B------:R-:W-:-:S02]  /*3ec0*/  F2FP.F16.F32.PACK_AB R55, R55, R56 ;  /* 0x000000383737723e */ /* 0x000fc400000000ff */
[----:B------:R-:W-:Y:S02]  /*3ed0*/  F2FP.F16.F32.PACK_AB R54, R57, R58 ;  /* 0x0000003a3936723e */ /* 0x000fe400000000ff */
[----:B------:R-:W-:Y:S02]  /*3ee0*/  LEA R22, R9, R68, 0x4 ;  /* 0x0000004409167211 */ /* 0x000fe400078e20ff */
[----:B------:R-:W-:Y:S02]  /*3ef0*/  F2FP.F16.F32.PACK_AB R53, R59, R60 ;  /* 0x0000003c3b35723e */ /* 0x000fe400000000ff */
[----:B------:R-:W-:Y:S01]  /*3f00*/  F2FP.F16.F32.PACK_AB R52, R61, R62 ;  /* 0x0000003e3d34723e */ /* 0x000fe200000000ff */
[----:B------:R2:W-:Y:S01]  /*3f10*/  STS.128 [R22], R4 ;  /* 0x0000000416007388 */ /* 0x0005e20000000c00 */
[----:B------:R-:W-:Y:S02]  /*3f20*/  LEA R68, R23, R68, 0x4 ;  /* 0x0000004417447211 */ /* 0x000fe400078e20ff */
[----:B------:R-:W-:Y:S01]  /*3f30*/  SHF.L.U32 R20, R32, 0xb, RZ ;  /* 0x0000000b20147819 */ /* 0x000fe200000006ff */
[----:B------:R-:W-:Y:S01]  /*3f40*/  STS.128 [R22+0x10], R52 ;  /* 0x0000103416007388 */ /* 0x000fe20000000c00 */
[----:B------:R-:W-:-:S03]  /*3f50*/  NOP ;  /* 0x0000000000007918 */ /* 0x000fc60000000000 */
[----:B------:R-:W3:Y:S01]  /*3f60*/  LDS.128 R8, [R68] ;  /* 0x0000000044087984 */ /* 0x000ee20000000c00 */
[----:B------:R-:W-:Y:S01]  /*3f70*/  SHF.R.S32.HI R21, RZ, 0x1f, R20 ;  /* 0x0000001fff157819 */ /* 0x000fe20000011414 */
[----:B0-----:R-:W-:Y:S01]  /*3f80*/  IMAD R24, R26, UR15, RZ ;  /* 0x0000000f1a187c24 */ /* 0x001fe2000f8e02ff */
[----:B------:R-:W-:Y:S01]  /*3f90*/  IADD3 R32, R32, 0x1, RZ ;  /* 0x0000000120207810 */ /* 0x000fe20007ffe0ff */
[----:B------:R-:W0:Y:S01]  /*3fa0*/  LDS.128 R12, [R68+0x200] ;  /* 0x00020000440c7984 */ /* 0x000e220000000c00 */
[----:B------:R-:W-:Y:S01]  /*3fb0*/  IADD3 R30, P1, R30, 0x1000, RZ ;  /* 0x000010001e1e7810 */ /* 0x000fe20007f3e0ff */
[----:B--2---:R-:W-:Y:S01]  /*3fc0*/  IMAD R7, R27, UR14, R24 ;  /* 0x0000000e1b077c24 */ /* 0x004fe2000f8e0218 */
[----:B------:R-:W-:Y:S01]  /*3fd0*/  IADD3 R28, P2, R28, 0x1000, RZ ;  /* 0x000010001c1c7810 */ /* 0x000fe20007f5e0ff */
[----:B------:R-:W-:Y:S01]  /*3fe0*/  IMAD.WIDE.U32 R4, R26, UR14, R20 ;  /* 0x0000000e1a047c25 */ /* 0x000fe2000f8e0014 */
[----:B------:R-:W-:Y:S02]  /*3ff0*/  IADD3.X R31, RZ, R31, RZ, P1, !PT ;  /* 0x0000001fff1f7210 */ /* 0x000fe40000ffe4ff */
[----:B------:R-:W-:-:S02]  /*4000*/  IADD3.X R29, RZ, R29, RZ, P2, !PT ;  /* 0x0000001dff1d7210 */ /* 0x000fc400017fe4ff */
[----:B------:R-:W-:Y:S01]  /*4010*/  IADD3 R5, R5, R7, RZ ;  /* 0x0000000705057210 */ /* 0x000fe20007ffe0ff */
[----:B------:R-:W-:-:S04]  /*4020*/  IMAD R7, R41, UR4, RZ ;  /* 0x0000000429077c24 */ /* 0x000fc8000f8e02ff */
[C---:B------:R-:W-:Y:S02]  /*4030*/  IMAD R7, R42.reuse, UR5, R7 ;  /* 0x000000052a077c24 */ /* 0x040fe4000f8e0207 */
[----:B------:R-:W-:Y:S01]  /*4040*/  IMAD.WIDE.U32 R4, R42, UR4, R4 ;  /* 0x000000042a047c25 */ /* 0x000fe2000f8e0004 */
[----:B------:R-:W-:-:S04]  /*4050*/  ULDC UR4, c[0x0][0x224] ;  /* 0x0000890000047ab9 */ /* 0x000fc80000000800 */
[----:B------:R-:W-:Y:S02]  /*4060*/  IADD3 R5, R5, R7, RZ ;  /* 0x0000000705057210 */ /* 0x000fe40007ffe0ff */
[----:B-1----:R-:W-:-:S04]  /*4070*/  LEA R6, P0, R4, R44, 0x1 ;  /* 0x0000002c04067211 */ /* 0x002fc800078008ff */
[----:B------:R-:W-:Y:S02]  /*4080*/  LEA.HI.X R7, R4, R45, R5, 0x1, P0 ;  /* 0x0000002d04077211 */ /* 0x000fe400000f0c05 */
[----:B------:R-:W-:Y:S01]  /*4090*/  ISETP.GE.AND P0, PT, R32, UR4, PT ;  /* 0x0000000420007c0c */ /* 0x000fe2000bf06270 */
[----:B------:R-:W-:-:S05]  /*40a0*/  IMAD.WIDE R4, R0, 0x10, R6 ;  /* 0x0000001000047825 */ /* 0x000fca00078e0206 */
[----:B---3--:R1:W-:Y:S04]  /*40b0*/  STG.E.128 desc[UR12][R4.64], R8 ;  /* 0x0000000804007986 */ /* 0x0083e8000c101d0c */
[----:B0-----:R1:W-:Y:S03]  /*40c0*/  STG.E.128 desc[UR12][R4.64+0x200], R12 ;  /* 0x0002000c04007986 */ /* 0x0013e6000c101d0c */
[----:B------:R-:W-:Y:S05]  /*40d0*/  @!P0 BRA `(.L_x_2978) ;  /* 0xffffffc400048947 */ /* 0x000fea000383ffff */
[----:B------:R-:W-:Y:S05]  /*40e0*/  EXIT ;  /* 0x000000000000794d */ /* 0x000fea0003800000 */
.L_x_2979:
        /* <DEDUP_REMOVED lines=9> */
.L_x_5248:


//--------------------- .text._Z25selective_scan_fwd_kernelI32Selective_Scan_fwd_kernel_traitsILi128ELi16ELi1ELb1ELb0ELb0ELb1EN3c104HalfEfEEv13SSMParamsBase --------------------------
	.section	.text._Z25selective_scan_fwd_kernelI32Selective_Scan_fwd_kernel_traitsILi128ELi16ELi1ELb1ELb0ELb0ELb1EN3c104HalfEfEEv13SSMParamsBase,"ax",@progbits
	.align	128
        .global         _Z25selective_scan_fwd_kernelI32Selective_Scan_fwd_kernel_traitsILi128ELi16ELi1ELb1ELb0ELb0ELb1EN3c104HalfEfEEv13SSMParamsBase
        .type           _Z25selective_scan_fwd_kernelI32Selective_Scan_fwd_kernel_traitsILi128ELi16ELi1ELb1ELb0ELb0ELb1EN3c104HalfEfEEv13SSMParamsBase,@function
        .size           _Z25selective_scan_fwd_kernelI32Selective_Scan_fwd_kernel_traitsILi128ELi16ELi1ELb1ELb0ELb0ELb1EN3c104HalfEfEEv13SSMParamsBase,(.L_x_5249 - _Z25selective_scan_fwd_kernelI32Selective_Scan_fwd_kernel_traitsILi128ELi16ELi1ELb1ELb0ELb0ELb1EN3c104HalfEfEEv13SSMParamsBase)
        .other          _Z25selective_scan_fwd_kernelI32Selective_Scan_fwd_kernel_traitsILi128ELi16ELi1ELb1ELb0ELb0ELb1EN3c104HalfEfEEv13SSMParamsBase,@"STO_CUDA_ENTRY STV_DEFAULT"
_Z25selective_scan_fwd_kernelI32Selective_Scan_fwd_kernel_traitsILi128ELi16ELi1ELb1ELb0ELb0ELb1EN3c104HalfEfEEv13SSMParamsBase:
.text._Z25selective_scan_fwd_kernelI32Selective_Scan_fwd_kernel_traitsILi128ELi16ELi1ELb1ELb0ELb0ELb1EN3c104HalfEfEEv13SSMParamsBase:
        /* <DEDUP_REMOVED lines=21> */
[----:B------:R-:W5:Y:S01]  /*0150*/  @P1 LDG.E R30, desc[UR12][R4.64] ;  /* 0x0000000c041e1981 */ /* 0x000f62000c1e1900 */
        /* <DEDUP_REMOVED lines=21> */
[C---:B------:R-:W-:Y:S01]  /*02b0*/  IMAD R43, R0.reuse, R43, R2 ;  /* 0x0000002b002b7224 */ /* 0x040fe200078e0202 */
[----:B------:R-:W-:Y:S01]  /*02c0*/  UMOV UR7, UR8 ;  /* 0x0000000800077c82 */ /* 0x000fe20008000000 */
[----:B------:R-:W2:Y:S01]  /*02d0*/  S2R R32, SR_LANEID ;  /* 0x0000000000207919 */ /* 0x000ea20000000000 */
[C---:B------:R-:W-:Y:S01]  /*02e0*/  IMAD.WIDE.U32 R2, R0.reuse, R40, UR4 ;  /* 0x0000000400027e25 */ /* 0x040fe2000f8e0028 */
[----:B------:R-:W-:Y:S01]  /*02f0*/  ULDC.64 UR4, c[0x0][0x230] ;  /* 0x00008c0000047ab9 */ /* 0x000fe20000000a00 */
[----:B------:R-:W-:Y:S01]  /*0300*/  ULDC.64 UR8, c[0x0][0x268] ;  /* 0x00009a0000087ab9 */ /* 0x000fe20000000a00 */
[----:B------:R-:W-:Y:S01]  /*0310*/  MOV R34, RZ ;  /* 0x000000ff00227202 */ /* 0x000fe20000000f00 */
[----:B------:R-:W-:Y:S01]  /*0320*/  IMAD.WIDE.U32 R4, R0, R42, UR6 ;  /* 0x0000000600047e25 */ /* 0x000fe2000f8e002a */
[----:B------:R-:W-:Y:S01]  /*0330*/  IADD3 R41, R3, R41, RZ ;  /* 0x0000002903297210 */ /* 0x000fe20007ffe0ff */
[----:B------:R-:W-:Y:S01]  /*0340*/  ULDC.64 UR6, c[0x0][0x248] ;  /* 0x0000920000067ab9 */ /* 0x000fe20000000a00 */
[----:B------:R-:W-:Y:S01]  /*0350*/  LEA R36, P0, R2, R36, 0x1 ;  /* 0x0000002402247211 */ /* 0x000fe200078008ff */
[----:B0-----:R-:W-:Y:S01]  /*0360*/  IMAD R3, R7, UR14, R0 ;  /* 0x0000000e07037c24 */ /* 0x001fe2000f8e0200 */
[----:B------:R-:W-:Y:S01]  /*0370*/  IADD3 R43, R5, R43, RZ ;  /* 0x0000002b052b7210 */ /* 0x000fe20007ffe0ff */
[----:B------:R-:W-:Y:S01]  /*0380*/  IMAD R5, R29, UR6, RZ ;  /* 0x000000061d057c24 */ /* 0x000fe2000f8e02ff */
[----:B---3--:R-:W-:Y:S01]  /*0390*/  LEA R38, P1, R4, R38, 0x1 ;  /* 0x0000002604267211 */ /* 0x008fe200078208ff */
[----:B------:R-:W-:Y:S01]  /*03a0*/  IMAD R33, R3, R6, RZ ;  /* 0x0000000603217224 */ /* 0x000fe200078e02ff */
[----:B------:R-:W-:Y:S01]  /*03b0*/  LEA.HI.X R41, R2, R37, R41, 0x1, P0 ;  /* 0x0000002502297211 */ /* 0x000fe200000f0c29 */
[----:B------:R-:W-:Y:S01]  /*03c0*/  IMAD R3, R29, UR4, RZ ;  /* 0x000000041d037c24 */ /* 0x000fe2000f8e02ff */
[----:B------:R-:W-:Y:S01]  /*03d0*/  LEA.HI.X R43, R4, R39, R43, 0x1, P1 ;  /* 0x00000027042b7211 */ /* 0x000fe200008f0c2b */
[----:B------:R-:W-:Y:S01]  /*03e0*/  IMAD.WIDE.U32 R26, R0, UR4, RZ ;  /* 0x00000004001a7c25 */ /* 0x000fe2000f8e00ff */
[----:B------:R-:W-:-:S03]  /*03f0*/  ULDC UR4, c[0x0][0x21c] ;  /* 0x0000870000047ab9 */ /* 0x000fc60000000800 */
[C---:B------:R-:W-:Y:S02]  /*0400*/  IMAD R35, R0.reuse, UR5, R3 ;  /* 0x0000000500237c24 */ /* 0x040fe4000f8e0203 */
[----:B------:R-:W-:Y:S02]  /*0410*/  IMAD R3, R29, UR8, RZ ;  /* 0x000000081d037c24 */ /* 0x000fe4000f8e02ff */
[C---:B------:R-:W-:Y:S01]  /*0420*/  IMAD R5, R0.reuse, UR7, R5 ;  /* 0x0000000700057c24 */ /* 0x040fe2000f8e0205 */
[----:B------:R-:W-:Y:S01]  /*0430*/  IADD3 R35, R27, R35, RZ ;  /* 0x000000231b237210 */ /* 0x000fe20007ffe0ff */
[C---:B------:R-:W-:Y:S01]  /*0440*/  IMAD R39, R0.reuse, UR9, R3 ;  /* 0x0000000900277c24 */ /* 0x040fe2000f8e0203 */
[C---:B-1----:R-:W-:Y:S01]  /*0450*/  SHF.L.U32 R4, R31.reuse, 0x1, RZ ;  /* 0x000000011f047819 */ /* 0x042fe200000006ff */
[----:B------:R-:W-:Y:S01]  /*0460*/  IMAD.WIDE.U32 R24, R0, UR6, RZ ;  /* 0x0000000600187c25 */ /* 0x000fe2000f8e00ff */
[----:B------:R-:W-:Y:S02]  /*0470*/  LOP3.LUT R58, R31, 0x1f, RZ, 0xc0, !PT ;  /* 0x0000001f1f3a7812 */ /* 0x000fe400078ec0ff */
[----:B------:R-:W-:Y:S01]  /*0480*/  LOP3.LUT R4, R4, 0xffffffc0, RZ, 0xc0, !PT ;  /* 0xffffffc004047812 */ /* 0x000fe200078ec0ff */
[----:B------:R-:W-:Y:S01]  /*0490*/  IMAD.WIDE.U32 R2, R0, UR8, RZ ;  /* 0x0000000800027c25 */ /* 0x000fe2000f8e00ff */
[----:B------:R-:W-:-:S02]  /*04a0*/  IADD3 R37, R25, R5, RZ ;  /* 0x0000000519257210 */ /* 0x000fc40007ffe0ff */
[C---:B------:R-:W-:Y:S01]  /*04b0*/  LOP3.LUT R40, R4.reuse, 0x1f, R31, 0xf8, !PT ;  /* 0x0000001f04287812 */ /* 0x040fe200078ef81f */
[----:B------:R-:W-:Y:S01]  /*04c0*/  IMAD R33, R33, UR4, RZ ;  /* 0x0000000421217c24 */ /* 0x000fe2000f8e02ff */
[----:B------:R-:W-:Y:S02]  /*04d0*/  IADD3 R39, R3, R39, RZ ;  /* 0x0000002703277210 */ /* 0x000fe40007ffe0ff */
[----:B--2---:R-:W-:-:S07]  /*04e0*/  IADD3 R61, R4, R32, RZ ;  /* 0x00000020043d7210 */ /* 0x004fce0007ffe0ff */
.L_x_3018:
[----:B------:R-:W-:Y:S01]  /*04f0*/  BAR.SYNC.DEFER_BLOCKING 0x0 ;  /* 0x0000000000007b1d */ /* 0x000fe20000010000 */
[----:B0-----:R-:W-:Y:S02]  /*0500*/  MOV R4, R36 ;  /* 0x0000002400047202 */ /* 0x001fe40000000f00 */
[----:B------:R-:W-:-:S03]  /*0510*/  MOV R5, R41 ;  /* 0x0000002900057202 */ /* 0x000fc60000000f00 */
[----:B------:R-:W0:Y:S01]  /*0520*/  S2R R7, SR_CgaCtaId ;  /* 0x0000000000077919 */ /* 0x000e220000008800 */
[----:B------:R-:W-:Y:S01]  /*0530*/  IMAD.WIDE R4, R40, 0x10, R4 ;  /* 0x0000001028047825 */ /* 0x000fe200078e0204 */
[----:B------:R-:W-:Y:S01]  /*0540*/  MOV R60, 0x400 ;  /* 0x00000400003c7802 */ /* 0x000fe20000000f00 */
[----:B------:R-:W1:Y:S03]  /*0550*/  LDC R23, c[0x0][0x21c] ;  /* 0x00008700ff177b82 */ /* 0x000e660000000800 */
[----:B------:R-:W2:Y:S04]  /*0560*/  LDG.E.128 R8, desc[UR12][R4.64] ;  /* 0x0000000c04087981 */ /* 0x000ea8000c1e1d00 */
[----:B------:R-:W3:Y:S01]  /*0570*/  LDG.E.128 R44, desc[UR12][R4.64+0x200] ;  /* 0x0002000c042c7981 */ /* 0x000ee2000c1e1d00 */
[----:B------:R-:W-:-:S05]  /*0580*/  MOV R42, R38 ;  /* 0x00000026002a7202 */ /* 0x000fca0000000f00 */
[----:B------:R-:W-:Y:S01]  /*0590*/  IMAD.WIDE R20, R40, 0x10, R42 ;  /* 0x0000001028147825 */ /* 0x000fe200078e022a */
        /* <DEDUP_REMOVED lines=13> */
[----:B-1----:R-:W-:Y:S01]  /*0670*/  ISETP.GE.AND P6, PT, R23, 0x1, PT ;  /* 0x000000011700780c */ /* 0x002fe20003fc6270 */
[----:B------:R-:W-:Y:S01]  /*0680*/  BSSY B0, `(.L_x_2980) ;  /* 0x000003c000007945 */ /* 0x000fe20003800000 */
[----:B--2---:R-:W-:Y:S04]  /*0690*/  STS.128 [R22], R48 ;  /* 0x0000003016007388 */ /* 0x004fe80000000c00 */
[----:B---3--:R-:W-:Y:S01]  /*06a0*/  STS.128 [R22+0x200], R52 ;  /* 0x0002003416007388 */ /* 0x008fe20000000c00 */
[----:B------:R-:W-:-:S03]  /*06b0*/  NOP ;  /* 0x0000000000007918 */ /* 0x000fc60000000000 */
[----:B------:R-:W0:Y:S04]  /*06c0*/  LDS.128 R8, [R61] ;  /* 0x000000003d087984 */ /* 0x000e280000000c00 */
[----:B------:R1:W2:Y:S01]  /*06d0*/  LDS.128 R4, [R61+0x10] ;  /* 0x000010003d047984 */ /* 0x0002a20000000c00 */
[--C-:B0-----:R-:W-:Y:S02]  /*06e0*/  HADD2.F32 R67, -RZ, R8.reuse.H0_H0 ;  /* 0x20000008ff437230 */ /* 0x101fe40000004100 */
[----:B------:R-:W-:Y:S02]  /*06f0*/  HADD2.F32 R23, -RZ, R8.H1_H1 ;  /* 0x30000008ff177230 */ /* 0x000fe40000004100 */
[--C-:B------:R-:W-:Y:S02]  /*0700*/  HADD2.F32 R65, -RZ, R9.reuse.H0_H0 ;  /* 0x20000009ff417230 */ /* 0x100fe40000004100 */
        /* <DEDUP_REMOVED lines=8> */
[----:B------:R-:W-:Y:S01]  /*0790*/  FADD.FTZ R63, R63, R30 ;  /* 0x0000001e3f3f7221 */ /* 0x000fe20000010000 */
[----:B------:R-:W-:Y:S01]  /*07a0*/  ISETP.EQ.OR P4, PT, RZ, UR4, P4 ;  /* 0x00000004ff007c0c */ /* 0x000fe2000a782670 */
[----:B-1----:R-:W-:-:S02]  /*07b0*/  HADD2.F32 R61, -RZ, R11.H0_H0 ;  /* 0x2000000bff3d7230 */ /* 0x002fc40000004100 */
        /* <DEDUP_REMOVED lines=8> */
[----:B--2---:R-:W-:-:S12]  /*0840*/  @P4 BRA `(.L_x_2981) ;  /* 0x00000000007c4947 */ /* 0x004fd80003800000 */
        /* <DEDUP_REMOVED lines=31> */
.L_x_2981:
[----:B------:R-:W-:Y:S05]  /*0a40*/  BSYNC B0 ;  /* 0x0000000000007941 */ /* 0x000fea0003800000 */
.L_x_2980:
        /* <DEDUP_REMOVED lines=36> */
.L_x_2983:
[----:B------:R-:W-:Y:S05]  /*0c90*/  BSYNC B0 ;  /* 0x0000000000007941 */ /* 0x000fea0003800000 */
.L_x_2982:
        /* <DEDUP_REMOVED lines=38> */
.L_x_2985:
[----:B------:R-:W-:Y:S05]  /*0f00*/  BSYNC B0 ;  /* 0x0000000000007941 */ /* 0x000fea0003800000 */
.L_x_2984:
        /* <DEDUP_REMOVED lines=36> */
.L_x_2987:
[----:B------:R-:W-:Y:S05]  /*1150*/  BSYNC B0 ;  /* 0x0000000000007941 */ /* 0x000fea0003800000 */
.L_x_2986:
        /* <DEDUP_REMOVED lines=42> */
.L_x_2989:
[----:B------:R-:W-:Y:S05]  /*1400*/  BSYNC B0 ;  /* 0x0000000000007941 */ /* 0x000fea0003800000 */
.L_x_2988:
        /* <DEDUP_REMOVED lines=40> */
.L_x_2991:
[----:B------:R-:W-:Y:S05]  /*1690*/  BSYNC B0 ;  /* 0x0000000000007941 */ /* 0x000fea0003800000 */
.L_x_2990:
        /* <DEDUP_REMOVED lines=42> */
.L_x_2993:
[----:B------:R-:W-:Y:S05]  /*1940*/  BSYNC B0 ;  /* 0x0000000000007941 */ /* 0x000fea0003800000 */
.L_x_2992:
        /* <DEDUP_REMOVED lines=40> */
.L_x_2995:
[----:B------:R-:W-:Y:S05]  /*1bd0*/  BSYNC B0 ;  /* 0x0000000000007941 */ /* 0x000fea0003800000 */
.L_x_2994:
        /* <DEDUP_REMOVED lines=42> */
.L_x_2997:
[----:B------:R-:W-:Y:S05]  /*1e80*/  BSYNC B0 ;  /* 0x0000000000007941 */ /* 0x000fea0003800000 */
.L_x_2996:
        /* <DEDUP_REMOVED lines=40> */
.L_x_2999:
[----:B------:R-:W-:Y:S05]  /*2110*/  BSYNC B0 ;  /* 0x0000000000007941 */ /* 0x000fea0003800000 */
.L_x_2998:
        /* <DEDUP_REMOVED lines=46> */
.L_x_3001:
[----:B------:R-:W-:Y:S05]  /*2400*/  BSYNC B0 ;  /* 0x0000000000007941 */ /* 0x000fea0003800000 */
.L_x_3000:
        /* <DEDUP_REMOVED lines=33> */
.L_x_3003:
[----:B------:R-:W-:Y:S05]  /*2620*/  BSYNC B0 ;  /* 0x0000000000007941 */ /* 0x000fea0003800000 */
.L_x_3002:
        /* <DEDUP_REMOVED lines=33> */
.L_x_3005:
[----:B------:R-:W-:Y:S05]  /*2840*/  BSYNC B0 ;  /* 0x0000000000007941 */ /* 0x000fea0003800000 */
.L_x_3004:
        /* <DEDUP_REMOVED lines=33> */
.L_x_3007:
[----:B------:R-:W-:Y:S05]  /*2a60*/  BSYNC B0 ;  /* 0x0000000000007941 */ /* 0x000fea0003800000 */
.L_x_3006:
        /* <DEDUP_REMOVED lines=33> */
.L_x_3009:
[----:B------:R-:W-:Y:S05]  /*2c80*/  BSYNC B0 ;  /* 0x0000000000007941 */ /* 0x000fea0003800000 */
.L_x_3008:
        /* <DEDUP_REMOVED lines=33> */
.L_x_3011:
[----:B------:R-:W-:Y:S05]  /*2ea0*/  BSYNC B0 ;  /* 0x0000000000007941 */ /* 0x000fea0003800000 */
.L_x_3010:
        /* <DEDUP_REMOVED lines=32> */
.L_x_3017:
[----:B------:R-:W-:Y:S02]  /*30b0*/  SHF.R.S32.HI R8, RZ, 0x1f, R75 ;  /* 0x0000001fff087819 */ /* 0x000fe4000001144b */
[----:B-1----:R-:W-:Y:S02]  /*30c0*/  MOV R4, R26 ;  /* 0x0000001a00047202 */ /* 0x002fe40000000f00 */
        /* <DEDUP_REMOVED lines=13> */
[----:B0-----:R-:W-:Y:S01]  /*31a0*/  MOV R60, 0x400 ;  /* 0x00000400003c7802 */ /* 0x001fe20000000f00 */
        /* <DEDUP_REMOVED lines=50> */
[----:B------:R-:W-:-:S05]  /*34d0*/  MOV R6, R2 ;  /* 0x0000000200067202 */ /* 0x000fca0000000f00 */
        /* <DEDUP_REMOVED lines=11> */
[----:B------:R-:W-:-:S03]  /*3590*/  FMUL.FTZ R4, R95, R4 ;  /* 0x000000045f047220 */ /* 0x000fc60000410000 */
[C---:B-1----:R-:W-:Y:S01]  /*35a0*/  FFMA.FTZ R21, R111.reuse, R7, R76 ;  /* 0x000000076f157223 */ /* 0x042fe2000001004c */
[----:B------:R-:W-:Y:S01]  /*35b0*/  FMUL.FTZ R20, R111, R4 ;  /* 0x000000046f147220 */ /* 0x000fe20000410000 */
[----:B------:R-:W-:Y:S02]  /*35c0*/  MOV R4, R24 ;  /* 0x0000001800047202 */ /* 0x000fe40000000f00 */
[----:B------:R-:W-:Y:S01]  /*35d0*/  MOV R7, R39 ;  /* 0x0000002700077202 */ /* 0x000fe20000000f00 */
[----:B------:R-:W0:Y:S02]  /*35e0*/  SHFL.UP PT, R22, R21, 0x1, RZ ;  /* 0x0420000015167989 */ /* 0x000e2400000e00ff */
[C---:B------:R-:W-:Y:S02]  /*35f0*/  IMAD.WIDE.U32 R4, R75.reuse, UR6, R4 ;  /* 0x000000064b047c25 */ /* 0x040fe4000f8e0004 */
[----:B------:R-:W1:Y:S02]  /*3600*/  SHFL.UP PT, R23, R20, 0x1, RZ ;  /* 0x0420000014177989 */ /* 0x000e6400000e00ff */
[----:B------:R-:W-:Y:S01]  /*3610*/  IMAD.WIDE.U32 R6, R75, UR8, R6 ;  /* 0x000000084b067c25 */ /* 0x000fe2000f8e0006 */
[----:B------:R-:W-:-:S02]  /*3620*/  IADD3 R9, R5, R9, RZ ;  /* 0x0000000905097210 */ /* 0x000fc40007ffe0ff */
[----:B------:R-:W-:Y:S02]  /*3630*/  LEA R8, P2, R4, R14, 0x2 ;  /* 0x0000000e04087211 */ /* 0x000fe400078410ff */
[----:B------:R-:W-:Y:S02]  /*3640*/  IADD3 R5, R7, R11, RZ ;  /* 0x0000000b07057210 */ /* 0x000fe40007ffe0ff */
[----:B---3--:R-:W-:Y:S02]  /*3650*/  LEA R10, P3, R6, R16, 0x2 ;  /* 0x00000010060a7211 */ /* 0x008fe400078610ff */
[----:B------:R-:W-:Y:S02]  /*3660*/  LEA.HI.X R9, R4, R15, R9, 0x2, P2 ;  /* 0x0000000f04097211 */ /* 0x000fe400010f1409 */
        /* <DEDUP_REMOVED lines=8> */
[----:B------:R-:W5:Y:S04]  /*36f0*/  LDG.E R110, desc[UR12][R8.64] ;  /* 0x0000000c086e7981 */ /* 0x000f68000c1e1900 */
[----:B------:R3:W5:Y:S01]  /*3700*/  LDG.E R113, desc[UR12][R10.64] ;  /* 0x0000000c0a717981 */ /* 0x000762000c1e1900 */
[----:B------:R-:W-:Y:S01]  /*3710*/  MOV R23, RZ ;  /* 0x000000ff00177202 */ /* 0x000fe20000000f00 */
[----:B------:R-:W-:Y:S01]  /*3720*/  BSSY B0, `(.L_x_3013) ;  /* 0x000003b000007945 */ /* 0x000fe20003800000 */
[----:B------:R-:W-:-:S02]  /*3730*/  MOV R22, 0x3f800000 ;  /* 0x3f80000000167802 */ /* 0x000fc40000000f00 */
[----:B------:R-:W-:-:S03]  /*3740*/  SHF.R.U32.HI R117, RZ, 0x5, R31 ;  /* 0x00000005ff757819 */ /* 0x000fc6000001161f */
[----:B------:R-:W-:Y:S02]  /*3750*/  @!P2 SHF.R.U32.HI R6, RZ, 0x2, R31 ;  /* 0x00000002ff06a819 */ /* 0x000fe4000001161f */
[----:B------:R-:W-:Y:S01]  /*3760*/  ISETP.NE.AND P3, PT, R117, RZ, PT ;  /* 0x000000ff7500720c */ /* 0x000fe20003f65270 */
[----:B-1----:R-:W-:-:S03]  /*3770*/  @P1 FFMA.FTZ R21, R20, R4, R21 ;  /* 0x0000000414151223 */ /* 0x002fc60000010015 */
[----:B------:R-:W-:Y:S01]  /*3780*/  ISETP.NE.AND P4, PT, R32, RZ, P3 ;  /* 0x000000ff2000720c */ /* 0x000fe20001f85270 */
[----:B--2---:R-:W-:Y:S01]  /*3790*/  @P1 FMUL.FTZ R20, R20, R5 ;  /* 0x0000000514141220 */ /* 0x004fe20000410000 */
[----:B------:R-:W1:Y:S01]  /*37a0*/  SHFL.UP PT, R4, R21, 0x4, RZ ;  /* 0x0480000015047989 */ /* 0x000e6200000e00ff */
[----:B------:R-:W-:Y:S02]  /*37b0*/  ISETP.GE.AND P1, PT, R32, 0x4, PT ;  /* 0x000000042000780c */ /* 0x000fe40003f26270 */
[----:B0-----:R-:W-:Y:S01]  /*37c0*/  LEA R60, R7, R60, 0x18 ;  /* 0x0000003c073c7211 */ /* 0x001fe200078ec0ff */
[----:B------:R-:W0:Y:S03]  /*37d0*/  SHFL.UP PT, R5, R20, 0x4, RZ ;  /* 0x0480000014057989 */ /* 0x000e2600000e00ff */
[----:B------:R-:W-:-:S05]  /*37e0*/  @!P0 LEA R114, R75, R60, 0x3 ;  /* 0x0000003c4b728211 */ /* 0x000fca00078e18ff */
[----:B------:R-:W-:Y:S02]  /*37f0*/  @!P0 LDS.64 R22, [R114+0x10d0] ;  /* 0x0010d00072168984 */ /* 0x000fe40000000a00 */
[C---:B-1----:R-:W-:Y:S01]  /*3800*/  @P1 FFMA.FTZ R21, R20.reuse, R4, R21 ;  /* 0x0000000414151223 */ /* 0x042fe20000010015 */
[----:B0-----:R-:W-:-:S04]  /*3810*/  @P1 FMUL.FTZ R20, R20, R5 ;  /* 0x0000000514141220 */ /* 0x001fc80000410000 */
[----:B------:R-:W0:Y:S01]  /*3820*/  SHFL.UP PT, R4, R21, 0x8, RZ ;  /* 0x0500000015047989 */ /* 0x000e2200000e00ff */
[----:B------:R-:W-:-:S03]  /*3830*/  ISETP.GE.AND P1, PT, R32, 0x8, PT ;  /* 0x000000082000780c */ /* 0x000fc60003f26270 */
[----:B------:R-:W1:Y:S10]  /*3840*/  SHFL.UP PT, R5, R20, 0x8, RZ ;  /* 0x0500000014057989 */ /* 0x000e7400000e00ff */
[C---:B0-----:R-:W-:Y:S01]  /*3850*/  @P1 FFMA.FTZ R21, R20.reuse, R4, R21 ;  /* 0x0000000414151223 */ /* 0x041fe20000010015 */
[----:B-1----:R-:W-:-:S04]  /*3860*/  @P1 FMUL.FTZ R20, R20, R5 ;  /* 0x0000000514141220 */ /* 0x002fc80000410000 */
[----:B------:R-:W0:Y:S01]  /*3870*/  SHFL.UP PT, R4, R21, 0x10, RZ ;  /* 0x0600000015047989 */ /* 0x000e2200000e00ff */
[----:B------:R-:W-:-:S03]  /*3880*/  ISETP.GE.AND P1, PT, R32, 0x10, PT ;  /* 0x000000102000780c */ /* 0x000fc60003f26270 */
[----:B------:R-:W1:Y:S10]  /*3890*/  SHFL.UP PT, R5, R20, 0x10, RZ ;  /* 0x0600000014057989 */ /* 0x000e7400000e00ff */
[C---:B0-----:R-:W-:Y:S01]  /*38a0*/  @P1 FFMA.FTZ R21, R20.reuse, R4, R21 ;  /* 0x0000000414151223 */ /* 0x041fe20000010015 */
[----:B-1----:R-:W-:Y:S01]  /*38b0*/  @P1 FMUL.FTZ R20, R20, R5 ;  /* 0x0000000514141220 */ /* 0x002fe20000410000 */
[----:B------:R-:W-:-:S03]  /*38c0*/  @!P2 LOP3.LUT R5, R6, 0x3ffffff8, RZ, 0xc0, !PT ;  /* 0x3ffffff80605a812 */ /* 0x000fc600078ec0ff */
[----:B------:R-:W-:Y:S01]  /*38d0*/  SHFL.UP PT, R115, R21, 0x1, RZ ;  /* 0x0420000015737989 */ /* 0x000fe200000e00ff */
[C---:B------:R-:W-:Y:S02]  /*38e0*/  ISETP.NE.AND P1, PT, R117.reuse, 0x3, PT ;  /* 0x000000037500780c */ /* 0x040fe40003f25270 */
[----:B------:R-:W-:Y:S01]  /*38f0*/  @!P2 IADD3 R116, R60, R5, RZ ;  /* 0x000000053c74a210 */ /* 0x000fe20007ffe0ff */
[----:B------:R-:W-:Y:S04]  /*3900*/  SHFL.UP PT, R112, R20, 0x1, RZ ;  /* 0x0420000014707989 */ /* 0x000fe800000e00ff */
[----:B------:R-:W-:Y:S01]  /*3910*/  @!P2 STS.64 [R116+0x1090], R20 ;  /* 0x001090147400a388 */ /* 0x000fe20000000a00 */
[----:B------:R-:W-:Y:S01]  /*3920*/  BAR.SYNC.DEFER_BLOCKING 0x0 ;  /* 0x0000000000007b1d */ /* 0x000fe20000010000 */
[----:B------:R-:W-:-:S05]  /*3930*/  ISETP.NE.AND P2, PT, R117, 0x2, PT ;  /* 0x000000027500780c */ /* 0x000fca0003f45270 */
[----:B------:R-:W0:Y:S04]  /*3940*/  LDS.128 R4, [R60+0x1090] ;  /* 0x001090003c047984 */ /* 0x000e280000000c00 */
[----:B---3--:R-:W1:Y:S01]  /*3950*/  LDS.128 R8, [R60+0x10a0] ;  /* 0x0010a0003c087984 */ /* 0x008e620000000c00 */
[-C--:B0-----:R-:W-:Y:S01]  /*3960*/  FMUL.FTZ R119, R4, R6.reuse ;  /* 0x0000000604777220 */ /* 0x081fe20000410000 */
[----:B------:R-:W-:-:S04]  /*3970*/  FFMA.FTZ R6, R5, R6, R7 ;  /* 0x0000000605067223 */ /* 0x000fc80000010007 */
[C---:B------:R-:W-:Y:S01]  /*3980*/  FSEL R4, R119.reuse, R4, !P2 ;  /* 0x0000000477047208 */ /* 0x040fe20005000000 */
[-C--:B-1----:R-:W-:Y:S01]  /*3990*/  FMUL.FTZ R119, R119, R8.reuse ;  /* 0x0000000877777220 */ /* 0x082fe20000410000 */
[C---:B------:R-:W-:Y:S01]  /*39a0*/  FFMA.FTZ R8, R6.reuse, R8, R9 ;  /* 0x0000000806087223 */ /* 0x040fe20000010009 */
[----:B------:R-:W-:-:S03]  /*39b0*/  FSEL R5, R6, R5, !P2 ;  /* 0x0000000506057208 */ /* 0x000fc60005000000 */
[----:B------:R-:W-:Y:S01]  /*39c0*/  FSEL R7, R119, R4, !P1 ;  /* 0x0000000477077208 */ /* 0x000fe20004800000 */
[----:B------:R-:W-:Y:S01]  /*39d0*/  FFMA.FTZ R11, R10, R8, R11 ;  /* 0x000000080a0b7223 */ /* 0x000fe2000001000b */
[----:B------:R-:W-:Y:S01]  /*39e0*/  FSEL R5, R8, R5, !P1 ;  /* 0x0000000508057208 */ /* 0x000fe20004800000 */
[----:B------:R-:W-:Y:S01]  /*39f0*/  FMUL.FTZ R10, R10, R119 ;  /* 0x000000770a0a7220 */ /* 0x000fe20000410000 */
[----:B------:R-:W-:Y:S01]  /*3a00*/  @P3 MOV R4, R22 ;  /* 0x0000001600043202 */ /* 0x000fe20000000f00 */
[C---:B------:R-:W-:Y:S02]  /*3a10*/  @P4 FMUL.FTZ R7, R112.reuse, R7 ;  /* 0x0000000770074220 */ /* 0x040fe40000410000 */
[----:B------:R-:W-:-:S03]  /*3a20*/  @P4 FFMA.FTZ R5, R112, R5, R115 ;  /* 0x0000000570054223 */ /* 0x000fc60000010073 */
        /* <DEDUP_REMOVED lines=10> */
.L_x_3014:
[----:B------:R-:W-:Y:S05]  /*3ad0*/  BSYNC B0 ;  /* 0x0000000000007941 */ /* 0x000fea0003800000 */
.L_x_3013:
        /* <DEDUP_REMOVED lines=24> */
[----:B------:R-:W-:Y:S01]  /*3c60*/  IMAD R6, R34, R77, R75 ;  /* 0x0000004d22067224 */ /* 0x000fe200078e024b */
[----:B------:R-:W-:-:S04]  /*3c70*/  LEA R9, R75, R60, 0x3 ;  /* 0x0000003c4b097211 */ /* 0x000fc800078e18ff */
[----:B------:R-:W-:Y:S01]  /*3c80*/  SHF.R.S32.HI R8, RZ, 0x1f, R6 ;  /* 0x0000001fff087819 */ /* 0x000fe20000011406 */
[----:B------:R1:W-:Y:S01]  /*3c90*/  STS.64 [R9+0x10d0], R4 ;  /* 0x0010d00409007388 */ /* 0x0003e20000000a00 */
[----:B------:R-:W-:-:S04]  /*3ca0*/  IADD3 R7, P1, R33, R6, RZ ;  /* 0x0000000621077210 */ /* 0x000fc80007f3e0ff */
[----:B------:R-:W-:Y:S02]  /*3cb0*/  LEA.HI.X.SX32 R8, R33, R8, 0x1, P1 ;  /* 0x0000000821087211 */ /* 0x000fe400008f0eff */
[----:B----4-:R-:W-:-:S04]  /*3cc0*/  LEA R6, P1, R7, R18, 0x3 ;  /* 0x0000001207067211 */ /* 0x010fc800078218ff */
[----:B------:R-:W-:-:S05]  /*3cd0*/  LEA.HI.X R7, R7, R19, R8, 0x3, P1 ;  /* 0x0000001307077211 */ /* 0x000fca00008f1c08 */
[----:B------:R1:W-:Y:S04]  /*3ce0*/  STG.E.64 desc[UR12][R6.64], R4 ;  /* 0x0000000406007986 */ /* 0x0003e8000c101b0c */
.L_x_3016:
[----:B------:R-:W-:Y:S05]  /*3cf0*/  BSYNC B0 ;  /* 0x0000000000007941 */ /* 0x000fea0003800000 */
.L_x_3015:
        /* <DEDUP_REMOVED lines=19> */
.L_x_3012:
[----:B------:R-:W-:Y:S01]  /*3e30*/  BAR.SYNC.DEFER_BLOCKING 0x0 ;  /* 0x0000000000007b1d */ /* 0x000fe20000010000 */
[----:B-1----:R-:W-:Y:S02]  /*3e40*/  SHF.L.U32 R4, R31, 0x1, RZ ;  /* 0x000000011f047819 */ /* 0x002fe400000006ff */
[----:B------:R-:W-:Y:S02]  /*3e50*/  F2FP.F16.F32.PACK_AB R7, R51, R48 ;  /* 0x000000303307723e */ /* 0x000fe400000000ff */
[----:B------:R-:W-:-:S03]  /*3e60*/  LOP3.LUT R61, R4, 0xffffffc0, RZ, 0xc0, !PT ;  /* 0xffffffc0043d7812 */ /* 0x000fc600078ec0ff */
[----:B------:R-:W0:Y:S01]  /*3e70*/  LDC.64 R66, c[0x0][0x2b0] ;  /* 0x0000ac00ff427b82 */ /* 0x000e220000000a00 */
[----:B------:R-:W-:Y:S01]  /*3e80*/  F2FP.F16.F32.PACK_AB R6, R49, R46 ;  /* 0x0000002e3106723e */ /* 0x000fe200000000ff */
[----:B------:R-:W-:Y:S01]  /*3e90*/  ULDC.64 UR4, c[0x0][0x2b8] ;  /* 0x0000ae0000047ab9 */ /* 0x000fe20000000a00 */
[----:B------:R-:W-:Y:S01]  /*3ea0*/  LEA R9, R32, R61, 0x1 ;  /* 0x0000003d20097211 */ /* 0x000fe200078e08ff */
[----:B------:R-:W-:Y:S01]  /*3eb0*/  ULDC.64 UR6, c[0x0][0x2a8] ;  /* 0x0000aa0000067ab9 */ /* 0x000fe20000000a00 */
[----:B------:R-:W-:Y:S02]  /*3ec0*/  IADD3 R61, R61, R32, RZ ;  /* 0x000000203d3d7210 */ /* 0x000fe40007ffe0ff */
[----:B------:R-:W-:Y:S01]  /*3ed0*/  LEA R64, R9, R60, 0x4 ;  /* 0x0000003c09407211 */ /* 0x000fe200078e20ff */
[----:B------:R-:W1:Y:S01]  /*3ee0*/  LDC.64 R68, c[0x0][0x2a0] ;  /* 0x0000a800ff447b82 */ /* 0x000e620000000a00 */
[----:B------:R-:W-:Y:S02]  /*3ef0*/  F2FP.F16.F32.PACK_AB R5, R47, R44 ;  /* 0x0000002c2f05723e */ /* 0x000fe400000000ff */
[----:B------:R-:W-:-:S02]  /*3f00*/  F2FP.F16.F32.PACK_AB R4, R45, R42 ;  /* 0x0000002a2d04723e */ /* 0x000fc400000000ff */
[----:B------:R-:W-:Y:S02]  /*3f10*/  F2FP.F16.F32.PACK_AB R11, R59, R56 ;  /* 0x000000383b0b723e */ /* 0x000fe400000000ff */
[----:B------:R-:W-:Y:S01]  /*3f20*/  F2FP.F16.F32.PACK_AB R10, R57, R54 ;  /* 0x00000036390a723e */ /* 0x000fe200000000ff */
[----:B------:R-:W2:Y:S01]  /*3f30*/  LDC.64 R20, c[0x0][0x308] ;  /* 0x0000c200ff147b82 */ /* 0x000ea20000000a00 */
[----:B------:R-:W-:Y:S01]  /*3f40*/  F2FP.F16.F32.PACK_AB R9, R55, R52 ;  /* 0x000000343709723e */ /* 0x000fe200000000ff */
[----:B------:R3:W-:Y:S01]  /*3f50*/  STS.128 [R64], R4 ;  /* 0x0000000440007388 */ /* 0x0007e20000000c00 */
[----:B------:R-:W-:Y:S02]  /*3f60*/  F2FP.F16.F32.PACK_AB R8, R53, R50 ;  /* 0x000000323508723e */ /* 0x000fe400000000ff */
[----:B------:R-:W-:Y:S02]  /*3f70*/  LEA R65, R61, R60, 0x4 ;  /* 0x0000003c3d417211 */ /* 0x000fe400078e20ff */
[----:B------:R-:W-:Y:S01]  /*3f80*/  SHF.L.U32 R62, R34, 0xb, RZ ;  /* 0x0000000b223e7819 */ /* 0x000fe200000006ff */
[----:B------:R5:W-:Y:S01]  /*3f90*/  STS.128 [R64+0x10], R8 ;  /* 0x0000100840007388 */ /* 0x000be20000000c00 */
[----:B------:R-:W-:-:S03]  /*3fa0*/  NOP ;  /* 0x0000000000007918 */ /* 0x000fc60000000000 */
[----:B------:R-:W2:Y:S01]  /*3fb0*/  LDS.128 R12, [R65] ;  /* 0x00000000410c7984 */ /* 0x000ea20000000c00 */
[----:B------:R-:W-:Y:S01]  /*3fc0*/  SHF.R.S32.HI R63, RZ, 0x1f, R62 ;  /* 0x0000001fff3f7819 */ /* 0x000fe2000001143e */
[C---:B0-----:R-:W-:Y:S01]  /*3fd0*/  IMAD R22, R66.reuse, UR15, RZ ;  /* 0x0000000f42167c24 */ /* 0x041fe2000f8e02ff */
[----:B---3--:R-:W0:Y:S01]  /*3fe0*/  LDC.64 R4, c[0x0][0x318] ;  /* 0x0000c600ff047b82 */ /* 0x008e220000000a00 */
[----:B----4-:R-:W3:Y:S02]  /*3ff0*/  LDS.128 R16, [R65+0x200] ;  /* 0x0002000041107984 */ /* 0x010ee40000000c00 */
[----:B------:R-:W-:Y:S02]  /*4000*/  IMAD R23, R67, UR14, R22 ;  /* 0x0000000e43177c24 */ /* 0x000fe4000f8e0216 */
[----:B------:R-:W-:-:S04]  /*4010*/  IMAD.WIDE.U32 R6, R66, UR14, R62 ;  /* 0x0000000e42067c25 */ /* 0x000fc8000f8e003e */
[----:B-----5:R-:W-:Y:S01]  /*4020*/  IMAD R11, R29, UR4, RZ ;  /* 0x000000041d0b7c24 */ /* 0x020fe2000f8e02ff */
[----:B------:R-:W-:Y:S01]  /*4030*/  IADD3 R7, R7, R23, RZ ;  /* 0x0000001707077210 */ /* 0x000fe20007ffe0ff */
[----:B-1----:R-:W-:Y:S02]  /*4040*/  IMAD R8, R68, UR15, RZ ;  /* 0x0000000f44087c24 */ /* 0x002fe4000f8e02ff */
[C---:B------:R-:W-:Y:S02]  /*4050*/  IMAD R11, R0.reuse, UR5, R11 ;  /* 0x00000005000b7c24 */ /* 0x040fe4000f8e020b */
[----:B------:R-:W-:Y:S01]  /*4060*/  IMAD.WIDE.U32 R6, R0, UR4, R6 ;  /* 0x0000000400067c25 */ /* 0x000fe2000f8e0006 */
[----:B------:R-:W-:-:S03]  /*4070*/  ULDC.64 UR4, c[0x0][0x2c8] ;  /* 0x0000b20000047ab9 */ /* 0x000fc60000000a00 */
[----:B------:R-:W-:Y:S01]  /*4080*/  IMAD R67, R69, UR14, R8 ;  /* 0x0000000e45437c24 */ /* 0x000fe2000f8e0208 */
[----:B------:R-:W-:Y:S01]  /*4090*/  IADD3 R10, R7, R11, RZ ;  /* 0x0000000b070a7210 */ /* 0x000fe20007ffe0ff */
[----:B------:R-:W-:Y:S01]  /*40a0*/  IMAD.WIDE.U32 R8, R68, UR14, R62 ;  /* 0x0000000e44087c25 */ /* 0x000fe2000f8e003e */
[----:B--2---:R-:W-:-:S03]  /*40b0*/  LEA R66, P0, R6, R20, 0x1 ;  /* 0x0000001406427211 */ /* 0x004fc600078008ff */
[----:B------:R-:W-:Y:S01]  /*40c0*/  IMAD R23, R29, UR6, RZ ;  /* 0x000000061d177c24 */ /* 0x000fe2000f8e02ff */
[----:B------:R-:W-:Y:S02]  /*40d0*/  IADD3 R9, R9, R67, RZ ;  /* 0x0000004309097210 */ /* 0x000fe40007ffe0ff */
[----:B------:R-:W-:Y:S01]  /*40e0*/  LEA.HI.X R67, R6, R21, R10, 0x1, P0 ;  /* 0x0000001506437211 */ /* 0x000fe200000f0c0a */
[C---:B------:R-:W-:Y:S02]  /*40f0*/  IMAD R23, R0.reuse, UR7, R23 ;  /* 0x0000000700177c24 */ /* 0x040fe4000f8e0217 */
[----:B------:R-:W-:-:S04]  /*4100*/  IMAD.WIDE.U32 R8, R0, UR6, R8 ;  /* 0x0000000600087c25 */ /* 0x000fc8000f8e0008 */
[----:B------:R-:W-:Y:S01]  /*4110*/  IMAD.WIDE R66, R40, 0x10, R66 ;  /* 0x0000001028427825 */ /* 0x000fe200078e0242 */
[----:B------:R-:W-:Y:S02]  /*4120*/  IADD3 R7, R9, R23, RZ ;  /* 0x0000001709077210 */ /* 0x000fe40007ffe0ff */
[C---:B0-----:R-:W-:Y:S02]  /*4130*/  LEA R68, P1, R8.reuse, R4, 0x1 ;  /* 0x0000000408447211 */ /* 0x041fe400078208ff */
[----:B------:R-:W-:Y:S02]  /*4140*/  STG.E.128 desc[UR12][R66.64], R12 ;  /* 0x0000000c42007986 */ /* 0x000fe4000c101d0c */
[----:B------:R-:W-:Y:S02]  /*4150*/  LEA.HI.X R69, R8, R5, R7, 0x1, P1 ;  /* 0x0000000508457211 */ /* 0x000fe400008f0c07 */
[----:B---3--:R-:W-:Y:S01]  /*4160*/  STG.E.128 desc[UR12][R66.64+0x200], R16 ;  /* 0x0002001042007986 */ /* 0x008fe2000c101d0c */
[----:B------:R-:W-:Y:S01]  /*4170*/  IMAD.WIDE R68, R40, 0x10, R68 ;  /* 0x0000001028447825 */ /* 0x000fe200078e0244 */
[----:B------:R-:W-:Y:S06]  /*4180*/  BAR.SYNC.DEFER_BLOCKING 0x0 ;  /* 0x0000000000007b1d */ /* 0x000fec0000010000 */
[----:B------:R-:W2:Y:S04]  /*4190*/  LDG.E.128 R4, desc[UR12][R68.64] ;  /* 0x0000000c44047981 */ /* 0x000ea8000c1e1d00 */
[----:B------:R-:W3:Y:S01]  /*41a0*/  LDG.E.128 R8, desc[UR12][R68.64+0x200] ;  /* 0x0002000c44087981 */ /* 0x000ee2000c1e1d00 */
[----:B------:R-:W-:-:S02]  /*41b0*/  IADD3 R21, R61, R32, RZ ;  /* 0x000000203d157210 */ /* 0x000fc40007ffe0ff */
[----:B------:R-:W-:Y:S02]  /*41c0*/  IADD3 R34, R34, 0x1, RZ ;  /* 0x0000000122227810 */ /* 0x000fe40007ffe0ff */
[----:B------:R-:W-:Y:S02]  /*41d0*/  LEA R70, R21, R60, 0x4 ;  /* 0x0000003c15467211 */ /* 0x000fe400078e20ff */
[----:B------:R-:W-:Y:S02]  /*41e0*/  IADD3 R36, P1, R36, 0x1000, RZ ;  /* 0x0000100024247810 */ /* 0x000fe40007f3e0ff */
        /* <DEDUP_REMOVED lines=9> */
[--C-:B------:R-:W-:Y:S02]  /*4280*/  HADD2.F32 R16, -RZ, R21.reuse.H0_H0 ;  /* 0x20000015ff107230 */ /* 0x100fe40000004100 */
[----:B------:R-:W-:Y:S02]  /*4290*/  HADD2.F32 R21, -RZ, R21.H1_H1 ;  /* 0x30000015ff157230 */ /* 0x000fe40000004100 */
[----:B------:R-:W-:Y:S01]  /*42a0*/  FMUL.FTZ R17, R60, -1.4426950216293334961 ;  /* 0xbfb8aa3b3c117820 */ /* 0x000fe20000410000 */
[----:B------:R-:W-:-:S02]  /*42b0*/  HADD2.F32 R8, -RZ, R22.H0_H0 ;  /* 0x20000016ff087230 */ /* 0x000fc40000004100 */
[----:B------:R-:W-:Y:S01]  /*42c0*/  FMUL.FTZ R4, R16, -1.4426950216293334961 ;  /* 0xbfb8aa3b10047820 */ /* 0x000fe20000410000 */
[----:B------:R-:W-:Y:S02]  /*42d0*/  HADD2.F32 R22, -RZ, R22.H1_H1 ;  /* 0x30000016ff167230 */ /* 0x000fe40000004100 */
[----:B------:R-:W-:Y:S01]  /*42e0*/  FMUL.FTZ R5, R21, -1.4426950216293334961 ;  /* 0xbfb8aa3b15057820 */ /* 0x000fe20000410000 */
[----:B------:R-:W-:Y:S01]  /*42f0*/  HADD2.F32 R20, -RZ, R20.H1_H1 ;  /* 0x30000014ff147230 */ /* 0x000fe20000004100 */
[----:B------:R-:W0:Y:S01]  /*4300*/  MUFU.EX2 R17, R17 ;  /* 0x0000001100117308 */ /* 0x000e220000000800 */
[----:B------:R-:W-:Y:S01]  /*4310*/  FMUL.FTZ R6, R8, -1.4426950216293334961 ;  /* 0xbfb8aa3b08067820 */ /* 0x000fe20000410000 */
[----:B------:R-:W-:Y:S01]  /*4320*/  FMUL.FTZ R7, R22, -1.4426950216293334961 ;  /* 0xbfb8aa3b16077820 */ /* 0x000fe20000410000 */
[--C-:B------:R-:W-:Y:S02]  /*4330*/  HADD2.F32 R9, -RZ, R23.reuse.H0_H0 ;  /* 0x20000017ff097230 */ /* 0x100fe40000004100 */
[----:B------:R-:W-:Y:S01]  /*4340*/  FMUL.FTZ R18, R20, -1.4426950216293334961 ;  /* 0xbfb8aa3b14127820 */ /* 0x000fe20000410000 */
[----:B------:R-:W-:-:S02]  /*4350*/  HADD2.F32 R23, -RZ, R23.H1_H1 ;  /* 0x30000017ff177230 */ /* 0x000fc40000004100 */
[----:B------:R1:W2:Y:S01]  /*4360*/  MUFU.EX2 R10, R4 ;  /* 0x00000004000a7308 */ /* 0x0002a20000000800 */
[----:B------:R-:W-:Y:S02]  /*4370*/  FMUL.FTZ R67, R9, -1.4426950216293334961 ;  /* 0xbfb8aa3b09437820 */ /* 0x000fe40000410000 */
[----:B------:R-:W-:-:S05]  /*4380*/  FMUL.FTZ R68, R23, -1.4426950216293334961 ;  /* 0xbfb8aa3b17447820 */ /* 0x000fca0000410000 */
[----:B------:R3:W4:Y:S01]  /*4390*/  MUFU.EX2 R11, R5 ;  /* 0x00000005000b7308 */ /* 0x0007220000000800 */
[--C-:B-1----:R-:W-:Y:S02]  /*43a0*/  HADD2.F32 R4, -RZ, R12.reuse.H0_H0 ;  /* 0x2000000cff047230 */ /* 0x102fe40000004100 */
[----:B0-----:R-:W-:Y:S01]  /*43b0*/  FADD.FTZ R17, R17, 1 ;  /* 0x3f80000011117421 */ /* 0x001fe20000010000 */
[----:B------:R-:W-:Y:S02]  /*43c0*/  HADD2.F32 R12, -RZ, R12.H1_H1 ;  /* 0x3000000cff0c7230 */ /* 0x000fe40000004100 */
[----:B------:R-:W-:Y:S02]  /*43d0*/  FMUL.FTZ R69, R4, -1.4426950216293334961 ;  /* 0xbfb8aa3b04457820 */ /* 0x000fe40000410000 */
[----:B------:R0:W1:Y:S01]  /*43e0*/  MUFU.EX2 R19, R6 ;  /* 0x0000000600137308 */ /* 0x0000620000000800 */
[--C-:B---3--:R-:W-:Y:S02]  /*43f0*/  HADD2.F32 R5, -RZ, R13.reuse.H0_H0 ;  /* 0x2000000dff057230 */ /* 0x108fe40000004100 */
[----:B------:R-:W-:Y:S01]  /*4400*/  FMUL.FTZ R70, R12, -1.4426950216293334961 ;  /* 0xbfb8aa3b0c467820 */ /* 0x000fe20000410000 */
[----:B------:R-:W-:-:S02]  /*4410*/  HADD2.F32 R13, -RZ, R13.H1_H1 ;  /* 0x3000000dff0d7230 */ /* 0x000fc40000004100 */
[----:B--2---:R-:W-:Y:S01]  /*4420*/  FADD.FTZ R10, R10, 1 ;  /* 0x3f8000000a0a7421 */ /* 0x004fe20000010000 */
[----:B------:R-:W-:Y:S01]  /*4430*/  FMUL.FTZ R71, R5, -1.4426950216293334961 ;  /* 0xbfb8aa3b05477820 */ /* 0x000fe20000410000 */
[----:B------:R2:W3:Y:S01]  /*4440*/  MUFU.EX2 R66, R7 ;  /* 0x0000000700427308 */ /* 0x0004e20000000800 */
[--C-:B0-----:R-:W-:Y:S02]  /*4450*/  HADD2.F32 R6, -RZ, R14.reuse.H0_H0 ;  /* 0x2000000eff067230 */ /* 0x101fe40000004100 */
[----:B------:R-:W-:Y:S01]  /*4460*/  FMUL.FTZ R72, R13, -1.4426950216293334961 ;  /* 0xbfb8aa3b0d487820 */ /* 0x000fe20000410000 */
[----:B------:R-:W-:Y:S02]  /*4470*/  HADD2.F32 R14, -RZ, R14.H1_H1 ;  /* 0x3000000eff0e7230 */ /* 0x000fe40000004100 */
[----:B----4-:R-:W-:Y:S01]  /*4480*/  FADD.FTZ R11, R11, 1 ;  /* 0x3f8000000b0b7421 */ /* 0x010fe20000010000 */
[----:B------:R-:W-:Y:S01]  /*4490*/  FMUL.FTZ R73, R6, -1.4426950216293334961 ;  /* 0xbfb8aa3b06497820 */ /* 0x000fe20000410000 */
[----:B------:R-:W0:Y:S01]  /*44a0*/  MUFU.EX2 R18, R18 ;  /* 0x0000001200127308 */ /* 0x000e220000000800 */
[----:B--2---:R-:W-:-:S02]  /*44b0*/  HADD2.F32 R7, -RZ, R15.H0_H0 ;  /* 0x2000000fff077230 */ /* 0x004fc40000004100 */
[----:B------:R-:W-:Y:S01]  /*44c0*/  FMUL.FTZ R74, R14, -1.4426950216293334961 ;  /* 0xbfb8aa3b0e4a7820 */ /* 0x000fe20000410000 */
[----:B------:R-:W-:Y:S02]  /*44d0*/  HADD2.F32 R15, -RZ, R15.H1_H1 ;  /* 0x3000000fff0f7230 */ /* 0x000fe40000004100 */
[----:B-1----:R-:W-:Y:S01]  /*44e0*/  FADD.FTZ R19, R19, 1 ;  /* 0x3f80000013137421 */ /* 0x002fe20000010000 */
[----:B------:R-:W-:Y:S02]  /*44f0*/  FMUL.FTZ R75, R7, -1.4426950216293334961 ;  /* 0xbfb8aa3b074b7820 */ /* 0x000fe40000410000 */
[----:B------:R-:W-:Y:S01]  /*4500*/  FMUL.FTZ R76, R15, -1.4426950216293334961 ;  /* 0xbfb8aa3b0f4c7820 */ /* 0x000fe20000410000 */
        /* <DEDUP_REMOVED lines=20> */
[----:B------:R-:W-:Y:S01]  /*4650*/  MUFU.RCP R17, R17 ;  /* 0x0000001100117308 */ /* 0x000fe20000001000 */
[----:B0-----:R-:W-:-:S07]  /*4660*/  FADD.FTZ R74, R74, 1 ;  /* 0x3f8000004a4a7421 */ /* 0x001fce0000010000 */
[----:B------:R-:W0:Y:S01]  /*4670*/  MUFU.RCP R77, R18 ;  /* 0x00000012004d7308 */ /* 0x000e220000001000 */
[----:B-1----:R-:W-:-:S07]  /*4680*/  FADD.FTZ R75, R75, 1 ;  /* 0x3f8000004b4b7421 */ /* 0x002fce0000010000 */
[----:B------:R-:W1:Y:S08]  /*4690*/  MUFU.RCP R79, R10 ;  /* 0x0000000a004f7308 */ /* 0x000e700000001000 */
[----:B------:R2:W3:Y:S01]  /*46a0*/  MUFU.RCP R78, R11 ;  /* 0x0000000b004e7308 */ /* 0x0004e20000001000 */
[----:B0-----:R-:W-:-:S04]  /*46b0*/  FMUL.FTZ R20, R20, R77 ;  /* 0x0000004d14147220 */ /* 0x001fc80000410000 */
[----:B------:R-:W-:-:S03]  /*46c0*/  FMUL.FTZ R20, R20, R45 ;  /* 0x0000002d14147220 */ /* 0x000fc60000410000 */
[----:B------:R-:W0:Y:S01]  /*46d0*/  MUFU.RCP R69, R69 ;  /* 0x0000004500457308 */ /* 0x000e220000001000 */
[----:B--2---:R-:W-:Y:S01]  /*46e0*/  FMUL.FTZ R11, R60, R17 ;  /* 0x000000113c0b7220 */ /* 0x004fe20000410000 */
[----:B-1----:R-:W-:-:S03]  /*46f0*/  FMUL.FTZ R17, R16, R79 ;  /* 0x0000004f10117220 */ /* 0x002fc60000410000 */
[----:B------:R-:W-:Y:S01]  /*4700*/  FMUL.FTZ R11, R11, R42 ;  /* 0x0000002a0b0b7220 */ /* 0x000fe20000410000 */
[----:B------:R-:W-:Y:S02]  /*4710*/  FMUL.FTZ R17, R17, R44 ;  /* 0x0000002c11117220 */ /* 0x000fe40000410000 */
[----:B------:R-:W1:Y:S01]  /*4720*/  MUFU.RCP R19, R19 ;  /* 0x0000001300137308 */ /* 0x000e620000001000 */
[----:B---3--:R-:W-:Y:S01]  /*4730*/  FMUL.FTZ R10, R21, R78 ;  /* 0x0000004e150a7220 */ /* 0x008fe20000410000 */
[----:B------:R-:W2:Y:S03]  /*4740*/  LDC.64 R44, c[0x0][0x2c0] ;  /* 0x0000b000ff2c7b82 */ /* 0x000ea60000000a00 */
[----:B------:R-:W-:-:S03]  /*4750*/  FMUL.FTZ R10, R10, R47 ;  /* 0x0000002f0a0a7220 */ /* 0x000fc60000410000 */
[----:B------:R-:W3:Y:S01]  /*4760*/  MUFU.RCP R72, R72 ;  /* 0x0000004800487308 */ /* 0x000ee20000001000 */
[----:B0-----:R-:W-:-:S04]  /*4770*/  FMUL.FTZ R21, R4, R69 ;  /* 0x0000004504157220 */ /* 0x001fc80000410000 */
[----:B------:R-:W-:-:S03]  /*4780*/  FMUL.FTZ R21, R21, R50 ;  /* 0x0000003215157220 */ /* 0x000fc60000410000 */
[----:B------:R-:W0:Y:S01]  /*4790*/  MUFU.RCP R80, R67 ;  /* 0x0000004300507308 */ /* 0x000e220000001000 */
[----:B-1----:R-:W-:-:S04]  /*47a0*/  FMUL.FTZ R19, R8, R19 ;  /* 0x0000001308137220 */ /* 0x002fc80000410000 */
[----:B------:R-:W-:-:S03]  /*47b0*/  FMUL.FTZ R19, R19, R46 ;  /* 0x0000002e13137220 */ /* 0x000fc60000410000 */
[----:B------:R-:W1:Y:S01]  /*47c0*/  MUFU.RCP R68, R68 ;  /* 0x0000004400447308 */ /* 0x000e620000001000 */
[----:B---3--:R-:W-:Y:S01]  /*47d0*/  FMUL.FTZ R4, R13, R72 ;  /* 0x000000480d047220 */ /* 0x008fe20000410000 */
[----:B--2---:R-:W-:-:S04]  /*47e0*/  IMAD.WIDE.U32 R62, R44, UR14, R62 ;  /* 0x0000000e2c3e7c25 */ /* 0x004fc8000f8e003e */
[----:B------:R-:W-:Y:S01]  /*47f0*/  FMUL.FTZ R55, R4, R55 ;  /* 0x0000003704377220 */ /* 0x000fe20000410000 */
[----:B------:R-:W-:Y:S01]  /*4800*/  F2FP.F16.F32.PACK_AB R4, R20, R11 ;  /* 0x0000000b1404723e */ /* 0x000fe200000000ff */
[----:B------:R-:W-:Y:S01]  /*4810*/  IMAD R20, R44, UR15, RZ ;  /* 0x0000000f2c147c24 */ /* 0x000fe2000f8e02ff */
        /* <DEDUP_REMOVED lines=17> */
[----:B------:R-:W-:Y:S01]  /*4930*/  FMUL.FTZ R52, R5, R52 ;  /* 0x0000003405347220 */ /* 0x000fe20000410000 */
[----:B------:R-:W-:Y:S02]  /*4940*/  F2FP.F16.F32.PACK_AB R5, R10, R17 ;  /* 0x000000110a05723e */ /* 0x000fe400000000ff */
[----:B------:R-:W2:Y:S01]  /*4950*/  MUFU.RCP R76, R76 ;  /* 0x0000004c004c7308 */ /* 0x000ea20000001000 */
[----:B0-----:R-:W-:-:S04]  /*4960*/  FMUL.FTZ R14, R14, R67 ;  /* 0x000000430e0e7220 */ /* 0x001fc80000410000 */
[----:B------:R-:W-:Y:S01]  /*4970*/  FMUL.FTZ R14, R14, R57 ;  /* 0x000000390e0e7220 */ /* 0x000fe20000410000 */
[----:B-1----:R-:W-:-:S04]  /*4980*/  FMUL.FTZ R7, R7, R60 ;  /* 0x0000003c07077220 */ /* 0x002fc80000410000 */
[----:B------:R-:W-:Y:S01]  /*4990*/  F2FP.F16.F32.PACK_AB R10, R14, R13 ;  /* 0x0000000d0e0a723e */ /* 0x000fe200000000ff */
[----:B------:R-:W-:Y:S01]  /*49a0*/  FMUL.FTZ R56, R7, R56 ;  /* 0x0000003807387220 */ /* 0x000fe20000410000 */
[----:B------:R-:W-:Y:S02]  /*49b0*/  F2FP.F16.F32.PACK_AB R7, R8, R9 ;  /* 0x000000090807723e */ /* 0x000fe400000000ff */
[----:B------:R-:W-:Y:S01]  /*49c0*/  F2FP.F16.F32.PACK_AB R8, R12, R21 ;  /* 0x000000150c08723e */ /* 0x000fe200000000ff */
[----:B--2---:R-:W-:Y:S01]  /*49d0*/  FMUL.FTZ R6, R15, R76 ;  /* 0x0000004c0f067220 */ /* 0x004fe20000410000 */
[----:B------:R-:W-:Y:S01]  /*49e0*/  BAR.SYNC.DEFER_BLOCKING 0x0 ;  /* 0x0000000000007b1d */ /* 0x000fe20000010000 */
[----:B------:R-:W-:Y:S01]  /*49f0*/  F2FP.F16.F32.PACK_AB R9, R55, R52 ;  /* 0x000000343709723e */ /* 0x000fe200000000ff */
[----:B------:R-:W-:Y:S02]  /*4a00*/  IMAD R21, R45, UR14, R20 ;  /* 0x0000000e2d157c24 */ /* 0x000fe4000f8e0214 */
[----:B------:R-:W-:Y:S01]  /*4a10*/  FMUL.FTZ R59, R6, R59 ;  /* 0x0000003b063b7220 */ /* 0x000fe20000410000 */
[----:B------:R-:W-:-:S03]  /*4a20*/  F2FP.F16.F32.PACK_AB R6, R22, R19 ;  /* 0x000000131606723e */ /* 0x000fc600000000ff */
[----:B------:R-:W0:Y:S01]  /*4a30*/  LDC.64 R22, c[0x0][0x320] ;  /* 0x0000c800ff167b82 */ /* 0x000e220000000a00 */
[----:B------:R-:W-:Y:S02]  /*4a40*/  IADD3 R63, R63, R21, RZ ;  /* 0x000000153f3f7210 */ /* 0x000fe40007ffe0ff */
[----:B------:R-:W-:Y:S01]  /*4a50*/  F2FP.F16.F32.PACK_AB R11, R59, R56 ;  /* 0x000000383b0b723e */ /* 0x000fe200000000ff */
[----:B------:R1:W-:Y:S04]  /*4a60*/  STS.128 [R64], R4 ;  /* 0x0000000440007388 */ /* 0x0003e80000000c00 */
[----:B------:R-:W-:Y:S01]  /*4a70*/  STS.128 [R64+0x10], R8 ;  /* 0x0000100840007388 */ /* 0x000fe20000000c00 */
[----:B------:R-:W-:-:S03]  /*4a80*/  NOP ;  /* 0x0000000000007918 */ /* 0x000fc60000000000 */
[----:B------:R-:W2:Y:S04]  /*4a90*/  LDS.128 R12, [R65] ;  /* 0x00000000410c7984 */ /* 0x000ea80000000c00 */
[----:B------:R-:W3:Y:S01]  /*4aa0*/  LDS.128 R16, [R65+0x200] ;  /* 0x0002000041107984 */ /* 0x000ee20000000c00 */
[----:B-1----:R-:W-:-:S04]  /*4ab0*/  IMAD R5, R29, UR4, RZ ;  /* 0x000000041d057c24 */ /* 0x002fc8000f8e02ff */
[C---:B------:R-:W-:Y:S02]  /*4ac0*/  IMAD R7, R0.reuse, UR5, R5 ;  /* 0x0000000500077c24 */ /* 0x040fe4000f8e0205 */
[----:B------:R-:W-:Y:S01]  /*4ad0*/  IMAD.WIDE.U32 R4, R0, UR4, R62 ;  /* 0x0000000400047c25 */ /* 0x000fe2000f8e003e */
[----:B------:R-:W-:-:S04]  /*4ae0*/  ULDC UR4, c[0x0][0x224] ;  /* 0x0000890000047ab9 */ /* 0x000fc80000000800 */
[----:B------:R-:W-:Y:S02]  /*4af0*/  IADD3 R5, R5, R7, RZ ;  /* 0x0000000705057210 */ /* 0x000fe40007ffe0ff */
[----:B0-----:R-:W-:-:S04]  /*4b00*/  LEA R6, P0, R4, R22, 0x1 ;  /* 0x0000001604067211 */ /* 0x001fc800078008ff */
[----:B------:R-:W-:Y:S02]  /*4b10*/  LEA.HI.X R7, R4, R23, R5, 0x1, P0 ;  /* 0x0000001704077211 */ /* 0x000fe400000f0c05 */
[----:B------:R-:W-:Y:S01]  /*4b20*/  ISETP.GE.AND P0, PT, R34, UR4, PT ;  /* 0x0000000422007c0c */ /* 0x000fe2000bf06270 */
[----:B------:R-:W-:-:S05]  /*4b30*/  IMAD.WIDE R4, R40, 0x10, R6 ;  /* 0x0000001028047825 */ /* 0x000fca00078e0206 */
[----:B--2---:R0:W-:Y:S04]  /*4b40*/  STG.E.128 desc[UR12][R4.64], R12 ;  /* 0x0000000c04007986 */ /* 0x0041e8000c101d0c */
[----:B---3--:R0:W-:Y:S03]  /*4b50*/  STG.E.128 desc[UR12][R4.64+0x200], R16 ;  /* 0x0002001004007986 */ /* 0x0081e6000c101d0c */
[----:B------:R-:W-:Y:S05]  /*4b60*/  @!P0 BRA `(.L_x_3018) ;  /* 0xffffffb800608947 */ /* 0x000fea000383ffff */
[----:B------:R-:W-:Y:S05]  /*4b70*/  EXIT ;  /* 0x000000000000794d */ /* 0x000fea0003800000 */
.L_x_3019:
        /* <DEDUP_REMOVED lines=16> */
.L_x_5249:


//--------------------- .text._Z25selective_scan_fwd_kernelI32Selective_Scan_fwd_kernel_traitsILi128ELi16ELi1ELb1ELb0ELb1ELb0EN3c104HalfEfEEv13SSMParamsBase --------------------------
	.section	.text._Z25selective_scan_fwd_kernelI32Selective_Scan_fwd_kernel_traitsILi128ELi16ELi1ELb1ELb0ELb1ELb0EN3c104HalfEfEEv13SSMParamsBase,"ax",@progbits
	.align	128
        .global         _Z25selective_scan_fwd_kernelI32Selective_Scan_fwd_kernel_traitsILi128ELi16ELi1ELb1ELb0ELb1ELb0EN3c104HalfEfEEv13SSMParamsBase
        .type           _Z25selective_scan_fwd_kernelI32Selective_Scan_fwd_kernel_traitsILi128ELi16ELi1ELb1ELb0ELb1ELb0EN3c104HalfEfEEv13SSMParamsBase,@function
        .size           _Z25selective_scan_fwd_kernelI32Selective_Scan_fwd_kernel_traitsILi128ELi16ELi1ELb1ELb0ELb1ELb0EN3c104HalfEfEEv13SSMParamsBase,(.L_x_5250 - _Z25selective_scan_fwd_kernelI32Selective_Scan_fwd_kernel_traitsILi128ELi16ELi1ELb1ELb0ELb1ELb0EN3c104HalfEfEEv13SSMParamsBase)
        .other          _Z25selective_scan_fwd_kernelI32Selective_Scan_fwd_kernel_traitsILi128ELi16ELi1ELb1ELb0ELb1ELb0EN3c104HalfEfEEv13SSMParamsBase,@"STO_CUDA_ENTRY STV_DEFAULT"
_Z25selective_scan_fwd_kernelI32Selective_Scan_fwd_kernel_traitsILi128ELi16ELi1ELb1ELb0ELb1ELb0EN3c104HalfEfEEv13SSMParamsBase:
.text._Z25selective_scan_fwd_kernelI32Selective_Scan_fwd_kernel_traitsILi128ELi16ELi1ELb1ELb0ELb1ELb0EN3c104HalfEfEEv13SSMParamsBase:
        /* <DEDUP_REMOVED lines=30> */
[----:B0-----:R-:W-:-:S04]  /*01e0*/  HFMA2.MMA R6, -RZ, RZ, 0, 0 ;  /* 0x00000000ff067435 */ /* 0x001fc800000001ff */
[----:B---3--:R-:W-:Y:S01]  /*01f0*/  IMAD R5, R13, UR4, RZ ;  /* 0x000000040d057c24 */ /* 0x008fe2000f8e02ff */
[----:B--2---:R-:W-:-:S03]  /*0200*/  IADD3 R8, RZ, -R7, RZ ;  /* 0x80000007ff087210 */ /* 0x004fc60007ffe0ff */
[----:B------:R-:W-:Y:S02]  /*0210*/  IMAD R11, R12, UR5, R5 ;  /* 0x000000050c0b7c24 */ /* 0x000fe4000f8e0205 */
        /* <DEDUP_REMOVED lines=9> */
[----:B------:R-:W-:Y:S02]  /*02b0*/  ISETP.GE.AND P2, PT, R2, RZ, PT ;  /* 0x000000ff0200720c */ /* 0x000fe40003f46270 */
[----:B0-----:R-:W-:Y:S01]  /*02c0*/  ISETP.GE.AND P3, PT, R3, 0x1, PT ;  /* 0x000000010300780c */ /* 0x001fe20003f66270 */
[----:B------:R-:W-:-:S04]  /*02d0*/  IMAD R3, R13, UR6, RZ ;  /* 0x000000060d037c24 */ /* 0x000fc8000f8e02ff */
[C---:B------:R-:W-:Y:S01]  /*02e0*/  IMAD R21, R12.reuse, UR7, R3 ;  /* 0x000000070c157c24 */ /* 0x040fe2000f8e0203 */
[----:B------:R-:W-:Y:S01]  /*02f0*/  ULDC.64 UR6, c[0x0][0x290] ;  /* 0x0000a40000067ab9 */ /* 0x000fe20000000a00 */
[----:B------:R-:W-:Y:S02]  /*0300*/  IMAD.WIDE.U32 R2, R12, UR4, RZ ;  /* 0x000000040c027c25 */ /* 0x000fe4000f8e00ff */
[-C--:B------:R-:W-:Y:S02]  /*0310*/  @!P1 IADD3 R0, R0, -R9.reuse, RZ ;  /* 0x8000000900009210 */ /* 0x080fe40007ffe0ff */
[----:B------:R-:W-:Y:S02]  /*0320*/  IMAD R19, R13, UR6, RZ ;  /* 0x000000060d137c24 */ /* 0x000fe4000f8e02ff */
[----:B------:R-:W-:Y:S01]  /*0330*/  ISETP.GE.U32.AND P0, PT, R0, R9, PT ;  /* 0x000000090000720c */ /* 0x000fe20003f06070 */
[----:B------:R-:W-:-:S12]  /*0340*/  @!P3 EXIT ;  /* 0x000000000000b94d */ /* 0x000fd80003800000 */
[----:B------:R-:W0:Y:S01]  /*0350*/  S2R R9, SR_TID.X ;  /* 0x0000000000097919 */ /* 0x000e220000002100 */
[----:B------:R-:W-:Y:S01]  /*0360*/  @!P1 IADD3 R8, R8, 0x1, RZ ;  /* 0x0000000108089810 */ /* 0x000fe20007ffe0ff */
[----:B------:R-:W1:Y:S01]  /*0370*/  LDC.64 R26, c[0x0][0x2f8] ;  /* 0x0000be00ff1a7b82 */ /* 0x000e620000000a00 */
[----:B------:R-:W-:Y:S01]  /*0380*/  ISETP.NE.AND P1, PT, R10, RZ, PT ;  /* 0x000000ff0a00720c */ /* 0x000fe20003f25270 */
[----:B------:R-:W-:Y:S01]  /*0390*/  IMAD.WIDE.U32 R4, R12, UR6, RZ ;  /* 0x000000060c047c25 */ /* 0x000fe2000f8e00ff */
[----:B------:R-:W-:Y:S01]  /*03a0*/  @P0 IADD3 R8, R8, 0x1, RZ ;  /* 0x0000000108080810 */ /* 0x000fe20007ffe0ff */
[----:B------:R-:W-:Y:S01]  /*03b0*/  ULDC.64 UR4, c[0x0][0x288] ;  /* 0x0000a20000047ab9 */ /* 0x000fe20000000a00 */
[----:B------:R-:W-:Y:S01]  /*03c0*/  IADD3 R3, R3, R11, RZ ;  /* 0x0000000b03037210 */ /* 0x000fe20007ffe0ff */
[----:B------:R-:W-:Y:S01]  /*03d0*/  IMAD R19, R12, UR7, R19 ;  /* 0x000000070c137c24 */ /* 0x000fe2000f8e0213 */
[----:B------:R-:W-:Y:S01]  /*03e0*/  @!P2 IADD3 R8, -R8, RZ, RZ ;  /* 0x000000ff0808a210 */ /* 0x000fe20007ffe1ff */
[----:B------:R-:W2:Y:S01]  /*03f0*/  LDC.64 R28, c[0x0][0x2e0] ;  /* 0x0000b800ff1c7b82 */ /* 0x000ea20000000a00 */
[----:B------:R-:W-:Y:S01]  /*0400*/  ULDC.64 UR6, c[0x0][0x298] ;  /* 0x0000a60000067ab9 */ /* 0x000fe20000000a00 */
[----:B------:R-:W-:Y:S01]  /*0410*/  ULDC.64 UR10, c[0x0][0x278] ;  /* 0x00009e00000a7ab9 */ /* 0x000fe20000000a00 */
[----:B------:R-:W-:Y:S01]  /*0420*/  IADD3 R5, R5, R19, RZ ;  /* 0x0000001305057210 */ /* 0x000fe20007ffe0ff */
[C---:B------:R-:W-:Y:S01]  /*0430*/  IMAD R18, R16.reuse, UR6, RZ ;  /* 0x0000000610127c24 */ /* 0x040fe2000f8e02ff */
[----:B------:R-:W3:Y:S01]  /*0440*/  S2R R11, SR_LANEID ;  /* 0x00000000000b7919 */ /* 0x000ee20000000000 */
[----:B------:R-:W-:Y:S01]  /*0450*/  @!P1 LOP3.LUT R8, RZ, R10, RZ, 0x33, !PT ;  /* 0x0000000aff089212 */ /* 0x000fe200078e33ff */
[----:B------:R-:W-:Y:S01]  /*0460*/  IMAD R10, R16, UR4, RZ ;  /* 0x00000004100a7c24 */ /* 0x000fe2000f8e02ff */
[----:B------:R-:W4:Y:S01]  /*0470*/  LDC.64 R24, c[0x0][0x2f0] ;  /* 0x0000bc00ff187b82 */ /* 0x000f220000000a00 */
[----:B------:R-:W-:Y:S01]  /*0480*/  IADD3 R7, R7, R21, RZ ;  /* 0x0000001507077210 */ /* 0x000fe20007ffe0ff */
[C---:B------:R-:W-:Y:S01]  /*0490*/  IMAD R21, R17.reuse, UR7, R18 ;  /* 0x0000000711157c24 */ /* 0x040fe2000f8e0212 */
[----:B------:R-:W-:Y:S01]  /*04a0*/  SHF.R.S32.HI R0, RZ, 0x1f, R8 ;  /* 0x0000001fff007819 */ /* 0x000fe20000011408 */
[----:B------:R-:W-:-:S04]  /*04b0*/  IMAD.WIDE.U32 R4, R17, UR6, R4 ;  /* 0x0000000611047c25 */ /* 0x000fc8000f8e0004 */
[----:B------:R-:W-:Y:S02]  /*04c0*/  IMAD R23, R0, UR10, RZ ;  /* 0x0000000a00177c24 */ /* 0x000fe4000f8e02ff */
[C---:B------:R-:W-:Y:S02]  /*04d0*/  IMAD R19, R17.reuse, UR5, R10 ;  /* 0x0000000511137c24 */ /* 0x040fe4000f8e020a */
[----:B------:R-:W-:Y:S01]  /*04e0*/  IMAD.WIDE.U32 R2, R17, UR4, R2 ;  /* 0x0000000411027c25 */ /* 0x000fe2000f8e0002 */
[----:B------:R-:W-:Y:S01]  /*04f0*/  UMOV UR4, URZ ;  /* 0x0000003f00047c82 */ /* 0x000fe20008000000 */
[----:B0-----:R-:W-:Y:S02]  /*0500*/  SHF.L.U32 R0, R9, 0x1, RZ ;  /* 0x0000000109007819 */ /* 0x001fe400000006ff */
[----:B------:R-:W-:Y:S01]  /*0510*/  IMAD.WIDE.U32 R6, R8, UR10, R6 ;  /* 0x0000000a08067c25 */ /* 0x000fe2000f8e0006 */
[----:B------:R-:W-:Y:S02]  /*0520*/  IADD3 R10, R3, R19, RZ ;  /* 0x00000013030a7210 */ /* 0x000fe40007ffe0ff */
[----:B------:R-:W-:Y:S01]  /*0530*/  LOP3.LUT R0, R0, 0xffffffc0, RZ, 0xc0, !PT ;  /* 0xffffffc000007812 */ /* 0x000fe200078ec0ff */
[----:B------:R-:W-:Y:S01]  /*0540*/  IMAD R23, R8, UR11, R23 ;  /* 0x0000000b08177c24 */ /* 0x000fe2000f8e0217 */
[----:B------:R-:W-:-:S02]  /*0550*/  IADD3 R8, R5, R21, RZ ;  /* 0x0000001505087210 */ /* 0x000fc40007ffe0ff */
[----:B-1----:R-:W-:Y:S02]  /*0560*/  LEA R5, P1, R4, R26, 0x1 ;  /* 0x0000001a04057211 */ /* 0x002fe400078208ff */
[----:B------:R-:W-:Y:S02]  /*0570*/  IADD3 R18, R7, R23, RZ ;  /* 0x0000001707127210 */ /* 0x000fe40007ffe0ff */
[----:B--2---:R-:W-:Y:S02]  /*0580*/  LEA R3, P2, R6, R28, 0x1 ;  /* 0x0000001c06037211 */ /* 0x004fe400078408ff */
[----:B----4-:R-:W-:Y:S02]  /*0590*/  LEA R7, P0, R2, R24, 0x1 ;  /* 0x0000001802077211 */ /* 0x010fe400078008ff */
[----:B------:R-:W-:Y:S02]  /*05a0*/  LEA.HI.X R4, R4, R27, R8, 0x1, P1 ;  /* 0x0000001b04047211 */ /* 0x000fe400008f0c08 */
[----:B------:R-:W-:-:S02]  /*05b0*/  LEA.HI.X R18, R6, R29, R18, 0x1, P2 ;  /* 0x0000001d06127211 */ /* 0x000fc400010f0c12 */
[----:B------:R-:W-:Y:S02]  /*05c0*/  LEA.HI.X R2, R2, R25, R10, 0x1, P0 ;  /* 0x0000001902027211 */ /* 0x000fe400000f0c0a */
[----:B------:R-:W-:Y:S02]  /*05d0*/  MOV R6, R5 ;  /* 0x0000000500067202 */ /* 0x000fe40000000f00 */
[----:B------:R-:W-:Y:S02]  /*05e0*/  MOV R5, R4 ;  /* 0x0000000400057202 */ /* 0x000fe40000000f00 */
[----:B------:R-:W-:Y:S02]  /*05f0*/  LOP3.LUT R10, R0, 0x1f, R9, 0xf8, !PT ;  /* 0x0000001f000a7812 */ /* 0x000fe400078ef809 */
[----:B------:R-:W-:Y:S02]  /*0600*/  MOV R8, R7 ;  /* 0x0000000700087202 */ /* 0x000fe40000000f00 */
[----:B------:R-:W-:-:S02]  /*0610*/  MOV R4, R3 ;  /* 0x0000000300047202 */ /* 0x000fc40000000f00 */
[----:B------:R-:W-:Y:S02]  /*0620*/  LOP3.LUT R9, R9, 0x1f, RZ, 0xc0, !PT ;  /* 0x0000001f09097812 */ /* 0x000fe400078ec0ff */
[----:B------:R-:W-:Y:S02]  /*0630*/  MOV R7, R2 ;  /* 0x0000000200077202 */ /* 0x000fe40000000f00 */
[----:B---3--:R-:W-:-:S07]  /*0640*/  MOV R3, R18 ;  /* 0x0000001200037202 */ /* 0x008fce0000000f00 */
.L_x_3058:
[----:B------:R-:W-:Y:S01]  /*0650*/  BAR.SYNC.DEFER_BLOCKING 0x0 ;  /* 0x0000000000007b1d */ /* 0x000fe20000010000 */
[----:B-1----:R-:W-:Y:S02]  /*0660*/  MOV R18, R8 ;  /* 0x0000000800127202 */ /* 0x002fe40000000f00 */
[----:B------:R-:W-:-:S03]  /*0670*/  MOV R19, R7 ;  /* 0x0000000700137202 */ /* 0x000fc60000000f00 */
[----:B------:R-:W-:-:S05]  /*0680*/  IMAD.WIDE R18, R10, 0x10, R18 ;  /* 0x000000100a127825 */ /* 0x000fca00078e0212 */
[----:B------:R-:W2:Y:S04]  /*0690*/  LDG.E.128 R20, desc[UR8][R18.64] ;  /* 0x0000000812147981 */ /* 0x000ea8000c1e1d00 */
[----:B------:R0:W3:Y:S01]  /*06a0*/  LDG.E.128 R36, desc[UR8][R18.64+0x200] ;  /* 0x0002000812247981 */ /* 0x0000e2000c1e1d00 */
[----:B------:R-:W1:Y:S01]  /*06b0*/  S2UR UR6, SR_CgaCtaId ;  /* 0x00000000000679c3 */ /* 0x000e620000008800 */
[----:B------:R-:W-:Y:S01]  /*06c0*/  UMOV UR5, 0x400 ;  /* 0x0000040000057882 */ /* 0x000fe20000000000 */
[----:B------:R-:W4:Y:S01]  /*06d0*/  S2R R27, SR_TID.X ;  /* 0x00000000001b7919 */ /* 0x000f220000002100 */
[----:B0-----:R-:W-:Y:S02]  /*06e0*/  MOV R18, R6 ;  /* 0x0000000600127202 */ /* 0x001fe40000000f00 */
[----:B------:R-:W-:-:S03]  /*06f0*/  MOV R19, R5 ;  /* 0x0000000500137202 */ /* 0x000fc60000000f00 */
[----:B------:R-:W-:Y:S01]  /*0700*/  IMAD.WIDE R18, R10, 0x10, R18 ;  /* 0x000000100a127825 */ /* 0x000fe200078e0212 */
[----:B-1----:R-:W-:Y:S01]  /*0710*/  ULEA UR5, UR6, UR5, 0x18 ;  /* 0x0000000506057291 */ /* 0x002fe2000f8ec03f */
[----:B----4-:R-:W-:-:S04]  /*0720*/  SHF.L.U32 R2, R27, 0x1, RZ ;  /* 0x000000011b027819 */ /* 0x010fc800000006ff */
[----:B------:R-:W-:-:S04]  /*0730*/  LOP3.LUT R2, R2, 0xffffffc0, RZ, 0xc0, !PT ;  /* 0xffffffc002027812 */ /* 0x000fc800078ec0ff */
[----:B------:R-:W-:-:S04]  /*0740*/  IADD3 R44, R2, R11, RZ ;  /* 0x0000000b022c7210 */ /* 0x000fc80007ffe0ff */
[C---:B------:R-:W-:Y:S02]  /*0750*/  IADD3 R24, R44.reuse, R11, RZ ;  /* 0x0000000b2c187210 */ /* 0x040fe40007ffe0ff */
[----:B------:R-:W-:Y:S02]  /*0760*/  LEA R0, R44, UR5, 0x4 ;  /* 0x000000052c007c11 */ /* 0x000fe4000f8e20ff */
[----:B------:R-:W-:-:S03]  /*0770*/  LEA R24, R24, UR5, 0x4 ;  /* 0x0000000518187c11 */ /* 0x000fc6000f8e20ff */
[----:B--2---:R0:W-:Y:S04]  /*0780*/  STS.128 [R0], R20 ;  /* 0x0000001400007388 */ /* 0x0041e80000000c00 */
[----:B---3--:R-:W-:Y:S01]  /*0790*/  STS.128 [R0+0x200], R36 ;  /* 0x0002002400007388 */ /* 0x008fe20000000c00 */
[----:B------:R-:W-:-:S03]  /*07a0*/  NOP ;  /* 0x0000000000007918 */ /* 0x000fc60000000000 */
[----:B------:R-:W-:Y:S04]  /*07b0*/  LDS.128 R28, [R24] ;  /* 0x00000000181c7984 */ /* 0x000fe80000000c00 */
[----:B------:R-:W-:Y:S01]  /*07c0*/  LDS.128 R32, [R24+0x10] ;  /* 0x0000100018207984 */ /* 0x000fe20000000c00 */
[----:B0-----:R-:W0:Y:S08]  /*07d0*/  LDC R20, c[0x0][0x21c] ;  /* 0x00008700ff147b82 */ /* 0x001e300000000800 */
        /* <DEDUP_REMOVED lines=18> */
[--C-:B-1----:R-:W-:Y:S01]  /*0900*/  FADD.FTZ R24, R19, R14.reuse ;  /* 0x0000000e13187221 */ /* 0x102fe20000010000 */
        /* <DEDUP_REMOVED lines=46> */
.L_x_3021:
[----:B------:R-:W-:Y:S05]  /*0bf0*/  BSYNC B0 ;  /* 0x0000000000007941 */ /* 0x000fea0003800000 */
.L_x_3020:
        /* <DEDUP_REMOVED lines=36> */
.L_x_3023:
[----:B------:R-:W-:Y:S05]  /*0e40*/  BSYNC B0 ;  /* 0x0000000000007941 */ /* 0x000fea0003800000 */
.L_x_3022:
        /* <DEDUP_REMOVED lines=38> */
.L_x_3025:
[----:B------:R-:W-:Y:S05]  /*10b0*/  BSYNC B0 ;  /* 0x0000000000007941 */ /* 0x000fea0003800000 */
.L_x_3024:
        /* <DEDUP_REMOVED lines=36> */
.L_x_3027:
[----:B------:R-:W-:Y:S05]  /*1300*/  BSYNC B0 ;  /* 0x0000000000007941 */ /* 0x000fea0003800000 */
.L_x_3026:
        /* <DEDUP_REMOVED lines=42> */
.L_x_3029:
[----:B------:R-:W-:Y:S05]  /*15b0*/  BSYNC B0 ;  /* 0x0000000000007941 */ /* 0x000fea0003800000 */
.L_x_3028:
        /* <DEDUP_REMOVED lines=40> */
.L_x_3031:
[----:B------:R-:W-:Y:S05]  /*1840*/  BSYNC B0 ;  /* 0x0000000000007941 */ /* 0x000fea0003800000 */
.L_x_3030:
        /* <DEDUP_REMOVED lines=42> */
.L_x_3033:
[----:B------:R-:W-:Y:S05]  /*1af0*/  BSYNC B0 ;  /* 0x0000000000007941 */ /* 0x000fea0003800000 */
.L_x_3032:
        /* <DEDUP_REMOVED lines=40> */
.L_x_3035:
[----:B------:R-:W-:Y:S05]  /*1d80*/  BSYNC B0 ;  /* 0x0000000000007941 */ /* 0x000fea0003800000 */
.L_x_3034:
        /* <DEDUP_REMOVED lines=42> */
.L_x_3037:
[----:B------:R-:W-:Y:S05]  /*2030*/  BSYNC B0 ;  /* 0x0000000000007941 */ /* 0x000fea0003800000 */
.L_x_3036:
        /* <DEDUP_REMOVED lines=40> */
.L_x_3039:
[----:B------:R-:W-:Y:S05]  /*22c0*/  BSYNC B0 ;  /* 0x0000000000007941 */ /* 0x000fea0003800000 */
.L_x_3038:
        /* <DEDUP_REMOVED lines=46> */
.L_x_3041:
[----:B------:R-:W-:Y:S05]  /*25b0*/  BSYNC B0 ;  /* 0x0000000000007941 */ /* 0x000fea0003800000 */
.L_x_3040:
        /* <DEDUP_REMOVED lines=33> */
.L_x_3043:
[----:B------:R-:W-:Y:S05]  /*27d0*/  BSYNC B0 ;  /* 0x0000000000007941 */ /* 0x000fea0003800000 */
.L_x_3042:
        /* <DEDUP_REMOVED lines=33> */
.L_x_3045:
[----:B------:R-:W-:Y:S05]  /*29f0*/  BSYNC B0 ;  /* 0x0000000000007941 */ /* 0x000fea0003800000 */
.L_x_3044:
        /* <DEDUP_REMOVED lines=33> */
.L_x_3047:
[----:B------:R-:W-:Y:S05]  /*2c10*/  BSYNC B0 ;  /* 0x0000000000007941 */ /* 0x000fea0003800000 */
.L_x_3046:
        /* <DEDUP_REMOVED lines=33> */
.L_x_3049:
[----:B------:R-:W-:Y:S05]  /*2e30*/  BSYNC B0 ;  /* 0x0000000000007941 */ /* 0x000fea0003800000 */
.L_x_3048:
        /* <DEDUP_REMOVED lines=33> */
.L_x_3051:
[----:B------:R-:W-:Y:S05]  /*3050*/  BSYNC B0 ;  /* 0x0000000000007941 */ /* 0x000fea0003800000 */
.L_x_3050:
        /* <DEDUP_REMOVED lines=33> */
.L_x_3057:
[----:B------:R-:W-:Y:S01]  /*3270*/  IMAD R30, R16, UR10, RZ ;  /* 0x0000000a101e7c24 */ /* 0x000fe2000f8e02ff */
[----:B------:R-:W-:Y:S01]  /*3280*/  SHF.R.S32.HI R40, RZ, 0x1f, R93 ;  /* 0x0000001fff287819 */ /* 0x000fe2000001145d */
[----:B-1----:R-:W-:-:S04]  /*3290*/  IMAD.WIDE.U32 R28, R17, UR10, RZ ;  /* 0x0000000a111c7c25 */ /* 0x002fc8000f8e00ff */
        /* <DEDUP_REMOVED lines=8> */
[----:B------:R-:W3:Y:S01]  /*3320*/  LDG.E R38, desc[UR8][R38.64] ;  /* 0x0000000826267981 */ /* 0x000ee2000c1e1900 */
[----:B------:R-:W-:Y:S02]  /*3330*/  IMAD R30, R40, UR16, RZ ;  /* 0x00000010281e7c24 */ /* 0x000fe4000f8e02ff */
[----:B------:R-:W-:-:S04]  /*3340*/  IMAD.WIDE.U32 R28, R93, UR16, RZ ;  /* 0x000000105d1c7c25 */ /* 0x000fc8000f8e00ff */
[----:B------:R-:W-:Y:S01]  /*3350*/  IMAD R31, R93, UR17, R30 ;  /* 0x000000115d1f7c24 */ /* 0x000fe2000f8e021e */
[----:B------:R-:W-:-:S04]  /*3360*/  LEA R36, P0, R28, R4, 0x1 ;  /* 0x000000041c247211 */ /* 0x000fc800078008ff */
[----:B------:R-:W-:-:S04]  /*3370*/  IADD3 R29, R29, R31, RZ ;  /* 0x0000001f1d1d7210 */ /* 0x000fc80007ffe0ff */
[----:B------:R-:W-:-:S03]  /*3380*/  LEA.HI.X R37, R28, R3, R29, 0x1, P0 ;  /* 0x000000031c257211 */ /* 0x000fc600000f0c1d */
[----:B------:R-:W-:-:S05]  /*3390*/  IMAD.WIDE R36, R10, 0x10, R36 ;  /* 0x000000100a247825 */ /* 0x000fca00078e0224 */
[----:B------:R-:W4:Y:S04]  /*33a0*/  LDG.E.128 R28, desc[UR8][R36.64] ;  /* 0x00000008241c7981 */ /* 0x000f28000c1e1d00 */
[----:B------:R0:W2:Y:S01]  /*33b0*/  LDG.E.128 R32, desc[UR8][R36.64+0x200] ;  /* 0x0002000824207981 */ /* 0x0000a2000c1e1d00 */
[C---:B------:R-:W-:Y:S01]  /*33c0*/  ISETP.GE.AND P0, PT, R11.reuse, 0x1, PT ;  /* 0x000000010b00780c */ /* 0x040fe20003f06270 */
[----:B------:R-:W-:Y:S01]  /*33d0*/  IMAD R40, R40, UR20, RZ ;  /* 0x0000001428287c24 */ /* 0x000fe2000f8e02ff */
[----:B------:R-:W1:Y:S01]  /*33e0*/  S2UR UR6, SR_CgaCtaId ;  /* 0x00000000000679c3 */ /* 0x000e620000008800 */
[----:B------:R-:W-:Y:S01]  /*33f0*/  ISETP.NE.AND P2, PT, R11, 0x1f, PT ;  /* 0x0000001f0b00780c */ /* 0x000fe20003f45270 */
[----:B------:R-:W-:Y:S01]  /*3400*/  UMOV UR5, 0x400 ;  /* 0x0000040000057882 */ /* 0x000fe20000000000 */
[----:B------:R-:W-:-:S02]  /*3410*/  MOV R73, RZ ;  /* 0x000000ff00497202 */ /* 0x000fc40000000f00 */
[----:B------:R-:W-:Y:S01]  /*3420*/  MOV R72, 0x3f800000 ;  /* 0x3f80000000487802 */ /* 0x000fe20000000f00 */
[----:B-1----:R-:W-:Y:S01]  /*3430*/  ULEA UR5, UR6, UR5, 0x18 ;  /* 0x0000000506057291 */ /* 0x002fe2000f8ec03f */
[----:B---3--:R-:W-:-:S04]  /*3440*/  FMUL.FTZ R41, R38, 1.4426950216293334961 ;  /* 0x3fb8aa3b26297820 */ /* 0x008fc80000410000 */
[C---:B------:R-:W-:Y:S01]  /*3450*/  FMUL.FTZ R92, R41.reuse, R25 ;  /* 0x00000019295c7220 */ /* 0x040fe20000410000 */
[C---:B------:R-:W-:Y:S01]  /*3460*/  FMUL.FTZ R95, R41.reuse, R26 ;  /* 0x0000001a295f7220 */ /* 0x040fe20000410000 */
[C---:B------:R-:W-:Y:S01]  /*3470*/  FMUL.FTZ R97, R41.reuse, R24 ;  /* 0x0000001829617220 */ /* 0x040fe20000410000 */
[C---:B------:R-:W-:Y:S01]  /*3480*/  FMUL.FTZ R94, R41.reuse, R23 ;  /* 0x00000017295e7220 */ /* 0x040fe20000410000 */
[C---:B------:R-:W-:Y:S01]  /*3490*/  FMUL.FTZ R99, R41.reuse, R22 ;  /* 0x0000001629637220 */ /* 0x040fe20000410000 */
[C---:B------:R-:W-:Y:S01]  /*34a0*/  FMUL.FTZ R96, R41.reuse, R21 ;  /* 0x0000001529607220 */ /* 0x040fe20000410000 */
[----:B------:R-:W0:Y:S01]  /*34b0*/  MUFU.EX2 R92, R92 ;  /* 0x0000005c005c7308 */ /* 0x000e220000000800 */
[C---:B------:R-:W-:Y:S01]  /*34c0*/  FMUL.FTZ R101, R41.reuse, R20 ;  /* 0x0000001429657220 */ /* 0x040fe20000410000 */
        /* <DEDUP_REMOVED lines=10> */
[----:B------:R-:W3:Y:S01]  /*3570*/  MUFU.EX2 R97, R97 ;  /* 0x0000006100617308 */ /* 0x000ee20000000800 */
[-C--:B0-----:R-:W-:Y:S01]  /*3580*/  FFMA.FTZ R36, R74, R92.reuse, R75 ;  /* 0x0000005c4a247223 */ /* 0x081fe2000001004b */
[----:B----4-:R-:W-:Y:S04]  /*3590*/  STS.128 [R0], R28 ;  /* 0x0000001c00007388 */ /* 0x010fe80000000c00 */
[----:B--2---:R-:W-:Y:S02]  /*35a0*/  STS.128 [R0+0x200], R32 ;  /* 0x0002002000007388 */ /* 0x004fe40000000c00 */
[----:B------:R-:W0:Y:S01]  /*35b0*/  MUFU.EX2 R94, R94 ;  /* 0x0000005e005e7308 */ /* 0x000e220000000800 */
[----:B-1----:R-:W-:-:S07]  /*35c0*/  FMUL.FTZ R38, R95, R92 ;  /* 0x0000005c5f267220 */ /* 0x002fce0000410000 */
[----:B------:R-:W1:Y:S01]  /*35d0*/  MUFU.EX2 R99, R99 ;  /* 0x0000006300637308 */ /* 0x000e620000000800 */
[C---:B---3--:R-:W-:Y:S01]  /*35e0*/  FFMA.FTZ R36, R97.reuse, R36, R76 ;  /* 0x0000002461247223 */ /* 0x048fe2000001004c */
        /* <DEDUP_REMOVED lines=33> */
[----:B------:R-:W-:-:S03]  /*3800*/  FMUL.FTZ R36, R104, R37 ;  /* 0x0000002568247220 */ /* 0x000fc60000410000 */
[C---:B--2---:R-:W-:Y:S01]  /*3810*/  FFMA.FTZ R38, R109.reuse, R38, R88 ;  /* 0x000000266d267223 */ /* 0x044fe20000010058 */
[----:B------:R-:W-:-:S03]  /*3820*/  FMUL.FTZ R37, R109, R36 ;  /* 0x000000246d257220 */ /* 0x000fc60000410000 */
[C---:B0-----:R-:W-:Y:S01]  /*3830*/  FFMA.FTZ R69, R106.reuse, R38, R91 ;  /* 0x000000266a457223 */ /* 0x041fe2000001005b */
[----:B------:R-:W-:Y:S01]  /*3840*/  FMUL.FTZ R68, R106, R37 ;  /* 0x000000256a447220 */ /* 0x000fe20000410000 */
[----:B------:R-:W-:Y:S02]  /*3850*/  IMAD R38, R16, UR18, RZ ;  /* 0x0000001210267c24 */ /* 0x000fe4000f8e02ff */
[C---:B------:R-:W-:Y:S01]  /*3860*/  IMAD.WIDE.U32 R36, R17.reuse, UR18, RZ ;  /* 0x0000001211247c25 */ /* 0x040fe2000f8e00ff */
[----:B------:R-:W0:Y:S03]  /*3870*/  SHFL.UP PT, R39, R69, 0x1, RZ ;  /* 0x0420000045277989 */ /* 0x000e2600000e00ff */
[----:B------:R-:W-:Y:S01]  /*3880*/  IMAD R43, R17, UR19, R38 ;  /* 0x00000013112b7c24 */ /* 0x000fe2000f8e0226 */
[----:B------:R-:W1:Y:S04]  /*3890*/  SHFL.UP PT, R41, R68, 0x1, RZ ;  /* 0x0420000044297989 */ /* 0x000e6800000e00ff */
[----:B------:R-:W-:Y:S01]  /*38a0*/  IADD3 R37, R37, R43, RZ ;  /* 0x0000002b25257210 */ /* 0x000fe20007ffe0ff */
[----:B------:R-:W-:-:S02]  /*38b0*/  IMAD R43, R93, UR21, R40 ;  /* 0x000000155d2b7c24 */ /* 0x000fc4000f8e0228 */
[----:B------:R-:W-:-:S05]  /*38c0*/  IMAD.WIDE.U32 R36, R93, UR20, R36 ;  /* 0x000000145d247c25 */ /* 0x000fca000f8e0024 */
[----:B------:R-:W-:Y:S02]  /*38d0*/  IADD3 R37, R37, R43, RZ ;  /* 0x0000002b25257210 */ /* 0x000fe40007ffe0ff */
[----:B------:R-:W-:Y:S01]  /*38e0*/  LEA R38, P1, R36, UR22, 0x2 ;  /* 0x0000001624267c11 */ /* 0x000fe2000f8210ff */
[----:B0-----:R-:W-:-:S03]  /*38f0*/  @P0 FFMA.FTZ R69, R68, R39, R69 ;  /* 0x0000002744450223 */ /* 0x001fc60000010045 */
[----:B------:R-:W-:Y:S01]  /*3900*/  LEA.HI.X R39, R36, UR23, R37, 0x2, P1 ;  /* 0x0000001724277c11 */ /* 0x000fe200088f1425 */
[----:B------:R-:W-:Y:S01]  /*3910*/  NOP ;  /* 0x0000000000007918 */ /* 0x000fe20000000000 */
[----:B-1----:R-:W-:Y:S01]  /*3920*/  @P0 FMUL.FTZ R68, R68, R41 ;  /* 0x0000002944440220 */ /* 0x002fe20000410000 */
[----:B------:R-:W0:Y:S04]  /*3930*/  SHFL.UP PT, R36, R69, 0x2, RZ ;  /* 0x0440000045247989 */ /* 0x000e2800000e00ff */
[----:B------:R-:W1:Y:S01]  /*3940*/  SHFL.UP PT, R37, R68, 0x2, RZ ;  /* 0x0440000044257989 */ /* 0x000e6200000e00ff */
[C---:B------:R-:W-:Y:S02]  /*3950*/  ISETP.GE.AND P0, PT, R11.reuse, 0x2, PT ;  /* 0x000000020b00780c */ /* 0x040fe40003f06270 */
[----:B------:R-:W-:Y:S01]  /*3960*/  ISETP.GE.AND P1, PT, R11, 0x10, PT ;  /* 0x000000100b00780c */ /* 0x000fe20003f26270 */
[----:B------:R2:W5:Y:S01]  /*3970*/  LDG.E R108, desc[UR8][R38.64] ;  /* 0x00000008266c7981 */ /* 0x000562000c1e1900 */
[----:B------:R-:W-:Y:S01]  /*3980*/  IADD3 R30, R44, R11, RZ ;  /* 0x0000000b2c1e7210 */ /* 0x000fe20007ffe0ff */
[----:B------:R-:W-:Y:S01]  /*3990*/  BSSY B0, `(.L_x_3053) ;  /* 0x000003c000007945 */ /* 0x000fe20003800000 */
[----:B------:R-:W-:-:S02]  /*39a0*/  SHF.R.U32.HI R114, RZ, 0x5, R27 ;  /* 0x00000005ff727819 */ /* 0x000fc4000001161b */
[----:B------:R-:W-:-:S05]  /*39b0*/  LEA R116, R30, UR5, 0x4 ;  /* 0x000000051e747c11 */ /* 0x000fca000f8e20ff */
[----:B------:R-:W-:Y:S01]  /*39c0*/  LDS.128 R32, [R116+0x10] ;  /* 0x0000100074207984 */ /* 0x000fe20000000c00 */
[C---:B0-----:R-:W-:Y:S01]  /*39d0*/  @P0 FFMA.FTZ R69, R68.reuse, R36, R69 ;  /* 0x0000002444450223 */ /* 0x041fe20000010045 */
[----:B-1----:R-:W-:-:S04]  /*39e0*/  @P0 FMUL.FTZ R68, R68, R37 ;  /* 0x0000002544440220 */ /* 0x002fc80000410000 */
        /* <DEDUP_REMOVED lines=11> */
[----:B------:R-:W-:-:S03]  /*3aa0*/  ISETP.NE.AND P0, PT, R9, RZ, PT ;  /* 0x000000ff0900720c */ /* 0x000fc60003f05270 */
[----:B------:R-:W1:Y:S01]  /*3ab0*/  SHFL.UP PT, R29, R68, 0x10, RZ ;  /* 0x06000000441d7989 */ /* 0x000e6200000e00ff */
[----:B------:R-:W-:-:S13]  /*3ac0*/  ISETP.EQ.OR P0, PT, RZ, UR4, P0 ;  /* 0x00000004ff007c0c */ /* 0x000fda0008702670 */
[----:B------:R-:W-:-:S05]  /*3ad0*/  @!P0 LEA R110, R93, UR5, 0x3 ;  /* 0x000000055d6e8c11 */ /* 0x000fca000f8e18ff */
[----:B------:R-:W-:Y:S01]  /*3ae0*/  @!P0 LDS.64 R72, [R110+0x10d0] ;  /* 0x0010d0006e488984 */ /* 0x000fe20000000a00 */
[----:B0-----:R-:W-:Y:S01]  /*3af0*/  @P1 FFMA.FTZ R69, R68, R28, R69 ;  /* 0x0000001c44451223 */ /* 0x001fe20000010045 */
[----:B------:R-:W-:Y:S02]  /*3b00*/  @!P2 SHF.R.U32.HI R28, RZ, 0x2, R27 ;  /* 0x00000002ff1ca819 */ /* 0x000fe4000001161b */
[----:B------:R-:W-:Y:S01]  /*3b10*/  ISETP.NE.AND P0, PT, R114, 0x3, PT ;  /* 0x000000037200780c */ /* 0x000fe20003f05270 */
[----:B-1----:R-:W-:Y:S01]  /*3b20*/  @P1 FMUL.FTZ R68, R68, R29 ;  /* 0x0000001d44441220 */ /* 0x002fe20000410000 */
[----:B------:R-:W-:Y:S01]  /*3b30*/  @!P2 LOP3.LUT R113, R28, 0x3ffffff8, RZ, 0xc0, !PT ;  /* 0x3ffffff81c71a812 */ /* 0x000fe200078ec0ff */
[----:B------:R-:W-:Y:S01]  /*3b40*/  SHFL.UP PT, R112, R69, 0x1, RZ ;  /* 0x0420000045707989 */ /* 0x000fe200000e00ff */
[----:B------:R-:W-:-:S03]  /*3b50*/  ISETP.NE.AND P1, PT, R114, 0x2, PT ;  /* 0x000000027200780c */ /* 0x000fc60003f25270 */
[----:B------:R-:W-:Y:S04]  /*3b60*/  LDS.128 R28, [R116] ;  /* 0x00000000741c7984 */ /* 0x000fe80000000c00 */
[----:B------:R-:W-:Y:S01]  /*3b70*/  @!P2 STS.64 [R113+UR5+0x1090], R68 ;  /* 0x001090447100a988 */ /* 0x000fe20008000a05 */
[----:B------:R-:W-:Y:S01]  /*3b80*/  BAR.SYNC.DEFER_BLOCKING 0x0 ;  /* 0x0000000000007b1d */ /* 0x000fe20000010000 */
[----:B------:R-:W-:-:S04]  /*3b90*/  ISETP.NE.AND P2, PT, R114, RZ, PT ;  /* 0x000000ff7200720c */ /* 0x000fc80003f45270 */
[----:B------:R-:W-:Y:S01]  /*3ba0*/  ISETP.NE.AND P3, PT, R11, RZ, P2 ;  /* 0x000000ff0b00720c */ /* 0x000fe20001765270 */
[----:B------:R-:W-:Y:S04]  /*3bb0*/  SHFL.UP PT, R111, R68, 0x1, RZ ;  /* 0x04200000446f7989 */ /* 0x000fe800000e00ff */
[----:B--2---:R-:W0:Y:S04]  /*3bc0*/  LDS.128 R36, [UR5+0x1090] ;  /* 0x00109005ff247984 */ /* 0x004e280008000c00 */
[----:B------:R-:W1:Y:S01]  /*3bd0*/  LDS.128 R40, [UR5+0x10a0] ;  /* 0x0010a005ff287984 */ /* 0x000e620008000c00 */
        /* <DEDUP_REMOVED lines=9> */
[----:B------:R-:W-:Y:S02]  /*3c70*/  FMUL.FTZ R42, R42, R115 ;  /* 0x000000732a2a7220 */ /* 0x000fe40000410000 */
[C---:B------:R-:W-:Y:S02]  /*3c80*/  @P3 FMUL.FTZ R36, R111.reuse, R36 ;  /* 0x000000246f243220 */ /* 0x040fe40000410000 */
[----:B------:R-:W-:-:S03]  /*3c90*/  @P3 FFMA.FTZ R37, R111, R37, R112 ;  /* 0x000000256f253223 */ /* 0x000fc60000010070 */
        /* <DEDUP_REMOVED lines=11> */
.L_x_3054:
[----:B------:R-:W-:Y:S05]  /*3d50*/  BSYNC B0 ;  /* 0x0000000000007941 */ /* 0x000fea0003800000 */
.L_x_3053:
[----:B------:R-:W-:Y:S01]  /*3d60*/  BAR.SYNC.DEFER_BLOCKING 0x0 ;  /* 0x0000000000007b1d */ /* 0x000fe20000010000 */
[----:B------:R-:W-:Y:S01]  /*3d70*/  ISETP.NE.AND P0, PT, R27, RZ, PT ;  /* 0x000000ff1b00720c */ /* 0x000fe20003f05270 */
[----:B------:R-:W-:Y:S02]  /*3d80*/  HADD2.F32 R113, -RZ, R30.H1_H1 ;  /* 0x3000001eff717230 */ /* 0x000fe40000004100 */
[----:B------:R-:W-:Y:S02]  /*3d90*/  HADD2.F32 R115, -RZ, R32.H1_H1 ;  /* 0x30000020ff737230 */ /* 0x000fe40000004100 */
[----:B------:R-:W-:Y:S01]  /*3da0*/  BSSY B0, `(.L_x_3055) ;  /* 0x0000033000007945 */ /* 0x000fe20003800000 */
[--C-:B------:R-:W-:Y:S02]  /*3db0*/  HADD2.F32 R119, -RZ, R33.reuse.H0_H0 ;  /* 0x20000021ff777230 */ /* 0x100fe40000004100 */
[----:B------:R-:W-:Y:S02]  /*3dc0*/  HADD2.F32 R121, -RZ, R33.H1_H1 ;  /* 0x30000021ff797230 */ /* 0x000fe40000004100 */
[----:B------:R-:W-:-:S02]  /*3dd0*/  HADD2.F32 R69, -RZ, R28.H0_H0 ;  /* 0x2000001cff457230 */ /* 0x000fc40000004100 */
[----:B0-----:R-:W-:Y:S02]  /*3de0*/  HADD2.F32 R73, -RZ, R28.H1_H1 ;  /* 0x3000001cff497230 */ /* 0x001fe40000004100 */
[--C-:B------:R-:W-:Y:S02]  /*3df0*/  HADD2.F32 R33, -RZ, R34.reuse.H0_H0 ;  /* 0x20000022ff217230 */ /* 0x100fe40000004100 */
[----:B------:R-:W-:Y:S01]  /*3e00*/  HADD2.F32 R123, -RZ, R34.H1_H1 ;  /* 0x30000022ff7b7230 */ /* 0x000fe20000004100 */
[----:B------:R-:W0:Y:S02]  /*3e10*/  LDS R38, [UR5+0x10bc] ;  /* 0x0010bc05ff267984 */ /* 0x000e240008000800 */
[----:B0-----:R-:W-:Y:S01]  /*3e20*/  @P0 FFMA.FTZ R112, R38, R111, R112 ;  /* 0x0000006f26700223 */ /* 0x001fe20000010070 */
[----:B------:R-:W-:Y:S01]  /*3e30*/  ISETP.NE.AND P0, PT, R27, RZ, PT ;  /* 0x000000ff1b00720c */ /* 0x000fe20003f05270 */
[----:B------:R-:W-:Y:S02]  /*3e40*/  HADD2.F32 R111, -RZ, R31.H0_H0 ;  /* 0x2000001fff6f7230 */ /* 0x000fe40000004100 */
[----:B------:R-:W-:Y:S01]  /*3e50*/  FFMA.FTZ R38, R95, R112, R74 ;  /* 0x000000705f267223 */ /* 0x000fe2000001004a */
[----:B------:R-:W-:-:S02]  /*3e60*/  HADD2.F32 R95, -RZ, R29.H0_H0 ;  /* 0x2000001dff5f7230 */ /* 0x000fc40000004100 */
[----:B------:R-:W-:Y:S02]  /*3e70*/  HADD2.F32 R31, -RZ, R31.H1_H1 ;  /* 0x3000001fff1f7230 */ /* 0x000fe40000004100 */
[----:B------:R-:W-:-:S04]  /*3e80*/  FFMA.FTZ R39, R92, R38, R75 ;  /* 0x000000265c277223 */ /* 0x000fc8000001004b */
[----:B------:R-:W-:Y:S01]  /*3e90*/  FFMA.FTZ R40, R97, R39, R76 ;  /* 0x0000002761287223 */ /* 0x000fe2000001004c */
[----:B------:R-:W-:-:S03]  /*3ea0*/  HADD2.F32 R97, -RZ, R30.H0_H0 ;  /* 0x2000001eff617230 */ /* 0x000fc60000004100 */
[----:B------:R-:W-:-:S04]  /*3eb0*/  FFMA.FTZ R41, R94, R40, R77 ;  /* 0x000000285e297223 */ /* 0x000fc8000001004d */
[----:B------:R-:W-:-:S04]  /*3ec0*/  FFMA.FTZ R99, R99, R41, R78 ;  /* 0x0000002963637223 */ /* 0x000fc8000001004e */
[----:B------:R-:W-:-:S04]  /*3ed0*/  FFMA.FTZ R96, R96, R99, R79 ;  /* 0x0000006360607223 */ /* 0x000fc8000001004f */
[----:B------:R-:W-:-:S04]  /*3ee0*/  FFMA.FTZ R101, R101, R96, R80 ;  /* 0x0000006065657223 */ /* 0x000fc80000010050 */
[----:B------:R-:W-:-:S04]  /*3ef0*/  FFMA.FTZ R98, R98, R101, R81 ;  /* 0x0000006562627223 */ /* 0x000fc80000010051 */
[----:B------:R-:W-:Y:S01]  /*3f00*/  FFMA.FTZ R42, R103, R98, R82 ;  /* 0x00000062672a7223 */ /* 0x000fe20000010052 */
[----:B------:R-:W-:-:S03]  /*3f10*/  HADD2.F32 R103, -RZ, R29.H1_H1 ;  /* 0x3000001dff677230 */ /* 0x000fc60000004100 */
[----:B------:R-:W-:-:S04]  /*3f20*/  FFMA.FTZ R43, R100, R42, R83 ;  /* 0x0000002a642b7223 */ /* 0x000fc80000010053 */
[----:B------:R-:W-:-:S04]  /*3f30*/  FFMA.FTZ R68, R105, R43, R84 ;  /* 0x0000002b69447223 */ /* 0x000fc80000010054 */
[----:B------:R-:W-:-:S04]  /*3f40*/  FFMA.FTZ R105, R102, R68, R85 ;  /* 0x0000004466697223 */ /* 0x000fc80000010055 */
[----:B------:R-:W-:Y:S01]  /*3f50*/  FFMA.FTZ R30, R107, R105, R86 ;  /* 0x000000696b1e7223 */ /* 0x000fe20000010056 */
[----:B------:R-:W-:-:S03]  /*3f60*/  HADD2.F32 R107, -RZ, R32.H0_H0 ;  /* 0x20000020ff6b7230 */ /* 0x000fc60000004100 */
[----:B------:R-:W-:-:S04]  /*3f70*/  FFMA.FTZ R117, R104, R30, R87 ;  /* 0x0000001e68757223 */ /* 0x000fc80000010057 */
[----:B------:R-:W-:Y:S01]  /*3f80*/  FFMA.FTZ R32, R109, R117, R88 ;  /* 0x000000756d207223 */ /* 0x000fe20000010058 */
[--C-:B------:R-:W-:Y:S02]  /*3f90*/  HADD2.F32 R109, -RZ, R35.reuse.H0_H0 ;  /* 0x20000023ff6d7230 */ /* 0x100fe40000004100 */
[----:B------:R-:W-:Y:S02]  /*3fa0*/  HADD2.F32 R35, -RZ, R35.H1_H1 ;  /* 0x30000023ff237230 */ /* 0x000fe40000004100 */
[----:B------:R-:W-:Y:S01]  /*3fb0*/  FFMA.FTZ R125, R106, R32, R91 ;  /* 0x000000206a7d7223 */ /* 0x000fe2000001005b */
[----:B------:R-:W-:Y:S06]  /*3fc0*/  @P0 BRA `(.L_x_3056) ;  /* 0x0000000000400947 */ /* 0x000fec0003800000 */
[----:B------:R-:W0:Y:S01]  /*3fd0*/  S2UR UR6, SR_CTAID.Y ;  /* 0x00000000000679c3 */ /* 0x000e220000002600 */
[----:B------:R-:W-:-:S05]  /*3fe0*/  LEA R72, R93, UR5, 0x3 ;  /* 0x000000055d487c11 */ /* 0x000fca000f8e18ff */
[----:B------:R1:W-:Y:S02]  /*3ff0*/  STS.64 [R72+0x10d0], R36 ;  /* 0x0010d02448007388 */ /* 0x0003e40000000a00 */
        /* <DEDUP_REMOVED lines=12> */
[----:B------:R1:W-:Y:S04]  /*40c0*/  STG.E.64 desc[UR8][R28.64], R36 ;  /* 0x000000241c007986 */ /* 0x0003e8000c101b08 */
.L_x_3056:
[----:B------:R-:W-:Y:S05]  /*40d0*/  BSYNC B0 ;  /* 0x0000000000007941 */ /* 0x000fea0003800000 */
.L_x_3055:
[----:B------:R-:W-:Y:S01]  /*40e0*/  IADD3 R93, R93, 0x1, RZ ;  /* 0x000000015d5d7810 */ /* 0x000fe20007ffe0ff */
[-C--:B-----5:R-:W-:Y:S01]  /*40f0*/  FMUL.FTZ R69, R69, R108.reuse ;  /* 0x0000006c45457220 */ /* 0x0a0fe20000410000 */
[-C--:B------:R-:W-:Y:S01]  /*4100*/  FMUL.FTZ R73, R73, R108.reuse ;  /* 0x0000006c49497220 */ /* 0x080fe20000410000 */
[-C--:B------:R-:W-:Y:S01]  /*4110*/  FMUL.FTZ R95, R95, R108.reuse ;  /* 0x0000006c5f5f7220 */ /* 0x080fe20000410000 */
[----:B------:R-:W-:Y:S01]  /*4120*/  ISETP.GE.AND P0, PT, R93, UR24, PT ;  /* 0x000000185d007c0c */ /* 0x000fe2000bf06270 */
        /* <DEDUP_REMOVED lines=30> */
.L_x_3052:
[----:B------:R-:W-:Y:S01]  /*4310*/  BAR.SYNC.DEFER_BLOCKING 0x0 ;  /* 0x0000000000007b1d */ /* 0x000fe20000010000 */
[----:B------:R-:W-:Y:S01]  /*4320*/  LEA R2, R11, R2, 0x1 ;  /* 0x000000020b027211 */ /* 0x000fe200078e08ff */
        /* <DEDUP_REMOVED lines=11> */
[----:B------:R-:W-:-:S02]  /*43e0*/  LEA R2, R2, UR5, 0x4 ;  /* 0x0000000502027c11 */ /* 0x000fc4000f8e20ff */
[----:B------:R-:W-:Y:S02]  /*43f0*/  F2FP.F16.F32.PACK_AB R48, R56, R57 ;  /* 0x000000393830723e */ /* 0x000fe400000000ff */
[----:B------:R-:W-:Y:S02]  /*4400*/  IADD3 R4, P1, R4, 0x1000, RZ ;  /* 0x0000100004047810 */ /* 0x000fe40007f3e0ff */
[----:B------:R-:W-:Y:S01]  /*4410*/  IADD3 R8, P2, R8, 0x1000, RZ ;  /* 0x0000100008087810 */ /* 0x000fe20007f5e0ff */
[----:B------:R-:W-:Y:S01]  /*4420*/  STS.128 [R2], R60 ;  /* 0x0000003c02007388 */ /* 0x000fe20000000c00 */
[----:B------:R-:W-:Y:S02]  /*4430*/  IADD3 R6, P3, R6, 0x1000, RZ ;  /* 0x0000100006067810 */ /* 0x000fe40007f7e0ff */
[----:B------:R-:W-:Y:S01]  /*4440*/  IADD3.X R3, RZ, R3, RZ, P1, !PT ;  /* 0x00000003ff037210 */ /* 0x000fe20000ffe4ff */
[----:B------:R2:W-:Y:S01]  /*4450*/  STS.128 [R2+0x10], R48 ;  /* 0x0000103002007388 */ /* 0x0005e20000000c00 */
[----:B------:R-:W-:-:S03]  /*4460*/  NOP ;  /* 0x0000000000007918 */ /* 0x000fc60000000000 */
[----:B------:R-:W3:Y:S01]  /*4470*/  LDS.128 R24, [R0] ;  /* 0x0000000000187984 */ /* 0x000ee20000000c00 */
[-C--:B0-----:R-:W-:Y:S01]  /*4480*/  IMAD R18, R13, R20.reuse, RZ ;  /* 0x000000140d127224 */ /* 0x081fe200078e02ff */
[----:B------:R-:W-:Y:S02]  /*4490*/  IADD3.X R7, RZ, R7, RZ, P2, !PT ;  /* 0x00000007ff077210 */ /* 0x000fe400017fe4ff */
[----:B-1----:R-:W0:Y:S01]  /*44a0*/  LDS.128 R28, [R0+0x200] ;  /* 0x00020000001c7984 */ /* 0x002e220000000c00 */
[C---:B------:R-:W-:Y:S01]  /*44b0*/  IMAD R21, R12.reuse, R21, R18 ;  /* 0x000000150c157224 */ /* 0x040fe200078e0212 */
[----:B------:R-:W-:Y:S01]  /*44c0*/  IADD3.X R5, RZ, R5, RZ, P3, !PT ;  /* 0x00000005ff057210 */ /* 0x000fe20001ffe4ff */
[----:B------:R-:W-:Y:S01]  /*44d0*/  IMAD.WIDE.U32 R18, R12, R20, UR6 ;  /* 0x000000060c127e25 */ /* 0x000fe2000f8e0014 */
[----:B------:R-:W-:Y:S01]  /*44e0*/  ULDC.64 UR6, c[0x0][0x2b8] ;  /* 0x0000ae0000067ab9 */ /* 0x000fe20000000a00 */
[----:B--2---:R-:W1:Y:S02]  /*44f0*/  LDC R2, c[0x0][0x224] ;  /* 0x00008900ff027b82 */ /* 0x004e640000000800 */
        /* <DEDUP_REMOVED lines=10> */
[----:B---3--:R1:W-:Y:S04]  /*45a0*/  STG.E.128 desc[UR8][R18.64], R24 ;  /* 0x0000001812007986 */ /* 0x0083e8000c101d08 */
[----:B0-----:R1:W-:Y:S05]  /*45b0*/  STG.E.128 desc[UR8][R18.64+0x200], R28 ;  /* 0x0002001c12007986 */ /* 0x0013ea000c101d08 */
[----:B------:R-:W-:Y:S05]  /*45c0*/  @!P0 BRA `(.L_x_3058) ;  /* 0xffffffc000208947 */ /* 0x000fea000383ffff */
[----:B------:R-:W-:Y:S05]  /*45d0*/  EXIT ;  /* 0x000000000000794d */ /* 0x000fea0003800000 */
.L_x_3059:
        /* <DEDUP_REMOVED lines=10> */
.L_x_5250:


//--------------------- .text._Z25selective_scan_fwd_kernelI32Selective_Scan_fwd_kernel_traitsILi128ELi16ELi1ELb1ELb0ELb1ELb1EN3c104HalfEfEEv13SSMParamsBase --------------------------
	.section	.text._Z25selective_scan_fwd_kernelI32Selective_Scan_fwd_kernel_traitsILi128ELi16ELi1ELb1ELb0ELb1ELb1EN3c104HalfEfEEv13SSMParamsBase,"ax",@progbits
	.align	128
        .global         _Z25selective_scan_fwd_kernelI32Selective_Scan_fwd_kernel_traitsILi128ELi16ELi1ELb1ELb0ELb1ELb1EN3c104HalfEfEEv13SSMParamsBase
        .type           _Z25selective_scan_fwd_kernelI32Selective_Scan_fwd_kernel_traitsILi128ELi16ELi1ELb1ELb0ELb1ELb1EN3c104HalfEfEEv13SSMParamsBase,@function
        .size           _Z25selective_scan_fwd_kernelI32Selective_Scan_fwd_kernel_traitsILi128ELi16ELi1ELb1ELb0ELb1ELb1EN3c104HalfEfEEv13SSMParamsBase,(.L_x_5251 - _Z25selective_scan_fwd_kernelI32Selective_Scan_fwd_kernel_traitsILi128ELi16ELi1ELb1ELb0ELb1ELb1EN3c104HalfEfEEv13SSMParamsBase)
        .other          _Z25selective_scan_fwd_kernelI32Selective_Scan_fwd_kernel_traitsILi128ELi16ELi1ELb1ELb0ELb1ELb1EN3c104HalfEfEEv13SSMParamsBase,@"STO_CUDA_ENTRY STV_DEFAULT"
_Z25selective_scan_fwd_kernelI32Selective_Scan_fwd_kernel_traitsILi128ELi16ELi1ELb1ELb0ELb1ELb1EN3c104HalfEfEEv13SSMParamsBase:
.text._Z25selective_scan_fwd_kernelI32Selective_Scan_fwd_kernel_traitsILi128ELi16ELi1ELb1ELb0ELb1ELb1EN3c104HalfEfEEv13SSMParamsBase:
        /* <DEDUP_REMOVED lines=25> */
[----:B0-----:R-:W-:Y:S01]  /*0190*/  IADD3 R6, R0, 0xffffffe, RZ ;  /* 0x0ffffffe00067810 */ /* 0x001fe20007ffe0ff */
[----:B---3--:R-:W0:Y:S03]  /*01a0*/  LDC R4, c[0x0][0x224] ;  /* 0x00008900ff047b82 */ /* 0x008e260000000800 */
[----:B------:R2:W3:Y:S01]  /*01b0*/  F2I.FTZ.U32.TRUNC.NTZ R7, R6 ;  /* 0x0000000600077305 */ /* 0x0004e2000021f000 */
[----:B-1----:R-:W-:Y:S01]  /*01c0*/  MOV R15, UR4 ;  /* 0x00000004000f7c02 */ /* 0x002fe20008000f00 */
[----:B------:R-:W-:Y:S01]  /*01d0*/  ULDC.64 UR4, c[0x0][0x280] ;  /* 0x0000a00000047ab9 */ /* 0x000fe20000000a00 */
[----:B--2---:R-:W-:Y:S02]  /*01e0*/  HFMA2.MMA R6, -RZ, RZ, 0, 0 ;  /* 0x00000000ff067435 */ /* 0x004fe400000001ff */
[----:B------:R-:W-:Y:S02]  /*01f0*/  SHF.R.S32.HI R13, RZ, 0x1f, R15 ;  /* 0x0000001fff0d7819 */ /* 0x000fe4000001140f */
[----:B---3--:R-:W-:-:S05]  /*0200*/  IADD3 R8, RZ, -R7, RZ ;  /* 0x80000007ff087210 */ /* 0x008fca0007ffe0ff */
[----:B------:R-:W-:Y:S01]  /*0210*/  IMAD R3, R8, R9, RZ ;  /* 0x0000000908037224 */ /* 0x000fe200078e02ff */
[----:B0-----:R-:W-:Y:S01]  /*0220*/  ISETP.GE.AND P3, PT, R4, 0x1, PT ;  /* 0x000000010400780c */ /* 0x001fe20003f66270 */
[----:B------:R-:W-:Y:S02]  /*0230*/  IMAD R4, R13, UR4, RZ ;  /* 0x000000040d047c24 */ /* 0x000fe4000f8e02ff */
[----:B------:R-:W-:-:S04]  /*0240*/  IMAD.HI.U32 R7, R7, R3, R6 ;  /* 0x0000000307077227 */ /* 0x000fc800078e0006 */
[----:B------:R-:W-:Y:S02]  /*0250*/  IMAD R8, R13, UR6, RZ ;  /* 0x000000060d087c24 */ /* 0x000fe4000f8e02ff */
[----:B------:R-:W-:-:S04]  /*0260*/  IMAD.HI.U32 R0, R7, R2, RZ ;  /* 0x0000000207007227 */ /* 0x000fc800078e00ff */
[----:B------:R-:W-:Y:S01]  /*0270*/  IMAD.WIDE.U32 R6, R15, UR6, RZ ;  /* 0x000000060f067c25 */ /* 0x000fe2000f8e00ff */
[----:B------:R-:W-:-:S03]  /*0280*/  IADD3 R3, -R0, RZ, RZ ;  /* 0x000000ff00037210 */ /* 0x000fc60007ffe1ff */
[----:B------:R-:W-:Y:S02]  /*0290*/  IMAD R21, R15, UR7, R8 ;  /* 0x000000070f157c24 */ /* 0x000fe4000f8e0208 */
[----:B------:R-:W-:Y:S01]  /*02a0*/  IMAD R2, R9, R3, R2 ;  /* 0x0000000309027224 */ /* 0x000fe200078e0202 */
[----:B------:R-:W-:-:S04]  /*02b0*/  LOP3.LUT R3, R19, R10, RZ, 0x3c, !PT ;  /* 0x0000000a13037212 */ /* 0x000fc800078e3cff */
[----:B------:R-:W-:Y:S02]  /*02c0*/  ISETP.GT.U32.AND P1, PT, R9, R2, PT ;  /* 0x000000020900720c */ /* 0x000fe40003f24070 */
[----:B------:R-:W-:-:S11]  /*02d0*/  ISETP.GE.AND P2, PT, R3, RZ, PT ;  /* 0x000000ff0300720c */ /* 0x000fd60003f46270 */
[----:B------:R-:W-:-:S04]  /*02e0*/  @!P1 IADD3 R2, R2, -R9, RZ ;  /* 0x8000000902029210 */ /* 0x000fc80007ffe0ff */
[----:B------:R-:W-:Y:S01]  /*02f0*/  ISETP.GE.U32.AND P0, PT, R2, R9, PT ;  /* 0x000000090200720c */ /* 0x000fe20003f06070 */
[----:B------:R-:W-:-:S04]  /*0300*/  IMAD.WIDE.U32 R2, R15, UR4, RZ ;  /* 0x000000040f027c25 */ /* 0x000fc8000f8e00ff */
[----:B------:R-:W-:Y:S01]  /*0310*/  IMAD R9, R15, UR5, R4 ;  /* 0x000000050f097c24 */ /* 0x000fe2000f8e0204 */
[----:B------:R-:W-:Y:S01]  /*0320*/  ULDC.64 UR4, c[0x0][0x290] ;  /* 0x0000a40000047ab9 */ /* 0x000fe20000000a00 */
[----:B------:R-:W-:Y:S06]  /*0330*/  @!P3 EXIT ;  /* 0x000000000000b94d */ /* 0x000fec0003800000 */
[----:B------:R-:W-:Y:S01]  /*0340*/  @!P1 IADD3 R0, R0, 0x1, RZ ;  /* 0x0000000100009810 */ /* 0x000fe20007ffe0ff */
[----:B------:R-:W0:Y:S01]  /*0350*/  S2R R14, SR_TID.X ;  /* 0x00000000000e7919 */ /* 0x000e220000002100 */
[----:B------:R-:W-:Y:S01]  /*0360*/  ISETP.NE.AND P1, PT, R10, RZ, PT ;  /* 0x000000ff0a00720c */ /* 0x000fe20003f25270 */
[----:B------:R-:W1:Y:S01]  /*0370*/  LDC.64 R24, c[0x0][0x2f0] ;  /* 0x0000bc00ff187b82 */ /* 0x000e620000000a00 */
[----:B------:R-:W-:Y:S01]  /*0380*/  @P0 IADD3 R0, R0, 0x1, RZ ;  /* 0x0000000100000810 */ /* 0x000fe20007ffe0ff */
[----:B------:R-:W2:Y:S01]  /*0390*/  S2R R12, SR_LANEID ;  /* 0x00000000000c7919 */ /* 0x000ea20000000000 */
[----:B------:R-:W-:Y:S01]  /*03a0*/  IMAD R8, R13, UR4, RZ ;  /* 0x000000040d087c24 */ /* 0x000fe2000f8e02ff */
[----:B------:R-:W-:Y:S01]  /*03b0*/  ULDC.64 UR10, c[0x0][0x278] ;  /* 0x00009e00000a7ab9 */ /* 0x000fe20000000a00 */
[----:B------:R-:W-:Y:S01]  /*03c0*/  @!P2 IADD3 R0, -R0, RZ, RZ ;  /* 0x000000ff0000a210 */ /* 0x000fe20007ffe1ff */
[----:B------:R-:W-:Y:S01]  /*03d0*/  IMAD.WIDE.U32 R4, R15, UR4, RZ ;  /* 0x000000040f047c25 */ /* 0x000fe2000f8e00ff */
[----:B------:R-:W-:Y:S01]  /*03e0*/  IADD3 R7, R7, R21, RZ ;  /* 0x0000001507077210 */ /* 0x000fe20007ffe0ff */
[----:B------:R-:W3:Y:S01]  /*03f0*/  LDC.64 R26, c[0x0][0x2f8] ;  /* 0x0000be00ff1a7b82 */ /* 0x000ee20000000a00 */
[----:B------:R-:W-:Y:S01]  /*0400*/  IADD3 R3, R3, R9, RZ ;  /* 0x0000000903037210 */ /* 0x000fe20007ffe0ff */
[----:B------:R-:W-:Y:S01]  /*0410*/  IMAD R11, R15, UR5, R8 ;  /* 0x000000050f0b7c24 */ /* 0x000fe2000f8e0208 */
[----:B------:R-:W-:Y:S01]  /*0420*/  ULDC.64 UR4, c[0x0][0x288] ;  /* 0x0000a20000047ab9 */ /* 0x000fe20000000a00 */
[----:B------:R-:W-:Y:S01]  /*0430*/  @!P1 LOP3.LUT R0, RZ, R10, RZ, 0x33, !PT ;  /* 0x0000000aff009212 */ /* 0x000fe200078e33ff */
[----:B------:R-:W-:Y:S01]  /*0440*/  ULDC.64 UR6, c[0x0][0x298] ;  /* 0x0000a60000067ab9 */ /* 0x000fe20000000a00 */
[C---:B------:R-:W-:Y:S01]  /*0450*/  IMAD R10, R18.reuse, UR4, RZ ;  /* 0x00000004120a7c24 */ /* 0x040fe2000f8e02ff */
[----:B------:R-:W-:Y:S01]  /*0460*/  IADD3 R5, R5, R11, RZ ;  /* 0x0000000b05057210 */ /* 0x000fe20007ffe0ff */
[----:B------:R-:W4:Y:S01]  /*0470*/  LDC.64 R28, c[0x0][0x2e0] ;  /* 0x0000b800ff1c7b82 */ /* 0x000f220000000a00 */
[----:B------:R-:W-:Y:S01]  /*0480*/  SHF.R.S32.HI R8, RZ, 0x1f, R0 ;  /* 0x0000001fff087819 */ /* 0x000fe20000011400 */
[----:B------:R-:W-:-:S02]  /*0490*/  IMAD R20, R18, UR6, RZ ;  /* 0x0000000612147c24 */ /* 0x000fc4000f8e02ff */
[----:B------:R-:W-:-:S04]  /*04a0*/  IMAD.WIDE.U32 R6, R0, UR10, R6 ;  /* 0x0000000a00067c25 */ /* 0x000fc8000f8e0006 */
[----:B------:R-:W-:Y:S02]  /*04b0*/  IMAD R9, R8, UR10, RZ ;  /* 0x0000000a08097c24 */ /* 0x000fe4000f8e02ff */
[C---:B------:R-:W-:Y:S02]  /*04c0*/  IMAD R21, R19.reuse, UR5, R10 ;  /* 0x0000000513157c24 */ /* 0x040fe4000f8e020a */
[----:B------:R-:W-:Y:S02]  /*04d0*/  IMAD R23, R0, UR11, R9 ;  /* 0x0000000b00177c24 */ /* 0x000fe4000f8e0209 */
[----:B------:R-:W-:Y:S01]  /*04e0*/  IMAD.WIDE.U32 R2, R19, UR4, R2 ;  /* 0x0000000413027c25 */ /* 0x000fe2000f8e0002 */
[----:B0-----:R-:W-:Y:S01]  /*04f0*/  SHF.L.U32 R11, R14, 0x1, RZ ;  /* 0x000000010e0b7819 */ /* 0x001fe200000006ff */
[----:B------:R-:W-:Y:S01]  /*0500*/  UMOV UR4, URZ ;  /* 0x0000003f00047c82 */ /* 0x000fe20008000000 */
[----:B------:R-:W-:Y:S01]  /*0510*/  IADD3 R0, R7, R23, RZ ;  /* 0x0000001707007210 */ /* 0x000fe20007ffe0ff */
[----:B------:R-:W-:Y:S01]  /*0520*/  IMAD R9, R19, UR7, R20 ;  /* 0x0000000713097c24 */ /* 0x000fe2000f8e0214 */
[----:B------:R-:W-:Y:S01]  /*0530*/  IADD3 R21, R3, R21, RZ ;  /* 0x0000001503157210 */ /* 0x000fe20007ffe0ff */
[----:B------:R-:W-:Y:S01]  /*0540*/  IMAD.WIDE.U32 R4, R19, UR6, R4 ;  /* 0x0000000613047c25 */ /* 0x000fe2000f8e0004 */
[----:B-1----:R-:W-:-:S02]  /*0550*/  LEA R20, P0, R2, R24, 0x1 ;  /* 0x0000001802147211 */ /* 0x002fc400078008ff */
[----:B------:R-:W-:Y:S02]  /*0560*/  LOP3.LUT R11, R11, 0xffffffc0, RZ, 0xc0, !PT ;  /* 0xffffffc00b0b7812 */ /* 0x000fe400078ec0ff */
[----:B------:R-:W-:Y:S02]  /*0570*/  IADD3 R7, R5, R9, RZ ;  /* 0x0000000905077210 */ /* 0x000fe40007ffe0ff */
[----:B---3--:R-:W-:Y:S02]  /*0580*/  LEA R5, P1, R4, R26, 0x1 ;  /* 0x0000001a04057211 */ /* 0x008fe400078208ff */
[----:B----4-:R-:W-:Y:S02]  /*0590*/  LEA R3, P2, R6, R28, 0x1 ;  /* 0x0000001c06037211 */ /* 0x010fe400078408ff */
[----:B------:R-:W-:Y:S02]  /*05a0*/  LEA.HI.X R21, R2, R25, R21, 0x1, P0 ;  /* 0x0000001902157211 */ /* 0x000fe400000f0c15 */
[----:B------:R-:W-:-:S02]  /*05b0*/  LEA.HI.X R2, R4, R27, R7, 0x1, P1 ;  /* 0x0000001b04027211 */ /* 0x000fc400008f0c07 */
[----:B------:R-:W-:Y:S02]  /*05c0*/  LEA.HI.X R0, R6, R29, R0, 0x1, P2 ;  /* 0x0000001d06007211 */ /* 0x000fe400010f0c00 */
[----:B------:R-:W-:Y:S02]  /*05d0*/  MOV R4, R5 ;  /* 0x0000000500047202 */ /* 0x000fe40000000f00 */
[----:B------:R-:W-:Y:S02]  /*05e0*/  MOV R5, R2 ;  /* 0x0000000200057202 */ /* 0x000fe40000000f00 */
[----:B------:R-:W-:Y:S02]  /*05f0*/  LOP3.LUT R10, R14, 0x1f, RZ, 0xc0, !PT ;  /* 0x0000001f0e0a7812 */ /* 0x000fe400078ec0ff */
[C---:B------:R-:W-:Y:S02]  /*0600*/  LOP3.LUT R9, R11.reuse, 0x1f, R14, 0xf8, !PT ;  /* 0x0000001f0b097812 */ /* 0x040fe400078ef80e */
[----:B--2---:R-:W-:-:S02]  /*0610*/  IADD3 R8, R11, R12, RZ ;  /* 0x0000000c0b087210 */ /* 0x004fc40007ffe0ff */
[----:B------:R-:W-:Y:S02]  /*0620*/  MOV R6, R20 ;  /* 0x0000001400067202 */ /* 0x000fe40000000f00 */
[----:B------:R-:W-:Y:S02]  /*0630*/  MOV R7, R21 ;  /* 0x0000001500077202 */ /* 0x000fe40000000f00 */
[----:B------:R-:W-:-:S07]  /*0640*/  MOV R2, R0 ;  /* 0x0000000000027202 */ /* 0x000fce0000000f00 */
.L_x_3098:
[----:B------:R-:W-:Y:S01]  /*0650*/  BAR.SYNC.DEFER_BLOCKING 0x0 ;  /* 0x0000000000007b1d */ /* 0x000fe20000010000 */
[----:B0-----:R-:W-:-:S07]  /*0660*/  IMAD.WIDE R20, R9, 0x10, R6 ;  /* 0x0000001009147825 */ /* 0x001fce00078e0206 */
[----:B------:R-:W0:Y:S01]  /*0670*/  S2UR UR6, SR_CgaCtaId ;  /* 0x00000000000679c3 */ /* 0x000e220000008800 */
[----:B------:R-:W-:Y:S01]  /*0680*/  UMOV UR5, 0x400 ;  /* 0x0000040000057882 */ /* 0x000fe20000000000 */
[----:B------:R-:W-:Y:S01]  /*0690*/  IADD3 R60, R8, R12, RZ ;  /* 0x0000000c083c7210 */ /* 0x000fe20007ffe0ff */
[----:B------:R-:W-:-:S05]  /*06a0*/  IMAD.WIDE R36, R9, 0x10, R4 ;  /* 0x0000001009247825 */ /* 0x000fca00078e0204 */
[----:B-1----:R-:W1:Y:S01]  /*06b0*/  LDC R38, c[0x0][0x21c] ;  /* 0x00008700ff267b82 */ /* 0x002e620000000800 */
[----:B------:R-:W2:Y:S04]  /*06c0*/  LDG.E.128 R24, desc[UR8][R20.64] ;  /* 0x0000000814187981 */ /* 0x000ea8000c1e1d00 */
[----:B------:R-:W3:Y:S01]  /*06d0*/  LDG.E.128 R40, desc[UR8][R20.64+0x200] ;  /* 0x0002000814287981 */ /* 0x000ee2000c1e1d00 */
[----:B0-----:R-:W-:-:S06]  /*06e0*/  ULEA UR5, UR6, UR5, 0x18 ;  /* 0x0000000506057291 */ /* 0x001fcc000f8ec03f */
[----:B------:R-:W-:Y:S02]  /*06f0*/  LEA R0, R8, UR5, 0x4 ;  /* 0x0000000508007c11 */ /* 0x000fe4000f8e20ff */
[----:B------:R-:W-:-:S03]  /*0700*/  LEA R60, R60, UR5, 0x4 ;  /* 0x000000053c3c7c11 */ /* 0x000fc6000f8e20ff */
        /* <DEDUP_REMOVED lines=70> */
.L_x_3061:
[----:B------:R-:W-:Y:S05]  /*0b70*/  BSYNC B0 ;  /* 0x0000000000007941 */ /* 0x000fea0003800000 */
.L_x_3060:
        /* <DEDUP_REMOVED lines=36> */
.L_x_3063:
[----:B------:R-:W-:Y:S05]  /*0dc0*/  BSYNC B0 ;  /* 0x0000000000007941 */ /* 0x000fea0003800000 */
.L_x_3062:
        /* <DEDUP_REMOVED lines=38> */
.L_x_3065:
[----:B------:R-:W-:Y:S05]  /*1030*/  BSYNC B0 ;  /* 0x0000000000007941 */ /* 0x000fea0003800000 */
.L_x_3064:
        /* <DEDUP_REMOVED lines=36> */
.L_x_3067:
[----:B------:R-:W-:Y:S05]  /*1280*/  BSYNC B0 ;  /* 0x0000000000007941 */ /* 0x000fea0003800000 */
.L_x_3066:
        /* <DEDUP_REMOVED lines=42> */
.L_x_3069:
[----:B------:R-:W-:Y:S05]  /*1530*/  BSYNC B0 ;  /* 0x0000000000007941 */ /* 0x000fea0003800000 */
.L_x_3068:
        /* <DEDUP_REMOVED lines=40> */
.L_x_3071:
[----:B------:R-:W-:Y:S05]  /*17c0*/  BSYNC B0 ;  /* 0x0000000000007941 */ /* 0x000fea0003800000 */
.L_x_3070:
        /* <DEDUP_REMOVED lines=42> */
.L_x_3073:
[----:B------:R-:W-:Y:S05]  /*1a70*/  BSYNC B0 ;  /* 0x0000000000007941 */ /* 0x000fea0003800000 */
.L_x_3072:
        /* <DEDUP_REMOVED lines=40> */
.L_x_3075:
[----:B------:R-:W-:Y:S05]  /*1d00*/  BSYNC B0 ;  /* 0x0000000000007941 */ /* 0x000fea0003800000 */
.L_x_3074:
        /* <DEDUP_REMOVED lines=42> */
.L_x_3077:
[----:B------:R-:W-:Y:S05]  /*1fb0*/  BSYNC B0 ;  /* 0x0000000000007941 */ /* 0x000fea0003800000 */
.L_x_3076:
        /* <DEDUP_REMOVED lines=40> */
.L_x_3079:
[----:B------:R-:W-:Y:S05]  /*2240*/  BSYNC B0 ;  /* 0x0000000000007941 */ /* 0x000fea0003800000 */
.L_x_3078:
        /* <DEDUP_REMOVED lines=46> */
.L_x_3081:
[----:B------:R-:W-:Y:S05]  /*2530*/  BSYNC B0 ;  /* 0x0000000000007941 */ /* 0x000fea0003800000 */
.L_x_3080:
        /* <DEDUP_REMOVED lines=33> */
.L_x_3083:
[----:B------:R-:W-:Y:S05]  /*2750*/  BSYNC B0 ;  /* 0x0000000000007941 */ /* 0x000fea0003800000 */
.L_x_3082:
        /* <DEDUP_REMOVED lines=33> */
.L_x_3085:
[----:B------:R-:W-:Y:S05]  /*2970*/  BSYNC B0 ;  /* 0x0000000000007941 */ /* 0x000fea0003800000 */
.L_x_3084:
        /* <DEDUP_REMOVED lines=33> */
.L_x_3087:
[----:B------:R-:W-:Y:S05]  /*2b90*/  BSYNC B0 ;  /* 0x0000000000007941 */ /* 0x000fea0003800000 */
.L_x_3086:
        /* <DEDUP_REMOVED lines=33> */
.L_x_3089:
[----:B------:R-:W-:Y:S05]  /*2db0*/  BSYNC B0 ;  /* 0x0000000000007941 */ /* 0x000fea0003800000 */
.L_x_3088:
        /* <DEDUP_REMOVED lines=33> */
.L_x_3091:
[----:B------:R-:W-:Y:S05]  /*2fd0*/  BSYNC B0 ;  /* 0x0000000000007941 */ /* 0x000fea0003800000 */
.L_x_3090:
        /* <DEDUP_REMOVED lines=33> */
.L_x_3097:
[----:B------:R-:W-:Y:S01]  /*31f0*/  IMAD R30, R18, UR10, RZ ;  /* 0x0000000a121e7c24 */ /* 0x000fe2000f8e02ff */
[----:B------:R-:W-:Y:S01]  /*3200*/  SHF.R.S32.HI R40, RZ, 0x1f, R93 ;  /* 0x0000001fff287819 */ /* 0x000fe2000001145d */
[----:B--2---:R-:W-:-:S04]  /*3210*/  IMAD.WIDE.U32 R28, R19, UR10, RZ ;  /* 0x0000000a131c7c25 */ /* 0x004fc8000f8e00ff */
        /* <DEDUP_REMOVED lines=8> */
[----:B------:R3:W4:Y:S01]  /*32a0*/  LDG.E R38, desc[UR8][R38.64] ;  /* 0x0000000826267981 */ /* 0x000722000c1e1900 */
[----:B------:R-:W-:Y:S02]  /*32b0*/  IMAD R30, R40, UR16, RZ ;  /* 0x00000010281e7c24 */ /* 0x000fe4000f8e02ff */
[----:B------:R-:W-:-:S04]  /*32c0*/  IMAD.WIDE.U32 R28, R93, UR16, RZ ;  /* 0x000000105d1c7c25 */ /* 0x000fc8000f8e00ff */
[----:B------:R-:W-:Y:S01]  /*32d0*/  IMAD R31, R93, UR17, R30 ;  /* 0x000000115d1f7c24 */ /* 0x000fe2000f8e021e */
[----:B------:R-:W-:-:S04]  /*32e0*/  LEA R36, P0, R28, R3, 0x1 ;  /* 0x000000031c247211 */ /* 0x000fc800078008ff */
[----:B------:R-:W-:-:S04]  /*32f0*/  IADD3 R29, R29, R31, RZ ;  /* 0x0000001f1d1d7210 */ /* 0x000fc80007ffe0ff */
[----:B------:R-:W-:-:S03]  /*3300*/  LEA.HI.X R37, R28, R2, R29, 0x1, P0 ;  /* 0x000000021c257211 */ /* 0x000fc600000f0c1d */
[----:B------:R-:W-:-:S05]  /*3310*/  IMAD.WIDE R36, R9, 0x10, R36 ;  /* 0x0000001009247825 */ /* 0x000fca00078e0224 */
[----:B------:R-:W2:Y:S04]  /*3320*/  LDG.E.128 R28, desc[UR8][R36.64] ;  /* 0x00000008241c7981 */ /* 0x000ea8000c1e1d00 */
[----:B------:R0:W2:Y:S01]  /*3330*/  LDG.E.128 R32, desc[UR8][R36.64+0x200] ;  /* 0x0002000824207981 */ /* 0x0000a2000c1e1d00 */
[----:B------:R-:W-:Y:S01]  /*3340*/  IMAD R42, R18, UR18, RZ ;  /* 0x00000012122a7c24 */ /* 0x000fe2000f8e02ff */
[----:B------:R-:W-:Y:S01]  /*3350*/  ISETP.GE.AND P0, PT, R12, 0x1, PT ;  /* 0x000000010c00780c */ /* 0x000fe20003f06270 */
[----:B------:R-:W-:Y:S02]  /*3360*/  IMAD R40, R40, UR20, RZ ;  /* 0x0000001428287c24 */ /* 0x000fe4000f8e02ff */
[----:B---3--:R-:W-:Y:S01]  /*3370*/  IMAD R39, R19, UR19, R42 ;  /* 0x0000001313277c24 */ /* 0x008fe2000f8e022a */
[----:B------:R-:W-:Y:S01]  /*3380*/  ISETP.NE.AND P2, PT, R12, 0x1f, PT ;  /* 0x0000001f0c00780c */ /* 0x000fe20003f45270 */
[----:B------:R-:W3:Y:S01]  /*3390*/  S2UR UR6, SR_CgaCtaId ;  /* 0x00000000000679c3 */ /* 0x000ee20000008800 */
[----:B------:R-:W-:Y:S01]  /*33a0*/  UMOV UR5, 0x400 ;  /* 0x0000040000057882 */ /* 0x000fe20000000000 */
[----:B------:R-:W-:-:S02]  /*33b0*/  MOV R73, RZ ;  /* 0x000000ff00497202 */ /* 0x000fc40000000f00 */
[----:B------:R-:W-:Y:S01]  /*33c0*/  MOV R72, 0x3f800000 ;  /* 0x3f80000000487802 */ /* 0x000fe20000000f00 */
[----:B---3--:R-:W-:Y:S01]  /*33d0*/  ULEA UR5, UR6, UR5, 0x18 ;  /* 0x0000000506057291 */ /* 0x008fe2000f8ec03f */
[----:B----4-:R-:W-:-:S04]  /*33e0*/  FMUL.FTZ R41, R38, 1.4426950216293334961 ;  /* 0x3fb8aa3b26297820 */ /* 0x010fc80000410000 */
        /* <DEDUP_REMOVED lines=14> */
[----:B------:R-:W3:Y:S01]  /*34d0*/  MUFU.EX2 R94, R94 ;  /* 0x0000005e005e7308 */ /* 0x000ee20000000800 */
[C---:B------:R-:W-:Y:S01]  /*34e0*/  FMUL.FTZ R107, R41.reuse, R70 ;  /* 0x00000046296b7220 */ /* 0x040fe20000410000 */
[C---:B------:R-:W-:Y:S01]  /*34f0*/  FMUL.FTZ R108, R41.reuse, R71 ;  /* 0x00000047296c7220 */ /* 0x040fe20000410000 */
[----:B------:R-:W-:-:S05]  /*3500*/  FMUL.FTZ R109, R41, R74 ;  /* 0x0000004a296d7220 */ /* 0x000fca0000410000 */
[----:B------:R-:W4:Y:S01]  /*3510*/  MUFU.EX2 R96, R96 ;  /* 0x0000006000607308 */ /* 0x000f220000000800 */
[-C--:B0-----:R-:W-:Y:S01]  /*3520*/  FFMA.FTZ R36, R75, R95.reuse, R76 ;  /* 0x0000005f4b247223 */ /* 0x081fe2000001004c */
[----:B--2---:R-:W-:Y:S04]  /*3530*/  STS.128 [R0], R28 ;  /* 0x0000001c00007388 */ /* 0x004fe80000000c00 */
[----:B------:R0:W-:Y:S02]  /*3540*/  STS.128 [R0+0x200], R32 ;  /* 0x0002002000007388 */ /* 0x0001e40000000c00 */
[----:B------:R-:W2:Y:S01]  /*3550*/  MUFU.EX2 R97, R97 ;  /* 0x0000006100617308 */ /* 0x000ea20000000800 */
[----:B---3--:R-:W-:-:S07]  /*3560*/  FMUL.FTZ R37, R94, R95 ;  /* 0x0000005f5e257220 */ /* 0x008fce0000410000 */
[----:B------:R-:W3:Y:S01]  /*3570*/  MUFU.EX2 R98, R98 ;  /* 0x0000006200627308 */ /* 0x000ee20000000800 */
[C---:B----4-:R-:W-:Y:S01]  /*3580*/  FFMA.FTZ R38, R96.reuse, R36, R77 ;  /* 0x0000002460267223 */ /* 0x050fe2000001004d */
[----:B------:R-:W-:-:S06]  /*3590*/  FMUL.FTZ R36, R96, R37 ;  /* 0x0000002560247220 */ /* 0x000fcc0000410000 */
[----:B------:R-:W4:Y:S01]  /*35a0*/  MUFU.EX2 R99, R99 ;  /* 0x0000006300637308 */ /* 0x000f220000000800 */
[C---:B--2---:R-:W-:Y:S01]  /*35b0*/  FFMA.FTZ R38, R97.reuse, R38, R78 ;  /* 0x0000002661267223 */ /* 0x044fe2000001004e */
[----:B------:R-:W-:-:S06]  /*35c0*/  FMUL.FTZ R37, R97, R36 ;  /* 0x0000002461257220 */ /* 0x000fcc0000410000 */
[----:B------:R-:W2:Y:S01]  /*35d0*/  MUFU.EX2 R100, R100 ;  /* 0x0000006400647308 */ /* 0x000ea20000000800 */
[C---:B---3--:R-:W-:Y:S01]  /*35e0*/  FFMA.FTZ R38, R98.reuse, R38, R79 ;  /* 0x0000002662267223 */ /* 0x048fe2000001004f */
[----:B------:R-:W-:-:S06]  /*35f0*/  FMUL.FTZ R36, R98, R37 ;  /* 0x0000002562247220 */ /* 0x000fcc0000410000 */
        /* <DEDUP_REMOVED lines=26> */
[----:B------:R-:W-:-:S03]  /*37a0*/  FMUL.FTZ R37, R107, R36 ;  /* 0x000000246b257220 */ /* 0x000fc60000410000 */
[C---:B----4-:R-:W-:Y:S01]  /*37b0*/  FFMA.FTZ R38, R108.reuse, R38, R89 ;  /* 0x000000266c267223 */ /* 0x050fe20000010059 */
[----:B------:R-:W-:Y:S01]  /*37c0*/  FMUL.FTZ R68, R108, R37 ;  /* 0x000000256c447220 */ /* 0x000fe20000410000 */
[----:B------:R-:W-:-:S05]  /*37d0*/  IMAD.WIDE.U32 R36, R19, UR18, RZ ;  /* 0x0000001213247c25 */ /* 0x000fca000f8e00ff */
[----:B------:R-:W-:Y:S01]  /*37e0*/  IADD3 R37, R37, R39, RZ ;  /* 0x0000002725257210 */ /* 0x000fe20007ffe0ff */
[C---:B--2---:R-:W-:Y:S01]  /*37f0*/  FFMA.FTZ R69, R109.reuse, R38, R92 ;  /* 0x000000266d457223 */ /* 0x044fe2000001005c */
[----:B------:R-:W-:Y:S01]  /*3800*/  FMUL.FTZ R68, R109, R68 ;  /* 0x000000446d447220 */ /* 0x000fe20000410000 */
[C---:B------:R-:W-:Y:S02]  /*3810*/  IMAD R39, R93.reuse, UR21, R40 ;  /* 0x000000155d277c24 */ /* 0x040fe4000f8e0228 */
[----:B------:R-:W-:Y:S01]  /*3820*/  IMAD.WIDE.U32 R36, R93, UR20, R36 ;  /* 0x000000145d247c25 */ /* 0x000fe2000f8e0024 */
[----:B------:R-:W2:Y:S04]  /*3830*/  SHFL.UP PT, R42, R69, 0x1, RZ ;  /* 0x04200000452a7989 */ /* 0x000ea800000e00ff */
[----:B------:R-:W3:Y:S01]  /*3840*/  SHFL.UP PT, R41, R68, 0x1, RZ ;  /* 0x0420000044297989 */ /* 0x000ee200000e00ff */
[----:B------:R-:W-:-:S02]  /*3850*/  IADD3 R37, R37, R39, RZ ;  /* 0x0000002725257210 */ /* 0x000fc40007ffe0ff */
[----:B------:R-:W-:-:S04]  /*3860*/  LEA R38, P1, R36, UR22, 0x2 ;  /* 0x0000001624267c11 */ /* 0x000fc8000f8210ff */
[----:B------:R-:W-:Y:S01]  /*3870*/  LEA.HI.X R39, R36, UR23, R37, 0x2, P1 ;  /* 0x0000001724277c11 */ /* 0x000fe200088f1425 */
[----:B0-----:R-:W0:Y:S01]  /*3880*/  @!P2 S2R R32, SR_CgaCtaId ;  /* 0x000000000020a919 */ /* 0x001e220000008800 */
[----:B------:R-:W-:Y:S01]  /*3890*/  @!P2 MOV R31, 0x400 ;  /* 0x00000400001fa802 */ /* 0x000fe20000000f00 */
[----:B------:R-:W-:Y:S01]  /*38a0*/  NOP ;  /* 0x0000000000007918 */ /* 0x000fe20000000000 */
[----:B--2---:R-:W-:Y:S01]  /*38b0*/  @P0 FFMA.FTZ R69, R68, R42, R69 ;  /* 0x0000002a44450223 */ /* 0x004fe20000010045 */
[----:B------:R-:W-:Y:S01]  /*38c0*/  ISETP.GE.AND P1, PT, R12, 0x10, PT ;  /* 0x000000100c00780c */ /* 0x000fe20003f26270 */
[----:B------:R2:W5:Y:S01]  /*38d0*/  LDG.E R110, desc[UR8][R38.64] ;  /* 0x00000008266e7981 */ /* 0x000562000c1e1900 */
[----:B---3--:R-:W-:-:S03]  /*38e0*/  @P0 FMUL.FTZ R68, R68, R41 ;  /* 0x0000002944440220 */ /* 0x008fc60000410000 */
        /* <DEDUP_REMOVED lines=17> */
[----:B------:R-:W-:-:S04]  /*3a00*/  ISETP.NE.AND P0, PT, R10, RZ, PT ;  /* 0x000000ff0a00720c */ /* 0x000fc80003f05270 */
[----:B------:R-:W-:Y:S02]  /*3a10*/  ISETP.EQ.OR P0, PT, RZ, UR4, P0 ;  /* 0x00000004ff007c0c */ /* 0x000fe40008702670 */
[----:B------:R-:W-:Y:S02]  /*3a20*/  @!P2 SHF.R.U32.HI R30, RZ, 0x2, R14 ;  /* 0x00000002ff1ea819 */ /* 0x000fe4000001160e */
[----:B0-----:R-:W-:Y:S02]  /*3a30*/  @!P2 LEA R31, R32, R31, 0x18 ;  /* 0x0000001f201fa211 */ /* 0x001fe400078ec0ff */
[----:B------:R-:W-:Y:S01]  /*3a40*/  @!P2 LOP3.LUT R30, R30, 0x3ffffff8, RZ, 0xc0, !PT ;  /* 0x3ffffff81e1ea812 */ /* 0x000fe200078ec0ff */
[----:B------:R-:W-:Y:S03]  /*3a50*/  LDS.128 R32, [R60+0x10] ;  /* 0x000010003c207984 */ /* 0x000fe60000000c00 */
[----:B------:R-:W-:-:S03]  /*3a60*/  @!P2 IADD3 R113, R31, R30, RZ ;  /* 0x0000001e1f71a210 */ /* 0x000fc60007ffe0ff */
[----:B------:R-:W-:Y:S01]  /*3a70*/  @!P0 LEA R112, R93, UR5, 0x3 ;  /* 0x000000055d708c11 */ /* 0x000fe2000f8e18ff */
[----:B---3--:R-:W-:-:S04]  /*3a80*/  @P1 FFMA.FTZ R69, R68, R28, R69 ;  /* 0x0000001c44451223 */ /* 0x008fc80000010045 */
[----:B------:R-:W-:Y:S01]  /*3a90*/  @!P0 LDS.64 R72, [R112+0x10d0] ;  /* 0x0010d00070488984 */ /* 0x000fe20000000a00 */
[----:B----4-:R-:W-:-:S03]  /*3aa0*/  @P1 FMUL.FTZ R68, R68, R29 ;  /* 0x0000001d44441220 */ /* 0x010fc60000410000 */
[----:B------:R-:W-:Y:S04]  /*3ab0*/  LDS.128 R28, [R60] ;  /* 0x000000003c1c7984 */ /* 0x000fe80000000c00 */
[----:B------:R-:W-:Y:S01]  /*3ac0*/  @!P2 STS.64 [R113+0x1090], R68 ;  /* 0x001090447100a388 */ /* 0x000fe20000000a00 */
[----:B------:R-:W-:Y:S06]  /*3ad0*/  BAR.SYNC.DEFER_BLOCKING 0x0 ;  /* 0x0000000000007b1d */ /* 0x000fec0000010000 */
[----:B--2---:R-:W0:Y:S04]  /*3ae0*/  LDS.128 R36, [UR5+0x1090] ;  /* 0x00109005ff247984 */ /* 0x004e280008000c00 */
[----:B------:R-:W2:Y:S01]  /*3af0*/  LDS.128 R40, [UR5+0x10a0] ;  /* 0x0010a005ff287984 */ /* 0x000ea20008000c00 */
[----:B------:R-:W-:-:S03]  /*3b00*/  SHF.R.U32.HI R115, RZ, 0x5, R14 ;  /* 0x00000005ff737819 */ /* 0x000fc6000001160e */
[----:B------:R-:W3:Y:S04]  /*3b10*/  SHFL.UP PT, R111, R68, 0x1, RZ ;  /* 0x04200000446f7989 */ /* 0x000ee800000e00ff */
[----:B------:R-:W4:Y:S01]  /*3b20*/  SHFL.UP PT, R114, R69, 0x1, RZ ;  /* 0x0420000045727989 */ /* 0x000f2200000e00ff */
        /* <DEDUP_REMOVED lines=8> */
[-C--:B--2---:R-:W-:Y:S01]  /*3bb0*/  FMUL.FTZ R117, R117, R40.reuse ;  /* 0x0000002875757220 */ /* 0x084fe20000410000 */
[C---:B------:R-:W-:Y:S01]  /*3bc0*/  FFMA.FTZ R40, R38.reuse, R40, R41 ;  /* 0x0000002826287223 */ /* 0x040fe20000010029 */
[----:B------:R-:W-:-:S03]  /*3bd0*/  FSEL R37, R38, R37, !P1 ;  /* 0x0000002526257208 */ /* 0x000fc60004800000 */
[----:B------:R-:W-:Y:S02]  /*3be0*/  FSEL R36, R117, R36, !P0 ;  /* 0x0000002475247208 */ /* 0x000fe40004000000 */
[----:B------:R-:W-:-:S03]  /*3bf0*/  FSEL R37, R40, R37, !P0 ;  /* 0x0000002528257208 */ /* 0x000fc60004000000 */
[C---:B---3--:R-:W-:Y:S02]  /*3c00*/  @P3 FMUL.FTZ R36, R111.reuse, R36 ;  /* 0x000000246f243220 */ /* 0x048fe40000410000 */
[----:B----4-:R-:W-:Y:S01]  /*3c10*/  @P3 FFMA.FTZ R37, R111, R37, R114 ;  /* 0x000000256f253223 */ /* 0x010fe20000010072 */
        /* <DEDUP_REMOVED lines=13> */
.L_x_3094:
[----:B------:R-:W-:Y:S05]  /*3cf0*/  BSYNC B0 ;  /* 0x0000000000007941 */ /* 0x000fea0003800000 */
.L_x_3093:
[----:B------:R-:W-:Y:S01]  /*3d00*/  BAR.SYNC.DEFER_BLOCKING 0x0 ;  /* 0x0000000000007b1d */ /* 0x000fe20000010000 */
[----:B------:R-:W-:Y:S01]  /*3d10*/  ISETP.NE.AND P0, PT, R14, RZ, PT ;  /* 0x000000ff0e00720c */ /* 0x000fe20003f05270 */
[--C-:B------:R-:W-:Y:S02]  /*3d20*/  HADD2.F32 R119, -RZ, R33.reuse.H0_H0 ;  /* 0x20000021ff777230 */ /* 0x100fe40000004100 */
[----:B------:R-:W-:Y:S02]  /*3d30*/  HADD2.F32 R121, -RZ, R33.H1_H1 ;  /* 0x30000021ff797230 */ /* 0x000fe40000004100 */
[----:B------:R-:W-:Y:S01]  /*3d40*/  BSSY B0, `(.L_x_3095) ;  /* 0x0000033000007945 */ /* 0x000fe20003800000 */
[----:B------:R-:W-:Y:S02]  /*3d50*/  HADD2.F32 R123, -RZ, R35.H0_H0 ;  /* 0x20000023ff7b7230 */ /* 0x000fe40000004100 */
[--C-:B------:R-:W-:Y:S02]  /*3d60*/  HADD2.F32 R39, -RZ, R28.reuse.H0_H0 ;  /* 0x2000001cff277230 */ /* 0x100fe40000004100 */
[----:B------:R-:W-:-:S02]  /*3d70*/  HADD2.F32 R41, -RZ, R28.H1_H1 ;  /* 0x3000001cff297230 */ /* 0x000fc40000004100 */
[--C-:B------:R-:W-:Y:S02]  /*3d80*/  HADD2.F32 R43, -RZ, R29.reuse.H0_H0 ;  /* 0x2000001dff2b7230 */ /* 0x100fe40000004100 */
[----:B0-----:R-:W-:Y:S02]  /*3d90*/  HADD2.F32 R73, -RZ, R29.H1_H1 ;  /* 0x3000001dff497230 */ /* 0x001fe40000004100 */
[--C-:B------:R-:W-:Y:S02]  /*3da0*/  HADD2.F32 R69, -RZ, R30.reuse.H0_H0 ;  /* 0x2000001eff457230 */ /* 0x100fe40000004100 */
[----:B------:R-:W-:Y:S02]  /*3db0*/  HADD2.F32 R113, -RZ, R30.H1_H1 ;  /* 0x3000001eff717230 */ /* 0x000fe40000004100 */
[--C-:B------:R-:W-:Y:S02]  /*3dc0*/  HADD2.F32 R115, -RZ, R32.reuse.H0_H0 ;  /* 0x20000020ff737230 */ /* 0x100fe40000004100 */
[----:B------:R-:W-:Y:S01]  /*3dd0*/  HADD2.F32 R117, -RZ, R32.H1_H1 ;  /* 0x30000020ff757230 */ /* 0x000fe20000004100 */
[----:B------:R-:W0:Y:S01]  /*3de0*/  LDS R38, [UR5+0x10bc] ;  /* 0x0010bc05ff267984 */ /* 0x000e220008000800 */
[----:B------:R-:W-:-:S02]  /*3df0*/  HADD2.F32 R33, -RZ, R34.H0_H0 ;  /* 0x20000022ff217230 */ /* 0x000fc40000004100 */
[----:B------:R-:W-:Y:S02]  /*3e00*/  HADD2.F32 R125, -RZ, R34.H1_H1 ;  /* 0x30000022ff7d7230 */ /* 0x000fe40000004100 */
[----:B------:R-:W-:Y:S02]  /*3e10*/  HADD2.F32 R35, -RZ, R35.H1_H1 ;  /* 0x30000023ff237230 */ /* 0x000fe40000004100 */
[----:B0-----:R-:W-:Y:S01]  /*3e20*/  @P0 FFMA.FTZ R114, R38, R111, R114 ;  /* 0x0000006f26720223 */ /* 0x001fe20000010072 */
[----:B------:R-:W-:Y:S01]  /*3e30*/  ISETP.NE.AND P0, PT, R14, RZ, PT ;  /* 0x000000ff0e00720c */ /* 0x000fe20003f05270 */
[--C-:B------:R-:W-:Y:S02]  /*3e40*/  HADD2.F32 R111, -RZ, R31.reuse.H0_H0 ;  /* 0x2000001fff6f7230 */ /* 0x100fe40000004100 */
[----:B------:R-:W-:Y:S01]  /*3e50*/  FFMA.FTZ R94, R94, R114, R75 ;  /* 0x000000725e5e7223 */ /* 0x000fe2000001004b */
[----:B------:R-:W-:-:S03]  /*3e60*/  HADD2.F32 R31, -RZ, R31.H1_H1 ;  /* 0x3000001fff1f7230 */ /* 0x000fc60000004100 */
        /* <DEDUP_REMOVED lines=16> */
[----:B------:R-:W0:Y:S01]  /*3f70*/  S2UR UR6, SR_CTAID.Y ;  /* 0x00000000000679c3 */ /* 0x000e220000002600 */
[----:B------:R-:W-:-:S05]  /*3f80*/  LEA R32, R93, UR5, 0x3 ;  /* 0x000000055d207c11 */ /* 0x000fca000f8e18ff */
[----:B------:R2:W-:Y:S02]  /*3f90*/  STS.64 [R32+0x10d0], R36 ;  /* 0x0010d02420007388 */ /* 0x0005e40000000a00 */
[----:B------:R-:W3:Y:S01]  /*3fa0*/  S2UR UR25, SR_CTAID.X ;  /* 0x00000000001979c3 */ /* 0x000ee20000002500 */
[----:B0-----:R-:W-:Y:S02]  /*3fb0*/  MOV R19, UR6 ;  /* 0x0000000600137c02 */ /* 0x001fe40008000f00 */
[----:B---3--:R-:W-:-:S05]  /*3fc0*/  MOV R15, UR25 ;  /* 0x00000019000f7c02 */ /* 0x008fca0008000f00 */
[----:B------:R-:W-:-:S04]  /*3fd0*/  IMAD R29, R15, UR7, R19 ;  /* 0x000000070f1d7c24 */ /* 0x000fc8000f8e0213 */
[----:B------:R-:W-:-:S04]  /*3fe0*/  IMAD R28, R29, R90, RZ ;  /* 0x0000005a1d1c7224 */ /* 0x000fc800078e02ff */
[----:B-1----:R-:W-:Y:S02]  /*3ff0*/  IMAD R29, R28, R91, RZ ;  /* 0x0000005b1c1d7224 */ /* 0x002fe400078e02ff */
[----:B------:R-:W-:-:S03]  /*4000*/  IMAD R28, R91, UR4, R93 ;  /* 0x000000045b1c7c24 */ /* 0x000fc6000f8e025d */
[----:B------:R-:W-:Y:S02]  /*4010*/  SHF.R.S32.HI R30, RZ, 0x1f, R29 ;  /* 0x0000001fff1e7819 */ /* 0x000fe4000001141d */
[----:B------:R-:W-:-:S04]  /*4020*/  IADD3 R29, P0, R28, R29, RZ ;  /* 0x0000001d1c1d7210 */ /* 0x000fc80007f1e0ff */
[----:B------:R-:W-:Y:S02]  /*4030*/  LEA.HI.X.SX32 R30, R28, R30, 0x1, P0 ;  /* 0x0000001e1c1e7211 */ /* 0x000fe400000f0eff */
[----:B------:R-:W-:-:S04]  /*4040*/  LEA R28, P0, R29, R66, 0x3 ;  /* 0x000000421d1c7211 */ /* 0x000fc800078018ff */
[----:B------:R-:W-:-:S05]  /*4050*/  LEA.HI.X R29, R29, R67, R30, 0x3, P0 ;  /* 0x000000431d1d7211 */ /* 0x000fca00000f1c1e */
[----:B------:R2:W-:Y:S04]  /*4060*/  STG.E.64 desc[UR8][R28.64], R36 ;  /* 0x000000241c007986 */ /* 0x0005e8000c101b08 */
.L_x_3096:
[----:B------:R-:W-:Y:S05]  /*4070*/  BSYNC B0 ;  /* 0x0000000000007941 */ /* 0x000fea0003800000 */
.L_x_3095:
        /* <DEDUP_REMOVED lines=35> */
.L_x_3092:
[----:B------:R-:W-:Y:S01]  /*42b0*/  BAR.SYNC.DEFER_BLOCKING 0x0 ;  /* 0x0000000000007b1d */ /* 0x000fe20000010000 */
[----:B------:R-:W-:Y:S01]  /*42c0*/  LEA R61, R12, R11, 0x1 ;  /* 0x0000000b0c3d7211 */ /* 0x000fe200078e08ff */
[----:B------:R-:W-:Y:S01]  /*42d0*/  USHF.L.U32 UR6, UR4, 0xb, URZ ;  /* 0x0000000b04067899 */ /* 0x000fe2000800063f */
[----:B------:R-:W-:Y:S02]  /*42e0*/  F2FP.F16.F32.PACK_AB R31, R44, R45 ;  /* 0x0000002d2c1f723e */ /* 0x000fe400000000ff */
[----:B------:R-:W-:-:S03]  /*42f0*/  F2FP.F16.F32.PACK_AB R30, R46, R47 ;  /* 0x0000002f2e1e723e */ /* 0x000fc600000000ff */
[----:B------:R-:W0:Y:S01]  /*4300*/  LDC.64 R52, c[0x0][0x2b0] ;  /* 0x0000ac00ff347b82 */ /* 0x000e220000000a00 */
[----:B--2---:R-:W-:Y:S01]  /*4310*/  F2FP.F16.F32.PACK_AB R29, R56, R57 ;  /* 0x00000039381d723e */ /* 0x004fe200000000ff */
[----:B------:R-:W-:Y:S01]  /*4320*/  USHF.R.S32.HI UR7, URZ, 0x1f, UR6 ;  /* 0x0000001f3f077899 */ /* 0x000fe20008011406 */
[----:B------:R-:W-:Y:S01]  /*4330*/  F2FP.F16.F32.PACK_AB R28, R58, R59 ;  /* 0x0000003b3a1c723e */ /* 0x000fe200000000ff */
[----:B------:R-:W-:Y:S01]  /*4340*/  ULDC.64 UR10, c[0x0][0x2b8] ;  /* 0x0000ae00000a7ab9 */ /* 0x000fe20000000a00 */
[----:B------:R-:W-:Y:S01]  /*4350*/  F2FP.F16.F32.PACK_AB R35, R20, R21 ;  /* 0x000000151423723e */ /* 0x000fe200000000ff */
[----:B------:R-:W-:Y:S01]  /*4360*/  ULDC.64 UR12, c[0x0][0x2a8] ;  /* 0x0000aa00000c7ab9 */ /* 0x000fe20000000a00 */
[----:B------:R-:W-:Y:S01]  /*4370*/  F2FP.F16.F32.PACK_AB R34, R22, R23 ;  /* 0x000000171622723e */ /* 0x000fe200000000ff */
[----:B------:R-:W2:Y:S01]  /*4380*/  LDC.64 R54, c[0x0][0x2a0] ;  /* 0x0000a800ff367b82 */ /* 0x000ea20000000a00 */
[----:B------:R-:W-:Y:S02]  /*4390*/  F2FP.F16.F32.PACK_AB R33, R24, R25 ;  /* 0x000000191821723e */ /* 0x000fe400000000ff */
[----:B------:R-:W-:-:S02]  /*43a0*/  LEA R61, R61, UR5, 0x4 ;  /* 0x000000053d3d7c11 */ /* 0x000fc4000f8e20ff */
[----:B------:R-:W-:-:S03]  /*43b0*/  F2FP.F16.F32.PACK_AB R32, R26, R27 ;  /* 0x0000001b1a20723e */ /* 0x000fc600000000ff */
[----:B------:R3:W-:Y:S04]  /*43c0*/  STS.128 [R61], R28 ;  /* 0x0000001c3d007388 */ /* 0x0007e80000000c00 */
[----:B------:R4:W-:Y:S01]  /*43d0*/  STS.128 [R61+0x10], R32 ;  /* 0x000010203d007388 */ /* 0x0009e20000000c00 */
[----:B------:R-:W-:-:S03]  /*43e0*/  NOP ;  /* 0x0000000000007918 */ /* 0x000fc60000000000 */
[----:B------:R-:W5:Y:S01]  /*43f0*/  LDS.128 R36, [R0] ;  /* 0x0000000000247984 */ /* 0x000f620000000c00 */
[C---:B0-----:R-:W-:Y:S02]  /*4400*/  IMAD R48, R13.reuse, R52, RZ ;  /* 0x000000340d307224 */ /* 0x041fe400078e02ff */
[----:B--2---:R-:W-:Y:S01]  /*4410*/  IMAD R50, R13, R54, RZ ;  /* 0x000000360d327224 */ /* 0x004fe200078e02ff */
[----:B------:R-:W0:Y:S01]  /*4420*/  LDS.128 R40, [R0+0x200] ;  /* 0x0002000000287984 */ /* 0x000e220000000c00 */
[C---:B------:R-:W-:Y:S02]  /*4430*/  IMAD R51, R15.reuse, R53, R48 ;  /* 0x000000350f337224 */ /* 0x040fe400078e0230 */
[----:B------:R-:W-:-:S04]  /*4440*/  IMAD.WIDE.U32 R48, R15, R52, UR6 ;  /* 0x000000060f307e25 */ /* 0x000fc8000f8e0034 */
[----:B---3--:R-:W-:Y:S01]  /*4450*/  IMAD R28, R18, UR10, RZ ;  /* 0x0000000a121c7c24 */ /* 0x008fe2000f8e02ff */
[----:B------:R-:W-:Y:S01]  /*4460*/  IADD3 R49, R49, R51, RZ ;  /* 0x0000003331317210 */ /* 0x000fe20007ffe0ff */
[----:B------:R-:W-:Y:S02]  /*4470*/  IMAD R53, R15, R55, R50 ;  /* 0x000000370f357224 */ /* 0x000fe400078e0232 */
[C---:B----4-:R-:W-:Y:S02]  /*4480*/  IMAD R33, R19.reuse, UR11, R28 ;  /* 0x0000000b13217c24 */ /* 0x050fe4000f8e021c */
[----:B------:R-:W-:Y:S01]  /*4490*/  IMAD.WIDE.U32 R28, R19, UR10, R48 ;  /* 0x0000000a131c7c25 */ /* 0x000fe2000f8e0030 */
[----:B------:R-:W-:-:S03]  /*44a0*/  ULDC.64 UR10, c[0x0][0x308] ;  /* 0x0000c200000a7ab9 */ /* 0x000fc60000000a00 */
[----:B------:R-:W-:Y:S01]  /*44b0*/  IMAD.WIDE.U32 R30, R15, R54, UR6 ;  /* 0x000000060f1e7e25 */ /* 0x000fe2000f8e0036 */
[----:B------:R-:W-:Y:S02]  /*44c0*/  IADD3 R33, R29, R33, RZ ;  /* 0x000000211d217210 */ /* 0x000fe40007ffe0ff */
[----:B------:R-:W-:Y:S01]  /*44d0*/  LEA R62, P0, R28, UR10, 0x1 ;  /* 0x0000000a1c3e7c11 */ /* 0x000fe2000f8008ff */
[----:B------:R-:W-:Y:S01]  /*44e0*/  IMAD R32, R18, UR12, RZ ;  /* 0x0000000c12207c24 */ /* 0x000fe2000f8e02ff */
[----:B------:R-:W-:Y:S02]  /*44f0*/  IADD3 R31, R31, R53, RZ ;  /* 0x000000351f1f7210 */ /* 0x000fe40007ffe0ff */
[----:B------:R-:W-:Y:S01]  /*4500*/  LEA.HI.X R63, R28, UR11, R33, 0x1, P0 ;  /* 0x0000000b1c3f7c11 */ /* 0x000fe200080f0c21 */
[C---:B------:R-:W-:Y:S02]  /*4510*/  IMAD R35, R19.reuse, UR13, R32 ;  /* 0x0000000d13237c24 */ /* 0x040fe4000f8e0220 */
[----:B------:R-:W-:Y:S01]  /*4520*/  IMAD.WIDE.U32 R30, R19, UR12, R30 ;  /* 0x0000000c131e7c25 */ /* 0x000fe2000f8e001e */
[----:B------:R-:W-:-:S03]  /*4530*/  ULDC.64 UR12, c[0x0][0x318] ;  /* 0x0000c600000c7ab9 */ /* 0x000fc60000000a00 */
[----:B------:R-:W-:Y:S01]  /*4540*/  IMAD.WIDE R62, R9, 0x10, R62 ;  /* 0x00000010093e7825 */ /* 0x000fe200078e023e */
[----:B------:R-:W-:Y:S02]  /*4550*/  IADD3 R29, R31, R35, RZ ;  /* 0x000000231f1d7210 */ /* 0x000fe40007ffe0ff */
[C---:B------:R-:W-:Y:S02]  /*4560*/  LEA R64, P1, R30.reuse, UR12, 0x1 ;  /* 0x0000000c1e407c11 */ /* 0x040fe4000f8208ff */
[----:B-----5:R-:W-:Y:S02]  /*4570*/  STG.E.128 desc[UR8][R62.64], R36 ;  /* 0x000000243e007986 */ /* 0x020fe4000c101d08 */
[----:B------:R-:W-:Y:S02]  /*4580*/  LEA.HI.X R65, R30, UR13, R29, 0x1, P1 ;  /* 0x0000000d1e417c11 */ /* 0x000fe400088f0c1d */
[----:B0-----:R-:W-:Y:S01]  /*4590*/  STG.E.128 desc[UR8][R62.64+0x200], R40 ;  /* 0x000200283e007986 */ /* 0x001fe2000c101d08 */
[----:B------:R-:W-:Y:S01]  /*45a0*/  IMAD.WIDE R64, R9, 0x10, R64 ;  /* 0x0000001009407825 */ /* 0x000fe200078e0240 */
        /* <DEDUP_REMOVED lines=14> */
[----:B------:R-:W2:Y:S01]  /*4690*/  LDS.128 R52, [R60+0x10] ;  /* 0x000010003c347984 */ /* 0x000ea20000000c00 */
[--C-:B0-----:R-:W-:Y:S02]  /*46a0*/  HADD2.F32 R38, -RZ, R49.reuse.H0_H0 ;  /* 0x20000031ff267230 */ /* 0x101fe40000004100 */
[--C-:B------:R-:W-:Y:S02]  /*46b0*/  HADD2.F32 R34, -RZ, R50.reuse.H0_H0 ;  /* 0x20000032ff227230 */ /* 0x100fe40000004100 */
[----:B------:R-:W-:Y:S02]  /*46c0*/  HADD2.F32 R49, -RZ, R49.H1_H1 ;  /* 0x30000031ff317230 */ /* 0x000fe40000004100 */
[----:B------:R-:W-:Y:S01]  /*46d0*/  FMUL.FTZ R28, R38, -1.4426950216293334961 ;  /* 0xbfb8aa3b261c7820 */ /* 0x000fe20000410000 */
[----:B------:R-:W-:-:S02]  /*46e0*/  HADD2.F32 R50, -RZ, R50.H1_H1 ;  /* 0x30000032ff327230 */ /* 0x000fc40000004100 */
[----:B------:R-:W-:Y:S01]  /*46f0*/  FMUL.FTZ R30, R34, -1.4426950216293334961 ;  /* 0xbfb8aa3b221e7820 */ /* 0x000fe20000410000 */
[--C-:B------:R-:W-:Y:S01]  /*4700*/  HADD2.F32 R40, -RZ, R51.reuse.H0_H0 ;  /* 0x20000033ff287230 */ /* 0x100fe20000004100 */
[----:B------:R2:W0:Y:S01]  /*4710*/  MUFU.EX2 R32, R28 ;  /* 0x0000001c00207308 */ /* 0x0004220000000800 */
[----:B------:R-:W-:Y:S01]  /*4720*/  FMUL.FTZ R29, R49, -1.4426950216293334961 ;  /* 0xbfb8aa3b311d7820 */ /* 0x000fe20000410000 */
[----:B------:R-:W-:Y:S02]  /*4730*/  HADD2.F32 R51, -RZ, R51.H1_H1 ;  /* 0x30000033ff337230 */ /* 0x000fe40000004100 */
[----:B------:R-:W-:Y:S01]  /*4740*/  FMUL.FTZ R31, R50, -1.4426950216293334961 ;  /* 0xbfb8aa3b321f7820 */ /* 0x000fe20000410000 */
[--C-:B------:R-:W-:Y:S02]  /*4750*/  HADD2.F32 R66, -RZ, R48.reuse.H0_H0 ;  /* 0x20000030ff427230 */ /* 0x100fe40000004100 */
[----:B------:R-:W-:Y:S01]  /*4760*/  FMUL.FTZ R41, R40, -1.4426950216293334961 ;  /* 0xbfb8aa3b28297820 */ /* 0x000fe20000410000 */
[----:B------:R-:W-:-:S02]  /*4770*/  HADD2.F32 R48, -RZ, R48.H1_H1 ;  /* 0x30000030ff307230 */ /* 0x000fc40000004100 */
[----:B------:R-:W-:Y:S01]  /*4780*/  FMUL.FTZ R42, R51, -1.4426950216293334961 ;  /* 0xbfb8aa3b332a7820 */ /* 0x000fe20000410000 */
[----:B------:R3:W4:Y:S01]  /*4790*/  MUFU.EX2 R35, R30 ;  /* 0x0000001e00237308 */ /* 0x0007220000000800 */
[--C-:B--2---:R-:W-:Y:S02]  /*47a0*/  HADD2.F32 R28, -RZ, R52.reuse.H0_H0 ;  /* 0x20000034ff1c7230 */ /* 0x104fe40000004100 */
[----:B------:R-:W-:Y:S01]  /*47b0*/  FMUL.FTZ R36, R66, -1.4426950216293334961 ;  /* 0xbfb8aa3b42247820 */ /* 0x000fe20000410000 */
[----:B------:R-:W-:Y:S02]  /*47c0*/  HADD2.F32 R52, -RZ, R52.H1_H1 ;  /* 0x30000034ff347230 */ /* 0x000fe40000004100 */
[----:B------:R-:W-:Y:S01]  /*47d0*/  FMUL.FTZ R37, R48, -1.4426950216293334961 ;  /* 0xbfb8aa3b30257820 */ /* 0x000fe20000410000 */
[----:B------:R-:W-:Y:S02]  /*47e0*/  HADD2.F32 R67, -RZ, R55.H1_H1 ;  /* 0x30000037ff437230 */ /* 0x000fe40000004100 */
[----:B------:R-:W-:Y:S01]  /*47f0*/  FMUL.FTZ R43, R28, -1.4426950216293334961 ;  /* 0xbfb8aa3b1c2b7820 */ /* 0x000fe20000410000 */
[----:B------:R2:W5:Y:S01]  /*4800*/  MUFU.EX2 R33, R29 ;  /* 0x0000001d00217308 */ /* 0x0005620000000800 */
[----:B---3--:R-:W-:-:S02]  /*4810*/  HADD2.F32 R30, -RZ, R54.H0_H0 ;  /* 0x20000036ff1e7230 */ /* 0x008fc40000004100 */
[----:B------:R-:W-:Y:S01]  /*4820*/  FMUL.FTZ R60, R52, -1.4426950216293334961 ;  /* 0xbfb8aa3b343c7820 */ /* 0x000fe20000410000 */
[----:B------:R-:W-:Y:S02]  /*4830*/  HADD2.F32 R54, -RZ, R54.H1_H1 ;  /* 0x30000036ff367230 */ /* 0x000fe40000004100 */
[----:B------:R-:W-:Y:S01]  /*4840*/  FMUL.FTZ R68, R67, -1.4426950216293334961 ;  /* 0xbfb8aa3b43447820 */ /* 0x000fe20000410000 */
[----:B0-----:R-:W-:Y:S01]  /*4850*/  FADD.FTZ R32, R32, 1 ;  /* 0x3f80000020207421 */ /* 0x001fe20000010000 */
[----:B------:R-:W-:Y:S01]  /*4860*/  FMUL.FTZ R64, R30, -1.4426950216293334961 ;  /* 0xbfb8aa3b1e407820 */ /* 0x000fe20000410000 */
[----:B------:R0:W3:Y:S01]  /*4870*/  MUFU.EX2 R39, R31 ;  /* 0x0000001f00277308 */ /* 0x0000e20000000800 */
[--C-:B--2---:R-:W-:Y:S02]  /*4880*/  HADD2.F32 R29, -RZ, R53.reuse.H0_H0 ;  /* 0x20000035ff1d7230 */ /* 0x104fe40000004100 */
[----:B------:R-:W-:Y:S01]  /*4890*/  FMUL.FTZ R65, R54, -1.4426950216293334961 ;  /* 0xbfb8aa3b36417820 */ /* 0x000fe20000410000 */
[----:B------:R-:W-:-:S02]  /*48a0*/  HADD2.F32 R53, -RZ, R53.H1_H1 ;  /* 0x30000035ff357230 */ /* 0x000fc40000004100 */
[----:B----4-:R-:W-:Y:S01]  /*48b0*/  FADD.FTZ R35, R35, 1 ;  /* 0x3f80000023237421 */ /* 0x010fe20000010000 */
[----:B------:R-:W-:Y:S02]  /*48c0*/  FMUL.FTZ R62, R29, -1.4426950216293334961 ;  /* 0xbfb8aa3b1d3e7820 */ /* 0x000fe40000410000 */
[----:B------:R-:W-:Y:S01]  /*48d0*/  FMUL.FTZ R63, R53, -1.4426950216293334961 ;  /* 0xbfb8aa3b353f7820 */ /* 0x000fe20000410000 */
[----:B0-----:R-:W-:Y:S01]  /*48e0*/  HADD2.F32 R31, -RZ, R55.H0_H0 ;  /* 0x20000037ff1f7230 */ /* 0x001fe20000004100 */
[----:B------:R-:W0:Y:S01]  /*48f0*/  MUFU.EX2 R42, R42 ;  /* 0x0000002a002a7308 */ /* 0x000e220000000800 */
[----:B-----5:R-:W-:-:S03]  /*4900*/  FADD.FTZ R33, R33, 1 ;  /* 0x3f80000021217421 */ /* 0x020fc60000010000 */
[----:B------:R-:W-:Y:S01]  /*4910*/  FMUL.FTZ R55, R31, -1.4426950216293334961 ;  /* 0xbfb8aa3b1f377820 */ /* 0x000fe20000410000 */
[----:B---3--:R-:W-:-:S03]  /*4920*/  FADD.FTZ R39, R39, 1 ;  /* 0x3f80000027277421 */ /* 0x008fc60000010000 */
[----:B------:R-:W2:Y:S08]  /*4930*/  MUFU.EX2 R43, R43 ;  /* 0x0000002b002b7308 */ /* 0x000eb00000000800 */
[----:B------:R-:W3:Y:S01]  /*4940*/  MUFU.EX2 R36, R36 ;  /* 0x0000002400247308 */ /* 0x000ee20000000800 */
[----:B0-----:R-:W-:-:S07]  /*4950*/  FADD.FTZ R42, R42, 1 ;  /* 0x3f8000002a2a7421 */ /* 0x001fce0000010000 */
[----:B------:R-:W0:Y:S01]  /*4960*/  MUFU.EX2 R37, R37 ;  /* 0x0000002500257308 */ /* 0x000e220000000800 */
[----:B--2---:R-:W-:-:S07]  /*4970*/  FADD.FTZ R43, R43, 1 ;  /* 0x3f8000002b2b7421 */ /* 0x004fce0000010000 */
[----:B------:R-:W2:Y:S01]  /*4980*/  MUFU.EX2 R41, R41 ;  /* 0x0000002900297308 */ /* 0x000ea20000000800 */
[----:B---3--:R-:W-:-:S07]  /*4990*/  FADD.FTZ R36, R36, 1 ;  /* 0x3f80000024247421 */ /* 0x008fce0000010000 */
        /* <DEDUP_REMOVED lines=14> */
[----:B------:R-:W0:Y:S01]  /*4a80*/  MUFU.RCP R42, R42 ;  /* 0x0000002a002a7308 */ /* 0x000e220000001000 */
[----:B--2---:R-:W-:-:S07]  /*4a90*/  FADD.FTZ R64, R64, 1 ;  /* 0x3f80000040407421 */ /* 0x004fce0000010000 */
[----:B------:R-:W2:Y:S01]  /*4aa0*/  MUFU.RCP R43, R43 ;  /* 0x0000002b002b7308 */ /* 0x000ea20000001000 */
[----:B---3--:R-:W-:-:S07]  /*4ab0*/  FADD.FTZ R55, R55, 1 ;  /* 0x3f80000037377421 */ /* 0x008fce0000010000 */
[----:B------:R-:W3:Y:S01]  /*4ac0*/  MUFU.RCP R69, R36 ;  /* 0x0000002400457308 */ /* 0x000ee20000001000 */
[----:B0-----:R-:W-:-:S04]  /*4ad0*/  FMUL.FTZ R51, R51, R42 ;  /* 0x0000002a33337220 */ /* 0x001fc80000410000 */
[----:B------:R-:W-:-:S03]  /*4ae0*/  FMUL.FTZ R51, R51, R44 ;  /* 0x0000002c33337220 */ /* 0x000fc60000410000 */
[----:B------:R-:W0:Y:S01]  /*4af0*/  MUFU.RCP R71, R32 ;  /* 0x0000002000477308 */ /* 0x000e220000001000 */
[----:B--2---:R-:W-:Y:S02]  /*4b00*/  FMUL.FTZ R28, R28, R43 ;  /* 0x0000002b1c1c7220 */ /* 0x004fe40000410000 */
[----:B------:R-:W2:Y:S02]  /*4b10*/  LDC.64 R42, c[0x0][0x2c0] ;  /* 0x0000b000ff2a7b82 */ /* 0x000ea40000000a00 */
[----:B------:R-:W-:-:S03]  /*4b20*/  FMUL.FTZ R28, R28, R27 ;  /* 0x0000001b1c1c7220 */ /* 0x000fc60000410000 */
[----:B------:R-:W-:Y:S01]  /*4b30*/  MUFU.RCP R37, R37 ;  /* 0x0000002500257308 */ /* 0x000fe20000001000 */
[----:B---3--:R-:W-:-:S04]  /*4b40*/  FMUL.FTZ R66, R66, R69 ;  /* 0x0000004542427220 */ /* 0x008fc80000410000 */
[----:B------:R-:W-:-:S03]  /*4b50*/  FMUL.FTZ R66, R66, R59 ;  /* 0x0000003b42427220 */ /* 0x000fc60000410000 */
[----:B------:R-:W3:Y:S01]  /*4b60*/  MUFU.RCP R35, R35 ;  /* 0x0000002300237308 */ /* 0x000ee20000001000 */
[----:B0-----:R-:W-:-:S04]  /*4b70*/  FMUL.FTZ R38, R38, R71 ;  /* 0x0000004726267220 */ /* 0x001fc80000410000 */
[----:B------:R-:W-:-:S03]  /*4b80*/  FMUL.FTZ R38, R38, R57 ;  /* 0x0000003926267220 */ /* 0x000fc60000410000 */
[----:B------:R-:W-:Y:S08]  /*4b90*/  MUFU.RCP R73, R60 ;  /* 0x0000003c00497308 */ /* 0x000ff00000001000 */
[----:B------:R-:W0:Y:S01]  /*4ba0*/  MUFU.RCP R32, R62 ;  /* 0x0000003e00207308 */ /* 0x000e220000001000 */
[----:B---3--:R-:W-:-:S04]  /*4bb0*/  FMUL.FTZ R34, R34, R35 ;  /* 0x0000002322227220 */ /* 0x008fc80000410000 */
[----:B------:R-:W-:-:S03]  /*4bc0*/  FMUL.FTZ R34, R34, R47 ;  /* 0x0000002f22227220 */ /* 0x000fc60000410000 */
[----:B------:R-:W3:Y:S08]  /*4bd0*/  MUFU.RCP R36, R63 ;  /* 0x0000003f00247308 */ /* 0x000ef00000001000 */
[----:B------:R4:W5:Y:S01]  /*4be0*/  MUFU.RCP R70, R33 ;  /* 0x0000002100467308 */ /* 0x0009620000001000 */
[----:B0-----:R-:W-:-:S04]  /*4bf0*/  FMUL.FTZ R32, R29, R32 ;  /* 0x000000201d207220 */ /* 0x001fc80000410000 */
[----:B------:R-:W-:-:S03]  /*4c00*/  FMUL.FTZ R32, R32, R25 ;  /* 0x0000001920207220 */ /* 0x000fc60000410000 */
[----:B------:R-:W0:Y:S01]  /*4c10*/  MUFU.RCP R39, R39 ;  /* 0x0000002700277308 */ /* 0x000e220000001000 */
[----:B----4-:R-:W-:Y:S01]  /*4c20*/  FMUL.FTZ R33, R48, R37 ;  /* 0x0000002530217220 */ /* 0x010fe20000410000 */
[----:B---3--:R-:W-:Y:S01]  /*4c30*/  FMUL.FTZ R53, R53, R36 ;  /* 0x0000002435357220 */ /* 0x008fe20000410000 */
[----:B------:R-:W-:Y:S02]  /*4c40*/  FMUL.FTZ R37, R52, R73 ;  /* 0x0000004934257220 */ /* 0x000fe40000410000 */
[----:B------:R-:W-:Y:S01]  /*4c50*/  FMUL.FTZ R33, R33, R58 ;  /* 0x0000003a21217220 */ /* 0x000fe20000410000 */
[----:B------:R-:W-:Y:S01]  /*4c60*/  FMUL.FTZ R53, R53, R24 ;  /* 0x0000001835357220 */ /* 0x000fe20000410000 */
[----:B------:R-:W-:Y:S01]  /*4c70*/  FMUL.FTZ R37, R37, R26 ;  /* 0x0000001a25257220 */ /* 0x000fe20000410000 */
[----:B------:R-:W3:Y:S01]  /*4c80*/  MUFU.RCP R41, R41 ;  /* 0x0000002900297308 */ /* 0x000ee20000001000 */
[----:B------:R-:W-:Y:S01]  /*4c90*/  BAR.SYNC.DEFER_BLOCKING 0x0 ;  /* 0x0000000000007b1d */ /* 0x000fe20000010000 */
[----:B-----5:R-:W-:Y:S01]  /*4ca0*/  FMUL.FTZ R49, R49, R70 ;  /* 0x0000004631317220 */ /* 0x020fe20000410000 */
[----:B------:R-:W-:Y:S01]  /*4cb0*/  F2FP.F16.F32.PACK_AB R53, R53, R32 ;  /* 0x000000203535723e */ /* 0x000fe200000000ff */
[----:B--2---:R-:W-:Y:S01]  /*4cc0*/  IMAD R32, R13, R42, RZ ;  /* 0x0000002a0d207224 */ /* 0x004fe200078e02ff */
[----:B------:R-:W-:Y:S01]  /*4cd0*/  F2FP.F16.F32.PACK_AB R52, R37, R28 ;  /* 0x0000001c2534723e */ /* 0x000fe200000000ff */
[----:B------:R-:W-:-:S02]  /*4ce0*/  FMUL.FTZ R49, R49, R56 ;  /* 0x0000003831317220 */ /* 0x000fc40000410000 */
[----:B------:R-:W2:Y:S01]  /*4cf0*/  MUFU.RCP R75, R64 ;  /* 0x00000040004b7308 */ /* 0x000ea20000001000 */
[----:B0-----:R-:W-:-:S04]  /*4d00*/  FMUL.FTZ R35, R50, R39 ;  /* 0x0000002732237220 */ /* 0x001fc80000410000 */
[----:B------:R-:W-:-:S03]  /*4d10*/  FMUL.FTZ R35, R35, R46 ;  /* 0x0000002e23237220 */ /* 0x000fc60000410000 */
[----:B------:R-:W0:Y:S01]  /*4d20*/  MUFU.RCP R65, R65 ;  /* 0x0000004100417308 */ /* 0x000e220000001000 */
[----:B---3--:R-:W-:-:S04]  /*4d30*/  FMUL.FTZ R40, R40, R41 ;  /* 0x0000002928287220 */ /* 0x008fc80000410000 */
[----:B------:R-:W-:-:S03]  /*4d40*/  FMUL.FTZ R40, R40, R45 ;  /* 0x0000002d28287220 */ /* 0x000fc60000410000 */
[----:B------:R-:W3:Y:S01]  /*4d50*/  MUFU.RCP R60, R55 ;  /* 0x00000037003c7308 */ /* 0x000ee20000001000 */
[----:B--2---:R-:W-:-:S04]  /*4d60*/  FMUL.FTZ R30, R30, R75 ;  /* 0x0000004b1e1e7220 */ /* 0x004fc80000410000 */
[----:B------:R-:W-:Y:S01]  /*4d70*/  FMUL.FTZ R30, R30, R23 ;  /* 0x000000171e1e7220 */ /* 0x000fe20000410000 */
[----:B------:R-:W-:Y:S02]  /*4d80*/  F2FP.F16.F32.PACK_AB R23, R51, R40 ;  /* 0x000000283317723e */ /* 0x000fe400000000ff */
[----:B------:R-:W2:Y:S01]  /*4d90*/  MUFU.RCP R68, R68 ;  /* 0x0000004400447308 */ /* 0x000ea20000001000 */
[----:B0-----:R-:W-:-:S04]  /*4da0*/  FMUL.FTZ R29, R54, R65 ;  /* 0x00000041361d7220 */ /* 0x001fc80000410000 */
[----:B------:R-:W-:Y:S01]  /*4db0*/  FMUL.FTZ R29, R29, R22 ;  /* 0x000000161d1d7220 */ /* 0x000fe20000410000 */
[----:B------:R-:W-:Y:S01]  /*4dc0*/  F2FP.F16.F32.PACK_AB R22, R35, R34 ;  /* 0x000000222316723e */ /* 0x000fe200000000ff */
[----:B------:R-:W-:Y:S02]  /*4dd0*/  IMAD R35, R15, R43, R32 ;  /* 0x0000002b0f237224 */ /* 0x000fe400078e0220 */
[----:B---3--:R-:W-:Y:S01]  /*4de0*/  FMUL.FTZ R36, R31, R60 ;  /* 0x0000003c1f247220 */ /* 0x008fe20000410000 */
[----:B------:R-:W-:-:S03]  /*4df0*/  F2FP.F16.F32.PACK_AB R54, R29, R30 ;  /* 0x0000001e1d36723e */ /* 0x000fc600000000ff */
[----:B------:R-:W-:Y:S01]  /*4e00*/  FMUL.FTZ R36, R36, R21 ;  /* 0x0000001524247220 */ /* 0x000fe20000410000 */
[----:B------:R-:W-:Y:S01]  /*4e10*/  F2FP.F16.F32.PACK_AB R21, R49, R38 ;  /* 0x000000263115723e */ /* 0x000fe200000000ff */
[----:B--2---:R-:W-:-:S04]  /*4e20*/  FMUL.FTZ R67, R67, R68 ;  /* 0x0000004443437220 */ /* 0x004fc80000410000 */
[----:B------:R-:W-:Y:S01]  /*4e30*/  FMUL.FTZ R67, R67, R20 ;  /* 0x0000001443437220 */ /* 0x000fe20000410000 */
[----:B------:R-:W-:Y:S01]  /*4e40*/  F2FP.F16.F32.PACK_AB R20, R33, R66 ;  /* 0x000000422114723e */ /* 0x000fe200000000ff */
[----:B------:R-:W-:Y:S01]  /*4e50*/  IMAD.WIDE.U32 R32, R15, R42, UR6 ;  /* 0x000000060f207e25 */ /* 0x000fe2000f8e002a */
[----:B------:R-:W-:Y:S02]  /*4e60*/  ULDC.64 UR6, c[0x0][0x2c8] ;  /* 0x0000b20000067ab9 */ /* 0x000fe40000000a00 */
[----:B------:R-:W-:Y:S01]  /*4e70*/  F2FP.F16.F32.PACK_AB R55, R67, R36 ;  /* 0x000000244337723e */ /* 0x000fe200000000ff */
[----:B------:R0:W-:Y:S01]  /*4e80*/  STS.128 [R61], R20 ;  /* 0x000000143d007388 */ /* 0x0001e20000000c00 */
[----:B------:R-:W-:Y:S01]  /*4e90*/  IADD3 R33, R33, R35, RZ ;  /* 0x0000002321217210 */ /* 0x000fe20007ffe0ff */
[----:B------:R-:W-:Y:S02]  /*4ea0*/  IMAD R34, R18, UR6, RZ ;  /* 0x0000000612227c24 */ /* 0x000fe4000f8e02ff */
[----:B------:R-:W-:Y:S01]  /*4eb0*/  STS.128 [R61+0x10], R52 ;  /* 0x000010343d007388 */ /* 0x000fe20000000c00 */
[----:B------:R-:W-:-:S03]  /*4ec0*/  NOP ;  /* 0x0000000000007918 */ /* 0x000fc60000000000 */
[----:B------:R-:W2:Y:S04]  /*4ed0*/  LDS.128 R24, [R0] ;  /* 0x0000000000187984 */ /* 0x000ea80000000c00 */
[----:B------:R-:W3:Y:S01]  /*4ee0*/  LDS.128 R28, [R0+0x200] ;  /* 0x00020000001c7984 */ /* 0x000ee20000000c00 */
[C---:B0-----:R-:W-:Y:S02]  /*4ef0*/  IMAD.WIDE.U32 R20, R19.reuse, UR6, R32 ;  /* 0x0000000613147c25 */ /* 0x041fe4000f8e0020 */
[----:B------:R-:W0:Y:S02]  /*4f00*/  LDC R32, c[0x0][0x224] ;  /* 0x00008900ff207b82 */ /* 0x000e240000000800 */
[----:B------:R-:W-:Y:S01]  /*4f10*/  IMAD R23, R19, UR7, R34 ;  /* 0x0000000713177c24 */ /* 0x000fe2000f8e0222 */
[----:B------:R-:W-:-:S02]  /*4f20*/  ULDC.64 UR6, c[0x0][0x320] ;  /* 0x0000c80000067ab9 */ /* 0x000fc40000000a00 */
[----:B------:R-:W-:Y:S02]  /*4f30*/  LEA R22, P0, R20, UR6, 0x1 ;  /* 0x0000000614167c11 */ /* 0x000fe4000f8008ff */
[----:B------:R-:W-:-:S04]  /*4f40*/  IADD3 R21, R21, R23, RZ ;  /* 0x0000001715157210 */ /* 0x000fc80007ffe0ff */
[----:B------:R-:W-:-:S03]  /*4f50*/  LEA.HI.X R23, R20, UR7, R21, 0x1, P0 ;  /* 0x0000000714177c11 */ /* 0x000fc600080f0c15 */
[----:B------:R-:W-:Y:S01]  /*4f60*/  IMAD.WIDE R20, R9, 0x10, R22 ;  /* 0x0000001009147825 */ /* 0x000fe200078e0216 */
[----:B0-----:R-:W-:-:S04]  /*4f70*/  ISETP.LE.AND P0, PT, R32, UR4, PT ;  /* 0x0000000420007c0c */ /* 0x001fc8000bf03270 */
[----:B--2---:R0:W-:Y:S04]  /*4f80*/  STG.E.128 desc[UR8][R20.64], R24 ;  /* 0x0000001814007986 */ /* 0x0041e8000c101d08 */
[----:B---3--:R0:W-:Y:S05]  /*4f90*/  STG.E.128 desc[UR8][R20.64+0x200], R28 ;  /* 0x0002001c14007986 */ /* 0x0081ea000c101d08 */
[----:B------:R-:W-:Y:S05]  /*4fa0*/  @!P0 BRA `(.L_x_3098) ;  /* 0xffffffb400a88947 */ /* 0x000fea000383ffff */
[----:B------:R-:W-:Y:S05]  /*4fb0*/  EXIT ;  /* 0x000000000000794d */ /* 0x000fea0003800000 */
.L_x_3099:
        /* <DEDUP_REMOVED lines=12> */
.L_x_5251:


//--------------------- .text._Z25selective_scan_fwd_kernelI32Selective_Scan_fwd_kernel_traitsILi128ELi16ELi1ELb1ELb1ELb0ELb0EN3c104HalfEfEEv13SSMParamsBase --------------------------
	.section	.text._Z25selective_scan_fwd_kernelI32Selective_Scan_fwd_kernel_traitsILi128ELi16ELi1ELb1ELb1ELb0ELb0EN3c104HalfEfEEv13SSMParamsBase,"ax",@progbits
	.align	128
        .global         _Z25selective_scan_fwd_kernelI32Selective_Scan_fwd_kernel_traitsILi128ELi16ELi1ELb1ELb1ELb0ELb0EN3c104HalfEfEEv13SSMParamsBase
        .type           _Z25selective_scan_fwd_kernelI32Selective_Scan_fwd_kernel_traitsILi128ELi16ELi1ELb1ELb1ELb0ELb0EN3c104HalfEfEEv13SSMParamsBase,@function
        .size           _Z25selective_scan_fwd_kernelI32Selective_Scan_fwd_kernel_traitsILi128ELi16ELi1ELb1ELb1ELb0ELb0EN3c104HalfEfEEv13SSMParamsBase,(.L_x_5252 - _Z25selective_scan_fwd_kernelI32Selective_Scan_fwd_kernel_traitsILi128ELi16ELi1ELb1ELb1ELb0ELb0EN3c104HalfEfEEv13SSMParamsBase)
        .other          _Z25selective_scan_fwd_kernelI32Selective_Scan_fwd_kernel_traitsILi128ELi16ELi1ELb1ELb1ELb0ELb0EN3c104HalfEfEEv13SSMParamsBase,@"STO_CUDA_ENTRY STV_DEFAULT"
_Z25selective_scan_fwd_kernelI32Selective_Scan_fwd_kernel_traitsILi128ELi16ELi1ELb1ELb1ELb0ELb0EN3c104HalfEfEEv13SSMParamsBase:
.text._Z25selective_scan_fwd_kernelI32Selective_Scan_fwd_kernel_traitsILi128ELi16ELi1ELb1ELb1ELb0ELb0EN3c104HalfEfEEv13SSMParamsBase:
        /* <DEDUP_REMOVED lines=101> */
.L_x_3138:
[----:B------:R-:W-:Y:S01]  /*0650*/  BAR.SYNC.DEFER_BLOCKING 0x0 ;  /* 0x0000000000007b1d */ /* 0x000fe20000010000 */
[----:B--2---:R-:W-:Y:S02]  /*0660*/  MOV R18, R8 ;  /* 0x0000000800127202 */ /* 0x004fe40000000f00 */
[----:B------:R-:W-:-:S03]  /*0670*/  MOV R19, R7 ;  /* 0x0000000700137202 */ /* 0x000fc60000000f00 */
[----:B0-----:R-:W0:Y:S01]  /*0680*/  S2R R27, SR_TID.X ;  /* 0x00000000001b7919 */ /* 0x001e220000002100 */
[----:B------:R-:W-:Y:S01]  /*0690*/  IMAD.WIDE R18, R10, 0x10, R18 ;  /* 0x000000100a127825 */ /* 0x000fe200078e0212 */
[----:B------:R-:W1:Y:S01]  /*06a0*/  S2UR UR6, SR_CgaCtaId ;  /* 0x00000000000679c3 */ /* 0x000e620000008800 */
[----:B------:R-:W-:-:S07]  /*06b0*/  UMOV UR5, 0x400 ;  /* 0x0000040000057882 */ /* 0x000fce0000000000 */
[----:B------:R-:W2:Y:S01]  /*06c0*/  LDC R48, c[0x0][0x21c] ;  /* 0x00008700ff307b82 */ /* 0x000ea20000000800 */
[----:B------:R-:W3:Y:S04]  /*06d0*/  LDG.E.128 R20, desc[UR8][R18.64] ;  /* 0x0000000812147981 */ /* 0x000ee8000c1e1d00 */
[----:B------:R4:W2:Y:S01]  /*06e0*/  LDG.E.128 R40, desc[UR8][R18.64+0x200] ;  /* 0x0002000812287981 */ /* 0x0008a2000c1e1d00 */
[----:B-1----:R-:W-:Y:S01]  /*06f0*/  ULEA UR5, UR6, UR5, 0x18 ;  /* 0x0000000506057291 */ /* 0x002fe2000f8ec03f */
[----:B----4-:R-:W-:Y:S02]  /*0700*/  MOV R18, R6 ;  /* 0x0000000600127202 */ /* 0x010fe40000000f00 */
[----:B0-----:R-:W-:Y:S02]  /*0710*/  SHF.L.U32 R2, R27, 0x1, RZ ;  /* 0x000000011b027819 */ /* 0x001fe400000006ff */
[----:B------:R-:W-:-:S02]  /*0720*/  MOV R19, R5 ;  /* 0x0000000500137202 */ /* 0x000fc40000000f00 */
[----:B------:R-:W-:Y:S01]  /*0730*/  LOP3.LUT R2, R2, 0xffffffc0, RZ, 0xc0, !PT ;  /* 0xffffffc002027812 */ /* 0x000fe200078ec0ff */
[----:B------:R-:W-:-:S03]  /*0740*/  IMAD.WIDE R18, R10, 0x10, R18 ;  /* 0x000000100a127825 */ /* 0x000fc600078e0212 */
[----:B------:R-:W-:-:S04]  /*0750*/  IADD3 R28, R2, R11, RZ ;  /* 0x0000000b021c7210 */ /* 0x000fc80007ffe0ff */
[C---:B------:R-:W-:Y:S02]  /*0760*/  IADD3 R24, R28.reuse, R11, RZ ;  /* 0x0000000b1c187210 */ /* 0x040fe40007ffe0ff */
[----:B------:R-:W-:Y:S02]  /*0770*/  LEA R0, R28, UR5, 0x4 ;  /* 0x000000051c007c11 */ /* 0x000fe4000f8e20ff */
[----:B------:R-:W-:-:S03]  /*0780*/  LEA R24, R24, UR5, 0x4 ;  /* 0x0000000518187c11 */ /* 0x000fc6000f8e20ff */
[----:B---3--:R-:W-:Y:S04]  /*0790*/  STS.128 [R0], R20 ;  /* 0x0000001400007388 */ /* 0x008fe80000000c00 */
[----:B--2---:R-:W-:Y:S01]  /*07a0*/  STS.128 [R0+0x200], R40 ;  /* 0x0002002800007388 */ /* 0x004fe20000000c00 */
        /* <DEDUP_REMOVED lines=11> */
[----:B------:R-:W0:Y:S04]  /*0860*/  LDS.128 R44, [R24] ;  /* 0x00000000182c7984 */ /* 0x000e280000000c00 */
[----:B------:R1:W2:Y:S01]  /*0870*/  LDS.128 R40, [R24+0x10] ;  /* 0x0000100018287984 */ /* 0x0002a20000000c00 */
[----:B0-----:R-:W-:Y:S02]  /*0880*/  HADD2.F32 R21, -RZ, R44.H0_H0 ;  /* 0x2000002cff157230 */ /* 0x001fe40000004100 */
[----:B------:R-:W-:Y:S02]  /*0890*/  HADD2.F32 R23, -RZ, R45.H0_H0 ;  /* 0x2000002dff177230 */ /* 0x000fe40000004100 */
[----:B------:R-:W-:Y:S02]  /*08a0*/  HADD2.F32 R19, -RZ, R46.H0_H0 ;  /* 0x2000002eff137230 */ /* 0x000fe40000004100 */
[----:B-----5:R-:W-:Y:S01]  /*08b0*/  FADD.FTZ R26, R21, R14 ;  /* 0x0000000e151a7221 */ /* 0x020fe20000010000 */
[----:B------:R-:W-:-:S02]  /*08c0*/  HADD2.F32 R25, -RZ, R44.H1_H1 ;  /* 0x3000002cff197230 */ /* 0x000fc40000004100 */
[--C-:B-1----:R-:W-:Y:S01]  /*08d0*/  FADD.FTZ R24, R23, R14.reuse ;  /* 0x0000000e17187221 */ /* 0x102fe20000010000 */
        /* <DEDUP_REMOVED lines=50> */
.L_x_3101:
[----:B------:R-:W-:Y:S05]  /*0c00*/  BSYNC B0 ;  /* 0x0000000000007941 */ /* 0x000fea0003800000 */
.L_x_3100:
        /* <DEDUP_REMOVED lines=38> */
.L_x_3103:
[----:B------:R-:W-:Y:S05]  /*0e70*/  BSYNC B0 ;  /* 0x0000000000007941 */ /* 0x000fea0003800000 */
.L_x_3102:
        /* <DEDUP_REMOVED lines=36> */
.L_x_3105:
[----:B------:R-:W-:Y:S05]  /*10c0*/  BSYNC B0 ;  /* 0x0000000000007941 */ /* 0x000fea0003800000 */
.L_x_3104:
        /* <DEDUP_REMOVED lines=38> */
.L_x_3107:
[----:B------:R-:W-:Y:S05]  /*1330*/  BSYNC B0 ;  /* 0x0000000000007941 */ /* 0x000fea0003800000 */
.L_x_3106:
        /* <DEDUP_REMOVED lines=36> */
.L_x_3109:
[----:B------:R-:W-:Y:S05]  /*1580*/  BSYNC B0 ;  /* 0x0000000000007941 */ /* 0x000fea0003800000 */
.L_x_3108:
        /* <DEDUP_REMOVED lines=38> */
.L_x_3111:
[----:B------:R-:W-:Y:S05]  /*17f0*/  BSYNC B0 ;  /* 0x0000000000007941 */ /* 0x000fea0003800000 */
.L_x_3110:
        /* <DEDUP_REMOVED lines=38> */
.L_x_3113:
[----:B------:R-:W-:Y:S05]  /*1a60*/  BSYNC B0 ;  /* 0x0000000000007941 */ /* 0x000fea0003800000 */
.L_x_3112:
[----:B------:R-:W-:Y:S01]  /*1a70*/  ISETP.EQ.OR P5, PT, RZ, UR6, P5 ;  /* 0x00000006ff007c0c */ /* 0x000fe2000afa2670 */
[----:B------:R-:W-:Y:S01]  /*1a80*/  BSSY B0, `(.L_x_3114) ;  /* 0x0000029000007945 */ /* 0x000fe20003800000 */
[--C-:B------:R-:W-:Y:S01]  /*1a90*/  HADD2.F32 R75, -RZ, R32.reuse.H0_H0 ;  /* 0x20000020ff4b7230 */ /* 0x100fe20000004100 */
[----:B------:R-:W-:Y:S01]  /*1aa0*/  FSETP.GTU.FTZ.AND P6, PT, R45, 20, PT ;  /* 0x41a000002d00780b */ /* 0x000fe20003fdc000 */
[----:B------:R-:W-:Y:S01]  /*1ab0*/  HADD2.F32 R32, -RZ, R32.H1_H1 ;  /* 0x30000020ff207230 */ /* 0x000fe20000004100 */
[----:B------:R-:W-:Y:S01]  /*1ac0*/  ISETP.EQ.OR P4, PT, RZ, UR6, P4 ;  /* 0x00000006ff007c0c */ /* 0x000fe2000a782670 */
[--C-:B------:R-:W-:Y:S02]  /*1ad0*/  HADD2.F32 R78, -RZ, R33.reuse.H0_H0 ;  /* 0x20000021ff4e7230 */ /* 0x100fe40000004100 */
        /* <DEDUP_REMOVED lines=35> */
.L_x_3115:
[----:B------:R-:W-:Y:S05]  /*1d10*/  BSYNC B0 ;  /* 0x0000000000007941 */ /* 0x000fea0003800000 */
.L_x_3114:
[----:B------:R-:W-:Y:S01]  /*1d20*/  BSSY B0, `(.L_x_3116) ;  /* 0x0000028000007945 */ /* 0x000fe20003800000 */
[----:B------:R-:W-:Y:S01]  /*1d30*/  HADD2.F32 R81, -RZ, R36.H0_H0 ;  /* 0x20000024ff517230 */ /* 0x000fe20000004100 */
[----:B------:R-:W-:Y:S01]  /*1d40*/  FSETP.GTU.FTZ.AND P5, PT, R46, 20, PT ;  /* 0x41a000002e00780b */ /* 0x000fe20003fbc000 */
[----:B------:R-:W-:Y:S02]  /*1d50*/  HADD2.F32 R34, -RZ, R34.H1_H1 ;  /* 0x30000022ff227230 */ /* 0x000fe40000004100 */
[----:B------:R-:W-:Y:S01]  /*1d60*/  FADD.FTZ R47, R43, R14 ;  /* 0x0000000e2b2f7221 */ /* 0x000fe20000010000 */
[--C-:B------:R-:W-:Y:S02]  /*1d70*/  HADD2.F32 R80, -RZ, R35.reuse.H0_H0 ;  /* 0x20000023ff507230 */ /* 0x100fe40000004100 */
        /* <DEDUP_REMOVED lines=34> */
.L_x_3117:
[----:B------:R-:W-:Y:S05]  /*1fa0*/  BSYNC B0 ;  /* 0x0000000000007941 */ /* 0x000fea0003800000 */
.L_x_3116:
[----:B------:R-:W-:Y:S01]  /*1fb0*/  ISETP.EQ.OR P3, PT, RZ, UR6, P3 ;  /* 0x00000006ff007c0c */ /* 0x000fe20009f62670 */
[----:B------:R-:W-:Y:S01]  /*1fc0*/  BSSY B0, `(.L_x_3118) ;  /* 0x000002e000007945 */ /* 0x000fe20003800000 */
[----:B------:R-:W-:Y:S01]  /*1fd0*/  FSETP.GTU.FTZ.AND P4, PT, R47, 20, PT ;  /* 0x41a000002f00780b */ /* 0x000fe20003f9c000 */
        /* <DEDUP_REMOVED lines=44> */
.L_x_3119:
[----:B------:R-:W-:Y:S05]  /*22a0*/  BSYNC B0 ;  /* 0x0000000000007941 */ /* 0x000fea0003800000 */
.L_x_3118:
        /* <DEDUP_REMOVED lines=33> */
.L_x_3121:
[----:B------:R-:W-:Y:S05]  /*24c0*/  BSYNC B0 ;  /* 0x0000000000007941 */ /* 0x000fea0003800000 */
.L_x_3120:
        /* <DEDUP_REMOVED lines=33> */
.L_x_3123:
[----:B------:R-:W-:Y:S05]  /*26e0*/  BSYNC B0 ;  /* 0x0000000000007941 */ /* 0x000fea0003800000 */
.L_x_3122:
        /* <DEDUP_REMOVED lines=33> */
.L_x_3125:
[----:B------:R-:W-:Y:S05]  /*2900*/  BSYNC B0 ;  /* 0x0000000000007941 */ /* 0x000fea0003800000 */
.L_x_3124:
        /* <DEDUP_REMOVED lines=33> */
.L_x_3127:
[----:B------:R-:W-:Y:S05]  /*2b20*/  BSYNC B0 ;  /* 0x0000000000007941 */ /* 0x000fea0003800000 */
.L_x_3126:
        /* <DEDUP_REMOVED lines=33> */
.L_x_3129:
[----:B------:R-:W-:Y:S05]  /*2d40*/  BSYNC B0 ;  /* 0x0000000000007941 */ /* 0x000fea0003800000 */
.L_x_3128:
        /* <DEDUP_REMOVED lines=33> */
.L_x_3131:
[----:B------:R-:W-:Y:S05]  /*2f60*/  BSYNC B0 ;  /* 0x0000000000007941 */ /* 0x000fea0003800000 */
.L_x_3130:
        /* <DEDUP_REMOVED lines=48> */
.L_x_3137:
[----:B-1----:R-:W-:Y:S01]  /*3270*/  IMAD R34, R16, UR10, RZ ;  /* 0x0000000a10227c24 */ /* 0x002fe2000f8e02ff */
[----:B------:R-:W-:Y:S01]  /*3280*/  SHF.R.S32.HI R117, RZ, 0x1f, R66 ;  /* 0x0000001fff757819 */ /* 0x000fe20000011442 */
[----:B------:R-:W-:-:S04]  /*3290*/  IMAD.WIDE.U32 R32, R17, UR10, RZ ;  /* 0x0000000a11207c25 */ /* 0x000fc8000f8e00ff */
[----:B------:R-:W-:Y:S02]  /*32a0*/  IMAD R35, R17, UR11, R34 ;  /* 0x0000000b11237c24 */ /* 0x000fe4000f8e0222 */
[----:B------:R-:W-:-:S03]  /*32b0*/  IMAD R37, R117, UR12, RZ ;  /* 0x0000000c75257c24 */ /* 0x000fc6000f8e02ff */
[----:B------:R-:W-:Y:S01]  /*32c0*/  IADD3 R33, R33, R35, RZ ;  /* 0x0000002321217210 */ /* 0x000fe20007ffe0ff */
[C---:B------:R-:W-:Y:S02]  /*32d0*/  IMAD R37, R66.reuse, UR13, R37 ;  /* 0x0000000d42257c24 */ /* 0x040fe4000f8e0225 */
[----:B------:R-:W-:Y:S02]  /*32e0*/  IMAD R35, R117, UR16, RZ ;  /* 0x0000001075237c24 */ /* 0x000fe4000f8e02ff */
[----:B------:R-:W-:-:S04]  /*32f0*/  IMAD.WIDE.U32 R32, R66, UR12, R32 ;  /* 0x0000000c42207c25 */ /* 0x000fc8000f8e0020 */
[----:B------:R-:W-:Y:S01]  /*3300*/  IMAD R35, R66, UR17, R35 ;  /* 0x0000001142237c24 */ /* 0x000fe2000f8e0223 */
[----:B------:R-:W-:Y:S02]  /*3310*/  IADD3 R33, R33, R37, RZ ;  /* 0x0000002521217210 */ /* 0x000fe40007ffe0ff */
[----:B0-----:R-:W-:-:S04]  /*3320*/  LEA R42, P0, R32, UR14, 0x2 ;  /* 0x0000000e202a7c11 */ /* 0x001fc8000f8010ff */
[----:B------:R-:W-:Y:S01]  /*3330*/  LEA.HI.X R43, R32, UR15, R33, 0x2, P0 ;  /* 0x0000000f202b7c11 */ /* 0x000fe200080f1421 */
[----:B------:R-:W-:-:S04]  /*3340*/  IMAD.WIDE.U32 R32, R66, UR16, RZ ;  /* 0x0000001042207c25 */ /* 0x000fc8000f8e00ff */
[----:B------:R-:W3:Y:S01]  /*3350*/  LDG.E R42, desc[UR8][R42.64] ;  /* 0x000000082a2a7981 */ /* 0x000ee2000c1e1900 */
[----:B------:R-:W-:Y:S02]  /*3360*/  LEA R40, P0, R32, R4, 0x1 ;  /* 0x0000000420287211 */ /* 0x000fe400078008ff */
[----:B------:R-:W-:-:S04]  /*3370*/  IADD3 R33, R33, R35, RZ ;  /* 0x0000002321217210 */ /* 0x000fc80007ffe0ff */
[----:B------:R-:W-:-:S03]  /*3380*/  LEA.HI.X R41, R32, R3, R33, 0x1, P0 ;  /* 0x0000000320297211 */ /* 0x000fc600000f0c21 */
[----:B------:R-:W-:-:S05]  /*3390*/  IMAD.WIDE R40, R10, 0x10, R40 ;  /* 0x000000100a287825 */ /* 0x000fca00078e0228 */
[----:B------:R-:W4:Y:S04]  /*33a0*/  LDG.E.128 R32, desc[UR8][R40.64] ;  /* 0x0000000828207981 */ /* 0x000f28000c1e1d00 */
[----:B------:R-:W2:Y:S01]  /*33b0*/  LDG.E.128 R36, desc[UR8][R40.64+0x200] ;  /* 0x0002000828247981 */ /* 0x000ea2000c1e1d00 */
[----:B------:R-:W0:Y:S01]  /*33c0*/  S2UR UR6, SR_CgaCtaId ;  /* 0x00000000000679c3 */ /* 0x000e220000008800 */
[----:B------:R-:W-:Y:S01]  /*33d0*/  UMOV UR5, 0x400 ;  /* 0x0000040000057882 */ /* 0x000fe20000000000 */
[----:B------:R-:W-:Y:S01]  /*33e0*/  ISETP.GE.AND P0, PT, R11, 0x1, PT ;  /* 0x000000010b00780c */ /* 0x000fe20003f06270 */
[----:B------:R-:W-:-:S04]  /*33f0*/  IMAD R117, R117, UR20, RZ ;  /* 0x0000001475757c24 */ /* 0x000fc8000f8e02ff */
[----:B------:R-:W-:Y:S01]  /*3400*/  IMAD R117, R66, UR21, R117 ;  /* 0x0000001542757c24 */ /* 0x000fe2000f8e0275 */
[----:B0-----:R-:W-:Y:S01]  /*3410*/  ULEA UR5, UR6, UR5, 0x18 ;  /* 0x0000000506057291 */ /* 0x001fe2000f8ec03f */
[----:B------:R-:W-:Y:S01]  /*3420*/  ISETP.NE.AND P2, PT, R11, 0x1f, PT ;  /* 0x0000001f0b00780c */ /* 0x000fe20003f45270 */
[----:B---3--:R-:W-:Y:S01]  /*3430*/  FMUL.FTZ R96, R42, 1.4426950216293334961 ;  /* 0x3fb8aa3b2a607820 */ /* 0x008fe20000410000 */
[----:B------:R-:W-:-:S03]  /*3440*/  IADD3 R42, R28, R11, RZ ;  /* 0x0000000b1c2a7210 */ /* 0x000fc60007ffe0ff */
[----:B------:R-:W-:Y:S01]  /*3450*/  FMUL.FTZ R64, R96, R25 ;  /* 0x0000001960407220 */ /* 0x000fe20000410000 */
[----:B------:R-:W-:Y:S01]  /*3460*/  LEA R97, R42, UR5, 0x4 ;  /* 0x000000052a617c11 */ /* 0x000fe2000f8e20ff */
[C---:B------:R-:W-:Y:S01]  /*3470*/  FMUL.FTZ R65, R96.reuse, R26 ;  /* 0x0000001a60417220 */ /* 0x040fe20000410000 */
[C---:B------:R-:W-:Y:S01]  /*3480*/  FMUL.FTZ R94, R96.reuse, R24 ;  /* 0x00000018605e7220 */ /* 0x040fe20000410000 */
[C---:B------:R-:W-:Y:S01]  /*3490*/  FMUL.FTZ R93, R96.reuse, R23 ;  /* 0x00000017605d7220 */ /* 0x040fe20000410000 */
[C---:B------:R-:W-:Y:S01]  /*34a0*/  FMUL.FTZ R92, R96.reuse, R22 ;  /* 0x00000016605c7220 */ /* 0x040fe20000410000 */
[----:B------:R-:W-:Y:S01]  /*34b0*/  MUFU.EX2 R64, R64 ;  /* 0x0000004000407308 */ /* 0x000fe20000000800 */
[C---:B------:R-:W-:Y:S01]  /*34c0*/  FMUL.FTZ R91, R96.reuse, R21 ;  /* 0x00000015605b7220 */ /* 0x040fe20000410000 */
[C---:B------:R-:W-:Y:S01]  /*34d0*/  FMUL.FTZ R90, R96.reuse, R20 ;  /* 0x00000014605a7220 */ /* 0x040fe20000410000 */
[C---:B------:R-:W-:Y:S01]  /*34e0*/  FMUL.FTZ R89, R96.reuse, R19 ;  /* 0x0000001360597220 */ /* 0x040fe20000410000 */
[C---:B------:R-:W-:Y:S01]  /*34f0*/  FMUL.FTZ R88, R96.reuse, R18 ;  /* 0x0000001260587220 */ /* 0x040fe20000410000 */
[C---:B------:R-:W-:Y:S01]  /*3500*/  FMUL.FTZ R87, R96.reuse, R30 ;  /* 0x0000001e60577220 */ /* 0x040fe20000410000 */
[C---:B------:R-:W-:Y:S01]  /*3510*/  FMUL.FTZ R95, R96.reuse, R29 ;  /* 0x0000001d605f7220 */ /* 0x040fe20000410000 */
[----:B----4-:R-:W-:Y:S01]  /*3520*/  STS.128 [R0], R32 ;  /* 0x0000002000007388 */ /* 0x010fe20000000c00 */
[----:B------:R-:W0:Y:S01]  /*3530*/  MUFU.EX2 R65, R65 ;  /* 0x0000004100417308 */ /* 0x000e220000000800 */
[C---:B------:R-:W-:Y:S01]  /*3540*/  FMUL.FTZ R102, R96.reuse, R44 ;  /* 0x0000002c60667220 */ /* 0x040fe20000410000 */
[----:B------:R-:W-:Y:S01]  /*3550*/  FMUL.FTZ R98, R96, R31 ;  /* 0x0000001f60627220 */ /* 0x000fe20000410000 */
[----:B--2---:R-:W-:Y:S01]  /*3560*/  STS.128 [R0+0x200], R36 ;  /* 0x0002002400007388 */ /* 0x004fe20000000c00 */
[----:B------:R-:W-:-:S03]  /*3570*/  NOP ;  /* 0x0000000000007918 */ /* 0x000fc60000000000 */
[----:B------:R-:W2:Y:S01]  /*3580*/  LDS.128 R40, [R97] ;  /* 0x0000000061287984 */ /* 0x000ea20000000c00 */
[----:B------:R-:W3:Y:S01]  /*3590*/  MUFU.EX2 R94, R94 ;  /* 0x0000005e005e7308 */ /* 0x000ee20000000800 */
[C---:B------:R-:W-:Y:S01]  /*35a0*/  FMUL.FTZ R105, R96.reuse, R45 ;  /* 0x0000002d60697220 */ /* 0x040fe20000410000 */
[C---:B------:R-:W-:Y:S01]  /*35b0*/  FMUL.FTZ R107, R96.reuse, R46 ;  /* 0x0000002e606b7220 */ /* 0x040fe20000410000 */
[----:B------:R4:W1:Y:S01]  /*35c0*/  LDS.128 R32, [R97+0x10] ;  /* 0x0000100061207984 */ /* 0x0008620000000c00 */
[----:B------:R-:W-:-:S04]  /*35d0*/  FMUL.FTZ R113, R96, R47 ;  /* 0x0000002f60717220 */ /* 0x000fc80000410000 */
[----:B------:R-:W3:Y:S08]  /*35e0*/  MUFU.EX2 R93, R93 ;  /* 0x0000005d005d7308 */ /* 0x000ef00000000800 */
[----:B------:R-:W1:Y:S08]  /*35f0*/  MUFU.EX2 R92, R92 ;  /* 0x0000005c005c7308 */ /* 0x000e700000000800 */
[----:B------:R-:W1:Y:S08]  /*3600*/  MUFU.EX2 R91, R91 ;  /* 0x0000005b005b7308 */ /* 0x000e700000000800 */
[----:B------:R-:W1:Y:S01]  /*3610*/  MUFU.EX2 R90, R90 ;  /* 0x0000005a005a7308 */ /* 0x000e620000000800 */
[----:B--2---:R-:W-:-:S07]  /*3620*/  HADD2.F32 R100, -RZ, R40.H0_H0 ;  /* 0x20000028ff647230 */ /* 0x004fce0000004100 */
[----:B------:R-:W2:Y:S01]  /*3630*/  MUFU.EX2 R89, R89 ;  /* 0x0000005900597308 */ /* 0x000ea20000000800 */
[----:B------:R-:W-:Y:S02]  /*3640*/  HADD2.F32 R101, -RZ, R40.H1_H1 ;  /* 0x30000028ff657230 */ /* 0x000fe40000004100 */
[--C-:B------:R-:W-:Y:S02]  /*3650*/  HADD2.F32 R99, -RZ, R41.reuse.H0_H0 ;  /* 0x20000029ff637230 */ /* 0x100fe40000004100 */
[----:B------:R-:W-:Y:S01]  /*3660*/  FMUL.FTZ R100, R75, R100 ;  /* 0x000000644b647220 */ /* 0x000fe20000410000 */
[----:B------:R-:W-:Y:S02]  /*3670*/  HADD2.F32 R36, -RZ, R41.H1_H1 ;  /* 0x30000029ff247230 */ /* 0x000fe40000004100 */
[----:B------:R-:W-:Y:S01]  /*3680*/  FMUL.FTZ R101, R74, R101 ;  /* 0x000000654a657220 */ /* 0x000fe20000410000 */
[--C-:B------:R-:W-:Y:S02]  /*3690*/  HADD2.F32 R38, -RZ, R42.reuse.H0_H0 ;  /* 0x2000002aff267230 */ /* 0x100fe40000004100 */
[----:B------:R-:W-:Y:S01]  /*36a0*/  FMUL.FTZ R99, R78, R99 ;  /* 0x000000634e637220 */ /* 0x000fe20000410000 */
[-C--:B0-----:R-:W-:Y:S01]  /*36b0*/  FMUL.FTZ R41, R65, R64.reuse ;  /* 0x0000004041297220 */ /* 0x081fe20000410000 */
[----:B------:R-:W-:Y:S01]  /*36c0*/  FFMA.FTZ R39, R100, R64, R101 ;  /* 0x0000004064277223 */ /* 0x000fe20000010065 */
[----:B------:R-:W-:Y:S01]  /*36d0*/  FMUL.FTZ R96, R73, R36 ;  /* 0x0000002449607220 */ /* 0x000fe20000410000 */
[----:B------:R-:W-:-:S02]  /*36e0*/  HADD2.F32 R37, -RZ, R42.H1_H1 ;  /* 0x3000002aff257230 */ /* 0x000fc40000004100 */
[----:B----4-:R-:W-:Y:S01]  /*36f0*/  FMUL.FTZ R97, R79, R38 ;  /* 0x000000264f617220 */ /* 0x010fe20000410000 */
[C---:B---3--:R-:W-:Y:S01]  /*3700*/  FFMA.FTZ R39, R94.reuse, R39, R99 ;  /* 0x000000275e277223 */ /* 0x048fe20000010063 */
[----:B------:R-:W-:Y:S01]  /*3710*/  FMUL.FTZ R40, R94, R41 ;  /* 0x000000295e287220 */ /* 0x000fe20000410000 */
[----:B------:R-:W0:Y:S01]  /*3720*/  MUFU.EX2 R88, R88 ;  /* 0x0000005800587308 */ /* 0x000e220000000800 */
[--C-:B------:R-:W-:Y:S02]  /*3730*/  HADD2.F32 R103, -RZ, R43.reuse.H0_H0 ;  /* 0x2000002bff677230 */ /* 0x100fe40000004100 */
[C---:B------:R-:W-:Y:S01]  /*3740*/  FFMA.FTZ R38, R93.reuse, R39, R96 ;  /* 0x000000275d267223 */ /* 0x040fe20000010060 */
[----:B------:R-:W-:Y:S01]  /*3750*/  FMUL.FTZ R41, R93, R40 ;  /* 0x000000285d297220 */ /* 0x000fe20000410000 */
[----:B------:R-:W-:Y:S01]  /*3760*/  FMUL.FTZ R106, R72, R37 ;  /* 0x00000025486a7220 */ /* 0x000fe20000410000 */
[----:B------:R-:W-:Y:S02]  /*3770*/  HADD2.F32 R104, -RZ, R43.H1_H1 ;  /* 0x3000002bff687230 */ /* 0x000fe40000004100 */
[----:B-1----:R-:W-:Y:S01]  /*3780*/  FFMA.FTZ R38, R92, R38, R97 ;  /* 0x000000265c267223 */ /* 0x002fe20000010061 */
[--C-:B------:R-:W-:Y:S01]  /*3790*/  HADD2.F32 R36, -RZ, R32.reuse.H0_H0 ;  /* 0x20000020ff247230 */ /* 0x100fe20000004100 */
[----:B------:R-:W1:Y:S01]  /*37a0*/  MUFU.EX2 R87, R87 ;  /* 0x0000005700577308 */ /* 0x000e620000000800 */
[----:B------:R-:W-:-:S02]  /*37b0*/  HADD2.F32 R39, -RZ, R32.H1_H1 ;  /* 0x30000020ff277230 */ /* 0x000fc40000004100 */
[----:B------:R-:W-:Y:S01]  /*37c0*/  FMUL.FTZ R32, R92, R41 ;  /* 0x000000295c207220 */ /* 0x000fe20000410000 */
[----:B------:R-:W-:Y:S01]  /*37d0*/  FMUL.FTZ R103, R80, R103 ;  /* 0x0000006750677220 */ /* 0x000fe20000410000 */
[----:B------:R-:W-:Y:S01]  /*37e0*/  FFMA.FTZ R38, R91, R38, R106 ;  /* 0x000000265b267223 */ /* 0x000fe2000001006a */
[----:B------:R-:W-:Y:S01]  /*37f0*/  FMUL.FTZ R104, R71, R104 ;  /* 0x0000006847687220 */ /* 0x000fe20000410000 */
[----:B------:R-:W-:Y:S01]  /*3800*/  FMUL.FTZ R41, R91, R32 ;  /* 0x000000205b297220 */ /* 0x000fe20000410000 */
[----:B------:R-:W-:Y:S01]  /*3810*/  FMUL.FTZ R109, R81, R36 ;  /* 0x00000024516d7220 */ /* 0x000fe20000410000 */
[----:B------:R-:W3:Y:S01]  /*3820*/  MUFU.EX2 R95, R95 ;  /* 0x0000005f005f7308 */ /* 0x000ee20000000800 */
[C---:B------:R-:W-:Y:S01]  /*3830*/  FFMA.FTZ R40, R90.reuse, R38, R103 ;  /* 0x000000265a287223 */ /* 0x040fe20000010067 */
[----:B------:R-:W-:Y:S01]  /*3840*/  FMUL.FTZ R38, R90, R41 ;  /* 0x000000295a267220 */ /* 0x000fe20000410000 */
[--C-:B------:R-:W-:Y:S02]  /*3850*/  HADD2.F32 R37, -RZ, R33.reuse.H0_H0 ;  /* 0x20000021ff257230 */ /* 0x100fe40000004100 */
[----:B------:R-:W-:Y:S01]  /*3860*/  FMUL.FTZ R110, R70, R39 ;  /* 0x00000027466e7220 */ /* 0x000fe20000410000 */
[----:B--2---:R-:W-:Y:S01]  /*3870*/  FFMA.FTZ R40, R89, R40, R104 ;  /* 0x0000002859287223 */ /* 0x004fe20000010068 */
[----:B------:R-:W-:-:S02]  /*3880*/  HADD2.F32 R32, -RZ, R33.H1_H1 ;  /* 0x30000021ff207230 */ /* 0x000fc40000004100 */
[----:B------:R-:W-:Y:S01]  /*3890*/  FMUL.FTZ R33, R89, R38 ;  /* 0x0000002659217220 */ /* 0x000fe20000410000 */
[----:B------:R-:W2:Y:S01]  /*38a0*/  MUFU.EX2 R102, R102 ;  /* 0x0000006600667308 */ /* 0x000ea20000000800 */
[----:B0-----:R-:W-:Y:S01]  /*38b0*/  FFMA.FTZ R40, R88, R40, R109 ;  /* 0x0000002858287223 */ /* 0x001fe2000001006d */
[----:B------:R-:W-:Y:S01]  /*38c0*/  FMUL.FTZ R108, R82, R37 ;  /* 0x00000025526c7220 */ /* 0x000fe20000410000 */
[----:B------:R-:W-:Y:S01]  /*38d0*/  FMUL.FTZ R38, R88, R33 ;  /* 0x0000002158267220 */ /* 0x000fe20000410000 */
[--C-:B------:R-:W-:Y:S02]  /*38e0*/  HADD2.F32 R36, -RZ, R34.reuse.H0_H0 ;  /* 0x20000022ff247230 */ /* 0x100fe40000004100 */
[----:B-1----:R-:W-:Y:S01]  /*38f0*/  FFMA.FTZ R40, R87, R40, R110 ;  /* 0x0000002857287223 */ /* 0x002fe2000001006e */
[----:B------:R-:W-:Y:S01]  /*3900*/  FMUL.FTZ R115, R69, R32 ;  /* 0x0000002045737220 */ /* 0x000fe20000410000 */
[----:B------:R-:W-:Y:S01]  /*3910*/  FMUL.FTZ R38, R87, R38 ;  /* 0x0000002657267220 */ /* 0x000fe20000410000 */
[----:B------:R-:W0:Y:S01]  /*3920*/  MUFU.EX2 R98, R98 ;  /* 0x0000006200627308 */ /* 0x000e220000000800 */
[----:B---3--:R-:W-:Y:S01]  /*3930*/  FFMA.FTZ R40, R95, R40, R108 ;  /* 0x000000285f287223 */ /* 0x008fe2000001006c */
[----:B------:R-:W-:-:S02]  /*3940*/  HADD2.F32 R33, -RZ, R34.H1_H1 ;  /* 0x30000022ff217230 */ /* 0x000fc40000004100 */
[----:B------:R-:W-:Y:S01]  /*3950*/  FMUL.FTZ R39, R95, R38 ;  /* 0x000000265f277220 */ /* 0x000fe20000410000 */
[----:B------:R-:W-:Y:S01]  /*3960*/  FMUL.FTZ R111, R83, R36 ;  /* 0x00000024536f7220 */ /* 0x000fe20000410000 */
[--C-:B------:R-:W-:Y:S02]  /*3970*/  HADD2.F32 R37, -RZ, R35.reuse.H0_H0 ;  /* 0x20000023ff257230 */ /* 0x100fe40000004100 */
[----:B------:R-:W-:Y:S01]  /*3980*/  FMUL.FTZ R112, R68, R33 ;  /* 0x0000002144707220 */ /* 0x000fe20000410000 */
[----:B------:R-:W1:Y:S01]  /*3990*/  MUFU.EX2 R105, R105 ;  /* 0x0000006900697308 */ /* 0x000e620000000800 */
[C---:B--2---:R-:W-:Y:S01]  /*39a0*/  FFMA.FTZ R40, R102.reuse, R40, R115 ;  /* 0x0000002866287223 */ /* 0x044fe20000010073 */
[----:B------:R-:W-:Y:S01]  /*39b0*/  FMUL.FTZ R39, R102, R39 ;  /* 0x0000002766277220 */ /* 0x000fe20000410000 */
[----:B------:R-:W-:Y:S02]  /*39c0*/  HADD2.F32 R116, -RZ, R35.H1_H1 ;  /* 0x30000023ff747230 */ /* 0x000fe40000004100 */
[----:B------:R-:W-:Y:S01]  /*39d0*/  FMUL.FTZ R114, R84, R37 ;  /* 0x0000002554727220 */ /* 0x000fe20000410000 */
[----:B------:R-:W-:-:S02]  /*39e0*/  IMAD R36, R16, UR18, RZ ;  /* 0x0000001210247c24 */ /* 0x000fc4000f8e02ff */
[----:B------:R-:W2:Y:S01]  /*39f0*/  MUFU.EX2 R107, R107 ;  /* 0x0000006b006b7308 */ /* 0x000ea20000000800 */
[C---:B0-----:R-:W-:Y:S01]  /*3a00*/  FFMA.FTZ R40, R98.reuse, R40, R111 ;  /* 0x0000002862287223 */ /* 0x041fe2000001006f */
[----:B------:R-:W-:Y:S01]  /*3a10*/  FMUL.FTZ R32, R98, R39 ;  /* 0x0000002762207220 */ /* 0x000fe20000410000 */
[----:B------:R-:W-:Y:S01]  /*3a20*/  FMUL.FTZ R116, R67, R116 ;  /* 0x0000007443747220 */ /* 0x000fe20000410000 */
[----:B------:R-:W-:-:S04]  /*3a30*/  IMAD R37, R17, UR19, R36 ;  /* 0x0000001311257c24 */ /* 0x000fc8000f8e0224 */
[----:B------:R-:W0:Y:S01]  /*3a40*/  MUFU.EX2 R113, R113 ;  /* 0x0000007100717308 */ /* 0x000e220000000800 */
[C---:B-1----:R-:W-:Y:S01]  /*3a50*/  FFMA.FTZ R40, R105.reuse, R40, R112 ;  /* 0x0000002869287223 */ /* 0x042fe20000010070 */
[----:B------:R-:W-:-:S03]  /*3a60*/  FMUL.FTZ R32, R105, R32 ;  /* 0x0000002069207220 */ /* 0x000fc60000410000 */
[C---:B--2---:R-:W-:Y:S01]  /*3a70*/  FFMA.FTZ R40, R107.reuse, R40, R114 ;  /* 0x000000286b287223 */ /* 0x044fe20000010072 */
[----:B------:R-:W-:-:S03]  /*3a80*/  FMUL.FTZ R32, R107, R32 ;  /* 0x000000206b207220 */ /* 0x000fc60000410000 */
[C---:B0-----:R-:W-:Y:S01]  /*3a90*/  FFMA.FTZ R41, R113.reuse, R40, R116 ;  /* 0x0000002871297223 */ /* 0x041fe20000010074 */
[----:B------:R-:W-:Y:S01]  /*3aa0*/  FMUL.FTZ R40, R113, R32 ;  /* 0x0000002071287220 */ /* 0x000fe20000410000 */
[----:B------:R-:W-:-:S03]  /*3ab0*/  IMAD.WIDE.U32 R32, R17, UR18, RZ ;  /* 0x0000001211207c25 */ /* 0x000fc6000f8e00ff */
[----:B------:R-:W0:Y:S02]  /*3ac0*/  SHFL.UP PT, R34, R41, 0x1, RZ ;  /* 0x0420000029227989 */ /* 0x000e2400000e00ff */
[----:B------:R-:W-:Y:S02]  /*3ad0*/  IADD3 R33, R33, R37, RZ ;  /* 0x0000002521217210 */ /* 0x000fe40007ffe0ff */
[----:B------:R-:W1:Y:S01]  /*3ae0*/  SHFL.UP PT, R35, R40, 0x1, RZ ;  /* 0x0420000028237989 */ /* 0x000e6200000e00ff */
[----:B------:R-:W-:-:S05]  /*3af0*/  IMAD.WIDE.U32 R32, R66, UR20, R32 ;  /* 0x0000001442207c25 */ /* 0x000fca000f8e0020 */
[----:B------:R-:W-:Y:S01]  /*3b00*/  IADD3 R33, R33, R117, RZ ;  /* 0x0000007521217210 */ /* 0x000fe20007ffe0ff */
[----:B0-----:R-:W-:Y:S01]  /*3b10*/  @P0 FFMA.FTZ R41, R40, R34, R41 ;  /* 0x0000002228290223 */ /* 0x001fe20000010029 */
[----:B------:R-:W-:Y:S01]  /*3b20*/  LEA R34, P1, R32, UR22, 0x2 ;  /* 0x0000001620227c11 */ /* 0x000fe2000f8210ff */
[----:B-1----:R-:W-:-:S03]  /*3b30*/  @P0 FMUL.FTZ R40, R40, R35 ;  /* 0x0000002328280220 */ /* 0x002fc60000410000 */
[----:B------:R-:W-:Y:S02]  /*3b40*/  LEA.HI.X R35, R32, UR23, R33, 0x2, P1 ;  /* 0x0000001720237c11 */ /* 0x000fe400088f1421 */
[----:B------:R-:W0:Y:S04]  /*3b50*/  SHFL.UP PT, R32, R41, 0x2, RZ ;  /* 0x0440000029207989 */ /* 0x000e2800000e00ff */
[----:B------:R-:W1:Y:S01]  /*3b60*/  SHFL.UP PT, R33, R40, 0x2, RZ ;  /* 0x0440000028217989 */ /* 0x000e6200000e00ff */
[C---:B------:R-:W-:Y:S02]  /*3b70*/  ISETP.GE.AND P0, PT, R11.reuse, 0x2, PT ;  /* 0x000000020b00780c */ /* 0x040fe40003f06270 */
[----:B------:R-:W-:Y:S01]  /*3b80*/  ISETP.GE.AND P1, PT, R11, 0x10, PT ;  /* 0x000000100b00780c */ /* 0x000fe20003f26270 */
[----:B------:R2:W5:Y:S01]  /*3b90*/  LDG.E R118, desc[UR8][R34.64] ;  /* 0x0000000822767981 */ /* 0x000562000c1e1900 */
[----:B------:R-:W-:Y:S01]  /*3ba0*/  MOV R43, RZ ;  /* 0x000000ff002b7202 */ /* 0x000fe20000000f00 */
[----:B------:R-:W-:Y:S01]  /*3bb0*/  BSSY B0, `(.L_x_3133) ;  /* 0x000003a000007945 */ /* 0x000fe20003800000 */
[----:B------:R-:W-:-:S02]  /*3bc0*/  MOV R42, 0x3f800000 ;  /* 0x3f800000002a7802 */ /* 0x000fc40000000f00 */
[----:B------:R-:W-:-:S05]  /*3bd0*/  SHF.R.U32.HI R122, RZ, 0x5, R27 ;  /* 0x00000005ff7a7819 */ /* 0x000fca000001161b */
        /* <DEDUP_REMOVED lines=55> */
.L_x_3134:
[----:B------:R-:W-:Y:S05]  /*3f50*/  BSYNC B0 ;  /* 0x0000000000007941 */ /* 0x000fea0003800000 */
.L_x_3133:
        /* <DEDUP_REMOVED lines=23> */
[----:B------:R-:W1:Y:S08]  /*40d0*/  S2UR UR6, SR_CTAID.Y ;  /* 0x00000000000679c3 */ /* 0x000e700000002600 */
[----:B------:R-:W2:Y:S01]  /*40e0*/  S2UR UR25, SR_CTAID.X ;  /* 0x00000000001979c3 */ /* 0x000ea20000002500 */
[----:B-1----:R-:W-:Y:S02]  /*40f0*/  MOV R17, UR6 ;  /* 0x0000000600117c02 */ /* 0x002fe40008000f00 */
        /* <DEDUP_REMOVED lines=11> */
[----:B------:R1:W-:Y:S04]  /*41b0*/  STS.64 [R37+0x10d0], R32 ;  /* 0x0010d02025007388 */ /* 0x0003e80000000a00 */
[----:B------:R1:W-:Y:S02]  /*41c0*/  STG.E.64 desc[UR8][R34.64], R32 ;  /* 0x0000002022007986 */ /* 0x0003e4000c101b08 */
.L_x_3136:
[----:B------:R-:W-:Y:S05]  /*41d0*/  BSYNC B0 ;  /* 0x0000000000007941 */ /* 0x000fea0003800000 */
.L_x_3135:
[----:B------:R-:W-:Y:S01]  /*41e0*/  IADD3 R66, R66, 0x1, RZ ;  /* 0x0000000142427810 */ /* 0x000fe20007ffe0ff */
[C---:B-----5:R-:W-:Y:S01]  /*41f0*/  FFMA.FTZ R57, R118.reuse, R65, R57 ;  /* 0x0000004176397223 */ /* 0x060fe20000010039 */
        /* <DEDUP_REMOVED lines=17> */
.L_x_3132:
[----:B------:R-:W-:Y:S01]  /*4310*/  BAR.SYNC.DEFER_BLOCKING 0x0 ;  /* 0x0000000000007b1d */ /* 0x000fe20000010000 */
[----:B------:R-:W-:Y:S01]  /*4320*/  LEA R2, R11, R2, 0x1 ;  /* 0x000000020b027211 */ /* 0x000fe200078e08ff */
[----:B------:R-:W-:Y:S01]  /*4330*/  USHF.L.U32 UR6, UR4, 0xb, URZ ;  /* 0x0000000b04067899 */ /* 0x000fe2000800063f */
[----:B------:R-:W-:Y:S01]  /*4340*/  F2FP.F16.F32.PACK_AB R23, R85, R86 ;  /* 0x000000565517723e */ /* 0x000fe200000000ff */
[----:B------:R-:W-:Y:S01]  /*4350*/  UIADD3 UR4, UR4, 0x1, URZ ;  /* 0x0000000104047890 */ /* 0x000fe2000fffe03f */
[----:B------:R-:W-:-:S03]  /*4360*/  F2FP.F16.F32.PACK_AB R22, R60, R61 ;  /* 0x0000003d3c16723e */ /* 0x000fc600000000ff */
[----:B-1----:R-:W1:Y:S01]  /*4370*/  LDC.64 R36, c[0x0][0x2b0] ;  /* 0x0000ac00ff247b82 */ /* 0x002e620000000a00 */
        /* <DEDUP_REMOVED lines=16> */
[-C--:B-1----:R-:W-:Y:S01]  /*4480*/  IMAD R18, R13, R36.reuse, RZ ;  /* 0x000000240d127224 */ /* 0x082fe200078e02ff */
[----:B------:R-:W-:Y:S02]  /*4490*/  IADD3.X R7, RZ, R7, RZ, P2, !PT ;  /* 0x00000007ff077210 */ /* 0x000fe400017fe4ff */
[----:B------:R-:W1:Y:S01]  /*44a0*/  LDS.128 R32, [R0+0x200] ;  /* 0x0002000000207984 */ /* 0x000e620000000c00 */
[C---:B------:R-:W-:Y:S01]  /*44b0*/  IMAD R37, R12.reuse, R37, R18 ;  /* 0x000000250c257224 */ /* 0x040fe200078e0212 */
[----:B------:R-:W-:Y:S01]  /*44c0*/  IADD3.X R5, RZ, R5, RZ, P3, !PT ;  /* 0x00000005ff057210 */ /* 0x000fe20001ffe4ff */
[----:B------:R-:W-:Y:S01]  /*44d0*/  IMAD.WIDE.U32 R18, R12, R36, UR6 ;  /* 0x000000060c127e25 */ /* 0x000fe2000f8e0024 */
[----:B------:R-:W-:Y:S01]  /*44e0*/  ULDC.64 UR6, c[0x0][0x2b8] ;  /* 0x0000ae0000067ab9 */ /* 0x000fe20000000a00 */
[----:B--2---:R-:W2:Y:S02]  /*44f0*/  LDC R2, c[0x0][0x224] ;  /* 0x00008900ff027b82 */ /* 0x004ea40000000800 */
        /* <DEDUP_REMOVED lines=9> */
[----:B--2---:R-:W-:-:S04]  /*4590*/  ISETP.LE.AND P0, PT, R2, UR4, PT ;  /* 0x0000000402007c0c */ /* 0x004fc8000bf03270 */
[----:B---3--:R2:W-:Y:S04]  /*45a0*/  STG.E.128 desc[UR8][R18.64], R28 ;  /* 0x0000001c12007986 */ /* 0x0085e8000c101d08 */
[----:B-1----:R2:W-:Y:S05]  /*45b0*/  STG.E.128 desc[UR8][R18.64+0x200], R32 ;  /* 0x0002002012007986 */ /* 0x0025ea000c101d08 */
[----:B------:R-:W-:Y:S05]  /*45c0*/  @!P0 BRA `(.L_x_3138) ;  /* 0xffffffc000208947 */ /* 0x000fea000383ffff */
[----:B------:R-:W-:Y:S05]  /*45d0*/  EXIT ;  /* 0x000000000000794d */ /* 0x000fea0003800000 */
.L_x_3139:
        /* <DEDUP_REMOVED lines=10> */
.L_x_5252:


//--------------------- .text._Z25selective_scan_fwd_kernelI32Selective_Scan_fwd_kernel_traitsILi128ELi16ELi1ELb1ELb1ELb0ELb1EN3c104HalfEfEEv13SSMParamsBase --------------------------
	.section	.text._Z25selective_scan_fwd_kernelI32Selective_Scan_fwd_kernel_traitsILi128ELi16ELi1ELb1ELb1ELb0ELb1EN3c104HalfEfEEv13SSMParamsBase,"ax",@progbits
	.align	128
        .global         _Z25selective_scan_fwd_kernelI32Selective_Scan_fwd_kernel_traitsILi128ELi16ELi1ELb1ELb1ELb0ELb1EN3c104HalfEfEEv13SSMParamsBase
        .type           _Z25selective_scan_fwd_kernelI32Selective_Scan_fwd_kernel_traitsILi128ELi16ELi1ELb1ELb1ELb0ELb1EN3c104HalfEfEEv13SSMParamsBase,@function
        .size           _Z25selective_scan_fwd_kernelI32Selective_Scan_fwd_kernel_traitsILi128ELi16ELi1ELb1ELb1ELb0ELb1EN3c104HalfEfEEv13SSMParamsBase,(.L_x_5253 - _Z25selective_scan_fwd_kernelI32Selective_Scan_fwd_kernel_traitsILi128ELi16ELi1ELb1ELb1ELb0ELb1EN3c104HalfEfEEv13SSMParamsBase)
        .other          _Z25selective_scan_fwd_kernelI32Selective_Scan_fwd_kernel_traitsILi128ELi16ELi1ELb1ELb1ELb0ELb1EN3c104HalfEfEEv13SSMParamsBase,@"STO_CUDA_ENTRY STV_DEFAULT"
_Z25selective_scan_fwd_kernelI32Selective_Scan_fwd_kernel_traitsILi128ELi16ELi1ELb1ELb1ELb0ELb1EN3c104HalfEfEEv13SSMParamsBase:
.text._Z25selective_scan_fwd_kernelI32Selective_Scan_fwd_kernel_traitsILi128ELi16ELi1ELb1ELb1ELb0ELb1EN3c104HalfEfEEv13SSMParamsBase:
        /* <DEDUP_REMOVED lines=101> */
.L_x_3178:
[----:B------:R-:W-:Y:S01]  /*0650*/  BAR.SYNC.DEFER_BLOCKING 0x0 ;  /* 0x0000000000007b1d */ /* 0x000fe20000010000 */
[----:B0-----:R-:W-:-:S07]  /*0660*/  IMAD.WIDE R20, R9, 0x10, R6 ;  /* 0x0000001009147825 */ /* 0x001fce00078e0206 */
[----:B------:R-:W0:Y:S01]  /*0670*/  S2UR UR6, SR_CgaCtaId ;  /* 0x00000000000679c3 */ /* 0x000e220000008800 */
[----:B------:R-:W-:Y:S01]  /*0680*/  UMOV UR5, 0x400 ;  /* 0x0000040000057882 */ /* 0x000fe20000000000 */
[----:B------:R-:W-:Y:S01]  /*0690*/  IADD3 R60, R8, R12, RZ ;  /* 0x0000000c083c7210 */ /* 0x000fe20007ffe0ff */
[----:B------:R-:W-:-:S05]  /*06a0*/  IMAD.WIDE R38, R9, 0x10, R4 ;  /* 0x0000001009267825 */ /* 0x000fca00078e0204 */
[----:B------:R-:W1:Y:S01]  /*06b0*/  LDC R36, c[0x0][0x21c] ;  /* 0x00008700ff247b82 */ /* 0x000e620000000800 */
        /* <DEDUP_REMOVED lines=19> */
[----:B------:R2:W3:Y:S01]  /*07f0*/  LDS.128 R20, [R60+0x10] ;  /* 0x000010003c147984 */ /* 0x0004e20000000c00 */
[--C-:B0-----:R-:W-:Y:S02]  /*0800*/  HADD2.F32 R37, -RZ, R32.reuse.H0_H0 ;  /* 0x20000020ff257230 */ /* 0x101fe40000004100 */
        /* <DEDUP_REMOVED lines=23> */
[----:B-123--:R-:W-:-:S12]  /*0980*/  @P5 BRA `(.L_x_3141) ;  /* 0x00000000007c5947 */ /* 0x00efd80003800000 */
        /* <DEDUP_REMOVED lines=31> */
.L_x_3141:
[----:B------:R-:W-:Y:S05]  /*0b80*/  BSYNC B0 ;  /* 0x0000000000007941 */ /* 0x000fea0003800000 */
.L_x_3140:
        /* <DEDUP_REMOVED lines=38> */
.L_x_3143:
[----:B------:R-:W-:Y:S05]  /*0df0*/  BSYNC B0 ;  /* 0x0000000000007941 */ /* 0x000fea0003800000 */
.L_x_3142:
        /* <DEDUP_REMOVED lines=36> */
.L_x_3145:
[----:B------:R-:W-:Y:S05]  /*1040*/  BSYNC B0 ;  /* 0x0000000000007941 */ /* 0x000fea0003800000 */
.L_x_3144:
        /* <DEDUP_REMOVED lines=38> */
.L_x_3147:
[----:B------:R-:W-:Y:S05]  /*12b0*/  BSYNC B0 ;  /* 0x0000000000007941 */ /* 0x000fea0003800000 */
.L_x_3146:
        /* <DEDUP_REMOVED lines=36> */
.L_x_3149:
[----:B------:R-:W-:Y:S05]  /*1500*/  BSYNC B0 ;  /* 0x0000000000007941 */ /* 0x000fea0003800000 */
.L_x_3148:
        /* <DEDUP_REMOVED lines=38> */
.L_x_3151:
[----:B------:R-:W-:Y:S05]  /*1770*/  BSYNC B0 ;  /* 0x0000000000007941 */ /* 0x000fea0003800000 */
.L_x_3150:
        /* <DEDUP_REMOVED lines=38> */
.L_x_3153:
[----:B------:R-:W-:Y:S05]  /*19e0*/  BSYNC B0 ;  /* 0x0000000000007941 */ /* 0x000fea0003800000 */
.L_x_3152:
[----:B------:R-:W-:Y:S01]  /*19f0*/  ISETP.EQ.OR P5, PT, RZ, UR6, P5 ;  /* 0x00000006ff007c0c */ /* 0x000fe2000afa2670 */
        /* <DEDUP_REMOVED lines=41> */
.L_x_3155:
[----:B------:R-:W-:Y:S05]  /*1c90*/  BSYNC B0 ;  /* 0x0000000000007941 */ /* 0x000fea0003800000 */
.L_x_3154:
[----:B------:R-:W-:Y:S01]  /*1ca0*/  BSSY B0, `(.L_x_3156) ;  /* 0x0000028000007945 */ /* 0x000fe20003800000 */
[----:B------:R-:W-:Y:S01]  /*1cb0*/  FSETP.GTU.FTZ.AND P5, PT, R65, 20, PT ;  /* 0x41a000004100780b */ /* 0x000fe20003fbc000 */
[----:B------:R-:W-:Y:S02]  /*1cc0*/  HADD2.F32 R34, -RZ, R30.H1_H1 ;  /* 0x3000001eff227230 */ /* 0x000fe40000004100 */
[----:B------:R-:W-:Y:S01]  /*1cd0*/  FADD.FTZ R66, R23, R16 ;  /* 0x0000001017427221 */ /* 0x000fe20000010000 */
        /* <DEDUP_REMOVED lines=36> */
.L_x_3157:
[----:B------:R-:W-:Y:S05]  /*1f20*/  BSYNC B0 ;  /* 0x0000000000007941 */ /* 0x000fea0003800000 */
.L_x_3156:
        /* <DEDUP_REMOVED lines=47> */
.L_x_3159:
[----:B------:R-:W-:Y:S05]  /*2220*/  BSYNC B0 ;  /* 0x0000000000007941 */ /* 0x000fea0003800000 */
.L_x_3158:
        /* <DEDUP_REMOVED lines=33> */
.L_x_3161:
[----:B------:R-:W-:Y:S05]  /*2440*/  BSYNC B0 ;  /* 0x0000000000007941 */ /* 0x000fea0003800000 */
.L_x_3160:
        /* <DEDUP_REMOVED lines=33> */
.L_x_3163:
[----:B------:R-:W-:Y:S05]  /*2660*/  BSYNC B0 ;  /* 0x0000000000007941 */ /* 0x000fea0003800000 */
.L_x_3162:
        /* <DEDUP_REMOVED lines=33> */
.L_x_3165:
[----:B------:R-:W-:Y:S05]  /*2880*/  BSYNC B0 ;  /* 0x0000000000007941 */ /* 0x000fea0003800000 */
.L_x_3164:
        /* <DEDUP_REMOVED lines=33> */
.L_x_3167:
[----:B------:R-:W-:Y:S05]  /*2aa0*/  BSYNC B0 ;  /* 0x0000000000007941 */ /* 0x000fea0003800000 */
.L_x_3166:
        /* <DEDUP_REMOVED lines=33> */
.L_x_3169:
[----:B------:R-:W-:Y:S05]  /*2cc0*/  BSYNC B0 ;  /* 0x0000000000007941 */ /* 0x000fea0003800000 */
.L_x_3168:
        /* <DEDUP_REMOVED lines=33> */
.L_x_3171:
[----:B------:R-:W-:Y:S05]  /*2ee0*/  BSYNC B0 ;  /* 0x0000000000007941 */ /* 0x000fea0003800000 */
.L_x_3170:
        /* <DEDUP_REMOVED lines=48> */
.L_x_3177:
[----:B-1----:R-:W-:Y:S01]  /*31f0*/  IMAD R34, R18, UR10, RZ ;  /* 0x0000000a12227c24 */ /* 0x002fe2000f8e02ff */
[----:B------:R-:W-:Y:S01]  /*3200*/  SHF.R.S32.HI R112, RZ, 0x1f, R69 ;  /* 0x0000001fff707819 */ /* 0x000fe20000011445 */
[----:B------:R-:W-:-:S04]  /*3210*/  IMAD.WIDE.U32 R32, R19, UR10, RZ ;  /* 0x0000000a13207c25 */ /* 0x000fc8000f8e00ff */
[----:B------:R-:W-:Y:S02]  /*3220*/  IMAD R35, R19, UR11, R34 ;  /* 0x0000000b13237c24 */ /* 0x000fe4000f8e0222 */
[C---:B------:R-:W-:Y:S02]  /*3230*/  IMAD R34, R112.reuse, UR12, RZ ;  /* 0x0000000c70227c24 */ /* 0x040fe4000f8e02ff */
[----:B------:R-:W-:Y:S01]  /*3240*/  IMAD R36, R112, UR16, RZ ;  /* 0x0000001070247c24 */ /* 0x000fe2000f8e02ff */
[----:B------:R-:W-:Y:S01]  /*3250*/  IADD3 R33, R33, R35, RZ ;  /* 0x0000002321217210 */ /* 0x000fe20007ffe0ff */
[C---:B------:R-:W-:Y:S02]  /*3260*/  IMAD R35, R69.reuse, UR13, R34 ;  /* 0x0000000d45237c24 */ /* 0x040fe4000f8e0222 */
[----:B------:R-:W-:-:S05]  /*3270*/  IMAD.WIDE.U32 R32, R69, UR12, R32 ;  /* 0x0000000c45207c25 */ /* 0x000fca000f8e0020 */
[----:B------:R-:W-:Y:S01]  /*3280*/  IADD3 R33, R33, R35, RZ ;  /* 0x0000002321217210 */ /* 0x000fe20007ffe0ff */
[----:B------:R-:W-:Y:S01]  /*3290*/  IMAD.WIDE.U32 R34, R69, UR16, RZ ;  /* 0x0000001045227c25 */ /* 0x000fe2000f8e00ff */
[----:B------:R-:W-:-:S04]  /*32a0*/  LEA R40, P0, R32, UR14, 0x2 ;  /* 0x0000000e20287c11 */ /* 0x000fc8000f8010ff */
[----:B------:R-:W-:Y:S01]  /*32b0*/  LEA.HI.X R41, R32, UR15, R33, 0x2, P0 ;  /* 0x0000000f20297c11 */ /* 0x000fe200080f1421 */
[----:B------:R-:W-:Y:S01]  /*32c0*/  IMAD R33, R69, UR17, R36 ;  /* 0x0000001145217c24 */ /* 0x000fe2000f8e0224 */
[----:B------:R-:W-:-:S03]  /*32d0*/  LEA R32, P0, R34, R3, 0x1 ;  /* 0x0000000322207211 */ /* 0x000fc600078008ff */
[----:B------:R-:W3:Y:S01]  /*32e0*/  LDG.E R40, desc[UR8][R40.64] ;  /* 0x0000000828287981 */ /* 0x000ee2000c1e1900 */
[----:B------:R-:W-:-:S04]  /*32f0*/  IADD3 R33, R35, R33, RZ ;  /* 0x0000002123217210 */ /* 0x000fc80007ffe0ff */
[----:B------:R-:W-:-:S03]  /*3300*/  LEA.HI.X R33, R34, R2, R33, 0x1, P0 ;  /* 0x0000000222217211 */ /* 0x000fc600000f0c21 */
[----:B0-----:R-:W-:-:S05]  /*3310*/  IMAD.WIDE R42, R9, 0x10, R32 ;  /* 0x00000010092a7825 */ /* 0x001fca00078e0220 */
[----:B------:R-:W4:Y:S04]  /*3320*/  LDG.E.128 R32, desc[UR8][R42.64] ;  /* 0x000000082a207981 */ /* 0x000f28000c1e1d00 */
[----:B------:R-:W2:Y:S01]  /*3330*/  LDG.E.128 R36, desc[UR8][R42.64+0x200] ;  /* 0x000200082a247981 */ /* 0x000ea2000c1e1d00 */
[----:B------:R-:W-:Y:S01]  /*3340*/  ISETP.GE.AND P0, PT, R12, 0x1, PT ;  /* 0x000000010c00780c */ /* 0x000fe20003f06270 */
[----:B------:R-:W-:Y:S01]  /*3350*/  IMAD R112, R112, UR20, RZ ;  /* 0x0000001470707c24 */ /* 0x000fe2000f8e02ff */
[----:B------:R-:W-:Y:S01]  /*3360*/  ISETP.NE.AND P2, PT, R12, 0x1f, PT ;  /* 0x0000001f0c00780c */ /* 0x000fe20003f45270 */
[----:B------:R-:W0:Y:S01]  /*3370*/  S2UR UR6, SR_CgaCtaId ;  /* 0x00000000000679c3 */ /* 0x000e220000008800 */
[----:B------:R-:W-:Y:S02]  /*3380*/  UMOV UR5, 0x400 ;  /* 0x0000040000057882 */ /* 0x000fe40000000000 */
[----:B0-----:R-:W-:Y:S01]  /*3390*/  ULEA UR5, UR6, UR5, 0x18 ;  /* 0x0000000506057291 */ /* 0x001fe2000f8ec03f */
[----:B---3--:R-:W-:-:S04]  /*33a0*/  FMUL.FTZ R97, R40, 1.4426950216293334961 ;  /* 0x3fb8aa3b28617820 */ /* 0x008fc80000410000 */
[C---:B------:R-:W-:Y:S01]  /*33b0*/  FMUL.FTZ R67, R97.reuse, R49 ;  /* 0x0000003161437220 */ /* 0x040fe20000410000 */
[C---:B------:R-:W-:Y:S01]  /*33c0*/  FMUL.FTZ R68, R97.reuse, R50 ;  /* 0x0000003261447220 */ /* 0x040fe20000410000 */
        /* <DEDUP_REMOVED lines=9> */
[----:B----4-:R-:W-:Y:S01]  /*3460*/  STS.128 [R0], R32 ;  /* 0x0000002000007388 */ /* 0x010fe20000000c00 */
[C---:B------:R-:W-:Y:S01]  /*3470*/  FMUL.FTZ R96, R97.reuse, R53 ;  /* 0x0000003561607220 */ /* 0x040fe20000410000 */
[----:B------:R-:W-:Y:S01]  /*3480*/  FMUL.FTZ R103, R97, R61 ;  /* 0x0000003d61677220 */ /* 0x000fe20000410000 */
[----:B------:R-:W0:Y:S01]  /*3490*/  MUFU.EX2 R68, R68 ;  /* 0x0000004400447308 */ /* 0x000e220000000800 */
[----:B--2---:R0:W-:Y:S01]  /*34a0*/  STS.128 [R0+0x200], R36 ;  /* 0x0002002400007388 */ /* 0x0041e20000000c00 */
[----:B------:R-:W-:-:S03]  /*34b0*/  NOP ;  /* 0x0000000000007918 */ /* 0x000fc60000000000 */
[----:B------:R-:W2:Y:S03]  /*34c0*/  LDS.128 R40, [R60] ;  /* 0x000000003c287984 */ /* 0x000ea60000000c00 */
[----:B------:R-:W3:Y:S01]  /*34d0*/  MUFU.EX2 R95, R95 ;  /* 0x0000005f005f7308 */ /* 0x000ee20000000800 */
[C---:B------:R-:W-:Y:S01]  /*34e0*/  FMUL.FTZ R99, R97.reuse, R55 ;  /* 0x0000003761637220 */ /* 0x040fe20000410000 */
[C---:B------:R-:W-:Y:S01]  /*34f0*/  FMUL.FTZ R106, R97.reuse, R64 ;  /* 0x00000040616a7220 */ /* 0x040fe20000410000 */
[----:B------:R-:W4:Y:S01]  /*3500*/  LDS.128 R32, [R60+0x10] ;  /* 0x000010003c207984 */ /* 0x000f220000000c00 */
[C---:B------:R-:W-:Y:S01]  /*3510*/  FMUL.FTZ R108, R97.reuse, R65 ;  /* 0x00000041616c7220 */ /* 0x040fe20000410000 */
[----:B------:R-:W-:-:S03]  /*3520*/  FMUL.FTZ R113, R97, R66 ;  /* 0x0000004261717220 */ /* 0x000fc60000410000 */
[----:B------:R-:W1:Y:S01]  /*3530*/  MUFU.EX2 R94, R94 ;  /* 0x0000005e005e7308 */ /* 0x000e620000000800 */
[----:B0-----:R-:W-:-:S07]  /*3540*/  FMUL.FTZ R38, R68, R67 ;  /* 0x0000004344267220 */ /* 0x001fce0000410000 */
[----:B------:R-:W0:Y:S08]  /*3550*/  MUFU.EX2 R93, R93 ;  /* 0x0000005d005d7308 */ /* 0x000e300000000800 */
[----:B------:R-:W4:Y:S08]  /*3560*/  MUFU.EX2 R92, R92 ;  /* 0x0000005c005c7308 */ /* 0x000f300000000800 */
[----:B------:R-:W4:Y:S01]  /*3570*/  MUFU.EX2 R91, R91 ;  /* 0x0000005b005b7308 */ /* 0x000f220000000800 */
        /* <DEDUP_REMOVED lines=9> */
[----:B------:R-:W-:-:S02]  /*3610*/  HADD2.F32 R42, -RZ, R42.H1_H1 ;  /* 0x3000002aff2a7230 */ /* 0x000fc40000004100 */
[----:B------:R-:W-:Y:S01]  /*3620*/  FFMA.FTZ R36, R101, R67, R102 ;  /* 0x0000004365247223 */ /* 0x000fe20000010066 */
[----:B------:R-:W-:Y:S01]  /*3630*/  FMUL.FTZ R97, R76, R41 ;  /* 0x000000294c617220 */ /* 0x000fe20000410000 */
[----:B------:R-:W-:Y:S01]  /*3640*/  FMUL.FTZ R98, R82, R37 ;  /* 0x0000002552627220 */ /* 0x000fe20000410000 */
[C---:B---3--:R-:W-:Y:S01]  /*3650*/  FMUL.FTZ R37, R95.reuse, R38 ;  /* 0x000000265f257220 */ /* 0x048fe20000410000 */
[----:B------:R-:W-:Y:S01]  /*3660*/  FFMA.FTZ R36, R95, R36, R100 ;  /* 0x000000245f247223 */ /* 0x000fe20000010064 */
[----:B------:R-:W3:Y:S01]  /*3670*/  MUFU.EX2 R89, R89 ;  /* 0x0000005900597308 */ /* 0x000ee20000000800 */
[--C-:B------:R-:W-:Y:S02]  /*3680*/  HADD2.F32 R104, -RZ, R43.reuse.H0_H0 ;  /* 0x2000002bff687230 */ /* 0x100fe40000004100 */
[----:B------:R-:W-:Y:S01]  /*3690*/  FMUL.FTZ R107, R75, R42 ;  /* 0x0000002a4b6b7220 */ /* 0x000fe20000410000 */
[C---:B-1----:R-:W-:Y:S01]  /*36a0*/  FFMA.FTZ R38, R94.reuse, R36, R97 ;  /* 0x000000245e267223 */ /* 0x042fe20000010061 */
[----:B------:R-:W-:Y:S01]  /*36b0*/  FMUL.FTZ R36, R94, R37 ;  /* 0x000000255e247220 */ /* 0x000fe20000410000 */
[----:B------:R-:W-:-:S02]  /*36c0*/  HADD2.F32 R105, -RZ, R43.H1_H1 ;  /* 0x3000002bff697230 */ /* 0x000fc40000004100 */
[----:B------:R-:W-:Y:S01]  /*36d0*/  FMUL.FTZ R104, R83, R104 ;  /* 0x0000006853687220 */ /* 0x000fe20000410000 */
[C---:B0-----:R-:W-:Y:S01]  /*36e0*/  FFMA.FTZ R38, R93.reuse, R38, R98 ;  /* 0x000000265d267223 */ /* 0x041fe20000010062 */
[----:B------:R-:W-:Y:S01]  /*36f0*/  FMUL.FTZ R37, R93, R36 ;  /* 0x000000245d257220 */ /* 0x000fe20000410000 */
[----:B------:R-:W0:Y:S01]  /*3700*/  MUFU.EX2 R88, R88 ;  /* 0x0000005800587308 */ /* 0x000e220000000800 */
[--C-:B----4-:R-:W-:Y:S02]  /*3710*/  HADD2.F32 R39, -RZ, R32.reuse.H0_H0 ;  /* 0x20000020ff277230 */ /* 0x110fe40000004100 */
[C---:B------:R-:W-:Y:S01]  /*3720*/  FFMA.FTZ R40, R92.reuse, R38, R107 ;  /* 0x000000265c287223 */ /* 0x040fe2000001006b */
[----:B------:R-:W-:Y:S01]  /*3730*/  FMUL.FTZ R38, R92, R37 ;  /* 0x000000255c267220 */ /* 0x000fe20000410000 */
[----:B------:R-:W-:Y:S02]  /*3740*/  HADD2.F32 R32, -RZ, R32.H1_H1 ;  /* 0x30000020ff207230 */ /* 0x000fe40000004100 */
[----:B------:R-:W-:Y:S01]  /*3750*/  FMUL.FTZ R105, R74, R105 ;  /* 0x000000694a697220 */ /* 0x000fe20000410000 */
[C---:B------:R-:W-:Y:S01]  /*3760*/  FFMA.FTZ R40, R91.reuse, R40, R104 ;  /* 0x000000285b287223 */ /* 0x040fe20000010068 */
[----:B------:R-:W-:Y:S01]  /*3770*/  FMUL.FTZ R37, R91, R38 ;  /* 0x000000265b257220 */ /* 0x000fe20000410000 */
[----:B------:R-:W1:Y:S01]  /*3780*/  MUFU.EX2 R96, R96 ;  /* 0x0000006000607308 */ /* 0x000e620000000800 */
[----:B------:R-:W-:Y:S01]  /*3790*/  FMUL.FTZ R110, R84, R39 ;  /* 0x00000027546e7220 */ /* 0x000fe20000410000 */
[C---:B--2---:R-:W-:Y:S01]  /*37a0*/  FFMA.FTZ R40, R90.reuse, R40, R105 ;  /* 0x000000285a287223 */ /* 0x044fe20000010069 */
[----:B------:R-:W-:Y:S01]  /*37b0*/  FMUL.FTZ R111, R73, R32 ;  /* 0x00000020496f7220 */ /* 0x000fe20000410000 */
[----:B------:R-:W-:Y:S01]  /*37c0*/  FMUL.FTZ R32, R90, R37 ;  /* 0x000000255a207220 */ /* 0x000fe20000410000 */
[----:B------:R-:W-:-:S02]  /*37d0*/  HADD2.F32 R36, -RZ, R33.H0_H0 ;  /* 0x20000021ff247230 */ /* 0x000fc40000004100 */
[C---:B---3--:R-:W-:Y:S01]  /*37e0*/  FFMA.FTZ R40, R89.reuse, R40, R110 ;  /* 0x0000002859287223 */ /* 0x048fe2000001006e */
[----:B------:R-:W-:Y:S01]  /*37f0*/  HADD2.F32 R33, -RZ, R33.H1_H1 ;  /* 0x30000021ff217230 */ /* 0x000fe20000004100 */
[----:B------:R-:W2:Y:S01]  /*3800*/  MUFU.EX2 R103, R103 ;  /* 0x0000006700677308 */ /* 0x000ea20000000800 */
[----:B------:R-:W-:Y:S01]  /*3810*/  FMUL.FTZ R39, R89, R32 ;  /* 0x0000002059277220 */ /* 0x000fe20000410000 */
[----:B------:R-:W-:Y:S01]  /*3820*/  FMUL.FTZ R109, R85, R36 ;  /* 0x00000024556d7220 */ /* 0x000fe20000410000 */
[C---:B0-----:R-:W-:Y:S01]  /*3830*/  FFMA.FTZ R40, R88.reuse, R40, R111 ;  /* 0x0000002858287223 */ /* 0x041fe2000001006f */
[--C-:B------:R-:W-:Y:S02]  /*3840*/  HADD2.F32 R37, -RZ, R34.reuse.H0_H0 ;  /* 0x20000022ff257230 */ /* 0x100fe40000004100 */
[----:B------:R-:W-:Y:S01]  /*3850*/  FMUL.FTZ R39, R88, R39 ;  /* 0x0000002758277220 */ /* 0x000fe20000410000 */
[----:B------:R-:W-:Y:S01]  /*3860*/  FMUL.FTZ R114, R72, R33 ;  /* 0x0000002148727220 */ /* 0x000fe20000410000 */
[----:B------:R-:W-:Y:S01]  /*3870*/  HADD2.F32 R34, -RZ, R34.H1_H1 ;  /* 0x30000022ff227230 */ /* 0x000fe20000004100 */
[----:B------:R-:W0:Y:S01]  /*3880*/  MUFU.EX2 R99, R99 ;  /* 0x0000006300637308 */ /* 0x000e220000000800 */
[C---:B-1----:R-:W-:Y:S01]  /*3890*/  FFMA.FTZ R40, R96.reuse, R40, R109 ;  /* 0x0000002860287223 */ /* 0x042fe2000001006d */
[----:B------:R-:W-:Y:S01]  /*38a0*/  FMUL.FTZ R36, R96, R39 ;  /* 0x0000002760247220 */ /* 0x000fe20000410000 */
[----:B------:R-:W-:Y:S01]  /*38b0*/  FMUL.FTZ R116, R86, R37 ;  /* 0x0000002556747220 */ /* 0x000fe20000410000 */
[----:B------:R-:W-:-:S02]  /*38c0*/  HADD2.F32 R32, -RZ, R35.H0_H0 ;  /* 0x20000023ff207230 */ /* 0x000fc40000004100 */
[----:B------:R-:W-:Y:S01]  /*38d0*/  FMUL.FTZ R115, R71, R34 ;  /* 0x0000002247737220 */ /* 0x000fe20000410000 */
[----:B------:R-:W-:Y:S01]  /*38e0*/  HADD2.F32 R35, -RZ, R35.H1_H1 ;  /* 0x30000023ff237230 */ /* 0x000fe20000004100 */
[----:B------:R-:W1:Y:S01]  /*38f0*/  MUFU.EX2 R106, R106 ;  /* 0x0000006a006a7308 */ /* 0x000e620000000800 */
[C---:B--2---:R-:W-:Y:S01]  /*3900*/  FFMA.FTZ R40, R103.reuse, R40, R114 ;  /* 0x0000002867287223 */ /* 0x044fe20000010072 */
[----:B------:R-:W-:Y:S01]  /*3910*/  FMUL.FTZ R36, R103, R36 ;  /* 0x0000002467247220 */ /* 0x000fe20000410000 */
[----:B------:R-:W-:Y:S01]  /*3920*/  FMUL.FTZ R117, R87, R32 ;  /* 0x0000002057757220 */ /* 0x000fe20000410000 */
[----:B------:R-:W-:Y:S01]  /*3930*/  FMUL.FTZ R118, R70, R35 ;  /* 0x0000002346767220 */ /* 0x000fe20000410000 */
[----:B------:R-:W-:Y:S02]  /*3940*/  IMAD R34, R18, UR18, RZ ;  /* 0x0000001212227c24 */ /* 0x000fe4000f8e02ff */
[----:B------:R-:W-:Y:S01]  /*3950*/  IMAD R39, R69, UR21, R112 ;  /* 0x0000001545277c24 */ /* 0x000fe2000f8e0270 */
[----:B------:R-:W2:Y:S01]  /*3960*/  MUFU.EX2 R108, R108 ;  /* 0x0000006c006c7308 */ /* 0x000ea20000000800 */
[C---:B0-----:R-:W-:Y:S01]  /*3970*/  FFMA.FTZ R40, R99.reuse, R40, R116 ;  /* 0x0000002863287223 */ /* 0x041fe20000010074 */
[----:B------:R-:W-:Y:S01]  /*3980*/  FMUL.FTZ R33, R99, R36 ;  /* 0x0000002463217220 */ /* 0x000fe20000410000 */
[----:B------:R-:W-:-:S05]  /*3990*/  IMAD R35, R19, UR19, R34 ;  /* 0x0000001313237c24 */ /* 0x000fca000f8e0222 */
[----:B------:R-:W0:Y:S01]  /*39a0*/  MUFU.EX2 R113, R113 ;  /* 0x0000007100717308 */ /* 0x000e220000000800 */
[C---:B-1----:R-:W-:Y:S01]  /*39b0*/  FFMA.FTZ R40, R106.reuse, R40, R115 ;  /* 0x000000286a287223 */ /* 0x042fe20000010073 */
[----:B------:R-:W-:-:S03]  /*39c0*/  FMUL.FTZ R33, R106, R33 ;  /* 0x000000216a217220 */ /* 0x000fc60000410000 */
[C---:B--2---:R-:W-:Y:S01]  /*39d0*/  FFMA.FTZ R41, R108.reuse, R40, R117 ;  /* 0x000000286c297223 */ /* 0x044fe20000010075 */
[----:B------:R-:W-:Y:S01]  /*39e0*/  FMUL.FTZ R40, R108, R33 ;  /* 0x000000216c287220 */ /* 0x000fe20000410000 */
[----:B------:R-:W-:-:S05]  /*39f0*/  IMAD.WIDE.U32 R32, R19, UR18, RZ ;  /* 0x0000001213207c25 */ /* 0x000fca000f8e00ff */
[----:B------:R-:W-:Y:S01]  /*3a00*/  IADD3 R33, R33, R35, RZ ;  /* 0x0000002321217210 */ /* 0x000fe20007ffe0ff */
[C---:B0-----:R-:W-:Y:S01]  /*3a10*/  FFMA.FTZ R41, R113.reuse, R41, R118 ;  /* 0x0000002971297223 */ /* 0x041fe20000010076 */
[----:B------:R-:W-:Y:S01]  /*3a20*/  FMUL.FTZ R40, R113, R40 ;  /* 0x0000002871287220 */ /* 0x000fe20000410000 */
[----:B------:R-:W-:-:S03]  /*3a30*/  IMAD.WIDE.U32 R34, R69, UR20, R32 ;  /* 0x0000001445227c25 */ /* 0x000fc6000f8e0020 */
[----:B------:R-:W0:Y:S04]  /*3a40*/  SHFL.UP PT, R36, R41, 0x1, RZ ;  /* 0x0420000029247989 */ /* 0x000e2800000e00ff */
[----:B------:R-:W1:Y:S01]  /*3a50*/  SHFL.UP PT, R37, R40, 0x1, RZ ;  /* 0x0420000028257989 */ /* 0x000e6200000e00ff */
[----:B------:R-:W-:Y:S02]  /*3a60*/  IADD3 R33, R35, R39, RZ ;  /* 0x0000002723217210 */ /* 0x000fe40007ffe0ff */
[----:B------:R-:W-:-:S04]  /*3a70*/  LEA R32, P1, R34, UR22, 0x2 ;  /* 0x0000001622207c11 */ /* 0x000fc8000f8210ff */
[----:B------:R-:W-:-:S05]  /*3a80*/  LEA.HI.X R33, R34, UR23, R33, 0x2, P1 ;  /* 0x0000001722217c11 */ /* 0x000fca00088f1421 */
[----:B------:R2:W5:Y:S01]  /*3a90*/  LDG.E R119, desc[UR8][R32.64] ;  /* 0x0000000820777981 */ /* 0x000562000c1e1900 */
        /* <DEDUP_REMOVED lines=13> */
[----:B--2---:R-:W1:Y:S01]  /*3b70*/  SHFL.UP PT, R33, R40, 0x8, RZ ;  /* 0x0500000028217989 */ /* 0x004e6200000e00ff */
[----:B------:R-:W-:Y:S01]  /*3b80*/  ISETP.GE.AND P0, PT, R12, 0x8, PT ;  /* 0x000000080c00780c */ /* 0x000fe20003f06270 */
[----:B------:R-:W2:-:S12]  /*3b90*/  @!P2 S2R R36, SR_CgaCtaId ;  /* 0x000000000024a919 */ /* 0x000e980000008800 */
[C---:B0-----:R-:W-:Y:S01]  /*3ba0*/  @P0 FFMA.FTZ R41, R40.reuse, R34, R41 ;  /* 0x0000002228290223 */ /* 0x041fe20000010029 */
[----:B-1----:R-:W-:-:S04]  /*3bb0*/  @P0 FMUL.FTZ R40, R40, R33 ;  /* 0x0000002128280220 */ /* 0x002fc80000410000 */
[----:B------:R-:W0:Y:S04]  /*3bc0*/  SHFL.UP PT, R32, R41, 0x10, RZ ;  /* 0x0600000029207989 */ /* 0x000e2800000e00ff */
[----:B------:R-:W1:Y:S01]  /*3bd0*/  SHFL.UP PT, R33, R40, 0x10, RZ ;  /* 0x0600000028217989 */ /* 0x000e6200000e00ff */
[----:B------:R-:W-:Y:S02]  /*3be0*/  ISETP.NE.AND P0, PT, R10, RZ, PT ;  /* 0x000000ff0a00720c */ /* 0x000fe40003f05270 */
[----:B------:R-:W-:Y:S02]  /*3bf0*/  ISETP.GE.AND P1, PT, R12, 0x10, PT ;  /* 0x000000100c00780c */ /* 0x000fe40003f26270 */
[----:B------:R-:W-:Y:S02]  /*3c00*/  ISETP.EQ.OR P0, PT, RZ, UR4, P0 ;  /* 0x00000004ff007c0c */ /* 0x000fe40008702670 */
[----:B------:R-:W-:-:S02]  /*3c10*/  @!P2 MOV R35, 0x400 ;  /* 0x000004000023a802 */ /* 0x000fc40000000f00 */
[----:B------:R-:W-:Y:S02]  /*3c20*/  @!P2 SHF.R.U32.HI R34, RZ, 0x2, R14 ;  /* 0x00000002ff22a819 */ /* 0x000fe4000001160e */
[----:B--2---:R-:W-:Y:S02]  /*3c30*/  @!P2 LEA R35, R36, R35, 0x18 ;  /* 0x000000232423a211 */ /* 0x004fe400078ec0ff */
[----:B------:R-:W-:Y:S02]  /*3c40*/  @!P2 LOP3.LUT R34, R34, 0x3ffffff8, RZ, 0xc0, !PT ;  /* 0x3ffffff82222a812 */ /* 0x000fe400078ec0ff */
[----:B------:R-:W-:Y:S02]  /*3c50*/  MOV R43, RZ ;  /* 0x000000ff002b7202 */ /* 0x000fe40000000f00 */
[----:B------:R-:W-:Y:S02]  /*3c60*/  MOV R42, 0x3f800000 ;  /* 0x3f800000002a7802 */ /* 0x000fe40000000f00 */
[----:B------:R-:W-:Y:S01]  /*3c70*/  @!P0 LEA R120, R69, UR5, 0x3 ;  /* 0x0000000545788c11 */ /* 0x000fe2000f8e18ff */
[C---:B0-----:R-:W-:Y:S01]  /*3c80*/  @P1 FFMA.FTZ R41, R40.reuse, R32, R41 ;  /* 0x0000002028291223 */ /* 0x041fe20000010029 */
[----:B------:R-:W-:Y:S01]  /*3c90*/  @!P2 IADD3 R122, R35, R34, RZ ;  /* 0x00000022237aa210 */ /* 0x000fe20007ffe0ff */
[----:B-1----:R-:W-:-:S02]  /*3ca0*/  @P1 FMUL.FTZ R40, R40, R33 ;  /* 0x0000002128281220 */ /* 0x002fc40000410000 */
[----:B------:R-:W-:Y:S04]  /*3cb0*/  @!P0 LDS.64 R42, [R120+0x10d0] ;  /* 0x0010d000782a8984 */ /* 0x000fe80000000a00 */
[----:B------:R-:W-:Y:S01]  /*3cc0*/  @!P2 STS.64 [R122+0x1090], R40 ;  /* 0x001090287a00a388 */ /* 0x000fe20000000a00 */
[----:B------:R-:W-:Y:S06]  /*3cd0*/  BAR.SYNC.DEFER_BLOCKING 0x0 ;  /* 0x0000000000007b1d */ /* 0x000fec0000010000 */
        /* <DEDUP_REMOVED lines=33> */
.L_x_3174:
[----:B------:R-:W-:Y:S05]  /*3ef0*/  BSYNC B0 ;  /* 0x0000000000007941 */ /* 0x000fea0003800000 */
.L_x_3173:
        /* <DEDUP_REMOVED lines=34> */
[----:B------:R-:W-:Y:S02]  /*4120*/  LEA R34, P0, R35, R62, 0x3 ;  /* 0x0000003e23227211 */ /* 0x000fe400078018ff */
[----:B------:R-:W-:Y:S02]  /*4130*/  LEA R37, R69, UR5, 0x3 ;  /* 0x0000000545257c11 */ /* 0x000fe4000f8e18ff */
[----:B------:R-:W-:-:S03]  /*4140*/  LEA.HI.X R35, R35, R63, R36, 0x3, P0 ;  /* 0x0000003f23237211 */ /* 0x000fc600000f1c24 */
[----:B------:R1:W-:Y:S04]  /*4150*/  STS.64 [R37+0x10d0], R32 ;  /* 0x0010d02025007388 */ /* 0x0003e80000000a00 */
[----:B------:R1:W-:Y:S02]  /*4160*/  STG.E.64 desc[UR8][R34.64], R32 ;  /* 0x0000002022007986 */ /* 0x0003e4000c101b08 */
.L_x_3176:
[----:B------:R-:W-:Y:S05]  /*4170*/  BSYNC B0 ;  /* 0x0000000000007941 */ /* 0x000fea0003800000 */
.L_x_3175:
        /* <DEDUP_REMOVED lines=19> */
.L_x_3172:
[----:B------:R-:W-:Y:S01]  /*42b0*/  BAR.SYNC.DEFER_BLOCKING 0x0 ;  /* 0x0000000000007b1d */ /* 0x000fe20000010000 */
[----:B------:R-:W-:Y:S01]  /*42c0*/  LEA R61, R12, R11, 0x1 ;  /* 0x0000000b0c3d7211 */ /* 0x000fe200078e08ff */
[----:B------:R-:W-:Y:S01]  /*42d0*/  USHF.L.U32 UR6, UR4, 0xb, URZ ;  /* 0x0000000b04067899 */ /* 0x000fe2000800063f */
[----:B-1----:R-:W-:Y:S02]  /*42e0*/  F2FP.F16.F32.PACK_AB R35, R27, R26 ;  /* 0x0000001a1b23723e */ /* 0x002fe400000000ff */
[----:B------:R-:W-:-:S03]  /*42f0*/  F2FP.F16.F32.PACK_AB R34, R25, R24 ;  /* 0x000000181922723e */ /* 0x000fc600000000ff */
[----:B------:R-:W1:Y:S01]  /*4300*/  LDC.64 R52, c[0x0][0x2b0] ;  /* 0x0000ac00ff347b82 */ /* 0x000e620000000a00 */
[----:B------:R-:W-:Y:S01]  /*4310*/  F2FP.F16.F32.PACK_AB R33, R23, R22 ;  /* 0x000000161721723e */ /* 0x000fe200000000ff */
        /* <DEDUP_REMOVED lines=13> */
[----:B0-----:R-:W0:Y:S01]  /*43f0*/  LDS.128 R40, [R0] ;  /* 0x0000000000287984 */ /* 0x001e220000000c00 */
[C---:B-1----:R-:W-:Y:S02]  /*4400*/  IMAD R48, R13.reuse, R52, RZ ;  /* 0x000000340d307224 */ /* 0x042fe400078e02ff */
[----:B--2---:R-:W-:Y:S01]  /*4410*/  IMAD R50, R13, R54, RZ ;  /* 0x000000360d327224 */ /* 0x004fe200078e02ff */
[----:B------:R-:W1:Y:S01]  /*4420*/  LDS.128 R44, [R0+0x200] ;  /* 0x00020000002c7984 */ /* 0x000e620000000c00 */
        /* <DEDUP_REMOVED lines=20> */
[----:B0-----:R-:W-:Y:S02]  /*4570*/  STG.E.128 desc[UR8][R62.64], R40 ;  /* 0x000000283e007986 */ /* 0x001fe4000c101d08 */
[----:B------:R-:W-:Y:S02]  /*4580*/  LEA.HI.X R65, R34, UR13, R33, 0x1, P1 ;  /* 0x0000000d22417c11 */ /* 0x000fe400088f0c21 */
[----:B-1----:R-:W-:Y:S01]  /*4590*/  STG.E.128 desc[UR8][R62.64+0x200], R44 ;  /* 0x0002002c3e007986 */ /* 0x002fe2000c101d08 */
        /* <DEDUP_REMOVED lines=26> */
[--C-:B------:R-:W-:Y:S02]  /*4740*/  HADD2.F32 R44, -RZ, R51.reuse.H0_H0 ;  /* 0x20000033ff2c7230 */ /* 0x100fe40000004100 */
[----:B------:R-:W-:Y:S01]  /*4750*/  FMUL.FTZ R34, R38, -1.4426950216293334961 ;  /* 0xbfb8aa3b26227820 */ /* 0x000fe20000410000 */
[----:B------:R-:W-:Y:S01]  /*4760*/  HADD2.F32 R51, -RZ, R51.H1_H1 ;  /* 0x30000033ff337230 */ /* 0x000fe20000004100 */
[----:B------:R0:W2:Y:S01]  /*4770*/  MUFU.EX2 R37, R33 ;  /* 0x0000002100257308 */ /* 0x0000a20000000800 */
[----:B------:R-:W-:Y:S01]  /*4780*/  FMUL.FTZ R35, R50, -1.4426950216293334961 ;  /* 0xbfb8aa3b32237820 */ /* 0x000fe20000410000 */
[----:B------:R-:W-:Y:S01]  /*4790*/  FMUL.FTZ R45, R44, -1.4426950216293334961 ;  /* 0xbfb8aa3b2c2d7820 */ /* 0x000fe20000410000 */
[----:B-1----:R-:W-:-:S02]  /*47a0*/  HADD2.F32 R67, -RZ, R55.H1_H1 ;  /* 0x30000037ff437230 */ /* 0x002fc40000004100 */
[----:B------:R-:W-:-:S03]  /*47b0*/  FMUL.FTZ R46, R51, -1.4426950216293334961 ;  /* 0xbfb8aa3b332e7820 */ /* 0x000fc60000410000 */
[----:B------:R1:W3:Y:S01]  /*47c0*/  MUFU.EX2 R36, R32 ;  /* 0x0000002000247308 */ /* 0x0002e20000000800 */
[--C-:B0-----:R-:W-:Y:S02]  /*47d0*/  HADD2.F32 R33, -RZ, R53.reuse.H0_H0 ;  /* 0x20000035ff217230 */ /* 0x101fe40000004100 */
[----:B------:R-:W-:Y:S01]  /*47e0*/  FMUL.FTZ R68, R67, -1.4426950216293334961 ;  /* 0xbfb8aa3b43447820 */ /* 0x000fe20000410000 */
[----:B------:R-:W-:Y:S02]  /*47f0*/  HADD2.F32 R53, -RZ, R53.H1_H1 ;  /* 0x30000035ff357230 */ /* 0x000fe40000004100 */
[----:B------:R-:W-:Y:S02]  /*4800*/  FMUL.FTZ R62, R33, -1.4426950216293334961 ;  /* 0xbfb8aa3b213e7820 */ /* 0x000fe40000410000 */
[----:B------:R0:W4:Y:S01]  /*4810*/  MUFU.EX2 R39, R34 ;  /* 0x0000002200277308 */ /* 0x0001220000000800 */
[--C-:B-1----:R-:W-:Y:S02]  /*4820*/  HADD2.F32 R32, -RZ, R52.reuse.H0_H0 ;  /* 0x20000034ff207230 */ /* 0x102fe40000004100 */
[----:B------:R-:W-:Y:S01]  /*4830*/  FMUL.FTZ R63, R53, -1.4426950216293334961 ;  /* 0xbfb8aa3b353f7820 */ /* 0x000fe20000410000 */
[----:B------:R-:W-:-:S02]  /*4840*/  HADD2.F32 R52, -RZ, R52.H1_H1 ;  /* 0x30000034ff347230 */ /* 0x000fc40000004100 */
[----:B--2---:R-:W-:Y:S01]  /*4850*/  FADD.FTZ R37, R37, 1 ;  /* 0x3f80000025257421 */ /* 0x004fe20000010000 */
[----:B------:R-:W-:Y:S01]  /*4860*/  FMUL.FTZ R47, R32, -1.4426950216293334961 ;  /* 0xbfb8aa3b202f7820 */ /* 0x000fe20000410000 */
[----:B------:R-:W1:Y:S01]  /*4870*/  MUFU.EX2 R41, R41 ;  /* 0x0000002900297308 */ /* 0x000e620000000800 */
[--C-:B0-----:R-:W-:Y:S02]  /*4880*/  HADD2.F32 R34, -RZ, R54.reuse.H0_H0 ;  /* 0x20000036ff227230 */ /* 0x101fe40000004100 */
[----:B------:R-:W-:Y:S01]  /*4890*/  FMUL.FTZ R60, R52, -1.4426950216293334961 ;  /* 0xbfb8aa3b343c7820 */ /* 0x000fe20000410000 */
[----:B------:R-:W-:Y:S02]  /*48a0*/  HADD2.F32 R54, -RZ, R54.H1_H1 ;  /* 0x30000036ff367230 */ /* 0x000fe40000004100 */
[----:B---3--:R-:W-:Y:S01]  /*48b0*/  FADD.FTZ R36, R36, 1 ;  /* 0x3f80000024247421 */ /* 0x008fe20000010000 */
[----:B------:R-:W-:Y:S01]  /*48c0*/  FMUL.FTZ R64, R34, -1.4426950216293334961 ;  /* 0xbfb8aa3b22407820 */ /* 0x000fe20000410000 */
[----:B------:R-:W0:Y:S01]  /*48d0*/  MUFU.EX2 R40, R40 ;  /* 0x0000002800287308 */ /* 0x000e220000000800 */
[----:B------:R-:W-:Y:S01]  /*48e0*/  FMUL.FTZ R65, R54, -1.4426950216293334961 ;  /* 0xbfb8aa3b36417820 */ /* 0x000fe20000410000 */
[----:B----4-:R-:W-:-:S06]  /*48f0*/  FADD.FTZ R39, R39, 1 ;  /* 0x3f80000027277421 */ /* 0x010fcc0000010000 */
[----:B------:R2:W3:Y:S01]  /*4900*/  MUFU.EX2 R43, R35 ;  /* 0x00000023002b7308 */ /* 0x0004e20000000800 */
[----:B-1----:R-:W-:-:S07]  /*4910*/  FADD.FTZ R41, R41, 1 ;  /* 0x3f80000029297421 */ /* 0x002fce0000010000 */
[----:B------:R-:W1:Y:S01]  /*4920*/  MUFU.EX2 R45, R45 ;  /* 0x0000002d002d7308 */ /* 0x000e620000000800 */
[----:B--2---:R-:W-:Y:S02]  /*4930*/  HADD2.F32 R35, -RZ, R55.H0_H0 ;  /* 0x20000037ff237230 */ /* 0x004fe40000004100 */
[----:B0-----:R-:W-:-:S03]  /*4940*/  FADD.FTZ R40, R40, 1 ;  /* 0x3f80000028287421 */ /* 0x001fc60000010000 */
[----:B------:R-:W-:Y:S02]  /*4950*/  FMUL.FTZ R55, R35, -1.4426950216293334961 ;  /* 0xbfb8aa3b23377820 */ /* 0x000fe40000410000 */
[----:B------:R-:W0:Y:S01]  /*4960*/  MUFU.EX2 R46, R46 ;  /* 0x0000002e002e7308 */ /* 0x000e220000000800 */
[----:B---3--:R-:W-:-:S07]  /*4970*/  FADD.FTZ R43, R43, 1 ;  /* 0x3f8000002b2b7421 */ /* 0x008fce0000010000 */
        /* <DEDUP_REMOVED lines=16> */
[----:B------:R-:W-:Y:S01]  /*4a80*/  MUFU.RCP R69, R40 ;  /* 0x0000002800457308 */ /* 0x000fe20000001000 */
[----:B--2---:R-:W-:-:S07]  /*4a90*/  FADD.FTZ R64, R64, 1 ;  /* 0x3f80000040407421 */ /* 0x004fce0000010000 */
[----:B------:R-:W0:Y:S01]  /*4aa0*/  MUFU.RCP R41, R41 ;  /* 0x0000002900297308 */ /* 0x000e220000001000 */
[----:B-1----:R-:W-:-:S07]  /*4ab0*/  FADD.FTZ R55, R55, 1 ;  /* 0x3f80000037377421 */ /* 0x002fce0000010000 */
[----:B------:R-:W1:Y:S08]  /*4ac0*/  MUFU.RCP R71, R36 ;  /* 0x0000002400477308 */ /* 0x000e700000001000 */
[----:B------:R1:W2:Y:S01]  /*4ad0*/  MUFU.RCP R73, R39 ;  /* 0x0000002700497308 */ /* 0x0002a20000001000 */
[----:B0-----:R-:W-:-:S07]  /*4ae0*/  FMUL.FTZ R48, R48, R41 ;  /* 0x0000002930307220 */ /* 0x001fce0000410000 */
[----:B------:R0:W3:Y:S01]  /*4af0*/  MUFU.RCP R70, R37 ;  /* 0x0000002500467308 */ /* 0x0000e20000001000 */
[----:B-1----:R-:W-:-:S07]  /*4b00*/  FMUL.FTZ R39, R42, R71 ;  /* 0x000000472a277220 */ /* 0x002fce0000410000 */
[----:B------:R-:W1:Y:S01]  /*4b10*/  MUFU.RCP R43, R43 ;  /* 0x0000002b002b7308 */ /* 0x000e620000001000 */
[----:B0-----:R-:W-:Y:S01]  /*4b20*/  FMUL.FTZ R37, R66, R69 ;  /* 0x0000004542257220 */ /* 0x001fe20000410000 */
[----:B--2---:R-:W-:-:S03]  /*4b30*/  FMUL.FTZ R41, R38, R73 ;  /* 0x0000004926297220 */ /* 0x004fc60000410000 */
[----:B------:R-:W-:Y:S01]  /*4b40*/  FMUL.FTZ R20, R37, R20 ;  /* 0x0000001425147220 */ /* 0x000fe20000410000 */
[----:B------:R-:W-:Y:S01]  /*4b50*/  FMUL.FTZ R37, R48, R21 ;  /* 0x0000001530257220 */ /* 0x000fe20000410000 */
[----:B------:R-:W-:Y:S01]  /*4b60*/  FMUL.FTZ R21, R39, R22 ;  /* 0x0000001627157220 */ /* 0x000fe20000410000 */
[----:B------:R-:W0:Y:S01]  /*4b70*/  MUFU.RCP R45, R45 ;  /* 0x0000002d002d7308 */ /* 0x000e220000001000 */
[----:B---3--:R-:W-:Y:S01]  /*4b80*/  FMUL.FTZ R36, R49, R70 ;  /* 0x0000004631247220 */ /* 0x008fe20000410000 */
[----:B------:R-:W-:Y:S01]  /*4b90*/  FMUL.FTZ R22, R41, R24 ;  /* 0x0000001829167220 */ /* 0x000fe20000410000 */
[----:B------:R-:W-:Y:S02]  /*4ba0*/  F2FP.F16.F32.PACK_AB R20, R37, R20 ;  /* 0x000000142514723e */ /* 0x000fe400000000ff */
[----:B------:R-:W-:-:S03]  /*4bb0*/  FMUL.FTZ R36, R36, R23 ;  /* 0x0000001724247220 */ /* 0x000fc60000410000 */
[----:B------:R-:W2:Y:S01]  /*4bc0*/  MUFU.RCP R46, R46 ;  /* 0x0000002e002e7308 */ /* 0x000ea20000001000 */
[----:B-1----:R-:W-:Y:S01]  /*4bd0*/  FMUL.FTZ R50, R50, R43 ;  /* 0x0000002b32327220 */ /* 0x002fe20000410000 */
[----:B------:R-:W-:-:S03]  /*4be0*/  F2FP.F16.F32.PACK_AB R21, R36, R21 ;  /* 0x000000152415723e */ /* 0x000fc600000000ff */
        /* <DEDUP_REMOVED lines=9> */
[----:B-1----:R-:W-:Y:S01]  /*4c80*/  FMUL.FTZ R24, R53, R40 ;  /* 0x0000002835187220 */ /* 0x002fe20000410000 */
[----:B------:R-:W-:Y:S01]  /*4c90*/  F2FP.F16.F32.PACK_AB R23, R38, R23 ;  /* 0x000000172617723e */ /* 0x000fe200000000ff */
[----:B------:R-:W-:Y:S02]  /*4ca0*/  BAR.SYNC.DEFER_BLOCKING 0x0 ;  /* 0x0000000000007b1d */ /* 0x000fe40000010000 */
[----:B------:R-:W-:-:S04]  /*4cb0*/  FMUL.FTZ R24, R24, R31 ;  /* 0x0000001f18187220 */ /* 0x000fc80000410000 */
[----:B------:R-:W1:Y:S02]  /*4cc0*/  MUFU.RCP R62, R62 ;  /* 0x0000003e003e7308 */ /* 0x000e640000001000 */
[----:B------:R-:W3:Y:S01]  /*4cd0*/  LDC.64 R40, c[0x0][0x2c0] ;  /* 0x0000b000ff287b82 */ /* 0x000ee20000000a00 */
[----:B0-----:R-:W-:-:S04]  /*4ce0*/  FMUL.FTZ R52, R52, R75 ;  /* 0x0000004b34347220 */ /* 0x001fc80000410000 */
[----:B------:R-:W-:Y:S01]  /*4cf0*/  FMUL.FTZ R52, R52, R29 ;  /* 0x0000001d34347220 */ /* 0x000fe20000410000 */
[----:B------:R-:W0:Y:S01]  /*4d00*/  MUFU.RCP R77, R64 ;  /* 0x00000040004d7308 */ /* 0x000e220000001000 */
[----:B--2---:R-:W-:-:S04]  /*4d10*/  FMUL.FTZ R27, R32, R47 ;  /* 0x0000002f201b7220 */ /* 0x004fc80000410000 */
[----:B------:R-:W-:-:S03]  /*4d20*/  FMUL.FTZ R27, R27, R28 ;  /* 0x0000001c1b1b7220 */ /* 0x000fc60000410000 */
[----:B------:R-:W2:Y:S01]  /*4d30*/  MUFU.RCP R65, R65 ;  /* 0x0000004100417308 */ /* 0x000ea20000001000 */
[----:B-1----:R-:W-:Y:S01]  /*4d40*/  FMUL.FTZ R33, R33, R62 ;  /* 0x0000003e21217220 */ /* 0x002fe20000410000 */
[----:B------:R-:W-:Y:S01]  /*4d50*/  F2FP.F16.F32.PACK_AB R52, R52, R27 ;  /* 0x0000001b3434723e */ /* 0x000fe200000000ff */
[----:B------:R1:W-:Y:S02]  /*4d60*/  STS.128 [R61], R20 ;  /* 0x000000143d007388 */ /* 0x0003e40000000c00 */
[----:B------:R-:W-:-:S03]  /*4d70*/  FMUL.FTZ R33, R33, R30 ;  /* 0x0000001e21217220 */ /* 0x000fc60000410000 */
[----:B------:R-:W4:Y:S01]  /*4d80*/  MUFU.RCP R60, R55 ;  /* 0x00000037003c7308 */ /* 0x000f220000001000 */
[----:B0-----:R-:W-:Y:S01]  /*4d90*/  FMUL.FTZ R39, R34, R77 ;  /* 0x0000004d22277220 */ /* 0x001fe20000410000 */
[----:B------:R-:W-:Y:S01]  /*4da0*/  F2FP.F16.F32.PACK_AB R53, R24, R33 ;  /* 0x000000211835723e */ /* 0x000fe200000000ff */
[----:B---3--:R-:W-:Y:S02]  /*4db0*/  IMAD R32, R13, R40, RZ ;  /* 0x000000280d207224 */ /* 0x008fe400078e02ff */
[----:B------:R-:W-:-:S03]  /*4dc0*/  FMUL.FTZ R39, R39, R56 ;  /* 0x0000003827277220 */ /* 0x000fc60000410000 */
[----:B------:R-:W0:Y:S01]  /*4dd0*/  MUFU.RCP R68, R68 ;  /* 0x0000004400447308 */ /* 0x000e220000001000 */
[----:B--2---:R-:W-:-:S04]  /*4de0*/  FMUL.FTZ R54, R54, R65 ;  /* 0x0000004136367220 */ /* 0x004fc80000410000 */
[----:B------:R-:W-:Y:S01]  /*4df0*/  FMUL.FTZ R54, R54, R57 ;  /* 0x0000003936367220 */ /* 0x000fe20000410000 */
[----:B----4-:R-:W-:-:S04]  /*4e00*/  FMUL.FTZ R35, R35, R60 ;  /* 0x0000003c23237220 */ /* 0x010fc80000410000 */
[----:B------:R-:W-:Y:S01]  /*4e10*/  F2FP.F16.F32.PACK_AB R54, R54, R39 ;  /* 0x000000273636723e */ /* 0x000fe200000000ff */
[----:B------:R-:W-:Y:S01]  /*4e20*/  FMUL.FTZ R35, R35, R58 ;  /* 0x0000003a23237220 */ /* 0x000fe20000410000 */
[----:B0-----:R-:W-:-:S04]  /*4e30*/  FMUL.FTZ R26, R67, R68 ;  /* 0x00000044431a7220 */ /* 0x001fc80000410000 */
[----:B------:R-:W-:-:S05]  /*4e40*/  FMUL.FTZ R26, R26, R59 ;  /* 0x0000003b1a1a7220 */ /* 0x000fca0000410000 */
[----:B------:R-:W-:Y:S01]  /*4e50*/  F2FP.F16.F32.PACK_AB R55, R26, R35 ;  /* 0x000000231a37723e */ /* 0x000fe200000000ff */
[C---:B------:R-:W-:Y:S02]  /*4e60*/  IMAD R35, R15.reuse, R41, R32 ;  /* 0x000000290f237224 */ /* 0x040fe400078e0220 */
[----:B------:R-:W-:Y:S01]  /*4e70*/  IMAD.WIDE.U32 R32, R15, R40, UR6 ;  /* 0x000000060f207e25 */ /* 0x000fe2000f8e0028 */
[----:B------:R-:W-:Y:S01]  /*4e80*/  ULDC.64 UR6, c[0x0][0x2c8] ;  /* 0x0000b20000067ab9 */ /* 0x000fe20000000a00 */
[----:B------:R-:W-:Y:S01]  /*4e90*/  STS.128 [R61+0x10], R52 ;  /* 0x000010343d007388 */ /* 0x000fe20000000c00 */
[----:B------:R-:W-:-:S03]  /*4ea0*/  NOP ;  /* 0x0000000000007918 */ /* 0x000fc60000000000 */
[----:B------:R-:W0:Y:S01]  /*4eb0*/  LDS.128 R24, [R0] ;  /* 0x0000000000187984 */ /* 0x000e220000000c00 */
[----:B------:R-:W-:Y:S01]  /*4ec0*/  IADD3 R33, R33, R35, RZ ;  /* 0x0000002321217210 */ /* 0x000fe20007ffe0ff */
[----:B------:R-:W-:Y:S02]  /*4ed0*/  IMAD R34, R18, UR6, RZ ;  /* 0x0000000612227c24 */ /* 0x000fe4000f8e02ff */
[----:B------:R-:W2:Y:S01]  /*4ee0*/  LDS.128 R28, [R0+0x200] ;  /* 0x00020000001c7984 */ /* 0x000ea20000000c00 */
[C---:B-1----:R-:W-:Y:S02]  /*4ef0*/  IMAD.WIDE.U32 R20, R19.reuse, UR6, R32 ;  /* 0x0000000613147c25 */ /* 0x042fe4000f8e0020 */
[----:B------:R-:W1:Y:S02]  /*4f00*/  LDC R32, c[0x0][0x224] ;  /* 0x00008900ff207b82 */ /* 0x000e640000000800 */
[----:B------:R-:W-:Y:S01]  /*4f10*/  IMAD R23, R19, UR7, R34 ;  /* 0x0000000713177c24 */ /* 0x000fe2000f8e0222 */
[----:B------:R-:W-:-:S02]  /*4f20*/  ULDC.64 UR6, c[0x0][0x320] ;  /* 0x0000c80000067ab9 */ /* 0x000fc40000000a00 */
[----:B------:R-:W-:Y:S02]  /*4f30*/  LEA R22, P0, R20, UR6, 0x1 ;  /* 0x0000000614167c11 */ /* 0x000fe4000f8008ff */
[----:B------:R-:W-:-:S04]  /*4f40*/  IADD3 R21, R21, R23, RZ ;  /* 0x0000001715157210 */ /* 0x000fc80007ffe0ff */
[----:B------:R-:W-:-:S03]  /*4f50*/  LEA.HI.X R23, R20, UR7, R21, 0x1, P0 ;  /* 0x0000000714177c11 */ /* 0x000fc600080f0c15 */
[----:B------:R-:W-:Y:S01]  /*4f60*/  IMAD.WIDE R20, R9, 0x10, R22 ;  /* 0x0000001009147825 */ /* 0x000fe200078e0216 */
[----:B-1----:R-:W-:-:S04]  /*4f70*/  ISETP.LE.AND P0, PT, R32, UR4, PT ;  /* 0x0000000420007c0c */ /* 0x002fc8000bf03270 */
[----:B0-----:R0:W-:Y:S04]  /*4f80*/  STG.E.128 desc[UR8][R20.64], R24 ;  /* 0x0000001814007986 */ /* 0x0011e8000c101d08 */
[----:B--2---:R0:W-:Y:S05]  /*4f90*/  STG.E.128 desc[UR8][R20.64+0x200], R28 ;  /* 0x0002001c14007986 */ /* 0x0041ea000c101d08 */
[----:B------:R-:W-:Y:S05]  /*4fa0*/  @!P0 BRA `(.L_x_3178) ;  /* 0xffffffb400a88947 */ /* 0x000fea000383ffff */
[----:B------:R-:W-:Y:S05]  /*4fb0*/  EXIT ;  /* 0x000000000000794d */ /* 0x000fea0003800000 */
.L_x_3179:
        /* <DEDUP_REMOVED lines=12> */
.L_x_5253:


//--------------------- .text._Z25selective_scan_fwd_kernelI32Selective_Scan_fwd_kernel_traitsILi128ELi16ELi1ELb1ELb1ELb1ELb0EN3c104HalfEfEEv13SSMParamsBase --------------------------
	.section	.text._Z25selective_scan_fwd_kernelI32Selective_Scan_fwd_kernel_traitsILi128ELi16ELi1ELb1ELb1ELb1ELb0EN3c104HalfEfEEv13SSMParamsBase,"ax",@progbits
	.align	128
        .global         _Z25selective_scan_fwd_kernelI32Selective_Scan_fwd_kernel_traitsILi128ELi16ELi1ELb1ELb1ELb1ELb0EN3c104HalfEfEEv13SSMParamsBase
        .type           _Z25selective_scan_fwd_kernelI32Selective_Scan_fwd_kernel_traitsILi128ELi16ELi1ELb1ELb1ELb1ELb0EN3c104HalfEfEEv13SSMParamsBase,@function
        .size           _Z25selective_scan_fwd_kernelI32Selective_Scan_fwd_kernel_traitsILi128ELi16ELi1ELb1ELb1ELb1ELb0EN3c104HalfEfEEv13SSMParamsBase,(.L_x_5254 - _Z25selective_scan_fwd_kernelI32Selective_Scan_fwd_kernel_traitsILi128ELi16ELi1ELb1ELb1ELb1ELb0EN3c104HalfEfEEv13SSMParamsBase)
        .other          _Z25selective_scan_fwd_kernelI32Selective_Scan_fwd_kernel_traitsILi128ELi16ELi1ELb1ELb1ELb1ELb0EN3c104HalfEfEEv13SSMParamsBase,@"STO_CUDA_ENTRY STV_DEFAULT"
_Z25selective_scan_fwd_kernelI32Selective_Scan_fwd_kernel_traitsILi128ELi16ELi1ELb1ELb1ELb1ELb0EN3c104HalfEfEEv13SSMParamsBase:
.text._Z25selective_scan_fwd_kernelI32Selective_Scan_fwd_kernel_traitsILi128ELi16ELi1ELb1ELb1ELb1ELb0EN3c104HalfEfEEv13SSMParamsBase:
        /* <DEDUP_REMOVED lines=24> */
[----:B------:R-:W5:Y:S04]  /*0180*/  @P0 LDG.E R16, desc[UR8][R2.64] ;  /* 0x0000000802100981 */ /* 0x000f68000c1e1900 */
[----:B------:R3:W5:Y:S01]  /*0190*/  @P1 LDG.E R14, desc[UR8][R4.64] ;  /* 0x00000008040e1981 */ /* 0x000762000c1e1900 */
[----:B--2---:R-:W-:-:S02]  /*01a0*/  ISETP.GE.AND P3, PT, R8, 0x1, PT ;  /* 0x000000010800780c */ /* 0x004fc40003f66270 */
[----:B0-----:R-:W-:Y:S02]  /*01b0*/  IADD3 R6, R0, 0xffffffe, RZ ;  /* 0x0ffffffe00067810 */ /* 0x001fe40007ffe0ff */
[----:B---3--:R-:W-:Y:S02]  /*01c0*/  IABS R4, R18 ;  /* 0x0000001200047213 */ /* 0x008fe40000000000 */
[----:B------:R0:W2:Y:S01]  /*01d0*/  F2I.FTZ.U32.TRUNC.NTZ R7, R6 ;  /* 0x0000000600077305 */ /* 0x0000a2000021f000 */
[----:B-1----:R-:W-:Y:S01]  /*01e0*/  MOV R12, UR4 ;  /* 0x00000004000c7c02 */ /* 0x002fe20008000f00 */
[----:B------:R-:W-:-:S03]  /*01f0*/  ULDC.64 UR4, c[0x0][0x240] ;  /* 0x0000900000047ab9 */ /* 0x000fc60000000a00 */
[----:B------:R-:W-:Y:S01]  /*0200*/  SHF.R.S32.HI R15, RZ, 0x1f, R12 ;  /* 0x0000001fff0f7819 */ /* 0x000fe2000001140c */
[----:B0-----:R-:W-:-:S04]  /*0210*/  HFMA2.MMA R6, -RZ, RZ, 0, 0 ;  /* 0x00000000ff067435 */ /* 0x001fc800000001ff */
[----:B------:R-:W-:Y:S01]  /*0220*/  IMAD R5, R15, UR4, RZ ;  /* 0x000000040f057c24 */ /* 0x000fe2000f8e02ff */
[----:B--2---:R-:W-:-:S03]  /*0230*/  IADD3 R2, RZ, -R7, RZ ;  /* 0x80000007ff027210 */ /* 0x004fc60007ffe0ff */
[----:B------:R-:W-:Y:S02]  /*0240*/  IMAD R5, R12, UR5, R5 ;  /* 0x000000050c057c24 */ /* 0x000fe4000f8e0205 */
[----:B------:R-:W-:-:S04]  /*0250*/  IMAD R3, R2, R9, RZ ;  /* 0x0000000902037224 */ /* 0x000fc800078e02ff */
[----:B------:R-:W-:-:S06]  /*0260*/  IMAD.HI.U32 R7, R7, R3, R6 ;  /* 0x0000000307077227 */ /* 0x000fcc00078e0006 */
[----:B------:R-:W-:-:S05]  /*0270*/  IMAD.HI.U32 R0, R7, R4, RZ ;  /* 0x0000000407007227 */ /* 0x000fca00078e00ff */
[----:B------:R-:W-:-:S05]  /*0280*/  IADD3 R2, -R0, RZ, RZ ;  /* 0x000000ff00027210 */ /* 0x000fca0007ffe1ff */
[C---:B------:R-:W-:Y:S02]  /*0290*/  IMAD R4, R9.reuse, R2, R4 ;  /* 0x0000000209047224 */ /* 0x040fe400078e0204 */
[----:B------:R-:W-:Y:S01]  /*02a0*/  IMAD.WIDE.U32 R2, R12, UR4, RZ ;  /* 0x000000040c027c25 */ /* 0x000fe2000f8e00ff */
[----:B------:R-:W-:Y:S02]  /*02b0*/  ULDC.64 UR4, c[0x0][0x280] ;  /* 0x0000a00000047ab9 */ /* 0x000fe40000000a00 */
[----:B------:R-:W-:Y:S02]  /*02c0*/  ISETP.GT.U32.AND P1, PT, R9, R4, PT ;  /* 0x000000040900720c */ /* 0x000fe40003f24070 */
[----:B------:R-:W-:Y:S01]  /*02d0*/  IADD3 R7, R3, R5, RZ ;  /* 0x0000000503077210 */ /* 0x000fe20007ffe0ff */
[----:B------:R-:W-:Y:S01]  /*02e0*/  IMAD R5, R15, UR4, RZ ;  /* 0x000000040f057c24 */ /* 0x000fe2000f8e02ff */
[----:B------:R-:W-:Y:S02]  /*02f0*/  LOP3.LUT R3, R18, R21, RZ, 0x3c, !PT ;  /* 0x0000001512037212 */ /* 0x000fe400078e3cff */
[----:B------:R-:W-:Y:S01]  /*0300*/  MOV R6, R2 ;  /* 0x0000000200067202 */ /* 0x000fe20000000f00 */
[----:B------:R-:W-:Y:S01]  /*0310*/  IMAD R11, R12, UR5, R5 ;  /* 0x000000050c0b7c24 */ /* 0x000fe2000f8e0205 */
[----:B------:R-:W-:Y:S01]  /*0320*/  ISETP.GE.AND P2, PT, R3, RZ, PT ;  /* 0x000000ff0300720c */ /* 0x000fe20003f46270 */
[----:B------:R-:W-:-:S04]  /*0330*/  IMAD R3, R15, UR6, RZ ;  /* 0x000000060f037c24 */ /* 0x000fc8000f8e02ff */
[-C--:B------:R-:W-:Y:S01]  /*0340*/  @!P1 IADD3 R4, R4, -R9.reuse, RZ ;  /* 0x8000000904049210 */ /* 0x080fe20007ffe0ff */
[----:B------:R-:W-:Y:S01]  /*0350*/  IMAD R19, R12, UR7, R3 ;  /* 0x000000070c137c24 */ /* 0x000fe2000f8e0203 */
[----:B------:R-:W-:Y:S01]  /*0360*/  @!P1 IADD3 R0, R0, 0x1, RZ ;  /* 0x0000000100009810 */ /* 0x000fe20007ffe0ff */
[----:B------:R-:W-:Y:S01]  /*0370*/  IMAD.WIDE.U32 R2, R12, UR4, RZ ;  /* 0x000000040c027c25 */ /* 0x000fe2000f8e00ff */
[----:B------:R-:W-:Y:S02]  /*0380*/  ISETP.GE.U32.AND P0, PT, R4, R9, PT ;  /* 0x000000090400720c */ /* 0x000fe40003f06070 */
[----:B------:R-:W-:Y:S01]  /*0390*/  ISETP.NE.AND P1, PT, R21, RZ, PT ;  /* 0x000000ff1500720c */ /* 0x000fe20003f25270 */
[----:B------:R-:W-:Y:S01]  /*03a0*/  IMAD.WIDE.U32 R8, R12, UR6, RZ ;  /* 0x000000060c087c25 */ /* 0x000fe2000f8e00ff */
[----:B------:R-:W-:-:S03]  /*03b0*/  ULDC.64 UR6, c[0x0][0x290] ;  /* 0x0000a40000067ab9 */ /* 0x000fc60000000a00 */
[----:B------:R-:W-:Y:S02]  /*03c0*/  IMAD R13, R15, UR6, RZ ;  /* 0x000000060f0d7c24 */ /* 0x000fe4000f8e02ff */
[----:B------:R-:W-:-:S04]  /*03d0*/  IMAD.WIDE.U32 R4, R12, UR6, RZ ;  /* 0x000000060c047c25 */ /* 0x000fc8000f8e00ff */
[----:B------:R-:W-:Y:S01]  /*03e0*/  IMAD R13, R12, UR7, R13 ;  /* 0x000000070c0d7c24 */ /* 0x000fe2000f8e020d */
[----:B------:R-:W-:Y:S01]  /*03f0*/  @P0 IADD3 R0, R0, 0x1, RZ ;  /* 0x0000000100000810 */ /* 0x000fe20007ffe0ff */
[----:B------:R-:W-:Y:S06]  /*0400*/  @!P3 EXIT ;  /* 0x000000000000b94d */ /* 0x000fec0003800000 */
[----:B------:R-:W-:Y:S01]  /*0410*/  IADD3 R9, R9, R19, RZ ;  /* 0x0000001309097210 */ /* 0x000fe20007ffe0ff */
[----:B------:R-:W0:Y:S01]  /*0420*/  LDC.64 R32, c[0x0][0x2d8] ;  /* 0x0000b600ff207b82 */ /* 0x000e220000000a00 */
[----:B------:R-:W1:Y:S01]  /*0430*/  S2R R19, SR_TID.X ;  /* 0x0000000000137919 */ /* 0x000e620000002100 */
[----:B------:R-:W-:Y:S01]  /*0440*/  @!P2 IADD3 R0, -R0, RZ, RZ ;  /* 0x000000ff0000a210 */ /* 0x000fe20007ffe1ff */
[----:B------:R-:W-:Y:S01]  /*0450*/  ULDC.64 UR6, c[0x0][0x298] ;  /* 0x0000a60000067ab9 */ /* 0x000fe20000000a00 */
[----:B------:R-:W-:Y:S01]  /*0460*/  @!P1 LOP3.LUT R0, RZ, R21, RZ, 0x33, !PT ;  /* 0x00000015ff009212 */ /* 0x000fe200078e33ff */
[----:B------:R-:W-:Y:S01]  /*0470*/  ULDC.64 UR4, c[0x0][0x288] ;  /* 0x0000a20000047ab9 */ /* 0x000fe20000000a00 */
[----:B------:R-:W-:Y:S01]  /*0480*/  IADD3 R5, R5, R13, RZ ;  /* 0x0000000d05057210 */ /* 0x000fe20007ffe0ff */
[----:B------:R-:W-:Y:S01]  /*0490*/  IMAD R13, R17, UR6, RZ ;  /* 0x00000006110d7c24 */ /* 0x000fe2000f8e02ff */
[----:B------:R-:W2:Y:S01]  /*04a0*/  LDC.64 R34, c[0x0][0x2e0] ;  /* 0x0000b800ff227b82 */ /* 0x000ea20000000a00 */
[----:B------:R-:W-:Y:S01]  /*04b0*/  IADD3 R3, R3, R11, RZ ;  /* 0x0000000b03037210 */ /* 0x000fe20007ffe0ff */
[----:B------:R-:W-:Y:S01]  /*04c0*/  IMAD R11, R17, UR4, RZ ;  /* 0x00000004110b7c24 */ /* 0x000fe2000f8e02ff */
[----:B------:R-:W-:Y:S01]  /*04d0*/  SHF.R.S32.HI R10, RZ, 0x1f, R0 ;  /* 0x0000001fff0a7819 */ /* 0x000fe20000011400 */
[----:B------:R-:W-:Y:S01]  /*04e0*/  ULDC.64 UR10, c[0x0][0x258] ;  /* 0x00009600000a7ab9 */ /* 0x000fe20000000a00 */
[----:B------:R-:W-:-:S02]  /*04f0*/  IMAD R23, R18, UR7, R13 ;  /* 0x0000000712177c24 */ /* 0x000fc4000f8e020d */
[----:B------:R-:W-:Y:S01]  /*0500*/  IMAD R11, R18, UR5, R11 ;  /* 0x00000005120b7c24 */ /* 0x000fe2000f8e020b */
[----:B------:R-:W3:Y:S01]  /*0510*/  LDC.64 R30, c[0x0][0x2f8] ;  /* 0x0000be00ff1e7b82 */ /* 0x000ee20000000a00 */
[----:B------:R-:W-:Y:S01]  /*0520*/  IMAD R21, R10, UR10, RZ ;  /* 0x0000000a0a157c24 */ /* 0x000fe2000f8e02ff */
[----:B------:R-:W4:Y:S01]  /*0530*/  S2R R13, SR_LANEID ;  /* 0x00000000000d7919 */ /* 0x000f220000000000 */
[----:B------:R-:W-:Y:S01]  /*0540*/  IMAD.WIDE.U32 R2, R18, UR4, R2 ;  /* 0x0000000412027c25 */ /* 0x000fe2000f8e0002 */
[----:B------:R-:W-:-:S03]  /*0550*/  ULDC.64 UR4, c[0x0][0x278] ;  /* 0x00009e0000047ab9 */ /* 0x000fc60000000a00 */
[----:B------:R-:W-:Y:S01]  /*0560*/  IMAD R27, R10, UR4, RZ ;  /* 0x000000040a1b7c24 */ /* 0x000fe2000f8e02ff */
[----:B------:R-:W4:Y:S01]  /*0570*/  LDC.64 R28, c[0x0][0x2f0] ;  /* 0x0000bc00ff1c7b82 */ /* 0x000f220000000a00 */
[----:B------:R-:W-:Y:S01]  /*0580*/  IMAD.WIDE.U32 R6, R0, UR10, R6 ;  /* 0x0000000a00067c25 */ /* 0x000fe2000f8e0006 */
[----:B------:R-:W-:-:S03]  /*0590*/  IADD3 R10, R3, R11, RZ ;  /* 0x0000000b030a7210 */ /* 0x000fc60007ffe0ff */
[----:B------:R-:W-:Y:S01]  /*05a0*/  IMAD R25, R0, UR11, R21 ;  /* 0x0000000b00197c24 */ /* 0x000fe2000f8e0215 */
[----:B0-----:R-:W-:Y:S01]  /*05b0*/  LEA R21, P0, R6, R32, 0x1 ;  /* 0x0000002006157211 */ /* 0x001fe200078008ff */
[C---:B------:R-:W-:Y:S01]  /*05c0*/  IMAD.WIDE.U32 R8, R0.reuse, UR4, R8 ;  /* 0x0000000400087c25 */ /* 0x040fe2000f8e0008 */
[----:B------:R-:W-:Y:S02]  /*05d0*/  UMOV UR4, URZ ;  /* 0x0000003f00047c82 */ /* 0x000fe40008000000 */
[----:B------:R-:W-:Y:S01]  /*05e0*/  IADD3 R22, R7, R25, RZ ;  /* 0x0000001907167210 */ /* 0x000fe20007ffe0ff */
[----:B------:R-:W-:Y:S01]  /*05f0*/  IMAD R27, R0, UR5, R27 ;  /* 0x00000005001b7c24 */ /* 0x000fe2000f8e021b */
[----:B-1----:R-:W-:Y:S01]  /*0600*/  SHF.L.U32 R0, R19, 0x1, RZ ;  /* 0x0000000113007819 */ /* 0x002fe200000006ff */
[----:B------:R-:W-:Y:S01]  /*0610*/  IMAD.WIDE.U32 R4, R18, UR6, R4 ;  /* 0x0000000612047c25 */ /* 0x000fe2000f8e0004 */
[----:B--2---:R-:W-:Y:S02]  /*0620*/  LEA R3, P2, R8, R34, 0x1 ;  /* 0x0000002208037211 */ /* 0x004fe400078408ff */
[----:B------:R-:W-:-:S02]  /*0630*/  IADD3 R20, R9, R27, RZ ;  /* 0x0000001b09147210 */ /* 0x000fc40007ffe0ff */
[----:B------:R-:W-:Y:S02]  /*0640*/  LEA.HI.X R22, R6, R33, R22, 0x1, P0 ;  /* 0x0000002106167211 */ /* 0x000fe400000f0c16 */
[----:B------:R-:W-:Y:S02]  /*0650*/  IADD3 R7, R5, R23, RZ ;  /* 0x0000001705077210 */ /* 0x000fe40007ffe0ff */
[----:B---3--:R-:W-:Y:S02]  /*0660*/  LEA R6, P1, R4, R30, 0x1 ;  /* 0x0000001e04067211 */ /* 0x008fe400078208ff */
[----:B----4-:R-:W-:Y:S02]  /*0670*/  LEA R5, P0, R2, R28, 0x1 ;  /* 0x0000001c02057211 */ /* 0x010fe400078008ff */
[----:B------:R-:W-:Y:S02]  /*0680*/  LOP3.LUT R0, R0, 0xffffffc0, RZ, 0xc0, !PT ;  /* 0xffffffc000007812 */ /* 0x000fe400078ec0ff */
[----:B------:R-:W-:-:S02]  /*0690*/  LEA.HI.X R20, R8, R35, R20, 0x1, P2 ;  /* 0x0000002308147211 */ /* 0x000fc400010f0c14 */
[----:B------:R-:W-:Y:S02]  /*06a0*/  LEA.HI.X R7, R4, R31, R7, 0x1, P1 ;  /* 0x0000001f04077211 */ /* 0x000fe400008f0c07 */
[----:B------:R-:W-:Y:S02]  /*06b0*/  LEA.HI.X R9, R2, R29, R10, 0x1, P0 ;  /* 0x0000001d02097211 */ /* 0x000fe400000f0c0a */
[----:B------:R-:W-:Y:S02]  /*06c0*/  MOV R8, R5 ;  /* 0x0000000500087202 */ /* 0x000fe40000000f00 */
[----:B------:R-:W-:Y:S02]  /*06d0*/  MOV R4, R3 ;  /* 0x0000000300047202 */ /* 0x000fe40000000f00 */
[----:B------:R-:W-:Y:S02]  /*06e0*/  LOP3.LUT R11, R0, 0x1f, R19, 0xf8, !PT ;  /* 0x0000001f000b7812 */ /* 0x000fe400078ef813 */
[----:B------:R-:W-:-:S02]  /*06f0*/  LOP3.LUT R10, R19, 0x1f, RZ, 0xc0, !PT ;  /* 0x0000001f130a7812 */ /* 0x000fc400078ec0ff */
[----:B------:R-:W-:Y:S02]  /*0700*/  MOV R5, R21 ;  /* 0x0000001500057202 */ /* 0x000fe40000000f00 */
[----:B------:R-:W-:Y:S02]  /*0710*/  MOV R3, R22 ;  /* 0x0000001600037202 */ /* 0x000fe40000000f00 */
[----:B------:R-:W-:-:S07]  /*0720*/  MOV R2, R20 ;  /* 0x0000001400027202 */ /* 0x000fce0000000f00 */
.L_x_3218:
[----:B------:R-:W-:Y:S01]  /*0730*/  BAR.SYNC.DEFER_BLOCKING 0x0 ;  /* 0x0000000000007b1d */ /* 0x000fe20000010000 */
[----:B------:R-:W-:-:S05]  /*0740*/  IMAD.WIDE R22, R11, 0x10, R8 ;  /* 0x000000100b167825 */ /* 0x000fca00078e0208 */
[----:B------:R-:W0:Y:S02]  /*0750*/  S2R R19, SR_TID.X ;  /* 0x0000000000137919 */ /* 0x000e240000002100 */
[----:B-1----:R-:W1:Y:S01]  /*0760*/  S2UR UR6, SR_CgaCtaId ;  /* 0x00000000000679c3 */ /* 0x002e620000008800 */
[----:B------:R-:W-:-:S07]  /*0770*/  UMOV UR5, 0x400 ;  /* 0x0000040000057882 */ /* 0x000fce0000000000 */
[----:B------:R-:W2:Y:S01]  /*0780*/  LDC R40, c[0x0][0x21c] ;  /* 0x00008700ff287b82 */ /* 0x000ea20000000800 */
[----:B------:R-:W3:Y:S04]  /*0790*/  LDG.E.128 R24, desc[UR8][R22.64] ;  /* 0x0000000816187981 */ /* 0x000ee8000c1e1d00 */
[----:B------:R4:W2:Y:S01]  /*07a0*/  LDG.E.128 R28, desc[UR8][R22.64+0x200] ;  /* 0x00020008161c7981 */ /* 0x0008a2000c1e1d00 */
[----:B-1----:R-:W-:Y:S01]  /*07b0*/  ULEA UR5, UR6, UR5, 0x18 ;  /* 0x0000000506057291 */ /* 0x002fe2000f8ec03f */
[----:B----4-:R-:W-:Y:S01]  /*07c0*/  IMAD.WIDE R22, R11, 0x10, R6 ;  /* 0x000000100b167825 */ /* 0x010fe200078e0206 */
[----:B0-----:R-:W-:-:S04]  /*07d0*/  SHF.L.U32 R0, R19, 0x1, RZ ;  /* 0x0000000113007819 */ /* 0x001fc800000006ff */
[----:B------:R-:W-:-:S04]  /*07e0*/  LOP3.LUT R0, R0, 0xffffffc0, RZ, 0xc0, !PT ;  /* 0xffffffc000007812 */ /* 0x000fc800078ec0ff */
        /* <DEDUP_REMOVED lines=19> */
[--C-:B0-----:R-:W-:Y:S02]  /*0920*/  HADD2.F32 R41, -RZ, R24.reuse.H0_H0 ;  /* 0x20000018ff297230 */ /* 0x101fe40000004100 */
[--C-:B------:R-:W-:Y:S02]  /*0930*/  HADD2.F32 R23, -RZ, R25.reuse.H1_H1 ;  /* 0x30000019ff177230 */ /* 0x100fe40000004100 */
[----:B------:R-:W-:Y:S02]  /*0940*/  HADD2.F32 R43, -RZ, R24.H1_H1 ;  /* 0x30000018ff2b7230 */ /* 0x000fe40000004100 */
[----:B-----5:R-:W-:Y:S01]  /*0950*/  FADD.FTZ R44, R41, R14 ;  /* 0x0000000e292c7221 */ /* 0x020fe20000010000 */
[----:B------:R-:W-:-:S02]  /*0960*/  HADD2.F32 R49, -RZ, R25.H0_H0 ;  /* 0x20000019ff317230 */ /* 0x000fc40000004100 */
[--C-:B------:R-:W-:Y:S01]  /*0970*/  FADD.FTZ R24, R23, R14.reuse ;  /* 0x0000000e17187221 */ /* 0x100fe20000010000 */
[--C-:B------:R-:W-:Y:S01]  /*0980*/  HADD2.F32 R45, -RZ, R26.reuse.H0_H0 ;  /* 0x2000001aff2d7230 */ /* 0x100fe20000004100 */
[----:B------:R-:W-:Y:S01]  /*0990*/  FSETP.GTU.FTZ.AND P5, PT, R44, 20, PT ;  /* 0x41a000002c00780b */ /* 0x000fe20003fbc000 */
[----:B------:R-:W-:Y:S02]  /*09a0*/  HADD2.F32 R47, -RZ, R26.H1_H1 ;  /* 0x3000001aff2f7230 */ /* 0x000fe40000004100 */
[--C-:B------:R-:W-:Y:S01]  /*09b0*/  FADD.FTZ R26, R43, R14.reuse ;  /* 0x0000000e2b1a7221 */ /* 0x100fe20000010000 */
[--C-:B------:R-:W-:Y:S01]  /*09c0*/  HADD2.F32 R51, -RZ, R27.reuse.H0_H0 ;  /* 0x2000001bff337230 */ /* 0x100fe20000004100 */
[----:B------:R-:W-:Y:S01]  /*09d0*/  ISETP.EQ.OR P5, PT, RZ, UR6, P5 ;  /* 0x00000006ff007c0c */ /* 0x000fe2000afa2670 */
[--C-:B------:R-:W-:Y:S01]  /*09e0*/  FADD.FTZ R25, R49, R14.reuse ;  /* 0x0000000e31197221 */ /* 0x100fe20000010000 */
[--C-:B------:R-:W-:Y:S01]  /*09f0*/  FADD.FTZ R23, R45, R14.reuse ;  /* 0x0000000e2d177221 */ /* 0x100fe20000010000 */
[--C-:B------:R-:W-:Y:S01]  /*0a00*/  FADD.FTZ R22, R47, R14.reuse ;  /* 0x0000000e2f167221 */ /* 0x100fe20000010000 */
[----:B-1----:R-:W-:Y:S01]  /*0a10*/  FADD.FTZ R21, R51, R14 ;  /* 0x0000000e33157221 */ /* 0x002fe20000010000 */
[----:B------:R-:W-:Y:S01]  /*0a20*/  HADD2.F32 R27, -RZ, R27.H1_H1 ;  /* 0x3000001bff1b7230 */ /* 0x000fe20000004100 */
[----:B------:R-:W-:-:S02]  /*0a30*/  FSETP.GTU.FTZ.AND P4, PT, R26, 20, PT ;  /* 0x41a000001a00780b */ /* 0x000fc40003f9c000 */
[----:B------:R-:W-:Y:S02]  /*0a40*/  FSETP.GTU.FTZ.AND P3, PT, R25, 20, PT ;  /* 0x41a000001900780b */ /* 0x000fe40003f7c000 */
[----:B------:R-:W-:Y:S01]  /*0a50*/  FSETP.GTU.FTZ.AND P2, PT, R24, 20, PT ;  /* 0x41a000001800780b */ /* 0x000fe20003f5c000 */
[----:B------:R-:W-:Y:S01]  /*0a60*/  FADD.FTZ R45, R27, R14 ;  /* 0x0000000e1b2d7221 */ /* 0x000fe20000010000 */
        /* <DEDUP_REMOVED lines=35> */
.L_x_3181:
[----:B------:R-:W-:Y:S05]  /*0ca0*/  BSYNC B0 ;  /* 0x0000000000007941 */ /* 0x000fea0003800000 */
.L_x_3180:
        /* <DEDUP_REMOVED lines=38> */
.L_x_3183:
[----:B------:R-:W-:Y:S05]  /*0f10*/  BSYNC B0 ;  /* 0x0000000000007941 */ /* 0x000fea0003800000 */
.L_x_3182:
        /* <DEDUP_REMOVED lines=36> */
.L_x_3185:
[----:B------:R-:W-:Y:S05]  /*1160*/  BSYNC B0 ;  /* 0x0000000000007941 */ /* 0x000fea0003800000 */
.L_x_3184:
        /* <DEDUP_REMOVED lines=38> */
.L_x_3187:
[----:B------:R-:W-:Y:S05]  /*13d0*/  BSYNC B0 ;  /* 0x0000000000007941 */ /* 0x000fea0003800000 */
.L_x_3186:
        /* <DEDUP_REMOVED lines=36> */
.L_x_3189:
[----:B------:R-:W-:Y:S05]  /*1620*/  BSYNC B0 ;  /* 0x0000000000007941 */ /* 0x000fea0003800000 */
.L_x_3188:
        /* <DEDUP_REMOVED lines=38> */
.L_x_3191:
[----:B------:R-:W-:Y:S05]  /*1890*/  BSYNC B0 ;  /* 0x0000000000007941 */ /* 0x000fea0003800000 */
.L_x_3190:
        /* <DEDUP_REMOVED lines=38> */
.L_x_3193:
[----:B------:R-:W-:Y:S05]  /*1b00*/  BSYNC B0 ;  /* 0x0000000000007941 */ /* 0x000fea0003800000 */
.L_x_3192:
        /* <DEDUP_REMOVED lines=42> */
.L_x_3195:
[----:B------:R-:W-:Y:S05]  /*1db0*/  BSYNC B0 ;  /* 0x0000000000007941 */ /* 0x000fea0003800000 */
.L_x_3194:
        /* <DEDUP_REMOVED lines=40> */
.L_x_3197:
[----:B------:R-:W-:Y:S05]  /*2040*/  BSYNC B0 ;  /* 0x0000000000007941 */ /* 0x000fea0003800000 */
.L_x_3196:
        /* <DEDUP_REMOVED lines=47> */
.L_x_3199:
[----:B------:R-:W-:Y:S05]  /*2340*/  BSYNC B0 ;  /* 0x0000000000007941 */ /* 0x000fea0003800000 */
.L_x_3198:
        /* <DEDUP_REMOVED lines=33> */
.L_x_3201:
[----:B------:R-:W-:Y:S05]  /*2560*/  BSYNC B0 ;  /* 0x0000000000007941 */ /* 0x000fea0003800000 */
.L_x_3200:
        /* <DEDUP_REMOVED lines=33> */
.L_x_3203:
[----:B------:R-:W-:Y:S05]  /*2780*/  BSYNC B0 ;  /* 0x0000000000007941 */ /* 0x000fea0003800000 */
.L_x_3202:
        /* <DEDUP_REMOVED lines=33> */
.L_x_3205:
[----:B------:R-:W-:Y:S05]  /*29a0*/  BSYNC B0 ;  /* 0x0000000000007941 */ /* 0x000fea0003800000 */
.L_x_3204:
        /* <DEDUP_REMOVED lines=33> */
.L_x_3207:
[----:B------:R-:W-:Y:S05]  /*2bc0*/  BSYNC B0 ;  /* 0x0000000000007941 */ /* 0x000fea0003800000 */
.L_x_3206:
        /* <DEDUP_REMOVED lines=33> */
.L_x_3209:
[----:B------:R-:W-:Y:S05]  /*2de0*/  BSYNC B0 ;  /* 0x0000000000007941 */ /* 0x000fea0003800000 */
.L_x_3208:
        /* <DEDUP_REMOVED lines=33> */
.L_x_3211:
[----:B------:R-:W-:Y:S05]  /*3000*/  BSYNC B0 ;  /* 0x0000000000007941 */ /* 0x000fea0003800000 */
.L_x_3210:
        /* <DEDUP_REMOVED lines=43> */
.L_x_3217:
[----:B------:R-:W-:Y:S01]  /*32c0*/  SHF.R.S32.HI R34, RZ, 0x1f, R70 ;  /* 0x0000001fff227819 */ /* 0x000fe20000011446 */
[----:B0-----:R-:W-:-:S04]  /*32d0*/  IMAD.WIDE.U32 R28, R70, UR16, RZ ;  /* 0x00000010461c7c25 */ /* 0x001fc8000f8e00ff */
[----:B------:R-:W-:Y:S01]  /*32e0*/  IMAD R31, R34, UR16, RZ ;  /* 0x00000010221f7c24 */ /* 0x000fe2000f8e02ff */
[----:B------:R-:W-:Y:S01]  /*32f0*/  LEA R30, P0, R28, R5, 0x1 ;  /* 0x000000051c1e7211 */ /* 0x000fe200078008ff */
[----:B------:R-:W-:Y:S02]  /*3300*/  IMAD R33, R17, UR10, RZ ;  /* 0x0000000a11217c24 */ /* 0x000fe4000f8e02ff */
[----:B------:R-:W-:-:S05]  /*3310*/  IMAD R31, R70, UR17, R31 ;  /* 0x00000011461f7c24 */ /* 0x000fca000f8e021f */
[----:B------:R-:W-:-:S04]  /*3320*/  IADD3 R29, R29, R31, RZ ;  /* 0x0000001f1d1d7210 */ /* 0x000fc80007ffe0ff */
[----:B------:R-:W-:-:S03]  /*3330*/  LEA.HI.X R31, R28, R3, R29, 0x1, P0 ;  /* 0x000000031c1f7211 */ /* 0x000fc600000f0c1d */
[----:B------:R-:W-:-:S05]  /*3340*/  IMAD.WIDE R30, R11, 0x10, R30 ;  /* 0x000000100b1e7825 */ /* 0x000fca00078e021e */
[----:B------:R-:W2:Y:S04]  /*3350*/  LDG.E.128 R36, desc[UR8][R30.64] ;  /* 0x000000081e247981 */ /* 0x000ea8000c1e1d00 */
[----:B------:R0:W3:Y:S01]  /*3360*/  LDG.E.128 R40, desc[UR8][R30.64+0x200] ;  /* 0x000200081e287981 */ /* 0x0000e2000c1e1d00 */
[----:B------:R-:W-:-:S04]  /*3370*/  IMAD.WIDE.U32 R28, R18, UR10, RZ ;  /* 0x0000000a121c7c25 */ /* 0x000fc8000f8e00ff */
[----:B------:R-:W-:-:S05]  /*3380*/  IMAD R33, R18, UR11, R33 ;  /* 0x0000000b12217c24 */ /* 0x000fca000f8e0221 */
[----:B------:R-:W-:Y:S01]  /*3390*/  IADD3 R29, R29, R33, RZ ;  /* 0x000000211d1d7210 */ /* 0x000fe20007ffe0ff */
[----:B------:R-:W-:-:S04]  /*33a0*/  IMAD R33, R34, UR12, RZ ;  /* 0x0000000c22217c24 */ /* 0x000fc8000f8e02ff */
[C---:B------:R-:W-:Y:S02]  /*33b0*/  IMAD R33, R70.reuse, UR13, R33 ;  /* 0x0000000d46217c24 */ /* 0x040fe4000f8e0221 */
[----:B------:R-:W-:-:S05]  /*33c0*/  IMAD.WIDE.U32 R28, R70, UR12, R28 ;  /* 0x0000000c461c7c25 */ /* 0x000fca000f8e001c */
[----:B------:R-:W-:Y:S02]  /*33d0*/  IADD3 R29, R29, R33, RZ ;  /* 0x000000211d1d7210 */ /* 0x000fe40007ffe0ff */
[----:B------:R-:W-:-:S04]  /*33e0*/  LEA R32, P0, R28, UR14, 0x2 ;  /* 0x0000000e1c207c11 */ /* 0x000fc8000f8010ff */
[----:B------:R-:W-:-:S05]  /*33f0*/  LEA.HI.X R33, R28, UR15, R29, 0x2, P0 ;  /* 0x0000000f1c217c11 */ /* 0x000fca00080f141d */
[----:B------:R-:W4:Y:S01]  /*3400*/  LDG.E R72, desc[UR8][R32.64] ;  /* 0x0000000820487981 */ /* 0x000f22000c1e1900 */
[----:B------:R-:W-:Y:S02]  /*3410*/  IMAD R29, R34, UR18, RZ ;  /* 0x00000012221d7c24 */ /* 0x000fe4000f8e02ff */
[----:B0-----:R-:W-:-:S04]  /*3420*/  IMAD.WIDE.U32 R30, R70, UR18, RZ ;  /* 0x00000012461e7c25 */ /* 0x001fc8000f8e00ff */
[----:B------:R-:W-:Y:S01]  /*3430*/  IMAD R29, R70, UR19, R29 ;  /* 0x00000013461d7c24 */ /* 0x000fe2000f8e021d */
[----:B------:R-:W-:-:S04]  /*3440*/  LEA R28, P0, R30, R4, 0x1 ;  /* 0x000000041e1c7211 */ /* 0x000fc800078008ff */
[----:B------:R-:W-:-:S04]  /*3450*/  IADD3 R29, R31, R29, RZ ;  /* 0x0000001d1f1d7210 */ /* 0x000fc80007ffe0ff */
[----:B------:R-:W-:-:S03]  /*3460*/  LEA.HI.X R29, R30, R2, R29, 0x1, P0 ;  /* 0x000000021e1d7211 */ /* 0x000fc600000f0c1d */
[----:B------:R-:W-:Y:S01]  /*3470*/  IMAD.WIDE R66, R11, 0x10, R28 ;  /* 0x000000100b427825 */ /* 0x000fe200078e021c */
[----:B------:R-:W0:Y:S01]  /*3480*/  S2UR UR6, SR_CgaCtaId ;  /* 0x00000000000679c3 */ /* 0x000e220000008800 */
[----:B------:R-:W-:Y:S01]  /*3490*/  UMOV UR5, 0x400 ;  /* 0x0000040000057882 */ /* 0x000fe20000000000 */
[----:B------:R-:W-:Y:S01]  /*34a0*/  IADD3 R123, R20, R13, RZ ;  /* 0x0000000d147b7210 */ /* 0x000fe20007ffe0ff */
[----:B0-----:R-:W-:-:S06]  /*34b0*/  ULEA UR5, UR6, UR5, 0x18 ;  /* 0x0000000506057291 */ /* 0x001fcc000f8ec03f */
[----:B------:R-:W-:Y:S02]  /*34c0*/  LEA R123, R123, UR5, 0x4 ;  /* 0x000000057b7b7c11 */ /* 0x000fe4000f8e20ff */
[----:B------:R-:W-:Y:S01]  /*34d0*/  ISETP.GE.AND P0, PT, R13, 0x1, PT ;  /* 0x000000010d00780c */ /* 0x000fe20003f06270 */
[----:B--2---:R-:W-:Y:S04]  /*34e0*/  STS.128 [R50], R36 ;  /* 0x0000002432007388 */ /* 0x004fe80000000c00 */
[----:B---3--:R-:W-:Y:S01]  /*34f0*/  STS.128 [R50+0x200], R40 ;  /* 0x0002002832007388 */ /* 0x008fe20000000c00 */
[----:B------:R-:W-:-:S03]  /*3500*/  NOP ;  /* 0x0000000000007918 */ /* 0x000fc60000000000 */
[----:B------:R-:W2:Y:S04]  /*3510*/  LDG.E.128 R28, desc[UR8][R66.64] ;  /* 0x00000008421c7981 */ /* 0x000ea8000c1e1d00 */
[----:B------:R0:W3:Y:S01]  /*3520*/  LDG.E.128 R32, desc[UR8][R66.64+0x200] ;  /* 0x0002000842207981 */ /* 0x0000e2000c1e1d00 */
[C---:B------:R-:W-:Y:S01]  /*3530*/  ISETP.GE.AND P1, PT, R13.reuse, 0x10, PT ;  /* 0x000000100d00780c */ /* 0x040fe20003f26270 */
[----:B------:R-:W-:Y:S01]  /*3540*/  BSSY B0, `(.L_x_3213) ;  /* 0x00000aa000007945 */ /* 0x000fe20003800000 */
[----:B------:R-:W-:Y:S01]  /*3550*/  ISETP.NE.AND P2, PT, R13, 0x1f, PT ;  /* 0x0000001f0d00780c */ /* 0x000fe20003f45270 */
[----:B------:R-:W1:Y:S04]  /*3560*/  LDS.128 R36, [R123] ;  /* 0x000000007b247984 */ /* 0x000e680000000c00 */
[----:B------:R-:W5:Y:S01]  /*3570*/  LDS.128 R40, [R123+0x10] ;  /* 0x000010007b287984 */ /* 0x000f620000000c00 */
[----:B----4-:R-:W-:-:S04]  /*3580*/  FMUL.FTZ R72, R72, 1.4426950216293334961 ;  /* 0x3fb8aa3b48487820 */ /* 0x010fc80000410000 */
[C---:B------:R-:W-:Y:S01]  /*3590*/  FMUL.FTZ R99, R72.reuse, R26 ;  /* 0x0000001a48637220 */ /* 0x040fe20000410000 */
[C---:B------:R-:W-:Y:S01]  /*35a0*/  FMUL.FTZ R100, R72.reuse, R44 ;  /* 0x0000002c48647220 */ /* 0x040fe20000410000 */
[C---:B------:R-:W-:Y:S01]  /*35b0*/  FMUL.FTZ R98, R72.reuse, R25 ;  /* 0x0000001948627220 */ /* 0x040fe20000410000 */
[C---:B------:R-:W-:Y:S01]  /*35c0*/  FMUL.FTZ R97, R72.reuse, R24 ;  /* 0x0000001848617220 */ /* 0x040fe20000410000 */
[C---:B------:R-:W-:Y:S01]  /*35d0*/  FMUL.FTZ R96, R72.reuse, R23 ;  /* 0x0000001748607220 */ /* 0x040fe20000410000 */
[C---:B------:R-:W-:Y:S01]  /*35e0*/  FMUL.FTZ R95, R72.reuse, R22 ;  /* 0x00000016485f7220 */ /* 0x040fe20000410000 */
[----:B------:R-:W4:Y:S01]  /*35f0*/  MUFU.EX2 R99, R99 ;  /* 0x0000006300637308 */ /* 0x000f220000000800 */
[C---:B------:R-:W-:Y:S01]  /*3600*/  FMUL.FTZ R94, R72.reuse, R21 ;  /* 0x00000015485e7220 */ /* 0x040fe20000410000 */
[C---:B------:R-:W-:Y:S01]  /*3610*/  FMUL.FTZ R93, R72.reuse, R45 ;  /* 0x0000002d485d7220 */ /* 0x040fe20000410000 */
[C---:B------:R-:W-:Y:S01]  /*3620*/  FMUL.FTZ R92, R72.reuse, R27 ;  /* 0x0000001b485c7220 */ /* 0x040fe20000410000 */
[C---:B------:R-:W-:Y:S01]  /*3630*/  FMUL.FTZ R91, R72.reuse, R47 ;  /* 0x0000002f485b7220 */ /* 0x040fe20000410000 */
[C---:B------:R-:W-:Y:S01]  /*3640*/  FMUL.FTZ R101, R72.reuse, R46 ;  /* 0x0000002e48657220 */ /* 0x040fe20000410000 */
[C---:B------:R-:W-:Y:S01]  /*3650*/  FMUL.FTZ R108, R72.reuse, R49 ;  /* 0x00000031486c7220 */ /* 0x040fe20000410000 */
[C---:B------:R-:W-:Y:S01]  /*3660*/  FMUL.FTZ R104, R72.reuse, R48 ;  /* 0x0000003048687220 */ /* 0x040fe20000410000 */
[----:B------:R-:W5:Y:S01]  /*3670*/  MUFU.EX2 R100, R100 ;  /* 0x0000006400647308 */ /* 0x000f620000000800 */
[C---:B------:R-:W-:Y:S01]  /*3680*/  FMUL.FTZ R111, R72.reuse, R51 ;  /* 0x00000033486f7220 */ /* 0x040fe20000410000 */
[C---:B------:R-:W-:Y:S01]  /*3690*/  FMUL.FTZ R113, R72.reuse, R52 ;  /* 0x0000003448717220 */ /* 0x040fe20000410000 */
[----:B------:R-:W-:Y:S01]  /*36a0*/  FMUL.FTZ R117, R72, R53 ;  /* 0x0000003548757220 */ /* 0x000fe20000410000 */
[--C-:B-1----:R-:W-:Y:S01]  /*36b0*/  HADD2.F32 R50, -RZ, R36.reuse.H0_H0 ;  /* 0x20000024ff327230 */ /* 0x102fe20000004100 */
[----:B------:R-:W-:Y:S01]  /*36c0*/  MOV R72, 0x3f800000 ;  /* 0x3f80000000487802 */ /* 0x000fe20000000f00 */
[----:B0-----:R-:W-:-:S02]  /*36d0*/  HADD2.F32 R67, -RZ, R36.H1_H1 ;  /* 0x30000024ff437230 */ /* 0x001fc40000004100 */
[----:B------:R-:W0:Y:S01]  /*36e0*/  MUFU.EX2 R98, R98 ;  /* 0x0000006200627308 */ /* 0x000e220000000800 */
[--C-:B------:R-:W-:Y:S02]  /*36f0*/  HADD2.F32 R105, -RZ, R37.reuse.H0_H0 ;  /* 0x20000025ff697230 */ /* 0x100fe40000004100 */
[----:B------:R-:W-:Y:S01]  /*3700*/  FMUL.FTZ R107, R81, R50 ;  /* 0x00000032516b7220 */ /* 0x000fe20000410000 */
[----:B------:R-:W-:Y:S01]  /*3710*/  FMUL.FTZ R106, R80, R67 ;  /* 0x00000043506a7220 */ /* 0x000fe20000410000 */
[----:B------:R-:W-:Y:S02]  /*3720*/  HADD2.F32 R102, -RZ, R37.H1_H1 ;  /* 0x30000025ff667230 */ /* 0x000fe40000004100 */
[----:B------:R-:W-:Y:S01]  /*3730*/  FMUL.FTZ R105, R82, R105 ;  /* 0x0000006952697220 */ /* 0x000fe20000410000 */
[----:B----4-:R-:W-:Y:S01]  /*3740*/  FFMA.FTZ R36, R107, R99, R106 ;  /* 0x000000636b247223 */ /* 0x010fe2000001006a */
[----:B------:R-:W1:Y:S01]  /*3750*/  MUFU.EX2 R97, R97 ;  /* 0x0000006100617308 */ /* 0x000e620000000800 */
[----:B------:R-:W-:-:S02]  /*3760*/  HADD2.F32 R66, -RZ, R38.H0_H0 ;  /* 0x20000026ff427230 */ /* 0x000fc40000004100 */
[----:B-----5:R-:W-:Y:S01]  /*3770*/  FMUL.FTZ R37, R100, R99 ;  /* 0x0000006364257220 */ /* 0x020fe20000410000 */
[--C-:B------:R-:W-:Y:S02]  /*3780*/  HADD2.F32 R109, -RZ, R39.reuse.H0_H0 ;  /* 0x20000027ff6d7230 */ /* 0x100fe40000004100 */
[----:B------:R-:W-:Y:S01]  /*3790*/  FMUL.FTZ R102, R79, R102 ;  /* 0x000000664f667220 */ /* 0x000fe20000410000 */
[----:B------:R-:W-:Y:S02]  /*37a0*/  HADD2.F32 R110, -RZ, R39.H1_H1 ;  /* 0x30000027ff6e7230 */ /* 0x000fe40000004100 */
[----:B------:R-:W-:Y:S01]  /*37b0*/  FMUL.FTZ R103, R83, R66 ;  /* 0x0000004253677220 */ /* 0x000fe20000410000 */
[----:B------:R-:W-:Y:S01]  /*37c0*/  HADD2.F32 R73, -RZ, R38.H1_H1 ;  /* 0x30000026ff497230 */ /* 0x000fe20000004100 */
[----:B------:R-:W4:Y:S01]  /*37d0*/  MUFU.EX2 R96, R96 ;  /* 0x0000006000607308 */ /* 0x000f220000000800 */
[C---:B0-----:R-:W-:Y:S01]  /*37e0*/  FFMA.FTZ R39, R98.reuse, R36, R105 ;  /* 0x0000002462277223 */ /* 0x041fe20000010069 */
[----:B------:R-:W-:Y:S01]  /*37f0*/  FMUL.FTZ R38, R98, R37 ;  /* 0x0000002562267220 */ /* 0x000fe20000410000 */
[----:B------:R-:W-:Y:S01]  /*3800*/  FMUL.FTZ R109, R84, R109 ;  /* 0x0000006d546d7220 */ /* 0x000fe20000410000 */
[----:B------:R-:W-:Y:S01]  /*3810*/  FMUL.FTZ R112, R78, R73 ;  /* 0x000000494e707220 */ /* 0x000fe20000410000 */
[----:B------:R-:W-:-:S02]  /*3820*/  HADD2.F32 R36, -RZ, R40.H0_H0 ;  /* 0x20000028ff247230 */ /* 0x000fc40000004100 */
[----:B------:R-:W-:Y:S01]  /*3830*/  FMUL.FTZ R110, R77, R110 ;  /* 0x0000006e4d6e7220 */ /* 0x000fe20000410000 */
[----:B------:R-:W-:Y:S01]  /*3840*/  HADD2.F32 R37, -RZ, R40.H1_H1 ;  /* 0x30000028ff257230 */ /* 0x000fe20000004100 */
[----:B------:R-:W0:Y:S01]  /*3850*/  MUFU.EX2 R95, R95 ;  /* 0x0000005f005f7308 */ /* 0x000e220000000800 */
[C---:B-1----:R-:W-:Y:S01]  /*3860*/  FFMA.FTZ R50, R97.reuse, R39, R102 ;  /* 0x0000002761327223 */ /* 0x042fe20000010066 */
[----:B------:R-:W-:Y:S01]  /*3870*/  FMUL.FTZ R39, R97, R38 ;  /* 0x0000002661277220 */ /* 0x000fe20000410000 */
[----:B------:R-:W-:Y:S01]  /*3880*/  FMUL.FTZ R115, R85, R36 ;  /* 0x0000002455737220 */ /* 0x000fe20000410000 */
[----:B------:R-:W-:Y:S01]  /*3890*/  FMUL.FTZ R116, R76, R37 ;  /* 0x000000254c747220 */ /* 0x000fe20000410000 */
[--C-:B------:R-:W-:Y:S01]  /*38a0*/  HADD2.F32 R36, -RZ, R42.reuse.H0_H0 ;  /* 0x2000002aff247230 */ /* 0x100fe20000004100 */
[----:B------:R-:W-:Y:S01]  /*38b0*/  MOV R73, RZ ;  /* 0x000000ff00497202 */ /* 0x000fe20000000f00 */
[----:B------:R-:W-:Y:S01]  /*38c0*/  HADD2.F32 R37, -RZ, R42.H1_H1 ;  /* 0x3000002aff257230 */ /* 0x000fe20000004100 */
[----:B------:R-:W1:Y:S01]  /*38d0*/  MUFU.EX2 R94, R94 ;  /* 0x0000005e005e7308 */ /* 0x000e620000000800 */
[C---:B----4-:R-:W-:Y:S01]  /*38e0*/  FFMA.FTZ R50, R96.reuse, R50, R103 ;  /* 0x0000003260327223 */ /* 0x050fe20000010067 */
[----:B------:R-:W-:Y:S01]  /*38f0*/  FMUL.FTZ R38, R96, R39 ;  /* 0x0000002760267220 */ /* 0x000fe20000410000 */
[----:B------:R-:W-:-:S02]  /*3900*/  HADD2.F32 R39, -RZ, R41.H0_H0 ;  /* 0x20000029ff277230 */ /* 0x000fc40000004100 */
[----:B------:R-:W-:Y:S01]  /*3910*/  FMUL.FTZ R119, R87, R36 ;  /* 0x0000002457777220 */ /* 0x000fe20000410000 */
[----:B------:R-:W-:Y:S01]  /*3920*/  FMUL.FTZ R118, R74, R37 ;  /* 0x000000254a767220 */ /* 0x000fe20000410000 */
[----:B------:R-:W-:Y:S01]  /*3930*/  HADD2.F32 R120, -RZ, R43.H1_H1 ;  /* 0x3000002bff787230 */ /* 0x000fe20000004100 */
[----:B------:R-:W4:Y:S01]  /*3940*/  MUFU.EX2 R93, R93 ;  /* 0x0000005d005d7308 */ /* 0x000f220000000800 */
[C---:B0-----:R-:W-:Y:S01]  /*3950*/  FFMA.FTZ R50, R95.reuse, R50, R112 ;  /* 0x000000325f327223 */ /* 0x041fe20000010070 */
[----:B------:R-:W-:Y:S01]  /*3960*/  FMUL.FTZ R67, R95, R38 ;  /* 0x000000265f437220 */ /* 0x000fe20000410000 */
[----:B------:R-:W-:Y:S02]  /*3970*/  HADD2.F32 R38, -RZ, R41.H1_H1 ;  /* 0x30000029ff267230 */ /* 0x000fe40000004100 */
[----:B------:R-:W-:Y:S01]  /*3980*/  FMUL.FTZ R114, R86, R39 ;  /* 0x0000002756727220 */ /* 0x000fe20000410000 */
[----:B------:R-:W-:Y:S02]  /*3990*/  HADD2.F32 R39, -RZ, R43.H0_H0 ;  /* 0x2000002bff277230 */ /* 0x000fe40000004100 */
[----:B------:R-:W-:Y:S01]  /*39a0*/  FMUL.FTZ R120, R71, R120 ;  /* 0x0000007847787220 */ /* 0x000fe20000410000 */
[----:B------:R-:W0:Y:S01]  /*39b0*/  MUFU.EX2 R92, R92 ;  /* 0x0000005c005c7308 */ /* 0x000e220000000800 */
[C---:B-1----:R-:W-:Y:S01]  /*39c0*/  FFMA.FTZ R50, R94.reuse, R50, R109 ;  /* 0x000000325e327223 */ /* 0x042fe2000001006d */
[----:B------:R-:W-:Y:S01]  /*39d0*/  FMUL.FTZ R40, R94, R67 ;  /* 0x000000435e287220 */ /* 0x000fe20000410000 */
[----:B------:R-:W-:Y:S01]  /*39e0*/  FMUL.FTZ R121, R75, R38 ;  /* 0x000000264b797220 */ /* 0x000fe20000410000 */
[----:B------:R-:W-:-:S04]  /*39f0*/  FMUL.FTZ R122, R88, R39 ;  /* 0x00000027587a7220 */ /* 0x000fc80000410000 */
[----:B------:R-:W1:Y:S01]  /*3a00*/  MUFU.EX2 R91, R91 ;  /* 0x0000005b005b7308 */ /* 0x000e620000000800 */
[C---:B----4-:R-:W-:Y:S01]  /*3a10*/  FFMA.FTZ R50, R93.reuse, R50, R110 ;  /* 0x000000325d327223 */ /* 0x050fe2000001006e */
[----:B------:R-:W-:-:S06]  /*3a20*/  FMUL.FTZ R41, R93, R40 ;  /* 0x000000285d297220 */ /* 0x000fcc0000410000 */
[----:B------:R-:W4:Y:S01]  /*3a30*/  MUFU.EX2 R101, R101 ;  /* 0x0000006500657308 */ /* 0x000f220000000800 */
[C---:B0-----:R-:W-:Y:S01]  /*3a40*/  FFMA.FTZ R50, R92.reuse, R50, R115 ;  /* 0x000000325c327223 */ /* 0x041fe20000010073 */
[----:B------:R-:W-:-:S06]  /*3a50*/  FMUL.FTZ R40, R92, R41 ;  /* 0x000000295c287220 */ /* 0x000fcc0000410000 */
[----:B------:R-:W0:Y:S01]  /*3a60*/  MUFU.EX2 R108, R108 ;  /* 0x0000006c006c7308 */ /* 0x000e220000000800 */
[C---:B-1----:R-:W-:Y:S01]  /*3a70*/  FFMA.FTZ R50, R91.reuse, R50, R116 ;  /* 0x000000325b327223 */ /* 0x042fe20000010074 */
[----:B------:R-:W-:-:S06]  /*3a80*/  FMUL.FTZ R40, R91, R40 ;  /* 0x000000285b287220 */ /* 0x000fcc0000410000 */
        /* <DEDUP_REMOVED lines=11> */
[----:B------:R-:W-:-:S03]  /*3b40*/  FMUL.FTZ R36, R111, R36 ;  /* 0x000000246f247220 */ /* 0x000fc60000410000 */
[C---:B0-----:R-:W-:Y:S01]  /*3b50*/  FFMA.FTZ R50, R113.reuse, R50, R122 ;  /* 0x0000003271327223 */ /* 0x041fe2000001007a */
[----:B------:R-:W-:-:S03]  /*3b60*/  FMUL.FTZ R36, R113, R36 ;  /* 0x0000002471247220 */ /* 0x000fc60000410000 */
[C---:B-1----:R-:W-:Y:S01]  /*3b70*/  FFMA.FTZ R67, R117.reuse, R50, R120 ;  /* 0x0000003275437223 */ /* 0x042fe20000010078 */
[----:B------:R-:W-:Y:S01]  /*3b80*/  FMUL.FTZ R66, R117, R36 ;  /* 0x0000002475427220 */ /* 0x000fe20000410000 */
[----:B------:R-:W-:-:S03]  /*3b90*/  LEA R50, R20, UR5, 0x4 ;  /* 0x0000000514327c11 */ /* 0x000fc6000f8e20ff */
[----:B------:R-:W0:Y:S04]  /*3ba0*/  SHFL.UP PT, R36, R67, 0x1, RZ ;  /* 0x0420000043247989 */ /* 0x000e2800000e00ff */
[----:B------:R-:W1:Y:S01]  /*3bb0*/  SHFL.UP PT, R37, R66, 0x1, RZ ;  /* 0x0420000042257989 */ /* 0x000e6200000e00ff */
        /* <DEDUP_REMOVED lines=20> */
[----:B------:R-:W-:-:S03]  /*3d00*/  ISETP.EQ.OR P0, PT, RZ, UR4, P0 ;  /* 0x00000004ff007c0c */ /* 0x000fc60008702670 */
[----:B--2---:R-:W-:Y:S04]  /*3d10*/  STS.128 [R50+0x1080], R28 ;  /* 0x0010801c32007388 */ /* 0x004fe80000000c00 */
[----:B---3--:R-:W-:Y:S01]  /*3d20*/  STS.128 [R50+0x1280], R32 ;  /* 0x0012802032007388 */ /* 0x008fe20000000c00 */
[----:B------:R-:W-:-:S03]  /*3d30*/  NOP ;  /* 0x0000000000007918 */ /* 0x000fc60000000000 */
[----:B------:R-:W-:Y:S04]  /*3d40*/  LDS.128 R28, [R123+0x1080] ;  /* 0x001080007b1c7984 */ /* 0x000fe80000000c00 */
[----:B------:R-:W-:Y:S01]  /*3d50*/  LDS.128 R32, [R123+0x1090] ;  /* 0x001090007b207984 */ /* 0x000fe20000000c00 */
[C---:B0-----:R-:W-:Y:S01]  /*3d60*/  @P1 FFMA.FTZ R67, R66.reuse, R36, R67 ;  /* 0x0000002442431223 */ /* 0x041fe20000010043 */
[----:B------:R-:W-:Y:S01]  /*3d70*/  @!P2 SHF.R.U32.HI R36, RZ, 0x2, R19 ;  /* 0x00000002ff24a819 */ /* 0x000fe20000011613 */
[----:B-1----:R-:W-:-:S03]  /*3d80*/  @P1 FMUL.FTZ R66, R66, R37 ;  /* 0x0000002542421220 */ /* 0x002fc60000410000 */
[----:B------:R-:W-:Y:S01]  /*3d90*/  @!P2 LOP3.LUT R37, R36, 0x3ffffff8, RZ, 0xc0, !PT ;  /* 0x3ffffff82425a812 */ /* 0x000fe200078ec0ff */
[----:B------:R-:W-:Y:S01]  /*3da0*/  SHFL.UP PT, R125, R67, 0x1, RZ ;  /* 0x04200000437d7989 */ /* 0x000fe200000e00ff */
[----:B------:R-:W-:-:S03]  /*3db0*/  @!P0 LEA R36, R70, UR5, 0x3 ;  /* 0x0000000546248c11 */ /* 0x000fc6000f8e18ff */
[----:B------:R-:W-:Y:S04]  /*3dc0*/  SHFL.UP PT, R124, R66, 0x1, RZ ;  /* 0x04200000427c7989 */ /* 0x000fe800000e00ff */
[----:B------:R-:W-:Y:S04]  /*3dd0*/  @!P0 LDS.64 R72, [R36+0x2140] ;  /* 0x0021400024488984 */ /* 0x000fe80000000a00 */
[----:B------:R0:W-:Y:S01]  /*3de0*/  @!P2 STS.64 [R37+UR5+0x2100], R66 ;  /* 0x002100422500a988 */ /* 0x0001e20008000a05 */
[----:B------:R-:W-:Y:S01]  /*3df0*/  BAR.SYNC.DEFER_BLOCKING 0x0 ;  /* 0x0000000000007b1d */ /* 0x000fe20000010000 */
[----:B0-----:R-:W-:-:S04]  /*3e00*/  SHF.R.U32.HI R66, RZ, 0x5, R19 ;  /* 0x00000005ff427819 */ /* 0x001fc80000011613 */
[C---:B------:R-:W-:Y:S02]  /*3e10*/  ISETP.NE.AND P2, PT, R66.reuse, RZ, PT ;  /* 0x000000ff4200720c */ /* 0x040fe40003f45270 */
[C---:B------:R-:W-:Y:S02]  /*3e20*/  ISETP.NE.AND P1, PT, R66.reuse, 0x2, PT ;  /* 0x000000024200780c */ /* 0x040fe40003f25270 */
[----:B------:R-:W-:Y:S02]  /*3e30*/  ISETP.NE.AND P3, PT, R13, RZ, P2 ;  /* 0x000000ff0d00720c */ /* 0x000fe40001765270 */
[----:B------:R-:W-:Y:S01]  /*3e40*/  ISETP.NE.AND P0, PT, R66, 0x3, PT ;  /* 0x000000034200780c */ /* 0x000fe20003f05270 */
[----:B------:R-:W0:Y:S04]  /*3e50*/  LDS.128 R36, [UR5+0x2100] ;  /* 0x00210005ff247984 */ /* 0x000e280008000c00 */
        /* <DEDUP_REMOVED lines=24> */
.L_x_3214:
[----:B------:R-:W-:Y:S05]  /*3fe0*/  BSYNC B0 ;  /* 0x0000000000007941 */ /* 0x000fea0003800000 */
.L_x_3213:
[----:B------:R-:W-:Y:S01]  /*3ff0*/  BAR.SYNC.DEFER_BLOCKING 0x0 ;  /* 0x0000000000007b1d */ /* 0x000fe20000010000 */
[----:B------:R-:W-:Y:S01]  /*4000*/  ISETP.NE.AND P0, PT, R19, RZ, PT ;  /* 0x000000ff1300720c */ /* 0x000fe20003f05270 */
[--C-:B------:R-:W-:Y:S02]  /*4010*/  HADD2.F32 R42, -RZ, R30.reuse.H0_H0 ;  /* 0x2000001eff2a7230 */ /* 0x100fe40000004100 */
[----:B------:R-:W-:Y:S02]  /*4020*/  HADD2.F32 R43, -RZ, R30.H1_H1 ;  /* 0x3000001eff2b7230 */ /* 0x000fe40000004100 */
[--C-:B------:R-:W-:Y:S01]  /*4030*/  HADD2.F32 R67, -RZ, R31.reuse.H0_H0 ;  /* 0x2000001fff437230 */ /* 0x100fe20000004100 */
[----:B------:R-:W-:Y:S01]  /*4040*/  BSSY B0, `(.L_x_3215) ;  /* 0x0000035000007945 */ /* 0x000fe20003800000 */
[----:B------:R-:W-:Y:S02]  /*4050*/  HADD2.F32 R30, -RZ, R31.H1_H1 ;  /* 0x3000001fff1e7230 */ /* 0x000fe40000004100 */
[----:B------:R-:W-:-:S02]  /*4060*/  HADD2.F32 R66, -RZ, R32.H0_H0 ;  /* 0x20000020ff427230 */ /* 0x000fc40000004100 */
[----:B------:R-:W-:Y:S02]  /*4070*/  HADD2.F32 R31, -RZ, R32.H1_H1 ;  /* 0x30000020ff1f7230 */ /* 0x000fe40000004100 */
[--C-:B0-----:R-:W-:Y:S02]  /*4080*/  HADD2.F32 R72, -RZ, R34.reuse.H0_H0 ;  /* 0x20000022ff487230 */ /* 0x101fe40000004100 */
[----:B------:R-:W-:Y:S02]  /*4090*/  HADD2.F32 R73, -RZ, R34.H1_H1 ;  /* 0x30000022ff497230 */ /* 0x000fe40000004100 */
[----:B------:R-:W-:Y:S02]  /*40a0*/  HADD2.F32 R32, -RZ, R33.H0_H0 ;  /* 0x20000021ff207230 */ /* 0x000fe40000004100 */
[----:B------:R-:W-:Y:S02]  /*40b0*/  HADD2.F32 R34, -RZ, R35.H0_H0 ;  /* 0x20000023ff227230 */ /* 0x000fe40000004100 */
[----:B------:R-:W-:Y:S01]  /*40c0*/  HADD2.F32 R38, -RZ, R28.H0_H0 ;  /* 0x2000001cff267230 */ /* 0x000fe20000004100 */
[----:B------:R-:W0:Y:S01]  /*40d0*/  LDS R39, [UR5+0x212c] ;  /* 0x00212c05ff277984 */ /* 0x000e220008000800 */
[----:B------:R-:W-:-:S02]  /*40e0*/  HADD2.F32 R40, -RZ, R29.H0_H0 ;  /* 0x2000001dff287230 */ /* 0x000fc40000004100 */
[----:B------:R-:W-:Y:S02]  /*40f0*/  HADD2.F32 R41, -RZ, R29.H1_H1 ;  /* 0x3000001dff297230 */ /* 0x000fe40000004100 */
[----:B------:R-:W-:Y:S02]  /*4100*/  HADD2.F32 R33, -RZ, R33.H1_H1 ;  /* 0x30000021ff217230 */ /* 0x000fe40000004100 */
[----:B------:R-:W-:Y:S02]  /*4110*/  HADD2.F32 R35, -RZ, R35.H1_H1 ;  /* 0x30000023ff237230 */ /* 0x000fe40000004100 */
[----:B0-----:R-:W-:Y:S01]  /*4120*/  @P0 FFMA.FTZ R125, R39, R124, R125 ;  /* 0x0000007c277d0223 */ /* 0x001fe2000001007d */
[----:B------:R-:W-:Y:S01]  /*4130*/  ISETP.NE.AND P0, PT, R19, RZ, PT ;  /* 0x000000ff1300720c */ /* 0x000fe20003f05270 */
[----:B------:R-:W-:Y:S02]  /*4140*/  HADD2.F32 R39, -RZ, R28.H1_H1 ;  /* 0x3000001cff277230 */ /* 0x000fe40000004100 */
        /* <DEDUP_REMOVED lines=34> */
[----:B------:R0:W-:Y:S04]  /*4370*/  STS.64 [R93+0x2140], R36 ;  /* 0x002140245d007388 */ /* 0x0001e80000000a00 */
[----:B------:R0:W-:Y:S02]  /*4380*/  STG.E.64 desc[UR8][R28.64], R36 ;  /* 0x000000241c007986 */ /* 0x0001e4000c101b08 */
.L_x_3216:
[----:B------:R-:W-:Y:S05]  /*4390*/  BSYNC B0 ;  /* 0x0000000000007941 */ /* 0x000fea0003800000 */
.L_x_3215:
[----:B------:R-:W-:Y:S01]  /*43a0*/  IADD3 R70, R70, 0x1, RZ ;  /* 0x0000000146467810 */ /* 0x000fe20007ffe0ff */
[----:B------:R-:W-:Y:S01]  /*43b0*/  FFMA.FTZ R63, R38, R100, R63 ;  /* 0x00000064263f7223 */ /* 0x000fe2000001003f */
[----:B------:R-:W-:Y:S01]  /*43c0*/  FFMA.FTZ R62, R39, R99, R62 ;  /* 0x00000063273e7223 */ /* 0x000fe2000001003e */
[----:B------:R-:W-:Y:S01]  /*43d0*/  FFMA.FTZ R65, R40, R98, R65 ;  /* 0x0000006228417223 */ /* 0x000fe20000010041 */
[----:B------:R-:W-:Y:S01]  /*43e0*/  ISETP.GE.AND P0, PT, R70, UR20, PT ;  /* 0x0000001446007c0c */ /* 0x000fe2000bf06270 */
        /* <DEDUP_REMOVED lines=14> */
.L_x_3212:
[----:B------:R-:W-:Y:S01]  /*44d0*/  BAR.SYNC.DEFER_BLOCKING 0x0 ;  /* 0x0000000000007b1d */ /* 0x000fe20000010000 */
[----:B------:R-:W-:Y:S01]  /*44e0*/  LEA R0, R13, R0, 0x1 ;  /* 0x000000000d007211 */ /* 0x000fe200078e08ff */
[----:B------:R-:W-:Y:S01]  /*44f0*/  USHF.L.U32 UR6, UR4, 0xb, URZ ;  /* 0x0000000b04067899 */ /* 0x000fe2000800063f */
[----:B------:R-:W-:Y:S01]  /*4500*/  F2FP.F16.F32.PACK_AB R55, R54, R55 ;  /* 0x000000373637723e */ /* 0x000fe200000000ff */
[----:B------:R-:W-:Y:S01]  /*4510*/  UIADD3 UR4, UR4, 0x1, URZ ;  /* 0x0000000104047890 */ /* 0x000fe2000fffe03f */
[----:B------:R-:W-:-:S03]  /*4520*/  F2FP.F16.F32.PACK_AB R23, R89, R90 ;  /* 0x0000005a5917723e */ /* 0x000fc600000000ff */
[----:B------:R-:W1:Y:S01]  /*4530*/  LDC.64 R32, c[0x0][0x2b0] ;  /* 0x0000ac00ff207b82 */ /* 0x000e620000000a00 */
        /* <DEDUP_REMOVED lines=12> */
[----:B------:R-:W-:Y:S01]  /*4600*/  IADD3 R6, P4, R6, 0x1000, RZ ;  /* 0x0000100006067810 */ /* 0x000fe20007f9e0ff */
[----:B------:R2:W-:Y:S01]  /*4610*/  STS.128 [R0+0x10], R52 ;  /* 0x0000103400007388 */ /* 0x0005e20000000c00 */
[----:B------:R-:W-:-:S03]  /*4620*/  NOP ;  /* 0x0000000000007918 */ /* 0x000fc60000000000 */
[----:B------:R-:W3:Y:S01]  /*4630*/  LDS.128 R24, [R50] ;  /* 0x0000000032187984 */ /* 0x000ee20000000c00 */
[----:B-1----:R-:W-:Y:S01]  /*4640*/  IMAD R19, R15, R32, RZ ;  /* 0x000000200f137224 */ /* 0x002fe200078e02ff */
[----:B------:R-:W-:Y:S02]  /*4650*/  IADD3.X R3, RZ, R3, RZ, P1, !PT ;  /* 0x00000003ff037210 */ /* 0x000fe40000ffe4ff */
[----:B0-----:R-:W0:Y:S01]  /*4660*/  LDS.128 R28, [R50+0x200] ;  /* 0x00020000321c7984 */ /* 0x001e220000000c00 */
[C---:B------:R-:W-:Y:S01]  /*4670*/  IMAD R19, R12.reuse, R33, R19 ;  /* 0x000000210c137224 */ /* 0x040fe200078e0213 */
[----:B------:R-:W-:Y:S01]  /*4680*/  IADD3.X R2, RZ, R2, RZ, P2, !PT ;  /* 0x00000002ff027210 */ /* 0x000fe200017fe4ff */
[----:B------:R-:W-:Y:S01]  /*4690*/  IMAD.WIDE.U32 R32, R12, R32, UR6 ;  /* 0x000000060c207e25 */ /* 0x000fe2000f8e0020 */
[----:B------:R-:W-:Y:S01]  /*46a0*/  ULDC.64 UR6, c[0x0][0x2b8] ;  /* 0x0000ae0000067ab9 */ /* 0x000fe20000000a00 */
[----:B--2---:R-:W1:Y:S01]  /*46b0*/  LDC R0, c[0x0][0x224] ;  /* 0x00008900ff007b82 */ /* 0x004e620000000800 */
[----:B------:R-:W-:-:S02]  /*46c0*/  IADD3.X R9, RZ, R9, RZ, P3, !PT ;  /* 0x00000009ff097210 */ /* 0x000fc40001ffe4ff */
[----:B------:R-:W-:Y:S01]  /*46d0*/  IADD3 R33, R33, R19, RZ ;  /* 0x0000001321217210 */ /* 0x000fe20007ffe0ff */
[----:B------:R-:W-:Y:S01]  /*46e0*/  IMAD R19, R17, UR6, RZ ;  /* 0x0000000611137c24 */ /* 0x000fe2000f8e02ff */
[----:B------:R-:W-:-:S03]  /*46f0*/  IADD3.X R7, RZ, R7, RZ, P4, !PT ;  /* 0x00000007ff077210 */ /* 0x000fc600027fe4ff */
        /* <DEDUP_REMOVED lines=8> */
[----:B---3--:R1:W-:Y:S04]  /*4780*/  STG.E.128 desc[UR8][R20.64], R24 ;  /* 0x0000001814007986 */ /* 0x0083e8000c101d08 */
[----:B0-----:R1:W-:Y:S03]  /*4790*/  STG.E.128 desc[UR8][R20.64+0x200], R28 ;  /* 0x0002001c14007986 */ /* 0x0013e6000c101d08 */
[----:B------:R-:W-:Y:S05]  /*47a0*/  @!P0 BRA `(.L_x_3218) ;  /* 0xffffffbc00e08947 */ /* 0x000fea000383ffff */
[----:B------:R-:W-:Y:S05]  /*47b0*/  EXIT ;  /* 0x000000000000794d */ /* 0x000fea0003800000 */
.L_x_3219:
        /* <DEDUP_REMOVED lines=12> */
.L_x_5254:


//--------------------- .text._Z25selective_scan_fwd_kernelI32Selective_Scan_fwd_kernel_traitsILi128ELi16ELi1ELb1ELb1ELb1ELb1EN3c104HalfEfEEv13SSMParamsBase --------------------------
	.section	.text._Z25selective_scan_fwd_kernelI32Selective_Scan_fwd_kernel_traitsILi128ELi16ELi1ELb1ELb1ELb1ELb1EN3c104HalfEfEEv13SSMParamsBase,"ax",@progbits
	.align	128
        .global         _Z25selective_scan_fwd_kernelI32Selective_Scan_fwd_kernel_traitsILi128ELi16ELi1ELb1ELb1ELb1ELb1EN3c104HalfEfEEv13SSMParamsBase
        .type           _Z25selective_scan_fwd_kernelI32Selective_Scan_fwd_kernel_traitsILi128ELi16ELi1ELb1ELb1ELb1ELb1EN3c104HalfEfEEv13SSMParamsBase,@function
        .size           _Z25selective_scan_fwd_kernelI32Selective_Scan_fwd_kernel_traitsILi128ELi16ELi1ELb1ELb1ELb1ELb1EN3c104HalfEfEEv13SSMParamsBase,(.L_x_5255 - _Z25selective_scan_fwd_kernelI32Selective_Scan_fwd_kernel_traitsILi128ELi16ELi1ELb1ELb1ELb1ELb1EN3c104HalfEfEEv13SSMParamsBase)
        .other          _Z25selective_scan_fwd_kernelI32Selective_Scan_fwd_kernel_traitsILi128ELi16ELi1ELb1ELb1ELb1ELb1EN3c104HalfEfEEv13SSMParamsBase,@"STO_CUDA_ENTRY STV_DEFAULT"
_Z25selective_scan_fwd_kernelI32Selective_Scan_fwd_kernel_traitsILi128ELi16ELi1ELb1ELb1ELb1ELb1EN3c104HalfEfEEv13SSMParamsBase:
.text._Z25selective_scan_fwd_kernelI32Selective_Scan_fwd_kernel_traitsILi128ELi16ELi1ELb1ELb1ELb1ELb1EN3c104HalfEfEEv13SSMParamsBase:
        /* <DEDUP_REMOVED lines=9> */
[----:B------:R-:W-:-:S07]  /*0090*/  ISETP.NE.AND.EX P1, PT, RZ, UR7, PT, P1 ;  /* 0x00000007ff007c0c */ /* 0x000fce000bf25310 */
        /* <DEDUP_REMOVED lines=31> */
[C---:B------:R-:W-:Y:S01]  /*0290*/  IMAD.WIDE.U32 R2, R12.reuse, UR4, RZ ;  /* 0x000000040c027c25 */ /* 0x040fe2000f8e00ff */
        /* <DEDUP_REMOVED lines=22> */
[----:B------:R-:W0:Y:S01]  /*0400*/  S2R R19, SR_TID.X ;  /* 0x0000000000137919 */ /* 0x000e220000002100 */
[----:B------:R-:W1:Y:S01]  /*0410*/  LDC.64 R32, c[0x0][0x2d8] ;  /* 0x0000b600ff207b82 */ /* 0x000e620000000a00 */
[----:B------:R-:W-:Y:S01]  /*0420*/  @!P2 IADD3 R0, -R0, RZ, RZ ;  /* 0x000000ff0000a210 */ /* 0x000fe20007ffe1ff */
[----:B------:R-:W-:Y:S01]  /*0430*/  ULDC.64 UR10, c[0x0][0x258] ;  /* 0x00009600000a7ab9 */ /* 0x000fe20000000a00 */
[----:B------:R-:W-:Y:S01]  /*0440*/  @!P1 LOP3.LUT R0, RZ, R10, RZ, 0x33, !PT ;  /* 0x0000000aff009212 */ /* 0x000fe200078e33ff */
[----:B------:R-:W-:Y:S01]  /*0450*/  ULDC.64 UR4, c[0x0][0x288] ;  /* 0x0000a20000047ab9 */ /* 0x000fe20000000a00 */
[----:B------:R-:W-:Y:S01]  /*0460*/  IADD3 R3, R3, R11, RZ ;  /* 0x0000000b03037210 */ /* 0x000fe20007ffe0ff */
[----:B------:R-:W-:Y:S01]  /*0470*/  IMAD R18, R16, UR4, RZ ;  /* 0x0000000410127c24 */ /* 0x000fe2000f8e02ff */
[----:B------:R-:W-:Y:S01]  /*0480*/  SHF.R.S32.HI R10, RZ, 0x1f, R0 ;  /* 0x0000001fff0a7819 */ /* 0x000fe20000011400 */
[----:B------:R-:W2:Y:S01]  /*0490*/  LDC.64 R28, c[0x0][0x2f0] ;  /* 0x0000bc00ff1c7b82 */ /* 0x000ea20000000a00 */
[----:B------:R-:W-:Y:S01]  /*04a0*/  IADD3 R5, R5, R21, RZ ;  /* 0x0000001505057210 */ /* 0x000fe20007ffe0ff */
[----:B------:R-:W-:Y:S01]  /*04b0*/  IMAD.WIDE.U32 R2, R17, UR4, R2 ;  /* 0x0000000411027c25 */ /* 0x000fe2000f8e0002 */
[----:B------:R-:W-:Y:S01]  /*04c0*/  IADD3 R9, R9, R23, RZ ;  /* 0x0000001709097210 */ /* 0x000fe20007ffe0ff */
[----:B------:R-:W-:-:S02]  /*04d0*/  ULDC.64 UR6, c[0x0][0x298] ;  /* 0x0000a60000067ab9 */ /* 0x000fc40000000a00 */
[----:B------:R-:W-:Y:S02]  /*04e0*/  IMAD R11, R10, UR10, RZ ;  /* 0x0000000a0a0b7c24 */ /* 0x000fe4000f8e02ff */
[----:B------:R-:W3:Y:S01]  /*04f0*/  LDC.64 R34, c[0x0][0x2e0] ;  /* 0x0000b800ff227b82 */ /* 0x000ee20000000a00 */
[----:B------:R-:W-:Y:S01]  /*0500*/  IMAD R23, R17, UR5, R18 ;  /* 0x0000000511177c24 */ /* 0x000fe2000f8e0212 */
[----:B------:R-:W-:Y:S01]  /*0510*/  ULDC.64 UR4, c[0x0][0x278] ;  /* 0x00009e0000047ab9 */ /* 0x000fe20000000a00 */
[C---:B------:R-:W-:Y:S02]  /*0520*/  IMAD R21, R0.reuse, UR11, R11 ;  /* 0x0000000b00157c24 */ /* 0x040fe4000f8e020b */
[----:B------:R-:W4:Y:S01]  /*0530*/  S2R R11, SR_LANEID ;  /* 0x00000000000b7919 */ /* 0x000f220000000000 */
[----:B------:R-:W-:Y:S02]  /*0540*/  IMAD.WIDE.U32 R6, R0, UR10, R6 ;  /* 0x0000000a00067c25 */ /* 0x000fe4000f8e0006 */
[----:B------:R-:W4:Y:S02]  /*0550*/  LDC.64 R30, c[0x0][0x2f8] ;  /* 0x0000be00ff1e7b82 */ /* 0x000f240000000a00 */
[----:B------:R-:W-:Y:S01]  /*0560*/  IMAD R27, R10, UR4, RZ ;  /* 0x000000040a1b7c24 */ /* 0x000fe2000f8e02ff */
[----:B-1----:R-:W-:Y:S01]  /*0570*/  LEA R20, P0, R6, R32, 0x1 ;  /* 0x0000002006147211 */ /* 0x002fe200078008ff */
[----:B------:R-:W-:Y:S01]  /*0580*/  IMAD R18, R16, UR6, RZ ;  /* 0x0000000610127c24 */ /* 0x000fe2000f8e02ff */
[----:B------:R-:W-:Y:S01]  /*0590*/  IADD3 R21, R7, R21, RZ ;  /* 0x0000001507157210 */ /* 0x000fe20007ffe0ff */
[----:B------:R-:W-:Y:S01]  /*05a0*/  IMAD.WIDE.U32 R8, R0, UR4, R8 ;  /* 0x0000000400087c25 */ /* 0x000fe2000f8e0008 */
[----:B------:R-:W-:Y:S01]  /*05b0*/  IADD3 R10, R3, R23, RZ ;  /* 0x00000017030a7210 */ /* 0x000fe20007ffe0ff */
[----:B------:R-:W-:Y:S01]  /*05c0*/  UMOV UR4, URZ ;  /* 0x0000003f00047c82 */ /* 0x000fe20008000000 */
[----:B------:R-:W-:Y:S01]  /*05d0*/  LEA.HI.X R21, R6, R33, R21, 0x1, P0 ;  /* 0x0000002106157211 */ /* 0x000fe200000f0c15 */
[----:B------:R-:W-:Y:S01]  /*05e0*/  IMAD R27, R0, UR5, R27 ;  /* 0x00000005001b7c24 */ /* 0x000fe2000f8e021b */
[----:B0-----:R-:W-:Y:S01]  /*05f0*/  SHF.L.U32 R0, R19, 0x1, RZ ;  /* 0x0000000113007819 */ /* 0x001fe200000006ff */
[C---:B------:R-:W-:Y:S01]  /*0600*/  IMAD R25, R17.reuse, UR7, R18 ;  /* 0x0000000711197c24 */ /* 0x040fe2000f8e0212 */
[----:B--2---:R-:W-:Y:S01]  /*0610*/  LEA R7, P0, R2, R28, 0x1 ;  /* 0x0000001c02077211 */ /* 0x004fe200078008ff */
[----:B------:R-:W-:Y:S01]  /*0620*/  IMAD.WIDE.U32 R4, R17, UR6, R4 ;  /* 0x0000000611047c25 */ /* 0x000fe2000f8e0004 */
[----:B------:R-:W-:-:S02]  /*0630*/  IADD3 R18, R9, R27, RZ ;  /* 0x0000001b09127210 */ /* 0x000fc40007ffe0ff */
[----:B---3--:R-:W-:Y:S02]  /*0640*/  LEA R3, P2, R8, R34, 0x1 ;  /* 0x0000002208037211 */ /* 0x008fe400078408ff */
[----:B------:R-:W-:Y:S02]  /*0650*/  IADD3 R5, R5, R25, RZ ;  /* 0x0000001905057210 */ /* 0x000fe40007ffe0ff */
[----:B------:R-:W-:Y:S02]  /*0660*/  LOP3.LUT R0, R0, 0xffffffc0, RZ, 0xc0, !PT ;  /* 0xffffffc000007812 */ /* 0x000fe400078ec0ff */
[----:B------:R-:W-:Y:S02]  /*0670*/  LEA.HI.X R2, R2, R29, R10, 0x1, P0 ;  /* 0x0000001d02027211 */ /* 0x000fe400000f0c0a */
[----:B----4-:R-:W-:Y:S02]  /*0680*/  LEA R6, P1, R4, R30, 0x1 ;  /* 0x0000001e04067211 */ /* 0x010fe400078208ff */
[----:B------:R-:W-:-:S02]  /*0690*/  LEA.HI.X R18, R8, R35, R18, 0x1, P2 ;  /* 0x0000002308127211 */ /* 0x000fc400010f0c12 */
[----:B------:R-:W-:Y:S02]  /*06a0*/  MOV R8, R7 ;  /* 0x0000000700087202 */ /* 0x000fe40000000f00 */
[----:B------:R-:W-:Y:S02]  /*06b0*/  LEA.HI.X R5, R4, R31, R5, 0x1, P1 ;  /* 0x0000001f04057211 */ /* 0x000fe400008f0c05 */
[----:B------:R-:W-:Y:S02]  /*06c0*/  LOP3.LUT R10, R0, 0x1f, R19, 0xf8, !PT ;  /* 0x0000001f000a7812 */ /* 0x000fe400078ef813 */
[----:B------:R-:W-:Y:S02]  /*06d0*/  MOV R7, R2 ;  /* 0x0000000200077202 */ /* 0x000fe40000000f00 */
[----:B------:R-:W-:Y:S02]  /*06e0*/  LOP3.LUT R9, R19, 0x1f, RZ, 0xc0, !PT ;  /* 0x0000001f13097812 */ /* 0x000fe400078ec0ff */
[----:B------:R-:W-:-:S02]  /*06f0*/  MOV R4, R20 ;  /* 0x0000001400047202 */ /* 0x000fc40000000f00 */
[----:B------:R-:W-:Y:S02]  /*0700*/  MOV R2, R21 ;  /* 0x0000001500027202 */ /* 0x000fe40000000f00 */
[----:B------:R-:W-:-:S07]  /*0710*/  MOV R0, R18 ;  /* 0x0000001200007202 */ /* 0x000fce0000000f00 */
.L_x_3258:
[----:B------:R-:W-:Y:S01]  /*0720*/  BAR.SYNC.DEFER_BLOCKING 0x0 ;  /* 0x0000000000007b1d */ /* 0x000fe20000010000 */
[----:B0-----:R-:W-:Y:S02]  /*0730*/  MOV R18, R8 ;  /* 0x0000000800127202 */ /* 0x001fe40000000f00 */
        /* <DEDUP_REMOVED lines=9> */
[----:B------:R-:W-:Y:S02]  /*07d0*/  IMAD.WIDE R36, R10, 0x10, R18 ;  /* 0x000000100a247825 */ /* 0x000fe400078e0212 */
[----:B------:R-:W0:Y:S01]  /*07e0*/  LDC R18, c[0x0][0x21c] ;  /* 0x00008700ff127b82 */ /* 0x000e220000000800 */
[----:B-1----:R-:W-:Y:S01]  /*07f0*/  ULEA UR5, UR6, UR5, 0x18 ;  /* 0x0000000506057291 */ /* 0x002fe2000f8ec03f */
[----:B----4-:R-:W-:-:S04]  /*0800*/  SHF.L.U32 R50, R49, 0x1, RZ ;  /* 0x0000000131327819 */ /* 0x010fc800000006ff */
[----:B------:R-:W-:-:S04]  /*0810*/  LOP3.LUT R50, R50, 0xffffffc0, RZ, 0xc0, !PT ;  /* 0xffffffc032327812 */ /* 0x000fc800078ec0ff */
[----:B------:R-:W-:-:S04]  /*0820*/  IADD3 R48, R50, R11, RZ ;  /* 0x0000000b32307210 */ /* 0x000fc80007ffe0ff */
[C---:B------:R-:W-:Y:S02]  /*0830*/  IADD3 R58, R48.reuse, R11, RZ ;  /* 0x0000000b303a7210 */ /* 0x040fe40007ffe0ff */
        /* <DEDUP_REMOVED lines=73> */
.L_x_3221:
[----:B------:R-:W-:Y:S05]  /*0cd0*/  BSYNC B0 ;  /* 0x0000000000007941 */ /* 0x000fea0003800000 */
.L_x_3220:
        /* <DEDUP_REMOVED lines=38> */
.L_x_3223:
[----:B------:R-:W-:Y:S05]  /*0f40*/  BSYNC B0 ;  /* 0x0000000000007941 */ /* 0x000fea0003800000 */
.L_x_3222:
        /* <DEDUP_REMOVED lines=36> */
.L_x_3225:
[----:B------:R-:W-:Y:S05]  /*1190*/  BSYNC B0 ;  /* 0x0000000000007941 */ /* 0x000fea0003800000 */
.L_x_3224:
        /* <DEDUP_REMOVED lines=38> */
.L_x_3227:
[----:B------:R-:W-:Y:S05]  /*1400*/  BSYNC B0 ;  /* 0x0000000000007941 */ /* 0x000fea0003800000 */
.L_x_3226:
        /* <DEDUP_REMOVED lines=36> */
.L_x_3229:
[----:B------:R-:W-:Y:S05]  /*1650*/  BSYNC B0 ;  /* 0x0000000000007941 */ /* 0x000fea0003800000 */
.L_x_3228:
        /* <DEDUP_REMOVED lines=38> */
.L_x_3231:
[----:B------:R-:W-:Y:S05]  /*18c0*/  BSYNC B0 ;  /* 0x0000000000007941 */ /* 0x000fea0003800000 */
.L_x_3230:
        /* <DEDUP_REMOVED lines=38> */
.L_x_3233:
[----:B------:R-:W-:Y:S05]  /*1b30*/  BSYNC B0 ;  /* 0x0000000000007941 */ /* 0x000fea0003800000 */
.L_x_3232:
        /* <DEDUP_REMOVED lines=42> */
.L_x_3235:
[----:B------:R-:W-:Y:S05]  /*1de0*/  BSYNC B0 ;  /* 0x0000000000007941 */ /* 0x000fea0003800000 */
.L_x_3234:
        /* <DEDUP_REMOVED lines=40> */
.L_x_3237:
[----:B------:R-:W-:Y:S05]  /*2070*/  BSYNC B0 ;  /* 0x0000000000007941 */ /* 0x000fea0003800000 */
.L_x_3236:
        /* <DEDUP_REMOVED lines=47> */
.L_x_3239:
[----:B------:R-:W-:Y:S05]  /*2370*/  BSYNC B0 ;  /* 0x0000000000007941 */ /* 0x000fea0003800000 */
.L_x_3238:
        /* <DEDUP_REMOVED lines=33> */
.L_x_3241:
[----:B------:R-:W-:Y:S05]  /*2590*/  BSYNC B0 ;  /* 0x0000000000007941 */ /* 0x000fea0003800000 */
.L_x_3240:
        /* <DEDUP_REMOVED lines=33> */
.L_x_3243:
[----:B------:R-:W-:Y:S05]  /*27b0*/  BSYNC B0 ;  /* 0x0000000000007941 */ /* 0x000fea0003800000 */
.L_x_3242:
        /* <DEDUP_REMOVED lines=33> */
.L_x_3245:
[----:B------:R-:W-:Y:S05]  /*29d0*/  BSYNC B0 ;  /* 0x0000000000007941 */ /* 0x000fea0003800000 */
.L_x_3244:
        /* <DEDUP_REMOVED lines=33> */
.L_x_3247:
[----:B------:R-:W-:Y:S05]  /*2bf0*/  BSYNC B0 ;  /* 0x0000000000007941 */ /* 0x000fea0003800000 */
.L_x_3246:
        /* <DEDUP_REMOVED lines=33> */
.L_x_3249:
[----:B------:R-:W-:Y:S05]  /*2e10*/  BSYNC B0 ;  /* 0x0000000000007941 */ /* 0x000fea0003800000 */
.L_x_3248:
        /* <DEDUP_REMOVED lines=33> */
.L_x_3251:
[----:B------:R-:W-:Y:S05]  /*3030*/  BSYNC B0 ;  /* 0x0000000000007941 */ /* 0x000fea0003800000 */
.L_x_3250:
        /* <DEDUP_REMOVED lines=43> */
.L_x_3257:
[----:B------:R-:W-:Y:S01]  /*32f0*/  SHF.R.S32.HI R34, RZ, 0x1f, R75 ;  /* 0x0000001fff227819 */ /* 0x000fe2000001144b */
[----:B0-----:R-:W-:-:S04]  /*3300*/  IMAD.WIDE.U32 R28, R75, UR16, RZ ;  /* 0x000000104b1c7c25 */ /* 0x001fc8000f8e00ff */
[----:B------:R-:W-:-:S04]  /*3310*/  IMAD R30, R34, UR16, RZ ;  /* 0x00000010221e7c24 */ /* 0x000fc8000f8e02ff */
[----:B------:R-:W-:Y:S01]  /*3320*/  IMAD R31, R75, UR17, R30 ;  /* 0x000000114b1f7c24 */ /* 0x000fe2000f8e021e */
[----:B------:R-:W-:-:S04]  /*3330*/  LEA R30, P0, R28, R4, 0x1 ;  /* 0x000000041c1e7211 */ /* 0x000fc800078008ff */
[----:B------:R-:W-:-:S04]  /*3340*/  IADD3 R29, R29, R31, RZ ;  /* 0x0000001f1d1d7210 */ /* 0x000fc80007ffe0ff */
[----:B------:R-:W-:-:S03]  /*3350*/  LEA.HI.X R31, R28, R2, R29, 0x1, P0 ;  /* 0x000000021c1f7211 */ /* 0x000fc600000f0c1d */
[----:B------:R-:W-:-:S05]  /*3360*/  IMAD.WIDE R30, R10, 0x10, R30 ;  /* 0x000000100a1e7825 */ /* 0x000fca00078e021e */
[----:B------:R-:W2:Y:S04]  /*3370*/  LDG.E.128 R36, desc[UR8][R30.64] ;  /* 0x000000081e247981 */ /* 0x000ea8000c1e1d00 */
[----:B------:R0:W3:Y:S01]  /*3380*/  LDG.E.128 R40, desc[UR8][R30.64+0x200] ;  /* 0x000200081e287981 */ /* 0x0000e2000c1e1d00 */
[----:B------:R-:W-:Y:S02]  /*3390*/  IMAD R32, R16, UR10, RZ ;  /* 0x0000000a10207c24 */ /* 0x000fe4000f8e02ff */
        /* <DEDUP_REMOVED lines=17> */
[----:B------:R-:W-:Y:S01]  /*34b0*/  ISETP.GE.AND P0, PT, R11, 0x1, PT ;  /* 0x000000010b00780c */ /* 0x000fe20003f06270 */
[----:B--2---:R-:W-:Y:S04]  /*34c0*/  STS.128 [R59], R36 ;  /* 0x000000243b007388 */ /* 0x004fe80000000c00 */
[----:B---3--:R-:W-:Y:S01]  /*34d0*/  STS.128 [R59+0x200], R40 ;  /* 0x000200283b007388 */ /* 0x008fe20000000c00 */
[----:B------:R-:W-:-:S03]  /*34e0*/  NOP ;  /* 0x0000000000007918 */ /* 0x000fc60000000000 */
[----:B------:R-:W2:Y:S04]  /*34f0*/  LDG.E.128 R28, desc[UR8][R66.64] ;  /* 0x00000008421c7981 */ /* 0x000ea8000c1e1d00 */
[----:B------:R0:W3:Y:S01]  /*3500*/  LDG.E.128 R32, desc[UR8][R66.64+0x200] ;  /* 0x0002000842207981 */ /* 0x0000e2000c1e1d00 */
[----:B------:R-:W1:Y:S01]  /*3510*/  S2UR UR6, SR_CgaCtaId ;  /* 0x00000000000679c3 */ /* 0x000e620000008800 */
[C---:B------:R-:W-:Y:S01]  /*3520*/  ISETP.GE.AND P1, PT, R11.reuse, 0x10, PT ;  /* 0x000000100b00780c */ /* 0x040fe20003f26270 */
[----:B------:R-:W-:Y:S01]  /*3530*/  UMOV UR5, 0x400 ;  /* 0x0000040000057882 */ /* 0x000fe20000000000 */
[----:B------:R-:W5:Y:S01]  /*3540*/  LDS.128 R36, [R58] ;  /* 0x000000003a247984 */ /* 0x000f620000000c00 */
[----:B------:R-:W-:Y:S01]  /*3550*/  ISETP.NE.AND P2, PT, R11, 0x1f, PT ;  /* 0x0000001f0b00780c */ /* 0x000fe20003f45270 */
[----:B------:R-:W-:Y:S01]  /*3560*/  BSSY B0, `(.L_x_3253) ;  /* 0x00000ab000007945 */ /* 0x000fe20003800000 */
[----:B------:R-:W-:Y:S01]  /*3570*/  MOV R73, RZ ;  /* 0x000000ff00497202 */ /* 0x000fe20000000f00 */
[----:B------:R0:W0:Y:S01]  /*3580*/  LDS.128 R40, [R58+0x10] ;  /* 0x000010003a287984 */ /* 0x0000220000000c00 */
[----:B----4-:R-:W-:Y:S01]  /*3590*/  FMUL.FTZ R72, R72, 1.4426950216293334961 ;  /* 0x3fb8aa3b48487820 */ /* 0x010fe20000410000 */
[----:B-1----:R-:W-:-:S03]  /*35a0*/  ULEA UR5, UR6, UR5, 0x18 ;  /* 0x0000000506057291 */ /* 0x002fc6000f8ec03f */
        /* <DEDUP_REMOVED lines=17> */
[----:B------:R-:W-:Y:S01]  /*36c0*/  FMUL.FTZ R118, R72, R74 ;  /* 0x0000004a48767220 */ /* 0x000fe20000410000 */
[--C-:B-----5:R-:W-:Y:S01]  /*36d0*/  HADD2.F32 R59, -RZ, R36.reuse.H0_H0 ;  /* 0x20000024ff3b7230 */ /* 0x120fe20000004100 */
[----:B------:R-:W-:Y:S01]  /*36e0*/  MOV R72, 0x3f800000 ;  /* 0x3f80000000487802 */ /* 0x000fe20000000f00 */
[----:B------:R-:W-:-:S02]  /*36f0*/  HADD2.F32 R36, -RZ, R36.H1_H1 ;  /* 0x30000024ff247230 */ /* 0x000fc40000004100 */
[----:B------:R-:W4:Y:S01]  /*3700*/  MUFU.EX2 R99, R99 ;  /* 0x0000006300637308 */ /* 0x000f220000000800 */
[--C-:B------:R-:W-:Y:S02]  /*3710*/  HADD2.F32 R106, -RZ, R37.reuse.H0_H0 ;  /* 0x20000025ff6a7230 */ /* 0x100fe40000004100 */
[----:B------:R-:W-:Y:S01]  /*3720*/  FMUL.FTZ R108, R84, R59 ;  /* 0x0000003b546c7220 */ /* 0x000fe20000410000 */
[----:B------:R-:W-:Y:S01]  /*3730*/  FMUL.FTZ R107, R83, R36 ;  /* 0x00000024536b7220 */ /* 0x000fe20000410000 */
[----:B------:R-:W-:Y:S02]  /*3740*/  HADD2.F32 R103, -RZ, R37.H1_H1 ;  /* 0x30000025ff677230 */ /* 0x000fe40000004100 */
[----:B------:R-:W-:Y:S01]  /*3750*/  FMUL.FTZ R106, R85, R106 ;  /* 0x0000006a556a7220 */ /* 0x000fe20000410000 */
[----:B-1----:R-:W-:Y:S01]  /*3760*/  FFMA.FTZ R36, R108, R100, R107 ;  /* 0x000000646c247223 */ /* 0x002fe2000001006b */
[----:B------:R-:W1:Y:S01]  /*3770*/  MUFU.EX2 R98, R98 ;  /* 0x0000006200627308 */ /* 0x000e620000000800 */
[----:B------:R-:W-:-:S02]  /*3780*/  HADD2.F32 R37, -RZ, R38.H0_H0 ;  /* 0x20000026ff257230 */ /* 0x000fc40000004100 */
[----:B0-----:R-:W-:Y:S01]  /*3790*/  FMUL.FTZ R58, R101, R100 ;  /* 0x00000064653a7220 */ /* 0x001fe20000410000 */
[----:B------:R-:W-:Y:S01]  /*37a0*/  FMUL.FTZ R103, R82, R103 ;  /* 0x0000006752677220 */ /* 0x000fe20000410000 */
[----:B------:R-:W-:Y:S02]  /*37b0*/  HADD2.F32 R38, -RZ, R38.H1_H1 ;  /* 0x30000026ff267230 */ /* 0x000fe40000004100 */
[----:B------:R-:W-:Y:S01]  /*37c0*/  FMUL.FTZ R104, R86, R37 ;  /* 0x0000002556687220 */ /* 0x000fe20000410000 */
[--C-:B------:R-:W-:Y:S01]  /*37d0*/  HADD2.F32 R112, -RZ, R39.reuse.H0_H0 ;  /* 0x20000027ff707230 */ /* 0x100fe20000004100 */
[----:B------:R-:W0:Y:S01]  /*37e0*/  MUFU.EX2 R97, R97 ;  /* 0x0000006100617308 */ /* 0x000e220000000800 */
[C---:B----4-:R-:W-:Y:S01]  /*37f0*/  FFMA.FTZ R36, R99.reuse, R36, R106 ;  /* 0x0000002463247223 */ /* 0x050fe2000001006a */
[----:B------:R-:W-:Y:S01]  /*3800*/  FMUL.FTZ R59, R99, R58 ;  /* 0x0000003a633b7220 */ /* 0x000fe20000410000 */
[----:B------:R-:W-:Y:S01]  /*3810*/  FMUL.FTZ R113, R81, R38 ;  /* 0x0000002651717220 */ /* 0x000fe20000410000 */
[----:B------:R-:W-:-:S02]  /*3820*/  HADD2.F32 R111, -RZ, R39.H1_H1 ;  /* 0x30000027ff6f7230 */ /* 0x000fc40000004100 */
[----:B------:R-:W-:Y:S01]  /*3830*/  FMUL.FTZ R112, R87, R112 ;  /* 0x0000007057707220 */ /* 0x000fe20000410000 */
[--C-:B------:R-:W-:Y:S01]  /*3840*/  HADD2.F32 R39, -RZ, R40.reuse.H0_H0 ;  /* 0x20000028ff277230 */ /* 0x100fe20000004100 */
[----:B------:R-:W4:Y:S01]  /*3850*/  MUFU.EX2 R96, R96 ;  /* 0x0000006000607308 */ /* 0x000f220000000800 */
[C---:B-1----:R-:W-:Y:S01]  /*3860*/  FFMA.FTZ R37, R98.reuse, R36, R103 ;  /* 0x0000002462257223 */ /* 0x042fe20000010067 */
[----:B------:R-:W-:Y:S01]  /*3870*/  FMUL.FTZ R36, R98, R59 ;  /* 0x0000003b62247220 */ /* 0x000fe20000410000 */
[----:B------:R-:W-:Y:S01]  /*3880*/  FMUL.FTZ R111, R80, R111 ;  /* 0x0000006f506f7220 */ /* 0x000fe20000410000 */
[----:B------:R-:W-:Y:S02]  /*3890*/  HADD2.F32 R40, -RZ, R40.H1_H1 ;  /* 0x30000028ff287230 */ /* 0x000fe40000004100 */
[----:B------:R-:W-:Y:S01]  /*38a0*/  FMUL.FTZ R116, R88, R39 ;  /* 0x0000002758747220 */ /* 0x000fe20000410000 */
[----:B------:R-:W-:Y:S01]  /*38b0*/  HADD2.F32 R121, -RZ, R43.H1_H1 ;  /* 0x3000002bff797230 */ /* 0x000fe20000004100 */
[----:B------:R-:W-:Y:S01]  /*38c0*/  LEA R59, R48, UR5, 0x4 ;  /* 0x00000005303b7c11 */ /* 0x000fe2000f8e20ff */
[----:B------:R-:W1:Y:S01]  /*38d0*/  MUFU.EX2 R95, R95 ;  /* 0x0000005f005f7308 */ /* 0x000e620000000800 */
[C---:B0-----:R-:W-:Y:S01]  /*38e0*/  FFMA.FTZ R38, R97.reuse, R37, R104 ;  /* 0x0000002561267223 */ /* 0x041fe20000010068 */
[----:B------:R-:W-:Y:S01]  /*38f0*/  FMUL.FTZ R37, R97, R36 ;  /* 0x0000002461257220 */ /* 0x000fe20000410000 */
[----:B------:R-:W-:-:S02]  /*3900*/  HADD2.F32 R36, -RZ, R41.H0_H0 ;  /* 0x20000029ff247230 */ /* 0x000fc40000004100 */
[----:B------:R-:W-:Y:S01]  /*3910*/  FMUL.FTZ R117, R79, R40 ;  /* 0x000000284f757220 */ /* 0x000fe20000410000 */
[----:B------:R-:W-:Y:S02]  /*3920*/  HADD2.F32 R41, -RZ, R41.H1_H1 ;  /* 0x30000029ff297230 */ /* 0x000fe40000004100 */
[----:B------:R-:W-:Y:S01]  /*3930*/  FMUL.FTZ R121, R76, R121 ;  /* 0x000000794c797220 */ /* 0x000fe20000410000 */
[----:B------:R-:W0:Y:S01]  /*3940*/  MUFU.EX2 R94, R94 ;  /* 0x0000005e005e7308 */ /* 0x000e220000000800 */
[C---:B----4-:R-:W-:Y:S01]  /*3950*/  FFMA.FTZ R58, R96.reuse, R38, R113 ;  /* 0x00000026603a7223 */ /* 0x050fe20000010071 */
[----:B------:R-:W-:Y:S01]  /*3960*/  FMUL.FTZ R38, R96, R37 ;  /* 0x0000002560267220 */ /* 0x000fe20000410000 */
[----:B------:R-:W-:Y:S01]  /*3970*/  FMUL.FTZ R115, R89, R36 ;  /* 0x0000002459737220 */ /* 0x000fe20000410000 */
[----:B------:R-:W-:-:S04]  /*3980*/  FMUL.FTZ R122, R78, R41 ;  /* 0x000000294e7a7220 */ /* 0x000fc80000410000 */
[----:B------:R-:W4:Y:S01]  /*3990*/  MUFU.EX2 R93, R93 ;  /* 0x0000005d005d7308 */ /* 0x000f220000000800 */
[C---:B-1----:R-:W-:Y:S01]  /*39a0*/  FFMA.FTZ R58, R95.reuse, R58, R112 ;  /* 0x0000003a5f3a7223 */ /* 0x042fe20000010070 */
[----:B------:R-:W-:-:S06]  /*39b0*/  FMUL.FTZ R37, R95, R38 ;  /* 0x000000265f257220 */ /* 0x000fcc0000410000 */
[----:B------:R-:W1:Y:S01]  /*39c0*/  MUFU.EX2 R92, R92 ;  /* 0x0000005c005c7308 */ /* 0x000e620000000800 */
[C---:B0-----:R-:W-:Y:S01]  /*39d0*/  FFMA.FTZ R58, R94.reuse, R58, R111 ;  /* 0x0000003a5e3a7223 */ /* 0x041fe2000001006f */
[----:B------:R-:W-:Y:S01]  /*39e0*/  FMUL.FTZ R38, R94, R37 ;  /* 0x000000255e267220 */ /* 0x000fe20000410000 */
[--C-:B------:R-:W-:Y:S02]  /*39f0*/  HADD2.F32 R37, -RZ, R42.reuse.H0_H0 ;  /* 0x2000002aff257230 */ /* 0x100fe40000004100 */
[----:B------:R-:W-:-:S03]  /*3a00*/  HADD2.F32 R42, -RZ, R42.H1_H1 ;  /* 0x3000002aff2a7230 */ /* 0x000fc60000004100 */
        /* <DEDUP_REMOVED lines=10> */
[----:B------:R-:W-:-:S06]  /*3ab0*/  FMUL.FTZ R36, R102, R39 ;  /* 0x0000002766247220 */ /* 0x000fcc0000410000 */
[----:B------:R-:W0:Y:S01]  /*3ac0*/  MUFU.EX2 R110, R110 ;  /* 0x0000006e006e7308 */ /* 0x000e220000000800 */
[C---:B----4-:R-:W-:Y:S01]  /*3ad0*/  FFMA.FTZ R58, R109.reuse, R58, R122 ;  /* 0x0000003a6d3a7223 */ /* 0x050fe2000001007a */
[----:B------:R-:W-:Y:S01]  /*3ae0*/  FMUL.FTZ R38, R109, R36 ;  /* 0x000000246d267220 */ /* 0x000fe20000410000 */
[----:B------:R-:W-:-:S05]  /*3af0*/  HADD2.F32 R36, -RZ, R43.H0_H0 ;  /* 0x2000002bff247230 */ /* 0x000fca0000004100 */
[----:B------:R-:W4:Y:S01]  /*3b00*/  MUFU.EX2 R114, R114 ;  /* 0x0000007200727308 */ /* 0x000f220000000800 */
[C---:B-1----:R-:W-:Y:S01]  /*3b10*/  FFMA.FTZ R58, R105.reuse, R58, R120 ;  /* 0x0000003a693a7223 */ /* 0x042fe20000010078 */
[----:B------:R-:W-:Y:S01]  /*3b20*/  FMUL.FTZ R37, R105, R38 ;  /* 0x0000002669257220 */ /* 0x000fe20000410000 */
[----:B------:R-:W-:-:S05]  /*3b30*/  FMUL.FTZ R123, R91, R36 ;  /* 0x000000245b7b7220 */ /* 0x000fca0000410000 */
[----:B------:R-:W1:Y:S01]  /*3b40*/  MUFU.EX2 R118, R118 ;  /* 0x0000007600767308 */ /* 0x000e620000000800 */
[C---:B0-----:R-:W-:Y:S01]  /*3b50*/  FFMA.FTZ R58, R110.reuse, R58, R119 ;  /* 0x0000003a6e3a7223 */ /* 0x041fe20000010077 */
[----:B------:R-:W-:-:S03]  /*3b60*/  FMUL.FTZ R37, R110, R37 ;  /* 0x000000256e257220 */ /* 0x000fc60000410000 */
[C---:B----4-:R-:W-:Y:S01]  /*3b70*/  FFMA.FTZ R58, R114.reuse, R58, R123 ;  /* 0x0000003a723a7223 */ /* 0x050fe2000001007b */
[----:B------:R-:W-:-:S03]  /*3b80*/  FMUL.FTZ R37, R114, R37 ;  /* 0x0000002572257220 */ /* 0x000fc60000410000 */
[C---:B-1----:R-:W-:Y:S01]  /*3b90*/  FFMA.FTZ R67, R118.reuse, R58, R121 ;  /* 0x0000003a76437223 */ /* 0x042fe20000010079 */
[----:B------:R-:W-:Y:S01]  /*3ba0*/  FMUL.FTZ R66, R118, R37 ;  /* 0x0000002576427220 */ /* 0x000fe20000410000 */
[----:B------:R-:W-:-:S03]  /*3bb0*/  IADD3 R58, R48, R11, RZ ;  /* 0x0000000b303a7210 */ /* 0x000fc60007ffe0ff */
[----:B------:R-:W0:Y:S01]  /*3bc0*/  SHFL.UP PT, R36, R67, 0x1, RZ ;  /* 0x0420000043247989 */ /* 0x000e2200000e00ff */
[----:B------:R-:W-:-:S03]  /*3bd0*/  LEA R58, R58, UR5, 0x4 ;  /* 0x000000053a3a7c11 */ /* 0x000fc6000f8e20ff */
        /* <DEDUP_REMOVED lines=45> */
[----:B------:R-:W-:-:S03]  /*3eb0*/  FFMA.FTZ R38, R37, R38, R39 ;  /* 0x0000002625267223 */ /* 0x000fc60000010027 */
[CC--:B-1----:R-:W-:Y:S01]  /*3ec0*/  FMUL.FTZ R39, R67.reuse, R40.reuse ;  /* 0x0000002843277220 */ /* 0x0c2fe20000410000 */
[C---:B------:R-:W-:Y:S01]  /*3ed0*/  FFMA.FTZ R40, R38.reuse, R40, R41 ;  /* 0x0000002826287223 */ /* 0x040fe20000010029 */
[----:B------:R-:W-:Y:S02]  /*3ee0*/  FSEL R37, R38, R37, !P1 ;  /* 0x0000002526257208 */ /* 0x000fe40004800000 */
[----:B------:R-:W-:Y:S02]  /*3ef0*/  FSEL R36, R67, R36, !P1 ;  /* 0x0000002443247208 */ /* 0x000fe40004800000 */
[----:B------:R-:W-:Y:S01]  /*3f00*/  FSEL R37, R40, R37, !P0 ;  /* 0x0000002528257208 */ /* 0x000fe20004000000 */
[C---:B------:R-:W-:Y:S01]  /*3f10*/  FFMA.FTZ R40, R42.reuse, R40, R43 ;  /* 0x000000282a287223 */ /* 0x040fe2000001002b */
[----:B------:R-:W-:Y:S01]  /*3f20*/  FSEL R41, R39, R36, !P0 ;  /* 0x0000002427297208 */ /* 0x000fe20004000000 */
[----:B------:R-:W-:Y:S01]  /*3f30*/  FMUL.FTZ R39, R42, R39 ;  /* 0x000000272a277220 */ /* 0x000fe20000410000 */
[----:B------:R-:W-:Y:S01]  /*3f40*/  @P2 MOV R36, R72 ;  /* 0x0000004800242202 */ /* 0x000fe20000000f00 */
[----:B------:R-:W-:-:S02]  /*3f50*/  @P3 FFMA.FTZ R37, R124, R37, R125 ;  /* 0x000000257c253223 */ /* 0x000fc4000001007d */
[----:B------:R-:W-:-:S03]  /*3f60*/  @P3 FMUL.FTZ R41, R124, R41 ;  /* 0x000000297c293220 */ /* 0x000fc60000410000 */
        /* <DEDUP_REMOVED lines=10> */
.L_x_3254:
[----:B------:R-:W-:Y:S05]  /*4010*/  BSYNC B0 ;  /* 0x0000000000007941 */ /* 0x000fea0003800000 */
.L_x_3253:
[----:B------:R-:W-:Y:S01]  /*4020*/  BAR.SYNC.DEFER_BLOCKING 0x0 ;  /* 0x0000000000007b1d */ /* 0x000fe20000010000 */
[----:B------:R-:W-:Y:S01]  /*4030*/  ISETP.NE.AND P0, PT, R49, RZ, PT ;  /* 0x000000ff3100720c */ /* 0x000fe20003f05270 */
[--C-:B------:R-:W-:Y:S02]  /*4040*/  HADD2.F32 R67, -RZ, R31.reuse.H0_H0 ;  /* 0x2000001fff437230 */ /* 0x100fe40000004100 */
[----:B------:R-:W-:Y:S02]  /*4050*/  HADD2.F32 R42, -RZ, R31.H1_H1 ;  /* 0x3000001fff2a7230 */ /* 0x000fe40000004100 */
[----:B------:R-:W-:Y:S01]  /*4060*/  BSSY B0, `(.L_x_3255) ;  /* 0x0000036000007945 */ /* 0x000fe20003800000 */
[--C-:B0-----:R-:W-:Y:S02]  /*4070*/  HADD2.F32 R73, -RZ, R33.reuse.H0_H0 ;  /* 0x20000021ff497230 */ /* 0x101fe40000004100 */
[----:B------:R-:W-:Y:S02]  /*4080*/  HADD2.F32 R66, -RZ, R33.H1_H1 ;  /* 0x30000021ff427230 */ /* 0x000fe40000004100 */
[----:B------:R-:W-:-:S02]  /*4090*/  HADD2.F32 R43, -RZ, R30.H0_H0 ;  /* 0x2000001eff2b7230 */ /* 0x000fc40000004100 */
[----:B------:R-:W-:Y:S02]  /*40a0*/  HADD2.F32 R31, -RZ, R32.H0_H0 ;  /* 0x20000020ff1f7230 */ /* 0x000fe40000004100 */
[----:B------:R-:W-:Y:S02]  /*40b0*/  HADD2.F32 R33, -RZ, R34.H0_H0 ;  /* 0x20000022ff217230 */ /* 0x000fe40000004100 */
[----:B------:R-:W-:Y:S02]  /*40c0*/  HADD2.F32 R38, -RZ, R28.H1_H1 ;  /* 0x3000001cff267230 */ /* 0x000fe40000004100 */
[--C-:B------:R-:W-:Y:S02]  /*40d0*/  HADD2.F32 R41, -RZ, R29.reuse.H0_H0 ;  /* 0x2000001dff297230 */ /* 0x100fe40000004100 */
[----:B------:R-:W-:Y:S02]  /*40e0*/  HADD2.F32 R40, -RZ, R29.H1_H1 ;  /* 0x3000001dff287230 */ /* 0x000fe40000004100 */
[----:B------:R-:W-:Y:S01]  /*40f0*/  HADD2.F32 R30, -RZ, R30.H1_H1 ;  /* 0x3000001eff1e7230 */ /* 0x000fe20000004100 */
[----:B------:R-:W0:Y:S01]  /*4100*/  LDS R39, [UR5+0x212c] ;  /* 0x00212c05ff277984 */ /* 0x000e220008000800 */
[----:B------:R-:W-:-:S02]  /*4110*/  HADD2.F32 R32, -RZ, R32.H1_H1 ;  /* 0x30000020ff207230 */ /* 0x000fc40000004100 */
[----:B------:R-:W-:Y:S02]  /*4120*/  HADD2.F32 R34, -RZ, R34.H1_H1 ;  /* 0x30000022ff227230 */ /* 0x000fe40000004100 */
[----:B------:R-:W-:Y:S02]  /*4130*/  HADD2.F32 R72, -RZ, R35.H1_H1 ;  /* 0x30000023ff487230 */ /* 0x000fe40000004100 */
[----:B0-----:R-:W-:Y:S01]  /*4140*/  @P0 FFMA.FTZ R125, R39, R124, R125 ;  /* 0x0000007c277d0223 */ /* 0x001fe2000001007d */
[----:B------:R-:W-:Y:S01]  /*4150*/  ISETP.NE.AND P0, PT, R49, RZ, PT ;  /* 0x000000ff3100720c */ /* 0x000fe20003f05270 */
[----:B------:R-:W-:Y:S02]  /*4160*/  HADD2.F32 R39, -RZ, R28.H0_H0 ;  /* 0x2000001cff277230 */ /* 0x000fe40000004100 */
[----:B------:R-:W-:-:S04]  /*4170*/  FFMA.FTZ R101, R101, R125, R108 ;  /* 0x0000007d65657223 */ /* 0x000fc8000001006c */
[----:B------:R-:W-:-:S04]  /*4180*/  FFMA.FTZ R100, R100, R101, R107 ;  /* 0x0000006564647223 */ /* 0x000fc8000001006b */
        /* <DEDUP_REMOVED lines=30> */
[C---:B0-----:R-:W-:Y:S02]  /*4370*/  LEA R28, P0, R102.reuse, R28, 0x3 ;  /* 0x0000001c661c7211 */ /* 0x041fe400078018ff */
[----:B------:R-:W-:Y:S02]  /*4380*/  LEA R35, R75, UR5, 0x3 ;  /* 0x000000054b237c11 */ /* 0x000fe4000f8e18ff */
[----:B------:R-:W-:-:S03]  /*4390*/  LEA.HI.X R29, R102, R29, R104, 0x3, P0 ;  /* 0x0000001d661d7211 */ /* 0x000fc600000f1c68 */
[----:B------:R0:W-:Y:S04]  /*43a0*/  STS.64 [R35+0x2140], R36 ;  /* 0x0021402423007388 */ /* 0x0001e80000000a00 */
[----:B------:R0:W-:Y:S02]  /*43b0*/  STG.E.64 desc[UR8][R28.64], R36 ;  /* 0x000000241c007986 */ /* 0x0001e4000c101b08 */
.L_x_3256:
[----:B------:R-:W-:Y:S05]  /*43c0*/  BSYNC B0 ;  /* 0x0000000000007941 */ /* 0x000fea0003800000 */
.L_x_3255:
        /* <DEDUP_REMOVED lines=19> */
.L_x_3252:
[----:B------:R-:W-:Y:S01]  /*4500*/  BAR.SYNC.DEFER_BLOCKING 0x0 ;  /* 0x0000000000007b1d */ /* 0x000fe20000010000 */
[----:B------:R-:W-:Y:S01]  /*4510*/  LEA R60, R11, R50, 0x1 ;  /* 0x000000320b3c7211 */ /* 0x000fe200078e08ff */
[----:B------:R-:W-:Y:S01]  /*4520*/  USHF.L.U32 UR6, UR4, 0xb, URZ ;  /* 0x0000000b04067899 */ /* 0x000fe2000800063f */
[----:B------:R-:W-:Y:S02]  /*4530*/  F2FP.F16.F32.PACK_AB R31, R25, R24 ;  /* 0x00000018191f723e */ /* 0x000fe400000000ff */
[----:B------:R-:W-:-:S03]  /*4540*/  F2FP.F16.F32.PACK_AB R30, R23, R22 ;  /* 0x00000016171e723e */ /* 0x000fc600000000ff */
[----:B------:R-:W1:Y:S01]  /*4550*/  LDC.64 R52, c[0x0][0x2b0] ;  /* 0x0000ac00ff347b82 */ /* 0x000e620000000a00 */
[----:B0-----:R-:W-:Y:S01]  /*4560*/  F2FP.F16.F32.PACK_AB R29, R21, R20 ;  /* 0x00000014151d723e */ /* 0x001fe200000000ff */
[----:B------:R-:W-:Y:S01]  /*4570*/  USHF.R.S32.HI UR7, URZ, 0x1f, UR6 ;  /* 0x0000001f3f077899 */ /* 0x000fe20008011406 */
[----:B------:R-:W-:Y:S01]  /*4580*/  F2FP.F16.F32.PACK_AB R28, R19, R18 ;  /* 0x00000012131c723e */ /* 0x000fe200000000ff */
[----:B------:R-:W-:Y:S01]  /*4590*/  ULDC.64 UR10, c[0x0][0x2b8] ;  /* 0x0000ae00000a7ab9 */ /* 0x000fe20000000a00 */
[----:B------:R-:W-:Y:S01]  /*45a0*/  F2FP.F16.F32.PACK_AB R35, R57, R56 ;  /* 0x000000383923723e */ /* 0x000fe200000000ff */
[----:B------:R-:W-:Y:S01]  /*45b0*/  ULDC.64 UR12, c[0x0][0x2a8] ;  /* 0x0000aa00000c7ab9 */ /* 0x000fe20000000a00 */
[----:B------:R-:W-:Y:S01]  /*45c0*/  F2FP.F16.F32.PACK_AB R34, R47, R46 ;  /* 0x0000002e2f22723e */ /* 0x000fe200000000ff */
[----:B------:R-:W0:Y:S01]  /*45d0*/  LDC.64 R54, c[0x0][0x2a0] ;  /* 0x0000a800ff367b82 */ /* 0x000e220000000a00 */
[----:B------:R-:W-:Y:S02]  /*45e0*/  F2FP.F16.F32.PACK_AB R33, R45, R44 ;  /* 0x0000002c2d21723e */ /* 0x000fe400000000ff */
[----:B------:R-:W-:-:S02]  /*45f0*/  LEA R60, R60, UR5, 0x4 ;  /* 0x000000053c3c7c11 */ /* 0x000fc4000f8e20ff */
[----:B------:R-:W-:-:S03]  /*4600*/  F2FP.F16.F32.PACK_AB R32, R27, R26 ;  /* 0x0000001a1b20723e */ /* 0x000fc600000000ff */
[----:B------:R2:W-:Y:S04]  /*4610*/  STS.128 [R60], R28 ;  /* 0x0000001c3c007388 */ /* 0x0005e80000000c00 */
[----:B------:R3:W-:Y:S01]  /*4620*/  STS.128 [R60+0x10], R32 ;  /* 0x000010203c007388 */ /* 0x0007e20000000c00 */
[----:B------:R-:W-:-:S03]  /*4630*/  NOP ;  /* 0x0000000000007918 */ /* 0x000fc60000000000 */
[----:B------:R-:W4:Y:S01]  /*4640*/  LDS.128 R36, [R59] ;  /* 0x000000003b247984 */ /* 0x000f220000000c00 */
[C---:B-1----:R-:W-:Y:S02]  /*4650*/  IMAD R48, R13.reuse, R52, RZ ;  /* 0x000000340d307224 */ /* 0x042fe400078e02ff */
[----:B0-----:R-:W-:Y:S01]  /*4660*/  IMAD R50, R13, R54, RZ ;  /* 0x000000360d327224 */ /* 0x001fe200078e02ff */
[----:B------:R-:W0:Y:S01]  /*4670*/  LDS.128 R40, [R59+0x200] ;  /* 0x000200003b287984 */ /* 0x000e220000000c00 */
[C---:B------:R-:W-:Y:S02]  /*4680*/  IMAD R51, R12.reuse, R53, R48 ;  /* 0x000000350c337224 */ /* 0x040fe400078e0230 */
[----:B------:R-:W-:-:S04]  /*4690*/  IMAD.WIDE.U32 R48, R12, R52, UR6 ;  /* 0x000000060c307e25 */ /* 0x000fc8000f8e0034 */
[----:B--2---:R-:W-:Y:S01]  /*46a0*/  IMAD R28, R16, UR10, RZ ;  /* 0x0000000a101c7c24 */ /* 0x004fe2000f8e02ff */
[----:B------:R-:W-:Y:S01]  /*46b0*/  IADD3 R49, R49, R51, RZ ;  /* 0x0000003331317210 */ /* 0x000fe20007ffe0ff */
[----:B------:R-:W-:Y:S02]  /*46c0*/  IMAD R53, R12, R55, R50 ;  /* 0x000000370c357224 */ /* 0x000fe400078e0232 */
[C---:B---3--:R-:W-:Y:S02]  /*46d0*/  IMAD R33, R17.reuse, UR11, R28 ;  /* 0x0000000b11217c24 */ /* 0x048fe4000f8e021c */
        /* <DEDUP_REMOVED lines=14> */
[----:B----4-:R-:W-:Y:S02]  /*47c0*/  STG.E.128 desc[UR8][R62.64], R36 ;  /* 0x000000243e007986 */ /* 0x010fe4000c101d08 */
        /* <DEDUP_REMOVED lines=30> */
[----:B------:R-:W-:Y:S01]  /*49b0*/  FMUL.FTZ R30, R33, -1.4426950216293334961 ;  /* 0xbfb8aa3b211e7820 */ /* 0x000fe20000410000 */
[----:B------:R-:W-:Y:S02]  /*49c0*/  HADD2.F32 R51, -RZ, R51.H1_H1 ;  /* 0x30000033ff337230 */ /* 0x000fe40000004100 */
[----:B------:R-:W-:Y:S01]  /*49d0*/  FMUL.FTZ R40, R39, -1.4426950216293334961 ;  /* 0xbfb8aa3b27287820 */ /* 0x000fe20000410000 */
[----:B------:R-:W-:-:S02]  /*49e0*/  HADD2.F32 R50, -RZ, R50.H1_H1 ;  /* 0x30000032ff327230 */ /* 0x000fc40000004100 */
[----:B------:R-:W-:Y:S01]  /*49f0*/  FMUL.FTZ R37, R48, -1.4426950216293334961 ;  /* 0xbfb8aa3b30257820 */ /* 0x000fe20000410000 */
[--C-:B-1----:R-:W-:Y:S02]  /*4a00*/  HADD2.F32 R65, -RZ, R55.reuse.H0_H0 ;  /* 0x20000037ff417230 */ /* 0x102fe40000004100 */
[----:B------:R-:W-:Y:S01]  /*4a10*/  FMUL.FTZ R41, R51, -1.4426950216293334961 ;  /* 0xbfb8aa3b33297820 */ /* 0x000fe20000410000 */
[----:B------:R1:W2:Y:S01]  /*4a20*/  MUFU.EX2 R31, R28 ;  /* 0x0000001c001f7308 */ /* 0x0002a20000000800 */
[----:B------:R-:W-:Y:S02]  /*4a30*/  HADD2.F32 R63, -RZ, R54.H1_H1 ;  /* 0x30000036ff3f7230 */ /* 0x000fe40000004100 */
[----:B------:R-:W-:Y:S01]  /*4a40*/  FMUL.FTZ R35, R50, -1.4426950216293334961 ;  /* 0xbfb8aa3b32237820 */ /* 0x000fe20000410000 */
[----:B------:R-:W-:Y:S02]  /*4a50*/  HADD2.F32 R66, -RZ, R55.H1_H1 ;  /* 0x30000037ff427230 */ /* 0x000fe40000004100 */
[----:B------:R-:W-:Y:S01]  /*4a60*/  FMUL.FTZ R55, R65, -1.4426950216293334961 ;  /* 0xbfb8aa3b41377820 */ /* 0x000fe20000410000 */
[----:B------:R-:W-:Y:S01]  /*4a70*/  FMUL.FTZ R64, R63, -1.4426950216293334961 ;  /* 0xbfb8aa3b3f407820 */ /* 0x000fe20000410000 */
[----:B------:R3:W4:Y:S01]  /*4a80*/  MUFU.EX2 R32, R29 ;  /* 0x0000001d00207308 */ /* 0x0007220000000800 */
[----:B-1----:R-:W-:-:S02]  /*4a90*/  HADD2.F32 R28, -RZ, R52.H0_H0 ;  /* 0x20000034ff1c7230 */ /* 0x002fc40000004100 */
[----:B------:R-:W-:Y:S01]  /*4aa0*/  FMUL.FTZ R67, R66, -1.4426950216293334961 ;  /* 0xbfb8aa3b42437820 */ /* 0x000fe20000410000 */
[----:B------:R-:W-:Y:S02]  /*4ab0*/  HADD2.F32 R52, -RZ, R52.H1_H1 ;  /* 0x30000034ff347230 */ /* 0x000fe40000004100 */
[----:B0-----:R-:W-:Y:S01]  /*4ac0*/  FADD.FTZ R36, R36, 1 ;  /* 0x3f80000024247421 */ /* 0x001fe20000010000 */
[----:B------:R-:W-:Y:S01]  /*4ad0*/  FMUL.FTZ R42, R28, -1.4426950216293334961 ;  /* 0xbfb8aa3b1c2a7820 */ /* 0x000fe20000410000 */
[----:B------:R0:W1:Y:S01]  /*4ae0*/  MUFU.EX2 R34, R30 ;  /* 0x0000001e00227308 */ /* 0x0000620000000800 */
[--C-:B---3--:R-:W-:Y:S02]  /*4af0*/  HADD2.F32 R29, -RZ, R53.reuse.H0_H0 ;  /* 0x20000035ff1d7230 */ /* 0x108fe40000004100 */
[----:B------:R-:W-:Y:S01]  /*4b00*/  FMUL.FTZ R43, R52, -1.4426950216293334961 ;  /* 0xbfb8aa3b342b7820 */ /* 0x000fe20000410000 */
[----:B------:R-:W-:Y:S02]  /*4b10*/  HADD2.F32 R53, -RZ, R53.H1_H1 ;  /* 0x30000035ff357230 */ /* 0x000fe40000004100 */
[----:B--2---:R-:W-:Y:S01]  /*4b20*/  FADD.FTZ R31, R31, 1 ;  /* 0x3f8000001f1f7421 */ /* 0x004fe20000010000 */
[----:B------:R-:W-:-:S02]  /*4b30*/  FMUL.FTZ R58, R29, -1.4426950216293334961 ;  /* 0xbfb8aa3b1d3a7820 */ /* 0x000fc40000410000 */
[----:B------:R-:W-:Y:S01]  /*4b40*/  FMUL.FTZ R62, R53, -1.4426950216293334961 ;  /* 0xbfb8aa3b353e7820 */ /* 0x000fe20000410000 */
[----:B0-----:R-:W-:Y:S01]  /*4b50*/  HADD2.F32 R30, -RZ, R54.H0_H0 ;  /* 0x20000036ff1e7230 */ /* 0x001fe20000004100 */
[----:B------:R-:W0:Y:S01]  /*4b60*/  MUFU.EX2 R37, R37 ;  /* 0x0000002500257308 */ /* 0x000e220000000800 */
[----:B----4-:R-:W-:-:S03]  /*4b70*/  FADD.FTZ R32, R32, 1 ;  /* 0x3f80000020207421 */ /* 0x010fc60000010000 */
[----:B------:R-:W-:Y:S01]  /*4b80*/  FMUL.FTZ R54, R30, -1.4426950216293334961 ;  /* 0xbfb8aa3b1e367820 */ /* 0x000fe20000410000 */
[----:B-1----:R-:W-:-:S03]  /*4b90*/  FADD.FTZ R34, R34, 1 ;  /* 0x3f80000022227421 */ /* 0x002fc60000010000 */
        /* <DEDUP_REMOVED lines=21> */
[----:B------:R-:W0:Y:S01]  /*4cf0*/  MUFU.RCP R36, R36 ;  /* 0x0000002400247308 */ /* 0x000e220000001000 */
[----:B-1----:R-:W-:-:S07]  /*4d00*/  FADD.FTZ R42, R42, 1 ;  /* 0x3f8000002a2a7421 */ /* 0x002fce0000010000 */
[----:B------:R-:W1:Y:S01]  /*4d10*/  MUFU.RCP R34, R34 ;  /* 0x0000002200227308 */ /* 0x000e620000001000 */
[----:B--2---:R-:W-:-:S07]  /*4d20*/  FADD.FTZ R54, R54, 1 ;  /* 0x3f80000036367421 */ /* 0x004fce0000010000 */
        /* <DEDUP_REMOVED lines=19> */
[----:B0-----:R-:W-:Y:S02]  /*4e60*/  FMUL.FTZ R65, R65, R36 ;  /* 0x0000002441417220 */ /* 0x001fe40000410000 */
[----:B------:R-:W0:Y:S02]  /*4e70*/  LDC.64 R36, c[0x0][0x2c0] ;  /* 0x0000b000ff247b82 */ /* 0x000e240000000a00 */
[----:B------:R-:W-:-:S03]  /*4e80*/  FMUL.FTZ R65, R65, R56 ;  /* 0x0000003841417220 */ /* 0x000fc60000410000 */
[----:B------:R-:W3:Y:S01]  /*4e90*/  MUFU.RCP R69, R42 ;  /* 0x0000002a00457308 */ /* 0x000ee20000001000 */
[----:B-1----:R-:W-:-:S04]  /*4ea0*/  FMUL.FTZ R50, R50, R35 ;  /* 0x0000002332327220 */ /* 0x002fc80000410000 */
[----:B------:R-:W-:-:S03]  /*4eb0*/  FMUL.FTZ R19, R50, R23 ;  /* 0x0000001732137220 */ /* 0x000fc60000410000 */
[----:B------:R-:W1:Y:S01]  /*4ec0*/  MUFU.RCP R43, R43 ;  /* 0x0000002b002b7308 */ /* 0x000e620000001000 */
[----:B--2---:R-:W-:Y:S01]  /*4ed0*/  FMUL.FTZ R39, R39, R40 ;  /* 0x0000002827277220 */ /* 0x004fe20000410000 */
[----:B------:R-:W-:-:S03]  /*4ee0*/  F2FP.F16.F32.PACK_AB R22, R19, R22 ;  /* 0x000000161316723e */ /* 0x000fc600000000ff */
[----:B------:R-:W-:-:S03]  /*4ef0*/  FMUL.FTZ R23, R39, R24 ;  /* 0x0000001827177220 */ /* 0x000fc60000410000 */
[----:B------:R-:W2:Y:S01]  /*4f00*/  MUFU.RCP R58, R58 ;  /* 0x0000003a003a7308 */ /* 0x000ea20000001000 */
[----:B---3--:R-:W-:Y:S01]  /*4f10*/  FMUL.FTZ R21, R28, R69 ;  /* 0x000000451c157220 */ /* 0x008fe20000410000 */
[----:B------:R-:W-:-:S03]  /*4f20*/  F2FP.F16.F32.PACK_AB R23, R34, R23 ;  /* 0x000000172217723e */ /* 0x000fc600000000ff */
[----:B------:R-:W-:Y:S01]  /*4f30*/  FMUL.FTZ R26, R21, R26 ;  /* 0x0000001a151a7220 */ /* 0x000fe20000410000 */
[----:B------:R-:W-:Y:S02]  /*4f40*/  F2FP.F16.F32.PACK_AB R21, R32, R31 ;  /* 0x0000001f2015723e */ /* 0x000fe400000000ff */
        /* <DEDUP_REMOVED lines=8> */
[----:B---3--:R-:W-:-:S04]  /*4fd0*/  FMUL.FTZ R18, R53, R62 ;  /* 0x0000003e35127220 */ /* 0x008fc80000410000 */
[----:B------:R-:W-:-:S03]  /*4fe0*/  FMUL.FTZ R18, R18, R45 ;  /* 0x0000002d12127220 */ /* 0x000fc60000410000 */
[----:B------:R-:W3:Y:S01]  /*4ff0*/  MUFU.RCP R67, R67 ;  /* 0x0000004300437308 */ /* 0x000ee20000001000 */
[----:B-1----:R-:W-:Y:S01]  /*5000*/  FMUL.FTZ R25, R30, R71 ;  /* 0x000000471e197220 */ /* 0x002fe20000410000 */
[----:B------:R-:W-:Y:S01]  /*5010*/  F2FP.F16.F32.PACK_AB R33, R18, R29 ;  /* 0x0000001d1221723e */ /* 0x000fe200000000ff */
[----:B------:R-:W-:Y:S01]  /*5020*/  BAR.SYNC.DEFER_BLOCKING 0x0 ;  /* 0x0000000000007b1d */ /* 0x000fe20000010000 */
[----:B0-----:R-:W-:Y:S02]  /*5030*/  IMAD R18, R13, R36, RZ ;  /* 0x000000240d127224 */ /* 0x001fe400078e02ff */
[----:B------:R-:W-:Y:S02]  /*5040*/  FMUL.FTZ R25, R25, R46 ;  /* 0x0000002e19197220 */ /* 0x000fe40000410000 */
[C---:B------:R-:W-:Y:S02]  /*5050*/  IMAD R37, R12.reuse, R37, R18 ;  /* 0x000000250c257224 */ /* 0x040fe400078e0212 */
[----:B--2---:R-:W-:Y:S01]  /*5060*/  FMUL.FTZ R20, R63, R64 ;  /* 0x000000403f147220 */ /* 0x004fe20000410000 */
[----:B------:R-:W-:Y:S01]  /*5070*/  IMAD.WIDE.U32 R18, R12, R36, UR6 ;  /* 0x000000060c127e25 */ /* 0x000fe2000f8e0024 */
[----:B------:R-:W-:-:S03]  /*5080*/  ULDC.64 UR6, c[0x0][0x2c8] ;  /* 0x0000b20000067ab9 */ /* 0x000fc60000000a00 */
[----:B------:R-:W-:Y:S01]  /*5090*/  FMUL.FTZ R24, R20, R47 ;  /* 0x0000002f14187220 */ /* 0x000fe20000410000 */
[----:B------:R-:W-:Y:S01]  /*50a0*/  F2FP.F16.F32.PACK_AB R20, R48, R61 ;  /* 0x0000003d3014723e */ /* 0x000fe200000000ff */
[----:B------:R-:W-:Y:S01]  /*50b0*/  IMAD R36, R16, UR6, RZ ;  /* 0x0000000610247c24 */ /* 0x000fe2000f8e02ff */
[----:B------:R-:W-:Y:S01]  /*50c0*/  IADD3 R19, R19, R37, RZ ;  /* 0x0000002513137210 */ /* 0x000fe20007ffe0ff */
[----:B---3--:R-:W-:Y:S01]  /*50d0*/  FMUL.FTZ R66, R66, R67 ;  /* 0x0000004342427220 */ /* 0x008fe20000410000 */
[----:B------:R-:W-:-:S03]  /*50e0*/  F2FP.F16.F32.PACK_AB R34, R24, R25 ;  /* 0x000000191822723e */ /* 0x000fc600000000ff */
[----:B------:R-:W-:Y:S01]  /*50f0*/  FMUL.FTZ R66, R66, R57 ;  /* 0x0000003942427220 */ /* 0x000fe20000410000 */
[----:B------:R-:W-:-:S04]  /*5100*/  IMAD.WIDE.U32 R18, R17, UR6, R18 ;  /* 0x0000000611127c25 */ /* 0x000fc8000f8e0012 */
[----:B------:R-:W-:Y:S01]  /*5110*/  F2FP.F16.F32.PACK_AB R35, R66, R65 ;  /* 0x000000414223723e */ /* 0x000fe200000000ff */
[----:B------:R0:W-:Y:S04]  /*5120*/  STS.128 [R60], R20 ;  /* 0x000000143c007388 */ /* 0x0001e80000000c00 */
[----:B------:R-:W-:Y:S01]  /*5130*/  STS.128 [R60+0x10], R32 ;  /* 0x000010203c007388 */ /* 0x000fe20000000c00 */
[----:B------:R-:W-:-:S03]  /*5140*/  NOP ;  /* 0x0000000000007918 */ /* 0x000fc60000000000 */
[----:B------:R-:W1:Y:S04]  /*5150*/  LDS.128 R24, [R59] ;  /* 0x000000003b187984 */ /* 0x000e680000000c00 */
[----:B------:R-:W2:Y:S01]  /*5160*/  LDS.128 R28, [R59+0x200] ;  /* 0x000200003b1c7984 */ /* 0x000ea20000000c00 */
[----:B0-----:R-:W-:Y:S01]  /*5170*/  IMAD R21, R17, UR7, R36 ;  /* 0x0000000711157c24 */ /* 0x001fe2000f8e0224 */
[----:B------:R-:W0:Y:S01]  /*5180*/  LDC R22, c[0x0][0x224] ;  /* 0x00008900ff167b82 */ /* 0x000e220000000800 */
[----:B------:R-:W-:Y:S02]  /*5190*/  ULDC.64 UR6, c[0x0][0x320] ;  /* 0x0000c80000067ab9 */ /* 0x000fe40000000a00 */
[----:B------:R-:W-:Y:S02]  /*51a0*/  LEA R20, P0, R18, UR6, 0x1 ;  /* 0x0000000612147c11 */ /* 0x000fe4000f8008ff */
[----:B------:R-:W-:-:S04]  /*51b0*/  IADD3 R19, R19, R21, RZ ;  /* 0x0000001513137210 */ /* 0x000fc80007ffe0ff */
[----:B------:R-:W-:-:S03]  /*51c0*/  LEA.HI.X R21, R18, UR7, R19, 0x1, P0 ;  /* 0x0000000712157c11 */ /* 0x000fc600080f0c13 */
[----:B------:R-:W-:Y:S01]  /*51d0*/  IMAD.WIDE R18, R10, 0x10, R20 ;  /* 0x000000100a127825 */ /* 0x000fe200078e0214 */
[----:B0-----:R-:W-:-:S04]  /*51e0*/  ISETP.LE.AND P0, PT, R22, UR4, PT ;  /* 0x0000000416007c0c */ /* 0x001fc8000bf03270 */
[----:B-1----:R0:W-:Y:S04]  /*51f0*/  STG.E.128 desc[UR8][R18.64], R24 ;  /* 0x0000001812007986 */ /* 0x0021e8000c101d08 */
[----:B--2---:R0:W-:Y:S05]  /*5200*/  STG.E.128 desc[UR8][R18.64+0x200], R28 ;  /* 0x0002001c12007986 */ /* 0x0041ea000c101d08 */
[----:B------:R-:W-:Y:S05]  /*5210*/  @!P0 BRA `(.L_x_3258) ;  /* 0xffffffb400408947 */ /* 0x000fea000383ffff */
[----:B------:R-:W-:Y:S05]  /*5220*/  EXIT ;  /* 0x000000000000794d */ /* 0x000fea0003800000 */
.L_x_3259:
        /* <DEDUP_REMOVED lines=13> */
.L_x_5255:


//--------------------- .text._Z25selective_scan_fwd_kernelI32Selective_Scan_fwd_kernel_traitsILi64ELi16ELi1ELb0ELb0ELb0ELb0EN3c104HalfEfEEv13SSMParamsBase --------------------------
	.section	.text._Z25selective_scan_fwd_kernelI32Selective_Scan_fwd_kernel_traitsILi64ELi16ELi1ELb0ELb0ELb0ELb0EN3c104HalfEfEEv13SSMParamsBase,"ax",@progbits
	.align	128
        .global         _Z25selective_scan_fwd_kernelI32Selective_Scan_fwd_kernel_traitsILi64ELi16ELi1ELb0ELb0ELb0ELb0EN3c104HalfEfEEv13SSMParamsBase
        .type           _Z25selective_scan_fwd_kernelI32Selective_Scan_fwd_kernel_traitsILi64ELi16ELi1ELb0ELb0ELb0ELb0EN3c104HalfEfEEv13SSMParamsBase,@function
        .size           _Z25selective_scan_fwd_kernelI32Selective_Scan_fwd_kernel_traitsILi64ELi16ELi1ELb0ELb0ELb0ELb0EN3c104HalfEfEEv13SSMParamsBase,(.L_x_5256 - _Z25selective_scan_fwd_kernelI32Selective_Scan_fwd_kernel_traitsILi64ELi16ELi1ELb0ELb0ELb0ELb0EN3c104HalfEfEEv13SSMParamsBase)
        .other          _Z25selective_scan_fwd_kernelI32Selective_Scan_fwd_kernel_traitsILi64ELi16ELi1ELb0ELb0ELb0ELb0EN3c104HalfEfEEv13SSMParamsBase,@"STO_CUDA_ENTRY STV_DEFAULT"
_Z25selective_scan_fwd_kernelI32Selective_Scan_fwd_kernel_traitsILi64ELi16ELi1ELb0ELb0ELb0ELb0EN3c104HalfEfEEv13SSMParamsBase:
.text._Z25selective_scan_fwd_kernelI32Selective_Scan_fwd_kernel_traitsILi64ELi16ELi1ELb0ELb0ELb0ELb0EN3c104HalfEfEEv13SSMParamsBase:
[----:B------:R-:W-:Y:S08]  /*0000*/  LDC R1, c[0x0][0x28] ;  /* 0x00000a00ff017b82 */ /* 0x000ff00000000800 */
[----:B------:R-:W0:Y:S01]  /*0010*/  S2UR UR24, SR_CTAID.Y ;  /* 0x00000000001879c3 */ /* 0x000e220000002600 */
[----:B------:R-:W-:Y:S01]  /*0020*/  ULDC.64 UR8, c[0x0][0x300] ;  /* 0x0000c00000087ab9 */ /* 0x000fe20000000a00 */
[----:B------:R-:W-:Y:S01]  /*0030*/  CS2R R98, SRZ ;  /* 0x0000000000627805 */ /* 0x000fe2000001ff00 */
[----:B------:R-:W-:Y:S01]  /*0040*/  UISETP.NE.U32.AND UP1, UPT, UR8, URZ, UPT ;  /* 0x0000003f0800728c */ /* 0x000fe2000bf25070 */
[----:B------:R-:W-:Y:S01]  /*0050*/  ULDC.64 UR22, c[0x0][0x208] ;  /* 0x0000820000167ab9 */ /* 0x000fe20000000a00 */
[----:B------:R-:W-:-:S02]  /*0060*/  ULDC.64 UR6, c[0x0][0x2e8] ;  /* 0x0000ba0000067ab9 */ /* 0x000fc40000000a00 */
[----:B------:R-:W-:Y:S01]  /*0070*/  UISETP.NE.AND.EX UP1, UPT, UR9, URZ, UPT, UP1 ;  /* 0x0000003f0900728c */ /* 0x000fe2000bf25310 */
[----:B------:R-:W1:Y:S01]  /*0080*/  S2UR UR25, SR_CTAID.X ;  /* 0x00000000001979c3 */ /* 0x000e620000002500 */
[----:B------:R-:W-:Y:S01]  /*0090*/  UISETP.NE.U32.AND UP0, UPT, UR6, URZ, UPT ;  /* 0x0000003f0600728c */ /* 0x000fe2000bf05070 */
[----:B------:R-:W-:Y:S01]  /*00a0*/  ULDC.64 UR12, c[0x0][0x290] ;  /* 0x0000a400000c7ab9 */ /* 0x000fe20000000a00 */
[----:B------:R-:W-:Y:S02]  /*00b0*/  ULDC.64 UR14, c[0x0][0x298] ;  /* 0x0000a600000e7ab9 */ /* 0x000fe40000000a00 */
        /* <DEDUP_REMOVED lines=9> */
[----:B------:R-:W-:Y:S01]  /*0150*/  IMAD.U32 R4, RZ, RZ, UR8 ;  /* 0x00000008ff047e24 */ /* 0x000fe2000f8e00ff */
[----:B------:R-:W-:Y:S01]  /*0160*/  @UP0 ULEA.HI.X UR7, UR24, UR7, UR4, 0x2, UP2 ;  /* 0x0000000718070291 */ /* 0x000fe200090f1404 */
[----:B------:R-:W-:-:S02]  /*0170*/  MOV R2, UR6 ;  /* 0x0000000600027c02 */ /* 0x000fc40008000f00 */
[----:B------:R-:W-:Y:S01]  /*0180*/  MOV R5, UR9 ;  /* 0x0000000900057c02 */ /* 0x000fe20008000f00 */
        /* <DEDUP_REMOVED lines=88> */
[C---:B------:R-:W-:Y:S02]  /*0710*/  LOP3.LUT R80, R93.reuse, 0x180, RZ, 0xfc, !PT ;  /* 0x000001805d507812 */ /* 0x040fe400078efcff */
[C---:B------:R-:W-:Y:S02]  /*0720*/  LOP3.LUT R79, R93.reuse, 0x1a0, RZ, 0xfc, !PT ;  /* 0x000001a05d4f7812 */ /* 0x040fe400078efcff */
[----:B------:R-:W-:-:S02]  /*0730*/  LOP3.LUT R78, R93, 0x1c0, RZ, 0xfc, !PT ;  /* 0x000001c05d4e7812 */ /* 0x000fc400078efcff */
[----:B--2---:R-:W-:-:S07]  /*0740*/  LOP3.LUT R77, R93, 0x1e0, RZ, 0xfc, !PT ;  /* 0x000001e05d4d7812 */ /* 0x004fce00078efcff */
.L_x_3300:
[----:B------:R-:W-:Y:S01]  /*0750*/  BAR.SYNC.DEFER_BLOCKING 0x0 ;  /* 0x0000000000007b1d */ /* 0x000fe20000010000 */
[C---:B------:R-:W-:Y:S01]  /*0760*/  LOP3.LUT R20, R93.reuse, 0x20, RZ, 0xfc, !PT ;  /* 0x000000205d147812 */ /* 0x040fe200078efcff */
[C---:B------:R-:W-:Y:S01]  /*0770*/  IMAD.SHL.U32 R28, R93.reuse, 0x2, RZ ;  /* 0x000000025d1c7824 */ /* 0x040fe200078e00ff */
[----:B------:R-:W-:Y:S02]  /*0780*/  SHF.R.S32.HI R30, RZ, 0x1f, R93 ;  /* 0x0000001fff1e7819 */ /* 0x000fe4000001145d */
[----:B------:R-:W-:Y:S01]  /*0790*/  PRMT R5, RZ, 0x7610, R5 ;  /* 0x00007610ff057816 */ /* 0x000fe20000000005 */
[----:B------:R-:W-:Y:S01]  /*07a0*/  ULDC UR19, c[0x0][0x218] ;  /* 0x0000860000137ab9 */ /* 0x000fe20000000800 */
[----:B------:R-:W-:Y:S01]  /*07b0*/  SHF.L.U64.HI R30, R93, 0x1, R30 ;  /* 0x000000015d1e7819 */ /* 0x000fe2000001021e */
[----:B------:R-:W-:Y:S01]  /*07c0*/  UIMAD UR19, UR4, -0x400, UR19 ;  /* 0xfffffc00041378a4 */ /* 0x000fe2000f8e0213 */
[----:B------:R-:W-:Y:S02]  /*07d0*/  IADD3 R2, P3, R28, UR14, RZ ;  /* 0x0000000e1c027c10 */ /* 0x000fe4000ff7e0ff */
[----:B------:R-:W-:-:S02]  /*07e0*/  PRMT R0, RZ, 0x7610, R0 ;  /* 0x00007610ff007816 */ /* 0x000fc40000000000 */
[----:B------:R-:W-:Y:S02]  /*07f0*/  IADD3.X R3, R30, UR17, RZ, P3, !PT ;  /* 0x000000111e037c10 */ /* 0x000fe40009ffe4ff */
[----:B------:R-:W-:Y:S02]  /*0800*/  ISETP.GE.AND P2, PT, R93, UR19, PT ;  /* 0x000000135d007c0c */ /* 0x000fe4000bf46270 */
[----:B------:R-:W-:Y:S02]  /*0810*/  ISETP.GE.AND P1, PT, R20, UR19, PT ;  /* 0x0000001314007c0c */ /* 0x000fe4000bf26270 */
[----:B------:R-:W-:Y:S02]  /*0820*/  ISETP.GE.AND P0, PT, R90, UR19, PT ;  /* 0x000000135a007c0c */ /* 0x000fe4000bf06270 */
[----:B------:R-:W-:Y:S02]  /*0830*/  ISETP.GE.AND P4, PT, R89, UR19, PT ;  /* 0x0000001359007c0c */ /* 0x000fe4000bf86270 */
[----:B------:R-:W-:-:S02]  /*0840*/  ISETP.GE.AND P6, PT, R88, UR19, PT ;  /* 0x0000001358007c0c */ /* 0x000fc4000bfc6270 */
[----:B------:R-:W-:Y:S02]  /*0850*/  ISETP.GE.AND P5, PT, R87, UR19, PT ;  /* 0x0000001357007c0c */ /* 0x000fe4000bfa6270 */
[----:B------:R-:W-:Y:S01]  /*0860*/  ISETP.GE.AND P3, PT, R86, UR19, PT ;  /* 0x0000001356007c0c */ /* 0x000fe2000bf66270 */
[----:B------:R-:W2:Y:S01]  /*0870*/  @!P2 LDG.E.U16 R5, desc[UR22][R2.64] ;  /* 0x000000160205a981 */ /* 0x000ea2000c1e1500 */
[----:B------:R-:W-:Y:S02]  /*0880*/  ISETP.GE.AND P2, PT, R85, UR19, PT ;  /* 0x0000001355007c0c */ /* 0x000fe4000bf46270 */
[----:B------:R-:W-:Y:S01]  /*0890*/  PRMT R7, RZ, 0x7610, R7 ;  /* 0x00007610ff077816 */ /* 0x000fe20000000007 */
[----:B------:R-:W3:Y:S01]  /*08a0*/  @!P1 LDG.E.U16 R0, desc[UR22][R2.64+0x40] ;  /* 0x0000401602009981 */ /* 0x000ee2000c1e1500 */
[----:B------:R-:W-:Y:S02]  /*08b0*/  ISETP.GE.AND P1, PT, R84, UR19, PT ;  /* 0x0000001354007c0c */ /* 0x000fe4000bf26270 */
[----:B------:R-:W-:-:S02]  /*08c0*/  PRMT R4, RZ, 0x7610, R4 ;  /* 0x00007610ff047816 */ /* 0x000fc40000000004 */
[----:B------:R-:W-:Y:S01]  /*08d0*/  PRMT R9, RZ, 0x7610, R9 ;  /* 0x00007610ff097816 */ /* 0x000fe20000000009 */
[----:B------:R-:W4:Y:S01]  /*08e0*/  @!P0 LDG.E.U16 R7, desc[UR22][R2.64+0x80] ;  /* 0x0000801602078981 */ /* 0x000f22000c1e1500 */
[----:B------:R-:W-:Y:S02]  /*08f0*/  PRMT R6, RZ, 0x7610, R6 ;  /* 0x00007610ff067816 */ /* 0x000fe40000000006 */
[----:B------:R-:W-:Y:S01]  /*0900*/  PRMT R11, RZ, 0x7610, R11 ;  /* 0x00007610ff0b7816 */ /* 0x000fe2000000000b */
        /* <DEDUP_REMOVED lines=11> */
[----:B------:R-:W-:Y:S01]  /*09c0*/  PRMT R10, RZ, 0x7610, R10 ;  /* 0x00007610ff0a7816 */ /* 0x000fe2000000000a */
[----:B------:R-:W4:Y:S01]  /*09d0*/  @!P2 LDG.E.U16 R8, desc[UR22][R2.64+0x1c0] ;  /* 0x0001c0160208a981 */ /* 0x000f22000c1e1500 */
[----:B------:R-:W-:-:S02]  /*09e0*/  ISETP.GE.AND P2, PT, R78, UR19, PT ;  /* 0x000000134e007c0c */ /* 0x000fc4000bf46270 */
[----:B------:R-:W-:Y:S01]  /*09f0*/  PRMT R15, RZ, 0x7610, R15 ;  /* 0x00007610ff0f7816 */ /* 0x000fe2000000000f */
[----:B------:R-:W4:Y:S01]  /*0a00*/  @!P1 LDG.E.U16 R13, desc[UR22][R2.64+0x200] ;  /* 0x00020016020d9981 */ /* 0x000f22000c1e1500 */
[----:B------:R-:W-:Y:S02]  /*0a10*/  ISETP.GE.AND P1, PT, R77, UR19, PT ;  /* 0x000000134d007c0c */ /* 0x000fe4000bf26270 */
[----:B------:R-:W-:Y:S01]  /*0a20*/  PRMT R12, RZ, 0x7610, R12 ;  /* 0x00007610ff0c7816 */ /* 0x000fe2000000000c */
[----:B------:R-:W4:Y:S01]  /*0a30*/  @!P0 LDG.E.U16 R10, desc[UR22][R2.64+0x240] ;  /* 0x00024016020a8981 */ /* 0x000f22000c1e1500 */
[----:B------:R-:W-:Y:S02]  /*0a40*/  PRMT R17, RZ, 0x7610, R17 ;  /* 0x00007610ff117816 */ /* 0x000fe40000000011 */
[----:B------:R-:W-:Y:S01]  /*0a50*/  PRMT R14, RZ, 0x7610, R14 ;  /* 0x00007610ff0e7816 */ /* 0x000fe2000000000e */
[----:B------:R-:W4:Y:S01]  /*0a60*/  @!P4 LDG.E.U16 R15, desc[UR22][R2.64+0x280] ;  /* 0x00028016020fc981 */ /* 0x000f22000c1e1500 */
[----:B------:R-:W-:-:S02]  /*0a70*/  PRMT R19, RZ, 0x7610, R19 ;  /* 0x00007610ff137816 */ /* 0x000fc40000000013 */
[----:B------:R-:W-:Y:S01]  /*0a80*/  PRMT R16, RZ, 0x7610, R16 ;  /* 0x00007610ff107816 */ /* 0x000fe20000000010 */
[----:B------:R-:W4:Y:S04]  /*0a90*/  @!P6 LDG.E.U16 R12, desc[UR22][R2.64+0x2c0] ;  /* 0x0002c016020ce981 */ /* 0x000f28000c1e1500 */
[----:B------:R-:W4:Y:S04]  /*0aa0*/  @!P5 LDG.E.U16 R17, desc[UR22][R2.64+0x300] ;  /* 0x000300160211d981 */ /* 0x000f28000c1e1500 */
[----:B------:R-:W4:Y:S04]  /*0ab0*/  @!P3 LDG.E.U16 R14, desc[UR22][R2.64+0x340] ;  /* 0x00034016020eb981 */ /* 0x000f28000c1e1500 */
[----:B------:R-:W4:Y:S04]  /*0ac0*/  @!P2 LDG.E.U16 R19, desc[UR22][R2.64+0x380] ;  /* 0x000380160213a981 */ /* 0x000f28000c1e1500 */
[----:B------:R0:W4:Y:S01]  /*0ad0*/  @!P1 LDG.E.U16 R16, desc[UR22][R2.64+0x3c0] ;  /* 0x0003c01602109981 */ /* 0x000122000c1e1500 */
[----:B------:R-:W-:-:S04]  /*0ae0*/  IADD3 R18, R94, R97, RZ ;  /* 0x000000615e127210 */ /* 0x000fc80007ffe0ff */
[C---:B------:R-:W-:Y:S01]  /*0af0*/  IADD3 R21, R18.reuse, 0x20, RZ ;  /* 0x0000002012157810 */ /* 0x040fe20007ffe0ff */
[C---:B------:R-:W-:Y:S01]  /*0b00*/  VIADD R23, R18.reuse, 0x40 ;  /* 0x0000004012177836 */ /* 0x040fe20000000000 */
[C---:B------:R-:W-:Y:S01]  /*0b10*/  IADD3 R25, R18.reuse, 0x60, RZ ;  /* 0x0000006012197810 */ /* 0x040fe20007ffe0ff */
[C---:B------:R-:W-:Y:S01]  /*0b20*/  VIADD R29, R18.reuse, 0xa0 ;  /* 0x000000a0121d7836 */ /* 0x040fe20000000000 */
[CC--:B------:R-:W-:Y:S02]  /*0b30*/  LEA.HI.SX32 R76, R18.reuse, R18.reuse, 0x1b ;  /* 0x00000012124c7211 */ /* 0x0c0fe400078fdaff */
[C---:B------:R-:W-:Y:S02]  /*0b40*/  IADD3 R27, R18.reuse, 0x80, RZ ;  /* 0x00000080121b7810 */ /* 0x040fe40007ffe0ff */
[----:B------:R-:W-:Y:S01]  /*0b50*/  LEA.HI.SX32 R21, R21, R18, 0x1b ;  /* 0x0000001215157211 */ /* 0x000fe200078fdaff */
[C---:B0-----:R-:W-:Y:S01]  /*0b60*/  VIADD R3, R18.reuse, 0x100 ;  /* 0x0000010012037836 */ /* 0x041fe20000000000 */
[----:B------:R-:W-:-:S02]  /*0b70*/  IADD3 R31, R18, 0xc0, RZ ;  /* 0x000000c0121f7810 */ /* 0x000fc40007ffe0ff */
[-C--:B------:R-:W-:Y:S02]  /*0b80*/  LEA.HI.SX32 R23, R23, R18.reuse, 0x1b ;  /* 0x0000001217177211 */ /* 0x080fe400078fdaff */
[----:B------:R-:W-:Y:S02]  /*0b90*/  IADD3 R33, R18, 0xe0, RZ ;  /* 0x000000e012217810 */ /* 0x000fe40007ffe0ff */
[-C--:B------:R-:W-:Y:S02]  /*0ba0*/  LEA.HI.SX32 R25, R25, R18.reuse, 0x1b ;  /* 0x0000001219197211 */ /* 0x080fe400078fdaff */
[----:B------:R-:W-:Y:S02]  /*0bb0*/  LEA R76, R76, UR15, 0x1 ;  /* 0x0000000f4c4c7c11 */ /* 0x000fe4000f8e08ff */
[----:B------:R-:W-:Y:S01]  /*0bc0*/  LEA.HI.SX32 R27, R27, R18, 0x1b ;  /* 0x000000121b1b7211 */ /* 0x000fe200078fdaff */
[C---:B------:R-:W-:Y:S01]  /*0bd0*/  VIADD R39, R18.reuse, 0x160 ;  /* 0x0000016012277836 */ /* 0x040fe20000000000 */
        /* <DEDUP_REMOVED lines=8> */
[C---:B------:R-:W-:Y:S02]  /*0c60*/  IADD3 R41, R18.reuse, 0x180, RZ ;  /* 0x0000018012297810 */ /* 0x040fe40007ffe0ff */
        /* <DEDUP_REMOVED lines=24> */
[----:B------:R-:W-:Y:S02]  /*0df0*/  ISETP.GE.AND P2, PT, R20, UR19, PT ;  /* 0x0000001314007c0c */ /* 0x000fe4000bf46270 */
[----:B------:R-:W-:Y:S02]  /*0e00*/  ISETP.GE.AND P1, PT, R93, UR19, PT ;  /* 0x000000135d007c0c */ /* 0x000fe4000bf26270 */
[----:B------:R-:W-:Y:S02]  /*0e10*/  IADD3 R2, P0, R28, UR16, RZ ;  /* 0x000000101c027c10 */ /* 0x000fe4000ff1e0ff */
[----:B------:R-:W-:Y:S02]  /*0e20*/  PRMT R20, RZ, 0x7610, R20 ;  /* 0x00007610ff147816 */ /* 0x000fe40000000014 */
[----:B------:R-:W-:Y:S02]  /*0e30*/  PRMT R21, RZ, 0x7610, R21 ;  /* 0x00007610ff157816 */ /* 0x000fe40000000015 */
[----:B------:R-:W-:-:S02]  /*0e40*/  IADD3.X R3, R30, UR18, RZ, P0, !PT ;  /* 0x000000121e037c10 */ /* 0x000fc400087fe4ff */
[----:B------:R-:W-:Y:S02]  /*0e50*/  ISETP.GE.AND P0, PT, R90, UR19, PT ;  /* 0x000000135a007c0c */ /* 0x000fe4000bf06270 */
[----:B------:R-:W-:Y:S02]  /*0e60*/  ISETP.GE.AND P4, PT, R89, UR19, PT ;  /* 0x0000001359007c0c */ /* 0x000fe4000bf86270 */
[----:B------:R-:W-:Y:S02]  /*0e70*/  ISETP.GE.AND P6, PT, R88, UR19, PT ;  /* 0x0000001358007c0c */ /* 0x000fe4000bfc6270 */
[----:B------:R-:W-:Y:S02]  /*0e80*/  ISETP.GE.AND P5, PT, R87, UR19, PT ;  /* 0x0000001357007c0c */ /* 0x000fe4000bfa6270 */
[----:B------:R-:W-:Y:S02]  /*0e90*/  ISETP.GE.AND P3, PT, R86, UR19, PT ;  /* 0x0000001356007c0c */ /* 0x000fe4000bf66270 */
        /* <DEDUP_REMOVED lines=13> */
[----:B--2---:R-:W-:Y:S04]  /*0f70*/  STS.U16 [R76], R5 ;  /* 0x000000054c007388 */ /* 0x004fe80000000400 */
[----:B---3--:R1:W-:Y:S04]  /*0f80*/  STS.U16 [R75+0x40], R0 ;  /* 0x000040004b007388 */ /* 0x0083e80000000400 */
[----:B----4-:R-:W-:Y:S04]  /*0f90*/  STS.U16 [R74+0x80], R7 ;  /* 0x000080074a007388 */ /* 0x010fe80000000400 */
[----:B------:R-:W-:Y:S01]  /*0fa0*/  STS.U16 [R73+0xc0], R4 ;  /* 0x0000c00449007388 */ /* 0x000fe20000000400 */
[----:B-1----:R-:W-:-:S03]  /*0fb0*/  LEA R0, R97, R94, 0x4 ;  /* 0x0000005e61007211 */ /* 0x002fc600078e20ff */
        /* <DEDUP_REMOVED lines=61> */
[----:B---3--:R-:W-:Y:S04]  /*1390*/  STS.U16 [R76], R21 ;  /* 0x000000154c007388 */ /* 0x008fe80000000400 */
[----:B--2---:R-:W-:Y:S04]  /*13a0*/  STS.U16 [R75+0x40], R20 ;  /* 0x000040144b007388 */ /* 0x004fe80000000400 */
        /* <DEDUP_REMOVED lines=85> */
.L_x_3261:
[----:B------:R-:W-:Y:S05]  /*1900*/  BSYNC B0 ;  /* 0x0000000000007941 */ /* 0x000fea0003800000 */
.L_x_3260:
        /* <DEDUP_REMOVED lines=36> */
.L_x_3263:
[----:B------:R-:W-:Y:S05]  /*1b50*/  BSYNC B0 ;  /* 0x0000000000007941 */ /* 0x000fea0003800000 */
.L_x_3262:
        /* <DEDUP_REMOVED lines=38> */
.L_x_3265:
[----:B------:R-:W-:Y:S05]  /*1dc0*/  BSYNC B0 ;  /* 0x0000000000007941 */ /* 0x000fea0003800000 */
.L_x_3264:
        /* <DEDUP_REMOVED lines=36> */
.L_x_3267:
[----:B------:R-:W-:Y:S05]  /*2010*/  BSYNC B0 ;  /* 0x0000000000007941 */ /* 0x000fea0003800000 */
.L_x_3266:
        /* <DEDUP_REMOVED lines=38> */
.L_x_3269:
[----:B------:R-:W-:Y:S05]  /*2280*/  BSYNC B0 ;  /* 0x0000000000007941 */ /* 0x000fea0003800000 */
.L_x_3268:
        /* <DEDUP_REMOVED lines=36> */
.L_x_3271:
[----:B------:R-:W-:Y:S05]  /*24d0*/  BSYNC B0 ;  /* 0x0000000000007941 */ /* 0x000fea0003800000 */
.L_x_3270:
        /* <DEDUP_REMOVED lines=38> */
.L_x_3273:
[----:B------:R-:W-:Y:S05]  /*2740*/  BSYNC B0 ;  /* 0x0000000000007941 */ /* 0x000fea0003800000 */
.L_x_3272:
        /* <DEDUP_REMOVED lines=37> */
.L_x_3275:
[----:B------:R-:W-:Y:S05]  /*29a0*/  BSYNC B0 ;  /* 0x0000000000007941 */ /* 0x000fea0003800000 */
.L_x_3274:
        /* <DEDUP_REMOVED lines=42> */
.L_x_3277:
[----:B------:R-:W-:Y:S05]  /*2c50*/  BSYNC B0 ;  /* 0x0000000000007941 */ /* 0x000fea0003800000 */
.L_x_3276:
        /* <DEDUP_REMOVED lines=40> */
.L_x_3279:
[----:B------:R-:W-:Y:S05]  /*2ee0*/  BSYNC B0 ;  /* 0x0000000000007941 */ /* 0x000fea0003800000 */
.L_x_3278:
        /* <DEDUP_REMOVED lines=46> */
.L_x_3281:
[----:B------:R-:W-:Y:S05]  /*31d0*/  BSYNC B0 ;  /* 0x0000000000007941 */ /* 0x000fea0003800000 */
.L_x_3280:
        /* <DEDUP_REMOVED lines=33> */
.L_x_3283:
[----:B------:R-:W-:Y:S05]  /*33f0*/  BSYNC B0 ;  /* 0x0000000000007941 */ /* 0x000fea0003800000 */
.L_x_3282:
        /* <DEDUP_REMOVED lines=33> */
.L_x_3285:
[----:B------:R-:W-:Y:S05]  /*3610*/  BSYNC B0 ;  /* 0x0000000000007941 */ /* 0x000fea0003800000 */
.L_x_3284:
        /* <DEDUP_REMOVED lines=33> */
.L_x_3287:
[----:B------:R-:W-:Y:S05]  /*3830*/  BSYNC B0 ;  /* 0x0000000000007941 */ /* 0x000fea0003800000 */
.L_x_3286:
        /* <DEDUP_REMOVED lines=33> */
.L_x_3289:
[----:B------:R-:W-:Y:S05]  /*3a50*/  BSYNC B0 ;  /* 0x0000000000007941 */ /* 0x000fea0003800000 */
.L_x_3288:
        /* <DEDUP_REMOVED lines=33> */
.L_x_3291:
[----:B------:R-:W-:Y:S05]  /*3c70*/  BSYNC B0 ;  /* 0x0000000000007941 */ /* 0x000fea0003800000 */
.L_x_3290:
        /* <DEDUP_REMOVED lines=20> */
[----:B------:R-:W-:Y:S01]  /*3dc0*/  FMUL.FTZ R19, R17, R58 ;  /* 0x0000003a11137220 */ /* 0x000fe20000410000 */
[----:B------:R-:W-:Y:S01]  /*3dd0*/  FMUL.FTZ R17, R13, R54 ;  /* 0x000000360d117220 */ /* 0x000fe20000410000 */
[----:B------:R-:W-:Y:S01]  /*3de0*/  FMUL.FTZ R20, R18, R59 ;  /* 0x0000003b12147220 */ /* 0x000fe20000410000 */
        /* <DEDUP_REMOVED lines=19> */
.L_x_3297:
[----:B0-2---:R-:W0:Y:S01]  /*3f20*/  LDC.64 R2, c[0x0][0x2d0] ;  /* 0x0000b400ff027b82 */ /* 0x005e220000000a00 */
[----:B------:R-:W-:Y:S01]  /*3f30*/  IMAD.U32 R6, RZ, RZ, UR6 ;  /* 0x00000006ff067e24 */ /* 0x000fe2000f8e00ff */
[----:B------:R-:W-:Y:S02]  /*3f40*/  SHF.R.S32.HI R135, RZ, 0x1f, R13 ;  /* 0x0000001fff877819 */ /* 0x000fe4000001140d */
[----:B------:R-:W-:Y:S02]  /*3f50*/  MOV R5, UR5 ;  /* 0x0000000500057c02 */ /* 0x000fe40008000f00 */
[----:B------:R-:W-:Y:S01]  /*3f60*/  MOV R4, R6 ;  /* 0x0000000600047202 */ /* 0x000fe20000000f00 */
[----:B------:R-:W-:Y:S01]  /*3f70*/  IMAD R8, R135, UR26, RZ ;  /* 0x0000001a87087c24 */ /* 0x000fe2000f8e02ff */
[----:B------:R-:W-:-:S03]  /*3f80*/  MOV R7, UR7 ;  /* 0x0000000700077c02 */ /* 0x000fc60008000f00 */
[----:B------:R-:W-:-:S04]  /*3f90*/  IMAD.WIDE.U32 R4, R13, UR26, R4 ;  /* 0x0000001a0d047c25 */ /* 0x000fc8000f8e0004 */
[----:B------:R-:W-:-:S05]  /*3fa0*/  IMAD R7, R13, UR27, R8 ;  /* 0x0000001b0d077c24 */ /* 0x000fca000f8e0208 */
[----:B------:R-:W-:Y:S02]  /*3fb0*/  IADD3 R5, R5, R7, RZ ;  /* 0x0000000705057210 */ /* 0x000fe40007ffe0ff */
[----:B0-----:R-:W-:-:S04]  /*3fc0*/  LEA R2, P1, R4, R2, 0x2 ;  /* 0x0000000204027211 */ /* 0x001fc800078210ff */
[----:B------:R-:W-:-:S05]  /*3fd0*/  LEA.HI.X R3, R4, R3, R5, 0x2, P1 ;  /* 0x0000000304037211 */ /* 0x000fca00008f1405 */
[----:B------:R0:W2:Y:S01]  /*3fe0*/  LDG.E R2, desc[UR22][R2.64] ;  /* 0x0000001602027981 */ /* 0x0000a2000c1e1900 */
[----:B------:R-:W-:Y:S01]  /*3ff0*/  ISETP.GE.U32.AND P3, PT, R131, UR19, PT ;  /* 0x0000001383007c0c */ /* 0x000fe2000bf66070 */
[----:B------:R-:W-:Y:S01]  /*4000*/  IMAD R148, R135, UR30, RZ ;  /* 0x0000001e87947c24 */ /* 0x000fe2000f8e02ff */
[----:B------:R-:W-:Y:S01]  /*4010*/  ISETP.GE.U32.AND P4, PT, R130, UR19, PT ;  /* 0x0000001382007c0c */ /* 0x000fe2000bf86070 */
[----:B------:R-:W1:Y:S01]  /*4020*/  S2R R100, SR_TID.X ;  /* 0x0000000000647919 */ /* 0x000e620000002100 */
[----:B------:R-:W-:Y:S01]  /*4030*/  FSEL R109, R19, RZ, !P3 ;  /* 0x000000ff136d7208 */ /* 0x000fe20005800000 */
[----:B------:R-:W-:Y:S01]  /*4040*/  IMAD.U32 R11, RZ, RZ, UR12 ;  /* 0x0000000cff0b7e24 */ /* 0x000fe2000f8e00ff */
[----:B------:R-:W-:Y:S01]  /*4050*/  ISETP.GE.U32.AND P5, PT, R129, UR19, PT ;  /* 0x0000001381007c0c */ /* 0x000fe2000bfa6070 */
[----:B------:R-:W-:Y:S01]  /*4060*/  IMAD R151, R13, UR31, R148 ;  /* 0x0000001f0d977c24 */ /* 0x000fe2000f8e0294 */
[----:B------:R-:W-:Y:S02]  /*4070*/  FSEL R110, R21, RZ, !P4 ;  /* 0x000000ff156e7208 */ /* 0x000fe40006000000 */
[----:B0-----:R-:W-:-:S02]  /*4080*/  MOV R3, UR11 ;  /* 0x0000000b00037c02 */ /* 0x001fc40008000f00 */
[----:B------:R-:W-:Y:S02]  /*4090*/  ISETP.GE.U32.AND P6, PT, R128, UR19, PT ;  /* 0x0000001380007c0c */ /* 0x000fe4000bfc6070 */
[----:B------:R-:W-:Y:S02]  /*40a0*/  ISETP.GE.U32.AND P1, PT, R127, UR19, PT ;  /* 0x000000137f007c0c */ /* 0x000fe4000bf26070 */
[----:B------:R-:W-:Y:S02]  /*40b0*/  FSEL R112, R18, RZ, !P5 ;  /* 0x000000ff12707208 */ /* 0x000fe40006800000 */
[----:B------:R-:W-:Y:S02]  /*40c0*/  FSEL R114, R22, RZ, !P6 ;  /* 0x000000ff16727208 */ /* 0x000fe40007000000 */
[----:B------:R-:W-:Y:S02]  /*40d0*/  FSEL R116, R17, RZ, !P1 ;  /* 0x000000ff11747208 */ /* 0x000fe40004800000 */
[----:B------:R-:W-:Y:S01]  /*40e0*/  MOV R9, UR13 ;  /* 0x0000000d00097c02 */ /* 0x000fe20008000f00 */
[----:B------:R-:W0:Y:S01]  /*40f0*/  S2UR UR21, SR_CgaCtaId ;  /* 0x00000000001579c3 */ /* 0x000e220000008800 */
[----:B------:R-:W-:Y:S01]  /*4100*/  UMOV UR20, 0x400 ;  /* 0x0000040000147882 */ /* 0x000fe20000000000 */
[----:B--2---:R-:W-:Y:S01]  /*4110*/  FMUL.FTZ R138, R2, 1.4426950216293334961 ;  /* 0x3fb8aa3b028a7820 */ /* 0x004fe20000410000 */
[----:B------:R-:W-:-:S03]  /*4120*/  MOV R2, UR10 ;  /* 0x0000000a00027c02 */ /* 0x000fc60008000f00 */
[C---:B------:R-:W-:Y:S01]  /*4130*/  FMUL.FTZ R4, R138.reuse, R59 ;  /* 0x0000003b8a047220 */ /* 0x040fe20000410000 */
[C---:B------:R-:W-:Y:S01]  /*4140*/  FMUL.FTZ R5, R138.reuse, R58 ;  /* 0x0000003a8a057220 */ /* 0x040fe20000410000 */
[----:B------:R-:W-:Y:S01]  /*4150*/  MOV R10, R2 ;  /* 0x00000002000a7202 */ /* 0x000fe20000000f00 */
[C---:B------:R-:W-:Y:S01]  /*4160*/  FMUL.FTZ R6, R138.reuse, R57 ;  /* 0x000000398a067220 */ /* 0x040fe20000410000 */
[C---:B------:R-:W-:Y:S01]  /*4170*/  FMUL.FTZ R2, R138.reuse, R53 ;  /* 0x000000358a027220 */ /* 0x040fe20000410000 */
[----:B------:R2:W-:Y:S01]  /*4180*/  MUFU.EX2 R107, R4 ;  /* 0x00000004006b7308 */ /* 0x0005e20000000800 */
[C---:B------:R-:W-:Y:S01]  /*4190*/  FMUL.FTZ R7, R138.reuse, R56 ;  /* 0x000000388a077220 */ /* 0x040fe20000410000 */
[C---:B------:R-:W-:Y:S01]  /*41a0*/  FMUL.FTZ R101, R138.reuse, R55 ;  /* 0x000000378a657220 */ /* 0x040fe20000410000 */
[C---:B------:R-:W-:Y:S01]  /*41b0*/  FMUL.FTZ R3, R138.reuse, R54 ;  /* 0x000000368a037220 */ /* 0x040fe20000410000 */
[C---:B------:R-:W-:Y:S01]  /*41c0*/  FMUL.FTZ R141, R138.reuse, R48 ;  /* 0x000000308a8d7220 */ /* 0x040fe20000410000 */
[C---:B------:R-:W-:Y:S01]  /*41d0*/  FMUL.FTZ R142, R138.reuse, R47 ;  /* 0x0000002f8a8e7220 */ /* 0x040fe20000410000 */
[C---:B------:R-:W-:Y:S01]  /*41e0*/  FMUL.FTZ R146, R138.reuse, R46 ;  /* 0x0000002e8a927220 */ /* 0x040fe20000410000 */
[----:B------:R-:W-:Y:S01]  /*41f0*/  FMUL.FTZ R139, R138, R45 ;  /* 0x0000002d8a8b7220 */ /* 0x000fe20000410000 */
[----:B------:R3:W4:Y:S01]  /*4200*/  MUFU.EX2 R108, R5 ;  /* 0x00000005006c7308 */ /* 0x0007220000000800 */
[----:B--2---:R-:W-:-:S02]  /*4210*/  IMAD.U32 R4, RZ, RZ, UR8 ;  /* 0x00000008ff047e24 */ /* 0x004fc4000f8e00ff */
[----:B------:R-:W-:-:S04]  /*4220*/  IMAD.WIDE.U32 R10, R13, UR28, R10 ;  /* 0x0000001c0d0a7c25 */ /* 0x000fc8000f8e000a */
[----:B------:R-:W-:Y:S01]  /*4230*/  IMAD.MOV.U32 R8, RZ, RZ, R4 ;  /* 0x000000ffff087224 */ /* 0x000fe200078e0004 */
[----:B------:R-:W2:Y:S01]  /*4240*/  MUFU.EX2 R6, R6 ;  /* 0x0000000600067308 */ /* 0x000ea20000000800 */
[----:B---3--:R-:W-:Y:S01]  /*4250*/  MOV R5, UR9 ;  /* 0x0000000900057c02 */ /* 0x008fe20008000f00 */
[----:B------:R-:W-:Y:S01]  /*4260*/  FMUL.FTZ R4, R138, R52 ;  /* 0x000000348a047220 */ /* 0x000fe20000410000 */
[----:B-1----:R-:W-:Y:S01]  /*4270*/  SHF.L.U32 R5, R100, 0x4, RZ ;  /* 0x0000000464057819 */ /* 0x002fe200000006ff */
[----:B------:R-:W-:-:S03]  /*4280*/  IMAD.WIDE.U32 R8, R13, UR30, R8 ;  /* 0x0000001e0d087c25 */ /* 0x000fc6000f8e0008 */
[----:B------:R-:W-:Y:S01]  /*4290*/  ISETP.GE.U32.AND P2, PT, R5, UR19, PT ;  /* 0x0000001305007c0c */ /* 0x000fe2000bf46070 */
[----:B------:R-:W1:Y:S01]  /*42a0*/  MUFU.EX2 R2, R2 ;  /* 0x0000000200027308 */ /* 0x000e620000000800 */
[----:B----4-:R-:W-:Y:S01]  /*42b0*/  FSEL R108, R108, 1, !P3 ;  /* 0x3f8000006c6c7808 */ /* 0x010fe20005800000 */
[----:B------:R-:W-:Y:S01]  /*42c0*/  FMUL.FTZ R5, R138, R51 ;  /* 0x000000338a057220 */ /* 0x000fe20000410000 */
[----:B------:R-:W-:Y:S02]  /*42d0*/  FSEL R106, R20, RZ, !P2 ;  /* 0x000000ff146a7208 */ /* 0x000fe40005000000 */
[----:B------:R-:W-:Y:S02]  /*42e0*/  FSEL R107, R107, 1, !P2 ;  /* 0x3f8000006b6b7808 */ /* 0x000fe40005000000 */
[----:B------:R-:W-:Y:S01]  /*42f0*/  ISETP.GE.U32.AND P2, PT, R126, UR19, PT ;  /* 0x000000137e007c0c */ /* 0x000fe2000bf46070 */
[----:B------:R-:W3:Y:S01]  /*4300*/  MUFU.EX2 R7, R7 ;  /* 0x0000000700077308 */ /* 0x000ee20000000800 */
[----:B--2---:R-:W-:Y:S01]  /*4310*/  FSEL R111, R6, 1, !P4 ;  /* 0x3f800000066f7808 */ /* 0x004fe20006000000 */
[----:B------:R-:W-:Y:S01]  /*4320*/  FMUL.FTZ R6, R138, R50 ;  /* 0x000000328a067220 */ /* 0x000fe20000410000 */
[----:B------:R-:W-:-:S02]  /*4330*/  ISETP.GE.U32.AND P3, PT, R125, UR19, PT ;  /* 0x000000137d007c0c */ /* 0x000fc4000bf66070 */
[----:B------:R-:W-:Y:S02]  /*4340*/  FSEL R132, R23, RZ, !P2 ;  /* 0x000000ff17847208 */ /* 0x000fe40005000000 */
[----:B------:R-:W-:Y:S01]  /*4350*/  ISETP.GE.U32.AND P4, PT, R124, UR19, PT ;  /* 0x000000137c007c0c */ /* 0x000fe2000bf86070 */
[----:B------:R-:W2:Y:S01]  /*4360*/  MUFU.EX2 R101, R101 ;  /* 0x0000006500657308 */ /* 0x000ea20000000800 */
[----:B-1----:R-:W-:Y:S01]  /*4370*/  FSEL R133, R2, 1, !P2 ;  /* 0x3f80000002857808 */ /* 0x002fe20005000000 */
[----:B------:R-:W-:Y:S01]  /*4380*/  FFMA.FTZ R2, R106, R108, R109 ;  /* 0x0000006c6a027223 */ /* 0x000fe2000001006d */
[----:B------:R-:W-:Y:S02]  /*4390*/  FSEL R134, R16, RZ, !P3 ;  /* 0x000000ff10867208 */ /* 0x000fe40005800000 */
[----:B------:R-:W-:Y:S01]  /*43a0*/  FSEL R104, R24, RZ, !P4 ;  /* 0x000000ff18687208 */ /* 0x000fe20006000000 */
[----:B------:R-:W-:Y:S01]  /*43b0*/  FFMA.FTZ R136, R111, R2, R110 ;  /* 0x000000026f887223 */ /* 0x000fe2000001006e */
[----:B------:R-:W-:Y:S01]  /*43c0*/  FMUL.FTZ R2, R107, R108 ;  /* 0x0000006c6b027220 */ /* 0x000fe20000410000 */
[----:B------:R-:W1:Y:S01]  /*43d0*/  MUFU.EX2 R3, R3 ;  /* 0x0000000300037308 */ /* 0x000e620000000800 */
[----:B---3--:R-:W-:-:S02]  /*43e0*/  FSEL R113, R7, 1, !P5 ;  /* 0x3f80000007717808 */ /* 0x008fc40006800000 */
[----:B------:R-:W-:Y:S02]  /*43f0*/  ISETP.GE.U32.AND P5, PT, R123, UR19, PT ;  /* 0x000000137b007c0c */ /* 0x000fe4000bfa6070 */
[----:B------:R-:W-:Y:S01]  /*4400*/  ISETP.GE.U32.AND P2, PT, R120, UR19, PT ;  /* 0x0000001378007c0c */ /* 0x000fe2000bf46070 */
[----:B------:R-:W-:Y:S01]  /*4410*/  FFMA.FTZ R137, R113, R136, R112 ;  /* 0x0000008871897223 */ /* 0x000fe20000010070 */
[----:B------:R-:W-:Y:S01]  /*4420*/  FMUL.FTZ R136, R111, R2 ;  /* 0x000000026f887220 */ /* 0x000fe20000410000 */
[----:B------:R-:W3:Y:S01]  /*4430*/  MUFU.EX2 R4, R4 ;  /* 0x0000000400047308 */ /* 0x000ee20000000800 */
[----:B--2---:R-:W-:Y:S01]  /*4440*/  FSEL R115, R101, 1, !P6 ;  /* 0x3f80000065737808 */ /* 0x004fe20007000000 */
[----:B------:R-:W-:Y:S02]  /*4450*/  IMAD R2, R135, UR28, RZ ;  /* 0x0000001c87027c24 */ /* 0x000fe4000f8e02ff */
[----:B------:R-:W-:Y:S01]  /*4460*/  FMUL.FTZ R136, R113, R136 ;  /* 0x0000008871887220 */ /* 0x000fe20000410000 */
[----:B------:R-:W-:Y:S01]  /*4470*/  ISETP.GE.U32.AND P6, PT, R122, UR19, PT ;  /* 0x000000137a007c0c */ /* 0x000fe2000bfc6070 */
[----:B------:R-:W-:-:S02]  /*4480*/  FFMA.FTZ R137, R115, R137, R114 ;  /* 0x0000008973897223 */ /* 0x000fc40000010072 */
[----:B------:R-:W-:Y:S01]  /*4490*/  FMUL.FTZ R136, R115, R136 ;  /* 0x0000008873887220 */ /* 0x000fe20000410000 */
[----:B------:R-:W2:Y:S01]  /*44a0*/  MUFU.EX2 R5, R5 ;  /* 0x0000000500057308 */ /* 0x000ea20000000800 */
[----:B-1----:R-:W-:Y:S01]  /*44b0*/  FSEL R117, R3, 1, !P1 ;  /* 0x3f80000003757808 */ /* 0x002fe20004800000 */
[----:B------:R-:W-:Y:S01]  /*44c0*/  FMUL.FTZ R3, R138, R49 ;  /* 0x000000318a037220 */ /* 0x000fe20000410000 */
[----:B------:R-:W-:Y:S01]  /*44d0*/  FSEL R102, R15, RZ, !P5 ;  /* 0x000000ff0f667208 */ /* 0x000fe20006800000 */
[----:B------:R-:W-:Y:S01]  /*44e0*/  IMAD R149, R13, UR29, R2 ;  /* 0x0000001d0d957c24 */ /* 0x000fe2000f8e0202 */
[----:B------:R-:W-:Y:S01]  /*44f0*/  ISETP.GE.U32.AND P1, PT, R121, UR19, PT ;  /* 0x0000001379007c0c */ /* 0x000fe2000bf26070 */
[C---:B------:R-:W-:Y:S01]  /*4500*/  FFMA.FTZ R135, R117.reuse, R137, R116 ;  /* 0x0000008975877223 */ /* 0x040fe20000010074 */
[----:B------:R-:W-:Y:S01]  /*4510*/  FMUL.FTZ R140, R117, R136 ;  /* 0x00000088758c7220 */ /* 0x000fe20000410000 */
[----:B------:R-:W1:Y:S01]  /*4520*/  MUFU.EX2 R6, R6 ;  /* 0x0000000600067308 */ /* 0x000e620000000800 */
[----:B---3--:R-:W-:Y:S01]  /*4530*/  FSEL R105, R4, 1, !P3 ;  /* 0x3f80000004697808 */ /* 0x008fe20005800000 */
[C---:B------:R-:W-:Y:S01]  /*4540*/  FFMA.FTZ R135, R133.reuse, R135, R132 ;  /* 0x0000008785877223 */ /* 0x040fe20000010084 */
[----:B------:R-:W-:Y:S01]  /*4550*/  FMUL.FTZ R140, R133, R140 ;  /* 0x0000008c858c7220 */ /* 0x000fe20000410000 */
[----:B------:R-:W-:-:S02]  /*4560*/  FSEL R137, R25, RZ, !P6 ;  /* 0x000000ff19897208 */ /* 0x000fc40007000000 */
[C---:B------:R-:W-:Y:S01]  /*4570*/  FFMA.FTZ R144, R105.reuse, R135, R134 ;  /* 0x0000008769907223 */ /* 0x040fe20000010086 */
[----:B------:R-:W-:Y:S01]  /*4580*/  FMUL.FTZ R140, R105, R140 ;  /* 0x0000008c698c7220 */ /* 0x000fe20000410000 */
[----:B------:R-:W3:Y:S01]  /*4590*/  MUFU.EX2 R3, R3 ;  /* 0x0000000300037308 */ /* 0x000ee20000000800 */
[----:B--2---:R-:W-:Y:S02]  /*45a0*/  FSEL R103, R5, 1, !P4 ;  /* 0x3f80000005677808 */ /* 0x004fe40006000000 */
[----:B------:R-:W-:Y:S01]  /*45b0*/  FSEL R136, R14, RZ, !P1 ;  /* 0x000000ff0e887208 */ /* 0x000fe20004800000 */
[----:B------:R-:W2:Y:S01]  /*45c0*/  LDC.64 R4, c[0x0][0x2d8] ;  /* 0x0000b600ff047b82 */ /* 0x000ea20000000a00 */
[----:B------:R-:W-:Y:S01]  /*45d0*/  ISETP.GE.U32.AND P3, PT, R119, UR19, PT ;  /* 0x0000001377007c0c */ /* 0x000fe2000bf66070 */
[C---:B------:R-:W-:Y:S01]  /*45e0*/  FFMA.FTZ R145, R103.reuse, R144, R104 ;  /* 0x0000009067917223 */ /* 0x040fe20000010068 */
[----:B------:R-:W-:Y:S01]  /*45f0*/  FMUL.FTZ R144, R138, R44 ;  /* 0x0000002c8a907220 */ /* 0x000fe20000410000 */
[----:B------:R-:W4:Y:S01]  /*4600*/  MUFU.EX2 R141, R141 ;  /* 0x0000008d008d7308 */ /* 0x000f220000000800 */
[----:B-1----:R-:W-:Y:S01]  /*4610*/  FSEL R101, R6, 1, !P5 ;  /* 0x3f80000006657808 */ /* 0x002fe20006800000 */
[----:B------:R-:W-:Y:S01]  /*4620*/  FMUL.FTZ R140, R103, R140 ;  /* 0x0000008c678c7220 */ /* 0x000fe20000410000 */
[----:B------:R-:W-:Y:S01]  /*4630*/  FSEL R135, R26, RZ, !P2 ;  /* 0x000000ff1a877208 */ /* 0x000fe20005000000 */
[----:B------:R-:W1:Y:S01]  /*4640*/  LDC.64 R6, c[0x0][0x2e0] ;  /* 0x0000b800ff067b82 */ /* 0x000e620000000a00 */
[----:B------:R-:W-:-:S02]  /*4650*/  ISETP.GE.U32.AND P4, PT, R118, UR19, PT ;  /* 0x0000001376007c0c */ /* 0x000fc4000bf86070 */
[----:B------:R-:W-:Y:S01]  /*4660*/  ISETP.GE.U32.AND P5, PT, R92, UR19, PT ;  /* 0x000000135c007c0c */ /* 0x000fe2000bfa6070 */
[----:B------:R-:W0:Y:S01]  /*4670*/  MUFU.EX2 R142, R142 ;  /* 0x0000008e008e7308 */ /* 0x000e220000000800 */
[----:B---3--:R-:W-:Y:S01]  /*4680*/  FSEL R138, R3, 1, !P6 ;  /* 0x3f800000038a7808 */ /* 0x008fe20007000000 */
[----:B------:R-:W-:Y:S01]  /*4690*/  FFMA.FTZ R3, R101, R145, R102 ;  /* 0x0000009165037223 */ /* 0x000fe20000010066 */
[----:B------:R-:W-:-:S03]  /*46a0*/  IADD3 R148, R11, R149, RZ ;  /* 0x000000950b947210 */ /* 0x000fc60007ffe0ff */
[C---:B------:R-:W-:Y:S01]  /*46b0*/  FFMA.FTZ R147, R138.reuse, R3, R137 ;  /* 0x000000038a937223 */ /* 0x040fe20000010089 */
[----:B------:R-:W-:Y:S01]  /*46c0*/  FMUL.FTZ R3, R101, R140 ;  /* 0x0000008c65037220 */ /* 0x000fe20000410000 */
[----:B------:R-:W3:Y:S01]  /*46d0*/  MUFU.EX2 R146, R146 ;  /* 0x0000009200927308 */ /* 0x000ee20000000800 */
[----:B----4-:R-:W-:Y:S02]  /*46e0*/  FSEL R141, R141, 1, !P1 ;  /* 0x3f8000008d8d7808 */ /* 0x010fe40004800000 */
[----:B------:R-:W-:Y:S01]  /*46f0*/  FMUL.FTZ R150, R138, R3 ;  /* 0x000000038a967220 */ /* 0x000fe20000410000 */
[----:B------:R-:W-:Y:S02]  /*4700*/  FSEL R140, R27, RZ, !P4 ;  /* 0x000000ff1b8c7208 */ /* 0x000fe40006000000 */
[C---:B------:R-:W-:Y:S01]  /*4710*/  FFMA.FTZ R147, R141.reuse, R147, R136 ;  /* 0x000000938d937223 */ /* 0x040fe20000010088 */
[----:B------:R-:W-:Y:S01]  /*4720*/  FMUL.FTZ R3, R141, R150 ;  /* 0x000000968d037220 */ /* 0x000fe20000410000 */
[----:B------:R4:W3:Y:S01]  /*4730*/  MUFU.EX2 R143, R139 ;  /* 0x0000008b008f7308 */ /* 0x0008e20000000800 */
[----:B0-----:R-:W-:-:S02]  /*4740*/  FSEL R142, R142, 1, !P2 ;  /* 0x3f8000008e8e7808 */ /* 0x001fc40005000000 */
[----:B--2---:R-:W-:Y:S02]  /*4750*/  LEA R4, P1, R10, R4, 0x2 ;  /* 0x000000040a047211 */ /* 0x004fe400078210ff */
[----:B-1----:R-:W-:Y:S01]  /*4760*/  LEA R6, P2, R8, R6, 0x2 ;  /* 0x0000000608067211 */ /* 0x002fe200078410ff */
[C---:B------:R-:W-:Y:S01]  /*4770*/  FFMA.FTZ R147, R142.reuse, R147, R135 ;  /* 0x000000938e937223 */ /* 0x040fe20000010087 */
[----:B------:R-:W-:Y:S01]  /*4780*/  FMUL.FTZ R3, R142, R3 ;  /* 0x000000038e037220 */ /* 0x000fe20000410000 */
[----:B------:R0:W1:Y:S01]  /*4790*/  MUFU.EX2 R145, R144 ;  /* 0x0000009000917308 */ /* 0x0000620000000800 */
[----:B----4-:R-:W-:Y:S02]  /*47a0*/  FSEL R139, R12, RZ, !P3 ;  /* 0x000000ff0c8b7208 */ /* 0x010fe40005800000 */
[----:B---3--:R-:W-:Y:S02]  /*47b0*/  FSEL R146, R146, 1, !P3 ;  /* 0x3f80000092927808 */ /* 0x008fe40005800000 */
[----:B------:R-:W-:-:S02]  /*47c0*/  LEA.HI.X R5, R10, R5, R148, 0x2, P1 ;  /* 0x000000050a057211 */ /* 0x000fc400008f1494 */
[----:B------:R-:W-:Y:S01]  /*47d0*/  ISETP.GE.AND P1, PT, R97, 0x1, PT ;  /* 0x000000016100780c */ /* 0x000fe20003f26270 */
[C---:B------:R-:W-:Y:S01]  /*47e0*/  FFMA.FTZ R147, R146.reuse, R147, R139 ;  /* 0x0000009392937223 */ /* 0x040fe2000001008b */
[----:B------:R-:W-:Y:S01]  /*47f0*/  FSEL R143, R143, 1, !P4 ;  /* 0x3f8000008f8f7808 */ /* 0x000fe20006000000 */
[----:B------:R-:W-:Y:S01]  /*4800*/  FMUL.FTZ R2, R146, R3 ;  /* 0x0000000392027220 */ /* 0x000fe20000410000 */
[----:B0-----:R-:W-:-:S03]  /*4810*/  FSEL R144, R0, RZ, !P5 ;  /* 0x000000ff00907208 */ /* 0x001fc60006800000 */
[C---:B------:R-:W-:Y:S01]  /*4820*/  FFMA.FTZ R147, R143.reuse, R147, R140 ;  /* 0x000000938f937223 */ /* 0x040fe2000001008c */
[----:B------:R-:W-:Y:S01]  /*4830*/  FMUL.FTZ R2, R143, R2 ;  /* 0x000000028f027220 */ /* 0x000fe20000410000 */
[----:B-1----:R-:W-:-:S05]  /*4840*/  FSEL R145, R145, 1, !P5 ;  /* 0x3f80000091917808 */ /* 0x002fca0006800000 */
[C---:B------:R-:W-:Y:S01]  /*4850*/  FFMA.FTZ R3, R145.reuse, R147, R144 ;  /* 0x0000009391037223 */ /* 0x040fe20000010090 */
[----:B------:R-:W-:Y:S01]  /*4860*/  FMUL.FTZ R2, R145, R2 ;  /* 0x0000000291027220 */ /* 0x000fe20000410000 */
[----:B------:R-:W-:-:S03]  /*4870*/  IADD3 R147, R9, R151, RZ ;  /* 0x0000009709937210 */ /* 0x000fc60007ffe0ff */
[----:B------:R-:W0:Y:S01]  /*4880*/  SHFL.UP PT, R11, R3, 0x1, RZ ;  /* 0x04200000030b7989 */ /* 0x000e2200000e00ff */
[----:B------:R-:W-:-:S03]  /*4890*/  LEA.HI.X R7, R8, R7, R147, 0x2, P2 ;  /* 0x0000000708077211 */ /* 0x000fc600010f1493 */
[----:B------:R-:W1:Y:S04]  /*48a0*/  SHFL.UP PT, R9, R2, 0x1, RZ ;  /* 0x0420000002097989 */ /* 0x000e6800000e00ff */
[----:B------:R2:W5:Y:S01]  /*48b0*/  LDG.E R147, desc[UR22][R4.64] ;  /* 0x0000001604937981 */ /* 0x000562000c1e1900 */
[C---:B0-----:R-:W-:Y:S01]  /*48c0*/  @P1 FFMA.FTZ R3, R2.reuse, R11, R3 ;  /* 0x0000000b02031223 */ /* 0x041fe20000010003 */
[C---:B------:R-:W-:Y:S01]  /*48d0*/  ISETP.NE.AND P2, PT, R97.reuse, 0x1f, PT ;  /* 0x0000001f6100780c */ /* 0x040fe20003f45270 */
[----:B------:R-:W-:Y:S01]  /*48e0*/  IMAD.MOV.U32 R10, RZ, RZ, 0x3f800000 ;  /* 0x3f800000ff0a7424 */ /* 0x000fe200078e00ff */
[----:B------:R0:W5:Y:S01]  /*48f0*/  LDG.E R148, desc[UR22][R6.64] ;  /* 0x0000001606947981 */ /* 0x000162000c1e1900 */
[----:B-1----:R-:W-:Y:S01]  /*4900*/  @P1 FMUL.FTZ R2, R2, R9 ;  /* 0x0000000902021220 */ /* 0x002fe20000410000 */
[----:B------:R-:W-:Y:S01]  /*4910*/  ISETP.GE.AND P1, PT, R97, 0x2, PT ;  /* 0x000000026100780c */ /* 0x000fe20003f26270 */
[----:B------:R-:W-:Y:S01]  /*4920*/  BSSY B0, `(.L_x_3293) ;  /* 0x0000031000007945 */ /* 0x000fe20003800000 */
[----:B------:R-:W1:Y:S01]  /*4930*/  SHFL.UP PT, R8, R3, 0x2, RZ ;  /* 0x0440000003087989 */ /* 0x000e6200000e00ff */
[----:B------:R-:W-:-:S03]  /*4940*/  MOV R11, RZ ;  /* 0x000000ff000b7202 */ /* 0x000fc60000000f00 */
[----:B------:R-:W3:Y:S07]  /*4950*/  SHFL.UP PT, R9, R2, 0x2, RZ ;  /* 0x0440000002097989 */ /* 0x000eee00000e00ff */
[C---:B-1----:R-:W-:Y:S01]  /*4960*/  @P1 FFMA.FTZ R3, R2.reuse, R8, R3 ;  /* 0x0000000802031223 */ /* 0x042fe20000010003 */
[----:B---3--:R-:W-:-:S04]  /*4970*/  @P1 FMUL.FTZ R2, R2, R9 ;  /* 0x0000000902021220 */ /* 0x008fc80000410000 */
[----:B------:R-:W1:Y:S01]  /*4980*/  SHFL.UP PT, R8, R3, 0x4, RZ ;  /* 0x0480000003087989 */ /* 0x000e6200000e00ff */
[----:B------:R-:W-:-:S03]  /*4990*/  ISETP.GE.AND P1, PT, R97, 0x4, PT ;  /* 0x000000046100780c */ /* 0x000fc60003f26270 */
[----:B------:R-:W3:Y:S10]  /*49a0*/  SHFL.UP PT, R9, R2, 0x4, RZ ;  /* 0x0480000002097989 */ /* 0x000ef400000e00ff */
[C---:B-1----:R-:W-:Y:S01]  /*49b0*/  @P1 FFMA.FTZ R3, R2.reuse, R8, R3 ;  /* 0x0000000802031223 */ /* 0x042fe20000010003 */
[----:B------:R-:W-:Y:S01]  /*49c0*/  @!P0 LEA R8, R13, UR15, 0x3 ;  /* 0x0000000f0d088c11 */ /* 0x000fe2000f8e18ff */
[----:B------:R-:W-:Y:S01]  /*49d0*/  ULEA UR15, UR21, UR20, 0x18 ;  /* 0x00000014150f7291 */ /* 0x000fe2000f8ec03f */
[----:B---3--:R-:W-:-:S02]  /*49e0*/  @P1 FMUL.FTZ R2, R2, R9 ;  /* 0x0000000902021220 */ /* 0x008fc40000410000 */
[----:B--2---:R-:W1:Y:S01]  /*49f0*/  SHFL.UP PT, R4, R3, 0x8, RZ ;  /* 0x0500000003047989 */ /* 0x004e6200000e00ff */
[----:B------:R-:W-:Y:S02]  /*4a00*/  ISETP.GE.AND P1, PT, R97, 0x8, PT ;  /* 0x000000086100780c */ /* 0x000fe40003f26270 */
[----:B------:R-:W-:Y:S01]  /*4a10*/  SHF.R.U32.HI R9, RZ, 0x5, R100 ;  /* 0x00000005ff097819 */ /* 0x000fe20000011664 */
[----:B------:R-:W2:Y:S04]  /*4a20*/  SHFL.UP PT, R5, R2, 0x8, RZ ;  /* 0x0500000002057989 */ /* 0x000ea800000e00ff */
[----:B------:R-:W-:Y:S06]  /*4a30*/  @!P0 LDS.64 R10, [R8+0x870] ;  /* 0x00087000080a8984 */ /* 0x000fec0000000a00 */
[C---:B-1----:R-:W-:Y:S01]  /*4a40*/  @P1 FFMA.FTZ R3, R2.reuse, R4, R3 ;  /* 0x0000000402031223 */ /* 0x042fe20000010003 */
[----:B--2---:R-:W-:-:S04]  /*4a50*/  @P1 FMUL.FTZ R2, R2, R5 ;  /* 0x0000000502021220 */ /* 0x004fc80000410000 */
[----:B------:R-:W1:Y:S01]  /*4a60*/  SHFL.UP PT, R4, R3, 0x10, RZ ;  /* 0x0600000003047989 */ /* 0x000e6200000e00ff */
[----:B------:R-:W-:-:S03]  /*4a70*/  ISETP.GE.AND P1, PT, R97, 0x10, PT ;  /* 0x000000106100780c */ /* 0x000fc60003f26270 */
[----:B------:R-:W2:Y:S10]  /*4a80*/  SHFL.UP PT, R5, R2, 0x10, RZ ;  /* 0x0600000002057989 */ /* 0x000eb400000e00ff */
[C---:B-1----:R-:W-:Y:S01]  /*4a90*/  @P1 FFMA.FTZ R3, R2.reuse, R4, R3 ;  /* 0x0000000402031223 */ /* 0x042fe20000010003 */
[----:B--2---:R-:W-:-:S04]  /*4aa0*/  @P1 FMUL.FTZ R2, R2, R5 ;  /* 0x0000000502021220 */ /* 0x004fc80000410000 */
[----:B------:R-:W-:Y:S01]  /*4ab0*/  SHFL.UP PT, R150, R3, 0x1, RZ ;  /* 0x0420000003967989 */ /* 0x000fe200000e00ff */
[----:B------:R-:W-:-:S03]  /*4ac0*/  ISETP.NE.AND P1, PT, R9, RZ, PT ;  /* 0x000000ff0900720c */ /* 0x000fc60003f25270 */
[----:B------:R-:W-:Y:S01]  /*4ad0*/  @!P2 STS.64 [R91+0x850], R2 ;  /* 0x000850025b00a388 */ /* 0x000fe20000000a00 */
[----:B------:R-:W-:Y:S01]  /*4ae0*/  BAR.SYNC.DEFER_BLOCKING 0x0 ;  /* 0x0000000000007b1d */ /* 0x000fe20000010000 */
[----:B------:R-:W-:-:S08]  /*4af0*/  ISETP.NE.AND P3, PT, R97, RZ, P1 ;  /* 0x000000ff6100720c */ /* 0x000fd00000f65270 */
[----:B------:R-:W-:Y:S01]  /*4b00*/  @P1 ISETP.NE.AND P2, PT, R97, RZ, PT ;  /* 0x000000ff6100120c */ /* 0x000fe20003f45270 */
[----:B------:R-:W-:Y:S01]  /*4b10*/  @P1 IMAD.MOV.U32 R8, RZ, RZ, R10 ;  /* 0x000000ffff081224 */ /* 0x000fe200078e000a */
[----:B------:R-:W-:Y:S04]  /*4b20*/  SHFL.UP PT, R149, R2, 0x1, RZ ;  /* 0x0420000002957989 */ /* 0x000fe800000e00ff */
[----:B0-----:R-:W0:Y:S02]  /*4b30*/  LDS.128 R4, [UR15+0x850] ;  /* 0x0008500fff047984 */ /* 0x001e240008000c00 */
[----:B0-----:R-:W-:Y:S01]  /*4b40*/  @P1 FMUL.FTZ R9, R149, R4 ;  /* 0x0000000495091220 */ /* 0x001fe20000410000 */
[----:B------:R-:W-:Y:S01]  /*4b50*/  FFMA.FTZ R152, R5, R6, R7 ;  /* 0x0000000605987223 */ /* 0x000fe20000010007 */
[----:B------:R-:W-:-:S03]  /*4b60*/  @P3 FFMA.FTZ R5, R149, R5, R150 ;  /* 0x0000000595053223 */ /* 0x000fc60000010096 */
[----:B------:R-:W-:Y:S02]  /*4b70*/  @P1 FSEL R7, R4, R9, !P2 ;  /* 0x0000000904071208 */ /* 0x000fe40005000000 */
[----:B------:R-:W-:Y:S02]  /*4b80*/  @P1 MOV R9, R11 ;  /* 0x0000000b00091202 */ /* 0x000fe40000000f00 */
[----:B------:R-:W-:Y:S02]  /*4b90*/  @P1 MOV R150, R5 ;  /* 0x0000000500961202 */ /* 0x000fe40000000f00 */
[----:B------:R-:W-:Y:S01]  /*4ba0*/  @P1 MOV R149, R7 ;  /* 0x0000000700951202 */ /* 0x000fe20000000f00 */
[----:B------:R-:W-:Y:S06]  /*4bb0*/  @P1 BRA `(.L_x_3294) ;  /* 0x00000000001c1947 */ /* 0x000fec0003800000 */
[----:B------:R-:W-:Y:S01]  /*4bc0*/  ISETP.NE.AND P1, PT, R97, RZ, PT ;  /* 0x000000ff6100720c */ /* 0x000fe20003f25270 */
[----:B------:R-:W-:-:S04]  /*4bd0*/  FMUL.FTZ R9, R4, R6 ;  /* 0x0000000604097220 */ /* 0x000fc80000410000 */
[C---:B------:R-:W-:Y:S01]  /*4be0*/  FMUL.FTZ R8, R9.reuse, R10 ;  /* 0x0000000a09087220 */ /* 0x040fe20000410000 */
[----:B------:R-:W-:-:S07]  /*4bf0*/  FFMA.FTZ R9, R9, R11, R152 ;  /* 0x0000000b09097223 */ /* 0x000fce0000010098 */
[----:B------:R0:W-:Y:S01]  /*4c00*/  @!P1 STS.64 [UR15+0x868], R10 ;  /* 0x0008680aff009988 */ /* 0x0001e20008000a0f */
[----:B------:R-:W-:Y:S02]  /*4c10*/  @!P1 MOV R149, R10 ;  /* 0x0000000a00959202 */ /* 0x000fe40000000f00 */
[----:B------:R-:W-:-:S07]  /*4c20*/  @!P1 MOV R150, R11 ;  /* 0x0000000b00969202 */ /* 0x000fce0000000f00 */
.L_x_3294:
[----:B------:R-:W-:Y:S05]  /*4c30*/  BSYNC B0 ;  /* 0x0000000000007941 */ /* 0x000fea0003800000 */
.L_x_3293:
        /* <DEDUP_REMOVED lines=24> */
[----:B------:R-:W1:Y:S01]  /*4dc0*/  LDC R4, c[0x0][0x21c] ;  /* 0x00008700ff047b82 */ /* 0x000e620000000800 */
[----:B------:R-:W-:-:S05]  /*4dd0*/  LEA R6, R13, UR15, 0x3 ;  /* 0x0000000f0d067c11 */ /* 0x000fca000f8e18ff */
[----:B------:R2:W-:Y:S02]  /*4de0*/  STS.64 [R6+0x870], R8 ;  /* 0x0008700806007388 */ /* 0x0005e40000000a00 */
[----:B------:R-:W3:Y:S01]  /*4df0*/  LDC.64 R2, c[0x0][0x310] ;  /* 0x0000c400ff027b82 */ /* 0x000ee20000000a00 */
[----:B-1----:R-:W-:-:S05]  /*4e00*/  IMAD R5, R4, UR4, R13 ;  /* 0x0000000404057c24 */ /* 0x002fca000f8e020d */
[----:B------:R-:W-:Y:S02]  /*4e10*/  SHF.R.S32.HI R7, RZ, 0x1f, R5 ;  /* 0x0000001fff077819 */ /* 0x000fe40000011405 */
[----:B------:R-:W-:-:S04]  /*4e20*/  IADD3 R5, P1, R96, R5, RZ ;  /* 0x0000000560057210 */ /* 0x000fc80007f3e0ff */
[----:B------:R-:W-:Y:S02]  /*4e30*/  LEA.HI.X.SX32 R4, R96, R7, 0x1, P1 ;  /* 0x0000000760047211 */ /* 0x000fe400008f0eff */
[----:B---3--:R-:W-:-:S04]  /*4e40*/  LEA R2, P1, R5, R2, 0x3 ;  /* 0x0000000205027211 */ /* 0x008fc800078218ff */
[----:B------:R-:W-:-:S05]  /*4e50*/  LEA.HI.X R3, R5, R3, R4, 0x3, P1 ;  /* 0x0000000305037211 */ /* 0x000fca00008f1c04 */
[----:B------:R2:W-:Y:S04]  /*4e60*/  STG.E.64 desc[UR22][R2.64], R8 ;  /* 0x0000000802007986 */ /* 0x0005e8000c101b16 */
.L_x_3296:
[----:B------:R-:W-:Y:S05]  /*4e70*/  BSYNC B0 ;  /* 0x0000000000007941 */ /* 0x000fea0003800000 */
.L_x_3295:
        /* <DEDUP_REMOVED lines=19> */
.L_x_3292:
[----:B------:R-:W-:Y:S01]  /*4fb0*/  BAR.SYNC.DEFER_BLOCKING 0x0 ;  /* 0x0000000000007b1d */ /* 0x000fe20000010000 */
[----:B------:R-:W-:Y:S01]  /*4fc0*/  ISETP.NE.AND P0, PT, R100, RZ, PT ;  /* 0x000000ff6400720c */ /* 0x000fe20003f05270 */
[----:B------:R-:W-:Y:S01]  /*4fd0*/  USHF.R.S32.HI UR30, URZ, 0x1f, UR24 ;  /* 0x0000001f3f1e7899 */ /* 0x000fe20008011418 */
[----:B------:R-:W-:Y:S02]  /*4fe0*/  F2FP.F16.F32.PACK_AB R42, R42, R43 ;  /* 0x0000002b2a2a723e */ /* 0x000fe400000000ff */
[----:B------:R-:W-:-:S03]  /*4ff0*/  F2FP.F16.F32.PACK_AB R40, R40, R41 ;  /* 0x000000292828723e */ /* 0x000fc600000000ff */
[----:B------:R-:W1:Y:S01]  /*5000*/  S2UR UR19, SR_CgaCtaId ;  /* 0x00000000001379c3 */ /* 0x000e620000008800 */
[----:B------:R-:W-:Y:S01]  /*5010*/  PRMT R0, R42, 0x7632, R0 ;  /* 0x000076322a007816 */ /* 0x000fe20000000000 */
[----:B------:R-:W-:Y:S01]  /*5020*/  UMOV UR15, 0x400 ;  /* 0x00000400000f7882 */ /* 0x000fe20000000000 */
[----:B------:R-:W-:Y:S01]  /*5030*/  F2FP.F16.F32.PACK_AB R38, R38, R39 ;  /* 0x000000272626723e */ /* 0x000fe200000000ff */
[----:B------:R-:W-:Y:S01]  /*5040*/  ULDC.64 UR28, c[0x0][0x2b0] ;  /* 0x0000ac00001c7ab9 */ /* 0x000fe20000000a00 */
[----:B------:R-:W-:Y:S01]  /*5050*/  F2FP.F16.F32.PACK_AB R36, R36, R37 ;  /* 0x000000252424723e */ /* 0x000fe200000000ff */
[----:B------:R-:W-:Y:S01]  /*5060*/  UIMAD.WIDE.U32 UR20, UR25, UR28, URZ ;  /* 0x0000001c191472a5 */ /* 0x000fe2000f8e003f */
[----:B--2---:R-:W-:Y:S01]  /*5070*/  PRMT R2, R40, 0x7632, R2 ;  /* 0x0000763228027816 */ /* 0x004fe20000000002 */
[----:B------:R-:W-:Y:S01]  /*5080*/  BSSY B0, `(.L_x_3298) ;  /* 0x000004b000007945 */ /* 0x000fe20003800000 */
[----:B------:R-:W-:Y:S02]  /*5090*/  PRMT R3, R38, 0x7632, R3 ;  /* 0x0000763226037816 */ /* 0x000fe40000000003 */
[----:B------:R-:W-:-:S02]  /*50a0*/  F2FP.F16.F32.PACK_AB R34, R34, R35 ;  /* 0x000000232222723e */ /* 0x000fc400000000ff */
[----:B------:R-:W-:Y:S02]  /*50b0*/  PRMT R4, R36, 0x7632, R4 ;  /* 0x0000763224047816 */ /* 0x000fe40000000004 */
[----:B------:R-:W-:Y:S02]  /*50c0*/  F2FP.F16.F32.PACK_AB R32, R32, R33 ;  /* 0x000000212020723e */ /* 0x000fe400000000ff */
[----:B------:R-:W-:Y:S01]  /*50d0*/  F2FP.F16.F32.PACK_AB R30, R30, R31 ;  /* 0x0000001f1e1e723e */ /* 0x000fe200000000ff */
[----:B------:R2:W-:Y:S01]  /*50e0*/  STS.U16 [R60+0x2], R0 ;  /* 0x000002003c007388 */ /* 0x0005e20000000400 */
[----:B------:R-:W-:Y:S02]  /*50f0*/  F2FP.F16.F32.PACK_AB R28, R28, R29 ;  /* 0x0000001d1c1c723e */ /* 0x000fe400000000ff */
[----:B------:R-:W-:Y:S01]  /*5100*/  PRMT R5, R32, 0x7632, R5 ;  /* 0x0000763220057816 */ /* 0x000fe20000000005 */
[----:B------:R3:W-:Y:S01]  /*5110*/  STS.U16 [R60+0x6], R2 ;  /* 0x000006023c007388 */ /* 0x0007e20000000400 */
[----:B------:R-:W-:Y:S01]  /*5120*/  PRMT R6, R28, 0x7632, R6 ;  /* 0x000076321c067816 */ /* 0x000fe20000000006 */
[----:B-1----:R-:W-:-:S02]  /*5130*/  ULEA UR15, UR19, UR15, 0x18 ;  /* 0x0000000f130f7291 */ /* 0x002fc4000f8ec03f */
[----:B------:R1:W-:Y:S01]  /*5140*/  STS.U16 [R60+0xa], R3 ;  /* 0x00000a033c007388 */ /* 0x0003e20000000400 */
[----:B------:R-:W-:Y:S01]  /*5150*/  USHF.R.S32.HI UR19, URZ, 0x1f, UR25 ;  /* 0x0000001f3f137899 */ /* 0x000fe20008011419 */
[----:B--2---:R-:W2:Y:S02]  /*5160*/  @!P0 LDC R0, c[0x0][0x218] ;  /* 0x00008600ff008b82 */ /* 0x004ea40000000800 */
[----:B------:R4:W-:Y:S01]  /*5170*/  STS.U16 [R60+0xe], R4 ;  /* 0x00000e043c007388 */ /* 0x0009e20000000400 */
[----:B------:R-:W-:Y:S01]  /*5180*/  UIMAD UR19, UR19, UR28, URZ ;  /* 0x0000001c131372a4 */ /* 0x000fe2000f8e023f */
[----:B---3--:R-:W-:Y:S02]  /*5190*/  PRMT R2, R34, 0x7632, R2 ;  /* 0x0000763222027816 */ /* 0x008fe40000000002 */
[----:B------:R-:W-:Y:S01]  /*51a0*/  STS.U16 [R60], R42 ;  /* 0x0000002a3c007388 */ /* 0x000fe20000000400 */
[----:B------:R-:W-:Y:S01]  /*51b0*/  UIMAD UR26, UR25, UR29, UR19 ;  /* 0x0000001d191a72a4 */ /* 0x000fe2000f8e0213 */
[----:B-1----:R-:W-:-:S02]  /*51c0*/  IMAD.U32 R3, RZ, RZ, UR4 ;  /* 0x00000004ff037e24 */ /* 0x002fc4000f8e00ff */
[----:B------:R2:W-:Y:S01]  /*51d0*/  STS.U16 [R60+0x12], R2 ;  /* 0x000012023c007388 */ /* 0x0005e20000000400 */
[----:B------:R-:W-:Y:S01]  /*51e0*/  UIADD3 UR19, UR21, UR26, URZ ;  /* 0x0000001a15137290 */ /* 0x000fe2000fffe03f */
[----:B----4-:R-:W-:Y:S02]  /*51f0*/  PRMT R4, R30, 0x7632, R4 ;  /* 0x000076321e047816 */ /* 0x010fe40000000004 */
[----:B------:R-:W-:Y:S04]  /*5200*/  STS.U16 [R60+0x4], R40 ;  /* 0x000004283c007388 */ /* 0x000fe80000000400 */
[----:B------:R-:W-:Y:S04]  /*5210*/  STS.U16 [R60+0x8], R38 ;  /* 0x000008263c007388 */ /* 0x000fe80000000400 */
[----:B------:R-:W-:Y:S01]  /*5220*/  STS.U16 [R60+0xc], R36 ;  /* 0x00000c243c007388 */ /* 0x000fe20000000400 */
[----:B--2---:R-:W-:-:S03]  /*5230*/  @!P0 IMAD R2, R3, -0x400, R0 ;  /* 0xfffffc0003028824 */ /* 0x004fc600078e0200 */
        /* <DEDUP_REMOVED lines=12> */
[----:B0-----:R-:W-:Y:S04]  /*5300*/  LDS.U16 R11, [R72+0x100] ;  /* 0x00010000480b7984 */ /* 0x001fe80000000400 */
        /* <DEDUP_REMOVED lines=34> */
.L_x_3299:
[----:B------:R-:W-:Y:S05]  /*5530*/  BSYNC B0 ;  /* 0x0000000000007941 */ /* 0x000fea0003800000 */
.L_x_3298:
[----:B------:R-:W1:Y:S01]  /*5540*/  LDC.64 R2, c[0x0][0x308] ;  /* 0x0000c200ff027b82 */ /* 0x000e620000000a00 */
[----:B------:R-:W-:Y:S01]  /*5550*/  ULDC.64 UR28, c[0x0][0x2b8] ;  /* 0x0000ae00001c7ab9 */ /* 0x000fe20000000a00 */
[----:B------:R-:W-:Y:S01]  /*5560*/  UMOV UR21, UR19 ;  /* 0x0000001300157c82 */ /* 0x000fe20008000000 */
[----:B------:R-:W-:Y:S01]  /*5570*/  UIMAD UR27, UR30, UR28, URZ ;  /* 0x0000001c1e1b72a4 */ /* 0x000fe2000f8e023f */
[----:B0-----:R-:W-:Y:S01]  /*5580*/  LOP3.LUT R5, R93, 0x20, RZ, 0xfc, !PT ;  /* 0x000000205d057812 */ /* 0x001fe200078efcff */
[----:B------:R-:W-:Y:S01]  /*5590*/  USHF.L.U32 UR26, UR4, 0xa, URZ ;  /* 0x0000000a041a7899 */ /* 0x000fe2000800063f */
[-C--:B------:R-:W-:Y:S01]  /*55a0*/  ISETP.GE.AND P1, PT, R90, R0.reuse, PT ;  /* 0x000000005a00720c */ /* 0x080fe20003f26270 */
[----:B------:R-:W-:Y:S01]  /*55b0*/  UIMAD.WIDE.U32 UR20, UR24, UR28, UR20 ;  /* 0x0000001c181472a5 */ /* 0x000fe2000f8e0014 */
[-C--:B------:R-:W-:Y:S01]  /*55c0*/  ISETP.GE.AND P2, PT, R5, R0.reuse, PT ;  /* 0x000000000500720c */ /* 0x080fe20003f46270 */
[----:B------:R-:W-:Y:S01]  /*55d0*/  UIMAD UR29, UR24, UR29, UR27 ;  /* 0x0000001d181d72a4 */ /* 0x000fe2000f8e021b */
[-C--:B------:R-:W-:Y:S01]  /*55e0*/  ISETP.GE.AND P3, PT, R87, R0.reuse, PT ;  /* 0x000000005700720c */ /* 0x080fe20003f66270 */
[----:B------:R-:W-:Y:S01]  /*55f0*/  USHF.R.S32.HI UR27, URZ, 0x1f, UR26 ;  /* 0x0000001f3f1b7899 */ /* 0x000fe2000801141a */
[-C--:B------:R-:W-:Y:S01]  /*5600*/  ISETP.GE.AND P4, PT, R86, R0.reuse, PT ;  /* 0x000000005600720c */ /* 0x080fe20003f86270 */
[----:B------:R-:W-:Y:S01]  /*5610*/  UIADD3 UR19, UP0, UR26, UR20, URZ ;  /* 0x000000141a137290 */ /* 0x000fe2000ff1e03f */
[-C--:B------:R-:W-:Y:S01]  /*5620*/  ISETP.GE.AND P5, PT, R85, R0.reuse, PT ;  /* 0x000000005500720c */ /* 0x080fe20003fa6270 */
[----:B------:R-:W-:Y:S01]  /*5630*/  UIADD3 UR4, UR4, 0x1, URZ ;  /* 0x0000000104047890 */ /* 0x000fe2000fffe03f */
[----:B------:R-:W-:Y:S01]  /*5640*/  ISETP.GE.AND P6, PT, R84, R0, PT ;  /* 0x000000005400720c */ /* 0x000fe20003fc6270 */
[----:B------:R-:W-:-:S02]  /*5650*/  UIADD3.X UR20, UR27, UR29, UR21, UP0, !UPT ;  /* 0x0000001d1b147290 */ /* 0x000fc400087fe415 */
[----:B------:R-:W-:Y:S01]  /*5660*/  MOV R7, UR19 ;  /* 0x0000001300077c02 */ /* 0x000fe20008000f00 */
[----:B------:R-:W-:Y:S01]  /*5670*/  ULDC UR19, c[0x0][0x224] ;  /* 0x0000890000137ab9 */ /* 0x000fe20000000800 */
[----:B------:R-:W-:Y:S02]  /*5680*/  UIADD3 UR16, UP1, UR16, 0x800, URZ ;  /* 0x0000080010107890 */ /* 0x000fe4000ff3e03f */
[----:B------:R-:W-:Y:S01]  /*5690*/  MOV R4, UR20 ;  /* 0x0000001400047c02 */ /* 0x000fe20008000f00 */
[----:B-1----:R-:W-:Y:S01]  /*56a0*/  IMAD.WIDE R2, R93, 0x2, R2 ;  /* 0x000000025d027825 */ /* 0x002fe200078e0202 */
[----:B------:R-:W-:Y:S02]  /*56b0*/  UISETP.GE.AND UP0, UPT, UR4, UR19, UPT ;  /* 0x000000130400728c */ /* 0x000fe4000bf06270 */
[----:B------:R-:W-:Y:S01]  /*56c0*/  UIADD3 UR14, UP2, UR14, 0x800, URZ ;  /* 0x000008000e0e7890 */ /* 0x000fe2000ff5e03f */
[----:B------:R-:W-:Y:S01]  /*56d0*/  LEA R2, P0, R7, R2, 0x1 ;  /* 0x0000000207027211 */ /* 0x000fe200078008ff */
[----:B------:R-:W-:-:S02]  /*56e0*/  UIADD3.X UR18, URZ, UR18, URZ, UP1, !UPT ;  /* 0x000000123f127290 */ /* 0x000fc40008ffe43f */
[----:B------:R-:W-:Y:S01]  /*56f0*/  UIADD3.X UR17, URZ, UR17, URZ, UP2, !UPT ;  /* 0x000000113f117290 */ /* 0x000fe200097fe43f */
[----:B------:R-:W-:Y:S02]  /*5700*/  LEA.HI.X R3, R7, R3, R4, 0x1, P0 ;  /* 0x0000000307037211 */ /* 0x000fe400000f0c04 */
        /* <DEDUP_REMOVED lines=27> */
.L_x_3301:
        /* <DEDUP_REMOVED lines=12> */
.L_x_5256:


//--------------------- .text._Z25selective_scan_fwd_kernelI32Selective_Scan_fwd_kernel_traitsILi64ELi16ELi1ELb0ELb0ELb0ELb1EN3c104HalfEfEEv13SSMParamsBase --------------------------
	.section	.text._Z25selective_scan_fwd_kernelI32Selective_Scan_fwd_kernel_traitsILi64ELi16ELi1ELb0ELb0ELb0ELb1EN3c104HalfEfEEv13SSMParamsBase,"ax",@progbits
	.align	128
        .global         _Z25selective_scan_fwd_kernelI32Selective_Scan_fwd_kernel_traitsILi64ELi16ELi1ELb0ELb0ELb0ELb1EN3c104HalfEfEEv13SSMParamsBase
        .type           _Z25selective_scan_fwd_kernelI32Selective_Scan_fwd_kernel_traitsILi64ELi16ELi1ELb0ELb0ELb0ELb1EN3c104HalfEfEEv13SSMParamsBase,@function
        .size           _Z25selective_scan_fwd_kernelI32Selective_Scan_fwd_kernel_traitsILi64ELi16ELi1ELb0ELb0ELb0ELb1EN3c104HalfEfEEv13SSMParamsBase,(.L_x_5257 - _Z25selective_scan_fwd_kernelI32Selective_Scan_fwd_kernel_traitsILi64ELi16ELi1ELb0ELb0ELb0ELb1EN3c104HalfEfEEv13SSMParamsBase)
        .other          _Z25selective_scan_fwd_kernelI32Selective_Scan_fwd_kernel_traitsILi64ELi16ELi1ELb0ELb0ELb0ELb1EN3c104HalfEfEEv13SSMParamsBase,@"STO_CUDA_ENTRY STV_DEFAULT"
_Z25selective_scan_fwd_kernelI32Selective_Scan_fwd_kernel_traitsILi64ELi16ELi1ELb0ELb0ELb0ELb1EN3c104HalfEfEEv13SSMParamsBase:
.text._Z25selective_scan_fwd_kernelI32Selective_Scan_fwd_kernel_traitsILi64ELi16ELi1ELb0ELb0ELb0ELb1EN3c104HalfEfEEv13SSMParamsBase:
[----:B------:R-:W-:Y:S08]  /*0000*/  LDC R1, c[0x0][0x28] ;  /* 0x00000a00ff017b82 */ /* 0x000ff00000000800 */
[----:B------:R-:W0:Y:S01]  /*0010*/  S2UR UR28, SR_CTAID.Y ;  /* 0x00000000001c79c3 */ /* 0x000e220000002600 */
[----:B------:R-:W-:Y:S01]  /*0020*/  ULDC.64 UR8, c[0x0][0x300] ;  /* 0x0000c00000087ab9 */ /* 0x000fe20000000a00 */
[----:B------:R-:W-:Y:S01]  /*0030*/  IMAD.MOV.U32 R99, RZ, RZ, RZ ;  /* 0x000000ffff637224 */ /* 0x000fe200078e00ff */
        /* <DEDUP_REMOVED lines=12> */
[----:B------:R-:W-:Y:S01]  /*0100*/  ULDC.64 UR12, c[0x0][0x288] ;  /* 0x0000a200000c7ab9 */ /* 0x000fe20000000a00 */
[----:B------:R-:W-:Y:S02]  /*0110*/  ULDC.64 UR18, c[0x0][0x298] ;  /* 0x0000a60000127ab9 */ /* 0x000fe40000000a00 */
[----:B------:R-:W-:Y:S01]  /*0120*/  PLOP3.LUT P0, PT, PT, PT, UP0, 0x80, 0x0 ;  /* 0x000000000000781c */ /* 0x000fe20003f0f008 */
[----:B0-----:R-:W-:Y:S02]  /*0130*/  USHF.R.S32.HI UR4, URZ, 0x1f, UR28 ;  /* 0x0000001f3f047899 */ /* 0x001fe4000801141c */
[----:B------:R-:W-:-:S02]  /*0140*/  @UP1 ULEA UR8, UP3, UR28, UR8, 0x2 ;  /* 0x000000081c081291 */ /* 0x000fc4000f86103f */
[----:B------:R-:W-:Y:S02]  /*0150*/  @UP0 ULEA UR6, UP2, UR28, UR6, 0x2 ;  /* 0x000000061c060291 */ /* 0x000fe4000f84103f */
[----:B------:R-:W-:Y:S02]  /*0160*/  @UP1 ULEA.HI.X UR9, UR28, UR9, UR4, 0x2, UP3 ;  /* 0x000000091c091291 */ /* 0x000fe400098f1404 */
[----:B------:R-:W-:Y:S01]  /*0170*/  MOV R4, UR8 ;  /* 0x0000000800047c02 */ /* 0x000fe20008000f00 */
[----:B-1----:R-:W-:Y:S01]  /*0180*/  USHF.R.S32.HI UR5, URZ, 0x1f, UR29 ;  /* 0x0000001f3f057899 */ /* 0x002fe2000801141d */
[----:B------:R-:W-:Y:S01]  /*0190*/  MOV R2, UR6 ;  /* 0x0000000600027c02 */ /* 0x000fe20008000f00 */
[----:B------:R-:W-:Y:S01]  /*01a0*/  @UP0 ULEA.HI.X UR7, UR28, UR7, UR4, 0x2, UP2 ;  /* 0x000000071c070291 */ /* 0x000fe200090f1404 */
[----:B------:R-:W-:-:S05]  /*01b0*/  IMAD.U32 R5, RZ, RZ, UR9 ;  /* 0x00000009ff057e24 */ /* 0x000fca000f8e00ff */
[----:B------:R0:W5:Y:S01]  /*01c0*/  @P1 LDG.E R99, desc[UR26][R4.64] ;  /* 0x0000001a04631981 */ /* 0x000162000c1e1900 */
[----:B------:R-:W-:Y:S01]  /*01d0*/  UIMAD UR8, UR5, UR10, URZ ;  /* 0x0000000a050872a4 */ /* 0x000fe2000f8e023f */
[----:B------:R-:W-:Y:S01]  /*01e0*/  IMAD.U32 R3, RZ, RZ, UR7 ;  /* 0x00000007ff037e24 */ /* 0x000fe2000f8e00ff */
[----:B------:R-:W-:Y:S02]  /*01f0*/  UIMAD.WIDE.U32 UR6, UR29, UR10, URZ ;  /* 0x0000000a1d0672a5 */ /* 0x000fe4000f8e003f */
[----:B------:R-:W-:Y:S02]  /*0200*/  UIMAD UR8, UR29, UR11, UR8 ;  /* 0x0000000b1d0872a4 */ /* 0x000fe4000f8e0208 */
[----:B------:R-:W-:Y:S01]  /*0210*/  UIMAD UR10, UR5, UR14, URZ ;  /* 0x0000000e050a72a4 */ /* 0x000fe2000f8e023f */
[----:B------:R0:W5:Y:S01]  /*0220*/  @P0 LDG.E R100, desc[UR26][R2.64] ;  /* 0x0000001a02640981 */ /* 0x000162000c1e1900 */
[----:B------:R-:W-:Y:S01]  /*0230*/  UIADD3 UR7, UR7, UR8, URZ ;  /* 0x0000000807077290 */ /* 0x000fe2000fffe03f */
[----:B--2---:R-:W-:Y:S01]  /*0240*/  ISETP.GE.AND P0, PT, R97, 0x1, PT ;  /* 0x000000016100780c */ /* 0x004fe20003f06270 */
[----:B------:R-:W-:-:S02]  /*0250*/  UIMAD UR5, UR4, UR12, URZ ;  /* 0x0000000c040572a4 */ /* 0x000fc4000f8e023f */
[----:B------:R-:W-:Y:S02]  /*0260*/  UIMAD.WIDE.U32 UR8, UR29, UR14, URZ ;  /* 0x0000000e1d0872a5 */ /* 0x000fe4000f8e003f */
[----:B------:R-:W-:Y:S02]  /*0270*/  UIMAD UR10, UR29, UR15, UR10 ;  /* 0x0000000f1d0a72a4 */ /* 0x000fe4000f8e020a */
[----:B------:R-:W-:Y:S02]  /*0280*/  UIMAD UR5, UR28, UR13, UR5 ;  /* 0x0000000d1c0572a4 */ /* 0x000fe4000f8e0205 */
[----:B------:R-:W-:-:S03]  /*0290*/  UIMAD.WIDE.U32 UR6, UR28, UR12, UR6 ;  /* 0x0000000c1c0672a5 */ /* 0x000fc6000f8e0006 */
[----:B------:R-:W-:Y:S01]  /*02a0*/  ULDC.64 UR12, c[0x0][0x2f0] ;  /* 0x0000bc00000c7ab9 */ /* 0x000fe20000000a00 */
[----:B------:R-:W-:Y:S02]  /*02b0*/  UIADD3 UR9, UR9, UR10, URZ ;  /* 0x0000000a09097290 */ /* 0x000fe4000fffe03f */
[----:B------:R-:W-:Y:S02]  /*02c0*/  UIADD3 UR17, UR7, UR5, URZ ;  /* 0x0000000507117290 */ /* 0x000fe4000fffe03f */
[----:B------:R-:W-:Y:S02]  /*02d0*/  ULEA UR15, UP0, UR6, UR12, 0x1 ;  /* 0x0000000c060f7291 */ /* 0x000fe4000f80083f */
[----:B------:R-:W-:Y:S02]  /*02e0*/  UIMAD UR10, UR4, UR18, URZ ;  /* 0x00000012040a72a4 */ /* 0x000fe4000f8e023f */
[----:B------:R-:W-:Y:S02]  /*02f0*/  ULEA.HI.X UR17, UR6, UR13, UR17, 0x1, UP0 ;  /* 0x0000000d06117291 */ /* 0x000fe400080f0c11 */
[----:B------:R-:W-:-:S02]  /*0300*/  UIMAD UR10, UR28, UR19, UR10 ;  /* 0x000000131c0a72a4 */ /* 0x000fc4000f8e020a */
[----:B------:R-:W-:Y:S01]  /*0310*/  UIMAD.WIDE.U32 UR8, UR28, UR18, UR8 ;  /* 0x000000121c0872a5 */ /* 0x000fe2000f8e0008 */
[----:B------:R-:W-:Y:S01]  /*0320*/  ULDC.64 UR6, c[0x0][0x2f8] ;  /* 0x0000be0000067ab9 */ /* 0x000fe20000000a00 */
[----:B0-----:R-:W-:Y:S10]  /*0330*/  @!P0 EXIT ;  /* 0x000000000000894d */ /* 0x001ff40003800000 */
[----:B------:R-:W0:Y:S01]  /*0340*/  S2R R101, SR_TID.X ;  /* 0x0000000000657919 */ /* 0x000e220000002100 */
[----:B------:R-:W1:Y:S01]  /*0350*/  S2UR UR14, SR_CgaCtaId ;  /* 0x00000000000e79c3 */ /* 0x000e620000008800 */
[----:B------:R-:W-:Y:S01]  /*0360*/  UIADD3 UR18, UR9, UR10, URZ ;  /* 0x0000000a09127290 */ /* 0x000fe2000fffe03f */
[----:B------:R-:W2:Y:S02]  /*0370*/  S2R R98, SR_LANEID ;  /* 0x0000000000627919 */ /* 0x000ea40000000000 */
[----:B------:R-:W-:Y:S01]  /*0380*/  ULDC.64 UR10, c[0x0][0x230] ;  /* 0x00008c00000a7ab9 */ /* 0x000fe20000000a00 */
[----:B------:R-:W-:Y:S02]  /*0390*/  ULEA UR16, UP0, UR8, UR6, 0x1 ;  /* 0x0000000608107291 */ /* 0x000fe4000f80083f */
[----:B------:R-:W-:Y:S02]  /*03a0*/  UIMAD UR5, UR4, UR10, URZ ;  /* 0x0000000a040572a4 */ /* 0x000fe4000f8e023f */
[----:B------:R-:W-:-:S02]  /*03b0*/  ULEA.HI.X UR18, UR8, UR7, UR18, 0x1, UP0 ;  /* 0x0000000708127291 */ /* 0x000fc400080f0c12 */
[----:B------:R-:W-:Y:S02]  /*03c0*/  UIMAD UR12, UR28, UR11, UR5 ;  /* 0x0000000b1c0c72a4 */ /* 0x000fe4000f8e0205 */
[----:B------:R-:W-:Y:S01]  /*03d0*/  UIMAD.WIDE.U32 UR6, UR28, UR10, URZ ;  /* 0x0000000a1c0672a5 */ /* 0x000fe2000f8e003f */
[----:B------:R-:W-:Y:S02]  /*03e0*/  ULDC UR5, c[0x0][0x214] ;  /* 0x0000850000057ab9 */ /* 0x000fe40000000800 */
[----:B------:R-:W-:Y:S01]  /*03f0*/  ULDC.64 UR10, c[0x0][0x248] ;  /* 0x00009200000a7ab9 */ /* 0x000fe20000000a00 */
[----:B------:R-:W-:Y:S01]  /*0400*/  UIMAD UR5, UR29, UR5, UR28 ;  /* 0x000000051d0572a4 */ /* 0x000fe2000f8e021c */
[----:B------:R-:W-:Y:S01]  /*0410*/  UMOV UR13, 0x400 ;  /* 0x00000400000d7882 */ /* 0x000fe20000000000 */
[----:B------:R-:W-:Y:S01]  /*0420*/  ULDC.64 UR22, c[0x0][0x268] ;  /* 0x00009a0000167ab9 */ /* 0x000fe20000000a00 */
[----:B------:R-:W-:Y:S02]  /*0430*/  UIMAD UR8, UR4, UR10, URZ ;  /* 0x0000000a040872a4 */ /* 0x000fe4000f8e023f */
[----:B------:R-:W-:Y:S01]  /*0440*/  UIMAD UR4, UR4, UR22, URZ ;  /* 0x00000016040472a4 */ /* 0x000fe2000f8e023f */
[----:B------:R-:W-:Y:S01]  /*0450*/  IMAD R97, R97, UR5, RZ ;  /* 0x0000000561617c24 */ /* 0x000fe2000f8e02ff */
[----:B-1----:R-:W-:-:S02]  /*0460*/  ULEA UR13, UR14, UR13, 0x18 ;  /* 0x0000000d0e0d7291 */ /* 0x002fc4000f8ec03f */
[----:B------:R-:W-:Y:S01]  /*0470*/  UIMAD UR19, UR28, UR11, UR8 ;  /* 0x0000000b1c1372a4 */ /* 0x000fe2000f8e0208 */
[----:B------:R-:W-:Y:S01]  /*0480*/  ULDC UR21, c[0x0][0x21c] ;  /* 0x0000870000157ab9 */ /* 0x000fe20000000800 */
[----:B------:R-:W-:Y:S01]  /*0490*/  UIMAD.WIDE.U32 UR10, UR28, UR10, URZ ;  /* 0x0000000a1c0a72a5 */ /* 0x000fe2000f8e003f */
[C---:B0-----:R-:W-:Y:S01]  /*04a0*/  LOP3.LUT R96, R101.reuse, 0x1f, RZ, 0xc0, !PT ;  /* 0x0000001f65607812 */ /* 0x041fe200078ec0ff */
[----:B------:R-:W-:Y:S01]  /*04b0*/  UIMAD UR20, UR28, UR23, UR4 ;  /* 0x000000171c1472a4 */ /* 0x000fe2000f8e0204 */
[----:B------:R-:W-:Y:S01]  /*04c0*/  SHF.L.U32 R3, R101, 0x4, RZ ;  /* 0x0000000465037819 */ /* 0x000fe200000006ff */
[----:B------:R-:W-:Y:S01]  /*04d0*/  UIMAD.WIDE.U32 UR8, UR28, UR22, URZ ;  /* 0x000000161c0872a5 */ /* 0x000fe2000f8e003f */
[----:B------:R-:W-:Y:S01]  /*04e0*/  SHF.R.U32.HI R94, RZ, 0x5, R101 ;  /* 0x00000005ff5e7819 */ /* 0x000fe20000011665 */
[----:B------:R-:W-:Y:S01]  /*04f0*/  IMAD R97, R97, UR21, RZ ;  /* 0x0000001561617c24 */ /* 0x000fe2000f8e02ff */
[----:B------:R-:W-:Y:S01]  /*0500*/  LOP3.LUT R93, R96, 0xfffffe00, R3, 0xf8, !PT ;  /* 0xfffffe00605d7812 */ /* 0x000fe200078ef803 */
[C---:B------:R-:W-:Y:S01]  /*0510*/  VIADD R130, R3.reuse, 0x2 ;  /* 0x0000000203827836 */ /* 0x040fe20000000000 */
[C---:B------:R-:W-:Y:S01]  /*0520*/  IADD3 R131, R3.reuse, 0x1, RZ ;  /* 0x0000000103837810 */ /* 0x040fe20007ffe0ff */
[C---:B------:R-:W-:Y:S01]  /*0530*/  IMAD.SHL.U32 R95, R94.reuse, 0x200, RZ ;  /* 0x000002005e5f7824 */ /* 0x040fe200078e00ff */
        /* <DEDUP_REMOVED lines=14> */
[----:B------:R-:W-:Y:S01]  /*0620*/  IADD3 R92, R3, 0xf, RZ ;  /* 0x0000000f035c7810 */ /* 0x000fe20007ffe0ff */
[----:B------:R-:W-:Y:S01]  /*0630*/  UMOV UR4, URZ ;  /* 0x0000003f00047c82 */ /* 0x000fe20008000000 */
[----:B------:R-:W-:Y:S01]  /*0640*/  LOP3.LUT R10, R93, 0x20, RZ, 0xfc, !PT ;  /* 0x000000205d0a7812 */ /* 0x000fe200078efcff */
[----:B------:R-:W-:-:S02]  /*0650*/  UIADD3 UR12, UR11, UR19, URZ ;  /* 0x000000130b0c7290 */ /* 0x000fc4000fffe03f */
[----:B--2---:R-:W-:-:S12]  /*0660*/  UIADD3 UR14, UR9, UR20, URZ ;  /* 0x00000014090e7290 */ /* 0x004fd8000fffe03f */
.L_x_3344:
[----:B------:R-:W-:Y:S01]  /*0670*/  BAR.SYNC.DEFER_BLOCKING 0x0 ;  /* 0x0000000000007b1d */ /* 0x000fe20000010000 */
[C---:B------:R-:W-:Y:S01]  /*0680*/  IMAD.SHL.U32 R2, R93.reuse, 0x2, RZ ;  /* 0x000000025d027824 */ /* 0x040fe200078e00ff */
[----:B------:R-:W-:Y:S02]  /*0690*/  SHF.R.S32.HI R0, RZ, 0x1f, R93 ;  /* 0x0000001fff007819 */ /* 0x000fe4000001145d */
[C---:B------:R-:W-:Y:S02]  /*06a0*/  LOP3.LUT R23, R93.reuse, 0x40, RZ, 0xfc, !PT ;  /* 0x000000405d177812 */ /* 0x040fe400078efcff */
[----:B------:R-:W-:Y:S01]  /*06b0*/  ULDC UR19, c[0x0][0x218] ;  /* 0x0000860000137ab9 */ /* 0x000fe20000000800 */
[C---:B------:R-:W-:Y:S01]  /*06c0*/  LOP3.LUT R25, R93.reuse, 0x60, RZ, 0xfc, !PT ;  /* 0x000000605d197812 */ /* 0x040fe200078efcff */
[----:B------:R-:W-:Y:S01]  /*06d0*/  UIMAD UR19, UR4, -0x400, UR19 ;  /* 0xfffffc00041378a4 */ /* 0x000fe2000f8e0213 */
[----:B------:R-:W-:Y:S02]  /*06e0*/  SHF.L.U64.HI R3, R93, 0x1, R0 ;  /* 0x000000015d037819 */ /* 0x000fe40000010200 */
[----:B------:R-:W-:-:S02]  /*06f0*/  IADD3 R4, P0, R2, UR15, RZ ;  /* 0x0000000f02047c10 */ /* 0x000fc4000ff1e0ff */
[C---:B------:R-:W-:Y:S02]  /*0700*/  LOP3.LUT R27, R93.reuse, 0x80, RZ, 0xfc, !PT ;  /* 0x000000805d1b7812 */ /* 0x040fe400078efcff */
[C---:B------:R-:W-:Y:S02]  /*0710*/  ISETP.GE.AND P3, PT, R93.reuse, UR19, PT ;  /* 0x000000135d007c0c */ /* 0x040fe4000bf66270 */
[C---:B------:R-:W-:Y:S02]  /*0720*/  LOP3.LUT R29, R93.reuse, 0xa0, RZ, 0xfc, !PT ;  /* 0x000000a05d1d7812 */ /* 0x040fe400078efcff */
[----:B------:R-:W-:Y:S02]  /*0730*/  ISETP.GE.AND P4, PT, R10, UR19, PT ;  /* 0x000000130a007c0c */ /* 0x000fe4000bf86270 */
[----:B------:R-:W-:Y:S02]  /*0740*/  LOP3.LUT R31, R93, 0xc0, RZ, 0xfc, !PT ;  /* 0x000000c05d1f7812 */ /* 0x000fe400078efcff */
[----:B------:R-:W-:-:S02]  /*0750*/  ISETP.GE.AND P5, PT, R23, UR19, PT ;  /* 0x0000001317007c0c */ /* 0x000fc4000bfa6270 */
[----:B------:R-:W-:Y:S02]  /*0760*/  ISETP.GE.AND P6, PT, R25, UR19, PT ;  /* 0x0000001319007c0c */ /* 0x000fe4000bfc6270 */
[----:B------:R-:W-:Y:S02]  /*0770*/  IADD3.X R5, R3, UR17, RZ, P0, !PT ;  /* 0x0000001103057c10 */ /* 0x000fe400087fe4ff */
[----:B------:R-:W-:Y:S02]  /*0780*/  ISETP.GE.AND P0, PT, R27, UR19, PT ;  /* 0x000000131b007c0c */ /* 0x000fe4000bf06270 */
[----:B------:R-:W-:Y:S02]  /*0790*/  ISETP.GE.AND P1, PT, R29, UR19, PT ;  /* 0x000000131d007c0c */ /* 0x000fe4000bf26270 */
[----:B------:R-:W-:Y:S02]  /*07a0*/  ISETP.GE.AND P2, PT, R31, UR19, PT ;  /* 0x000000131f007c0c */ /* 0x000fe4000bf46270 */
[----:B------:R-:W-:-:S02]  /*07b0*/  PRMT R6, RZ, 0x7610, R6 ;  /* 0x00007610ff067816 */ /* 0x000fc40000000006 */
[----:B------:R-:W-:Y:S02]  /*07c0*/  PRMT R7, RZ, 0x7610, R7 ;  /* 0x00007610ff077816 */ /* 0x000fe40000000007 */
[----:B------:R-:W-:Y:S02]  /*07d0*/  PRMT R8, RZ, 0x7610, R8 ;  /* 0x00007610ff087816 */ /* 0x000fe40000000008 */
[----:B------:R-:W-:Y:S01]  /*07e0*/  PRMT R9, RZ, 0x7610, R9 ;  /* 0x00007610ff097816 */ /* 0x000fe20000000009 */
[----:B------:R-:W2:Y:S01]  /*07f0*/  @!P3 LDG.E.U16 R6, desc[UR26][R4.64] ;  /* 0x0000001a0406b981 */ /* 0x000ea2000c1e1500 */
[C---:B------:R-:W-:Y:S02]  /*0800*/  LOP3.LUT R33, R93.reuse, 0xe0, RZ, 0xfc, !PT ;  /* 0x000000e05d217812 */ /* 0x040fe400078efcff */
[----:B------:R-:W-:Y:S01]  /*0810*/  PRMT R12, RZ, 0x7610, R12 ;  /* 0x00007610ff0c7816 */ /* 0x000fe2000000000c */
[----:B------:R-:W3:Y:S01]  /*0820*/  @!P4 LDG.E.U16 R7, desc[UR26][R4.64+0x40] ;  /* 0x0000401a0407c981 */ /* 0x000ee2000c1e1500 */
[----:B------:R-:W-:-:S02]  /*0830*/  LOP3.LUT R36, R93, 0x100, RZ, 0xfc, !PT ;  /* 0x000001005d247812 */ /* 0x000fc400078efcff */
[----:B------:R-:W-:Y:S01]  /*0840*/  PRMT R11, RZ, 0x7610, R11 ;  /* 0x00007610ff0b7816 */ /* 0x000fe2000000000b */
[----:B------:R-:W4:Y:S01]  /*0850*/  @!P5 LDG.E.U16 R8, desc[UR26][R4.64+0x80] ;  /* 0x0000801a0408d981 */ /* 0x000f22000c1e1500 */
[C---:B------:R-:W-:Y:S02]  /*0860*/  LOP3.LUT R28, R93.reuse, 0x120, RZ, 0xfc, !PT ;  /* 0x000001205d1c7812 */ /* 0x040fe400078efcff */
[----:B------:R-:W-:Y:S01]  /*0870*/  PRMT R14, RZ, 0x7610, R14 ;  /* 0x00007610ff0e7816 */ /* 0x000fe2000000000e */
[----:B------:R-:W4:Y:S01]  /*0880*/  @!P6 LDG.E.U16 R9, desc[UR26][R4.64+0xc0] ;  /* 0x0000c01a0409e981 */ /* 0x000f22000c1e1500 */
[C---:B------:R-:W-:Y:S02]  /*0890*/  LOP3.LUT R30, R93.reuse, 0x140, RZ, 0xfc, !PT ;  /* 0x000001405d1e7812 */ /* 0x040fe400078efcff */
[----:B------:R-:W-:Y:S01]  /*08a0*/  LOP3.LUT R34, R93, 0x160, RZ, 0xfc, !PT ;  /* 0x000001605d227812 */ /* 0x000fe200078efcff */
[----:B------:R-:W4:Y:S01]  /*08b0*/  @!P0 LDG.E.U16 R12, desc[UR26][R4.64+0x100] ;  /* 0x0001001a040c8981 */ /* 0x000f22000c1e1500 */
[----:B------:R-:W-:-:S02]  /*08c0*/  ISETP.GE.AND P3, PT, R33, UR19, PT ;  /* 0x0000001321007c0c */ /* 0x000fc4000bf66270 */
[C---:B------:R-:W-:Y:S01]  /*08d0*/  LOP3.LUT R32, R93.reuse, 0x180, RZ, 0xfc, !PT ;  /* 0x000001805d207812 */ /* 0x040fe200078efcff */
[----:B------:R-:W4:Y:S01]  /*08e0*/  @!P1 LDG.E.U16 R11, desc[UR26][R4.64+0x140] ;  /* 0x0001401a040b9981 */ /* 0x000f22000c1e1500 */
[----:B------:R-:W-:Y:S02]  /*08f0*/  ISETP.GE.AND P4, PT, R36, UR19, PT ;  /* 0x0000001324007c0c */ /* 0x000fe4000bf86270 */
[----:B------:R-:W-:Y:S01]  /*0900*/  LOP3.LUT R24, R93, 0x1a0, RZ, 0xfc, !PT ;  /* 0x000001a05d187812 */ /* 0x000fe200078efcff */
[----:B------:R-:W4:Y:S01]  /*0910*/  @!P2 LDG.E.U16 R14, desc[UR26][R4.64+0x180] ;  /* 0x0001801a040ea981 */ /* 0x000f22000c1e1500 */
        /* <DEDUP_REMOVED lines=13> */
[C---:B------:R-:W-:Y:S02]  /*09f0*/  LOP3.LUT R26, R93.reuse, 0x1c0, RZ, 0xfc, !PT ;  /* 0x000001c05d1a7812 */ /* 0x040fe400078efcff */
[----:B------:R-:W-:Y:S01]  /*0a00*/  PRMT R19, RZ, 0x7610, R19 ;  /* 0x00007610ff137816 */ /* 0x000fe20000000013 */
[----:B------:R-:W4:Y:S01]  /*0a10*/  @!P5 LDG.E.U16 R15, desc[UR26][R4.64+0x240] ;  /* 0x0002401a040fd981 */ /* 0x000f22000c1e1500 */
[----:B------:R-:W-:Y:S02]  /*0a20*/  LOP3.LUT R0, R93, 0x1e0, RZ, 0xfc, !PT ;  /* 0x000001e05d007812 */ /* 0x000fe400078efcff */
[----:B------:R-:W-:Y:S01]  /*0a30*/  ISETP.GE.AND P3, PT, R26, UR19, PT ;  /* 0x000000131a007c0c */ /* 0x000fe2000bf66270 */
[----:B------:R-:W4:Y:S04]  /*0a40*/  @!P6 LDG.E.U16 R18, desc[UR26][R4.64+0x280] ;  /* 0x0002801a0412e981 */ /* 0x000f28000c1e1500 */
[----:B------:R-:W4:Y:S01]  /*0a50*/  @!P0 LDG.E.U16 R17, desc[UR26][R4.64+0x2c0] ;  /* 0x0002c01a04118981 */ /* 0x000f22000c1e1500 */
[----:B------:R-:W-:-:S03]  /*0a60*/  ISETP.GE.AND P0, PT, R0, UR19, PT ;  /* 0x0000001300007c0c */ /* 0x000fc6000bf06270 */
[----:B------:R-:W4:Y:S04]  /*0a70*/  @!P1 LDG.E.U16 R20, desc[UR26][R4.64+0x300] ;  /* 0x0003001a04149981 */ /* 0x000f28000c1e1500 */
[----:B------:R-:W4:Y:S01]  /*0a80*/  @!P2 LDG.E.U16 R19, desc[UR26][R4.64+0x340] ;  /* 0x0003401a0413a981 */ /* 0x000f22000c1e1500 */
[----:B------:R-:W-:Y:S02]  /*0a90*/  PRMT R22, RZ, 0x7610, R22 ;  /* 0x00007610ff167816 */ /* 0x000fe40000000016 */
[----:B------:R-:W-:-:S04]  /*0aa0*/  PRMT R21, RZ, 0x7610, R21 ;  /* 0x00007610ff157816 */ /* 0x000fc80000000015 */
[----:B------:R-:W4:Y:S04]  /*0ab0*/  @!P3 LDG.E.U16 R22, desc[UR26][R4.64+0x380] ;  /* 0x0003801a0416b981 */ /* 0x000f28000c1e1500 */
[----:B------:R0:W4:Y:S01]  /*0ac0*/  @!P0 LDG.E.U16 R21, desc[UR26][R4.64+0x3c0] ;  /* 0x0003c01a04158981 */ /* 0x000122000c1e1500 */
[----:B------:R-:W-:Y:S02]  /*0ad0*/  ISETP.GE.AND P2, PT, R10, UR19, PT ;  /* 0x000000130a007c0c */ /* 0x000fe4000bf46270 */
[----:B------:R-:W-:Y:S02]  /*0ae0*/  IADD3 R10, R95, R98, RZ ;  /* 0x000000625f0a7210 */ /* 0x000fe40007ffe0ff */
[----:B------:R-:W-:Y:S02]  /*0af0*/  IADD3 R2, P3, R2, UR16, RZ ;  /* 0x0000001002027c10 */ /* 0x000fe4000ff7e0ff */
[----:B------:R-:W-:-:S02]  /*0b00*/  ISETP.GE.AND P4, PT, R23, UR19, PT ;  /* 0x0000001317007c0c */ /* 0x000fc4000bf86270 */
[----:B------:R-:W-:Y:S01]  /*0b10*/  ISETP.GE.AND P0, PT, R25, UR19, PT ;  /* 0x0000001319007c0c */ /* 0x000fe2000bf06270 */
[C---:B0-----:R-:W-:Y:S01]  /*0b20*/  VIADD R5, R10.reuse, 0x20 ;  /* 0x000000200a057836 */ /* 0x041fe20000000000 */
[C---:B------:R-:W-:Y:S01]  /*0b30*/  IADD3 R23, R10.reuse, 0x40, RZ ;  /* 0x000000400a177810 */ /* 0x040fe20007ffe0ff */
[C---:B------:R-:W-:Y:S01]  /*0b40*/  VIADD R25, R10.reuse, 0x60 ;  /* 0x000000600a197836 */ /* 0x040fe20000000000 */
[----:B------:R-:W-:Y:S02]  /*0b50*/  ISETP.GE.AND P1, PT, R27, UR19, PT ;  /* 0x000000131b007c0c */ /* 0x000fe4000bf26270 */
[----:B------:R-:W-:Y:S01]  /*0b60*/  ISETP.GE.AND P6, PT, R29, UR19, PT ;  /* 0x000000131d007c0c */ /* 0x000fe2000bfc6270 */
[C---:B------:R-:W-:Y:S01]  /*0b70*/  VIADD R29, R10.reuse, 0xa0 ;  /* 0x000000a00a1d7836 */ /* 0x040fe20000000000 */
[----:B------:R-:W-:Y:S02]  /*0b80*/  IADD3.X R3, R3, UR18, RZ, P3, !PT ;  /* 0x0000001203037c10 */ /* 0x000fe40009ffe4ff */
[----:B------:R-:W-:-:S02]  /*0b90*/  LEA.HI.SX32 R91, R10, R10, 0x1b ;  /* 0x0000000a0a5b7211 */ /* 0x000fc400078fdaff */
[C---:B------:R-:W-:Y:S02]  /*0ba0*/  IADD3 R27, R10.reuse, 0x80, RZ ;  /* 0x000000800a1b7810 */ /* 0x040fe40007ffe0ff */
[----:B------:R-:W-:Y:S02]  /*0bb0*/  ISETP.GE.AND P5, PT, R31, UR19, PT ;  /* 0x000000131f007c0c */ /* 0x000fe4000bfa6270 */
[----:B------:R-:W-:Y:S01]  /*0bc0*/  ISETP.GE.AND P3, PT, R33, UR19, PT ;  /* 0x0000001321007c0c */ /* 0x000fe2000bf66270 */
[C---:B------:R-:W-:Y:S01]  /*0bd0*/  VIADD R33, R10.reuse, 0xe0 ;  /* 0x000000e00a217836 */ /* 0x040fe20000000000 */
[-C--:B------:R-:W-:Y:S02]  /*0be0*/  LEA.HI.SX32 R5, R5, R10.reuse, 0x1b ;  /* 0x0000000a05057211 */ /* 0x080fe400078fdaff */
[C---:B------:R-:W-:Y:S02]  /*0bf0*/  IADD3 R31, R10.reuse, 0xc0, RZ ;  /* 0x000000c00a1f7810 */ /* 0x040fe40007ffe0ff */
[-C--:B------:R-:W-:Y:S01]  /*0c00*/  LEA.HI.SX32 R23, R23, R10.reuse, 0x1b ;  /* 0x0000000a17177211 */ /* 0x080fe200078fdaff */
[----:B------:R-:W-:Y:S01]  /*0c10*/  VIADD R37, R10, 0x120 ;  /* 0x000001200a257836 */ /* 0x000fe20000000000 */
[----:B------:R-:W-:-:S02]  /*0c20*/  LEA.HI.SX32 R25, R25, R10, 0x1b ;  /* 0x0000000a19197211 */ /* 0x000fc400078fdaff */
[C---:B------:R-:W-:Y:S02]  /*0c30*/  IADD3 R35, R10.reuse, 0x100, RZ ;  /* 0x000001000a237810 */ /* 0x040fe40007ffe0ff */
        /* <DEDUP_REMOVED lines=28> */
[----:B------:R-:W-:Y:S01]  /*0e00*/  LEA R4, R98, R95, 0x4 ;  /* 0x0000005f62047211 */ /* 0x000fe200078e20ff */
[C---:B------:R-:W-:Y:S01]  /*0e10*/  VIADD R49, R10.reuse, 0x1e0 ;  /* 0x000001e00a317836 */ /* 0x040fe20000000000 */
[----:B------:R-:W-:Y:S02]  /*0e20*/  IADD3 R47, R10, 0x1c0, RZ ;  /* 0x000001c00a2f7810 */ /* 0x000fe40007ffe0ff */
[C---:B------:R-:W-:Y:S01]  /*0e30*/  IADD3 R23, R4.reuse, 0x8, RZ ;  /* 0x0000000804177810 */ /* 0x040fe20007ffe0ff */
[C---:B------:R-:W-:Y:S01]  /*0e40*/  VIADD R5, R4.reuse, 0x1 ;  /* 0x0000000104057836 */ /* 0x040fe20000000000 */
[C---:B------:R-:W-:Y:S01]  /*0e50*/  IADD3 R29, R4.reuse, 0xc, RZ ;  /* 0x0000000c041d7810 */ /* 0x040fe20007ffe0ff */
[C---:B------:R-:W-:Y:S01]  /*0e60*/  VIADD R25, R4.reuse, 0x9 ;  /* 0x0000000904197836 */ /* 0x040fe20000000000 */
[C---:B------:R-:W-:Y:S01]  /*0e70*/  IADD3 R33, R4.reuse, 0xe, RZ ;  /* 0x0000000e04217810 */ /* 0x040fe20007ffe0ff */
[----:B------:R-:W-:-:S02]  /*0e80*/  VIADD R27, R4, 0xb ;  /* 0x0000000b041b7836 */ /* 0x000fc40000000000 */
[C---:B------:R-:W-:Y:S02]  /*0e90*/  VIADD R31, R4.reuse, 0xd ;  /* 0x0000000d041f7836 */ /* 0x040fe40000000000 */
[----:B------:R-:W-:Y:S01]  /*0ea0*/  VIADD R35, R4, 0xf ;  /* 0x0000000f04237836 */ /* 0x000fe20000000000 */
[-C--:B------:R-:W-:Y:S02]  /*0eb0*/  LEA.HI.SX32 R47, R47, R10.reuse, 0x1b ;  /* 0x0000000a2f2f7211 */ /* 0x080fe400078fdaff */
[----:B------:R-:W-:Y:S02]  /*0ec0*/  LEA.HI.SX32 R49, R49, R10, 0x1b ;  /* 0x0000000a31317211 */ /* 0x000fe400078fdaff */
        /* <DEDUP_REMOVED lines=20> */
[----:B------:R-:W-:-:S02]  /*1010*/  PRMT R37, RZ, 0x7610, R37 ;  /* 0x00007610ff257816 */ /* 0x000fc40000000025 */
[----:B------:R-:W-:Y:S02]  /*1020*/  PRMT R23, RZ, 0x7610, R23 ;  /* 0x00007610ff177816 */ /* 0x000fe40000000017 */
[----:B------:R-:W-:Y:S01]  /*1030*/  PRMT R25, RZ, 0x7610, R25 ;  /* 0x00007610ff197816 */ /* 0x000fe20000000019 */
[----:B--2---:R-:W-:Y:S04]  /*1040*/  STS.U16 [R91], R6 ;  /* 0x000000065b007388 */ /* 0x004fe80000000400 */
[----:B---3--:R-:W-:Y:S04]  /*1050*/  STS.U16 [R90+0x40], R7 ;  /* 0x000040075a007388 */ /* 0x008fe80000000400 */
[----:B----4-:R-:W-:Y:S04]  /*1060*/  STS.U16 [R89+0x80], R8 ;  /* 0x0000800859007388 */ /* 0x010fe80000000400 */
[----:B------:R0:W-:Y:S04]  /*1070*/  STS.U16 [R88+0xc0], R9 ;  /* 0x0000c00958007388 */ /* 0x0001e80000000400 */
[----:B------:R-:W-:Y:S04]  /*1080*/  STS.U16 [R87+0x100], R12 ;  /* 0x0001000c57007388 */ /* 0x000fe80000000400 */
[----:B------:R1:W-:Y:S04]  /*1090*/  STS.U16 [R86+0x140], R11 ;  /* 0x0001400b56007388 */ /* 0x0003e80000000400 */
[----:B------:R-:W-:Y:S01]  /*10a0*/  STS.U16 [R85+0x180], R14 ;  /* 0x0001800e55007388 */ /* 0x000fe20000000400 */
[C---:B0-----:R-:W-:Y:S01]  /*10b0*/  VIADD R9, R4.reuse, 0x3 ;  /* 0x0000000304097836 */ /* 0x041fe20000000000 */
[----:B------:R-:W-:-:S02]  /*10c0*/  IADD3 R7, R4, 0x2, RZ ;  /* 0x0000000204077810 */ /* 0x000fc40007ffe0ff */
[C---:B-1----:R-:W-:Y:S01]  /*10d0*/  IADD3 R11, R4.reuse, 0x4, RZ ;  /* 0x00000004040b7810 */ /* 0x042fe20007ffe0ff */
[----:B------:R0:W-:Y:S04]  /*10e0*/  STS.U16 [R84+0x1c0], R13 ;  /* 0x0001c00d54007388 */ /* 0x0001e80000000400 */
[----:B------:R-:W-:Y:S04]  /*10f0*/  STS.U16 [R83+0x200], R16 ;  /* 0x0002001053007388 */ /* 0x000fe80000000400 */
[----:B------:R1:W-:Y:S04]  /*1100*/  STS.U16 [R82+0x240], R15 ;  /* 0x0002400f52007388 */ /* 0x0003e80000000400 */
[----:B------:R-:W-:Y:S01]  /*1110*/  STS.U16 [R81+0x280], R18 ;  /* 0x0002801251007388 */ /* 0x000fe20000000400 */
[----:B0-----:R-:W-:-:S03]  /*1120*/  VIADD R13, R4, 0x5 ;  /* 0x00000005040d7836 */ /* 0x001fc60000000000 */
[----:B------:R0:W-:Y:S01]  /*1130*/  STS.U16 [R80+0x2c0], R17 ;  /* 0x0002c01150007388 */ /* 0x0001e20000000400 */
[----:B-1----:R-:W-:-:S03]  /*1140*/  IADD3 R15, R4, 0x6, RZ ;  /* 0x00000006040f7810 */ /* 0x002fc60007ffe0ff */
[----:B------:R-:W-:Y:S04]  /*1150*/  STS.U16 [R79+0x300], R20 ;  /* 0x000300144f007388 */ /* 0x000fe80000000400 */
[----:B------:R1:W-:Y:S01]  /*1160*/  STS.U16 [R78+0x340], R19 ;  /* 0x000340134e007388 */ /* 0x0003e20000000400 */
[C---:B0-----:R-:W-:Y:S01]  /*1170*/  VIADD R17, R4.reuse, 0x7 ;  /* 0x0000000704117836 */ /* 0x041fe20000000000 */
[-C--:B------:R-:W-:Y:S02]  /*1180*/  LEA.HI.SX32 R7, R7, R4.reuse, 0x1b ;  /* 0x0000000407077211 */ /* 0x080fe400078fdaff */
[----:B------:R-:W-:Y:S02]  /*1190*/  LEA.HI.SX32 R9, R9, R4, 0x1b ;  /* 0x0000000409097211 */ /* 0x000fe400078fdaff */
[----:B-1----:R-:W-:-:S02]  /*11a0*/  IADD3 R19, R4, 0xa, RZ ;  /* 0x0000000a04137810 */ /* 0x002fc40007ffe0ff */
        /* <DEDUP_REMOVED lines=8> */
[----:B------:R-:W-:Y:S02]  /*1230*/  LEA R70, R13, UR13, 0x1 ;  /* 0x0000000d0d467c11 */ /* 0x000fe4000f8e08ff */
[----:B------:R-:W-:Y:S02]  /*1240*/  LEA R69, R15, UR13, 0x1 ;  /* 0x0000000d0f457c11 */ /* 0x000fe4000f8e08ff */
[----:B------:R-:W-:Y:S02]  /*1250*/  LEA R68, R17, UR13, 0x1 ;  /* 0x0000000d11447c11 */ /* 0x000fe4000f8e08ff */
[----:B------:R-:W-:Y:S01]  /*1260*/  LEA R65, R19, UR13, 0x1 ;  /* 0x0000000d13417c11 */ /* 0x000fe2000f8e08ff */
        /* <DEDUP_REMOVED lines=21> */
[----:B-1----:R-:W-:Y:S02]  /*13c0*/  PRMT R21, RZ, 0x7610, R21 ;  /* 0x00007610ff157816 */ /* 0x002fe40000000015 */
[----:B------:R-:W-:Y:S02]  /*13d0*/  PRMT R20, RZ, 0x7610, R20 ;  /* 0x00007610ff147816 */ /* 0x000fe40000000014 */
[----:B------:R-:W2:Y:S01]  /*13e0*/  @!P4 LDG.E.U16 R22, desc[UR26][R2.64+0x80] ;  /* 0x0000801a0216c981 */ /* 0x000ea2000c1e1500 */
[----:B------:R-:W-:Y:S02]  /*13f0*/  ISETP.GE.AND P4, PT, R28, UR19, PT ;  /* 0x000000131c007c0c */ /* 0x000fe4000bf86270 */
[----:B------:R-:W-:Y:S01]  /*1400*/  PRMT R28, RZ, 0x7610, R28 ;  /* 0x00007610ff1c7816 */ /* 0x000fe2000000001c */
[----:B------:R-:W3:Y:S01]  /*1410*/  @!P0 LDG.E.U16 R21, desc[UR26][R2.64+0xc0] ;  /* 0x0000c01a02158981 */ /* 0x000ee2000c1e1500 */
[----:B------:R-:W-:Y:S02]  /*1420*/  ISETP.GE.AND P0, PT, R30, UR19, PT ;  /* 0x000000131e007c0c */ /* 0x000fe4000bf06270 */
[----:B------:R-:W-:Y:S01]  /*1430*/  PRMT R30, RZ, 0x7610, R30 ;  /* 0x00007610ff1e7816 */ /* 0x000fe2000000001e */
[----:B------:R-:W4:Y:S01]  /*1440*/  @!P2 LDG.E.U16 R37, desc[UR26][R2.64+0x40] ;  /* 0x0000401a0225a981 */ /* 0x000f22000c1e1500 */
[----:B------:R-:W-:-:S03]  /*1450*/  ISETP.GE.AND P2, PT, R36, UR19, PT ;  /* 0x0000001324007c0c */ /* 0x000fc6000bf46270 */
[----:B------:R-:W3:Y:S01]  /*1460*/  @!P1 LDG.E.U16 R28, desc[UR26][R2.64+0x100] ;  /* 0x0001001a021c9981 */ /* 0x000ee2000c1e1500 */
[----:B------:R-:W-:-:S03]  /*1470*/  ISETP.GE.AND P1, PT, R93, UR19, PT ;  /* 0x000000135d007c0c */ /* 0x000fc6000bf26270 */
[----:B------:R-:W3:Y:S01]  /*1480*/  @!P5 LDG.E.U16 R30, desc[UR26][R2.64+0x180] ;  /* 0x0001801a021ed981 */ /* 0x000ee2000c1e1500 */
[----:B------:R-:W-:Y:S02]  /*1490*/  ISETP.GE.AND P5, PT, R32, UR19, PT ;  /* 0x0000001320007c0c */ /* 0x000fe4000bfa6270 */
[----:B------:R-:W-:Y:S01]  /*14a0*/  PRMT R32, RZ, 0x7610, R32 ;  /* 0x00007610ff207816 */ /* 0x000fe20000000020 */
[----:B------:R-:W3:Y:S01]  /*14b0*/  @!P6 LDG.E.U16 R23, desc[UR26][R2.64+0x140] ;  /* 0x0001401a0217e981 */ /* 0x000ee2000c1e1500 */
[----:B------:R-:W-:Y:S02]  /*14c0*/  ISETP.GE.AND P6, PT, R34, UR19, PT ;  /* 0x0000001322007c0c */ /* 0x000fe4000bfc6270 */
[----:B------:R-:W-:Y:S01]  /*14d0*/  PRMT R27, RZ, 0x7610, R27 ;  /* 0x00007610ff1b7816 */ /* 0x000fe2000000001b */
[----:B------:R-:W3:Y:S01]  /*14e0*/  @!P3 LDG.E.U16 R25, desc[UR26][R2.64+0x1c0] ;  /* 0x0001c01a0219b981 */ /* 0x000ee2000c1e1500 */
[----:B------:R-:W-:Y:S01]  /*14f0*/  ISETP.GE.AND P3, PT, R24, UR19, PT ;  /* 0x0000001318007c0c */ /* 0x000fe2000bf66270 */
[----:B------:R-:W0:Y:S02]  /*1500*/  LDC R34, c[0x0][0x21c] ;  /* 0x00008700ff227b82 */ /* 0x000e240000000800 */
        /* <DEDUP_REMOVED lines=21> */
[----:B----4-:R-:W-:Y:S04]  /*1660*/  STS.U16 [R90+0x40], R37 ;  /* 0x000040255a007388 */ /* 0x010fe80000000400 */
[----:B------:R-:W-:Y:S04]  /*1670*/  STS.U16 [R89+0x80], R22 ;  /* 0x0000801659007388 */ /* 0x000fe80000000400 */
        /* <DEDUP_REMOVED lines=84> */
.L_x_3303:
[----:B------:R-:W-:Y:S05]  /*1bc0*/  BSYNC B0 ;  /* 0x0000000000007941 */ /* 0x000fea0003800000 */
.L_x_3302:
        /* <DEDUP_REMOVED lines=36> */
.L_x_3305:
[----:B------:R-:W-:Y:S05]  /*1e10*/  BSYNC B0 ;  /* 0x0000000000007941 */ /* 0x000fea0003800000 */
.L_x_3304:
        /* <DEDUP_REMOVED lines=38> */
.L_x_3307:
[----:B------:R-:W-:Y:S05]  /*2080*/  BSYNC B0 ;  /* 0x0000000000007941 */ /* 0x000fea0003800000 */
.L_x_3306:
        /* <DEDUP_REMOVED lines=36> */
.L_x_3309:
[----:B------:R-:W-:Y:S05]  /*22d0*/  BSYNC B0 ;  /* 0x0000000000007941 */ /* 0x000fea0003800000 */
.L_x_3308:
        /* <DEDUP_REMOVED lines=38> */
.L_x_3311:
[----:B------:R-:W-:Y:S05]  /*2540*/  BSYNC B0 ;  /* 0x0000000000007941 */ /* 0x000fea0003800000 */
.L_x_3310:
        /* <DEDUP_REMOVED lines=36> */
.L_x_3313:
[----:B------:R-:W-:Y:S05]  /*2790*/  BSYNC B0 ;  /* 0x0000000000007941 */ /* 0x000fea0003800000 */
.L_x_3312:
        /* <DEDUP_REMOVED lines=38> */
.L_x_3315:
[----:B------:R-:W-:Y:S05]  /*2a00*/  BSYNC B0 ;  /* 0x0000000000007941 */ /* 0x000fea0003800000 */
.L_x_3314:
        /* <DEDUP_REMOVED lines=37> */
.L_x_3317:
[----:B------:R-:W-:Y:S05]  /*2c60*/  BSYNC B0 ;  /* 0x0000000000007941 */ /* 0x000fea0003800000 */
.L_x_3316:
        /* <DEDUP_REMOVED lines=8> */
[----:B------:R-:W-:Y:S01]  /*2cf0*/  FADD.FTZ R45, R2, R99 ;  /* 0x00000063022d7221 */ /* 0x000fe20000010000 */
[----:B------:R-:W-:-:S03]  /*2d00*/  HADD2.F32 R15, -RZ, R15.H0_H0 ;  /* 0x2000000fff0f7230 */ /* 0x000fc60000004100 */
        /* <DEDUP_REMOVED lines=32> */
.L_x_3319:
[----:B------:R-:W-:Y:S05]  /*2f10*/  BSYNC B0 ;  /* 0x0000000000007941 */ /* 0x000fea0003800000 */
.L_x_3318:
        /* <DEDUP_REMOVED lines=40> */
.L_x_3321:
[----:B------:R-:W-:Y:S05]  /*31a0*/  BSYNC B0 ;  /* 0x0000000000007941 */ /* 0x000fea0003800000 */
.L_x_3320:
        /* <DEDUP_REMOVED lines=46> */
.L_x_3323:
[----:B------:R-:W-:Y:S05]  /*3490*/  BSYNC B0 ;  /* 0x0000000000007941 */ /* 0x000fea0003800000 */
.L_x_3322:
        /* <DEDUP_REMOVED lines=33> */
.L_x_3325:
[----:B------:R-:W-:Y:S05]  /*36b0*/  BSYNC B0 ;  /* 0x0000000000007941 */ /* 0x000fea0003800000 */
.L_x_3324:
        /* <DEDUP_REMOVED lines=33> */
.L_x_3327:
[----:B------:R-:W-:Y:S05]  /*38d0*/  BSYNC B0 ;  /* 0x0000000000007941 */ /* 0x000fea0003800000 */
.L_x_3326:
        /* <DEDUP_REMOVED lines=33> */
.L_x_3329:
[----:B------:R-:W-:Y:S05]  /*3af0*/  BSYNC B0 ;  /* 0x0000000000007941 */ /* 0x000fea0003800000 */
.L_x_3328:
        /* <DEDUP_REMOVED lines=33> */
.L_x_3331:
[----:B------:R-:W-:Y:S05]  /*3d10*/  BSYNC B0 ;  /* 0x0000000000007941 */ /* 0x000fea0003800000 */
.L_x_3330:
        /* <DEDUP_REMOVED lines=33> */
.L_x_3333:
[----:B------:R-:W-:Y:S05]  /*3f30*/  BSYNC B0 ;  /* 0x0000000000007941 */ /* 0x000fea0003800000 */
.L_x_3332:
        /* <DEDUP_REMOVED lines=37> */
[----:B------:R-:W-:Y:S01]  /*4190*/  IMAD.MOV.U32 R13, RZ, RZ, RZ ;  /* 0x000000ffff0d7224 */ /* 0x000fe200078e00ff */
[----:B------:R-:W-:Y:S01]  /*41a0*/  ULDC UR32, c[0x0][0x21c] ;  /* 0x0000870000207ab9 */ /* 0x000fe20000000800 */
[----:B------:R-:W-:Y:S01]  /*41b0*/  ULDC.64 UR22, c[0x0][0x238] ;  /* 0x00008e0000167ab9 */ /* 0x000fe20000000a00 */
[----:B------:R-:W-:Y:S01]  /*41c0*/  ULDC.64 UR24, c[0x0][0x250] ;  /* 0x0000940000187ab9 */ /* 0x000fe20000000a00 */
[----:B------:R-:W-:-:S05]  /*41d0*/  ULDC.64 UR30, c[0x0][0x270] ;  /* 0x00009c00001e7ab9 */ /* 0x000fca0000000a00 */
.L_x_3339:
[----:B0-2---:R-:W0:Y:S01]  /*41e0*/  LDC.64 R2, c[0x0][0x2d0] ;  /* 0x0000b400ff027b82 */ /* 0x005e220000000a00 */
[----:B------:R-:W-:Y:S01]  /*41f0*/  SHF.R.S32.HI R136, RZ, 0x1f, R13 ;  /* 0x0000001fff887819 */ /* 0x000fe2000001140d */
[----:B------:R-:W-:Y:S01]  /*4200*/  IMAD.U32 R7, RZ, RZ, UR7 ;  /* 0x00000007ff077e24 */ /* 0x000fe2000f8e00ff */
        /* <DEDUP_REMOVED lines=18> */
[----:B------:R-:W-:Y:S01]  /*4330*/  FSEL R106, R21, RZ, !P4 ;  /* 0x000000ff156a7208 */ /* 0x000fe20006000000 */
[----:B0-----:R-:W-:Y:S01]  /*4340*/  IMAD.U32 R3, RZ, RZ, UR11 ;  /* 0x0000000bff037e24 */ /* 0x001fe2000f8e00ff */
[----:B------:R-:W-:-:S02]  /*4350*/  ISETP.GE.U32.AND P6, PT, R128, UR19, PT ;  /* 0x0000001380007c0c */ /* 0x000fc4000bfc6070 */
        /* <DEDUP_REMOVED lines=21> */
[C---:B------:R-:W-:Y:S01]  /*44b0*/  FMUL.FTZ R146, R139.reuse, R45 ;  /* 0x0000002d8b927220 */ /* 0x040fe20000410000 */
[----:B------:R3:W4:Y:S01]  /*44c0*/  MUFU.EX2 R104, R5 ;  /* 0x0000000500687308 */ /* 0x0007220000000800 */
[----:B--2---:R-:W-:Y:S01]  /*44d0*/  MOV R4, UR8 ;  /* 0x0000000800047c02 */ /* 0x004fe20008000f00 */
[----:B------:R-:W-:Y:S01]  /*44e0*/  FMUL.FTZ R144, R139, R44 ;  /* 0x0000002c8b907220 */ /* 0x000fe20000410000 */
[----:B------:R-:W-:-:S02]  /*44f0*/  IMAD.WIDE.U32 R10, R13, UR24, R10 ;  /* 0x000000180d0a7c25 */ /* 0x000fc4000f8e000a */
[----:B------:R-:W-:Y:S02]  /*4500*/  MOV R8, R4 ;  /* 0x0000000400087202 */ /* 0x000fe40000000f00 */
[----:B------:R-:W-:Y:S01]  /*4510*/  FMUL.FTZ R4, R139, R52 ;  /* 0x000000348b047220 */ /* 0x000fe20000410000 */
[----:B------:R-:W2:Y:S01]  /*4520*/  MUFU.EX2 R6, R6 ;  /* 0x0000000600067308 */ /* 0x000ea20000000800 */
[----:B---3--:R-:W-:Y:S01]  /*4530*/  MOV R5, UR9 ;  /* 0x0000000900057c02 */ /* 0x008fe20008000f00 */
[----:B-1----:R-:W-:Y:S02]  /*4540*/  IMAD.SHL.U32 R5, R101, 0x10, RZ ;  /* 0x0000001065057824 */ /* 0x002fe400078e00ff */
[----:B------:R-:W-:-:S03]  /*4550*/  IMAD.WIDE.U32 R8, R13, UR30, R8 ;  /* 0x0000001e0d087c25 */ /* 0x000fc6000f8e0008 */
[----:B------:R-:W-:Y:S01]  /*4560*/  ISETP.GE.U32.AND P2, PT, R5, UR19, PT ;  /* 0x0000001305007c0c */ /* 0x000fe2000bf46070 */
[----:B------:R-:W-:Y:S01]  /*4570*/  MUFU.EX2 R2, R2 ;  /* 0x0000000200027308 */ /* 0x000fe20000000800 */
[----:B----4-:R-:W-:Y:S01]  /*4580*/  FSEL R104, R104, 1, !P3 ;  /* 0x3f80000068687808 */ /* 0x010fe20005800000 */
[----:B------:R-:W-:Y:S01]  /*4590*/  FMUL.FTZ R5, R139, R51 ;  /* 0x000000338b057220 */ /* 0x000fe20000410000 */
[----:B------:R-:W-:Y:S02]  /*45a0*/  FSEL R103, R103, 1, !P2 ;  /* 0x3f80000067677808 */ /* 0x000fe40005000000 */
[----:B------:R-:W-:Y:S02]  /*45b0*/  ISETP.GE.U32.AND P3, PT, R125, UR19, PT ;  /* 0x000000137d007c0c */ /* 0x000fe4000bf66070 */
[----:B------:R-:W-:Y:S01]  /*45c0*/  IADD3 R148, R9, R153, RZ ;  /* 0x0000009909947210 */ /* 0x000fe20007ffe0ff */
[----:B------:R-:W1:Y:S01]  /*45d0*/  MUFU.EX2 R7, R7 ;  /* 0x0000000700077308 */ /* 0x000e620000000800 */
[----:B--2---:R-:W-:Y:S01]  /*45e0*/  FSEL R107, R6, 1, !P4 ;  /* 0x3f800000066b7808 */ /* 0x004fe20006000000 */
[----:B------:R-:W-:Y:S01]  /*45f0*/  FMUL.FTZ R6, R139, R50 ;  /* 0x000000328b067220 */ /* 0x000fe20000410000 */
[----:B------:R-:W-:-:S02]  /*4600*/  ISETP.GE.U32.AND P4, PT, R124, UR19, PT ;  /* 0x000000137c007c0c */ /* 0x000fc4000bf86070 */
[----:B------:R-:W-:Y:S02]  /*4610*/  FSEL R116, R16, RZ, !P3 ;  /* 0x000000ff10747208 */ /* 0x000fe40005800000 */
[----:B------:R-:W-:Y:S01]  /*4620*/  FSEL R132, R24, RZ, !P4 ;  /* 0x000000ff18847208 */ /* 0x000fe20006000000 */
[----:B------:R2:W3:Y:S08]  /*4630*/  MUFU.EX2 R111, R102 ;  /* 0x00000066006f7308 */ /* 0x0004f00000000800 */
[----:B------:R-:W4:Y:S01]  /*4640*/  MUFU.EX2 R3, R3 ;  /* 0x0000000300037308 */ /* 0x000f220000000800 */
[----:B--2---:R-:W-:-:S02]  /*4650*/  FSEL R102, R20, RZ, !P2 ;  /* 0x000000ff14667208 */ /* 0x004fc40005000000 */
[----:B------:R-:W-:Y:S02]  /*4660*/  ISETP.GE.U32.AND P2, PT, R126, UR19, PT ;  /* 0x000000137e007c0c */ /* 0x000fe4000bf46070 */
[----:B-1----:R-:W-:Y:S02]  /*4670*/  FSEL R109, R7, 1, !P5 ;  /* 0x3f800000076d7808 */ /* 0x002fe40006800000 */
[----:B------:R-:W-:Y:S01]  /*4680*/  FSEL R115, R2, 1, !P2 ;  /* 0x3f80000002737808 */ /* 0x000fe20005000000 */
[----:B------:R-:W-:Y:S01]  /*4690*/  FFMA.FTZ R2, R102, R104, R105 ;  /* 0x0000006866027223 */ /* 0x000fe20000010069 */
[----:B------:R-:W1:Y:S01]  /*46a0*/  MUFU.EX2 R4, R4 ;  /* 0x0000000400047308 */ /* 0x000e620000000800 */
[----:B---3--:R-:W-:Y:S02]  /*46b0*/  FSEL R111, R111, 1, !P6 ;  /* 0x3f8000006f6f7808 */ /* 0x008fe40007000000 */
[----:B------:R-:W-:Y:S01]  /*46c0*/  FFMA.FTZ R137, R107, R2, R106 ;  /* 0x000000026b897223 */ /* 0x000fe2000001006a */
[----:B------:R-:W-:Y:S01]  /*46d0*/  FMUL.FTZ R2, R103, R104 ;  /* 0x0000006867027220 */ /* 0x000fe20000410000 */
[----:B------:R-:W-:-:S02]  /*46e0*/  FSEL R114, R23, RZ, !P2 ;  /* 0x000000ff17727208 */ /* 0x000fc40005000000 */
[----:B------:R-:W-:Y:S01]  /*46f0*/  FFMA.FTZ R137, R109, R137, R108 ;  /* 0x000000896d897223 */ /* 0x000fe2000001006c */
[----:B------:R-:W2:Y:S01]  /*4700*/  MUFU.EX2 R5, R5 ;  /* 0x0000000500057308 */ /* 0x000ea20000000800 */
[----:B----4-:R-:W-:Y:S01]  /*4710*/  FSEL R113, R3, 1, !P1 ;  /* 0x3f80000003717808 */ /* 0x010fe20004800000 */
[----:B------:R-:W-:Y:S01]  /*4720*/  FMUL.FTZ R3, R139, R49 ;  /* 0x000000318b037220 */ /* 0x000fe20000410000 */
[----:B------:R-:W-:Y:S01]  /*4730*/  FMUL.FTZ R138, R107, R2 ;  /* 0x000000026b8a7220 */ /* 0x000fe20000410000 */
[----:B------:R-:W-:Y:S01]  /*4740*/  FFMA.FTZ R137, R111, R137, R110 ;  /* 0x000000896f897223 */ /* 0x000fe2000001006e */
[----:B------:R-:W-:Y:S01]  /*4750*/  IMAD R2, R136, UR24, RZ ;  /* 0x0000001888027c24 */ /* 0x000fe2000f8e02ff */
[----:B------:R-:W-:Y:S01]  /*4760*/  ISETP.GE.U32.AND P5, PT, R123, UR19, PT ;  /* 0x000000137b007c0c */ /* 0x000fe2000bfa6070 */
[----:B------:R-:W-:Y:S01]  /*4770*/  FMUL.FTZ R138, R109, R138 ;  /* 0x0000008a6d8a7220 */ /* 0x000fe20000410000 */
[----:B------:R-:W3:Y:S01]  /*4780*/  MUFU.EX2 R6, R6 ;  /* 0x0000000600067308 */ /* 0x000ee20000000800 */
[----:B------:R-:W-:Y:S01]  /*4790*/  FFMA.FTZ R137, R113, R137, R112 ;  /* 0x0000008971897223 */ /* 0x000fe20000010070 */
[----:B-1----:R-:W-:Y:S01]  /*47a0*/  FSEL R117, R4, 1, !P3 ;  /* 0x3f80000004757808 */ /* 0x002fe20005800000 */
[----:B------:R-:W-:Y:S01]  /*47b0*/  FMUL.FTZ R136, R111, R138 ;  /* 0x0000008a6f887220 */ /* 0x000fe20000410000 */
[----:B------:R-:W-:Y:S01]  /*47c0*/  ISETP.GE.U32.AND P6, PT, R122, UR19, PT ;  /* 0x000000137a007c0c */ /* 0x000fe2000bfc6070 */
[----:B------:R-:W-:Y:S01]  /*47d0*/  FFMA.FTZ R140, R115, R137, R114 ;  /* 0x00000089738c7223 */ /* 0x000fe20000010072 */
[----:B------:R-:W-:Y:S01]  /*47e0*/  FSEL R134, R15, RZ, !P5 ;  /* 0x000000ff0f867208 */ /* 0x000fe20006800000 */
[----:B------:R-:W-:Y:S01]  /*47f0*/  FMUL.FTZ R136, R113, R136 ;  /* 0x0000008871887220 */ /* 0x000fe20000410000 */
[----:B------:R-:W1:Y:S01]  /*4800*/  MUFU.EX2 R3, R3 ;  /* 0x0000000300037308 */ /* 0x000e620000000800 */
[----:B--2---:R-:W-:Y:S01]  /*4810*/  FSEL R133, R5, 1, !P4 ;  /* 0x3f80000005857808 */ /* 0x004fe20006000000 */
[----:B------:R-:W-:Y:S01]  /*4820*/  FFMA.FTZ R141, R117, R140, R116 ;  /* 0x0000008c758d7223 */ /* 0x000fe20000010074 */
[----:B------:R-:W-:Y:S01]  /*4830*/  FMUL.FTZ R140, R115, R136 ;  /* 0x00000088738c7220 */ /* 0x000fe20000410000 */
[----:B------:R-:W-:Y:S01]  /*4840*/  ISETP.GE.U32.AND P1, PT, R121, UR19, PT ;  /* 0x0000001379007c0c */ /* 0x000fe2000bf26070 */
[----:B------:R-:W2:Y:S01]  /*4850*/  LDC.64 R4, c[0x0][0x2d8] ;  /* 0x0000b600ff047b82 */ /* 0x000ea20000000a00 */
[----:B------:R-:W-:Y:S01]  /*4860*/  FFMA.FTZ R141, R133, R141, R132 ;  /* 0x0000008d858d7223 */ /* 0x000fe20000010084 */
[----:B------:R-:W-:Y:S01]  /*4870*/  FMUL.FTZ R140, R117, R140 ;  /* 0x0000008c758c7220 */ /* 0x000fe20000410000 */
[----:B------:R-:W4:Y:S01]  /*4880*/  MUFU.EX2 R142, R142 ;  /* 0x0000008e008e7308 */ /* 0x000f220000000800 */
[----:B---3--:R-:W-:Y:S01]  /*4890*/  FSEL R135, R6, 1, !P5 ;  /* 0x3f80000006877808 */ /* 0x008fe20006800000 */
[----:B------:R-:W-:Y:S01]  /*48a0*/  IMAD R151, R13, UR25, R2 ;  /* 0x000000190d977c24 */ /* 0x000fe2000f8e0202 */
[----:B------:R-:W-:Y:S01]  /*48b0*/  FSEL R138, R25, RZ, !P6 ;  /* 0x000000ff198a7208 */ /* 0x000fe20007000000 */
[----:B------:R-:W-:Y:S01]  /*48c0*/  FMUL.FTZ R150, R133, R140 ;  /* 0x0000008c85967220 */ /* 0x000fe20000410000 */
[----:B------:R-:W-:Y:S01]  /*48d0*/  ISETP.GE.U32.AND P2, PT, R120, UR19, PT ;  /* 0x0000001378007c0c */ /* 0x000fe2000bf46070 */
[----:B------:R-:W-:Y:S01]  /*48e0*/  FFMA.FTZ R141, R135, R141, R134 ;  /* 0x0000008d878d7223 */ /* 0x000fe20000010086 */
[----:B------:R-:W-:Y:S01]  /*48f0*/  FSEL R137, R14, RZ, !P1 ;  /* 0x000000ff0e897208 */ /* 0x000fe20004800000 */
[----:B------:R-:W3:Y:S01]  /*4900*/  MUFU.EX2 R143, R143 ;  /* 0x0000008f008f7308 */ /* 0x000ee20000000800 */
[----:B-1----:R-:W-:Y:S01]  /*4910*/  FSEL R139, R3, 1, !P6 ;  /* 0x3f800000038b7808 */ /* 0x002fe20007000000 */
[----:B------:R-:W-:Y:S01]  /*4920*/  FMUL.FTZ R150, R135, R150 ;  /* 0x0000009687967220 */ /* 0x000fe20000410000 */
[----:B------:R-:W-:Y:S01]  /*4930*/  ISETP.GE.U32.AND P3, PT, R119, UR19, PT ;  /* 0x0000001377007c0c */ /* 0x000fe2000bf66070 */
[----:B------:R-:W1:Y:S01]  /*4940*/  LDC.64 R6, c[0x0][0x2e0] ;  /* 0x0000b800ff067b82 */ /* 0x000e620000000a00 */
[----:B------:R-:W-:Y:S01]  /*4950*/  FSEL R136, R26, RZ, !P2 ;  /* 0x000000ff1a887208 */ /* 0x000fe20005000000 */
[C---:B------:R-:W-:Y:S01]  /*4960*/  FFMA.FTZ R141, R139.reuse, R141, R138 ;  /* 0x0000008d8b8d7223 */ /* 0x040fe2000001008a */
[----:B------:R-:W-:Y:S01]  /*4970*/  FMUL.FTZ R3, R139, R150 ;  /* 0x000000968b037220 */ /* 0x000fe20000410000 */
[----:B------:R-:W0:Y:S01]  /*4980*/  MUFU.EX2 R145, R145 ;  /* 0x0000009100917308 */ /* 0x000e220000000800 */
[----:B----4-:R-:W-:-:S02]  /*4990*/  FSEL R142, R142, 1, !P1 ;  /* 0x3f8000008e8e7808 */ /* 0x010fc40004800000 */
[----:B------:R-:W-:Y:S02]  /*49a0*/  ISETP.GE.U32.AND P4, PT, R118, UR19, PT ;  /* 0x0000001376007c0c */ /* 0x000fe4000bf86070 */
[----:B------:R-:W-:Y:S01]  /*49b0*/  FSEL R140, R12, RZ, !P3 ;  /* 0x000000ff0c8c7208 */ /* 0x000fe20005800000 */
[C---:B------:R-:W-:Y:S01]  /*49c0*/  FFMA.FTZ R149, R142.reuse, R141, R137 ;  /* 0x0000008d8e957223 */ /* 0x040fe20000010089 */
[----:B------:R-:W-:Y:S01]  /*49d0*/  FMUL.FTZ R150, R142, R3 ;  /* 0x000000038e967220 */ /* 0x000fe20000410000 */
[----:B------:R-:W4:Y:S01]  /*49e0*/  MUFU.EX2 R146, R146 ;  /* 0x0000009200927308 */ /* 0x000f220000000800 */
[----:B---3--:R-:W-:Y:S02]  /*49f0*/  FSEL R143, R143, 1, !P2 ;  /* 0x3f8000008f8f7808 */ /* 0x008fe40005000000 */
[----:B------:R-:W-:Y:S02]  /*4a00*/  FSEL R141, R27, RZ, !P4 ;  /* 0x000000ff1b8d7208 */ /* 0x000fe40006000000 */
[----:B------:R-:W-:Y:S01]  /*4a10*/  ISETP.GE.U32.AND P5, PT, R92, UR19, PT ;  /* 0x000000135c007c0c */ /* 0x000fe2000bfa6070 */
[C---:B------:R-:W-:Y:S01]  /*4a20*/  FFMA.FTZ R149, R143.reuse, R149, R136 ;  /* 0x000000958f957223 */ /* 0x040fe20000010088 */
[----:B------:R-:W-:Y:S01]  /*4a30*/  FMUL.FTZ R150, R143, R150 ;  /* 0x000000968f967220 */ /* 0x000fe20000410000 */
[----:B------:R3:W3:Y:S01]  /*4a40*/  MUFU.EX2 R147, R144 ;  /* 0x0000009000937308 */ /* 0x0006e20000000800 */
[----:B0-----:R-:W-:-:S02]  /*4a50*/  FSEL R145, R145, 1, !P3 ;  /* 0x3f80000091917808 */ /* 0x001fc40005800000 */
[----:B--2---:R-:W-:Y:S02]  /*4a60*/  LEA R4, P1, R10, R4, 0x2 ;  /* 0x000000040a047211 */ /* 0x004fe400078210ff */
[----:B-1----:R-:W-:Y:S01]  /*4a70*/  LEA R6, P2, R8, R6, 0x2 ;  /* 0x0000000608067211 */ /* 0x002fe200078410ff */
[C---:B------:R-:W-:Y:S01]  /*4a80*/  FFMA.FTZ R149, R145.reuse, R149, R140 ;  /* 0x0000009591957223 */ /* 0x040fe2000001008c */
[----:B----4-:R-:W-:Y:S02]  /*4a90*/  FSEL R146, R146, 1, !P4 ;  /* 0x3f80000092927808 */ /* 0x010fe40006000000 */
[----:B---3--:R-:W-:Y:S02]  /*4aa0*/  FSEL R144, R0, RZ, !P5 ;  /* 0x000000ff00907208 */ /* 0x008fe40006800000 */
[----:B------:R-:W-:Y:S01]  /*4ab0*/  LEA.HI.X R7, R8, R7, R148, 0x2, P2 ;  /* 0x0000000708077211 */ /* 0x000fe200010f1494 */
[----:B------:R-:W-:Y:S01]  /*4ac0*/  FFMA.FTZ R3, R146, R149, R141 ;  /* 0x0000009592037223 */ /* 0x000fe2000001008d */
[----:B------:R-:W-:Y:S01]  /*4ad0*/  FMUL.FTZ R149, R145, R150 ;  /* 0x0000009691957220 */ /* 0x000fe20000410000 */
[----:B------:R-:W-:-:S03]  /*4ae0*/  FSEL R147, R147, 1, !P5 ;  /* 0x3f80000093937808 */ /* 0x000fc60006800000 */
[----:B------:R-:W-:Y:S01]  /*4af0*/  FMUL.FTZ R2, R146, R149 ;  /* 0x0000009592027220 */ /* 0x000fe20000410000 */
[----:B------:R-:W-:Y:S02]  /*4b00*/  IMAD.IADD R149, R11, 0x1, R151 ;  /* 0x000000010b957824 */ /* 0x000fe400078e0297 */
[C---:B------:R-:W-:Y:S01]  /*4b10*/  FFMA.FTZ R3, R147.reuse, R3, R144 ;  /* 0x0000000393037223 */ /* 0x040fe20000010090 */
[----:B------:R-:W-:Y:S02]  /*4b20*/  FMUL.FTZ R2, R147, R2 ;  /* 0x0000000293027220 */ /* 0x000fe40000410000 */
[----:B------:R-:W-:Y:S02]  /*4b30*/  LEA.HI.X R5, R10, R5, R149, 0x2, P1 ;  /* 0x000000050a057211 */ /* 0x000fe400008f1495 */
[----:B------:R-:W0:Y:S01]  /*4b40*/  SHFL.UP PT, R11, R3, 0x1, RZ ;  /* 0x04200000030b7989 */ /* 0x000e2200000e00ff */
[----:B------:R-:W-:-:S03]  /*4b50*/  ISETP.GE.AND P1, PT, R98, 0x1, PT ;  /* 0x000000016200780c */ /* 0x000fc60003f26270 */
[----:B------:R-:W1:Y:S04]  /*4b60*/  SHFL.UP PT, R9, R2, 0x1, RZ ;  /* 0x0420000002097989 */ /* 0x000e6800000e00ff */
[----:B------:R2:W5:Y:S01]  /*4b70*/  LDG.E R148, desc[UR26][R4.64] ;  /* 0x0000001a04947981 */ /* 0x000562000c1e1900 */
[----:B------:R-:W-:Y:S01]  /*4b80*/  ISETP.NE.AND P2, PT, R98, 0x1f, PT ;  /* 0x0000001f6200780c */ /* 0x000fe20003f45270 */
[----:B------:R-:W-:Y:S02]  /*4b90*/  IMAD.MOV.U32 R10, RZ, RZ, 0x3f800000 ;  /* 0x3f800000ff0a7424 */ /* 0x000fe400078e00ff */
[----:B------:R3:W5:Y:S01]  /*4ba0*/  LDG.E R149, desc[UR26][R6.64] ;  /* 0x0000001a06957981 */ /* 0x000762000c1e1900 */
[----:B------:R-:W-:Y:S01]  /*4bb0*/  BSSY B0, `(.L_x_3335) ;  /* 0x0000034000007945 */ /* 0x000fe20003800000 */
[C---:B0-----:R-:W-:Y:S01]  /*4bc0*/  @P1 FFMA.FTZ R3, R2.reuse, R11, R3 ;  /* 0x0000000b02031223 */ /* 0x041fe20000010003 */
[----:B------:R-:W-:Y:S01]  /*4bd0*/  HFMA2.MMA R11, -RZ, RZ, 0, 0 ;  /* 0x00000000ff0b7435 */ /* 0x000fe200000001ff */
[----:B-1----:R-:W-:-:S03]  /*4be0*/  @P1 FMUL.FTZ R2, R2, R9 ;  /* 0x0000000902021220 */ /* 0x002fc60000410000 */
        /* <DEDUP_REMOVED lines=9> */
[----:B------:R-:W-:Y:S01]  /*4c80*/  @!P0 LEA R8, R13, UR13, 0x3 ;  /* 0x0000000d0d088c11 */ /* 0x000fe2000f8e18ff */
[----:B------:R-:W-:Y:S01]  /*4c90*/  ULEA UR13, UR21, UR20, 0x18 ;  /* 0x00000014150d7291 */ /* 0x000fe2000f8ec03f */
[----:B-1----:R-:W-:-:S02]  /*4ca0*/  @P1 FMUL.FTZ R2, R2, R9 ;  /* 0x0000000902021220 */ /* 0x002fc40000410000 */
[----:B--2---:R-:W0:Y:S01]  /*4cb0*/  SHFL.UP PT, R4, R3, 0x8, RZ ;  /* 0x0500000003047989 */ /* 0x004e2200000e00ff */
[----:B------:R-:W-:Y:S02]  /*4cc0*/  ISETP.GE.AND P1, PT, R98, 0x8, PT ;  /* 0x000000086200780c */ /* 0x000fe40003f26270 */
[----:B------:R-:W-:Y:S01]  /*4cd0*/  SHF.R.U32.HI R9, RZ, 0x5, R101 ;  /* 0x00000005ff097819 */ /* 0x000fe20000011665 */
[----:B------:R-:W1:Y:S04]  /*4ce0*/  SHFL.UP PT, R5, R2, 0x8, RZ ;  /* 0x0500000002057989 */ /* 0x000e6800000e00ff */
[----:B------:R-:W-:Y:S06]  /*4cf0*/  @!P0 LDS.64 R10, [R8+0x870] ;  /* 0x00087000080a8984 */ /* 0x000fec0000000a00 */
[C---:B0-----:R-:W-:Y:S01]  /*4d00*/  @P1 FFMA.FTZ R3, R2.reuse, R4, R3 ;  /* 0x0000000402031223 */ /* 0x041fe20000010003 */
[----:B-1----:R-:W-:-:S04]  /*4d10*/  @P1 FMUL.FTZ R2, R2, R5 ;  /* 0x0000000502021220 */ /* 0x002fc80000410000 */
[----:B------:R-:W0:Y:S01]  /*4d20*/  SHFL.UP PT, R4, R3, 0x10, RZ ;  /* 0x0600000003047989 */ /* 0x000e2200000e00ff */
[----:B------:R-:W-:-:S03]  /*4d30*/  ISETP.GE.AND P1, PT, R98, 0x10, PT ;  /* 0x000000106200780c */ /* 0x000fc60003f26270 */
[----:B------:R-:W1:Y:S10]  /*4d40*/  SHFL.UP PT, R5, R2, 0x10, RZ ;  /* 0x0600000002057989 */ /* 0x000e7400000e00ff */
[C---:B0-----:R-:W-:Y:S01]  /*4d50*/  @P1 FFMA.FTZ R3, R2.reuse, R4, R3 ;  /* 0x0000000402031223 */ /* 0x041fe20000010003 */
[----:B-1----:R-:W-:-:S04]  /*4d60*/  @P1 FMUL.FTZ R2, R2, R5 ;  /* 0x0000000502021220 */ /* 0x002fc80000410000 */
[----:B------:R-:W-:Y:S01]  /*4d70*/  SHFL.UP PT, R151, R3, 0x1, RZ ;  /* 0x0420000003977989 */ /* 0x000fe200000e00ff */
[----:B------:R-:W-:-:S03]  /*4d80*/  ISETP.NE.AND P1, PT, R9, RZ, PT ;  /* 0x000000ff0900720c */ /* 0x000fc60003f25270 */
[----:B------:R-:W-:Y:S01]  /*4d90*/  @!P2 STS.64 [R94+0x850], R2 ;  /* 0x000850025e00a388 */ /* 0x000fe20000000a00 */
[----:B------:R-:W-:Y:S01]  /*4da0*/  BAR.SYNC.DEFER_BLOCKING 0x0 ;  /* 0x0000000000007b1d */ /* 0x000fe20000010000 */
[----:B------:R-:W-:-:S08]  /*4db0*/  ISETP.NE.AND P3, PT, R98, RZ, P1 ;  /* 0x000000ff6200720c */ /* 0x000fd00000f65270 */
[----:B------:R-:W-:Y:S01]  /*4dc0*/  @P1 ISETP.NE.AND P2, PT, R98, RZ, PT ;  /* 0x000000ff6200120c */ /* 0x000fe20003f45270 */
[----:B------:R-:W-:Y:S01]  /*4dd0*/  SHFL.UP PT, R150, R2, 0x1, RZ ;  /* 0x0420000002967989 */ /* 0x000fe200000e00ff */
[----:B------:R-:W-:-:S03]  /*4de0*/  @P1 MOV R8, R10 ;  /* 0x0000000a00081202 */ /* 0x000fc60000000f00 */
[----:B---3--:R-:W0:Y:S02]  /*4df0*/  LDS.128 R4, [UR13+0x850] ;  /* 0x0008500dff047984 */ /* 0x008e240008000c00 */
[C---:B0-----:R-:W-:Y:S01]  /*4e00*/  @P1 FMUL.FTZ R9, R150.reuse, R4 ;  /* 0x0000000496091220 */ /* 0x041fe20000410000 */
[----:B------:R-:W-:Y:S01]  /*4e10*/  FFMA.FTZ R152, R5, R6, R7 ;  /* 0x0000000605987223 */ /* 0x000fe20000010007 */
[----:B------:R-:W-:-:S03]  /*4e20*/  @P3 FFMA.FTZ R5, R150, R5, R151 ;  /* 0x0000000596053223 */ /* 0x000fc60000010097 */
[----:B------:R-:W-:Y:S02]  /*4e30*/  @P1 FSEL R7, R4, R9, !P2 ;  /* 0x0000000904071208 */ /* 0x000fe40005000000 */
[----:B------:R-:W-:Y:S02]  /*4e40*/  @P1 MOV R9, R11 ;  /* 0x0000000b00091202 */ /* 0x000fe40000000f00 */
[----:B------:R-:W-:Y:S01]  /*4e50*/  @P1 MOV R151, R5 ;  /* 0x0000000500971202 */ /* 0x000fe20000000f00 */
[----:B------:R-:W-:Y:S01]  /*4e60*/  @P1 IMAD.MOV.U32 R150, RZ, RZ, R7 ;  /* 0x000000ffff961224 */ /* 0x000fe200078e0007 */
[----:B------:R-:W-:Y:S06]  /*4e70*/  @P1 BRA `(.L_x_3336) ;  /* 0x00000000001c1947 */ /* 0x000fec0003800000 */
[----:B------:R-:W-:Y:S01]  /*4e80*/  ISETP.NE.AND P1, PT, R98, RZ, PT ;  /* 0x000000ff6200720c */ /* 0x000fe20003f25270 */
[----:B------:R-:W-:-:S04]  /*4e90*/  FMUL.FTZ R9, R4, R6 ;  /* 0x0000000604097220 */ /* 0x000fc80000410000 */
[C---:B------:R-:W-:Y:S01]  /*4ea0*/  FMUL.FTZ R8, R9.reuse, R10 ;  /* 0x0000000a09087220 */ /* 0x040fe20000410000 */
[----:B------:R-:W-:-:S07]  /*4eb0*/  FFMA.FTZ R9, R9, R11, R152 ;  /* 0x0000000b09097223 */ /* 0x000fce0000010098 */
[----:B------:R0:W-:Y:S01]  /*4ec0*/  @!P1 STS.64 [UR13+0x868], R10 ;  /* 0x0008680aff009988 */ /* 0x0001e20008000a0d */
[----:B------:R-:W-:Y:S01]  /*4ed0*/  @!P1 MOV R150, R10 ;  /* 0x0000000a00969202 */ /* 0x000fe20000000f00 */
[----:B------:R-:W-:-:S07]  /*4ee0*/  @!P1 IMAD.MOV.U32 R151, RZ, RZ, R11 ;  /* 0x000000ffff979224 */ /* 0x000fce00078e000b */
.L_x_3336:
[----:B------:R-:W-:Y:S05]  /*4ef0*/  BSYNC B0 ;  /* 0x0000000000007941 */ /* 0x000fea0003800000 */
.L_x_3335:
        /* <DEDUP_REMOVED lines=35> */
.L_x_3338:
[----:B------:R-:W-:Y:S05]  /*5130*/  BSYNC B0 ;  /* 0x0000000000007941 */ /* 0x000fea0003800000 */
.L_x_3337:
        /* <DEDUP_REMOVED lines=19> */
.L_x_3334:
[----:B------:R-:W-:Y:S01]  /*5270*/  BAR.SYNC.DEFER_BLOCKING 0x0 ;  /* 0x0000000000007b1d */ /* 0x000fe20000010000 */
[----:B------:R-:W-:Y:S01]  /*5280*/  ISETP.NE.AND P0, PT, R101, RZ, PT ;  /* 0x000000ff6500720c */ /* 0x000fe20003f05270 */
[----:B------:R-:W-:Y:S01]  /*5290*/  USHF.R.S32.HI UR22, URZ, 0x1f, UR29 ;  /* 0x0000001f3f167899 */ /* 0x000fe2000801141d */
[----:B------:R-:W-:Y:S01]  /*52a0*/  F2FP.F16.F32.PACK_AB R0, R42, R43 ;  /* 0x0000002b2a00723e */ /* 0x000fe200000000ff */
[----:B------:R-:W-:Y:S01]  /*52b0*/  USHF.L.U32 UR20, UR4, 0xa, URZ ;  /* 0x0000000a04147899 */ /* 0x000fe2000800063f */
[----:B--2---:R-:W-:-:S03]  /*52c0*/  F2FP.F16.F32.PACK_AB R2, R40, R41 ;  /* 0x000000292802723e */ /* 0x004fc600000000ff */
[----:B------:R-:W1:Y:S01]  /*52d0*/  S2UR UR19, SR_CgaCtaId ;  /* 0x00000000001379c3 */ /* 0x000e620000008800 */
[C---:B------:R-:W-:Y:S01]  /*52e0*/  PRMT R3, R0.reuse, 0x7610, R3 ;  /* 0x0000761000037816 */ /* 0x040fe20000000003 */
[----:B------:R-:W-:Y:S01]  /*52f0*/  UMOV UR13, 0x400 ;  /* 0x00000400000d7882 */ /* 0x000fe20000000000 */
[----:B------:R-:W-:Y:S01]  /*5300*/  PRMT R4, R0, 0x7632, R4 ;  /* 0x0000763200047816 */ /* 0x000fe20000000004 */
[----:B------:R-:W-:Y:S01]  /*5310*/  ULDC.64 UR32, c[0x0][0x2b0] ;  /* 0x0000ac0000207ab9 */ /* 0x000fe20000000a00 */
[----:B------:R-:W-:Y:S01]  /*5320*/  F2FP.F16.F32.PACK_AB R0, R38, R39 ;  /* 0x000000272600723e */ /* 0x000fe200000000ff */
[----:B------:R-:W-:Y:S01]  /*5330*/  UIMAD UR21, UR22, UR32, URZ ;  /* 0x00000020161572a4 */ /* 0x000fe2000f8e023f */
[----:B------:R-:W-:Y:S01]  /*5340*/  PRMT R5, R2, 0x7610, R5 ;  /* 0x0000761002057816 */ /* 0x000fe20000000005 */
[----:B------:R-:W-:Y:S01]  /*5350*/  UIMAD.WIDE.U32 UR24, UR29, UR32, URZ ;  /* 0x000000201d1872a5 */ /* 0x000fe2000f8e003f */
[C---:B------:R-:W-:Y:S01]  /*5360*/  PRMT R7, R0.reuse, 0x7610, R7 ;  /* 0x0000761000077816 */ /* 0x040fe20000000007 */
[----:B------:R-:W-:Y:S01]  /*5370*/  UIMAD UR30, UR29, UR33, UR21 ;  /* 0x000000211d1e72a4 */ /* 0x000fe2000f8e0215 */
[----:B------:R-:W-:Y:S01]  /*5380*/  PRMT R8, R0, 0x7632, R8 ;  /* 0x0000763200087816 */ /* 0x000fe20000000008 */
[----:B------:R-:W-:Y:S01]  /*5390*/  USHF.R.S32.HI UR21, URZ, 0x1f, UR28 ;  /* 0x0000001f3f157899 */ /* 0x000fe2000801141c */
[----:B------:R-:W-:Y:S01]  /*53a0*/  F2FP.F16.F32.PACK_AB R0, R36, R37 ;  /* 0x000000252400723e */ /* 0x000fe200000000ff */
[----:B------:R-:W-:Y:S01]  /*53b0*/  UIADD3 UR23, UR25, UR30, URZ ;  /* 0x0000001e19177290 */ /* 0x000fe2000fffe03f */
[----:B------:R-:W-:Y:S01]  /*53c0*/  PRMT R6, R2, 0x7632, R6 ;  /* 0x0000763202067816 */ /* 0x000fe20000000006 */
[----:B------:R-:W-:Y:S01]  /*53d0*/  BSSY B0, `(.L_x_3340) ;  /* 0x0000049000007945 */ /* 0x000fe20003800000 */
[----:B------:R-:W-:Y:S01]  /*53e0*/  F2FP.F16.F32.PACK_AB R2, R34, R35 ;  /* 0x000000232202723e */ /* 0x000fe200000000ff */
[----:B------:R2:W-:Y:S01]  /*53f0*/  STS.U16 [R75], R3 ;  /* 0x000000034b007388 */ /* 0x0005e20000000400 */
[----:B------:R-:W-:-:S02]  /*5400*/  PRMT R9, R0, 0x7610, R9 ;  /* 0x0000761000097816 */ /* 0x000fc40000000009 */
[----:B0-----:R-:W-:Y:S01]  /*5410*/  PRMT R10, R2, 0x7610, R10 ;  /* 0x00007610020a7816 */ /* 0x001fe2000000000a */
[----:B------:R0:W-:Y:S01]  /*5420*/  STS.U16 [R74+0x2], R4 ;  /* 0x000002044a007388 */ /* 0x0001e20000000400 */
[----:B------:R-:W-:Y:S01]  /*5430*/  SHF.R.S32.HI R107, RZ, 0x1f, R93 ;  /* 0x0000001fff6b7819 */ /* 0x000fe2000001145d */
[----:B-1----:R-:W-:Y:S02]  /*5440*/  ULEA UR13, UR19, UR13, 0x18 ;  /* 0x0000000d130d7291 */ /* 0x002fe4000f8ec03f */
[----:B------:R1:W-:Y:S01]  /*5450*/  STS.U16 [R73+0x4], R5 ;  /* 0x0000040549007388 */ /* 0x0003e20000000400 */
[----:B------:R-:W-:Y:S01]  /*5460*/  USHF.R.S32.HI UR19, URZ, 0x1f, UR20 ;  /* 0x0000001f3f137899 */ /* 0x000fe20008011414 */
[----:B--2---:R-:W2:Y:S02]  /*5470*/  @!P0 LDC R3, c[0x0][0x218] ;  /* 0x00008600ff038b82 */ /* 0x004ea40000000800 */
[----:B------:R3:W-:Y:S01]  /*5480*/  STS.U16 [R72+0x6], R6 ;  /* 0x0000060648007388 */ /* 0x0007e20000000400 */
[----:B0-----:R-:W-:-:S02]  /*5490*/  PRMT R4, R0, 0x7632, R4 ;  /* 0x0000763200047816 */ /* 0x001fc40000000004 */
[----:B------:R-:W-:Y:S01]  /*54a0*/  F2FP.F16.F32.PACK_AB R0, R32, R33 ;  /* 0x000000212000723e */ /* 0x000fe200000000ff */
[----:B------:R0:W-:Y:S01]  /*54b0*/  STS.U16 [R71+0x8], R7 ;  /* 0x0000080747007388 */ /* 0x0001e20000000400 */
[----:B-1----:R-:W-:Y:S02]  /*54c0*/  PRMT R5, R2, 0x7632, R5 ;  /* 0x0000763202057816 */ /* 0x002fe40000000005 */
[----:B------:R-:W-:Y:S01]  /*54d0*/  F2FP.F16.F32.PACK_AB R2, R30, R31 ;  /* 0x0000001f1e02723e */ /* 0x000fe200000000ff */
[----:B------:R1:W-:Y:S01]  /*54e0*/  STS.U16 [R70+0xa], R8 ;  /* 0x00000a0846007388 */ /* 0x0003e20000000400 */
[----:B---3--:R-:W-:Y:S02]  /*54f0*/  PRMT R6, R0, 0x7610, R6 ;  /* 0x0000761000067816 */ /* 0x008fe40000000006 */
[----:B------:R-:W-:Y:S01]  /*5500*/  PRMT R11, R2, 0x7632, R11 ;  /* 0x00007632020b7816 */ /* 0x000fe2000000000b */
[----:B------:R-:W-:Y:S01]  /*5510*/  STS.U16 [R69+0xc], R9 ;  /* 0x00000c0945007388 */ /* 0x000fe20000000400 */
[----:B0-----:R-:W-:-:S02]  /*5520*/  PRMT R7, R0, 0x7632, R7 ;  /* 0x0000763200077816 */ /* 0x001fc40000000007 */
[----:B------:R-:W-:Y:S01]  /*5530*/  F2FP.F16.F32.PACK_AB R0, R28, R29 ;  /* 0x0000001d1c00723e */ /* 0x000fe200000000ff */
[----:B------:R0:W-:Y:S01]  /*5540*/  STS.U16 [R68+0xe], R4 ;  /* 0x00000e0444007388 */ /* 0x0001e20000000400 */
[----:B-1----:R-:W-:Y:S02]  /*5550*/  PRMT R8, R2, 0x7610, R8 ;  /* 0x0000761002087816 */ /* 0x002fe40000000008 */
[----:B------:R-:W-:Y:S01]  /*5560*/  MOV R2, UR4 ;  /* 0x0000000400027c02 */ /* 0x000fe20008000f00 */
[----:B------:R-:W-:Y:S04]  /*5570*/  STS.U16 [R67+0x10], R10 ;  /* 0x0000100a43007388 */ /* 0x000fe80000000400 */
[----:B------:R-:W-:Y:S01]  /*5580*/  STS.U16 [R66+0x12], R5 ;  /* 0x0000120542007388 */ /* 0x000fe20000000400 */
[----:B--2---:R-:W-:Y:S01]  /*5590*/  @!P0 IMAD R3, R2, -0x400, R3 ;  /* 0xfffffc0002038824 */ /* 0x004fe200078e0203 */
[----:B0-----:R-:W-:-:S02]  /*55a0*/  PRMT R4, R0, 0x7632, R4 ;  /* 0x0000763200047816 */ /* 0x001fc40000000004 */
[----:B------:R-:W-:Y:S01]  /*55b0*/  STS.U16 [R65+0x14], R6 ;  /* 0x0000140641007388 */ /* 0x000fe20000000400 */
[----:B------:R-:W-:-:S03]  /*55c0*/  IADD3 R2, P2, R93, UR20, RZ ;  /* 0x000000145d027c10 */ /* 0x000fc6000ff5e0ff */
        /* <DEDUP_REMOVED lines=28> */
[----:B------:R-:W0:Y:S01]  /*5790*/  S2R R5, SR_CTAID.X ;  /* 0x0000000000057919 */ /* 0x000e220000002500 */
[----:B------:R-:W-:Y:S02]  /*57a0*/  ULDC.64 UR34, c[0x0][0x2b8] ;  /* 0x0000ae0000227ab9 */ /* 0x000fe40000000a00 */
[----:B------:R-:W-:Y:S02]  /*57b0*/  UIMAD UR31, UR21, UR34, URZ ;  /* 0x00000022151f72a4 */ /* 0x000fe4000f8e023f */
[----:B------:R-:W-:Y:S02]  /*57c0*/  MOV R7, UR34 ;  /* 0x0000002200077c02 */ /* 0x000fe40008000f00 */
[----:B------:R-:W-:-:S03]  /*57d0*/  UIMAD UR31, UR28, UR35, UR31 ;  /* 0x000000231c1f72a4 */ /* 0x000fc6000f8e021f */
[----:B------:R-:W-:Y:S01]  /*57e0*/  ULDC.64 UR34, c[0x0][0x308] ;  /* 0x0000c20000227ab9 */ /* 0x000fe20000000a00 */
[----:B0-----:R-:W-:-:S04]  /*57f0*/  IMAD.WIDE.U32 R4, R5, UR32, R2 ;  /* 0x0000002005047c25 */ /* 0x001fc8000f8e0002 */
[----:B------:R-:W-:Y:S02]  /*5800*/  VIADD R5, R5, UR30 ;  /* 0x0000001e05057c36 */ /* 0x000fe40008000000 */
[----:B------:R-:W-:-:S05]  /*5810*/  IMAD.WIDE.U32 R4, R7, UR28, R4 ;  /* 0x0000001c07047c25 */ /* 0x000fca000f8e0004 */
[----:B------:R-:W-:Y:S02]  /*5820*/  IADD3 R5, R5, UR31, RZ ;  /* 0x0000001f05057c10 */ /* 0x000fe4000fffe0ff */
[----:B------:R-:W-:-:S04]  /*5830*/  LEA R6, P1, R4, UR34, 0x1 ;  /* 0x0000002204067c11 */ /* 0x000fc8000f8208ff */
[----:B------:R-:W-:-:S05]  /*5840*/  LEA.HI.X R7, R4, UR35, R5, 0x1, P1 ;  /* 0x0000002304077c11 */ /* 0x000fca00088f0c05 */
[----:B------:R0:W-:Y:S04]  /*5850*/  STG.E.U16 desc[UR26][R6.64], R9 ;  /* 0x0000000906007986 */ /* 0x0001e8000c10151a */
.L_x_3341:
[----:B------:R-:W-:Y:S05]  /*5860*/  BSYNC B0 ;  /* 0x0000000000007941 */ /* 0x000fea0003800000 */
.L_x_3340:
[C---:B------:R-:W-:Y:S01]  /*5870*/  LOP3.LUT R10, R93.reuse, 0x20, RZ, 0xfc, !PT ;  /* 0x000000205d0a7812 */ /* 0x040fe200078efcff */
        /* <DEDUP_REMOVED lines=8> */
[C---:B------:R-:W-:Y:S01]  /*5900*/  LOP3.LUT R0, R93.reuse, 0x60, RZ, 0xfc, !PT ;  /* 0x000000605d007812 */ /* 0x040fe200078efcff */
[----:B------:R-:W-:Y:S01]  /*5910*/  UIMAD UR24, UR28, UR31, UR30 ;  /* 0x0000001f1c1872a4 */ /* 0x000fe2000f8e021e */
[----:B------:R-:W-:Y:S01]  /*5920*/  IADD3 R4, P1, R14, UR32, RZ ;  /* 0x000000200e047c10 */ /* 0x000fe2000ff3e0ff */
[----:B0-----:R-:W0:Y:S01]  /*5930*/  S2R R9, SR_CTAID.X ;  /* 0x0000000000097919 */ /* 0x001e220000002500 */
[----:B------:R-:W-:Y:S01]  /*5940*/  LOP3.LUT R11, R93, 0x120, RZ, 0xfc, !PT ;  /* 0x000001205d0b7812 */ /* 0x000fe200078efcff */
        /* <DEDUP_REMOVED lines=12> */
[----:B------:R-:W-:Y:S01]  /*5a10*/  UIMAD.WIDE.U32 UR24, UR29, UR30, URZ ;  /* 0x0000001e1d1872a5 */ /* 0x000fe2000f8e003f */
[----:B------:R-:W-:Y:S01]  /*5a20*/  MOV R6, UR23 ;  /* 0x0000001700067c02 */ /* 0x000fe20008000f00 */
[----:B------:R-:W-:Y:S01]  /*5a30*/  ULDC UR23, c[0x0][0x218] ;  /* 0x0000860000177ab9 */ /* 0x000fe20000000800 */
[-C--:B------:R-:W-:Y:S01]  /*5a40*/  ISETP.GE.AND P3, PT, R12, R8.reuse, PT ;  /* 0x000000080c00720c */ /* 0x080fe20003f66270 */
[----:B------:R-:W-:Y:S01]  /*5a50*/  UIMAD UR32, UR4, -0x400, UR23 ;  /* 0xfffffc00042078a4 */ /* 0x000fe2000f8e0217 */
[----:B------:R-:W-:Y:S01]  /*5a60*/  ISETP.GE.AND P5, PT, R13, R8, PT ;  /* 0x000000080d00720c */ /* 0x000fe20003fa6270 */
[----:B------:R-:W-:Y:S01]  /*5a70*/  UIMAD UR23, UR22, UR30, URZ ;  /* 0x0000001e161772a4 */ /* 0x000fe2000f8e023f */
[----:B------:R-:W-:-:S02]  /*5a80*/  LEA.HI.X R5, R6, R5, R7, 0x1, P6 ;  /* 0x0000000506057211 */ /* 0x000fc400030f0c07 */
[C---:B------:R-:W-:Y:S01]  /*5a90*/  LOP3.LUT R20, R93.reuse, 0x40, RZ, 0xfc, !PT ;  /* 0x000000405d147812 */ /* 0x040fe200078efcff */
[----:B------:R-:W-:Y:S01]  /*5aa0*/  UIMAD UR23, UR29, UR31, UR23 ;  /* 0x0000001f1d1772a4 */ /* 0x000fe2000f8e0217 */
        /* <DEDUP_REMOVED lines=22> */
[-C--:B------:R-:W-:Y:S01]  /*5c10*/  ISETP.GE.AND P4, PT, R22, R8.reuse, PT ;  /* 0x000000081600720c */ /* 0x080fe20003f86270 */
[----:B------:R-:W-:Y:S01]  /*5c20*/  @!P6 STG.E.U16 desc[UR26][R4.64+0x2c0], R57 ;  /* 0x0002c0390400e986 */ /* 0x000fe2000c10151a */
[----:B------:R-:W-:Y:S02]  /*5c30*/  ISETP.GE.AND P6, PT, R23, R8, PT ;  /* 0x000000081700720c */ /* 0x000fe40003fc6270 */
[----:B------:R-:W-:Y:S01]  /*5c40*/  MOV R6, UR20 ;  /* 0x0000001400067c02 */ /* 0x000fe20008000f00 */
[----:B------:R-:W-:Y:S01]  /*5c50*/  @!P5 STG.E.U16 desc[UR26][R4.64+0x280], R55 ;  /* 0x000280370400d986 */ /* 0x000fe2000c10151a */
[----:B-1----:R-:W-:-:S02]  /*5c60*/  LOP3.LUT R25, R93, 0x1e0, RZ, 0xfc, !PT ;  /* 0x000001e05d197812 */ /* 0x002fc400078efcff */
[-C--:B------:R-:W-:Y:S01]  /*5c70*/  ISETP.GE.AND P5, PT, R21, R8.reuse, PT ;  /* 0x000000081500720c */ /* 0x080fe20003fa6270 */
[----:B------:R1:W-:Y:S01]  /*5c80*/  @!P3 STG.E.U16 desc[UR26][R4.64+0xc0], R27 ;  /* 0x0000c01b0400b986 */ /* 0x0003e2000c10151a */
[-C--:B------:R-:W-:Y:S02]  /*5c90*/  ISETP.GE.AND P3, PT, R24, R8.reuse, PT ;  /* 0x000000081800720c */ /* 0x080fe40003f66270 */
[----:B------:R-:W-:Y:S01]  /*5ca0*/  ISETP.GE.AND P2, PT, R25, R8, PT ;  /* 0x000000081900720c */ /* 0x000fe20003f46270 */
[----:B------:R-:W-:Y:S01]  /*5cb0*/  @!P4 STG.E.U16 desc[UR26][R4.64+0x180], R47 ;  /* 0x0001802f0400c986 */ /* 0x000fe2000c10151a */
[----:B------:R-:W-:-:S03]  /*5cc0*/  MOV R7, UR19 ;  /* 0x0000001300077c02 */ /* 0x000fc60008000f00 */
[----:B------:R-:W-:Y:S01]  /*5cd0*/  @!P6 STG.E.U16 desc[UR26][R4.64+0x340], R103 ;  /* 0x000340670400e986 */ /* 0x000fe2000c10151a */
[----:B0-----:R-:W-:Y:S01]  /*5ce0*/  @!P1 IMAD.WIDE.U32 R6, R9, UR30, R6 ;  /* 0x0000001e09069c25 */ /* 0x001fe2000f8e0006 */
[----:B------:R-:W-:Y:S02]  /*5cf0*/  ULDC.64 UR30, c[0x0][0x2a8] ;  /* 0x0000aa00001e7ab9 */ /* 0x000fe40000000a00 */
[----:B------:R-:W-:Y:S01]  /*5d00*/  @!P5 STG.E.U16 desc[UR26][R4.64+0x300], R59 ;  /* 0x0003003b0400d986 */ /* 0x000fe2000c10151a */
[----:B------:R-:W-:Y:S02]  /*5d10*/  UIMAD.WIDE.U32 UR24, UR28, UR30, UR24 ;  /* 0x0000001e1c1872a5 */ /* 0x000fe4000f8e0018 */
[----:B------:R-:W-:Y:S01]  /*5d20*/  MOV R9, UR30 ;  /* 0x0000001e00097c02 */ /* 0x000fe20008000f00 */
[----:B------:R-:W-:Y:S01]  /*5d30*/  @!P1 VIADD R7, R7, UR23 ;  /* 0x0000001707079c36 */ /* 0x000fe20008000000 */
[----:B------:R-:W-:Y:S01]  /*5d40*/  UIMAD UR23, UR21, UR30, URZ ;  /* 0x0000001e151772a4 */ /* 0x000fe2000f8e023f */
[----:B------:R-:W-:Y:S01]  /*5d50*/  @!P3 STG.E.U16 desc[UR26][R4.64+0x1c0], R49 ;  /* 0x0001c0310400b986 */ /* 0x000fe2000c10151a */
[----:B------:R-:W-:Y:S01]  /*5d60*/  UIADD3 UR30, UP0, UR20, UR24, URZ ;  /* 0x00000018141e7290 */ /* 0x000fe2000ff1e03f */
[----:B------:R-:W-:Y:S01]  /*5d70*/  @!P1 IMAD.WIDE.U32 R6, R9, UR28, R6 ;  /* 0x0000001c09069c25 */ /* 0x000fe2000f8e0006 */
[----:B------:R-:W-:Y:S01]  /*5d80*/  UIMAD UR23, UR28, UR31, UR23 ;  /* 0x0000001f1c1772a4 */ /* 0x000fe2000f8e0217 */
[----:B------:R0:W-:Y:S01]  /*5d90*/  @!P2 STG.E.U16 desc[UR26][R4.64+0x380], R105 ;  /* 0x000380690400a986 */ /* 0x0001e2000c10151a */
[----:B------:R-:W-:-:S02]  /*5da0*/  IADD3 R8, P5, R14, UR34, RZ ;  /* 0x000000220e087c10 */ /* 0x000fc4000ffbe0ff */
[----:B-1----:R-:W-:Y:S01]  /*5db0*/  MOV R27, UR30 ;  /* 0x0000001e001b7c02 */ /* 0x002fe20008000f00 */
[----:B------:R-:W-:Y:S01]  /*5dc0*/  UIADD3.X UR24, UR19, UR23, UR25, UP0, !UPT ;  /* 0x0000001713187290 */ /* 0x000fe200087fe419 */
[----:B------:R-:W-:Y:S01]  /*5dd0*/  @!P1 IADD3 R9, P4, R93, R6, RZ ;  /* 0x000000065d099210 */ /* 0x000fe20007f9e0ff */
[----:B------:R-:W-:Y:S01]  /*5de0*/  IMAD.U32 R44, RZ, RZ, UR30 ;  /* 0x0000001eff2c7e24 */ /* 0x000fe2000f8e00ff */
[----:B------:R-:W-:Y:S02]  /*5df0*/  LEA R6, P6, R27, R8, 0x1 ;  /* 0x000000081b067211 */ /* 0x000fe400078c08ff */
[----:B------:R-:W-:Y:S02]  /*5e00*/  @!P1 IADD3.X R26, R107, UR23, R7, P4, !PT ;  /* 0x000000176b1a9c10 */ /* 0x000fe4000a7fe407 */
[----:B------:R-:W-:Y:S02]  /*5e10*/  @!P1 LEA R8, P3, R9, UR34, 0x1 ;  /* 0x0000002209089c11 */ /* 0x000fe4000f8608ff */
[----:B------:R-:W-:-:S02]  /*5e20*/  ISETP.GE.AND P4, PT, R10, UR32, PT ;  /* 0x000000200a007c0c */ /* 0x000fc4000bf86270 */
[--C-:B------:R-:W-:Y:S02]  /*5e30*/  @!P1 LEA.HI.X R9, R9, UR35, R26.reuse, 0x1, P3 ;  /* 0x0000002309099c11 */ /* 0x100fe400098f0c1a */
[----:B------:R-:W-:Y:S02]  /*5e40*/  ISETP.GE.AND P3, PT, R20, UR32, PT ;  /* 0x0000002014007c0c */ /* 0x000fe4000bf66270 */
[----:B------:R-:W-:Y:S02]  /*5e50*/  IADD3.X R7, R15, UR35, RZ, P5, !PT ;  /* 0x000000230f077c10 */ /* 0x000fe4000affe4ff */
[----:B------:R-:W-:Y:S02]  /*5e60*/  MOV R27, UR24 ;  /* 0x00000018001b7c02 */ /* 0x000fe40008000f00 */
[----:B------:R-:W-:Y:S02]  /*5e70*/  ISETP.GE.AND P2, PT, R0, UR32, PT ;  /* 0x0000002000007c0c */ /* 0x000fe4000bf46270 */
        /* <DEDUP_REMOVED lines=74> */
[----:B------:R-:W0:Y:S01]  /*6320*/  LDS.U16 R50, [R63+0x18] ;  /* 0x000018003f327984 */ /* 0x000e220000000400 */
[----:B-1----:R-:W-:Y:S02]  /*6330*/  HADD2.F32 R44, -RZ, R44.H0_H0 ;  /* 0x2000002cff2c7230 */ /* 0x002fe40000004100 */
[----:B------:R-:W-:Y:S01]  /*6340*/  FMUL.FTZ R4, R45, -1.4426950216293334961 ;  /* 0xbfb8aa3b2d047820 */ /* 0x000fe20000410000 */
[----:B------:R-:W1:Y:S01]  /*6350*/  LDS.U16 R5, [R66+0x12] ;  /* 0x0000120042057984 */ /* 0x000e620000000400 */
[----:B--2---:R-:W-:Y:S02]  /*6360*/  HADD2.F32 R7, -RZ, R7.H0_H0 ;  /* 0x20000007ff077230 */ /* 0x004fe40000004100 */
[----:B------:R-:W-:Y:S01]  /*6370*/  FMUL.FTZ R8, R44, -1.4426950216293334961 ;  /* 0xbfb8aa3b2c087820 */ /* 0x000fe20000410000 */
[----:B------:R-:W2:Y:S01]  /*6380*/  LDS.U16 R46, [R64+0x16] ;  /* 0x00001600402e7984 */ /* 0x000ea20000000400 */
[----:B------:R3:W2:Y:S01]  /*6390*/  MUFU.EX2 R52, R4 ;  /* 0x0000000400347308 */ /* 0x0006a20000000800 */
[----:B------:R-:W-:-:S02]  /*63a0*/  FMUL.FTZ R49, R7, -1.4426950216293334961 ;  /* 0xbfb8aa3b07317820 */ /* 0x000fc40000410000 */
[----:B---3--:R-:W3:Y:S05]  /*63b0*/  LDS.U16 R4, [R62+0x1a] ;  /* 0x00001a003e047984 */ /* 0x008eea0000000400 */
[----:B------:R4:W-:Y:S08]  /*63c0*/  MUFU.EX2 R53, R8 ;  /* 0x0000000800357308 */ /* 0x0009f00000000800 */
[----:B------:R5:W-:Y:S01]  /*63d0*/  MUFU.EX2 R54, R49 ;  /* 0x0000003100367308 */ /* 0x000be20000000800 */
[----:B----4-:R-:W4:Y:S04]  /*63e0*/  LDS.U16 R8, [R61+0x1c] ;  /* 0x00001c003d087984 */ /* 0x010f280000000400 */
[----:B-----5:R-:W5:Y:S01]  /*63f0*/  LDS.U16 R49, [R60+0x1e] ;  /* 0x00001e003c317984 */ /* 0x020f620000000400 */
[----:B------:R-:W-:-:S05]  /*6400*/  HADD2.F32 R27, -RZ, R27.H0_H0 ;  /* 0x2000001bff1b7230 */ /* 0x000fca0000004100 */
[----:B------:R-:W-:Y:S01]  /*6410*/  FMUL.FTZ R55, R27, -1.4426950216293334961 ;  /* 0xbfb8aa3b1b377820 */ /* 0x000fe20000410000 */
[----:B------:R-:W-:Y:S02]  /*6420*/  HADD2.F32 R6, -RZ, R6.H0_H0 ;  /* 0x20000006ff067230 */ /* 0x000fe40000004100 */
[----:B------:R-:W-:Y:S02]  /*6430*/  HADD2.F32 R48, -RZ, R48.H0_H0 ;  /* 0x20000030ff307230 */ /* 0x000fe40000004100 */
[----:B------:R-:W-:Y:S01]  /*6440*/  HADD2.F32 R47, -RZ, R47.H0_H0 ;  /* 0x2000002fff2f7230 */ /* 0x000fe20000004100 */
[----:B------:R-:W5:Y:S01]  /*6450*/  MUFU.EX2 R55, R55 ;  /* 0x0000003700377308 */ /* 0x000f620000000800 */
[----:B------:R-:W-:Y:S02]  /*6460*/  HADD2.F32 R26, -RZ, R26.H0_H0 ;  /* 0x2000001aff1a7230 */ /* 0x000fe40000004100 */
[----:B------:R-:W-:Y:S01]  /*6470*/  FMUL.FTZ R57, R6, -1.4426950216293334961 ;  /* 0xbfb8aa3b06397820 */ /* 0x000fe20000410000 */
[----:B------:R-:W-:-:S02]  /*6480*/  HADD2.F32 R51, -RZ, R51.H0_H0 ;  /* 0x20000033ff337230 */ /* 0x000fc40000004100 */
[----:B------:R-:W-:Y:S02]  /*6490*/  HADD2.F32 R9, -RZ, R9.H0_H0 ;  /* 0x20000009ff097230 */ /* 0x000fe40000004100 */
[----:B0-----:R-:W-:Y:S02]  /*64a0*/  HADD2.F32 R50, -RZ, R50.H0_H0 ;  /* 0x20000032ff327230 */ /* 0x001fe40000004100 */
[----:B------:R-:W-:Y:S01]  /*64b0*/  FMUL.FTZ R56, R48, -1.4426950216293334961 ;  /* 0xbfb8aa3b30387820 */ /* 0x000fe20000410000 */
[----:B-1----:R-:W-:Y:S02]  /*64c0*/  HADD2.F32 R5, -RZ, R5.H0_H0 ;  /* 0x20000005ff057230 */ /* 0x002fe40000004100 */
[----:B------:R-:W-:Y:S01]  /*64d0*/  FMUL.FTZ R59, R47, -1.4426950216293334961 ;  /* 0xbfb8aa3b2f3b7820 */ /* 0x000fe20000410000 */
[----:B--2---:R-:W-:Y:S02]  /*64e0*/  HADD2.F32 R46, -RZ, R46.H0_H0 ;  /* 0x2000002eff2e7230 */ /* 0x004fe40000004100 */
[----:B------:R-:W-:Y:S01]  /*64f0*/  FMUL.FTZ R58, R26, -1.4426950216293334961 ;  /* 0xbfb8aa3b1a3a7820 */ /* 0x000fe20000410000 */
[----:B---3--:R-:W-:-:S02]  /*6500*/  HADD2.F32 R4, -RZ, R4.H0_H0 ;  /* 0x20000004ff047230 */ /* 0x008fc40000004100 */
[----:B------:R-:W-:Y:S01]  /*6510*/  FMUL.FTZ R102, R51, -1.4426950216293334961 ;  /* 0xbfb8aa3b33667820 */ /* 0x000fe20000410000 */
[----:B------:R-:W-:Y:S01]  /*6520*/  FMUL.FTZ R104, R9, -1.4426950216293334961 ;  /* 0xbfb8aa3b09687820 */ /* 0x000fe20000410000 */
[----:B------:R-:W-:Y:S01]  /*6530*/  FMUL.FTZ R106, R50, -1.4426950216293334961 ;  /* 0xbfb8aa3b326a7820 */ /* 0x000fe20000410000 */
[----:B------:R-:W0:Y:S01]  /*6540*/  MUFU.EX2 R57, R57 ;  /* 0x0000003900397308 */ /* 0x000e220000000800 */
[----:B------:R-:W-:Y:S01]  /*6550*/  FMUL.FTZ R103, R5, -1.4426950216293334961 ;  /* 0xbfb8aa3b05677820 */ /* 0x000fe20000410000 */
[----:B------:R-:W-:Y:S01]  /*6560*/  FMUL.FTZ R105, R46, -1.4426950216293334961 ;  /* 0xbfb8aa3b2e697820 */ /* 0x000fe20000410000 */
[----:B----4-:R-:W-:Y:S02]  /*6570*/  HADD2.F32 R8, -RZ, R8.H0_H0 ;  /* 0x20000008ff087230 */ /* 0x010fe40000004100 */
[----:B------:R-:W-:Y:S01]  /*6580*/  FMUL.FTZ R107, R4, -1.4426950216293334961 ;  /* 0xbfb8aa3b046b7820 */ /* 0x000fe20000410000 */
[----:B------:R-:W-:Y:S02]  /*6590*/  FADD.FTZ R52, R52, 1 ;  /* 0x3f80000034347421 */ /* 0x000fe40000010000 */
[----:B------:R-:W1:Y:S01]  /*65a0*/  MUFU.EX2 R56, R56 ;  /* 0x0000003800387308 */ /* 0x000e620000000800 */
[----:B-----5:R-:W-:-:S02]  /*65b0*/  HADD2.F32 R49, -RZ, R49.H0_H0 ;  /* 0x20000031ff317230 */ /* 0x020fc40000004100 */
[----:B------:R-:W-:-:S05]  /*65c0*/  FMUL.FTZ R108, R8, -1.4426950216293334961 ;  /* 0xbfb8aa3b086c7820 */ /* 0x000fca0000410000 */
[----:B------:R-:W2:Y:S01]  /*65d0*/  MUFU.EX2 R59, R59 ;  /* 0x0000003b003b7308 */ /* 0x000ea20000000800 */
[----:B------:R-:W-:Y:S01]  /*65e0*/  FMUL.FTZ R109, R49, -1.4426950216293334961 ;  /* 0xbfb8aa3b316d7820 */ /* 0x000fe20000410000 */
[----:B------:R-:W-:-:S06]  /*65f0*/  FADD.FTZ R55, R55, 1 ;  /* 0x3f80000037377421 */ /* 0x000fcc0000010000 */
[----:B------:R-:W3:Y:S01]  /*6600*/  MUFU.EX2 R58, R58 ;  /* 0x0000003a003a7308 */ /* 0x000ee20000000800 */
[----:B------:R-:W-:-:S07]  /*6610*/  FADD.FTZ R53, R53, 1 ;  /* 0x3f80000035357421 */ /* 0x000fce0000010000 */
[----:B------:R-:W4:Y:S08]  /*6620*/  MUFU.EX2 R102, R102 ;  /* 0x0000006600667308 */ /* 0x000f300000000800 */
[----:B------:R-:W5:Y:S08]  /*6630*/  MUFU.EX2 R104, R104 ;  /* 0x0000006800687308 */ /* 0x000f700000000800 */
[----:B------:R-:W5:Y:S08]  /*6640*/  MUFU.EX2 R106, R106 ;  /* 0x0000006a006a7308 */ /* 0x000f700000000800 */
[----:B------:R-:W5:Y:S08]  /*6650*/  MUFU.EX2 R103, R103 ;  /* 0x0000006700677308 */ /* 0x000f700000000800 */
[----:B------:R-:W5:Y:S01]  /*6660*/  MUFU.EX2 R105, R105 ;  /* 0x0000006900697308 */ /* 0x000f620000000800 */
[----:B------:R-:W-:-:S07]  /*6670*/  FADD.FTZ R54, R54, 1 ;  /* 0x3f80000036367421 */ /* 0x000fce0000010000 */
[----:B------:R-:W5:Y:S01]  /*6680*/  MUFU.EX2 R107, R107 ;  /* 0x0000006b006b7308 */ /* 0x000f620000000800 */
[----:B0-----:R-:W-:-:S07]  /*6690*/  FADD.FTZ R57, R57, 1 ;  /* 0x3f80000039397421 */ /* 0x001fce0000010000 */
[----:B------:R-:W0:Y:S08]  /*66a0*/  MUFU.RCP R52, R52 ;  /* 0x0000003400347308 */ /* 0x000e300000001000 */
[----:B------:R-:W0:Y:S01]  /*66b0*/  MUFU.RCP R110, R55 ;  /* 0x00000037006e7308 */ /* 0x000e220000001000 */
[----:B-1----:R-:W-:-:S07]  /*66c0*/  FADD.FTZ R56, R56, 1 ;  /* 0x3f80000038387421 */ /* 0x002fce0000010000 */
[----:B------:R-:W1:Y:S01]  /*66d0*/  MUFU.EX2 R108, R108 ;  /* 0x0000006c006c7308 */ /* 0x000e620000000800 */
        /* <DEDUP_REMOVED lines=8> */
[----:B------:R-:W-:-:S04]  /*6760*/  FADD.FTZ R105, R105, 1 ;  /* 0x3f80000069697421 */ /* 0x000fc80000010000 */
[----:B------:R-:W4:Y:S01]  /*6770*/  MUFU.RCP R54, R54 ;  /* 0x0000003600367308 */ /* 0x000f220000001000 */
[----:B------:R-:W-:Y:S01]  /*6780*/  FADD.FTZ R107, R107, 1 ;  /* 0x3f8000006b6b7421 */ /* 0x000fe20000010000 */
[----:B0-----:R-:W-:Y:S01]  /*6790*/  FMUL.FTZ R52, R45, R52 ;  /* 0x000000342d347220 */ /* 0x001fe20000410000 */
[----:B------:R-:W-:-:S05]  /*67a0*/  FMUL.FTZ R27, R27, R110 ;  /* 0x0000006e1b1b7220 */ /* 0x000fca0000410000 */
[----:B------:R-:W0:Y:S01]  /*67b0*/  MUFU.RCP R111, R56 ;  /* 0x00000038006f7308 */ /* 0x000e220000001000 */
[----:B-1----:R-:W-:Y:S01]  /*67c0*/  FADD.FTZ R108, R108, 1 ;  /* 0x3f8000006c6c7421 */ /* 0x002fe20000010000 */
[----:B--2---:R-:W-:-:S06]  /*67d0*/  FADD.FTZ R109, R109, 1 ;  /* 0x3f8000006d6d7421 */ /* 0x004fcc0000010000 */
[----:B------:R-:W1:Y:S08]  /*67e0*/  MUFU.RCP R57, R57 ;  /* 0x0000003900397308 */ /* 0x000e700000001000 */
[----:B------:R-:W2:Y:S01]  /*67f0*/  MUFU.RCP R112, R59 ;  /* 0x0000003b00707308 */ /* 0x000ea20000001000 */
[----:B------:R-:W-:-:S07]  /*6800*/  FMUL.FTZ R52, R52, R43 ;  /* 0x0000002b34347220 */ /* 0x000fce0000410000 */
[----:B------:R-:W5:Y:S01]  /*6810*/  MUFU.RCP R113, R58 ;  /* 0x0000003a00717308 */ /* 0x000f620000001000 */
[----:B------:R-:W-:-:S07]  /*6820*/  FMUL.FTZ R27, R27, R40 ;  /* 0x000000281b1b7220 */ /* 0x000fce0000410000 */
[----:B------:R-:W5:Y:S01]  /*6830*/  MUFU.RCP R55, R106 ;  /* 0x0000006a00377308 */ /* 0x000f620000001000 */
[----:B---3--:R-:W-:-:S07]  /*6840*/  FMUL.FTZ R45, R44, R53 ;  /* 0x000000352c2d7220 */ /* 0x008fce0000410000 */
[----:B------:R-:W3:Y:S08]  /*6850*/  MUFU.RCP R102, R102 ;  /* 0x0000006600667308 */ /* 0x000ef00000001000 */
[----:B------:R-:W3:Y:S08]  /*6860*/  MUFU.RCP R114, R103 ;  /* 0x0000006700727308 */ /* 0x000ef00000001000 */
[----:B------:R-:W3:Y:S08]  /*6870*/  MUFU.RCP R104, R104 ;  /* 0x0000006800687308 */ /* 0x000ef00000001000 */
[----:B------:R-:W3:Y:S01]  /*6880*/  MUFU.RCP R105, R105 ;  /* 0x0000006900697308 */ /* 0x000ee20000001000 */
[----:B------:R-:W-:-:S07]  /*6890*/  FMUL.FTZ R45, R45, R42 ;  /* 0x0000002a2d2d7220 */ /* 0x000fce0000410000 */
[----:B------:R-:W3:Y:S01]  /*68a0*/  MUFU.RCP R107, R107 ;  /* 0x0000006b006b7308 */ /* 0x000ee20000001000 */
[----:B----4-:R-:W-:-:S07]  /*68b0*/  FMUL.FTZ R42, R7, R54 ;  /* 0x00000036072a7220 */ /* 0x010fce0000410000 */
[----:B------:R-:W4:Y:S01]  /*68c0*/  MUFU.RCP R43, R108 ;  /* 0x0000006c002b7308 */ /* 0x000f220000001000 */
[----:B0-----:R-:W-:-:S07]  /*68d0*/  FMUL.FTZ R48, R48, R111 ;  /* 0x0000006f30307220 */ /* 0x001fce0000410000 */
[----:B------:R-:W0:Y:S01]  /*68e0*/  MUFU.RCP R40, R109 ;  /* 0x0000006d00287308 */ /* 0x000e220000001000 */
[----:B-1----:R-:W-:Y:S01]  /*68f0*/  FMUL.FTZ R7, R6, R57 ;  /* 0x0000003906077220 */ /* 0x002fe20000410000 */
[----:B--2---:R-:W-:Y:S01]  /*6900*/  FMUL.FTZ R47, R47, R112 ;  /* 0x000000702f2f7220 */ /* 0x004fe20000410000 */
[----:B------:R-:W-:Y:S01]  /*6910*/  FMUL.FTZ R42, R42, R41 ;  /* 0x000000292a2a7220 */ /* 0x000fe20000410000 */
        /* <DEDUP_REMOVED lines=21> */
[----:B----4-:R-:W-:Y:S01]  /*6a70*/  FMUL.FTZ R8, R8, R43 ;  /* 0x0000002b08087220 */ /* 0x010fe20000410000 */
[----:B0-----:R-:W-:Y:S01]  /*6a80*/  FMUL.FTZ R49, R49, R40 ;  /* 0x0000002831317220 */ /* 0x001fe20000410000 */
[----:B------:R-:W-:Y:S01]  /*6a90*/  PRMT R4, R27, 0x7632, R4 ;  /* 0x000076321b047816 */ /* 0x000fe20000000004 */
[----:B------:R-:W-:Y:S01]  /*6aa0*/  FMUL.FTZ R31, R31, R30 ;  /* 0x0000001e1f1f7220 */ /* 0x000fe20000410000 */
[----:B------:R-:W-:Y:S01]  /*6ab0*/  F2FP.F16.F32.PACK_AB R26, R47, R26 ;  /* 0x0000001a2f1a723e */ /* 0x000fe200000000ff */
[----:B------:R-:W-:Y:S01]  /*6ac0*/  FMUL.FTZ R8, R8, R29 ;  /* 0x0000001d08087220 */ /* 0x000fe20000410000 */
[----:B------:R-:W-:Y:S01]  /*6ad0*/  PRMT R35, R7, 0x7632, R35 ;  /* 0x0000763207237816 */ /* 0x000fe20000000023 */
[----:B------:R-:W-:Y:S01]  /*6ae0*/  FMUL.FTZ R49, R49, R28 ;  /* 0x0000001c31317220 */ /* 0x000fe20000410000 */
[----:B------:R-:W-:-:S02]  /*6af0*/  F2FP.F16.F32.PACK_AB R5, R5, R6 ;  /* 0x000000060505723e */ /* 0x000fc400000000ff */
[----:B------:R-:W-:Y:S01]  /*6b00*/  PRMT R34, R26, 0x7632, R34 ;  /* 0x000076321a227816 */ /* 0x000fe20000000022 */
[----:B------:R-:W-:Y:S01]  /*6b10*/  STS.U16 [R75], R45 ;  /* 0x0000002d4b007388 */ /* 0x000fe20000000400 */
[----:B------:R-:W-:-:S03]  /*6b20*/  F2FP.F16.F32.PACK_AB R9, R9, R36 ;  /* 0x000000240909723e */ /* 0x000fc600000000ff */
[----:B------:R-:W-:Y:S01]  /*6b30*/  STS.U16 [R74+0x2], R37 ;  /* 0x000002254a007388 */ /* 0x000fe20000000400 */
[----:B------:R-:W-:-:S03]  /*6b40*/  PRMT R33, R5, 0x7632, R33 ;  /* 0x0000763205217816 */ /* 0x000fc60000000021 */
[----:B------:R-:W-:Y:S01]  /*6b50*/  STS.U16 [R73+0x4], R27 ;  /* 0x0000041b49007388 */ /* 0x000fe20000000400 */
[----:B------:R-:W-:-:S03]  /*6b60*/  F2FP.F16.F32.PACK_AB R31, R31, R50 ;  /* 0x000000321f1f723e */ /* 0x000fc600000000ff */
[----:B------:R0:W-:Y:S01]  /*6b70*/  STS.U16 [R72+0x6], R4 ;  /* 0x0000060448007388 */ /* 0x0001e20000000400 */
[----:B------:R-:W-:-:S03]  /*6b80*/  PRMT R32, R9, 0x7632, R32 ;  /* 0x0000763209207816 */ /* 0x000fc60000000020 */
[----:B------:R-:W-:Y:S01]  /*6b90*/  STS.U16 [R71+0x8], R7 ;  /* 0x0000080747007388 */ /* 0x000fe20000000400 */
[----:B------:R-:W-:-:S03]  /*6ba0*/  F2FP.F16.F32.PACK_AB R8, R49, R8 ;  /* 0x000000083108723e */ /* 0x000fc600000000ff */
[----:B------:R-:W-:Y:S01]  /*6bb0*/  STS.U16 [R70+0xa], R35 ;  /* 0x00000a2346007388 */ /* 0x000fe20000000400 */
[----:B------:R-:W-:-:S03]  /*6bc0*/  PRMT R6, R31, 0x7632, R6 ;  /* 0x000076321f067816 */ /* 0x000fc60000000006 */
[----:B------:R-:W-:Y:S01]  /*6bd0*/  STS.U16 [R69+0xc], R26 ;  /* 0x00000c1a45007388 */ /* 0x000fe20000000400 */
[----:B------:R-:W-:-:S03]  /*6be0*/  PRMT R30, R8, 0x7632, R30 ;  /* 0x00007632081e7816 */ /* 0x000fc6000000001e */
[----:B------:R-:W-:Y:S04]  /*6bf0*/  STS.U16 [R68+0xe], R34 ;  /* 0x00000e2244007388 */ /* 0x000fe80000000400 */
[----:B------:R-:W-:Y:S04]  /*6c00*/  STS.U16 [R67+0x10], R5 ;  /* 0x0000100543007388 */ /* 0x000fe80000000400 */
[----:B------:R-:W-:Y:S01]  /*6c10*/  STS.U16 [R66+0x12], R33 ;  /* 0x0000122142007388 */ /* 0x000fe20000000400 */
[----:B0-----:R-:W-:Y:S01]  /*6c20*/  MOV R4, UR32 ;  /* 0x0000002000047c02 */ /* 0x001fe20008000f00 */
[----:B------:R-:W-:-:S02]  /*6c30*/  ULDC.64 UR32, c[0x0][0x2c0] ;  /* 0x0000b00000207ab9 */ /* 0x000fc40000000a00 */
        /* <DEDUP_REMOVED lines=46> */
.L_x_3343:
[----:B------:R-:W-:Y:S05]  /*6f20*/  BSYNC B0 ;  /* 0x0000000000007941 */ /* 0x000fea0003800000 */
.L_x_3342:
        /* <DEDUP_REMOVED lines=54> */
.L_x_3345:
        /* <DEDUP_REMOVED lines=15> */
.L_x_5257:


//--------------------- .text._Z25selective_scan_fwd_kernelI32Selective_Scan_fwd_kernel_traitsILi64ELi16ELi1ELb0ELb0ELb1ELb0EN3c104HalfEfEEv13SSMParamsBase --------------------------
	.section	.text._Z25selective_scan_fwd_kernelI32Selective_Scan_fwd_kernel_traitsILi64ELi16ELi1ELb0ELb0ELb1ELb0EN3c104HalfEfEEv13SSMParamsBase,"ax",@progbits
	.align	128
        .global         _Z25selective_scan_fwd_kernelI32Selective_Scan_fwd_kernel_traitsILi64ELi16ELi1ELb0ELb0ELb1ELb0EN3c104HalfEfEEv13SSMParamsBase
        .type           _Z25selective_scan_fwd_kernelI32Selective_Scan_fwd_kernel_traitsILi64ELi16ELi1ELb0ELb0ELb1ELb0EN3c104HalfEfEEv13SSMParamsBase,@function
        .size           _Z25selective_scan_fwd_kernelI32Selective_Scan_fwd_kernel_traitsILi64ELi16ELi1ELb0ELb0ELb1ELb0EN3c104HalfEfEEv13SSMParamsBase,(.L_x_5258 - _Z25selective_scan_fwd_kernelI32Selective_Scan_fwd_kernel_traitsILi64ELi16ELi1ELb0ELb0ELb1ELb0EN3c104HalfEfEEv13SSMParamsBase)
        .other          _Z25selective_scan_fwd_kernelI32Selective_Scan_fwd_kernel_traitsILi64ELi16ELi1ELb0ELb0ELb1ELb0EN3c104HalfEfEEv13SSMParamsBase,@"STO_CUDA_ENTRY STV_DEFAULT"
_Z25selective_scan_fwd_kernelI32Selective_Scan_fwd_kernel_traitsILi64ELi16ELi1ELb0ELb0ELb1ELb0EN3c104HalfEfEEv13SSMParamsBase:
.text._Z25selective_scan_fwd_kernelI32Selective_Scan_fwd_kernel_traitsILi64ELi16ELi1ELb0ELb0ELb1ELb0EN3c104HalfEfEEv13SSMParamsBase:
        /* <DEDUP_REMOVED lines=10> */
[----:B0-----:R-:W-:Y:S01]  /*00a0*/  MOV R113, UR4 ;  /* 0x0000000400717c02 */ /* 0x001fe20008000f00 */
        /* <DEDUP_REMOVED lines=17> */
[----:B------:R-:W-:Y:S02]  /*01c0*/  R2UR UR21, R113 ;  /* 0x00000000711572ca */ /* 0x000fe400000e0000 */
[----:B------:R-:W-:Y:S01]  /*01d0*/  ISETP.NE.AND P3, PT, R10, RZ, PT ;  /* 0x000000ff0a00720c */ /* 0x000fe20003f65270 */
[----:B0-----:R-:W0:Y:S01]  /*01e0*/  MUFU.RCP R0, R0 ;  /* 0x0000000000007308 */ /* 0x001e220000001000 */
[----:B-1----:R-:W-:-:S04]  /*01f0*/  MOV R112, UR4 ;  /* 0x0000000400707c02 */ /* 0x002fc80008000f00 */
[----:B------:R-:W-:Y:S01]  /*0200*/  R2UR UR12, R112 ;  /* 0x00000000700c72ca */ /* 0x000fe200000e0000 */
[----:B0-----:R-:W-:Y:S01]  /*0210*/  VIADD R6, R0, 0xffffffe ;  /* 0x0ffffffe00067836 */ /* 0x001fe20000000000 */
[----:B------:R-:W-:-:S03]  /*0220*/  R2UR UR8, R112 ;  /* 0x00000000700872ca */ /* 0x000fc600000e0000 */
[----:B------:R0:W3:Y:S08]  /*0230*/  F2I.FTZ.U32.TRUNC.NTZ R7, R6 ;  /* 0x0000000600077305 */ /* 0x0000f0000021f000 */
[----:B------:R-:W-:Y:S01]  /*0240*/  USHF.R.S32.HI UR17, URZ, 0x1f, UR12 ;  /* 0x0000001f3f117899 */ /* 0x000fe2000801140c */
[----:B0-----:R-:W-:Y:S01]  /*0250*/  IMAD.MOV.U32 R6, RZ, RZ, RZ ;  /* 0x000000ffff067224 */ /* 0x001fe200078e00ff */
[----:B------:R-:W-:-:S02]  /*0260*/  UIMAD.WIDE.U32 UR4, UR8, UR6, URZ ;  /* 0x00000006080472a5 */ /* 0x000fc4000f8e003f */
[----:B------:R-:W-:Y:S02]  /*0270*/  UIMAD UR6, UR17, UR6, URZ ;  /* 0x00000006110672a4 */ /* 0x000fe4000f8e023f */
[----:B------:R-:W-:Y:S01]  /*0280*/  UIMAD UR9, UR17, UR14, URZ ;  /* 0x0000000e110972a4 */ /* 0x000fe2000f8e023f */
[----:B---3--:R-:W-:Y:S01]  /*0290*/  IADD3 R2, RZ, -R7, RZ ;  /* 0x80000007ff027210 */ /* 0x008fe20007ffe0ff */
[----:B------:R-:W-:Y:S02]  /*02a0*/  UIMAD UR6, UR12, UR7, UR6 ;  /* 0x000000070c0672a4 */ /* 0x000fe4000f8e0206 */
[----:B------:R-:W-:Y:S02]  /*02b0*/  UIMAD UR7, UR17, UR10, URZ ;  /* 0x0000000a110772a4 */ /* 0x000fe4000f8e023f */
[----:B------:R-:W-:Y:S01]  /*02c0*/  IMAD R3, R2, R9, RZ ;  /* 0x0000000902037224 */ /* 0x000fe200078e02ff */
[----:B------:R-:W-:Y:S01]  /*02d0*/  IABS R2, R113 ;  /* 0x0000007100027213 */ /* 0x000fe20000000000 */
[----:B----4-:R-:W-:Y:S01]  /*02e0*/  IMAD.U32 R5, RZ, RZ, UR9 ;  /* 0x00000009ff057e24 */ /* 0x010fe2000f8e00ff */
[----:B------:R-:W-:Y:S01]  /*02f0*/  UIMAD.WIDE.U32 UR8, UR8, UR10, URZ ;  /* 0x0000000a080872a5 */ /* 0x000fe2000f8e003f */
[----:B------:R-:W-:Y:S01]  /*0300*/  IMAD.HI.U32 R7, R7, R3, R6 ;  /* 0x0000000307077227 */ /* 0x000fe200078e0006 */
[----:B------:R-:W-:Y:S01]  /*0310*/  UIMAD UR10, UR12, UR11, UR7 ;  /* 0x0000000b0c0a72a4 */ /* 0x000fe2000f8e0207 */
[----:B------:R-:W0:Y:S02]  /*0320*/  LDC R3, c[0x0][0x224] ;  /* 0x00008900ff037b82 */ /* 0x000e240000000800 */
[----:B------:R-:W-:Y:S01]  /*0330*/  ULDC.64 UR12, c[0x0][0x288] ;  /* 0x0000a200000c7ab9 */ /* 0x000fe20000000a00 */
[----:B------:R-:W-:Y:S01]  /*0340*/  IMAD R5, R112, UR15, R5 ;  /* 0x0000000f70057c24 */ /* 0x000fe2000f8e0205 */
[----:B------:R-:W-:Y:S01]  /*0350*/  UIMAD UR7, UR20, UR12, URZ ;  /* 0x0000000c140772a4 */ /* 0x000fe2000f8e023f */
[----:B------:R-:W-:-:S04]  /*0360*/  IMAD.HI.U32 R7, R7, R2, RZ ;  /* 0x0000000207077227 */ /* 0x000fc800078e00ff */
[----:B------:R-:W-:-:S04]  /*0370*/  IMAD.MOV R0, RZ, RZ, -R7 ;  /* 0x000000ffff007224 */ /* 0x000fc800078e0a07 */
[----:B------:R-:W-:Y:S01]  /*0380*/  IMAD R0, R9, R0, R2 ;  /* 0x0000000009007224 */ /* 0x000fe200078e0202 */
[----:B------:R-:W-:-:S04]  /*0390*/  LOP3.LUT R2, R113, R10, RZ, 0x3c, !PT ;  /* 0x0000000a71027212 */ /* 0x000fc800078e3cff */
[----:B------:R-:W-:Y:S02]  /*03a0*/  ISETP.GT.U32.AND P4, PT, R9, R0, PT ;  /* 0x000000000900720c */ /* 0x000fe40003f84070 */
[----:B------:R-:W-:Y:S02]  /*03b0*/  ISETP.GE.AND P5, PT, R2, RZ, PT ;  /* 0x000000ff0200720c */ /* 0x000fe40003fa6270 */
[----:B0-----:R-:W-:Y:S01]  /*03c0*/  ISETP.GE.AND P6, PT, R3, 0x1, PT ;  /* 0x000000010300780c */ /* 0x001fe20003fc6270 */
[----:B------:R-:W-:Y:S01]  /*03d0*/  IMAD.WIDE.U32 R2, R112, UR14, RZ ;  /* 0x0000000e70027c25 */ /* 0x000fe2000f8e00ff */
[----:B------:R-:W-:-:S07]  /*03e0*/  ULDC.64 UR14, c[0x0][0x298] ;  /* 0x0000a600000e7ab9 */ /* 0x000fce0000000a00 */
[-C--:B------:R-:W-:Y:S02]  /*03f0*/  @!P4 IADD3 R0, R0, -R9.reuse, RZ ;  /* 0x800000090000c210 */ /* 0x080fe40007ffe0ff */
[----:B------:R-:W-:Y:S02]  /*0400*/  @!P4 IADD3 R7, R7, 0x1, RZ ;  /* 0x000000010707c810 */ /* 0x000fe40007ffe0ff */
[----:B------:R-:W-:Y:S01]  /*0410*/  ISETP.GE.U32.AND P2, PT, R0, R9, PT ;  /* 0x000000090000720c */ /* 0x000fe20003f46070 */
[----:B--2---:R-:W-:-:S12]  /*0420*/  @!P6 EXIT ;  /* 0x000000000000e94d */ /* 0x004fd80003800000 */
[----:B------:R-:W0:Y:S01]  /*0430*/  S2R R114, SR_TID.X ;  /* 0x0000000000727919 */ /* 0x000e220000002100 */
[----:B------:R-:W-:Y:S01]  /*0440*/  @P2 VIADD R7, R7, 0x1 ;  /* 0x0000000107072836 */ /* 0x000fe20000000000 */
[----:B------:R-:W-:Y:S01]  /*0450*/  ULDC.64 UR22, c[0x0][0x278] ;  /* 0x00009e0000167ab9 */ /* 0x000fe20000000a00 */
[----:B------:R-:W-:Y:S01]  /*0460*/  IADD3 R3, R3, R5, RZ ;  /* 0x0000000503037210 */ /* 0x000fe20007ffe0ff */
[----:B------:R-:W1:Y:S01]  /*0470*/  S2R R111, SR_LANEID ;  /* 0x00000000006f7919 */ /* 0x000e620000000000 */
[----:B------:R-:W-:Y:S01]  /*0480*/  @!P5 IMAD.MOV R7, RZ, RZ, -R7 ;  /* 0x000000ffff07d224 */ /* 0x000fe200078e0a07 */
[----:B------:R-:W-:Y:S01]  /*0490*/  @!P3 LOP3.LUT R7, RZ, R10, RZ, 0x33, !PT ;  /* 0x0000000aff07b212 */ /* 0x000fe200078e33ff */
[----:B------:R-:W-:Y:S02]  /*04a0*/  UIADD3 UR5, UR5, UR6, URZ ;  /* 0x0000000605057290 */ /* 0x000fe4000fffe03f */
[----:B------:R-:W-:Y:S01]  /*04b0*/  UIADD3 UR9, UR9, UR10, URZ ;  /* 0x0000000a09097290 */ /* 0x000fe2000fffe03f */
[----:B------:R-:W-:Y:S01]  /*04c0*/  SHF.R.S32.HI R0, RZ, 0x1f, R7 ;  /* 0x0000001fff007819 */ /* 0x000fe20000011407 */
[----:B------:R-:W-:Y:S01]  /*04d0*/  IMAD.WIDE.U32 R2, R7, UR22, R2 ;  /* 0x0000001607027c25 */ /* 0x000fe2000f8e0002 */
[----:B------:R-:W-:-:S02]  /*04e0*/  UIMAD UR10, UR16, UR13, UR7 ;  /* 0x0000000d100a72a4 */ /* 0x000fc4000f8e0207 */
[----:B------:R-:W-:Y:S01]  /*04f0*/  UIMAD.WIDE.U32 UR6, UR21, UR12, UR4 ;  /* 0x0000000c150672a5 */ /* 0x000fe2000f8e0004 */
[----:B------:R-:W-:Y:S01]  /*0500*/  IMAD R0, R0, UR22, RZ ;  /* 0x0000001600007c24 */ /* 0x000fe2000f8e02ff */
[----:B------:R-:W-:Y:S01]  /*0510*/  UIMAD UR11, UR20, UR14, URZ ;  /* 0x0000000e140b72a4 */ /* 0x000fe2000f8e023f */
[----:B------:R-:W-:Y:S02]  /*0520*/  UMOV UR5, URZ ;  /* 0x0000003f00057c82 */ /* 0x000fe40008000000 */
[----:B------:R-:W-:Y:S01]  /*0530*/  IMAD R107, R7, UR23, R0 ;  /* 0x00000017076b7c24 */ /* 0x000fe2000f8e0200 */
[----:B-----5:R-:W-:Y:S01]  /*0540*/  @P0 R2UR UR5, R8 ;  /* 0x00000000080502ca */ /* 0x020fe200000e0000 */
[----:B------:R-:W-:Y:S01]  /*0550*/  UMOV UR4, URZ ;  /* 0x0000003f00047c82 */ /* 0x000fe20008000000 */
[----:B------:R-:W-:Y:S01]  /*0560*/  LEA R108, P0, R2, R108, 0x1 ;  /* 0x0000006c026c7211 */ /* 0x000fe200078008ff */
[----:B------:R-:W-:Y:S01]  /*0570*/  UIMAD UR11, UR16, UR15, UR11 ;  /* 0x0000000f100b72a4 */ /* 0x000fe2000f8e020b */
[----:B------:R-:W-:Y:S01]  /*0580*/  IADD3 R107, R3, R107, RZ ;  /* 0x0000006b036b7210 */ /* 0x000fe20007ffe0ff */
[----:B------:R-:W-:Y:S01]  /*0590*/  UIMAD.WIDE.U32 UR8, UR21, UR14, UR8 ;  /* 0x0000000e150872a5 */ /* 0x000fe2000f8e0008 */
[----:B------:R-:W-:Y:S01]  /*05a0*/  @P1 R2UR UR4, R4 ;  /* 0x00000000040412ca */ /* 0x000fe200000e0000 */
[----:B------:R-:W-:Y:S01]  /*05b0*/  ULDC.64 UR12, c[0x0][0x2f0] ;  /* 0x0000bc00000c7ab9 */ /* 0x000fe20000000a00 */
[----:B------:R-:W-:Y:S01]  /*05c0*/  LEA.HI.X R107, R2, R109, R107, 0x1, P0 ;  /* 0x0000006d026b7211 */ /* 0x000fe200000f0c6b */
[----:B------:R-:W-:Y:S01]  /*05d0*/  UIADD3 UR10, UR7, UR10, URZ ;  /* 0x0000000a070a7290 */ /* 0x000fe2000fffe03f */
[----:B------:R-:W-:Y:S01]  /*05e0*/  ULDC.64 UR14, c[0x0][0x2f8] ;  /* 0x0000be00000e7ab9 */ /* 0x000fe20000000a00 */
[C---:B0-----:R-:W-:Y:S01]  /*05f0*/  IMAD.SHL.U32 R109, R114.reuse, 0x10, RZ ;  /* 0x00000010726d7824 */ /* 0x041fe200078e00ff */
[----:B------:R-:W-:Y:S01]  /*0600*/  ULEA UR7, UP0, UR6, UR12, 0x1 ;  /* 0x0000000c06077291 */ /* 0x000fe2000f80083f */
[----:B------:R-:W-:Y:S01]  /*0610*/  LOP3.LUT R110, R114, 0x1f, RZ, 0xc0, !PT ;  /* 0x0000001f726e7812 */ /* 0x000fe200078ec0ff */
[----:B------:R-:W-:-:S02]  /*0620*/  UIADD3 UR11, UR9, UR11, URZ ;  /* 0x0000000b090b7290 */ /* 0x000fc4000fffe03f */
[----:B------:R-:W-:Y:S01]  /*0630*/  ULEA UR9, UP1, UR8, UR14, 0x1 ;  /* 0x0000000e08097291 */ /* 0x000fe2000f82083f */
[----:B------:R-:W-:Y:S01]  /*0640*/  LOP3.LUT R109, R109, 0xfffffe00, RZ, 0xc0, !PT ;  /* 0xfffffe006d6d7812 */ /* 0x000fe200078ec0ff */
[----:B------:R-:W-:Y:S02]  /*0650*/  ULEA.HI.X UR10, UR6, UR13, UR10, 0x1, UP0 ;  /* 0x0000000d060a7291 */ /* 0x000fe400080f0c0a */
[----:B------:R-:W-:Y:S01]  /*0660*/  ULEA.HI.X UR11, UR8, UR15, UR11, 0x1, UP1 ;  /* 0x0000000f080b7291 */ /* 0x000fe200088f0c0b */
[----:B------:R-:W-:Y:S02]  /*0670*/  UMOV UR6, URZ ;  /* 0x0000003f00067c82 */ /* 0x000fe40008000000 */
[----:B-1----:R-:W-:-:S09]  /*0680*/  UMOV UR8, UR7 ;  /* 0x0000000700087c82 */ /* 0x002fd20008000000 */
.L_x_3386:
[----:B------:R-:W-:Y:S01]  /*0690*/  BAR.SYNC.DEFER_BLOCKING 0x0 ;  /* 0x0000000000007b1d */ /* 0x000fe20000010000 */
[C---:B------:R-:W-:Y:S02]  /*06a0*/  LOP3.LUT R86, R109.reuse, R110, RZ, 0xfc, !PT ;  /* 0x0000006e6d567212 */ /* 0x040fe400078efcff */
[----:B------:R-:W-:Y:S02]  /*06b0*/  LOP3.LUT R24, R109, 0x20, R110, 0xfe, !PT ;  /* 0x000000206d187812 */ /* 0x000fe400078efe6e */
[----:B------:R-:W-:Y:S01]  /*06c0*/  SHF.R.S32.HI R87, RZ, 0x1f, R86 ;  /* 0x0000001fff577819 */ /* 0x000fe20000011456 */
[----:B------:R-:W-:Y:S01]  /*06d0*/  ULDC UR7, c[0x0][0x218] ;  /* 0x0000860000077ab9 */ /* 0x000fe20000000800 */
[C---:B------:R-:W-:Y:S01]  /*06e0*/  SHF.L.U32 R20, R86.reuse, 0x1, RZ ;  /* 0x0000000156147819 */ /* 0x040fe200000006ff */
[----:B------:R-:W-:Y:S01]  /*06f0*/  UIMAD UR21, UR6, -0x400, UR7 ;  /* 0xfffffc00061578a4 */ /* 0x000fe2000f8e0207 */
[----:B------:R-:W-:Y:S02]  /*0700*/  SHF.L.U64.HI R22, R86, 0x1, R87 ;  /* 0x0000000156167819 */ /* 0x000fe40000010257 */
[----:B0-----:R-:W-:-:S02]  /*0710*/  IADD3 R2, P3, R20, UR8, RZ ;  /* 0x0000000814027c10 */ /* 0x001fc4000ff7e0ff */
[C-C-:B------:R-:W-:Y:S02]  /*0720*/  LOP3.LUT R106, R109.reuse, 0x40, R110.reuse, 0xfe, !PT ;  /* 0x000000406d6a7812 */ /* 0x140fe400078efe6e */
        /* <DEDUP_REMOVED lines=8> */
[C-C-:B------:R-:W-:Y:S02]  /*07b0*/  LOP3.LUT R102, R109.reuse, 0xc0, R110.reuse, 0xfe, !PT ;  /* 0x000000c06d667812 */ /* 0x140fe400078efe6e */
        /* <DEDUP_REMOVED lines=29> */
[C-C-:B------:R-:W-:Y:S01]  /*0990*/  LOP3.LUT R94, R109.reuse, 0x1c0, R110.reuse, 0xfe, !PT ;  /* 0x000001c06d5e7812 */ /* 0x140fe200078efe6e */
        /* <DEDUP_REMOVED lines=24> */
[----:B------:R-:W-:Y:S01]  /*0b20*/  IMAD.IADD R18, R109, 0x1, R111 ;  /* 0x000000016d127824 */ /* 0x000fe200078e026f */
[----:B------:R-:W-:-:S03]  /*0b30*/  UMOV UR7, 0x400 ;  /* 0x0000040000077882 */ /* 0x000fc60000000000 */
[C---:B------:R-:W-:Y:S01]  /*0b40*/  VIADD R23, R18.reuse, 0x40 ;  /* 0x0000004012177836 */ /* 0x040fe20000000000 */
[C---:B------:R-:W-:Y:S01]  /*0b50*/  IADD3 R21, R18.reuse, 0x20, RZ ;  /* 0x0000002012157810 */ /* 0x040fe20007ffe0ff */
[C---:B------:R-:W-:Y:S01]  /*0b60*/  VIADD R27, R18.reuse, 0x80 ;  /* 0x00000080121b7836 */ /* 0x040fe20000000000 */
[C---:B------:R-:W-:Y:S01]  /*0b70*/  IADD3 R25, R18.reuse, 0x60, RZ ;  /* 0x0000006012197810 */ /* 0x040fe20007ffe0ff */
[C---:B0-----:R-:W-:Y:S01]  /*0b80*/  VIADD R3, R18.reuse, 0xc0 ;  /* 0x000000c012037836 */ /* 0x041fe20000000000 */
[CC--:B------:R-:W-:Y:S02]  /*0b90*/  LEA.HI.SX32 R93, R18.reuse, R18.reuse, 0x1b ;  /* 0x00000012125d7211 */ /* 0x0c0fe400078fdaff */
[C---:B------:R-:W-:Y:S02]  /*0ba0*/  IADD3 R29, R18.reuse, 0xa0, RZ ;  /* 0x000000a0121d7810 */ /* 0x040fe40007ffe0ff */
[-C--:B------:R-:W-:Y:S01]  /*0bb0*/  LEA.HI.SX32 R21, R21, R18.reuse, 0x1b ;  /* 0x0000001215157211 */ /* 0x080fe200078fdaff */
[----:B------:R-:W-:Y:S01]  /*0bc0*/  VIADD R33, R18, 0x100 ;  /* 0x0000010012217836 */ /* 0x000fe20000000000 */
[----:B------:R-:W-:-:S02]  /*0bd0*/  LEA.HI.SX32 R23, R23, R18, 0x1b ;  /* 0x0000001217177211 */ /* 0x000fc400078fdaff */
[C---:B------:R-:W-:Y:S01]  /*0be0*/  IADD3 R31, R18.reuse, 0xe0, RZ ;  /* 0x000000e0121f7810 */ /* 0x040fe20007ffe0ff */
[----:B-1----:R-:W-:Y:S01]  /*0bf0*/  ULEA UR12, UR12, UR7, 0x18 ;  /* 0x000000070c0c7291 */ /* 0x002fe2000f8ec03f */
[-C--:B------:R-:W-:Y:S01]  /*0c00*/  LEA.HI.SX32 R25, R25, R18.reuse, 0x1b ;  /* 0x0000001219197211 */ /* 0x080fe200078fdaff */
[C---:B------:R-:W-:Y:S01]  /*0c10*/  VIADD R37, R18.reuse, 0x140 ;  /* 0x0000014012257836 */ /* 0x040fe20000000000 */
[-C--:B------:R-:W-:Y:S02]  /*0c20*/  LEA.HI.SX32 R27, R27, R18.reuse, 0x1b ;  /* 0x000000121b1b7211 */ /* 0x080fe400078fdaff */
[----:B------:R-:W-:Y:S02]  /*0c30*/  IADD3 R35, R18, 0x120, RZ ;  /* 0x0000012012237810 */ /* 0x000fe40007ffe0ff */
[----:B------:R-:W-:Y:S02]  /*0c40*/  LEA R93, R93, UR12, 0x1 ;  /* 0x0000000c5d5d7c11 */ /* 0x000fe4000f8e08ff */
        /* <DEDUP_REMOVED lines=31> */
[----:B------:R-:W-:Y:S02]  /*0e40*/  IADD3 R2, P3, R20, UR9, RZ ;  /* 0x0000000914027c10 */ /* 0x000fe4000ff7e0ff */
[----:B------:R-:W-:Y:S02]  /*0e50*/  ISETP.GE.AND P1, PT, R24, UR21, PT ;  /* 0x0000001518007c0c */ /* 0x000fe4000bf26270 */
[----:B------:R-:W-:-:S02]  /*0e60*/  ISETP.GE.AND P2, PT, R86, UR21, PT ;  /* 0x0000001556007c0c */ /* 0x000fc4000bf46270 */
[----:B------:R-:W-:Y:S02]  /*0e70*/  PRMT R35, RZ, 0x7610, R35 ;  /* 0x00007610ff237816 */ /* 0x000fe40000000023 */
[----:B------:R-:W-:Y:S02]  /*0e80*/  ISETP.GE.AND P0, PT, R106, UR21, PT ;  /* 0x000000156a007c0c */ /* 0x000fe4000bf06270 */
[----:B------:R-:W-:Y:S02]  /*0e90*/  ISETP.GE.AND P4, PT, R105, UR21, PT ;  /* 0x0000001569007c0c */ /* 0x000fe4000bf86270 */
[----:B------:R-:W-:Y:S02]  /*0ea0*/  ISETP.GE.AND P6, PT, R104, UR21, PT ;  /* 0x0000001568007c0c */ /* 0x000fe4000bfc6270 */
[----:B------:R-:W-:Y:S02]  /*0eb0*/  ISETP.GE.AND P5, PT, R103, UR21, PT ;  /* 0x0000001567007c0c */ /* 0x000fe4000bfa6270 */
[----:B------:R-:W-:-:S02]  /*0ec0*/  PRMT R37, RZ, 0x7610, R37 ;  /* 0x00007610ff257816 */ /* 0x000fc40000000025 */
[----:B------:R-:W-:Y:S02]  /*0ed0*/  PRMT R39, RZ, 0x7610, R39 ;  /* 0x00007610ff277816 */ /* 0x000fe40000000027 */
[----:B------:R-:W-:Y:S02]  /*0ee0*/  PRMT R41, RZ, 0x7610, R41 ;  /* 0x00007610ff297816 */ /* 0x000fe40000000029 */
[----:B------:R-:W-:Y:S01]  /*0ef0*/  PRMT R43, RZ, 0x7610, R43 ;  /* 0x00007610ff2b7816 */ /* 0x000fe2000000002b */
[----:B--2---:R0:W-:Y:S04]  /*0f00*/  STS.U16 [R93], R0 ;  /* 0x000000005d007388 */ /* 0x0041e80000000400 */
[----:B---3--:R1:W-:Y:S01]  /*0f10*/  STS.U16 [R92+0x40], R5 ;  /* 0x000040055c007388 */ /* 0x0083e20000000400 */
[----:B0-----:R-:W-:-:S03]  /*0f20*/  IMAD R0, R111, 0x10, R109 ;  /* 0x000000106f007824 */ /* 0x001fc600078e026d */
[----:B----4-:R-:W-:Y:S04]  /*0f30*/  STS.U16 [R91+0x80], R4 ;  /* 0x000080045b007388 */ /* 0x010fe80000000400 */
[----:B-----5:R-:W-:Y:S04]  /*0f40*/  STS.U16 [R90+0xc0], R7 ;  /* 0x0000c0075a007388 */ /* 0x020fe80000000400 */
[----:B------:R-:W-:Y:S04]  /*0f50*/  STS.U16 [R81+0x100], R6 ;  /* 0x0001000651007388 */ /* 0x000fe80000000400 */
[----:B------:R0:W-:Y:S04]  /*0f60*/  STS.U16 [R80+0x140], R9 ;  /* 0x0001400950007388 */ /* 0x0001e80000000400 */
[----:B------:R-:W-:Y:S04]  /*0f70*/  STS.U16 [R79+0x180], R8 ;  /* 0x000180084f007388 */ /* 0x000fe80000000400 */
[----:B------:R2:W-:Y:S04]  /*0f80*/  STS.U16 [R78+0x1c0], R11 ;  /* 0x0001c00b4e007388 */ /* 0x0005e80000000400 */
[----:B------:R-:W-:Y:S01]  /*0f90*/  STS.U16 [R77+0x200], R10 ;  /* 0x0002000a4d007388 */ /* 0x000fe20000000400 */
[C---:B-1----:R-:W-:Y:S01]  /*0fa0*/  VIADD R5, R0.reuse, 0x2 ;  /* 0x0000000200057836 */ /* 0x042fe20000000000 */
[C---:B------:R-:W-:Y:S01]  /*0fb0*/  IADD3 R3, R0.reuse, 0x1, RZ ;  /* 0x0000000100037810 */ /* 0x040fe20007ffe0ff */
[C---:B0-----:R-:W-:Y:S01]  /*0fc0*/  VIADD R9, R0.reuse, 0x4 ;  /* 0x0000000400097836 */ /* 0x041fe20000000000 */
[C---:B------:R-:W-:Y:S01]  /*0fd0*/  IADD3 R7, R0.reuse, 0x3, RZ ;  /* 0x0000000300077810 */ /* 0x040fe20007ffe0ff */
[C---:B------:R-:W-:Y:S01]  /*0fe0*/  VIADD R21, R0.reuse, 0xa ;  /* 0x0000000a00157836 */ /* 0x040fe20000000000 */
[C---:B--2---:R-:W-:Y:S01]  /*0ff0*/  IADD3 R11, R0.reuse, 0x5, RZ ;  /* 0x00000005000b7810 */ /* 0x044fe20007ffe0ff */
[C---:B------:R-:W-:Y:S01]  /*1000*/  VIADD R25, R0.reuse, 0xc ;  /* 0x0000000c00197836 */ /* 0x040fe20000000000 */
[C---:B------:R-:W-:Y:S01]  /*1010*/  IADD3 R23, R0.reuse, 0xb, RZ ;  /* 0x0000000b00177810 */ /* 0x040fe20007ffe0ff */
[C---:B------:R-:W-:Y:S01]  /*1020*/  VIADD R29, R0.reuse, 0xe ;  /* 0x0000000e001d7836 */ /* 0x040fe20000000000 */
[C---:B------:R-:W-:Y:S01]  /*1030*/  IADD3 R27, R0.reuse, 0xd, RZ ;  /* 0x0000000d001b7810 */ /* 0x040fe20007ffe0ff */
[----:B------:R0:W-:Y:S04]  /*1040*/  STS.U16 [R76+0x240], R13 ;  /* 0x0002400d4c007388 */ /* 0x0001e80000000400 */
[----:B------:R-:W-:Y:S04]  /*1050*/  STS.U16 [R75+0x280], R12 ;  /* 0x0002800c4b007388 */ /* 0x000fe80000000400 */
[----:B------:R1:W-:Y:S04]  /*1060*/  STS.U16 [R74+0x2c0], R15 ;  /* 0x0002c00f4a007388 */ /* 0x0003e80000000400 */
[----:B------:R-:W-:Y:S01]  /*1070*/  STS.U16 [R73+0x300], R14 ;  /* 0x0003000e49007388 */ /* 0x000fe20000000400 */
[----:B0-----:R-:W-:-:S03]  /*1080*/  VIADD R13, R0, 0x6 ;  /* 0x00000006000d7836 */ /* 0x001fc60000000000 */
[----:B------:R0:W-:Y:S01]  /*1090*/  STS.U16 [R72+0x340], R17 ;  /* 0x0003401148007388 */ /* 0x0001e20000000400 */
[----:B------:R-:W-:-:S03]  /*10a0*/  IADD3 R31, R0, 0xf, RZ ;  /* 0x0000000f001f7810 */ /* 0x000fc60007ffe0ff */
[----:B------:R-:W-:Y:S01]  /*10b0*/  STS.U16 [R71+0x380], R16 ;  /* 0x0003801047007388 */ /* 0x000fe20000000400 */
[----:B-1----:R-:W-:-:S03]  /*10c0*/  IADD3 R15, R0, 0x7, RZ ;  /* 0x00000007000f7810 */ /* 0x002fc60007ffe0ff */
[----:B------:R1:W-:Y:S01]  /*10d0*/  STS.U16 [R70+0x3c0], R19 ;  /* 0x0003c01346007388 */ /* 0x0003e20000000400 */
[C---:B0-----:R-:W-:Y:S01]  /*10e0*/  VIADD R17, R0.reuse, 0x8 ;  /* 0x0000000800117836 */ /* 0x041fe20000000000 */
[-C--:B------:R-:W-:Y:S02]  /*10f0*/  LEA.HI.SX32 R68, R3, R0.reuse, 0x1b ;  /* 0x0000000003447211 */ /* 0x080fe400078fdaff */
[-C--:B------:R-:W-:Y:S02]  /*1100*/  LEA.HI.SX32 R5, R5, R0.reuse, 0x1b ;  /* 0x0000000005057211 */ /* 0x080fe400078fdaff */
[----:B-1----:R-:W-:Y:S02]  /*1110*/  IADD3 R19, R0, 0x9, RZ ;  /* 0x0000000900137810 */ /* 0x002fe40007ffe0ff */
        /* <DEDUP_REMOVED lines=177> */
.L_x_3347:
[----:B------:R-:W-:Y:S05]  /*1c30*/  BSYNC B0 ;  /* 0x0000000000007941 */ /* 0x000fea0003800000 */
.L_x_3346:
        /* <DEDUP_REMOVED lines=36> */
.L_x_3349:
[----:B------:R-:W-:Y:S05]  /*1e80*/  BSYNC B0 ;  /* 0x0000000000007941 */ /* 0x000fea0003800000 */
.L_x_3348:
        /* <DEDUP_REMOVED lines=38> */
.L_x_3351:
[----:B------:R-:W-:Y:S05]  /*20f0*/  BSYNC B0 ;  /* 0x0000000000007941 */ /* 0x000fea0003800000 */
.L_x_3350:
        /* <DEDUP_REMOVED lines=36> */
.L_x_3353:
[----:B------:R-:W-:Y:S05]  /*2340*/  BSYNC B0 ;  /* 0x0000000000007941 */ /* 0x000fea0003800000 */
.L_x_3352:
        /* <DEDUP_REMOVED lines=38> */
.L_x_3355:
[----:B------:R-:W-:Y:S05]  /*25b0*/  BSYNC B0 ;  /* 0x0000000000007941 */ /* 0x000fea0003800000 */
.L_x_3354:
        /* <DEDUP_REMOVED lines=36> */
.L_x_3357:
[----:B------:R-:W-:Y:S05]  /*2800*/  BSYNC B0 ;  /* 0x0000000000007941 */ /* 0x000fea0003800000 */
.L_x_3356:
        /* <DEDUP_REMOVED lines=38> */
.L_x_3359:
[----:B------:R-:W-:Y:S05]  /*2a70*/  BSYNC B0 ;  /* 0x0000000000007941 */ /* 0x000fea0003800000 */
.L_x_3358:
        /* <DEDUP_REMOVED lines=37> */
.L_x_3361:
[----:B------:R-:W-:Y:S05]  /*2cd0*/  BSYNC B0 ;  /* 0x0000000000007941 */ /* 0x000fea0003800000 */
.L_x_3360:
        /* <DEDUP_REMOVED lines=42> */
.L_x_3363:
[----:B------:R-:W-:Y:S05]  /*2f80*/  BSYNC B0 ;  /* 0x0000000000007941 */ /* 0x000fea0003800000 */
.L_x_3362:
        /* <DEDUP_REMOVED lines=40> */
.L_x_3365:
[----:B------:R-:W-:Y:S05]  /*3210*/  BSYNC B0 ;  /* 0x0000000000007941 */ /* 0x000fea0003800000 */
.L_x_3364:
        /* <DEDUP_REMOVED lines=46> */
.L_x_3367:
[----:B------:R-:W-:Y:S05]  /*3500*/  BSYNC B0 ;  /* 0x0000000000007941 */ /* 0x000fea0003800000 */
.L_x_3366:
        /* <DEDUP_REMOVED lines=33> */
.L_x_3369:
[----:B------:R-:W-:Y:S05]  /*3720*/  BSYNC B0 ;  /* 0x0000000000007941 */ /* 0x000fea0003800000 */
.L_x_3368:
        /* <DEDUP_REMOVED lines=33> */
.L_x_3371:
[----:B------:R-:W-:Y:S05]  /*3940*/  BSYNC B0 ;  /* 0x0000000000007941 */ /* 0x000fea0003800000 */
.L_x_3370:
        /* <DEDUP_REMOVED lines=33> */
.L_x_3373:
[----:B------:R-:W-:Y:S05]  /*3b60*/  BSYNC B0 ;  /* 0x0000000000007941 */ /* 0x000fea0003800000 */
.L_x_3372:
        /* <DEDUP_REMOVED lines=33> */
.L_x_3375:
[----:B------:R-:W-:Y:S05]  /*3d80*/  BSYNC B0 ;  /* 0x0000000000007941 */ /* 0x000fea0003800000 */
.L_x_3374:
        /* <DEDUP_REMOVED lines=33> */
.L_x_3377:
[----:B------:R-:W-:Y:S05]  /*3fa0*/  BSYNC B0 ;  /* 0x0000000000007941 */ /* 0x000fea0003800000 */
.L_x_3376:
        /* <DEDUP_REMOVED lines=27> */
[----:B------:R-:W-:Y:S01]  /*4160*/  IMAD.U32 R0, RZ, RZ, UR7 ;  /* 0x00000007ff007e24 */ /* 0x000fe2000f8e00ff */
[----:B------:R-:W-:Y:S01]  /*4170*/  UMOV UR7, URZ ;  /* 0x0000003f00077c82 */ /* 0x000fe20008000000 */
[----:B------:R-:W-:Y:S01]  /*4180*/  ULDC UR32, c[0x0][0x218] ;  /* 0x0000860000207ab9 */ /* 0x000fe20000000800 */
[----:B------:R-:W-:Y:S01]  /*4190*/  ULDC UR30, c[0x0][0x214] ;  /* 0x00008500001e7ab9 */ /* 0x000fe20000000800 */
[----:B------:R-:W-:Y:S01]  /*41a0*/  IMAD R41, R113, UR13, R0 ;  /* 0x0000000d71297c24 */ /* 0x000fe2000f8e0200 */
[----:B------:R-:W-:Y:S01]  /*41b0*/  UMOV UR13, UR21 ;  /* 0x00000015000d7c82 */ /* 0x000fe20008000000 */
[----:B------:R-:W-:Y:S01]  /*41c0*/  ULDC.64 UR22, c[0x0][0x2d0] ;  /* 0x0000b40000167ab9 */ /* 0x000fe20000000a00 */
[----:B------:R-:W-:Y:S01]  /*41d0*/  ULDC.64 UR24, c[0x0][0x248] ;  /* 0x0000920000187ab9 */ /* 0x000fe20000000a00 */
[----:B------:R-:W-:Y:S01]  /*41e0*/  ULDC.64 UR26, c[0x0][0x2d8] ;  /* 0x0000b600001a7ab9 */ /* 0x000fe20000000a00 */
[----:B------:R-:W-:Y:S01]  /*41f0*/  IADD3 R0, R85, R41, RZ ;  /* 0x0000002955007210 */ /* 0x000fe20007ffe0ff */
[----:B------:R-:W-:-:S06]  /*4200*/  ULDC.64 UR28, c[0x0][0x310] ;  /* 0x0000c400001c7ab9 */ /* 0x000fcc0000000a00 */
.L_x_3383:
        /* <DEDUP_REMOVED lines=15> */
[----:B------:R-:W-:Y:S01]  /*4300*/  ISETP.GE.AND P6, PT, R106, UR13, PT ;  /* 0x0000000d6a007c0c */ /* 0x000fe2000bfc6270 */
[C---:B0-----:R-:W-:Y:S02]  /*4310*/  IMAD R82, R42.reuse, UR12, RZ ;  /* 0x0000000c2a527c24 */ /* 0x041fe4000f8e02ff */
[----:B-1----:R-:W-:-:S04]  /*4320*/  IMAD.WIDE.U32 R40, R42, UR7, R86 ;  /* 0x000000072a287c25 */ /* 0x002fc8000f8e0056 */
[--C-:B------:R-:W-:Y:S01]  /*4330*/  IMAD R43, R43, UR7, R82.reuse ;  /* 0x000000072b2b7c24 */ /* 0x100fe2000f8e0252 */
[----:B------:R-:W-:Y:S02]  /*4340*/  LEA R42, P2, R40, R108, 0x1 ;  /* 0x0000006c282a7211 */ /* 0x000fe400078408ff */
[----:B------:R-:W-:Y:S02]  /*4350*/  PRMT R82, RZ, 0x7610, R82 ;  /* 0x00007610ff527816 */ /* 0x000fe40000000052 */
[----:B------:R-:W-:-:S04]  /*4360*/  IADD3 R43, R41, R43, RZ ;  /* 0x0000002b292b7210 */ /* 0x000fc80007ffe0ff */
[----:B------:R-:W-:Y:S02]  /*4370*/  LEA.HI.X R43, R40, R107, R43, 0x1, P2 ;  /* 0x0000006b282b7211 */ /* 0x000fe400010f0c2b */
[----:B------:R-:W-:Y:S02]  /*4380*/  ISETP.GE.AND P3, PT, R104, UR13, PT ;  /* 0x0000000d68007c0c */ /* 0x000fe4000bf66270 */
[----:B------:R-:W-:Y:S01]  /*4390*/  ISETP.GE.AND P2, PT, R105, UR13, PT ;  /* 0x0000000d69007c0c */ /* 0x000fe2000bf46270 */
[----:B------:R-:W3:Y:S01]  /*43a0*/  @!P1 LDG.E.U16 R82, desc[UR18][R42.64] ;  /* 0x000000122a529981 */ /* 0x000ee2000c1e1500 */
[----:B------:R-:W-:Y:S02]  /*43b0*/  PRMT R154, RZ, 0x7610, R154 ;  /* 0x00007610ff9a7816 */ /* 0x000fe4000000009a */
[----:B------:R-:W-:Y:S01]  /*43c0*/  ISETP.GE.AND P4, PT, R103, UR13, PT ;  /* 0x0000000d67007c0c */ /* 0x000fe2000bf86270 */
[----:B------:R-:W4:Y:S01]  /*43d0*/  @!P5 LDG.E.U16 R155, desc[UR18][R42.64+0x40] ;  /* 0x000040122a9bd981 */ /* 0x000f22000c1e1500 */
[----:B------:R-:W-:-:S02]  /*43e0*/  ISETP.GE.AND P5, PT, R102, UR13, PT ;  /* 0x0000000d66007c0c */ /* 0x000fc4000bfa6270 */
[----:B------:R-:W-:Y:S01]  /*43f0*/  PRMT R159, RZ, 0x7610, R159 ;  /* 0x00007610ff9f7816 */ /* 0x000fe2000000009f */
[----:B------:R-:W4:Y:S01]  /*4400*/  @!P6 LDG.E.U16 R154, desc[UR18][R42.64+0x80] ;  /* 0x000080122a9ae981 */ /* 0x000f22000c1e1500 */
[----:B------:R-:W-:Y:S02]  /*4410*/  PRMT R160, RZ, 0x7610, R160 ;  /* 0x00007610ffa07816 */ /* 0x000fe400000000a0 */
[----:B------:R-:W-:Y:S02]  /*4420*/  PRMT R157, RZ, 0x7610, R157 ;  /* 0x00007610ff9d7816 */ /* 0x000fe4000000009d */
[----:B------:R-:W-:Y:S01]  /*4430*/  ISETP.GE.AND P6, PT, R101, UR13, PT ;  /* 0x0000000d65007c0c */ /* 0x000fe2000bfc6270 */
[----:B------:R-:W4:Y:S01]  /*4440*/  @!P3 LDG.E.U16 R159, desc[UR18][R42.64+0x100] ;  /* 0x000100122a9fb981 */ /* 0x000f22000c1e1500 */
[----:B------:R-:W-:Y:S02]  /*4450*/  PRMT R158, RZ, 0x7610, R158 ;  /* 0x00007610ff9e7816 */ /* 0x000fe4000000009e */
        /* <DEDUP_REMOVED lines=8> */
[----:B------:R-:W-:Y:S02]  /*44e0*/  ISETP.GE.AND P4, PT, R97, UR13, PT ;  /* 0x0000000d61007c0c */ /* 0x000fe4000bf86270 */
[----:B------:R-:W-:Y:S01]  /*44f0*/  PRMT R152, RZ, 0x7610, R152 ;  /* 0x00007610ff987816 */ /* 0x000fe20000000098 */
[----:B------:R-:W4:Y:S01]  /*4500*/  @!P6 LDG.E.U16 R156, desc[UR18][R42.64+0x1c0] ;  /* 0x0001c0122a9ce981 */ /* 0x000f22000c1e1500 */
[----:B------:R-:W-:-:S02]  /*4510*/  PRMT R153, RZ, 0x7610, R153 ;  /* 0x00007610ff997816 */ /* 0x000fc40000000099 */
[----:B------:R-:W-:Y:S01]  /*4520*/  LOP3.LUT R89, R109, 0x1e0, R110, 0xfe, !PT ;  /* 0x000001e06d597812 */ /* 0x000fe200078efe6e */
[----:B------:R-:W4:Y:S01]  /*4530*/  @!P3 LDG.E.U16 R151, desc[UR18][R42.64+0x200] ;  /* 0x000200122a97b981 */ /* 0x000f22000c1e1500 */
[----:B------:R-:W-:Y:S02]  /*4540*/  ISETP.GE.AND P6, PT, R96, UR13, PT ;  /* 0x0000000d60007c0c */ /* 0x000fe4000bfc6270 */
[----:B------:R-:W-:Y:S01]  /*4550*/  ISETP.GE.AND P3, PT, R95, UR13, PT ;  /* 0x0000000d5f007c0c */ /* 0x000fe2000bf66270 */
[----:B------:R-:W4:Y:S01]  /*4560*/  @!P2 LDG.E.U16 R152, desc[UR18][R42.64+0x240] ;  /* 0x000240122a98a981 */ /* 0x000f22000c1e1500 */
[----:B------:R-:W-:Y:S02]  /*4570*/  PRMT R83, RZ, 0x7610, R83 ;  /* 0x00007610ff537816 */ /* 0x000fe40000000053 */
[----:B------:R-:W-:Y:S01]  /*4580*/  ISETP.GE.AND P2, PT, R94, UR13, PT ;  /* 0x0000000d5e007c0c */ /* 0x000fe2000bf46270 */
[----:B------:R-:W4:Y:S01]  /*4590*/  @!P5 LDG.E.U16 R153, desc[UR18][R42.64+0x280] ;  /* 0x000280122a99d981 */ /* 0x000f22000c1e1500 */
[----:B------:R-:W-:-:S02]  /*45a0*/  ISETP.GE.AND P5, PT, R89, UR13, PT ;  /* 0x0000000d59007c0c */ /* 0x000fc4000bfa6270 */
[----:B------:R-:W-:Y:S01]  /*45b0*/  PRMT R147, RZ, 0x7610, R147 ;  /* 0x00007610ff937816 */ /* 0x000fe20000000093 */
[----:B------:R-:W0:Y:S01]  /*45c0*/  S2R R114, SR_TID.X ;  /* 0x0000000000727919 */ /* 0x000e220000002100 */
        /* <DEDUP_REMOVED lines=8> */
[----:B------:R-:W-:Y:S01]  /*4650*/  UIMAD UR21, UR6, -0x400, UR32 ;  /* 0xfffffc00061578a4 */ /* 0x000fe2000f8e0220 */
[----:B0-----:R-:W-:-:S05]  /*4660*/  IMAD.SHL.U32 R41, R114, 0x10, RZ ;  /* 0x0000001072297824 */ /* 0x001fca00078e00ff */
[----:B-1----:R-:W-:-:S04]  /*4670*/  IADD3 R42, R41, 0x1, RZ ;  /* 0x00000001292a7810 */ /* 0x002fc80007ffe0ff */
[----:B------:R-:W-:Y:S02]  /*4680*/  ISETP.GE.U32.AND P5, PT, R42, UR21, PT ;  /* 0x000000152a007c0c */ /* 0x000fe4000bfa6070 */
[C---:B------:R-:W-:Y:S01]  /*4690*/  IADD3 R42, R41.reuse, 0x2, RZ ;  /* 0x00000002292a7810 */ /* 0x040fe20007ffe0ff */
[----:B------:R-:W-:-:S03]  /*46a0*/  VIADD R116, R41, 0x3 ;  /* 0x0000000329747836 */ /* 0x000fc60000000000 */
[----:B------:R-:W-:Y:S02]  /*46b0*/  ISETP.GE.U32.AND P2, PT, R42, UR21, PT ;  /* 0x000000152a007c0c */ /* 0x000fe4000bf46070 */
[----:B------:R-:W-:Y:S01]  /*46c0*/  ISETP.GE.U32.AND P4, PT, R116, UR21, PT ;  /* 0x0000001574007c0c */ /* 0x000fe2000bf86070 */
[----:B------:R-:W-:Y:S01]  /*46d0*/  FMUL.FTZ R140, R32, R50 ;  /* 0x00000032208c7220 */ /* 0x000fe20000410000 */
[C---:B------:R-:W-:Y:S02]  /*46e0*/  ISETP.GE.U32.AND P6, PT, R41.reuse, UR21, PT ;  /* 0x0000001529007c0c */ /* 0x040fe4000bfc6070 */
[----:B------:R-:W-:Y:S01]  /*46f0*/  IADD3 R117, R41, 0x4, RZ ;  /* 0x0000000429757810 */ /* 0x000fe20007ffe0ff */
[----:B------:R-:W-:Y:S01]  /*4700*/  FMUL.FTZ R146, R36, R53 ;  /* 0x0000003524927220 */ /* 0x000fe20000410000 */
[----:B------:R-:W-:Y:S01]  /*4710*/  FSEL R140, R140, RZ, !P4 ;  /* 0x000000ff8c8c7208 */ /* 0x000fe20006000000 */
[----:B------:R-:W-:Y:S01]  /*4720*/  FMUL.FTZ R138, R31, R49 ;  /* 0x000000311f8a7220 */ /* 0x000fe20000410000 */
[----:B------:R-:W-:-:S02]  /*4730*/  ISETP.GE.U32.AND P3, PT, R117, UR21, PT ;  /* 0x0000001575007c0c */ /* 0x000fc4000bf66070 */
[----:B------:R-:W-:Y:S01]  /*4740*/  IADD3 R117, R41, 0x5, RZ ;  /* 0x0000000529757810 */ /* 0x000fe20007ffe0ff */
[----:B------:R-:W-:Y:S01]  /*4750*/  FMUL.FTZ R136, R29, R48 ;  /* 0x000000301d887220 */ /* 0x000fe20000410000 */
[----:B------:R-:W-:Y:S02]  /*4760*/  FSEL R146, R146, RZ, !P6 ;  /* 0x000000ff92927208 */ /* 0x000fe40007000000 */
[----:B------:R-:W-:Y:S01]  /*4770*/  FSEL R138, R138, RZ, !P3 ;  /* 0x000000ff8a8a7208 */ /* 0x000fe20005800000 */
[----:B------:R-:W-:Y:S01]  /*4780*/  FMUL.FTZ R144, R34, R52 ;  /* 0x0000003422907220 */ /* 0x000fe20000410000 */
[----:B------:R-:W-:-:S04]  /*4790*/  FMUL.FTZ R142, R33, R51 ;  /* 0x00000033218e7220 */ /* 0x000fc80000410000 */
[----:B------:R-:W-:Y:S01]  /*47a0*/  FSEL R144, R144, RZ, !P5 ;  /* 0x000000ff90907208 */ /* 0x000fe20006800000 */
[----:B------:R-:W-:Y:S01]  /*47b0*/  FMUL.FTZ R132, R27, R46 ;  /* 0x0000002e1b847220 */ /* 0x000fe20000410000 */
        /* <DEDUP_REMOVED lines=12> */
[C---:B------:R-:W-:Y:S01]  /*4880*/  FMUL.FTZ R88, R40.reuse, R53 ;  /* 0x0000003528587220 */ /* 0x040fe20000410000 */
[C---:B------:R-:W-:Y:S01]  /*4890*/  FMUL.FTZ R43, R40.reuse, R50 ;  /* 0x00000032282b7220 */ /* 0x040fe20000410000 */
[----:B------:R-:W-:-:S03]  /*48a0*/  FMUL.FTZ R89, R40, R52 ;  /* 0x0000003428597220 */ /* 0x000fc60000410000 */
[----:B------:R-:W0:Y:S01]  /*48b0*/  MUFU.EX2 R115, R115 ;  /* 0x0000007300737308 */ /* 0x000e220000000800 */
[C---:B------:R-:W-:Y:S01]  /*48c0*/  FMUL.FTZ R42, R40.reuse, R49 ;  /* 0x00000031282a7220 */ /* 0x040fe20000410000 */
[----:B------:R-:W-:-:S06]  /*48d0*/  FMUL.FTZ R116, R40, R48 ;  /* 0x0000003028747220 */ /* 0x000fcc0000410000 */
[----:B------:R-:W1:Y:S08]  /*48e0*/  MUFU.EX2 R88, R88 ;  /* 0x0000005800587308 */ /* 0x000e700000000800 */
[----:B------:R-:W2:Y:S08]  /*48f0*/  MUFU.EX2 R43, R43 ;  /* 0x0000002b002b7308 */ /* 0x000eb00000000800 */
[----:B------:R-:W2:Y:S01]  /*4900*/  MUFU.EX2 R89, R89 ;  /* 0x0000005900597308 */ /* 0x000ea20000000800 */
[----:B0-----:R-:W-:-:S07]  /*4910*/  FSEL R141, R115, 1, !P2 ;  /* 0x3f800000738d7808 */ /* 0x001fce0005000000 */
[----:B------:R-:W0:Y:S01]  /*4920*/  MUFU.EX2 R42, R42 ;  /* 0x0000002a002a7308 */ /* 0x000e220000000800 */
[----:B------:R-:W-:-:S07]  /*4930*/  IADD3 R115, R41, 0x8, RZ ;  /* 0x0000000829737810 */ /* 0x000fce0007ffe0ff */
[----:B------:R-:W3:Y:S01]  /*4940*/  MUFU.EX2 R116, R116 ;  /* 0x0000007400747308 */ /* 0x000ee20000000800 */
[----:B-1----:R-:W-:Y:S01]  /*4950*/  FSEL R145, R88, 1, !P6 ;  /* 0x3f80000058917808 */ /* 0x002fe20007000000 */
[C---:B------:R-:W-:Y:S01]  /*4960*/  FMUL.FTZ R88, R40.reuse, R47 ;  /* 0x0000002f28587220 */ /* 0x040fe20000410000 */
[----:B--2---:R-:W-:Y:S02]  /*4970*/  FSEL R139, R43, 1, !P4 ;  /* 0x3f8000002b8b7808 */ /* 0x004fe40006000000 */
[----:B------:R-:W-:Y:S01]  /*4980*/  ISETP.GE.U32.AND P4, PT, R115, UR21, PT ;  /* 0x0000001573007c0c */ /* 0x000fe2000bf86070 */
[----:B------:R-:W-:Y:S01]  /*4990*/  VIADD R115, R41, 0x9 ;  /* 0x0000000929737836 */ /* 0x000fe20000000000 */
[----:B------:R-:W-:Y:S01]  /*49a0*/  FSEL R143, R89, 1, !P5 ;  /* 0x3f800000598f7808 */ /* 0x000fe20006800000 */
[----:B------:R-:W-:Y:S01]  /*49b0*/  FMUL.FTZ R89, R40, R46 ;  /* 0x0000002e28597220 */ /* 0x000fe20000410000 */
[----:B0-----:R-:W-:Y:S01]  /*49c0*/  FSEL R137, R42, 1, !P3 ;  /* 0x3f8000002a897808 */ /* 0x001fe20005800000 */
[----:B------:R-:W0:Y:S01]  /*49d0*/  MUFU.EX2 R88, R88 ;  /* 0x0000005800587308 */ /* 0x000e220000000800 */
[----:B------:R-:W-:Y:S01]  /*49e0*/  ISETP.GE.U32.AND P6, PT, R117, UR21, PT ;  /* 0x0000001575007c0c */ /* 0x000fe2000bfc6070 */
[----:B------:R-:W-:Y:S01]  /*49f0*/  FMUL.FTZ R43, R40, R45 ;  /* 0x0000002d282b7220 */ /* 0x000fe20000410000 */
[----:B------:R-:W-:-:S02]  /*4a00*/  ISETP.GE.U32.AND P3, PT, R115, UR21, PT ;  /* 0x0000001573007c0c */ /* 0x000fc4000bf66070 */
[----:B------:R-:W-:Y:S02]  /*4a10*/  IADD3 R115, R41, 0xa, RZ ;  /* 0x0000000a29737810 */ /* 0x000fe40007ffe0ff */
[----:B------:R-:W-:Y:S01]  /*4a20*/  FSEL R136, R136, RZ, !P6 ;  /* 0x000000ff88887208 */ /* 0x000fe20007000000 */
[----:B------:R-:W1:Y:S01]  /*4a30*/  MUFU.EX2 R89, R89 ;  /* 0x0000005900597308 */ /* 0x000e620000000800 */
[----:B---3--:R-:W-:Y:S02]  /*4a40*/  FSEL R135, R116, 1, !P6 ;  /* 0x3f80000074877808 */ /* 0x008fe40007000000 */
[----:B------:R-:W-:Y:S01]  /*4a50*/  ISETP.GE.U32.AND P6, PT, R115, UR21, PT ;  /* 0x0000001573007c0c */ /* 0x000fe2000bfc6070 */
[----:B------:R-:W-:Y:S01]  /*4a60*/  FMUL.FTZ R115, R40, R39 ;  /* 0x0000002728737220 */ /* 0x000fe20000410000 */
[----:B------:R-:W-:-:S03]  /*4a70*/  VIADD R117, R41, 0x6 ;  /* 0x0000000629757836 */ /* 0x000fc60000000000 */
[----:B------:R-:W2:Y:S01]  /*4a80*/  MUFU.EX2 R43, R43 ;  /* 0x0000002b002b7308 */ /* 0x000ea20000000800 */
[----:B------:R-:W-:Y:S01]  /*4a90*/  FMUL.FTZ R42, R40, R44 ;  /* 0x0000002c282a7220 */ /* 0x000fe20000410000 */
[----:B------:R-:W-:Y:S02]  /*4aa0*/  ISETP.GE.U32.AND P5, PT, R117, UR21, PT ;  /* 0x0000001575007c0c */ /* 0x000fe4000bfa6070 */
[----:B------:R-:W-:-:S04]  /*4ab0*/  IADD3 R117, R41, 0x7, RZ ;  /* 0x0000000729757810 */ /* 0x000fc80007ffe0ff */
[----:B------:R-:W3:Y:S01]  /*4ac0*/  MUFU.EX2 R115, R115 ;  /* 0x0000007300737308 */ /* 0x000ee20000000800 */
[----:B0-----:R-:W-:Y:S01]  /*4ad0*/  FSEL R133, R88, 1, !P5 ;  /* 0x3f80000058857808 */ /* 0x001fe20006800000 */
[----:B------:R-:W-:Y:S01]  /*4ae0*/  VIADD R88, R41, 0xc ;  /* 0x0000000c29587836 */ /* 0x000fe20000000000 */
[----:B------:R-:W-:-:S05]  /*4af0*/  ISETP.GE.U32.AND P2, PT, R117, UR21, PT ;  /* 0x0000001575007c0c */ /* 0x000fca000bf46070 */
[----:B------:R-:W0:Y:S01]  /*4b00*/  MUFU.EX2 R42, R42 ;  /* 0x0000002a002a7308 */ /* 0x000e220000000800 */
[----:B------:R-:W-:Y:S02]  /*4b10*/  FSEL R132, R132, RZ, !P2 ;  /* 0x000000ff84847208 */ /* 0x000fe40005000000 */
[----:B-1----:R-:W-:Y:S02]  /*4b20*/  FSEL R131, R89, 1, !P2 ;  /* 0x3f80000059837808 */ /* 0x002fe40005000000 */
[----:B------:R-:W-:Y:S02]  /*4b30*/  ISETP.GE.U32.AND P2, PT, R88, UR21, PT ;  /* 0x0000001558007c0c */ /* 0x000fe4000bf46070 */
[----:B--2---:R-:W-:Y:S02]  /*4b40*/  FSEL R129, R43, 1, !P4 ;  /* 0x3f8000002b817808 */ /* 0x004fe40006000000 */
[C---:B------:R-:W-:Y:S02]  /*4b50*/  IADD3 R116, R41.reuse, 0xb, RZ ;  /* 0x0000000b29747810 */ /* 0x040fe40007ffe0ff */
[----:B------:R-:W-:-:S02]  /*4b60*/  IADD3 R88, R41, 0xd, RZ ;  /* 0x0000000d29587810 */ /* 0x000fc40007ffe0ff */
[C---:B------:R-:W-:Y:S01]  /*4b70*/  IADD3 R43, R41.reuse, 0xe, RZ ;  /* 0x0000000e292b7810 */ /* 0x040fe20007ffe0ff */
[----:B------:R-:W-:Y:S01]  /*4b80*/  VIADD R41, R41, 0xf ;  /* 0x0000000f29297836 */ /* 0x000fe20000000000 */
[----:B------:R-:W-:Y:S02]  /*4b90*/  FSEL R126, R126, RZ, !P6 ;  /* 0x000000ff7e7e7208 */ /* 0x000fe40007000000 */
[----:B---3--:R-:W-:Y:S02]  /*4ba0*/  FSEL R125, R115, 1, !P6 ;  /* 0x3f800000737d7808 */ /* 0x008fe40007000000 */
[----:B------:R-:W-:Y:S01]  /*4bb0*/  ISETP.GE.U32.AND P6, PT, R41, UR21, PT ;  /* 0x0000001529007c0c */ /* 0x000fe2000bfc6070 */
[-C--:B------:R-:W-:Y:S01]  /*4bc0*/  FFMA.FTZ R41, R146, R143.reuse, R144 ;  /* 0x0000008f92297223 */ /* 0x080fe20000010090 */
[----:B0-----:R-:W-:Y:S01]  /*4bd0*/  FSEL R127, R42, 1, !P3 ;  /* 0x3f8000002a7f7808 */ /* 0x001fe20005800000 */
[----:B------:R-:W-:Y:S02]  /*4be0*/  FMUL.FTZ R42, R145, R143 ;  /* 0x0000008f912a7220 */ /* 0x000fe40000410000 */
[----:B------:R-:W-:-:S02]  /*4bf0*/  FFMA.FTZ R41, R141, R41, R142 ;  /* 0x000000298d297223 */ /* 0x000fc4000001008e */
[----:B------:R-:W-:Y:S02]  /*4c00*/  FMUL.FTZ R42, R141, R42 ;  /* 0x0000002a8d2a7220 */ /* 0x000fe40000410000 */
[C---:B------:R-:W-:Y:S01]  /*4c10*/  FFMA.FTZ R41, R139.reuse, R41, R140 ;  /* 0x000000298b297223 */ /* 0x040fe2000001008c */
[----:B------:R-:W-:Y:S01]  /*4c20*/  FMUL.FTZ R120, R40, R38 ;  /* 0x0000002628787220 */ /* 0x000fe20000410000 */
[----:B------:R-:W-:Y:S02]  /*4c30*/  FMUL.FTZ R42, R139, R42 ;  /* 0x0000002a8b2a7220 */ /* 0x000fe40000410000 */
[C---:B------:R-:W-:Y:S01]  /*4c40*/  FFMA.FTZ R41, R137.reuse, R41, R138 ;  /* 0x0000002989297223 */ /* 0x040fe2000001008a */
[----:B------:R-:W-:Y:S01]  /*4c50*/  FSEL R134, R134, RZ, !P5 ;  /* 0x000000ff86867208 */ /* 0x000fe20006800000 */
[----:B------:R-:W-:Y:S01]  /*4c60*/  FMUL.FTZ R42, R137, R42 ;  /* 0x0000002a892a7220 */ /* 0x000fe20000410000 */
[C---:B------:R-:W-:Y:S01]  /*4c70*/  FMUL.FTZ R119, R40.reuse, R37 ;  /* 0x0000002528777220 */ /* 0x040fe20000410000 */
[C---:B------:R-:W-:Y:S01]  /*4c80*/  FFMA.FTZ R41, R135.reuse, R41, R136 ;  /* 0x0000002987297223 */ /* 0x040fe20000010088 */
[----:B------:R-:W0:Y:S01]  /*4c90*/  MUFU.EX2 R120, R120 ;  /* 0x0000007800787308 */ /* 0x000e220000000800 */
[----:B------:R-:W-:Y:S01]  /*4ca0*/  FMUL.FTZ R42, R135, R42 ;  /* 0x0000002a872a7220 */ /* 0x000fe20000410000 */
[----:B------:R-:W-:Y:S01]  /*4cb0*/  FMUL.FTZ R117, R40, R35 ;  /* 0x0000002328757220 */ /* 0x000fe20000410000 */
[C---:B------:R-:W-:Y:S01]  /*4cc0*/  FFMA.FTZ R41, R133.reuse, R41, R134 ;  /* 0x0000002985297223 */ /* 0x040fe20000010086 */
[----:B------:R-:W-:Y:S01]  /*4cd0*/  ISETP.GE.U32.AND P5, PT, R116, UR21, PT ;  /* 0x0000001574007c0c */ /* 0x000fe2000bfa6070 */
[----:B------:R-:W-:Y:S01]  /*4ce0*/  FMUL.FTZ R42, R133, R42 ;  /* 0x0000002a852a7220 */ /* 0x000fe20000410000 */
[----:B------:R-:W-:-:S02]  /*4cf0*/  FSEL R130, R130, RZ, !P4 ;  /* 0x000000ff82827208 */ /* 0x000fc40006000000 */
[----:B------:R-:W1:Y:S01]  /*4d00*/  MUFU.EX2 R119, R119 ;  /* 0x0000007700777308 */ /* 0x000e620000000800 */
[----:B------:R-:W-:Y:S01]  /*4d10*/  FMUL.FTZ R116, R40, R30 ;  /* 0x0000001e28747220 */ /* 0x000fe20000410000 */
[C---:B------:R-:W-:Y:S01]  /*4d20*/  FFMA.FTZ R41, R131.reuse, R41, R132 ;  /* 0x0000002983297223 */ /* 0x040fe20000010084 */
[----:B------:R-:W-:Y:S01]  /*4d30*/  FSEL R128, R128, RZ, !P3 ;  /* 0x000000ff80807208 */ /* 0x000fe20005800000 */
[----:B------:R-:W-:Y:S01]  /*4d40*/  FMUL.FTZ R42, R131, R42 ;  /* 0x0000002a832a7220 */ /* 0x000fe20000410000 */
[----:B------:R-:W-:Y:S01]  /*4d50*/  FMUL.FTZ R115, R40, R25 ;  /* 0x0000001928737220 */ /* 0x000fe20000410000 */
[C---:B------:R-:W-:Y:S02]  /*4d60*/  FFMA.FTZ R41, R129.reuse, R41, R130 ;  /* 0x0000002981297223 */ /* 0x040fe40000010082 */
[----:B------:R-:W2:Y:S01]  /*4d70*/  MUFU.EX2 R117, R117 ;  /* 0x0000007500757308 */ /* 0x000ea20000000800 */
[----:B------:R-:W-:Y:S01]  /*4d80*/  FMUL.FTZ R42, R129, R42 ;  /* 0x0000002a812a7220 */ /* 0x000fe20000410000 */
[----:B------:R-:W-:Y:S01]  /*4d90*/  FFMA.FTZ R41, R127, R41, R128 ;  /* 0x000000297f297223 */ /* 0x000fe20000010080 */
[----:B------:R-:W-:-:S05]  /*4da0*/  FSEL R124, R124, RZ, !P5 ;  /* 0x000000ff7c7c7208 */ /* 0x000fca0006800000 */
[----:B------:R-:W3:Y:S01]  /*4db0*/  MUFU.EX2 R116, R116 ;  /* 0x0000007400747308 */ /* 0x000ee20000000800 */
[----:B------:R-:W-:Y:S01]  /*4dc0*/  FMUL.FTZ R42, R127, R42 ;  /* 0x0000002a7f2a7220 */ /* 0x000fe20000410000 */
[----:B0-----:R-:W-:Y:S01]  /*4dd0*/  FSEL R120, R120, 1, !P5 ;  /* 0x3f80000078787808 */ /* 0x001fe20006800000 */
[----:B------:R-:W-:Y:S01]  /*4de0*/  FFMA.FTZ R41, R125, R41, R126 ;  /* 0x000000297d297223 */ /* 0x000fe2000001007e */
[----:B------:R-:W-:-:S04]  /*4df0*/  ISETP.GE.U32.AND P3, PT, R43, UR21, PT ;  /* 0x000000152b007c0c */ /* 0x000fc8000bf66070 */
[----:B------:R-:W0:Y:S01]  /*4e00*/  MUFU.EX2 R115, R115 ;  /* 0x0000007300737308 */ /* 0x000e220000000800 */
[----:B------:R-:W-:Y:S01]  /*4e10*/  ISETP.GE.U32.AND P4, PT, R88, UR21, PT ;  /* 0x0000001558007c0c */ /* 0x000fe2000bf86070 */
[----:B------:R-:W-:Y:S01]  /*4e20*/  FMUL.FTZ R43, R125, R42 ;  /* 0x0000002a7d2b7220 */ /* 0x000fe20000410000 */
[----:B------:R-:W-:Y:S01]  /*4e30*/  FSEL R123, R123, RZ, !P2 ;  /* 0x000000ff7b7b7208 */ /* 0x000fe20005000000 */
[----:B------:R-:W-:Y:S01]  /*4e40*/  FFMA.FTZ R42, R120, R41, R124 ;  /* 0x00000029782a7223 */ /* 0x000fe2000001007c */
[----:B-1----:R-:W-:Y:S02]  /*4e50*/  FSEL R119, R119, 1, !P2 ;  /* 0x3f80000077777808 */ /* 0x002fe40005000000 */
[----:B------:R-:W-:Y:S02]  /*4e60*/  FSEL R122, R122, RZ, !P4 ;  /* 0x000000ff7a7a7208 */ /* 0x000fe40006000000 */
[----:B--2---:R-:W-:Y:S01]  /*4e70*/  FSEL R117, R117, 1, !P4 ;  /* 0x3f80000075757808 */ /* 0x004fe20006000000 */
[----:B------:R-:W-:Y:S01]  /*4e80*/  FFMA.FTZ R42, R119, R42, R123 ;  /* 0x0000002a772a7223 */ /* 0x000fe2000001007b */
[----:B------:R-:W-:Y:S01]  /*4e90*/  FMUL.FTZ R40, R120, R43 ;  /* 0x0000002b78287220 */ /* 0x000fe20000410000 */
[----:B------:R-:W-:-:S02]  /*4ea0*/  FSEL R121, R121, RZ, !P3 ;  /* 0x000000ff79797208 */ /* 0x000fc40005800000 */
[----:B---3--:R-:W-:Y:S01]  /*4eb0*/  FSEL R116, R116, 1, !P3 ;  /* 0x3f80000074747808 */ /* 0x008fe20005800000 */
[----:B------:R-:W-:Y:S01]  /*4ec0*/  FFMA.FTZ R42, R117, R42, R122 ;  /* 0x0000002a752a7223 */ /* 0x000fe2000001007a */
[----:B------:R-:W-:Y:S01]  /*4ed0*/  FMUL.FTZ R40, R119, R40 ;  /* 0x0000002877287220 */ /* 0x000fe20000410000 */
[----:B------:R-:W-:Y:S02]  /*4ee0*/  FSEL R118, R118, RZ, !P6 ;  /* 0x000000ff76767208 */ /* 0x000fe40007000000 */
[----:B0-----:R-:W-:Y:S01]  /*4ef0*/  FSEL R115, R115, 1, !P6 ;  /* 0x3f80000073737808 */ /* 0x001fe20007000000 */
[----:B------:R-:W-:Y:S01]  /*4f00*/  FFMA.FTZ R42, R116, R42, R121 ;  /* 0x0000002a742a7223 */ /* 0x000fe20000010079 */
[----:B------:R-:W-:-:S03]  /*4f10*/  FMUL.FTZ R41, R117, R40 ;  /* 0x0000002875297220 */ /* 0x000fc60000410000 */
[----:B------:R-:W-:Y:S01]  /*4f20*/  FFMA.FTZ R89, R115, R42, R118 ;  /* 0x0000002a73597223 */ /* 0x000fe20000010076 */
[----:B------:R-:W-:-:S04]  /*4f30*/  FMUL.FTZ R88, R116, R41 ;  /* 0x0000002974587220 */ /* 0x000fc80000410000 */
[----:B------:R-:W-:Y:S01]  /*4f40*/  FMUL.FTZ R88, R115, R88 ;  /* 0x0000005873587220 */ /* 0x000fe20000410000 */
[----:B------:R-:W0:Y:S01]  /*4f50*/  SHFL.UP PT, R161, R89, 0x1, RZ ;  /* 0x0420000059a17989 */ /* 0x000e2200000e00ff */
[----:B------:R-:W-:-:S03]  /*4f60*/  UIMAD UR14, UR20, UR24, URZ ;  /* 0x00000018140e72a4 */ /* 0x000fc6000f8e023f */
[----:B------:R-:W1:Y:S01]  /*4f70*/  SHFL.UP PT, R162, R88, 0x1, RZ ;  /* 0x0420000058a27989 */ /* 0x000e6200000e00ff */
[----:B------:R-:W-:Y:S02]  /*4f80*/  MOV R40, UR25 ;  /* 0x0000001900287c02 */ /* 0x000fe40008000f00 */
[----:B------:R-:W-:-:S03]  /*4f90*/  ISETP.GE.AND P2, PT, R111, 0x1, PT ;  /* 0x000000016f00780c */ /* 0x000fc60003f46270 */
[C---:B------:R-:W-:Y:S02]  /*4fa0*/  IMAD R43, R113.reuse, R40, UR14 ;  /* 0x0000000e712b7e24 */ /* 0x040fe4000f8e0228 */
[----:B------:R-:W-:-:S05]  /*4fb0*/  IMAD.WIDE.U32 R40, R113, UR24, RZ ;  /* 0x0000001871287c25 */ /* 0x000fca000f8e00ff */
[----:B------:R-:W-:Y:S02]  /*4fc0*/  IADD3 R41, R41, R43, RZ ;  /* 0x0000002b29297210 */ /* 0x000fe40007ffe0ff */
[----:B------:R-:W2:Y:S01]  /*4fd0*/  LDC.64 R42, c[0x0][0x250] ;  /* 0x00009400ff2a7b82 */ /* 0x000ea20000000a00 */
[----:B------:R-:W-:Y:S01]  /*4fe0*/  STS.U16 [R93], R82 ;  /* 0x000000525d007388 */ /* 0x000fe20000000400 */
[C---:B0-----:R-:W-:Y:S01]  /*4ff0*/  @P2 FFMA.FTZ R89, R88.reuse, R161, R89 ;  /* 0x000000a158592223 */ /* 0x041fe20000010059 */
[----:B-1----:R-:W-:-:S04]  /*5000*/  @P2 FMUL.FTZ R88, R88, R162 ;  /* 0x000000a258582220 */ /* 0x002fc80000410000 */
[----:B------:R-:W0:Y:S04]  /*5010*/  SHFL.UP PT, R82, R89, 0x2, RZ ;  /* 0x0440000059527989 */ /* 0x000e2800000e00ff */
[----:B------:R-:W1:Y:S01]  /*5020*/  SHFL.UP PT, R161, R88, 0x2, RZ ;  /* 0x0440000058a17989 */ /* 0x000e6200000e00ff */
[----:B------:R-:W-:Y:S01]  /*5030*/  ISETP.GE.AND P2, PT, R111, 0x2, PT ;  /* 0x000000026f00780c */ /* 0x000fe20003f46270 */
[C---:B--2---:R-:W-:Y:S02]  /*5040*/  IMAD R162, R42.reuse, UR12, RZ ;  /* 0x0000000c2aa27c24 */ /* 0x044fe4000f8e02ff */
[----:B------:R-:W-:-:S04]  /*5050*/  IMAD.WIDE.U32 R40, R42, UR7, R40 ;  /* 0x000000072a287c25 */ /* 0x000fc8000f8e0028 */
[----:B------:R-:W-:Y:S01]  /*5060*/  IMAD R43, R43, UR7, R162 ;  /* 0x000000072b2b7c24 */ /* 0x000fe2000f8e02a2 */
[----:B------:R-:W-:-:S03]  /*5070*/  LEA R42, P3, R40, UR26, 0x2 ;  /* 0x0000001a282a7c11 */ /* 0x000fc6000f8610ff */
[----:B------:R-:W-:Y:S02]  /*5080*/  IMAD.IADD R41, R41, 0x1, R43 ;  /* 0x0000000129297824 */ /* 0x000fe400078e022b */
[C---:B0-----:R-:W-:Y:S01]  /*5090*/  @P2 FFMA.FTZ R89, R88.reuse, R82, R89 ;  /* 0x0000005258592223 */ /* 0x041fe20000010059 */
[----:B-1----:R-:W-:Y:S02]  /*50a0*/  @P2 FMUL.FTZ R88, R88, R161 ;  /* 0x000000a158582220 */ /* 0x002fe40000410000 */
[----:B------:R-:W-:Y:S02]  /*50b0*/  LEA.HI.X R43, R40, UR27, R41, 0x2, P3 ;  /* 0x0000001b282b7c11 */ /* 0x000fe400098f1429 */
[----:B------:R-:W0:Y:S04]  /*50c0*/  SHFL.UP PT, R40, R89, 0x4, RZ ;  /* 0x0480000059287989 */ /* 0x000e2800000e00ff */
[----:B------:R-:W1:Y:S01]  /*50d0*/  SHFL.UP PT, R41, R88, 0x4, RZ ;  /* 0x0480000058297989 */ /* 0x000e6200000e00ff */
[----:B------:R-:W-:-:S13]  /*50e0*/  ISETP.GE.AND P2, PT, R111, 0x4, PT ;  /* 0x000000046f00780c */ /* 0x000fda0003f46270 */
[C---:B0-----:R-:W-:Y:S01]  /*50f0*/  @P2 FFMA.FTZ R89, R88.reuse, R40, R89 ;  /* 0x0000002858592223 */ /* 0x041fe20000010059 */
[----:B-1----:R-:W-:-:S04]  /*5100*/  @P2 FMUL.FTZ R88, R88, R41 ;  /* 0x0000002958582220 */ /* 0x002fc80000410000 */
[----:B------:R-:W0:Y:S04]  /*5110*/  SHFL.UP PT, R40, R89, 0x8, RZ ;  /* 0x0500000059287989 */ /* 0x000e2800000e00ff */
[----:B------:R-:W1:Y:S01]  /*5120*/  SHFL.UP PT, R41, R88, 0x8, RZ ;  /* 0x0500000058297989 */ /* 0x000e6200000e00ff */
[C---:B------:R-:W-:Y:S01]  /*5130*/  ISETP.GE.AND P2, PT, R111.reuse, 0x8, PT ;  /* 0x000000086f00780c */ /* 0x040fe20003f46270 */
[----:B------:R-:W2:Y:S01]  /*5140*/  S2UR UR14, SR_CgaCtaId ;  /* 0x00000000000e79c3 */ /* 0x000ea20000008800 */
[----:B------:R-:W-:-:S11]  /*5150*/  ISETP.NE.AND P3, PT, R111, 0x1f, PT ;  /* 0x0000001f6f00780c */ /* 0x000fd60003f65270 */
[C---:B0-----:R-:W-:Y:S01]  /*5160*/  @P2 FFMA.FTZ R89, R88.reuse, R40, R89 ;  /* 0x0000002858592223 */ /* 0x041fe20000010059 */
[----:B-1----:R-:W-:-:S04]  /*5170*/  @P2 FMUL.FTZ R88, R88, R41 ;  /* 0x0000002958582220 */ /* 0x002fc80000410000 */
[----:B------:R-:W0:Y:S04]  /*5180*/  SHFL.UP PT, R40, R89, 0x10, RZ ;  /* 0x0600000059287989 */ /* 0x000e2800000e00ff */
[----:B------:R-:W1:Y:S01]  /*5190*/  SHFL.UP PT, R41, R88, 0x10, RZ ;  /* 0x0600000058297989 */ /* 0x000e6200000e00ff */
[----:B------:R-:W-:-:S03]  /*51a0*/  ISETP.GE.AND P2, PT, R111, 0x10, PT ;  /* 0x000000106f00780c */ /* 0x000fc60003f46270 */
[----:B----4-:R-:W-:Y:S04]  /*51b0*/  STS.U16 [R92+0x40], R155 ;  /* 0x0000409b5c007388 */ /* 0x010fe80000000400 */
        /* <DEDUP_REMOVED lines=14> */
[----:B------:R-:W-:Y:S02]  /*52a0*/  @!P3 SHF.R.U32.HI R40, RZ, 0x2, R114 ;  /* 0x00000002ff28b819 */ /* 0x000fe40000011672 */
[----:B------:R-:W-:Y:S01]  /*52b0*/  MOV R82, 0x3f800000 ;  /* 0x3f80000000527802 */ /* 0x000fe20000000f00 */
[----:B------:R2:W-:Y:S01]  /*52c0*/  STS.U16 [R73+0x300], R147 ;  /* 0x0003009349007388 */ /* 0x0005e20000000400 */
[----:B0-----:R-:W-:-:S03]  /*52d0*/  HFMA2.MMA R83, -RZ, RZ, 0, 0 ;  /* 0x00000000ff537435 */ /* 0x001fc600000001ff */
[----:B------:R-:W-:Y:S01]  /*52e0*/  STS.U16 [R72+0x340], R148 ;  /* 0x0003409448007388 */ /* 0x000fe20000000400 */
[----:B-1----:R-:W-:Y:S01]  /*52f0*/  @P2 FMUL.FTZ R88, R88, R41 ;  /* 0x0000002958582220 */ /* 0x002fe20000410000 */
[----:B------:R-:W-:Y:S02]  /*5300*/  @!P3 LOP3.LUT R40, R40, 0x3ffffff8, RZ, 0xc0, !PT ;  /* 0x3ffffff82828b812 */ /* 0x000fe400078ec0ff */
        /* <DEDUP_REMOVED lines=9> */
[----:B------:R-:W0:Y:S04]  /*53a0*/  @!P0 LDS.64 R82, [UR31+0x870] ;  /* 0x0008701fff528984 */ /* 0x000e280008000a00 */
        /* <DEDUP_REMOVED lines=10> */
[----:B--2---:R1:W5:Y:S04]  /*5450*/  LDG.E R147, desc[UR18][R42.64] ;  /* 0x000000122a937981 */ /* 0x004368000c1e1900 */
[----:B------:R-:W-:Y:S01]  /*5460*/  @!P3 STS.64 [R40+UR12+0x850], R88 ;  /* 0x000850582800b988 */ /* 0x000fe20008000a0c */
[----:B------:R-:W-:Y:S01]  /*5470*/  SHF.R.U32.HI R41, RZ, 0x5, R114 ;  /* 0x00000005ff297819 */ /* 0x000fe20000011672 */
[----:B------:R-:W-:Y:S03]  /*5480*/  BAR.SYNC.DEFER_BLOCKING 0x0 ;  /* 0x0000000000007b1d */ /* 0x000fe60000010000 */
[----:B------:R-:W-:-:S03]  /*5490*/  ISETP.NE.AND P2, PT, R41, RZ, PT ;  /* 0x000000ff2900720c */ /* 0x000fc60003f45270 */
[----:B-1----:R-:W1:Y:S04]  /*54a0*/  LDS.128 R40, [UR12+0x850] ;  /* 0x0008500cff287984 */ /* 0x002e680008000c00 */
[----:B------:R0:W-:Y:S04]  /*54b0*/  SHFL.UP PT, R164, R89, 0x1, RZ ;  /* 0x0420000059a47989 */ /* 0x0001e800000e00ff */
[----:B------:R2:W3:Y:S01]  /*54c0*/  SHFL.UP PT, R165, R88, 0x1, RZ ;  /* 0x0420000058a57989 */ /* 0x0004e200000e00ff */
[----:B------:R-:W-:Y:S01]  /*54d0*/  ISETP.NE.AND P3, PT, R111, RZ, P2 ;  /* 0x000000ff6f00720c */ /* 0x000fe20001765270 */
[----:B------:R-:W-:Y:S01]  /*54e0*/  BSSY B0, `(.L_x_3379) ;  /* 0x0000012000007945 */ /* 0x000fe20003800000 */
[----:B0-----:R-:W-:Y:S01]  /*54f0*/  @P2 MOV R89, R83 ;  /* 0x0000005300592202 */ /* 0x001fe20000000f00 */
[----:B--2---:R-:W-:-:S02]  /*5500*/  @P2 IMAD.MOV.U32 R88, RZ, RZ, R82 ;  /* 0x000000ffff582224 */ /* 0x004fc400078e0052 */
[----:B-1----:R-:W-:-:S08]  /*5510*/  FFMA.FTZ R43, R41, R42, R43 ;  /* 0x0000002a292b7223 */ /* 0x002fd0000001002b */
[----:B---3--:R-:W-:Y:S01]  /*5520*/  @P3 FFMA.FTZ R41, R165, R41, R164 ;  /* 0x00000029a5293223 */ /* 0x008fe200000100a4 */
[----:B------:R-:W-:-:S03]  /*5530*/  @P2 ISETP.NE.AND P3, PT, R111, RZ, PT ;  /* 0x000000ff6f00220c */ /* 0x000fc60003f65270 */
[----:B------:R-:W-:Y:S02]  /*5540*/  @P2 IMAD.MOV.U32 R164, RZ, RZ, R41 ;  /* 0x000000ffffa42224 */ /* 0x000fe400078e0029 */
[----:B------:R-:W-:-:S05]  /*5550*/  @P2 FMUL.FTZ R41, R165, R40 ;  /* 0x00000028a5292220 */ /* 0x000fca0000410000 */
[----:B------:R-:W-:-:S04]  /*5560*/  @P2 FSEL R41, R40, R41, !P3 ;  /* 0x0000002928292208 */ /* 0x000fc80005800000 */
[----:B------:R-:W-:Y:S01]  /*5570*/  @P2 MOV R165, R41 ;  /* 0x0000002900a52202 */ /* 0x000fe20000000f00 */
[----:B------:R-:W-:Y:S06]  /*5580*/  @P2 BRA `(.L_x_3380) ;  /* 0x00000000001c2947 */ /* 0x000fec0003800000 */
[----:B------:R-:W-:Y:S01]  /*5590*/  ISETP.NE.AND P2, PT, R111, RZ, PT ;  /* 0x000000ff6f00720c */ /* 0x000fe20003f45270 */
[----:B------:R-:W-:-:S04]  /*55a0*/  FMUL.FTZ R40, R40, R42 ;  /* 0x0000002a28287220 */ /* 0x000fc80000410000 */
[C---:B------:R-:W-:Y:S01]  /*55b0*/  FFMA.FTZ R89, R40.reuse, R83, R43 ;  /* 0x0000005328597223 */ /* 0x040fe2000001002b */
[----:B------:R-:W-:-:S07]  /*55c0*/  FMUL.FTZ R88, R40, R82 ;  /* 0x0000005228587220 */ /* 0x000fce0000410000 */
[----:B------:R0:W-:Y:S01]  /*55d0*/  @!P2 STS.64 [UR12+0x868], R82 ;  /* 0x00086852ff00a988 */ /* 0x0001e20008000a0c */
[----:B------:R-:W-:Y:S02]  /*55e0*/  @!P2 MOV R165, R82 ;  /* 0x0000005200a5a202 */ /* 0x000fe40000000f00 */
[----:B------:R-:W-:-:S07]  /*55f0*/  @!P2 MOV R164, R83 ;  /* 0x0000005300a4a202 */ /* 0x000fce0000000f00 */
.L_x_3380:
[----:B------:R-:W-:Y:S05]  /*5600*/  BSYNC B0 ;  /* 0x0000000000007941 */ /* 0x000fea0003800000 */
.L_x_3379:
[----:B------:R-:W-:Y:S01]  /*5610*/  BAR.SYNC.DEFER_BLOCKING 0x0 ;  /* 0x0000000000007b1d */ /* 0x000fe20000010000 */
[----:B------:R-:W-:Y:S01]  /*5620*/  ISETP.NE.AND P2, PT, R114, RZ, PT ;  /* 0x000000ff7200720c */ /* 0x000fe20003f45270 */
[----:B0-----:R-:W-:Y:S02]  /*5630*/  HADD2.F32 R82, -RZ, R163.H0_H0 ;  /* 0x200000a3ff527230 */ /* 0x001fe40000004100 */
[----:B------:R-:W-:Y:S02]  /*5640*/  HADD2.F32 R162, -RZ, R162.H0_H0 ;  /* 0x200000a2ffa27230 */ /* 0x000fe40000004100 */
[----:B------:R-:W-:Y:S01]  /*5650*/  BSSY B0, `(.L_x_3381) ;  /* 0x0000035000007945 */ /* 0x000fe20003800000 */
[----:B------:R-:W-:Y:S02]  /*5660*/  HADD2.F32 R160, -RZ, R160.H0_H0 ;  /* 0x200000a0ffa07230 */ /* 0x000fe40000004100 */
[----:B------:R-:W-:Y:S02]  /*5670*/  HADD2.F32 R158, -RZ, R158.H0_H0 ;  /* 0x2000009eff9e7230 */ /* 0x000fe40000004100 */
[----:B------:R-:W-:-:S02]  /*5680*/  HADD2.F32 R156, -RZ, R156.H0_H0 ;  /* 0x2000009cff9c7230 */ /* 0x000fc40000004100 */
[----:B------:R-:W-:Y:S02]  /*5690*/  HADD2.F32 R154, -RZ, R154.H0_H0 ;  /* 0x2000009aff9a7230 */ /* 0x000fe40000004100 */
        /* <DEDUP_REMOVED lines=25> */
[----:B------:R-:W-:-:S03]  /*5830*/  HADD2.F32 R122, -RZ, R157.H0_H0 ;  /* 0x2000009dff7a7230 */ /* 0x000fc60000004100 */
[----:B------:R-:W-:-:S04]  /*5840*/  FFMA.FTZ R116, R116, R117, R121 ;  /* 0x0000007574747223 */ /* 0x000fc80000010079 */
[----:B------:R-:W-:Y:S01]  /*5850*/  FFMA.FTZ R115, R115, R116, R118 ;  /* 0x0000007473737223 */ /* 0x000fe20000010076 */
[----:B------:R-:W-:Y:S01]  /*5860*/  HADD2.F32 R118, -RZ, R161.H0_H0 ;  /* 0x200000a1ff767230 */ /* 0x000fe20000004100 */
[----:B------:R-:W-:Y:S06]  /*5870*/  @P2 BRA `(.L_x_3382) ;  /* 0x0000000000482947 */ /* 0x000fec0003800000 */
[----:B------:R-:W0:Y:S01]  /*5880*/  S2UR UR15, SR_CTAID.X ;  /* 0x00000000000f79c3 */ /* 0x000e220000002500 */
[----:B------:R1:W-:Y:S07]  /*5890*/  STS.64 [UR31+0x870], R88 ;  /* 0x00087058ff007988 */ /* 0x0003ee0008000a1f */
[----:B------:R-:W2:Y:S01]  /*58a0*/  S2UR UR14, SR_CTAID.Y ;  /* 0x00000000000e79c3 */ /* 0x000ea20000002600 */
        /* <DEDUP_REMOVED lines=15> */
.L_x_3382:
[----:B------:R-:W-:Y:S05]  /*59a0*/  BSYNC B0 ;  /* 0x0000000000007941 */ /* 0x000fea0003800000 */
.L_x_3381:
        /* <DEDUP_REMOVED lines=36> */
.L_x_3378:
        /* <DEDUP_REMOVED lines=24> */
[----:B------:R-:W-:-:S03]  /*5d70*/  MOV R4, UR21 ;  /* 0x0000001500047c02 */ /* 0x000fc60008000f00 */
        /* <DEDUP_REMOVED lines=14> */
[----:B0-----:R-:W-:-:S03]  /*5e60*/  LOP3.LUT R27, R109, R110, RZ, 0xfc, !PT ;  /* 0x0000006e6d1b7212 */ /* 0x001fc600078efcff */
        /* <DEDUP_REMOVED lines=22> */
[----:B------:R-:W-:-:S04]  /*5fd0*/  IMAD R7, R112, UR13, R7 ;  /* 0x0000000d70077c24 */ /* 0x000fc8000f8e0207 */
[----:B------:R-:W-:Y:S01]  /*5fe0*/  IMAD.IADD R25, R3, 0x1, R7 ;  /* 0x0000000103197824 */ /* 0x000fe200078e0207 */
[----:B0-----:R-:W-:-:S13]  /*5ff0*/  ISETP.GE.AND P0, PT, R27, R0, PT ;  /* 0x000000001b00720c */ /* 0x001fda0003f06270 */
        /* <DEDUP_REMOVED lines=8> */
[----:B------:R-:W-:Y:S01]  /*6080*/  MOV R6, UR7 ;  /* 0x0000000700067c02 */ /* 0x000fe20008000f00 */
[----:B------:R-:W-:-:S04]  /*6090*/  IMAD.WIDE.U32 R4, R112, UR12, R4 ;  /* 0x0000000c70047c25 */ /* 0x000fc8000f8e0004 */
[----:B------:R-:W-:Y:S02]  /*60a0*/  IMAD.IADD R5, R7, 0x1, R5 ;  /* 0x0000000107057824 */ /* 0x000fe400078e0205 */
[C---:B------:R-:W-:Y:S02]  /*60b0*/  IMAD R7, R113.reuse, UR15, R6 ;  /* 0x0000000f71077c24 */ /* 0x040fe4000f8e0206 */
[----:B------:R-:W-:Y:S01]  /*60c0*/  IMAD.WIDE.U32 R4, R113, UR14, R4 ;  /* 0x0000000e71047c25 */ /* 0x000fe2000f8e0004 */
[----:B------:R-:W-:-:S04]  /*60d0*/  ULDC.64 UR14, c[0x0][0x308] ;  /* 0x0000c200000e7ab9 */ /* 0x000fc80000000a00 */
[----:B------:R-:W-:Y:S02]  /*60e0*/  IADD3 R5, R5, R7, RZ ;  /* 0x0000000705057210 */ /* 0x000fe40007ffe0ff */
[----:B------:R-:W-:-:S04]  /*60f0*/  LEA R6, P0, R4, UR14, 0x1 ;  /* 0x0000000e04067c11 */ /* 0x000fc8000f8008ff */
[----:B------:R-:W-:-:S05]  /*6100*/  LEA.HI.X R7, R4, UR15, R5, 0x1, P0 ;  /* 0x0000000f04077c11 */ /* 0x000fca00080f0c05 */
[----:B------:R0:W-:Y:S04]  /*6110*/  STG.E.U16 desc[UR18][R6.64], R93 ;  /* 0x0000005d06007986 */ /* 0x0001e8000c101512 */
.L_x_3385:
[----:B------:R-:W-:Y:S05]  /*6120*/  BSYNC B0 ;  /* 0x0000000000007941 */ /* 0x000fea0003800000 */
.L_x_3384:
        /* <DEDUP_REMOVED lines=13> */
[----:B------:R-:W-:Y:S01]  /*6200*/  ISETP.GE.AND P5, PT, R29, R0, PT ;  /* 0x000000001d00720c */ /* 0x000fe20003fa6270 */
[----:B------:R-:W-:Y:S01]  /*6210*/  USHF.R.S32.HI UR12, URZ, 0x1f, UR7 ;  /* 0x0000001f3f0c7899 */ /* 0x000fe20008011407 */
[----:B------:R-:W-:Y:S01]  /*6220*/  IMAD R25, R113, UR13, R8 ;  /* 0x0000000d71197c24 */ /* 0x000fe2000f8e0208 */
[----:B------:R-:W-:Y:S01]  /*6230*/  LOP3.LUT R31, R109, 0x40, R110, 0xfe, !PT ;  /* 0x000000406d1f7812 */ /* 0x000fe200078efe6e */
[----:B------:R-:W-:-:S02]  /*6240*/  UIADD3 UR8, UP2, UR8, 0x800, URZ ;  /* 0x0000080008087890 */ /* 0x000fc4000ff5e03f */
[----:B------:R-:W-:Y:S01]  /*6250*/  UIADD3.X UR11, URZ, UR11, URZ, UP1, !UPT ;  /* 0x0000000b3f0b7290 */ /* 0x000fe20008ffe43f */
[----:B------:R-:W-:Y:S01]  /*6260*/  ISETP.GE.AND P4, PT, R31, R0, PT ;  /* 0x000000001f00720c */ /* 0x000fe20003f86270 */
[----:B------:R-:W-:Y:S01]  /*6270*/  UIADD3.X UR10, URZ, UR10, URZ, UP2, !UPT ;  /* 0x0000000a3f0a7290 */ /* 0x000fe200097fe43f */
[----:B0-----:R-:W-:Y:S01]  /*6280*/  IMAD.WIDE R2, R27, 0x2, R6 ;  /* 0x000000021b027825 */ /* 0x001fe200078e0206 */
[----:B------:R-:W-:Y:S01]  /*6290*/  IADD3 R7, P0, R4, UR7, RZ ;  /* 0x0000000704077c10 */ /* 0x000fe2000ff1e0ff */
[----:B------:R-:W-:Y:S01]  /*62a0*/  ULDC UR7, c[0x0][0x224] ;  /* 0x0000890000077ab9 */ /* 0x000fe20000000800 */
[----:B------:R-:W-:Y:S01]  /*62b0*/  LOP3.LUT R27, R109, 0x80, R110, 0xfe, !PT ;  /* 0x000000806d1b7812 */ /* 0x000fe200078efe6e */
[----:B------:R-:W-:Y:S01]  /*62c0*/  UISETP.GE.AND UP0, UPT, UR6, UR7, UPT ;  /* 0x000000070600728c */ /* 0x000fe2000bf06270 */
[----:B------:R-:W-:Y:S02]  /*62d0*/  IADD3.X R4, R25, UR12, R5, P0, !PT ;  /* 0x0000000c19047c10 */ /* 0x000fe400087fe405 */
[----:B------:R-:W-:-:S02]  /*62e0*/  LEA R2, P0, R7, R2, 0x1 ;  /* 0x0000000207027211 */ /* 0x000fc400078008ff */
[-C--:B------:R-:W-:Y:S02]  /*62f0*/  ISETP.GE.AND P6, PT, R27, R0.reuse, PT ;  /* 0x000000001b00720c */ /* 0x080fe40003fc6270 */
[C-C-:B------:R-:W-:Y:S02]  /*6300*/  LOP3.LUT R5, R109.reuse, 0xe0, R110.reuse, 0xfe, !PT ;  /* 0x000000e06d057812 */ /* 0x140fe400078efe6e */
        /* <DEDUP_REMOVED lines=9> */
[--C-:B------:R-:W-:Y:S02]  /*63a0*/  LOP3.LUT R7, R109, 0x140, R110.reuse, 0xfe, !PT ;  /* 0x000001406d077812 */ /* 0x100fe400078efe6e */
[----:B------:R-:W-:Y:S01]  /*63b0*/  ISETP.GE.AND P3, PT, R5, R0, PT ;  /* 0x000000000500720c */ /* 0x000fe20003f66270 */
[----:B------:R0:W-:Y:S01]  /*63c0*/  @!P6 STG.E.U16 desc[UR18][R2.64+0x100], R81 ;  /* 0x000100510200e986 */ /* 0x0001e2000c101512 */
[----:B------:R-:W-:-:S02]  /*63d0*/  LOP3.LUT R5, R109, 0x160, R110, 0xfe, !PT ;  /* 0x000001606d057812 */ /* 0x000fc400078efe6e */
[-C--:B------:R-:W-:Y:S01]  /*63e0*/  ISETP.GE.AND P5, PT, R7, R0.reuse, PT ;  /* 0x000000000700720c */ /* 0x080fe20003fa6270 */
[----:B------:R0:W-:Y:S01]  /*63f0*/  @!P0 STG.E.U16 desc[UR18][R2.64+0x140], R13 ;  /* 0x0001400d02008986 */ /* 0x0001e2000c101512 */
[-C--:B------:R-:W-:Y:S02]  /*6400*/  ISETP.GE.AND P6, PT, R5, R0.reuse, PT ;  /* 0x000000000500720c */ /* 0x080fe40003fc6270 */
[C-C-:B------:R-:W-:Y:S01]  /*6410*/  LOP3.LUT R7, R109.reuse, 0x180, R110.reuse, 0xfe, !PT ;  /* 0x000001806d077812 */ /* 0x140fe200078efe6e */
[----:B------:R0:W-:Y:S01]  /*6420*/  @!P1 STG.E.U16 desc[UR18][R2.64+0x180], R79 ;  /* 0x0001804f02009986 */ /* 0x0001e2000c101512 */
[----:B------:R-:W-:Y:S02]  /*6430*/  LOP3.LUT R5, R109, 0x1a0, R110, 0xfe, !PT ;  /* 0x000001a06d057812 */ /* 0x000fe400078efe6e */
[-C--:B------:R-:W-:Y:S01]  /*6440*/  ISETP.GE.AND P0, PT, R7, R0.reuse, PT ;  /* 0x000000000700720c */ /* 0x080fe20003f06270 */
[----:B------:R0:W-:Y:S01]  /*6450*/  @!P4 STG.E.U16 desc[UR18][R2.64+0x80], R91 ;  /* 0x0000805b0200c986 */ /* 0x0001e2000c101512 */
        /* <DEDUP_REMOVED lines=8> */
[----:B------:R0:W-:Y:S01]  /*64e0*/  @!P5 STG.E.U16 desc[UR18][R2.64+0x280], R75 ;  /* 0x0002804b0200d986 */ /* 0x0001e2000c101512 */
[----:B------:R-:W-:-:S03]  /*64f0*/  ISETP.GE.AND P3, PT, R5, R0, PT ;  /* 0x000000000500720c */ /* 0x000fc60003f66270 */
[----:B------:R0:W-:Y:S04]  /*6500*/  @!P6 STG.E.U16 desc[UR18][R2.64+0x2c0], R19 ;  /* 0x0002c0130200e986 */ /* 0x0001e8000c101512 */
[----:B------:R0:W-:Y:S01]  /*6510*/  @!P1 STG.E.U16 desc[UR18][R2.64+0x340], R21 ;  /* 0x0003401502009986 */ /* 0x0001e2000c101512 */
[----:B------:R-:W-:-:S03]  /*6520*/  PLOP3.LUT P1, PT, PT, PT, UP0, 0x80, 0x0 ;  /* 0x000000000000781c */ /* 0x000fc60003f2f008 */
[----:B------:R0:W-:Y:S04]  /*6530*/  @!P4 STG.E.U16 desc[UR18][R2.64+0x240], R17 ;  /* 0x000240110200c986 */ /* 0x0001e8000c101512 */
[----:B------:R0:W-:Y:S04]  /*6540*/  @!P2 STG.E.U16 desc[UR18][R2.64+0x380], R71 ;  /* 0x000380470200a986 */ /* 0x0001e8000c101512 */
[----:B------:R0:W-:Y:S04]  /*6550*/  @!P3 STG.E.U16 desc[UR18][R2.64+0x3c0], R23 ;  /* 0x0003c0170200b986 */ /* 0x0001e8000c101512 */
[----:B------:R0:W-:Y:S01]  /*6560*/  @!P0 STG.E.U16 desc[UR18][R2.64+0x300], R73 ;  /* 0x0003004902008986 */ /* 0x0001e2000c101512 */
[----:B------:R-:W-:-:S04]  /*6570*/  IADD3 R108, P0, R108, 0x800, RZ ;  /* 0x000008006c6c7810 */ /* 0x000fc80007f1e0ff */
[----:B------:R-:W-:Y:S01]  /*6580*/  IADD3.X R107, RZ, R107, RZ, P0, !PT ;  /* 0x0000006bff6b7210 */ /* 0x000fe200007fe4ff */
[----:B------:R-:W-:Y:S08]  /*6590*/  @!P1 BRA `(.L_x_3386) ;  /* 0xffffffa0003c9947 */ /* 0x000ff0000383ffff */
[----:B------:R-:W-:Y:S05]  /*65a0*/  EXIT ;  /* 0x000000000000794d */ /* 0x000fea0003800000 */
.L_x_3387:
        /* <DEDUP_REMOVED lines=13> */
.L_x_5258:


//--------------------- .text._Z25selective_scan_fwd_kernelI32Selective_Scan_fwd_kernel_traitsILi64ELi16ELi1ELb0ELb0ELb1ELb1EN3c104HalfEfEEv13SSMParamsBase --------------------------
	.section	.text._Z25selective_scan_fwd_kernelI32Selective_Scan_fwd_kernel_traitsILi64ELi16ELi1ELb0ELb0ELb1ELb1EN3c104HalfEfEEv13SSMParamsBase,"ax",@progbits
	.align	128
        .global         _Z25selective_scan_fwd_kernelI32Selective_Scan_fwd_kernel_traitsILi64ELi16ELi1ELb0ELb0ELb1ELb1EN3c104HalfEfEEv13SSMParamsBase
        .type           _Z25selective_scan_fwd_kernelI32Selective_Scan_fwd_kernel_traitsILi64ELi16ELi1ELb0ELb0ELb1ELb1EN3c104HalfEfEEv13SSMParamsBase,@function
        .size           _Z25selective_scan_fwd_kernelI32Selective_Scan_fwd_kernel_traitsILi64ELi16ELi1ELb0ELb0ELb1ELb1EN3c104HalfEfEEv13SSMParamsBase,(.L_x_5259 - _Z25selective_scan_fwd_kernelI32Selective_Scan_fwd_kernel_traitsILi64ELi16ELi1ELb0ELb0ELb1ELb1EN3c104HalfEfEEv13SSMParamsBase)
        .other          _Z25selective_scan_fwd_kernelI32Selective_Scan_fwd_kernel_traitsILi64ELi16ELi1ELb0ELb0ELb1ELb1EN3c104HalfEfEEv13SSMParamsBase,@"STO_CUDA_ENTRY STV_DEFAULT"
_Z25selective_scan_fwd_kernelI32Selective_Scan_fwd_kernel_traitsILi64ELi16ELi1ELb0ELb0ELb1ELb1EN3c104HalfEfEEv13SSMParamsBase:
.text._Z25selective_scan_fwd_kernelI32Selective_Scan_fwd_kernel_traitsILi64ELi16ELi1ELb0ELb0ELb1ELb1EN3c104HalfEfEEv13SSMParamsBase:
        /* <DEDUP_REMOVED lines=111> */
.L_x_3430:
[----:B------:R-:W-:Y:S01]  /*06f0*/  BAR.SYNC.DEFER_BLOCKING 0x0 ;  /* 0x0000000000007b1d */ /* 0x000fe20000010000 */
[C---:B------:R-:W-:Y:S02]  /*0700*/  LOP3.LUT R86, R38.reuse, R37, RZ, 0xfc, !PT ;  /* 0x0000002526567212 */ /* 0x040fe400078efcff */
[----:B------:R-:W-:Y:S02]  /*0710*/  LOP3.LUT R44, R38, 0x40, R37, 0xfe, !PT ;  /* 0x00000040262c7812 */ /* 0x000fe400078efe25 */
        /* <DEDUP_REMOVED lines=8> */
[----:B------:R-:W-:Y:S02]  /*07a0*/  PRMT R5, RZ, 0x7610, R5 ;  /* 0x00007610ff057816 */ /* 0x000fe40000000005 */
[C-C-:B------:R-:W-:Y:S02]  /*07b0*/  LOP3.LUT R46, R38.reuse, 0x80, R37.reuse, 0xfe, !PT ;  /* 0x00000080262e7812 */ /* 0x140fe400078efe25 */
[----:B------:R-:W-:Y:S02]  /*07c0*/  LOP3.LUT R47, R38, 0xa0, R37, 0xfe, !PT ;  /* 0x000000a0262f7812 */ /* 0x000fe400078efe25 */
[----:B------:R-:W-:-:S02]  /*07d0*/  ISETP.GE.AND P1, PT, R39, UR14, PT ;  /* 0x0000000e27007c0c */ /* 0x000fc4000bf26270 */
[----:B------:R-:W-:Y:S02]  /*07e0*/  IADD3.X R3, R22, UR10, RZ, P3, !PT ;  /* 0x0000000a16037c10 */ /* 0x000fe40009ffe4ff */
[--C-:B------:R-:W-:Y:S02]  /*07f0*/  LOP3.LUT R48, R38, 0xc0, R37.reuse, 0xfe, !PT ;  /* 0x000000c026307812 */ /* 0x100fe400078efe25 */
[----:B------:R-:W-:Y:S01]  /*0800*/  ISETP.GE.AND P0, PT, R44, UR14, PT ;  /* 0x0000000e2c007c0c */ /* 0x000fe2000bf06270 */
[----:B------:R-:W2:Y:S01]  /*0810*/  @!P2 LDG.E.U16 R5, desc[UR16][R2.64] ;  /* 0x000000100205a981 */ /* 0x000ea2000c1e1500 */
[----:B------:R-:W-:Y:S02]  /*0820*/  LOP3.LUT R49, R38, 0xe0, R37, 0xfe, !PT ;  /* 0x000000e026317812 */ /* 0x000fe400078efe25 */
[----:B------:R-:W-:Y:S02]  /*0830*/  ISETP.GE.AND P4, PT, R45, UR14, PT ;  /* 0x0000000e2d007c0c */ /* 0x000fe4000bf86270 */
[----:B------:R-:W-:-:S02]  /*0840*/  ISETP.GE.AND P6, PT, R46, UR14, PT ;  /* 0x0000000e2e007c0c */ /* 0x000fc4000bfc6270 */
[----:B------:R-:W-:Y:S02]  /*0850*/  ISETP.GE.AND P5, PT, R47, UR14, PT ;  /* 0x0000000e2f007c0c */ /* 0x000fe4000bfa6270 */
[----:B------:R-:W-:Y:S02]  /*0860*/  ISETP.GE.AND P3, PT, R48, UR14, PT ;  /* 0x0000000e30007c0c */ /* 0x000fe4000bf66270 */
[----:B------:R-:W-:Y:S02]  /*0870*/  ISETP.GE.AND P2, PT, R49, UR14, PT ;  /* 0x0000000e31007c0c */ /* 0x000fe4000bf46270 */
[----:B------:R-:W-:Y:S02]  /*0880*/  PRMT R0, RZ, 0x7610, R0 ;  /* 0x00007610ff007816 */ /* 0x000fe40000000000 */
[----:B0-----:R-:W-:Y:S02]  /*0890*/  PRMT R7, RZ, 0x7610, R7 ;  /* 0x00007610ff077816 */ /* 0x001fe40000000007 */
[----:B------:R-:W-:-:S02]  /*08a0*/  PRMT R4, RZ, 0x7610, R4 ;  /* 0x00007610ff047816 */ /* 0x000fc40000000004 */
[----:B------:R-:W-:Y:S01]  /*08b0*/  PRMT R9, RZ, 0x7610, R9 ;  /* 0x00007610ff097816 */ /* 0x000fe20000000009 */
[----:B------:R-:W3:Y:S01]  /*08c0*/  @!P1 LDG.E.U16 R0, desc[UR16][R2.64+0x40] ;  /* 0x0000401002009981 */ /* 0x000ee2000c1e1500 */
[C-C-:B------:R-:W-:Y:S02]  /*08d0*/  LOP3.LUT R50, R38.reuse, 0x100, R37.reuse, 0xfe, !PT ;  /* 0x0000010026327812 */ /* 0x140fe400078efe25 */
        /* <DEDUP_REMOVED lines=31> */
[----:B------:R-:W-:Y:S01]  /*0ad0*/  LOP3.LUT R57, R38, 0x1e0, R37, 0xfe, !PT ;  /* 0x000001e026397812 */ /* 0x000fe200078efe25 */
        /* <DEDUP_REMOVED lines=18> */
[----:B------:R-:W-:Y:S01]  /*0c00*/  LEA.HI.SX32 R21, R21, R18, 0x1b ;  /* 0x0000001215157211 */ /* 0x000fe200078fdaff */
[C---:B------:R-:W-:Y:S01]  /*0c10*/  VIADD R31, R18.reuse, 0xe0 ;  /* 0x000000e0121f7836 */ /* 0x040fe20000000000 */
[C---:B0-----:R-:W-:Y:S01]  /*0c20*/  IADD3 R3, R18.reuse, 0xc0, RZ ;  /* 0x000000c012037810 */ /* 0x041fe20007ffe0ff */
[C---:B------:R-:W-:Y:S01]  /*0c30*/  VIADD R63, R18.reuse, 0x1a0 ;  /* 0x000001a0123f7836 */ /* 0x040fe20000000000 */
[----:B------:R-:W-:-:S02]  /*0c40*/  IADD3 R61, R18, 0x180, RZ ;  /* 0x00000180123d7810 */ /* 0x000fc40007ffe0ff */
[-C--:B------:R-:W-:Y:S01]  /*0c50*/  LEA.HI.SX32 R23, R23, R18.reuse, 0x1b ;  /* 0x0000001217177211 */ /* 0x080fe200078fdaff */
[----:B-1----:R-:W-:Y:S01]  /*0c60*/  ULEA UR15, UR7, UR15, 0x18 ;  /* 0x0000000f070f7291 */ /* 0x002fe2000f8ec03f */
[-C--:B------:R-:W-:Y:S01]  /*0c70*/  LEA.HI.SX32 R25, R25, R18.reuse, 0x1b ;  /* 0x0000001219197211 */ /* 0x080fe200078fdaff */
[C---:B------:R-:W-:Y:S01]  /*0c80*/  VIADD R41, R18.reuse, 0x120 ;  /* 0x0000012012297836 */ /* 0x040fe20000000000 */
[----:B------:R-:W-:Y:S02]  /*0c90*/  IADD3 R33, R18, 0x100, RZ ;  /* 0x0000010012217810 */ /* 0x000fe40007ffe0ff */
[-C--:B------:R-:W-:Y:S02]  /*0ca0*/  LEA.HI.SX32 R27, R27, R18.reuse, 0x1b ;  /* 0x000000121b1b7211 */ /* 0x080fe400078fdaff */
[----:B------:R-:W-:Y:S02]  /*0cb0*/  LEA R58, R58, UR15, 0x1 ;  /* 0x0000000f3a3a7c11 */ /* 0x000fe4000f8e08ff */
[----:B------:R-:W-:-:S02]  /*0cc0*/  LEA.HI.SX32 R69, R59, R18, 0x1b ;  /* 0x000000123b457211 */ /* 0x000fc400078fdaff */
[-C--:B------:R-:W-:Y:S02]  /*0cd0*/  LEA.HI.SX32 R29, R29, R18.reuse, 0x1b ;  /* 0x000000121d1d7211 */ /* 0x080fe400078fdaff */
[----:B------:R-:W-:Y:S01]  /*0ce0*/  LEA R59, R21, UR15, 0x1 ;  /* 0x0000000f153b7c11 */ /* 0x000fe2000f8e08ff */
[C---:B------:R-:W-:Y:S01]  /*0cf0*/  VIADD R67, R18.reuse, 0x1e0 ;  /* 0x000001e012437836 */ /* 0x040fe20000000000 */
[C---:B------:R-:W-:Y:S02]  /*0d00*/  IADD3 R43, R18.reuse, 0x140, RZ ;  /* 0x00000140122b7810 */ /* 0x040fe40007ffe0ff */
[----:B------:R-:W-:Y:S02]  /*0d10*/  IADD3 R65, R18, 0x1c0, RZ ;  /* 0x000001c012417810 */ /* 0x000fe40007ffe0ff */
[-C--:B------:R-:W-:Y:S02]  /*0d20*/  LEA.HI.SX32 R3, R3, R18.reuse, 0x1b ;  /* 0x0000001203037211 */ /* 0x080fe400078fdaff */
[----:B------:R-:W-:-:S02]  /*0d30*/  LEA.HI.SX32 R70, R61, R18, 0x1b ;  /* 0x000000123d467211 */ /* 0x000fc400078fdaff */
[----:B------:R-:W-:Y:S02]  /*0d40*/  LEA R60, R23, UR15, 0x1 ;  /* 0x0000000f173c7c11 */ /* 0x000fe4000f8e08ff */
[-C--:B------:R-:W-:Y:S02]  /*0d50*/  LEA.HI.SX32 R31, R31, R18.reuse, 0x1b ;  /* 0x000000121f1f7211 */ /* 0x080fe400078fdaff */
[----:B------:R-:W-:Y:S02]  /*0d60*/  LEA R61, R25, UR15, 0x1 ;  /* 0x0000000f193d7c11 */ /* 0x000fe4000f8e08ff */
[-C--:B------:R-:W-:Y:S02]  /*0d70*/  LEA.HI.SX32 R33, R33, R18.reuse, 0x1b ;  /* 0x0000001221217211 */ /* 0x080fe400078fdaff */
[----:B------:R-:W-:Y:S02]  /*0d80*/  LEA.HI.SX32 R71, R63, R18, 0x1b ;  /* 0x000000123f477211 */ /* 0x000fe400078fdaff */
[----:B------:R-:W-:-:S02]  /*0d90*/  LEA R62, R27, UR15, 0x1 ;  /* 0x0000000f1b3e7c11 */ /* 0x000fc4000f8e08ff */
[-C--:B------:R-:W-:Y:S02]  /*0da0*/  LEA.HI.SX32 R41, R41, R18.reuse, 0x1b ;  /* 0x0000001229297211 */ /* 0x080fe400078fdaff */
[----:B------:R-:W-:Y:S02]  /*0db0*/  LEA R63, R29, UR15, 0x1 ;  /* 0x0000000f1d3f7c11 */ /* 0x000fe4000f8e08ff */
[-C--:B------:R-:W-:Y:S02]  /*0dc0*/  LEA.HI.SX32 R43, R43, R18.reuse, 0x1b ;  /* 0x000000122b2b7211 */ /* 0x080fe400078fdaff */
[----:B------:R-:W-:Y:S02]  /*0dd0*/  LEA.HI.SX32 R72, R65, R18, 0x1b ;  /* 0x0000001241487211 */ /* 0x000fe400078fdaff */
[----:B------:R-:W-:Y:S02]  /*0de0*/  LEA R64, R3, UR15, 0x1 ;  /* 0x0000000f03407c11 */ /* 0x000fe4000f8e08ff */
[----:B------:R-:W-:-:S02]  /*0df0*/  LEA R65, R31, UR15, 0x1 ;  /* 0x0000000f1f417c11 */ /* 0x000fc4000f8e08ff */
[----:B------:R-:W-:Y:S02]  /*0e00*/  LEA.HI.SX32 R73, R67, R18, 0x1b ;  /* 0x0000001243497211 */ /* 0x000fe400078fdaff */
        /* <DEDUP_REMOVED lines=8> */
[----:B------:R-:W-:Y:S02]  /*0e90*/  ISETP.GE.AND P2, PT, R86, UR14, PT ;  /* 0x0000000e56007c0c */ /* 0x000fe4000bf46270 */
[----:B------:R-:W-:Y:S02]  /*0ea0*/  ISETP.GE.AND P1, PT, R39, UR14, PT ;  /* 0x0000000e27007c0c */ /* 0x000fe4000bf26270 */
[----:B------:R-:W-:-:S02]  /*0eb0*/  IADD3 R2, P3, R20, UR9, RZ ;  /* 0x0000000914027c10 */ /* 0x000fc4000ff7e0ff */
        /* <DEDUP_REMOVED lines=67> */
[----:B------:R-:W-:Y:S01]  /*12f0*/  LEA R94, R21, UR15, 0x1 ;  /* 0x0000000f155e7c11 */ /* 0x000fe2000f8e08ff */
[----:B------:R-:W-:Y:S01]  /*1300*/  NOP ;  /* 0x0000000000007918 */ /* 0x000fe20000000000 */
[----:B------:R-:W-:Y:S01]  /*1310*/  LEA R95, R23, UR15, 0x1 ;  /* 0x0000000f175f7c11 */ /* 0x000fe2000f8e08ff */
[----:B------:R-:W-:Y:S01]  /*1320*/  LDS.U16 R113, [R74] ;  /* 0x000000004a717984 */ /* 0x000fe20000000400 */
[----:B------:R-:W-:Y:S01]  /*1330*/  LEA R96, R25, UR15, 0x1 ;  /* 0x0000000f19607c11 */ /* 0x000fe2000f8e08ff */
[----:B------:R-:W1:Y:S01]  /*1340*/  LDC R17, c[0x0][0x21c] ;  /* 0x00008700ff117b82 */ /* 0x000e620000000800 */
[----:B------:R-:W-:Y:S01]  /*1350*/  LEA R97, R27, UR15, 0x1 ;  /* 0x0000000f1b617c11 */ /* 0x000fe2000f8e08ff */
[----:B------:R-:W-:Y:S01]  /*1360*/  LDS.U16 R116, [R75+0x2] ;  /* 0x000002004b747984 */ /* 0x000fe20000000400 */
[----:B------:R-:W-:-:S02]  /*1370*/  LEA R98, R29, UR15, 0x1 ;  /* 0x0000000f1d627c11 */ /* 0x000fc4000f8e08ff */
[----:B------:R-:W-:Y:S01]  /*1380*/  LEA R99, R31, UR15, 0x1 ;  /* 0x0000000f1f637c11 */ /* 0x000fe2000f8e08ff */
        /* <DEDUP_REMOVED lines=15> */
[----:B------:R-:W-:Y:S01]  /*1480*/  IADD3.X R3, R22, UR11, RZ, P3, !PT ;  /* 0x0000000b16037c10 */ /* 0x000fe20009ffe4ff */
[----:B------:R-:W-:Y:S01]  /*1490*/  BAR.SYNC.DEFER_BLOCKING 0x0 ;  /* 0x0000000000007b1d */ /* 0x000fe20000010000 */
[----:B------:R-:W-:Y:S02]  /*14a0*/  ISETP.GE.AND P3, PT, R48, UR14, PT ;  /* 0x0000000e30007c0c */ /* 0x000fe4000bf66270 */
        /* <DEDUP_REMOVED lines=29> */
[----:B0-----:R-:W-:-:S03]  /*1680*/  PRMT R16, RZ, 0x7610, R16 ;  /* 0x00007610ff107816 */ /* 0x001fc60000000010 */
[----:B------:R-:W5:Y:S04]  /*1690*/  @!P6 LDG.E.U16 R12, desc[UR16][R2.64+0x2c0] ;  /* 0x0002c010020ce981 */ /* 0x000f68000c1e1500 */
[----:B------:R-:W5:Y:S04]  /*16a0*/  @!P5 LDG.E.U16 R7, desc[UR16][R2.64+0x300] ;  /* 0x000300100207d981 */ /* 0x000f68000c1e1500 */
[----:B------:R-:W5:Y:S04]  /*16b0*/  @!P3 LDG.E.U16 R14, desc[UR16][R2.64+0x340] ;  /* 0x00034010020eb981 */ /* 0x000f68000c1e1500 */
[----:B------:R-:W5:Y:S04]  /*16c0*/  @!P2 LDG.E.U16 R9, desc[UR16][R2.64+0x380] ;  /* 0x000380100209a981 */ /* 0x000f68000c1e1500 */
[----:B------:R-:W5:Y:S01]  /*16d0*/  @!P1 LDG.E.U16 R16, desc[UR16][R2.64+0x3c0] ;  /* 0x0003c01002109981 */ /* 0x000f62000c1e1500 */
[----:B------:R-:W-:Y:S01]  /*16e0*/  ULDC.U8 UR7, c[0x0][0x22e] ;  /* 0x00008b8000077ab9 */ /* 0x000fe20000000000 */
[----:B------:R-:W-:Y:S01]  /*16f0*/  BSSY B0, `(.L_x_3388) ;  /* 0x0000059000007945 */ /* 0x000fe20003800000 */
[----:B-1----:R-:W-:Y:S01]  /*1700*/  ISETP.GE.AND P6, PT, R17, 0x1, PT ;  /* 0x000000011100780c */ /* 0x002fe20003fc6270 */
        /* <DEDUP_REMOVED lines=87> */
.L_x_3389:
[----:B------:R-:W-:Y:S05]  /*1c80*/  BSYNC B0 ;  /* 0x0000000000007941 */ /* 0x000fea0003800000 */
.L_x_3388:
        /* <DEDUP_REMOVED lines=36> */
.L_x_3391:
[----:B------:R-:W-:Y:S05]  /*1ed0*/  BSYNC B0 ;  /* 0x0000000000007941 */ /* 0x000fea0003800000 */
.L_x_3390:
        /* <DEDUP_REMOVED lines=38> */
.L_x_3393:
[----:B------:R-:W-:Y:S05]  /*2140*/  BSYNC B0 ;  /* 0x0000000000007941 */ /* 0x000fea0003800000 */
.L_x_3392:
        /* <DEDUP_REMOVED lines=36> */
.L_x_3395:
[----:B------:R-:W-:Y:S05]  /*2390*/  BSYNC B0 ;  /* 0x0000000000007941 */ /* 0x000fea0003800000 */
.L_x_3394:
        /* <DEDUP_REMOVED lines=38> */
.L_x_3397:
[----:B------:R-:W-:Y:S05]  /*2600*/  BSYNC B0 ;  /* 0x0000000000007941 */ /* 0x000fea0003800000 */
.L_x_3396:
        /* <DEDUP_REMOVED lines=36> */
.L_x_3399:
[----:B------:R-:W-:Y:S05]  /*2850*/  BSYNC B0 ;  /* 0x0000000000007941 */ /* 0x000fea0003800000 */
.L_x_3398:
        /* <DEDUP_REMOVED lines=38> */
.L_x_3401:
[----:B------:R-:W-:Y:S05]  /*2ac0*/  BSYNC B0 ;  /* 0x0000000000007941 */ /* 0x000fea0003800000 */
.L_x_3400:
        /* <DEDUP_REMOVED lines=37> */
.L_x_3403:
[----:B------:R-:W-:Y:S05]  /*2d20*/  BSYNC B0 ;  /* 0x0000000000007941 */ /* 0x000fea0003800000 */
.L_x_3402:
        /* <DEDUP_REMOVED lines=42> */
.L_x_3405:
[----:B------:R-:W-:Y:S05]  /*2fd0*/  BSYNC B0 ;  /* 0x0000000000007941 */ /* 0x000fea0003800000 */
.L_x_3404:
        /* <DEDUP_REMOVED lines=40> */
.L_x_3407:
[----:B------:R-:W-:Y:S05]  /*3260*/  BSYNC B0 ;  /* 0x0000000000007941 */ /* 0x000fea0003800000 */
.L_x_3406:
        /* <DEDUP_REMOVED lines=46> */
.L_x_3409:
[----:B------:R-:W-:Y:S05]  /*3550*/  BSYNC B0 ;  /* 0x0000000000007941 */ /* 0x000fea0003800000 */
.L_x_3408:
        /* <DEDUP_REMOVED lines=33> */
.L_x_3411:
[----:B------:R-:W-:Y:S05]  /*3770*/  BSYNC B0 ;  /* 0x0000000000007941 */ /* 0x000fea0003800000 */
.L_x_3410:
        /* <DEDUP_REMOVED lines=33> */
.L_x_3413:
[----:B------:R-:W-:Y:S05]  /*3990*/  BSYNC B0 ;  /* 0x0000000000007941 */ /* 0x000fea0003800000 */
.L_x_3412:
        /* <DEDUP_REMOVED lines=33> */
.L_x_3415:
[----:B------:R-:W-:Y:S05]  /*3bb0*/  BSYNC B0 ;  /* 0x0000000000007941 */ /* 0x000fea0003800000 */
.L_x_3414:
        /* <DEDUP_REMOVED lines=33> */
.L_x_3417:
[----:B------:R-:W-:Y:S05]  /*3dd0*/  BSYNC B0 ;  /* 0x0000000000007941 */ /* 0x000fea0003800000 */
.L_x_3416:
        /* <DEDUP_REMOVED lines=33> */
.L_x_3419:
[----:B------:R-:W-:Y:S05]  /*3ff0*/  BSYNC B0 ;  /* 0x0000000000007941 */ /* 0x000fea0003800000 */
.L_x_3418:
        /* <DEDUP_REMOVED lines=22> */
[----:B------:R-:W-:Y:S01]  /*4160*/  IMAD.WIDE.U32 R84, R34, UR18, RZ ;  /* 0x0000001222547c25 */ /* 0x000fe2000f8e00ff */
        /* <DEDUP_REMOVED lines=18> */
.L_x_3425:
[----:B------:R-:W-:Y:S01]  /*4290*/  USHF.R.S32.HI UR15, URZ, 0x1f, UR7 ;  /* 0x0000001f3f0f7899 */ /* 0x000fe20008011407 */
[----:B--2---:R-:W-:Y:S01]  /*42a0*/  MOV R3, UR24 ;  /* 0x0000001800037c02 */ /* 0x004fe20008000f00 */
[----:B------:R-:W-:Y:S02]  /*42b0*/  IMAD.MOV.U32 R148, RZ, RZ, R84 ;  /* 0x000000ffff947224 */ /* 0x000fe400078e0054 */
[----:B------:R-:W-:Y:S02]  /*42c0*/  UIMAD UR14, UR15, UR24, URZ ;  /* 0x000000180f0e72a4 */ /* 0x000fe4000f8e023f */
[----:B------:R-:W-:Y:S02]  /*42d0*/  IMAD.WIDE.U32 R2, R3, UR7, R148 ;  /* 0x0000000703027c25 */ /* 0x000fe4000f8e0094 */
[----:B------:R-:W-:Y:S01]  /*42e0*/  UIMAD UR14, UR7, UR25, UR14 ;  /* 0x00000019070e72a4 */ /* 0x000fe2000f8e020e */
[----:B------:R-:W-:-:S05]  /*42f0*/  LEA R6, P2, R2, UR26, 0x2 ;  /* 0x0000001a02067c11 */ /* 0x000fca000f8410ff */
[----:B------:R-:W-:-:S04]  /*4300*/  IADD3 R3, R3, UR14, RZ ;  /* 0x0000000e03037c10 */ /* 0x000fc8000fffe0ff */
[----:B------:R-:W-:-:S05]  /*4310*/  LEA.HI.X R7, R2, UR27, R3, 0x2, P2 ;  /* 0x0000001b02077c11 */ /* 0x000fca00090f1403 */
[----:B------:R-:W2:Y:S01]  /*4320*/  LDG.E R6, desc[UR16][R6.64] ;  /* 0x0000001006067981 */ /* 0x000ea2000c1e1900 */
[----:B------:R-:W-:Y:S02]  /*4330*/  UIMAD UR14, UR15, UR28, URZ ;  /* 0x0000001c0f0e72a4 */ /* 0x000fe4000f8e023f */
[----:B------:R-:W-:Y:S01]  /*4340*/  IMAD.U32 R5, RZ, RZ, UR28 ;  /* 0x0000001cff057e24 */ /* 0x000fe2000f8e00ff */
[----:B------:R-:W-:Y:S01]  /*4350*/  ISETP.GE.AND P2, PT, R39, UR18, PT ;  /* 0x0000001227007c0c */ /* 0x000fe2000bf46270 */
[----:B------:R-:W-:Y:S02]  /*4360*/  UIMAD UR14, UR7, UR29, UR14 ;  /* 0x0000001d070e72a4 */ /* 0x000fe4000f8e020e */
[----:B------:R-:W-:Y:S01]  /*4370*/  IMAD.WIDE.U32 R4, R5, UR7, R86 ;  /* 0x0000000705047c25 */ /* 0x000fe2000f8e0056 */
[----:B------:R-:W-:Y:S02]  /*4380*/  ISETP.GE.AND P3, PT, R44, UR18, PT ;  /* 0x000000122c007c0c */ /* 0x000fe4000bf66270 */
[----:B------:R-:W-:-:S02]  /*4390*/  ISETP.GE.AND P5, PT, R46, UR18, PT ;  /* 0x000000122e007c0c */ /* 0x000fc4000bfa6270 */
[C---:B------:R-:W-:Y:S02]  /*43a0*/  LEA R2, P4, R4.reuse, UR12, 0x1 ;  /* 0x0000000c04027c11 */ /* 0x040fe4000f8808ff */
[----:B------:R-:W-:Y:S02]  /*43b0*/  IADD3 R3, R5, UR14, RZ ;  /* 0x0000000e05037c10 */ /* 0x000fe4000fffe0ff */
[----:B------:R-:W-:Y:S02]  /*43c0*/  ISETP.GE.AND P6, PT, R47, UR18, PT ;  /* 0x000000122f007c0c */ /* 0x000fe4000bfc6270 */
[----:B------:R-:W-:Y:S02]  /*43d0*/  LEA.HI.X R3, R4, UR13, R3, 0x1, P4 ;  /* 0x0000000d04037c11 */ /* 0x000fe4000a0f0c03 */
[----:B------:R-:W-:Y:S02]  /*43e0*/  ISETP.GE.AND P4, PT, R45, UR18, PT ;  /* 0x000000122d007c0c */ /* 0x000fe4000bf86270 */
[----:B0-----:R-:W-:-:S02]  /*43f0*/  PRMT R82, RZ, 0x7610, R82 ;  /* 0x00007610ff527816 */ /* 0x001fc40000000052 */
[----:B------:R-:W-:Y:S02]  /*4400*/  PRMT R83, RZ, 0x7610, R83 ;  /* 0x00007610ff537816 */ /* 0x000fe40000000053 */
[----:B------:R-:W-:Y:S02]  /*4410*/  PRMT R90, RZ, 0x7610, R90 ;  /* 0x00007610ff5a7816 */ /* 0x000fe4000000005a */
[----:B------:R-:W-:Y:S01]  /*4420*/  PRMT R91, RZ, 0x7610, R91 ;  /* 0x00007610ff5b7816 */ /* 0x000fe2000000005b */
[----:B------:R-:W3:Y:S01]  /*4430*/  @!P2 LDG.E.U16 R82, desc[UR16][R2.64+0x40] ;  /* 0x000040100252a981 */ /* 0x000ee2000c1e1500 */
[----:B------:R-:W-:Y:S02]  /*4440*/  PRMT R148, RZ, 0x7610, R148 ;  /* 0x00007610ff947816 */ /* 0x000fe40000000094 */
        /* <DEDUP_REMOVED lines=38> */
[----:B0-----:R-:W-:-:S04]  /*46b0*/  IMAD.SHL.U32 R0, R32, 0x10, RZ ;  /* 0x0000001020007824 */ /* 0x001fc800078e00ff */
[C---:B-1----:R-:W-:Y:S01]  /*46c0*/  VIADD R2, R0.reuse, 0x2 ;  /* 0x0000000200027836 */ /* 0x042fe20000000000 */
[C---:B------:R-:W-:Y:S02]  /*46d0*/  IADD3 R7, R0.reuse, 0x1, RZ ;  /* 0x0000000100077810 */ /* 0x040fe40007ffe0ff */
[C---:B------:R-:W-:Y:S02]  /*46e0*/  ISETP.GE.U32.AND P6, PT, R0.reuse, UR14, PT ;  /* 0x0000000e00007c0c */ /* 0x040fe4000bfc6070 */
[----:B------:R-:W-:Y:S02]  /*46f0*/  ISETP.GE.U32.AND P5, PT, R7, UR14, PT ;  /* 0x0000000e07007c0c */ /* 0x000fe4000bfa6070 */
[----:B------:R-:W-:Y:S02]  /*4700*/  IADD3 R7, R0, 0x3, RZ ;  /* 0x0000000300077810 */ /* 0x000fe40007ffe0ff */
[----:B------:R-:W-:Y:S01]  /*4710*/  ISETP.GE.U32.AND P2, PT, R2, UR14, PT ;  /* 0x0000000e02007c0c */ /* 0x000fe2000bf46070 */
[----:B------:R-:W-:Y:S01]  /*4720*/  FMUL.FTZ R30, R113, R100 ;  /* 0x00000064711e7220 */ /* 0x000fe20000410000 */
[----:B------:R-:W-:-:S02]  /*4730*/  ISETP.GE.U32.AND P4, PT, R7, UR14, PT ;  /* 0x0000000e07007c0c */ /* 0x000fc4000bf86070 */
[----:B------:R-:W-:Y:S01]  /*4740*/  IADD3 R7, R0, 0x5, RZ ;  /* 0x0000000500077810 */ /* 0x000fe20007ffe0ff */
[----:B------:R-:W-:Y:S01]  /*4750*/  FMUL.FTZ R31, R116, R101 ;  /* 0x00000065741f7220 */ /* 0x000fe20000410000 */
[----:B------:R-:W-:Y:S01]  /*4760*/  FSEL R30, R30, RZ, !P6 ;  /* 0x000000ff1e1e7208 */ /* 0x000fe20007000000 */
[----:B------:R-:W-:Y:S01]  /*4770*/  FMUL.FTZ R29, R115, R102 ;  /* 0x00000066731d7220 */ /* 0x000fe20000410000 */
[----:B------:R-:W-:Y:S02]  /*4780*/  VIADD R9, R0, 0x4 ;  /* 0x0000000400097836 */ /* 0x000fe40000000000 */
[----:B------:R-:W-:Y:S02]  /*4790*/  FSEL R31, R31, RZ, !P5 ;  /* 0x000000ff1f1f7208 */ /* 0x000fe40006800000 */
[----:B------:R-:W-:Y:S02]  /*47a0*/  FSEL R29, R29, RZ, !P2 ;  /* 0x000000ff1d1d7208 */ /* 0x000fe40005000000 */
[----:B------:R-:W-:Y:S01]  /*47b0*/  ISETP.GE.U32.AND P3, PT, R9, UR14, PT ;  /* 0x0000000e09007c0c */ /* 0x000fe2000bf66070 */
[----:B------:R-:W-:Y:S01]  /*47c0*/  FMUL.FTZ R23, R120, R105 ;  /* 0x0000006978177220 */ /* 0x000fe20000410000 */
[----:B------:R-:W-:Y:S01]  /*47d0*/  FMUL.FTZ R21, R121, R106 ;  /* 0x0000006a79157220 */ /* 0x000fe20000410000 */
[----:B------:R-:W-:Y:S01]  /*47e0*/  FMUL.FTZ R27, R118, R103 ;  /* 0x00000067761b7220 */ /* 0x000fe20000410000 */
[----:B------:R-:W-:Y:S01]  /*47f0*/  FMUL.FTZ R19, R122, R107 ;  /* 0x0000006b7a137220 */ /* 0x000fe20000410000 */
[----:B------:R-:W-:-:S03]  /*4800*/  FMUL.FTZ R25, R117, R104 ;  /* 0x0000006875197220 */ /* 0x000fc60000410000 */
[----:B------:R-:W-:Y:S01]  /*4810*/  FSEL R27, R27, RZ, !P4 ;  /* 0x000000ff1b1b7208 */ /* 0x000fe20006000000 */
[----:B------:R-:W-:Y:S01]  /*4820*/  FMUL.FTZ R15, R126, R109 ;  /* 0x0000006d7e0f7220 */ /* 0x000fe20000410000 */
[----:B------:R-:W-:Y:S01]  /*4830*/  FSEL R25, R25, RZ, !P3 ;  /* 0x000000ff19197208 */ /* 0x000fe20005800000 */
[----:B------:R-:W-:Y:S01]  /*4840*/  FMUL.FTZ R13, R125, R110 ;  /* 0x0000006e7d0d7220 */ /* 0x000fe20000410000 */
[----:B------:R-:W-:Y:S01]  /*4850*/  FMUL.FTZ R17, R123, R108 ;  /* 0x0000006c7b117220 */ /* 0x000fe20000410000 */
[----:B------:R-:W-:Y:S01]  /*4860*/  FMUL.FTZ R11, R127, R112 ;  /* 0x000000707f0b7220 */ /* 0x000fe20000410000 */
[----:B------:R-:W-:Y:S01]  /*4870*/  FMUL.FTZ R9, R129, R114 ;  /* 0x0000007281097220 */ /* 0x000fe20000410000 */
[----:B------:R-:W-:Y:S01]  /*4880*/  UIMAD UR19, UR23, UR30, URZ ;  /* 0x0000001e171372a4 */ /* 0x000fe2000f8e023f */
[----:B------:R-:W-:Y:S02]  /*4890*/  IMAD.U32 R163, RZ, RZ, UR31 ;  /* 0x0000001fffa37e24 */ /* 0x000fe4000f8e00ff */
        /* <DEDUP_REMOVED lines=11> */
[----:B------:R-:W-:Y:S02]  /*4950*/  ISETP.GE.U32.AND P6, PT, R7, UR14, PT ;  /* 0x0000000e07007c0c */ /* 0x000fe4000bfc6070 */
[----:B------:R-:W-:-:S03]  /*4960*/  IADD3 R7, R0, 0x6, RZ ;  /* 0x0000000600077810 */ /* 0x000fc60007ffe0ff */
[----:B------:R-:W0:Y:S01]  /*4970*/  MUFU.EX2 R2, R2 ;  /* 0x0000000200027308 */ /* 0x000e220000000800 */
[----:B-1----:R-:W-:Y:S02]  /*4980*/  FSEL R28, R6, 1, !P5 ;  /* 0x3f800000061c7808 */ /* 0x002fe40006800000 */
[----:B------:R-:W-:-:S05]  /*4990*/  ISETP.GE.U32.AND P5, PT, R7, UR14, PT ;  /* 0x0000000e07007c0c */ /* 0x000fca000bfa6070 */
[----:B------:R-:W1:Y:S01]  /*49a0*/  MUFU.EX2 R3, R3 ;  /* 0x0000000300037308 */ /* 0x000e620000000800 */
[----:B------:R-:W-:Y:S02]  /*49b0*/  VIADD R7, R0, 0x7 ;  /* 0x0000000700077836 */ /* 0x000fe40000000000 */
[----:B------:R-:W-:-:S05]  /*49c0*/  FMUL.FTZ R6, R5, R106 ;  /* 0x0000006a05067220 */ /* 0x000fca0000410000 */
[----:B------:R-:W3:Y:S01]  /*49d0*/  MUFU.EX2 R4, R4 ;  /* 0x0000000400047308 */ /* 0x000ee20000000800 */
[----:B--2---:R-:W-:Y:S02]  /*49e0*/  FSEL R26, R8, 1, !P2 ;  /* 0x3f800000081a7808 */ /* 0x004fe40005000000 */
[----:B------:R-:W-:Y:S01]  /*49f0*/  ISETP.GE.U32.AND P2, PT, R7, UR14, PT ;  /* 0x0000000e07007c0c */ /* 0x000fe2000bf46070 */
[----:B------:R-:W-:Y:S01]  /*4a00*/  FMUL.FTZ R7, R5, R107 ;  /* 0x0000006b05077220 */ /* 0x000fe20000410000 */
[----:B0-----:R-:W-:-:S03]  /*4a10*/  FSEL R22, R2, 1, !P3 ;  /* 0x3f80000002167808 */ /* 0x001fc60005800000 */
[----:B------:R-:W0:Y:S01]  /*4a20*/  MUFU.EX2 R6, R6 ;  /* 0x0000000600067308 */ /* 0x000e220000000800 */
[----:B------:R-:W-:Y:S01]  /*4a30*/  VIADD R2, R0, 0xa ;  /* 0x0000000a00027836 */ /* 0x000fe20000000000 */
[----:B-1----:R-:W-:Y:S01]  /*4a40*/  FSEL R24, R3, 1, !P4 ;  /* 0x3f80000003187808 */ /* 0x002fe20006000000 */
[----:B------:R-:W-:Y:S01]  /*4a50*/  FMUL.FTZ R3, R5, R108 ;  /* 0x0000006c05037220 */ /* 0x000fe20000410000 */
[----:B------:R-:W-:-:S04]  /*4a60*/  FSEL R23, R23, RZ, !P6 ;  /* 0x000000ff17177208 */ /* 0x000fc80007000000 */
[----:B------:R-:W1:Y:S01]  /*4a70*/  MUFU.EX2 R7, R7 ;  /* 0x0000000700077308 */ /* 0x000e620000000800 */
[----:B---3--:R-:W-:Y:S02]  /*4a80*/  FSEL R20, R4, 1, !P6 ;  /* 0x3f80000004147808 */ /* 0x008fe40007000000 */
[----:B------:R-:W-:Y:S01]  /*4a90*/  ISETP.GE.U32.AND P6, PT, R2, UR14, PT ;  /* 0x0000000e02007c0c */ /* 0x000fe2000bfc6070 */
[----:B------:R-:W-:Y:S01]  /*4aa0*/  FMUL.FTZ R2, R5, R109 ;  /* 0x0000006d05027220 */ /* 0x000fe20000410000 */
[----:B------:R-:W-:-:S03]  /*4ab0*/  IADD3 R4, R0, 0xb, RZ ;  /* 0x0000000b00047810 */ /* 0x000fc60007ffe0ff */
[----:B------:R-:W2:Y:S01]  /*4ac0*/  MUFU.EX2 R3, R3 ;  /* 0x0000000300037308 */ /* 0x000ea20000000800 */
[----:B------:R-:W-:Y:S02]  /*4ad0*/  FSEL R21, R21, RZ, !P5 ;  /* 0x000000ff15157208 */ /* 0x000fe40006800000 */
[----:B0-----:R-:W-:Y:S02]  /*4ae0*/  FSEL R18, R6, 1, !P5 ;  /* 0x3f80000006127808 */ /* 0x001fe40006800000 */
[----:B------:R-:W-:-:S03]  /*4af0*/  ISETP.GE.U32.AND P5, PT, R4, UR14, PT ;  /* 0x0000000e04007c0c */ /* 0x000fc6000bfa6070 */
[----:B------:R-:W0:Y:S01]  /*4b00*/  MUFU.EX2 R2, R2 ;  /* 0x0000000200027308 */ /* 0x000e220000000800 */
[C---:B------:R-:W-:Y:S02]  /*4b10*/  IADD3 R8, R0.reuse, 0x8, RZ ;  /* 0x0000000800087810 */ /* 0x040fe40007ffe0ff */
[----:B------:R-:W-:Y:S02]  /*4b20*/  IADD3 R4, R0, 0xc, RZ ;  /* 0x0000000c00047810 */ /* 0x000fe40007ffe0ff */
[----:B------:R-:W-:Y:S02]  /*4b30*/  FSEL R19, R19, RZ, !P2 ;  /* 0x000000ff13137208 */ /* 0x000fe40005000000 */
[----:B-1----:R-:W-:Y:S02]  /*4b40*/  FSEL R16, R7, 1, !P2 ;  /* 0x3f80000007107808 */ /* 0x002fe40005000000 */
[----:B------:R-:W-:Y:S02]  /*4b50*/  ISETP.GE.U32.AND P4, PT, R8, UR14, PT ;  /* 0x0000000e08007c0c */ /* 0x000fe4000bf86070 */
[----:B------:R-:W-:Y:S01]  /*4b60*/  ISETP.GE.U32.AND P2, PT, R4, UR14, PT ;  /* 0x0000000e04007c0c */ /* 0x000fe2000bf46070 */
[----:B------:R-:W-:Y:S01]  /*4b70*/  FMUL.FTZ R4, R5, R110 ;  /* 0x0000006e05047220 */ /* 0x000fe20000410000 */
[----:B------:R-:W-:-:S02]  /*4b80*/  IADD3 R8, R0, 0x9, RZ ;  /* 0x0000000900087810 */ /* 0x000fc40007ffe0ff */
[----:B--2---:R-:W-:Y:S02]  /*4b90*/  FSEL R14, R3, 1, !P4 ;  /* 0x3f800000030e7808 */ /* 0x004fe40006000000 */
[----:B------:R-:W-:Y:S01]  /*4ba0*/  ISETP.GE.U32.AND P3, PT, R8, UR14, PT ;  /* 0x0000000e08007c0c */ /* 0x000fe2000bf66070 */
[----:B------:R-:W1:Y:S01]  /*4bb0*/  MUFU.EX2 R4, R4 ;  /* 0x0000000400047308 */ /* 0x000e620000000800 */
[----:B------:R-:W-:Y:S02]  /*4bc0*/  IADD3 R3, R0, 0xe, RZ ;  /* 0x0000000e00037810 */ /* 0x000fe40007ffe0ff */
[----:B0-----:R-:W-:Y:S01]  /*4bd0*/  FSEL R12, R2, 1, !P3 ;  /* 0x3f800000020c7808 */ /* 0x001fe20005800000 */
[-C--:B------:R-:W-:Y:S01]  /*4be0*/  FFMA.FTZ R2, R30, R28.reuse, R31 ;  /* 0x0000001c1e027223 */ /* 0x080fe2000001001f */
[----:B------:R-:W-:Y:S02]  /*4bf0*/  FSEL R15, R15, RZ, !P3 ;  /* 0x000000ff0f0f7208 */ /* 0x000fe40005800000 */
[----:B------:R-:W-:Y:S01]  /*4c00*/  ISETP.GE.U32.AND P3, PT, R3, UR14, PT ;  /* 0x0000000e03007c0c */ /* 0x000fe2000bf66070 */
[----:B------:R-:W-:Y:S01]  /*4c10*/  FMUL.FTZ R3, R33, R28 ;  /* 0x0000001c21037220 */ /* 0x000fe20000410000 */
[----:B------:R-:W-:-:S03]  /*4c20*/  FFMA.FTZ R2, R26, R2, R29 ;  /* 0x000000021a027223 */ /* 0x000fc6000001001d */
[----:B------:R-:W-:Y:S01]  /*4c30*/  FMUL.FTZ R3, R26, R3 ;  /* 0x000000031a037220 */ /* 0x000fe20000410000 */
[----:B------:R-:W-:Y:S01]  /*4c40*/  FFMA.FTZ R2, R24, R2, R27 ;  /* 0x0000000218027223 */ /* 0x000fe2000001001b */
[C---:B------:R-:W-:Y:S01]  /*4c50*/  VIADD R6, R0.reuse, 0xd ;  /* 0x0000000d00067836 */ /* 0x040fe20000000000 */
[----:B------:R-:W-:Y:S01]  /*4c60*/  IADD3 R0, R0, 0xf, RZ ;  /* 0x0000000f00007810 */ /* 0x000fe20007ffe0ff */
[----:B------:R-:W-:Y:S01]  /*4c70*/  FMUL.FTZ R3, R24, R3 ;  /* 0x0000000318037220 */ /* 0x000fe20000410000 */
[C---:B------:R-:W-:Y:S01]  /*4c80*/  FFMA.FTZ R2, R22.reuse, R2, R25 ;  /* 0x0000000216027223 */ /* 0x040fe20000010019 */
[----:B------:R-:W-:Y:S01]  /*4c90*/  FMUL.FTZ R7, R5, R111 ;  /* 0x0000006f05077220 */ /* 0x000fe20000410000 */
[----:B------:R-:W-:Y:S01]  /*4ca0*/  FSEL R13, R13, RZ, !P6 ;  /* 0x000000ff0d0d7208 */ /* 0x000fe20007000000 */
[----:B------:R-:W-:Y:S01]  /*4cb0*/  FMUL.FTZ R3, R22, R3 ;  /* 0x0000000316037220 */ /* 0x000fe20000410000 */
[----:B-1----:R-:W-:Y:S02]  /*4cc0*/  FSEL R10, R4, 1, !P6 ;  /* 0x3f800000040a7808 */ /* 0x002fe40007000000 */
[----:B------:R-:W-:-:S02]  /*4cd0*/  FSEL R17, R17, RZ, !P4 ;  /* 0x000000ff11117208 */ /* 0x000fc40006000000 */
[----:B------:R-:W-:Y:S01]  /*4ce0*/  ISETP.GE.U32.AND P6, PT, R0, UR14, PT ;  /* 0x0000000e00007c0c */ /* 0x000fe2000bfc6070 */
[----:B------:R-:W-:Y:S01]  /*4cf0*/  FFMA.FTZ R0, R20, R2, R23 ;  /* 0x0000000214007223 */ /* 0x000fe20000010017 */
[----:B------:R-:W-:Y:S01]  /*4d00*/  ISETP.GE.U32.AND P4, PT, R6, UR14, PT ;  /* 0x0000000e06007c0c */ /* 0x000fe2000bf86070 */
[C---:B------:R-:W-:Y:S01]  /*4d10*/  FMUL.FTZ R6, R5.reuse, R112 ;  /* 0x0000007005067220 */ /* 0x040fe20000410000 */
[----:B------:R-:W-:Y:S01]  /*4d20*/  FMUL.FTZ R3, R20, R3 ;  /* 0x0000000314037220 */ /* 0x000fe20000410000 */
[----:B------:R-:W0:Y:S01]  /*4d30*/  MUFU.EX2 R7, R7 ;  /* 0x0000000700077308 */ /* 0x000e220000000800 */
[C---:B------:R-:W-:Y:S01]  /*4d40*/  FFMA.FTZ R0, R18.reuse, R0, R21 ;  /* 0x0000000012007223 */ /* 0x040fe20000010015 */
[C---:B------:R-:W-:Y:S01]  /*4d50*/  FMUL.FTZ R4, R5.reuse, R114 ;  /* 0x0000007205047220 */ /* 0x040fe20000410000 */
[----:B------:R-:W-:Y:S01]  /*4d60*/  FMUL.FTZ R3, R18, R3 ;  /* 0x0000000312037220 */ /* 0x000fe20000410000 */
[----:B------:R-:W-:Y:S01]  /*4d70*/  FMUL.FTZ R2, R5, R119 ;  /* 0x0000007705027220 */ /* 0x000fe20000410000 */
[----:B------:R-:W-:-:S03]  /*4d80*/  FFMA.FTZ R0, R16, R0, R19 ;  /* 0x0000000010007223 */ /* 0x000fc60000010013 */
[----:B------:R-:W1:Y:S01]  /*4d90*/  MUFU.EX2 R6, R6 ;  /* 0x0000000600067308 */ /* 0x000e620000000800 */
[----:B------:R-:W-:Y:S01]  /*4da0*/  FMUL.FTZ R3, R16, R3 ;  /* 0x0000000310037220 */ /* 0x000fe20000410000 */
[----:B------:R-:W-:Y:S01]  /*4db0*/  FFMA.FTZ R40, R14, R0, R17 ;  /* 0x000000000e287223 */ /* 0x000fe20000010011 */
[----:B------:R-:W-:Y:S01]  /*4dc0*/  FMUL.FTZ R0, R5, R124 ;  /* 0x0000007c05007220 */ /* 0x000fe20000410000 */
[----:B------:R-:W-:Y:S01]  /*4dd0*/  FMUL.FTZ R8, R128, R111 ;  /* 0x0000006f80087220 */ /* 0x000fe20000410000 */
[----:B------:R-:W-:-:S03]  /*4de0*/  FMUL.FTZ R3, R14, R3 ;  /* 0x000000030e037220 */ /* 0x000fc60000410000 */
[----:B------:R-:W2:Y:S01]  /*4df0*/  MUFU.EX2 R4, R4 ;  /* 0x0000000400047308 */ /* 0x000ea20000000800 */
[C---:B------:R-:W-:Y:S01]  /*4e00*/  FFMA.FTZ R40, R12.reuse, R40, R15 ;  /* 0x000000280c287223 */ /* 0x040fe2000001000f */
[----:B------:R-:W-:Y:S01]  /*4e10*/  FMUL.FTZ R3, R12, R3 ;  /* 0x000000030c037220 */ /* 0x000fe20000410000 */
[----:B------:R-:W-:-:S05]  /*4e20*/  FSEL R8, R8, RZ, !P5 ;  /* 0x000000ff08087208 */ /* 0x000fca0006800000 */
[----:B------:R-:W3:Y:S01]  /*4e30*/  MUFU.EX2 R2, R2 ;  /* 0x0000000200027308 */ /* 0x000ee20000000800 */
[----:B0-----:R-:W-:Y:S01]  /*4e40*/  FSEL R7, R7, 1, !P5 ;  /* 0x3f80000007077808 */ /* 0x001fe20006800000 */
[C---:B------:R-:W-:Y:S01]  /*4e50*/  FFMA.FTZ R41, R10.reuse, R40, R13 ;  /* 0x000000280a297223 */ /* 0x040fe2000001000d */
[----:B------:R-:W-:-:S05]  /*4e60*/  FMUL.FTZ R40, R10, R3 ;  /* 0x000000030a287220 */ /* 0x000fca0000410000 */
[----:B------:R-:W0:Y:S01]  /*4e70*/  MUFU.EX2 R0, R0 ;  /* 0x0000000000007308 */ /* 0x000e220000000800 */
[----:B------:R-:W-:Y:S01]  /*4e80*/  FSEL R11, R11, RZ, !P2 ;  /* 0x000000ff0b0b7208 */ /* 0x000fe20005000000 */
[C---:B------:R-:W-:Y:S01]  /*4e90*/  FFMA.FTZ R3, R7.reuse, R41, R8 ;  /* 0x0000002907037223 */ /* 0x040fe20000010008 */
[----:B-1----:R-:W-:Y:S01]  /*4ea0*/  FSEL R6, R6, 1, !P2 ;  /* 0x3f80000006067808 */ /* 0x002fe20005000000 */
[----:B------:R-:W-:Y:S01]  /*4eb0*/  FMUL.FTZ R41, R7, R40 ;  /* 0x0000002807297220 */ /* 0x000fe20000410000 */
[----:B------:R-:W-:Y:S01]  /*4ec0*/  FMUL.FTZ R5, R130, R119 ;  /* 0x0000007782057220 */ /* 0x000fe20000410000 */
[----:B------:R-:W-:Y:S02]  /*4ed0*/  FSEL R9, R9, RZ, !P4 ;  /* 0x000000ff09097208 */ /* 0x000fe40006000000 */
[----:B--2---:R-:W-:Y:S01]  /*4ee0*/  FSEL R4, R4, 1, !P4 ;  /* 0x3f80000004047808 */ /* 0x004fe20006000000 */
[C---:B------:R-:W-:Y:S01]  /*4ef0*/  FFMA.FTZ R40, R6.reuse, R3, R11 ;  /* 0x0000000306287223 */ /* 0x040fe2000001000b */
[----:B------:R-:W-:Y:S01]  /*4f00*/  FMUL.FTZ R41, R6, R41 ;  /* 0x0000002906297220 */ /* 0x000fe20000410000 */
[----:B------:R-:W-:Y:S01]  /*4f10*/  FMUL.FTZ R3, R131, R124 ;  /* 0x0000007c83037220 */ /* 0x000fe20000410000 */
[----:B------:R-:W-:Y:S01]  /*4f20*/  FSEL R5, R5, RZ, !P3 ;  /* 0x000000ff05057208 */ /* 0x000fe20005800000 */
[----:B------:R-:W-:Y:S01]  /*4f30*/  FFMA.FTZ R40, R4, R40, R9 ;  /* 0x0000002804287223 */ /* 0x000fe20000010009 */
[----:B---3--:R-:W-:Y:S01]  /*4f40*/  FSEL R2, R2, 1, !P3 ;  /* 0x3f80000002027808 */ /* 0x008fe20005800000 */
[----:B------:R-:W-:Y:S01]  /*4f50*/  FMUL.FTZ R41, R4, R41 ;  /* 0x0000002904297220 */ /* 0x000fe20000410000 */
[----:B------:R-:W-:-:S02]  /*4f60*/  FSEL R3, R3, RZ, !P6 ;  /* 0x000000ff03037208 */ /* 0x000fc40007000000 */
[----:B0-----:R-:W-:Y:S01]  /*4f70*/  FSEL R0, R0, 1, !P6 ;  /* 0x3f80000000007808 */ /* 0x001fe20007000000 */
[C---:B------:R-:W-:Y:S01]  /*4f80*/  FFMA.FTZ R40, R2.reuse, R40, R5 ;  /* 0x0000002802287223 */ /* 0x040fe20000010005 */
[----:B------:R-:W-:-:S03]  /*4f90*/  FMUL.FTZ R41, R2, R41 ;  /* 0x0000002902297220 */ /* 0x000fc60000410000 */
[C---:B------:R-:W-:Y:S01]  /*4fa0*/  FFMA.FTZ R89, R0.reuse, R40, R3 ;  /* 0x0000002800597223 */ /* 0x040fe20000010003 */
[----:B------:R-:W-:-:S04]  /*4fb0*/  FMUL.FTZ R88, R0, R41 ;  /* 0x0000002900587220 */ /* 0x000fc80000410000 */
[----:B------:R-:W0:Y:S04]  /*4fc0*/  SHFL.UP PT, R42, R89, 0x1, RZ ;  /* 0x04200000592a7989 */ /* 0x000e2800000e00ff */
[----:B------:R-:W1:Y:S01]  /*4fd0*/  SHFL.UP PT, R43, R88, 0x1, RZ ;  /* 0x04200000582b7989 */ /* 0x000e6200000e00ff */
[----:B------:R-:W-:Y:S01]  /*4fe0*/  IMAD R163, R34, R163, UR19 ;  /* 0x0000001322a37e24 */ /* 0x000fe2000f8e02a3 */
[----:B------:R-:W-:Y:S01]  /*4ff0*/  ISETP.GE.AND P2, PT, R36, 0x1, PT ;  /* 0x000000012400780c */ /* 0x000fe20003f46270 */
[----:B------:R-:W-:Y:S01]  /*5000*/  IMAD.WIDE.U32 R40, R34, UR30, RZ ;  /* 0x0000001e22287c25 */ /* 0x000fe2000f8e00ff */
[----:B------:R-:W-:-:S04]  /*5010*/  UIMAD UR15, UR15, UR32, URZ ;  /* 0x000000200f0f72a4 */ /* 0x000fc8000f8e023f */
[----:B------:R-:W-:Y:S02]  /*5020*/  IADD3 R41, R41, R163, RZ ;  /* 0x000000a329297210 */ /* 0x000fe40007ffe0ff */
[----:B------:R-:W-:Y:S01]  /*5030*/  MOV R163, UR32 ;  /* 0x0000002000a37c02 */ /* 0x000fe20008000f00 */
[----:B------:R-:W-:-:S04]  /*5040*/  UIMAD UR15, UR7, UR33, UR15 ;  /* 0x00000021070f72a4 */ /* 0x000fc8000f8e020f */
[----:B------:R-:W-:-:S04]  /*5050*/  IMAD.WIDE.U32 R40, R163, UR7, R40 ;  /* 0x00000007a3287c25 */ /* 0x000fc8000f8e0028 */
[----:B------:R-:W-:Y:S02]  /*5060*/  VIADD R41, R41, UR15 ;  /* 0x0000000f29297c36 */ /* 0x000fe40008000000 */
[C---:B0-----:R-:W-:Y:S01]  /*5070*/  @P2 FFMA.FTZ R89, R88.reuse, R42, R89 ;  /* 0x0000002a58592223 */ /* 0x041fe20000010059 */
[----:B-1----:R-:W-:Y:S01]  /*5080*/  @P2 FMUL.FTZ R88, R88, R43 ;  /* 0x0000002b58582220 */ /* 0x002fe20000410000 */
[----:B------:R-:W-:-:S04]  /*5090*/  LEA R42, P2, R40, UR34, 0x2 ;  /* 0x00000022282a7c11 */ /* 0x000fc8000f8410ff */
        /* <DEDUP_REMOVED lines=20> */
[----:B------:R-:W-:Y:S01]  /*51e0*/  ISETP.GE.AND P2, PT, R36, 0x10, PT ;  /* 0x000000102400780c */ /* 0x000fe20003f46270 */
[----:B------:R-:W-:Y:S02]  /*51f0*/  UMOV UR15, 0x400 ;  /* 0x00000400000f7882 */ /* 0x000fe40000000000 */
[----:B------:R-:W-:Y:S01]  /*5200*/  STS.U16 [R58], R153 ;  /* 0x000000993a007388 */ /* 0x000fe20000000400 */
[----:B--2---:R-:W-:-:S03]  /*5210*/  ULEA UR15, UR19, UR15, 0x18 ;  /* 0x0000000f130f7291 */ /* 0x004fc6000f8ec03f */
[----:B------:R-:W-:Y:S04]  /*5220*/  STS.U16 [R59+0x40], R82 ;  /* 0x000040523b007388 */ /* 0x000fe80000000400 */
[----:B----4-:R2:W-:Y:S04]  /*5230*/  STS.U16 [R60+0x80], R83 ;  /* 0x000080533c007388 */ /* 0x0105e80000000400 */
[----:B------:R3:W-:Y:S04]  /*5240*/  STS.U16 [R61+0xc0], R90 ;  /* 0x0000c05a3d007388 */ /* 0x0007e80000000400 */
[----:B------:R-:W-:Y:S01]  /*5250*/  STS.U16 [R62+0x100], R91 ;  /* 0x0001005b3e007388 */ /* 0x000fe20000000400 */
[----:B0-----:R-:W-:Y:S01]  /*5260*/  @P2 FFMA.FTZ R89, R88, R40, R89 ;  /* 0x0000002858592223 */ /* 0x001fe20000010059 */
[----:B--2---:R-:W-:-:S02]  /*5270*/  HFMA2.MMA R83, -RZ, RZ, 0, 0 ;  /* 0x00000000ff537435 */ /* 0x004fc400000001ff */
[----:B------:R0:W-:Y:S01]  /*5280*/  STS.U16 [R63+0x140], R148 ;  /* 0x000140943f007388 */ /* 0x0001e20000000400 */
[----:B------:R-:W-:-:S03]  /*5290*/  ULEA UR39, UR7, UR15, 0x3 ;  /* 0x0000000f07277291 */ /* 0x000fc6000f8e183f */
[----:B------:R-:W-:Y:S01]  /*52a0*/  STS.U16 [R64+0x180], R151 ;  /* 0x0001809740007388 */ /* 0x000fe20000000400 */
[----:B------:R-:W-:-:S03]  /*52b0*/  @!P3 SHF.R.U32.HI R40, RZ, 0x2, R32 ;  /* 0x00000002ff28b819 */ /* 0x000fc60000011620 */
[----:B------:R-:W-:Y:S01]  /*52c0*/  STS.U16 [R65+0x1c0], R150 ;  /* 0x0001c09641007388 */ /* 0x000fe20000000400 */
[----:B------:R-:W-:-:S03]  /*52d0*/  MOV R82, 0x3f800000 ;  /* 0x3f80000000527802 */ /* 0x000fc60000000f00 */
[----:B------:R-:W-:Y:S04]  /*52e0*/  STS.U16 [R66+0x200], R155 ;  /* 0x0002009b42007388 */ /* 0x000fe80000000400 */
[----:B------:R-:W-:Y:S01]  /*52f0*/  STS.U16 [R67+0x240], R152 ;  /* 0x0002409843007388 */ /* 0x000fe20000000400 */
[----:B-1----:R-:W-:-:S03]  /*5300*/  @P2 FMUL.FTZ R88, R88, R41 ;  /* 0x0000002958582220 */ /* 0x002fc60000410000 */
[----:B------:R-:W-:Y:S01]  /*5310*/  STS.U16 [R68+0x280], R157 ;  /* 0x0002809d44007388 */ /* 0x000fe20000000400 */
[----:B---3--:R-:W-:-:S03]  /*5320*/  @!P3 LOP3.LUT R90, R40, 0x3ffffff8, RZ, 0xc0, !PT ;  /* 0x3ffffff8285ab812 */ /* 0x008fc600078ec0ff */
        /* <DEDUP_REMOVED lines=13> */
[----:B------:R-:W1:Y:S04]  /*5400*/  @!P0 LDS.64 R82, [UR39+0x870] ;  /* 0x00087027ff528984 */ /* 0x000e680008000a00 */
        /* <DEDUP_REMOVED lines=9> */
[----:B0-----:R0:W5:Y:S04]  /*54a0*/  LDG.E R148, desc[UR16][R42.64] ;  /* 0x000000102a947981 */ /* 0x001168000c1e1900 */
[----:B------:R2:W-:Y:S01]  /*54b0*/  @!P3 STS.64 [R90+UR15+0x850], R88 ;  /* 0x000850585a00b988 */ /* 0x0005e20008000a0f */
[----:B------:R-:W-:Y:S01]  /*54c0*/  SHF.R.U32.HI R40, RZ, 0x5, R32 ;  /* 0x00000005ff287819 */ /* 0x000fe20000011620 */
[----:B------:R-:W-:Y:S03]  /*54d0*/  BAR.SYNC.DEFER_BLOCKING 0x0 ;  /* 0x0000000000007b1d */ /* 0x000fe60000010000 */
[----:B------:R-:W-:-:S03]  /*54e0*/  ISETP.NE.AND P2, PT, R40, RZ, PT ;  /* 0x000000ff2800720c */ /* 0x000fc60003f45270 */
[----:B0-----:R-:W0:Y:S04]  /*54f0*/  LDS.128 R40, [UR15+0x850] ;  /* 0x0008500fff287984 */ /* 0x001e280008000c00 */
[----:B------:R-:W-:Y:S04]  /*5500*/  SHFL.UP PT, R89, R89, 0x1, RZ ;  /* 0x0420000059597989 */ /* 0x000fe800000e00ff */
[----:B------:R-:W3:Y:S01]  /*5510*/  SHFL.UP PT, R88, R88, 0x1, RZ ;  /* 0x0420000058587989 */ /* 0x000ee200000e00ff */
[----:B------:R-:W-:Y:S01]  /*5520*/  ISETP.NE.AND P3, PT, R36, RZ, P2 ;  /* 0x000000ff2400720c */ /* 0x000fe20001765270 */
[----:B------:R-:W-:Y:S01]  /*5530*/  BSSY B0, `(.L_x_3421) ;  /* 0x0000012000007945 */ /* 0x000fe20003800000 */
[----:B-1----:R-:W-:Y:S01]  /*5540*/  @P2 MOV R91, R83 ;  /* 0x00000053005b2202 */ /* 0x002fe20000000f00 */
[----:B--2---:R-:W-:-:S02]  /*5550*/  @P2 IMAD.MOV.U32 R90, RZ, RZ, R82 ;  /* 0x000000ffff5a2224 */ /* 0x004fc400078e0052 */
[----:B0-----:R-:W-:-:S08]  /*5560*/  FFMA.FTZ R43, R41, R42, R43 ;  /* 0x0000002a292b7223 */ /* 0x001fd0000001002b */
        /* <DEDUP_REMOVED lines=14> */
.L_x_3422:
[----:B------:R-:W-:Y:S05]  /*5650*/  BSYNC B0 ;  /* 0x0000000000007941 */ /* 0x000fea0003800000 */
.L_x_3421:
[----:B------:R-:W-:Y:S01]  /*5660*/  BAR.SYNC.DEFER_BLOCKING 0x0 ;  /* 0x0000000000007b1d */ /* 0x000fe20000010000 */
[----:B------:R-:W-:Y:S01]  /*5670*/  ISETP.NE.AND P2, PT, R32, RZ, PT ;  /* 0x000000ff2000720c */ /* 0x000fe20003f45270 */
[----:B------:R-:W-:Y:S02]  /*5680*/  HADD2.F32 R165, -RZ, R165.H0_H0 ;  /* 0x200000a5ffa57230 */ /* 0x000fe40000004100 */
[----:B------:R-:W-:Y:S02]  /*5690*/  HADD2.F32 R163, -RZ, R163.H0_H0 ;  /* 0x200000a3ffa37230 */ /* 0x000fe40000004100 */
[----:B------:R-:W-:Y:S01]  /*56a0*/  BSSY B0, `(.L_x_3423) ;  /* 0x0000035000007945 */ /* 0x000fe20003800000 */
[----:B------:R-:W-:Y:S02]  /*56b0*/  HADD2.F32 R161, -RZ, R161.H0_H0 ;  /* 0x200000a1ffa17230 */ /* 0x000fe40000004100 */
[----:B------:R-:W-:Y:S02]  /*56c0*/  HADD2.F32 R159, -RZ, R159.H0_H0 ;  /* 0x2000009fff9f7230 */ /* 0x000fe40000004100 */
[----:B------:R-:W-:-:S02]  /*56d0*/  HADD2.F32 R157, -RZ, R157.H0_H0 ;  /* 0x2000009dff9d7230 */ /* 0x000fc40000004100 */
[----:B------:R-:W-:Y:S02]  /*56e0*/  HADD2.F32 R155, -RZ, R155.H0_H0 ;  /* 0x2000009bff9b7230 */ /* 0x000fe40000004100 */
[----:B------:R-:W-:Y:S02]  /*56f0*/  HADD2.F32 R153, -RZ, R153.H0_H0 ;  /* 0x20000099ff997230 */ /* 0x000fe40000004100 */
[----:B------:R-:W-:Y:S01]  /*5700*/  HADD2.F32 R151, -RZ, R151.H0_H0 ;  /* 0x20000097ff977230 */ /* 0x000fe20000004100 */
[----:B------:R-:W1:Y:S02]  /*5710*/  LDS R41, [UR15+0x86c] ;  /* 0x00086c0fff297984 */ /* 0x000e640008000800 */
[----:B-1----:R-:W-:Y:S01]  /*5720*/  @P2 FFMA.FTZ R89, R41, R88, R89 ;  /* 0x0000005829592223 */ /* 0x002fe20000010059 */
[----:B------:R-:W-:Y:S01]  /*5730*/  ISETP.NE.AND P2, PT, R32, RZ, PT ;  /* 0x000000ff2000720c */ /* 0x000fe20003f45270 */
[----:B------:R-:W-:Y:S02]  /*5740*/  HADD2.F32 R41, -RZ, R150.H0_H0 ;  /* 0x20000096ff297230 */ /* 0x000fe40000004100 */
        /* <DEDUP_REMOVED lines=23> */
[----:B------:R-:W-:Y:S06]  /*58c0*/  @P2 BRA `(.L_x_3424) ;  /* 0x0000000000482947 */ /* 0x000fec0003800000 */
[----:B------:R-:W1:Y:S01]  /*58d0*/  S2UR UR20, SR_CTAID.X ;  /* 0x00000000001479c3 */ /* 0x000e620000002500 */
[----:B------:R2:W-:Y:S07]  /*58e0*/  STS.64 [UR39+0x870], R90 ;  /* 0x0008705aff007988 */ /* 0x0005ee0008000a27 */
[----:B------:R-:W3:Y:S01]  /*58f0*/  S2UR UR19, SR_CTAID.Y ;  /* 0x00000000001379c3 */ /* 0x000ee20000002600 */
[----:B-1----:R-:W-:Y:S01]  /*5900*/  MOV R35, UR20 ;  /* 0x0000001400237c02 */ /* 0x002fe20008000f00 */
[----:B---3--:R-:W-:-:S04]  /*5910*/  IMAD.U32 R34, RZ, RZ, UR19 ;  /* 0x00000013ff227e24 */ /* 0x008fc8000f8e00ff */
        /* <DEDUP_REMOVED lines=13> */
.L_x_3424:
[----:B------:R-:W-:Y:S05]  /*59f0*/  BSYNC B0 ;  /* 0x0000000000007941 */ /* 0x000fea0003800000 */
.L_x_3423:
        /* <DEDUP_REMOVED lines=36> */
.L_x_3420:
[----:B------:R-:W-:Y:S01]  /*5c40*/  BAR.SYNC.DEFER_BLOCKING 0x0 ;  /* 0x0000000000007b1d */ /* 0x000fe20000010000 */
[----:B------:R-:W-:Y:S01]  /*5c50*/  F2FP.F16.F32.PACK_AB R0, R133, R132 ;  /* 0x000000848500723e */ /* 0x000fe200000000ff */
[----:B------:R-:W-:Y:S01]  /*5c60*/  USHF.L.U32 UR24, UR6, 0xa, URZ ;  /* 0x0000000a06187899 */ /* 0x000fe2000800063f */
[----:B--2---:R-:W-:Y:S02]  /*5c70*/  F2FP.F16.F32.PACK_AB R2, R135, R134 ;  /* 0x000000868702723e */ /* 0x004fe400000000ff */
        /* <DEDUP_REMOVED lines=13> */
[----:B------:R-:W-:Y:S01]  /*5d50*/  PRMT R40, R2, 0x7610, R40 ;  /* 0x0000761002287816 */ /* 0x000fe20000000028 */
[----:B------:R1:W-:Y:S01]  /*5d60*/  STS.U16 [R74], R3 ;  /* 0x000000034a007388 */ /* 0x0003e20000000400 */
[----:B------:R-:W-:-:S02]  /*5d70*/  PRMT R46, R0, 0x7610, R46 ;  /* 0x00007610002e7816 */ /* 0x000fc4000000002e */
[----:B------:R-:W-:Y:S01]  /*5d80*/  ISETP.NE.AND P0, PT, R32, RZ, PT ;  /* 0x000000ff2000720c */ /* 0x000fe20003f05270 */
[----:B------:R2:W-:Y:S01]  /*5d90*/  STS.U16 [R75+0x2], R4 ;  /* 0x000002044b007388 */ /* 0x0005e20000000400 */
[----:B------:R-:W-:-:S03]  /*5da0*/  LOP3.LUT R11, R38, R37, RZ, 0xfc, !PT ;  /* 0x00000025260b7212 */ /* 0x000fc600078efcff */
[----:B------:R3:W-:Y:S01]  /*5db0*/  STS.U16 [R76+0x4], R5 ;  /* 0x000004054c007388 */ /* 0x0007e20000000400 */
[----:B-1----:R-:W-:Y:S02]  /*5dc0*/  PRMT R3, R2, 0x7632, R3 ;  /* 0x0000763202037816 */ /* 0x002fe40000000003 */
[----:B------:R-:W-:Y:S01]  /*5dd0*/  F2FP.F16.F32.PACK_AB R2, R143, R142 ;  /* 0x0000008e8f02723e */ /* 0x000fe200000000ff */
[----:B------:R1:W-:Y:S01]  /*5de0*/  STS.U16 [R77+0x6], R6 ;  /* 0x000006064d007388 */ /* 0x0003e20000000400 */
[----:B--2---:R-:W-:Y:S02]  /*5df0*/  PRMT R4, R0, 0x7632, R4 ;  /* 0x0000763200047816 */ /* 0x004fe40000000004 */
[----:B------:R-:W-:Y:S01]  /*5e00*/  F2FP.F16.F32.PACK_AB R0, R145, R144 ;  /* 0x000000909100723e */ /* 0x000fe200000000ff */
[----:B------:R-:W-:Y:S01]  /*5e10*/  STS.U16 [R78+0x8], R7 ;  /* 0x000008074e007388 */ /* 0x000fe20000000400 */
[C---:B------:R-:W-:Y:S02]  /*5e20*/  PRMT R47, R2.reuse, 0x7610, R47 ;  /* 0x00007610022f7816 */ /* 0x040fe4000000002f */
[----:B---3--:R-:W-:Y:S01]  /*5e30*/  PRMT R5, R2, 0x7632, R5 ;  /* 0x0000763202057816 */ /* 0x008fe20000000005 */
[----:B------:R-:W-:Y:S01]  /*5e40*/  STS.U16 [R79+0xa], R8 ;  /* 0x00000a084f007388 */ /* 0x000fe20000000400 */
[----:B------:R-:W-:-:S02]  /*5e50*/  F2FP.F16.F32.PACK_AB R2, R147, R146 ;  /* 0x000000929302723e */ /* 0x000fc400000000ff */
[C---:B------:R-:W-:Y:S01]  /*5e60*/  PRMT R48, R0.reuse, 0x7610, R48 ;  /* 0x0000761000307816 */ /* 0x040fe20000000030 */
[----:B------:R2:W-:Y:S01]  /*5e70*/  STS.U16 [R80+0xc], R40 ;  /* 0x00000c2850007388 */ /* 0x0005e20000000400 */
[----:B-1----:R-:W-:Y:S02]  /*5e80*/  PRMT R6, R0, 0x7632, R6 ;  /* 0x0000763200067816 */ /* 0x002fe40000000006 */
[----:B------:R-:W-:Y:S01]  /*5e90*/  MOV R0, UR14 ;  /* 0x0000000e00007c02 */ /* 0x000fe20008000f00 */
[----:B------:R1:W-:Y:S04]  /*5ea0*/  STS.U16 [R81+0xe], R3 ;  /* 0x00000e0351007388 */ /* 0x0003e80000000400 */
[----:B------:R-:W-:Y:S01]  /*5eb0*/  STS.U16 [R92+0x10], R46 ;  /* 0x0000102e5c007388 */ /* 0x000fe20000000400 */
[----:B--2---:R-:W-:-:S03]  /*5ec0*/  SHF.R.S32.HI R40, RZ, 0x1f, R11 ;  /* 0x0000001fff287819 */ /* 0x004fc6000001140b */
[----:B------:R-:W-:Y:S01]  /*5ed0*/  STS.U16 [R93+0x12], R4 ;  /* 0x000012045d007388 */ /* 0x000fe20000000400 */
[----:B-1----:R-:W-:-:S03]  /*5ee0*/  PRMT R3, R2, 0x7632, R3 ;  /* 0x0000763202037816 */ /* 0x002fc60000000003 */
[----:B------:R-:W-:Y:S04]  /*5ef0*/  STS.U16 [R94+0x14], R47 ;  /* 0x0000142f5e007388 */ /* 0x000fe80000000400 */
[----:B------:R1:W-:Y:S04]  /*5f00*/  STS.U16 [R95+0x16], R5 ;  /* 0x000016055f007388 */ /* 0x0003e80000000400 */
[----:B------:R-:W-:Y:S04]  /*5f10*/  STS.U16 [R96+0x18], R48 ;  /* 0x0000183060007388 */ /* 0x000fe80000000400 */
[----:B------:R-:W-:Y:S01]  /*5f20*/  STS.U16 [R97+0x1a], R6 ;  /* 0x00001a0661007388 */ /* 0x000fe20000000400 */
[----:B-1----:R-:W1:Y:S03]  /*5f30*/  LDC.64 R4, c[0x0][0x308] ;  /* 0x0000c200ff047b82 */ /* 0x002e660000000a00 */
[----:B------:R2:W-:Y:S04]  /*5f40*/  STS.U16 [R98+0x1c], R2 ;  /* 0x00001c0262007388 */ /* 0x0005e80000000400 */
[----:B------:R3:W-:Y:S01]  /*5f50*/  STS.U16 [R99+0x1e], R3 ;  /* 0x00001e0363007388 */ /* 0x0007e20000000400 */
[----:B------:R-:W-:-:S03]  /*5f60*/  NOP ;  /* 0x0000000000007918 */ /* 0x000fc60000000000 */
[----:B------:R-:W-:Y:S01]  /*5f70*/  LDS.U16 R15, [R58] ;  /* 0x000000003a0f7984 */ /* 0x000fe20000000400 */
[----:B--2---:R-:W-:Y:S01]  /*5f80*/  IADD3 R2, P2, R11, UR24, RZ ;  /* 0x000000180b027c10 */ /* 0x004fe2000ff5e0ff */
[----:B------:R-:W-:Y:S02]  /*5f90*/  IMAD.WIDE.U32 R6, R35, UR18, RZ ;  /* 0x0000001223067c25 */ /* 0x000fe4000f8e00ff */
[----:B------:R-:W-:Y:S01]  /*5fa0*/  LDS.U16 R17, [R59+0x40] ;  /* 0x000040003b117984 */ /* 0x000fe20000000400 */
[----:B---3--:R-:W-:-:S03]  /*5fb0*/  IADD3.X R3, R40, UR25, RZ, P2, !PT ;  /* 0x0000001928037c10 */ /* 0x008fc600097fe4ff */
        /* <DEDUP_REMOVED lines=16> */
[----:B--2---:R-:W-:-:S05]  /*60c0*/  MOV R0, UR7 ;  /* 0x0000000700007c02 */ /* 0x004fca0008000f00 */
[----:B------:R-:W-:Y:S01]  /*60d0*/  IMAD R53, R35, UR19, R0 ;  /* 0x0000001323357c24 */ /* 0x000fe2000f8e0200 */
[----:B------:R-:W2:Y:S02]  /*60e0*/  LDS R26, [UR15+0x840] ;  /* 0x0008400fff1a7984 */ /* 0x000ea40008000800 */
[----:B--2---:R-:W-:-:S13]  /*60f0*/  ISETP.GE.AND P1, PT, R11, R26, PT ;  /* 0x0000001a0b00720c */ /* 0x004fda0003f26270 */
[----:B-1----:R-:W-:Y:S05]  /*6100*/  @P1 BRA `(.L_x_3427) ;  /* 0x0000000000301947 */ /* 0x002fea0003800000 */
        /* <DEDUP_REMOVED lines=12> */
.L_x_3427:
[----:B------:R-:W-:Y:S05]  /*61d0*/  BSYNC B0 ;  /* 0x0000000000007941 */ /* 0x000fea0003800000 */
.L_x_3426:
[----:B------:R-:W-:Y:S01]  /*61e0*/  ULDC.64 UR20, c[0x0][0x2b8] ;  /* 0x0000ae0000147ab9 */ /* 0x000fe20000000a00 */
[----:B------:R-:W-:Y:S01]  /*61f0*/  IMAD.IADD R7, R7, 0x1, R53 ;  /* 0x0000000107077824 */ /* 0x000fe200078e0235 */
[----:B------:R-:W-:Y:S01]  /*6200*/  UIMAD UR7, UR23, UR20, URZ ;  /* 0x00000014170772a4 */ /* 0x000fe2000f8e023f */
[C---:B------:R-:W-:Y:S01]  /*6210*/  ISETP.GE.AND P1, PT, R11.reuse, UR14, PT ;  /* 0x0000000e0b007c0c */ /* 0x040fe2000bf26270 */
[----:B------:R-:W-:Y:S01]  /*6220*/  ULDC.64 UR18, c[0x0][0x2a0] ;  /* 0x0000a80000127ab9 */ /* 0x000fe20000000a00 */
[----:B------:R-:W-:Y:S01]  /*6230*/  IMAD.WIDE.U32 R6, R34, UR20, R6 ;  /* 0x0000001422067c25 */ /* 0x000fe2000f8e0006 */
[----:B------:R-:W-:Y:S02]  /*6240*/  LOP3.LUT R0, R38, 0x80, R37, 0xfe, !PT ;  /* 0x0000008026007812 */ /* 0x000fe400078efe25 */
[----:B-1----:R-:W-:Y:S01]  /*6250*/  MOV R15, UR7 ;  /* 0x00000007000f7c02 */ /* 0x002fe20008000f00 */
[----:B------:R-:W-:Y:S01]  /*6260*/  UIMAD UR7, UR22, UR18, URZ ;  /* 0x00000012160772a4 */ /* 0x000fe2000f8e023f */
[----:B------:R-:W-:Y:S01]  /*6270*/  IADD3 R13, P3, R6, UR24, RZ ;  /* 0x00000018060d7c10 */ /* 0x000fe2000ff7e0ff */
[----:B------:R-:W-:Y:S01]  /*6280*/  IMAD.WIDE R4, R11, 0x2, R4 ;  /* 0x000000020b047825 */ /* 0x000fe200078e0204 */
[----:B------:R-:W-:-:S02]  /*6290*/  ISETP.GE.AND P2, PT, R39, R26, PT ;  /* 0x0000001a2700720c */ /* 0x000fc40003f46270 */
[----:B------:R-:W-:Y:S01]  /*62a0*/  MOV R8, UR24 ;  /* 0x0000001800087c02 */ /* 0x000fe20008000f00 */
[----:B------:R-:W-:Y:S01]  /*62b0*/  IMAD R15, R34, UR21, R15 ;  /* 0x00000015220f7c24 */ /* 0x000fe2000f8e020f */
[----:B------:R-:W-:Y:S01]  /*62c0*/  MOV R12, UR7 ;  /* 0x00000007000c7c02 */ /* 0x000fe20008000f00 */
[----:B------:R-:W-:Y:S01]  /*62d0*/  IMAD.U32 R9, RZ, RZ, UR25 ;  /* 0x00000019ff097e24 */ /* 0x000fe2000f8e00ff */
[----:B------:R-:W-:Y:S02]  /*62e0*/  LEA R4, P4, R13, R4, 0x1 ;  /* 0x000000040d047211 */ /* 0x000fe400078808ff */
[----:B------:R-:W-:Y:S01]  /*62f0*/  IADD3.X R10, R15, UR25, R7, P3, !PT ;  /* 0x000000190f0a7c10 */ /* 0x000fe20009ffe407 */
[----:B------:R-:W-:Y:S01]  /*6300*/  @!P1 IMAD.WIDE.U32 R6, R35, UR18, R8 ;  /* 0x0000001223069c25 */ /* 0x000fe2000f8e0008 */
[-C--:B------:R-:W-:Y:S02]  /*6310*/  ISETP.GE.AND P3, PT, R0, R26.reuse, PT ;  /* 0x0000001a0000720c */ /* 0x080fe40003f66270 */
[----:B------:R-:W-:Y:S01]  /*6320*/  LEA.HI.X R5, R13, R5, R10, 0x1, P4 ;  /* 0x000000050d057211 */ /* 0x000fe200020f0c0a */
[C---:B------:R-:W-:Y:S01]  /*6330*/  IMAD R39, R35.reuse, UR19, R12 ;  /* 0x0000001323277c24 */ /* 0x040fe2000f8e020c */
[C-C-:B------:R-:W-:Y:S01]  /*6340*/  LOP3.LUT R10, R38.reuse, 0x160, R37.reuse, 0xfe, !PT ;  /* 0x00000160260a7812 */ /* 0x140fe200078efe25 */
[----:B------:R-:W-:Y:S01]  /*6350*/  IMAD.WIDE.U32 R8, R35, UR18, RZ ;  /* 0x0000001223087c25 */ /* 0x000fe2000f8e00ff */
[C-C-:B------:R-:W-:Y:S01]  /*6360*/  LOP3.LUT R12, R38.reuse, 0xe0, R37.reuse, 0xfe, !PT ;  /* 0x000000e0260c7812 */ /* 0x140fe200078efe25 */
[----:B------:R-:W-:Y:S01]  /*6370*/  ULDC.64 UR18, c[0x0][0x2a8] ;  /* 0x0000aa0000127ab9 */ /* 0x000fe20000000a00 */
[C-C-:B------:R-:W-:Y:S01]  /*6380*/  LOP3.LUT R13, R38.reuse, 0x180, R37.reuse, 0xfe, !PT ;  /* 0x00000180260d7812 */ /* 0x140fe200078efe25 */
[----:B------:R1:W-:Y:S01]  /*6390*/  @!P2 STG.E.U16 desc[UR16][R4.64+0x40], R17 ;  /* 0x000040110400a986 */ /* 0x0003e2000c101510 */
[C-C-:B------:R-:W-:Y:S01]  /*63a0*/  LOP3.LUT R14, R38.reuse, 0x60, R37.reuse, 0xfe, !PT ;  /* 0x00000060260e7812 */ /* 0x140fe200078efe25 */
[----:B------:R-:W-:Y:S01]  /*63b0*/  UIMAD UR7, UR23, UR18, URZ ;  /* 0x00000012170772a4 */ /* 0x000fe2000f8e023f */
[----:B------:R-:W-:Y:S01]  /*63c0*/  LOP3.LUT R15, R38, 0x100, R37, 0xfe, !PT ;  /* 0x00000100260f7812 */ /* 0x000fe200078efe25 */
[----:B------:R2:W-:Y:S01]  /*63d0*/  @!P3 STG.E.U16 desc[UR16][R4.64+0x100], R19 ;  /* 0x000100130400b986 */ /* 0x0005e2000c101510 */
[----:B------:R-:W-:-:S02]  /*63e0*/  ISETP.GE.AND P6, PT, R10, R26, PT ;  /* 0x0000001a0a00720c */ /* 0x000fc40003fc6270 */
[-C--:B------:R-:W-:Y:S02]  /*63f0*/  ISETP.GE.AND P5, PT, R12, R26.reuse, PT ;  /* 0x0000001a0c00720c */ /* 0x080fe40003fa6270 */
[-C--:B------:R-:W-:Y:S02]  /*6400*/  ISETP.GE.AND P4, PT, R13, R26.reuse, PT ;  /* 0x0000001a0d00720c */ /* 0x080fe40003f86270 */
[-C--:B------:R-:W-:Y:S01]  /*6410*/  ISETP.GE.AND P3, PT, R14, R26.reuse, PT ;  /* 0x0000001a0e00720c */ /* 0x080fe20003f66270 */
[----:B-1----:R-:W-:Y:S01]  /*6420*/  IMAD.U32 R17, RZ, RZ, UR7 ;  /* 0x00000007ff117e24 */ /* 0x002fe2000f8e00ff */
[----:B------:R-:W-:Y:S02]  /*6430*/  ISETP.GE.AND P2, PT, R15, R26, PT ;  /* 0x0000001a0f00720c */ /* 0x000fe40003f46270 */
[----:B------:R-:W-:Y:S02]  /*6440*/  @!P1 IADD3 R7, R39, R7, RZ ;  /* 0x0000000727079210 */ /* 0x000fe40007ffe0ff */
[----:B------:R-:W-:Y:S01]  /*6450*/  IADD3 R9, R9, R39, RZ ;  /* 0x0000002709097210 */ /* 0x000fe20007ffe0ff */
[----:B------:R-:W-:Y:S01]  /*6460*/  IMAD R39, R34, UR19, R17 ;  /* 0x0000001322277c24 */ /* 0x000fe2000f8e0211 */
[----:B------:R-:W-:Y:S01]  /*6470*/  LOP3.LUT R16, R38, 0x1a0, R37, 0xfe, !PT ;  /* 0x000001a026107812 */ /* 0x000fe200078efe25 */
[----:B------:R-:W-:Y:S01]  /*6480*/  @!P1 IMAD.WIDE.U32 R6, R34, UR18, R6 ;  /* 0x0000001222069c25 */ /* 0x000fe2000f8e0006 */
[C-C-:B------:R-:W-:Y:S01]  /*6490*/  LOP3.LUT R17, R38.reuse, 0xa0, R37.reuse, 0xfe, !PT ;  /* 0x000000a026117812 */ /* 0x140fe200078efe25 */
[----:B------:R-:W-:Y:S01]  /*64a0*/  @!P6 STG.E.U16 desc[UR16][R4.64+0x2c0], R43 ;  /* 0x0002c02b0400e986 */ /* 0x000fe2000c101510 */
[----:B--2---:R-:W-:Y:S01]  /*64b0*/  LOP3.LUT R19, R38, 0x40, R37, 0xfe, !PT ;  /* 0x0000004026137812 */ /* 0x004fe200078efe25 */
[----:B------:R-:W-:Y:S01]  /*64c0*/  IMAD.WIDE.U32 R8, R34, UR18, R8 ;  /* 0x0000001222087c25 */ /* 0x000fe2000f8e0008 */
[----:B------:R-:W-:Y:S01]  /*64d0*/  LOP3.LUT R18, R38, 0x1c0, R37, 0xfe, !PT ;  /* 0x000001c026127812 */ /* 0x000fe200078efe25 */
[----:B------:R-:W-:Y:S01]  /*64e0*/  @!P5 STG.E.U16 desc[UR16][R4.64+0x1c0], R23 ;  /* 0x0001c0170400d986 */ /* 0x000fe2000c101510 */
[----:B------:R-:W-:Y:S01]  /*64f0*/  @!P1 IADD3 R20, P6, R11, R6, RZ ;  /* 0x000000060b149210 */ /* 0x000fe20007fde0ff */
[----:B------:R-:W-:Y:S01]  /*6500*/  ULDC.64 UR18, c[0x0][0x318] ;  /* 0x0000c60000127ab9 */ /* 0x000fe20000000a00 */
[-C--:B------:R-:W-:Y:S01]  /*6510*/  ISETP.GE.AND P5, PT, R16, R26.reuse, PT ;  /* 0x0000001a1000720c */ /* 0x080fe20003fa6270 */
[----:B------:R-:W-:Y:S01]  /*6520*/  @!P4 STG.E.U16 desc[UR16][R4.64+0x300], R45 ;  /* 0x0003002d0400c986 */ /* 0x000fe2000c101510 */
[----:B------:R-:W-:-:S02]  /*6530*/  ISETP.GE.AND P4, PT, R17, R26, PT ;  /* 0x0000001a1100720c */ /* 0x000fc40003f86270 */
[----:B------:R-:W-:Y:S01]  /*6540*/  @!P1 IADD3.X R7, R40, R7, R39, P6, !PT ;  /* 0x0000000728079210 */ /* 0x000fe200037fe427 */
[----:B------:R1:W-:Y:S01]  /*6550*/  @!P3 STG.E.U16 desc[UR16][R4.64+0xc0], R21 ;  /* 0x0000c0150400b986 */ /* 0x0003e2000c101510 */
[-C--:B------:R-:W-:Y:S02]  /*6560*/  ISETP.GE.AND P3, PT, R19, R26.reuse, PT ;  /* 0x0000001a1300720c */ /* 0x080fe40003f66270 */
[----:B------:R-:W-:Y:S01]  /*6570*/  @!P1 LEA R6, P6, R20, UR18, 0x1 ;  /* 0x0000001214069c11 */ /* 0x000fe2000f8c08ff */
[----:B------:R-:W-:Y:S01]  /*6580*/  @!P2 STG.E.U16 desc[UR16][R4.64+0x200], R31 ;  /* 0x0002001f0400a986 */ /* 0x000fe2000c101510 */
[----:B------:R-:W-:Y:S02]  /*6590*/  ISETP.GE.AND P2, PT, R18, R26, PT ;  /* 0x0000001a1200720c */ /* 0x000fe40003f46270 */
[----:B------:R-:W-:Y:S01]  /*65a0*/  @!P1 LEA.HI.X R7, R20, UR19, R7, 0x1, P6 ;  /* 0x0000001314079c11 */ /* 0x000fe2000b0f0c07 */
[----:B------:R-:W-:Y:S01]  /*65b0*/  @!P5 STG.E.U16 desc[UR16][R4.64+0x340], R47 ;  /* 0x0003402f0400d986 */ /* 0x000fe2000c101510 */
[----:B------:R-:W-:-:S02]  /*65c0*/  LOP3.LUT R20, R38, 0x120, R37, 0xfe, !PT ;  /* 0x0000012026147812 */ /* 0x000fc400078efe25 */
[C-C-:B------:R-:W-:Y:S01]  /*65d0*/  LOP3.LUT R22, R38.reuse, 0xc0, R37.reuse, 0xfe, !PT ;  /* 0x000000c026167812 */ /* 0x140fe200078efe25 */
[----:B------:R2:W-:Y:S01]  /*65e0*/  @!P4 STG.E.U16 desc[UR16][R4.64+0x140], R27 ;  /* 0x0001401b0400c986 */ /* 0x0005e2000c101510 */
[C-C-:B-1----:R-:W-:Y:S02]  /*65f0*/  LOP3.LUT R21, R38.reuse, 0x140, R37.reuse, 0xfe, !PT ;  /* 0x0000014026157812 */ /* 0x142fe400078efe25 */
[----:B------:R-:W-:Y:S01]  /*6600*/  LOP3.LUT R23, R38, 0x1e0, R37, 0xfe, !PT ;  /* 0x000001e026177812 */ /* 0x000fe200078efe25 */
[----:B------:R1:W-:Y:S01]  /*6610*/  @!P3 STG.E.U16 desc[UR16][R4.64+0x80], R25 ;  /* 0x000080190400b986 */ /* 0x0003e2000c101510 */
[-C--:B------:R-:W-:Y:S02]  /*6620*/  ISETP.GE.AND P5, PT, R20, R26.reuse, PT ;  /* 0x0000001a1400720c */ /* 0x080fe40003fa6270 */
[-C--:B------:R-:W-:Y:S01]  /*6630*/  ISETP.GE.AND P4, PT, R21, R26.reuse, PT ;  /* 0x0000001a1500720c */ /* 0x080fe20003f86270 */
[----:B------:R-:W-:Y:S01]  /*6640*/  @!P2 STG.E.U16 desc[UR16][R4.64+0x380], R49 ;  /* 0x000380310400a986 */ /* 0x000fe2000c101510 */
[----:B------:R-:W-:-:S02]  /*6650*/  ISETP.GE.AND P3, PT, R22, R26, PT ;  /* 0x0000001a1600720c */ /* 0x000fc40003f66270 */
[----:B------:R-:W-:Y:S02]  /*6660*/  ISETP.GE.AND P2, PT, R23, R26, PT ;  /* 0x0000001a1700720c */ /* 0x000fe40003f46270 */
[----:B------:R-:W-:Y:S02]  /*6670*/  IADD3 R28, P6, R8, UR24, RZ ;  /* 0x00000018081c7c10 */ /* 0x000fe4000ffde0ff */
[----:B--2---:R-:W-:Y:S02]  /*6680*/  PRMT R27, RZ, 0x7610, R27 ;  /* 0x00007610ff1b7816 */ /* 0x004fe4000000001b */
[----:B------:R-:W-:Y:S01]  /*6690*/  IADD3.X R30, R39, UR25, R9, P6, !PT ;  /* 0x00000019271e7c10 */ /* 0x000fe2000b7fe409 */
[----:B------:R-:W-:Y:S01]  /*66a0*/  @!P5 STG.E.U16 desc[UR16][R4.64+0x240], R33 ;  /* 0x000240210400d986 */ /* 0x000fe2000c101510 */
[----:B------:R-:W-:Y:S02]  /*66b0*/  LOP3.LUT R39, R38, 0x20, R37, 0xfe, !PT ;  /* 0x0000002026277812 */ /* 0x000fe400078efe25 */
[----:B------:R-:W-:Y:S01]  /*66c0*/  PRMT R26, RZ, 0x7610, R26 ;  /* 0x00007610ff1a7816 */ /* 0x000fe2000000001a */
[----:B------:R-:W-:Y:S01]  /*66d0*/  @!P4 STG.E.U16 desc[UR16][R4.64+0x280], R41 ;  /* 0x000280290400c986 */ /* 0x000fe2000c101510 */
[----:B------:R-:W-:-:S02]  /*66e0*/  SHF.L.U32 R24, R39, 0x1, RZ ;  /* 0x0000000127187819 */ /* 0x000fc400000006ff */
[----:B-1----:R-:W-:Y:S01]  /*66f0*/  SHF.L.U64.HI R25, R39, 0x1, R40 ;  /* 0x0000000127197819 */ /* 0x002fe20000010228 */
[----:B------:R1:W-:Y:S01]  /*6700*/  @!P3 STG.E.U16 desc[UR16][R4.64+0x180], R29 ;  /* 0x0001801d0400b986 */ /* 0x0003e2000c101510 */
[----:B------:R-:W-:-:S03]  /*6710*/  IADD3 R8, P6, R24, UR18, RZ ;  /* 0x0000001218087c10 */ /* 0x000fc6000ffde0ff */
[----:B------:R2:W-:Y:S01]  /*6720*/  @!P2 STG.E.U16 desc[UR16][R4.64+0x3c0], R51 ;  /* 0x0003c0330400a986 */ /* 0x0005e2000c101510 */
[----:B------:R-:W-:Y:S02]  /*6730*/  ISETP.GE.AND P4, PT, R39, UR14, PT ;  /* 0x0000000e27007c0c */ /* 0x000fe4000bf86270 */
[----:B------:R-:W-:Y:S01]  /*6740*/  ISETP.GE.AND P3, PT, R19, UR14, PT ;  /* 0x0000000e13007c0c */ /* 0x000fe2000bf66270 */
[----:B------:R-:W-:Y:S01]  /*6750*/  BAR.SYNC.DEFER_BLOCKING 0x0 ;  /* 0x0000000000007b1d */ /* 0x000fe20000010000 */
[----:B------:R-:W-:Y:S02]  /*6760*/  ISETP.GE.AND P2, PT, R14, UR14, PT ;  /* 0x0000000e0e007c0c */ /* 0x000fe4000bf46270 */
[----:B------:R-:W-:Y:S02]  /*6770*/  IADD3.X R9, R25, UR19, RZ, P6, !PT ;  /* 0x0000001319097c10 */ /* 0x000fe4000b7fe4ff */
[----:B------:R-:W-:Y:S02]  /*6780*/  LEA R8, P6, R28, R8, 0x1 ;  /* 0x000000081c087211 */ /* 0x000fe400078c08ff */
[----:B------:R-:W-:-:S02]  /*6790*/  PRMT R31, RZ, 0x7610, R31 ;  /* 0x00007610ff1f7816 */ /* 0x000fc4000000001f */
[----:B------:R-:W-:Y:S02]  /*67a0*/  LEA.HI.X R9, R28, R9, R30, 0x1, P6 ;  /* 0x000000091c097211 */ /* 0x000fe400030f0c1e */
[----:B------:R-:W-:Y:S02]  /*67b0*/  PRMT R28, RZ, 0x7610, R28 ;  /* 0x00007610ff1c7816 */ /* 0x000fe4000000001c */
[----:B------:R-:W-:Y:S02]  /*67c0*/  ISETP.GE.AND P6, PT, R17, UR14, PT ;  /* 0x0000000e11007c0c */ /* 0x000fe4000bfc6270 */
[----:B------:R-:W-:Y:S01]  /*67d0*/  ISETP.GE.AND P5, PT, R22, UR14, PT ;  /* 0x0000000e16007c0c */ /* 0x000fe2000bfa6270 */
[----:B------:R3:W4:Y:S01]  /*67e0*/  @!P1 LDG.E.U16 R27, desc[UR16][R6.64] ;  /* 0x00000010061b9981 */ /* 0x000722000c1e1500 */
[----:B------:R-:W-:Y:S02]  /*67f0*/  ISETP.GE.AND P1, PT, R0, UR14, PT ;  /* 0x0000000e00007c0c */ /* 0x000fe4000bf26270 */
[----:B-1----:R-:W-:Y:S01]  /*6800*/  PRMT R29, RZ, 0x7610, R29 ;  /* 0x00007610ff1d7816 */ /* 0x002fe2000000001d */
[----:B------:R-:W5:Y:S01]  /*6810*/  @!P4 LDG.E.U16 R26, desc[UR16][R8.64] ;  /* 0x00000010081ac981 */ /* 0x000f62000c1e1500 */
[----:B------:R-:W-:-:S02]  /*6820*/  ISETP.GE.AND P4, PT, R12, UR14, PT ;  /* 0x0000000e0c007c0c */ /* 0x000fc4000bf86270 */
[----:B------:R-:W-:Y:S01]  /*6830*/  PRMT R30, RZ, 0x7610, R30 ;  /* 0x00007610ff1e7816 */ /* 0x000fe2000000001e */
[----:B------:R-:W5:Y:S01]  /*6840*/  @!P3 LDG.E.U16 R31, desc[UR16][R8.64+0x40] ;  /* 0x00004010081fb981 */ /* 0x000f62000c1e1500 */
[----:B------:R-:W-:Y:S02]  /*6850*/  ISETP.GE.AND P3, PT, R15, UR14, PT ;  /* 0x0000000e0f007c0c */ /* 0x000fe4000bf66270 */
[----:B--2---:R-:W-:Y:S01]  /*6860*/  PRMT R5, RZ, 0x7610, R5 ;  /* 0x00007610ff057816 */ /* 0x004fe20000000005 */
[----:B------:R-:W2:Y:S01]  /*6870*/  @!P2 LDG.E.U16 R28, desc[UR16][R8.64+0x80] ;  /* 0x00008010081ca981 */ /* 0x000ea2000c1e1500 */
[----:B------:R-:W-:Y:S02]  /*6880*/  ISETP.GE.AND P2, PT, R20, UR14, PT ;  /* 0x0000000e14007c0c */ /* 0x000fe4000bf46270 */
[----:B------:R-:W-:Y:S01]  /*6890*/  PRMT R4, RZ, 0x7610, R4 ;  /* 0x00007610ff047816 */ /* 0x000fe20000000004 */
[----:B------:R-:W2:Y:S01]  /*68a0*/  @!P1 LDG.E.U16 R29, desc[UR16][R8.64+0xc0] ;  /* 0x0000c010081d9981 */ /* 0x000ea2000c1e1500 */
[----:B---3--:R-:W-:-:S02]  /*68b0*/  PRMT R7, RZ, 0x7610, R7 ;  /* 0x00007610ff077816 */ /* 0x008fc40000000007 */
        /* <DEDUP_REMOVED lines=24> */
[----:B----4-:R-:W-:Y:S04]  /*6a40*/  STS.U16 [R58], R27 ;  /* 0x0000001b3a007388 */ /* 0x010fe80000000400 */
[----:B-----5:R-:W-:Y:S04]  /*6a50*/  STS.U16 [R59+0x40], R26 ;  /* 0x0000401a3b007388 */ /* 0x020fe80000000400 */
[----:B------:R-:W-:Y:S04]  /*6a60*/  STS.U16 [R60+0x80], R31 ;  /* 0x0000801f3c007388 */ /* 0x000fe80000000400 */
[----:B--2---:R-:W-:Y:S04]  /*6a70*/  STS.U16 [R61+0xc0], R28 ;  /* 0x0000c01c3d007388 */ /* 0x004fe80000000400 */
        /* <DEDUP_REMOVED lines=20> */
[----:B------:R-:W0:Y:S04]  /*6bc0*/  LDS.U16 R29, [R81+0xe] ;  /* 0x00000e00511d7984 */ /* 0x000e280000000400 */
[----:B------:R-:W0:Y:S04]  /*6bd0*/  LDS.U16 R33, [R92+0x10] ;  /* 0x000010005c217984 */ /* 0x000e280000000400 */
[----:B------:R-:W0:Y:S01]  /*6be0*/  LDS.U16 R9, [R94+0x14] ;  /* 0x000014005e097984 */ /* 0x000e220000000400 */
[----:B-1----:R-:W-:-:S03]  /*6bf0*/  HADD2.F32 R40, -RZ, R5.H0_H0 ;  /* 0x20000005ff287230 */ /* 0x002fc60000004100 */
[----:B------:R-:W-:Y:S01]  /*6c00*/  LDS.U16 R28, [R95+0x16] ;  /* 0x000016005f1c7984 */ /* 0x000fe20000000400 */
[----:B--2---:R-:W-:Y:S02]  /*6c10*/  HADD2.F32 R42, -RZ, R4.H0_H0 ;  /* 0x20000004ff2a7230 */ /* 0x004fe40000004100 */
[----:B------:R-:W-:Y:S01]  /*6c20*/  FMUL.FTZ R8, R40, -1.4426950216293334961 ;  /* 0xbfb8aa3b28087820 */ /* 0x000fe20000410000 */
[----:B------:R-:W1:Y:S02]  /*6c30*/  LDS.U16 R5, [R93+0x12] ;  /* 0x000012005d057984 */ /* 0x000e640000000400 */
[----:B------:R-:W-:Y:S01]  /*6c40*/  FMUL.FTZ R4, R42, -1.4426950216293334961 ;  /* 0xbfb8aa3b2a047820 */ /* 0x000fe20000410000 */
[----:B------:R2:W1:Y:S01]  /*6c50*/  MUFU.EX2 R41, R8 ;  /* 0x0000000800297308 */ /* 0x0004620000000800 */
[----:B---3--:R-:W-:Y:S01]  /*6c60*/  HADD2.F32 R46, -RZ, R6.H0_H0 ;  /* 0x20000006ff2e7230 */ /* 0x008fe20000004100 */
[----:B------:R-:W3:Y:S01]  /*6c70*/  LDS.U16 R31, [R96+0x18] ;  /* 0x00001800601f7984 */ /* 0x000ee20000000400 */
[----:B----4-:R-:W-:-:S03]  /*6c80*/  HADD2.F32 R6, -RZ, R7.H0_H0 ;  /* 0x20000007ff067230 */ /* 0x010fc60000004100 */
[----:B------:R-:W4:Y:S02]  /*6c90*/  LDS.U16 R7, [R99+0x1e] ;  /* 0x00001e0063077984 */ /* 0x000f240000000400 */
[----:B------:R5:W4:Y:S02]  /*6ca0*/  MUFU.EX2 R43, R4 ;  /* 0x00000004002b7308 */ /* 0x000b240000000800 */
[----:B--2---:R-:W2:Y:S04]  /*6cb0*/  LDS.U16 R8, [R98+0x1c] ;  /* 0x00001c0062087984 */ /* 0x004ea80000000400 */
[----:B-----5:R-:W5:Y:S01]  /*6cc0*/  LDS.U16 R4, [R97+0x1a] ;  /* 0x00001a0061047984 */ /* 0x020f620000000400 */
[----:B------:R-:W-:Y:S02]  /*6cd0*/  HADD2.F32 R27, -RZ, R27.H0_H0 ;  /* 0x2000001bff1b7230 */ /* 0x000fe40000004100 */
[----:B0-----:R-:W-:-:S02]  /*6ce0*/  HADD2.F32 R30, -RZ, R30.H0_H0 ;  /* 0x2000001eff1e7230 */ /* 0x001fc40000004100 */
[----:B------:R-:W-:Y:S02]  /*6cf0*/  HADD2.F32 R26, -RZ, R26.H0_H0 ;  /* 0x2000001aff1a7230 */ /* 0x000fe40000004100 */
[----:B------:R-:W-:Y:S01]  /*6d00*/  FMUL.FTZ R44, R27, -1.4426950216293334961 ;  /* 0xbfb8aa3b1b2c7820 */ /* 0x000fe20000410000 */
[----:B------:R-:W-:Y:S02]  /*6d10*/  HADD2.F32 R29, -RZ, R29.H0_H0 ;  /* 0x2000001dff1d7230 */ /* 0x000fe40000004100 */
[----:B------:R-:W-:Y:S01]  /*6d20*/  FMUL.FTZ R45, R30, -1.4426950216293334961 ;  /* 0xbfb8aa3b1e2d7820 */ /* 0x000fe20000410000 */
[----:B------:R-:W-:Y:S01]  /*6d30*/  FMUL.FTZ R47, R46, -1.4426950216293334961 ;  /* 0xbfb8aa3b2e2f7820 */ /* 0x000fe20000410000 */
[----:B------:R-:W-:Y:S01]  /*6d40*/  FMUL.FTZ R49, R26, -1.4426950216293334961 ;  /* 0xbfb8aa3b1a317820 */ /* 0x000fe20000410000 */
[----:B------:R-:W-:Y:S02]  /*6d50*/  HADD2.F32 R33, -RZ, R33.H0_H0 ;  /* 0x20000021ff217230 */ /* 0x000fe40000004100 */
[----:B------:R-:W-:Y:S01]  /*6d60*/  FMUL.FTZ R48, R6, -1.4426950216293334961 ;  /* 0xbfb8aa3b06307820 */ /* 0x000fe20000410000 */
[----:B------:R-:W-:Y:S01]  /*6d70*/  FMUL.FTZ R50, R29, -1.4426950216293334961 ;  /* 0xbfb8aa3b1d327820 */ /* 0x000fe20000410000 */
[----:B------:R-:W-:-:S02]  /*6d80*/  HADD2.F32 R9, -RZ, R9.H0_H0 ;  /* 0x20000009ff097230 */ /* 0x000fc40000004100 */
[----:B-1----:R-:W-:Y:S01]  /*6d90*/  HADD2.F32 R5, -RZ, R5.H0_H0 ;  /* 0x20000005ff057230 */ /* 0x002fe20000004100 */
[----:B------:R-:W0:Y:S01]  /*6da0*/  MUFU.EX2 R44, R44 ;  /* 0x0000002c002c7308 */ /* 0x000e220000000800 */
[----:B------:R-:W-:Y:S02]  /*6db0*/  HADD2.F32 R28, -RZ, R28.H0_H0 ;  /* 0x2000001cff1c7230 */ /* 0x000fe40000004100 */
[----:B------:R-:W-:Y:S01]  /*6dc0*/  FMUL.FTZ R51, R33, -1.4426950216293334961 ;  /* 0xbfb8aa3b21337820 */ /* 0x000fe20000410000 */
[----:B------:R-:W-:Y:S01]  /*6dd0*/  FMUL.FTZ R52, R5, -1.4426950216293334961 ;  /* 0xbfb8aa3b05347820 */ /* 0x000fe20000410000 */
[----:B---3--:R-:W-:-:S03]  /*6de0*/  HADD2.F32 R31, -RZ, R31.H0_H0 ;  /* 0x2000001fff1f7230 */ /* 0x008fc60000004100 */
[----:B------:R-:W1:Y:S01]  /*6df0*/  MUFU.EX2 R45, R45 ;  /* 0x0000002d002d7308 */ /* 0x000e620000000800 */
[----:B----4-:R-:W-:Y:S02]  /*6e00*/  HADD2.F32 R7, -RZ, R7.H0_H0 ;  /* 0x20000007ff077230 */ /* 0x010fe40000004100 */
[----:B--2---:R-:W-:Y:S02]  /*6e10*/  HADD2.F32 R8, -RZ, R8.H0_H0 ;  /* 0x20000008ff087230 */ /* 0x004fe40000004100 */
[----:B------:R-:W-:-:S03]  /*6e20*/  FMUL.FTZ R53, R9, -1.4426950216293334961 ;  /* 0xbfb8aa3b09357820 */ /* 0x000fc60000410000 */
[----:B------:R-:W2:Y:S01]  /*6e30*/  MUFU.EX2 R47, R47 ;  /* 0x0000002f002f7308 */ /* 0x000ea20000000800 */
[----:B------:R-:W-:Y:S01]  /*6e40*/  FMUL.FTZ R54, R28, -1.4426950216293334961 ;  /* 0xbfb8aa3b1c367820 */ /* 0x000fe20000410000 */
[----:B------:R-:W-:Y:S01]  /*6e50*/  FMUL.FTZ R57, R8, -1.4426950216293334961 ;  /* 0xbfb8aa3b08397820 */ /* 0x000fe20000410000 */
[----:B-----5:R-:W-:Y:S02]  /*6e60*/  HADD2.F32 R4, -RZ, R4.H0_H0 ;  /* 0x20000004ff047230 */ /* 0x020fe40000004100 */
[----:B------:R-:W-:-:S03]  /*6e70*/  FMUL.FTZ R82, R7, -1.4426950216293334961 ;  /* 0xbfb8aa3b07527820 */ /* 0x000fc60000410000 */
[----:B------:R-:W3:Y:S01]  /*6e80*/  MUFU.EX2 R49, R49 ;  /* 0x0000003100317308 */ /* 0x000ee20000000800 */
[----:B------:R-:W-:Y:S01]  /*6e90*/  FMUL.FTZ R55, R31, -1.4426950216293334961 ;  /* 0xbfb8aa3b1f377820 */ /* 0x000fe20000410000 */
[----:B------:R-:W-:-:S06]  /*6ea0*/  FMUL.FTZ R56, R4, -1.4426950216293334961 ;  /* 0xbfb8aa3b04387820 */ /* 0x000fcc0000410000 */
[----:B------:R-:W4:Y:S08]  /*6eb0*/  MUFU.EX2 R48, R48 ;  /* 0x0000003000307308 */ /* 0x000f300000000800 */
[----:B------:R-:W5:Y:S08]  /*6ec0*/  MUFU.EX2 R50, R50 ;  /* 0x0000003200327308 */ /* 0x000f700000000800 */
[----:B------:R-:W5:Y:S01]  /*6ed0*/  MUFU.EX2 R52, R52 ;  /* 0x0000003400347308 */ /* 0x000f620000000800 */
[----:B------:R-:W-:-:S07]  /*6ee0*/  FADD.FTZ R41, R41, 1 ;  /* 0x3f80000029297421 */ /* 0x000fce0000010000 */
[----:B------:R-:W5:Y:S01]  /*6ef0*/  MUFU.EX2 R51, R51 ;  /* 0x0000003300337308 */ /* 0x000f620000000800 */
[----:B------:R-:W-:-:S07]  /*6f00*/  FADD.FTZ R43, R43, 1 ;  /* 0x3f8000002b2b7421 */ /* 0x000fce0000010000 */
[----:B------:R-:W5:Y:S01]  /*6f10*/  MUFU.EX2 R57, R57 ;  /* 0x0000003900397308 */ /* 0x000f620000000800 */
[----:B0-----:R-:W-:-:S07]  /*6f20*/  FADD.FTZ R44, R44, 1 ;  /* 0x3f8000002c2c7421 */ /* 0x001fce0000010000 */
[----:B------:R-:W0:Y:S01]  /*6f30*/  MUFU.EX2 R53, R53 ;  /* 0x0000003500357308 */ /* 0x000e220000000800 */
[----:B-1----:R-:W-:-:S07]  /*6f40*/  FADD.FTZ R45, R45, 1 ;  /* 0x3f8000002d2d7421 */ /* 0x002fce0000010000 */
[----:B------:R-:W1:Y:S08]  /*6f50*/  MUFU.EX2 R54, R54 ;  /* 0x0000003600367308 */ /* 0x000e700000000800 */
[----:B------:R-:W1:Y:S01]  /*6f60*/  MUFU.EX2 R82, R82 ;  /* 0x0000005200527308 */ /* 0x000e620000000800 */
[----:B--2---:R-:W-:-:S07]  /*6f70*/  FADD.FTZ R47, R47, 1 ;  /* 0x3f8000002f2f7421 */ /* 0x004fce0000010000 */
[----:B------:R-:W2:Y:S08]  /*6f80*/  MUFU.EX2 R55, R55 ;  /* 0x0000003700377308 */ /* 0x000eb00000000800 */
[----:B------:R-:W2:Y:S01]  /*6f90*/  MUFU.EX2 R56, R56 ;  /* 0x0000003800387308 */ /* 0x000ea20000000800 */
[----:B---3--:R-:W-:Y:S01]  /*6fa0*/  FADD.FTZ R49, R49, 1 ;  /* 0x3f80000031317421 */ /* 0x008fe20000010000 */
[----:B----4-:R-:W-:Y:S01]  /*6fb0*/  FADD.FTZ R48, R48, 1 ;  /* 0x3f80000030307421 */ /* 0x010fe20000010000 */
[----:B-----5:R-:W-:Y:S01]  /*6fc0*/  FADD.FTZ R50, R50, 1 ;  /* 0x3f80000032327421 */ /* 0x020fe20000010000 */
[----:B------:R-:W-:-:S04]  /*6fd0*/  FADD.FTZ R52, R52, 1 ;  /* 0x3f80000034347421 */ /* 0x000fc80000010000 */
[----:B------:R-:W3:Y:S01]  /*6fe0*/  MUFU.RCP R41, R41 ;  /* 0x0000002900297308 */ /* 0x000ee20000001000 */
[----:B------:R-:W-:Y:S01]  /*6ff0*/  FADD.FTZ R51, R51, 1 ;  /* 0x3f80000033337421 */ /* 0x000fe20000010000 */
[----:B------:R-:W-:-:S06]  /*7000*/  FADD.FTZ R57, R57, 1 ;  /* 0x3f80000039397421 */ /* 0x000fcc0000010000 */
[----:B------:R-:W4:Y:S01]  /*7010*/  MUFU.RCP R43, R43 ;  /* 0x0000002b002b7308 */ /* 0x000f220000001000 */
[----:B0-----:R-:W-:Y:S01]  /*7020*/  FADD.FTZ R53, R53, 1 ;  /* 0x3f80000035357421 */ /* 0x001fe20000010000 */
[----:B-1----:R-:W-:Y:S01]  /*7030*/  FADD.FTZ R54, R54, 1 ;  /* 0x3f80000036367421 */ /* 0x002fe20000010000 */
[----:B------:R-:W-:-:S05]  /*7040*/  FADD.FTZ R82, R82, 1 ;  /* 0x3f80000052527421 */ /* 0x000fca0000010000 */
[----:B------:R-:W0:Y:S01]  /*7050*/  MUFU.RCP R44, R44 ;  /* 0x0000002c002c7308 */ /* 0x000e220000001000 */
[----:B--2---:R-:W-:Y:S01]  /*7060*/  FADD.FTZ R55, R55, 1 ;  /* 0x3f80000037377421 */ /* 0x004fe20000010000 */
[----:B------:R-:W-:-:S06]  /*7070*/  FADD.FTZ R56, R56, 1 ;  /* 0x3f80000038387421 */ /* 0x000fcc0000010000 */
[----:B------:R-:W1:Y:S08]  /*7080*/  MUFU.RCP R45, R45 ;  /* 0x0000002d002d7308 */ /* 0x000e700000001000 */
[----:B------:R-:W2:Y:S08]  /*7090*/  MUFU.RCP R47, R47 ;  /* 0x0000002f002f7308 */ /* 0x000eb00000001000 */
[----:B------:R-:W5:Y:S08]  /*70a0*/  MUFU.RCP R83, R48 ;  /* 0x0000003000537308 */ /* 0x000f700000001000 */
[----:B------:R-:W5:Y:S08]  /*70b0*/  MUFU.RCP R49, R49 ;  /* 0x0000003100317308 */ /* 0x000f700000001000 */
[----:B------:R-:W5:Y:S08]  /*70c0*/  MUFU.RCP R50, R50 ;  /* 0x0000003200327308 */ /* 0x000f700000001000 */
[----:B------:R-:W5:Y:S08]  /*70d0*/  MUFU.RCP R84, R51 ;  /* 0x0000003300547308 */ /* 0x000f700000001000 */
[----:B------:R-:W5:Y:S01]  /*70e0*/  MUFU.RCP R52, R52 ;  /* 0x0000003400347308 */ /* 0x000f620000001000 */
[----:B---3--:R-:W-:-:S07]  /*70f0*/  FMUL.FTZ R41, R40, R41 ;  /* 0x0000002928297220 */ /* 0x008fce0000410000 */
[----:B------:R-:W3:Y:S01]  /*7100*/  MUFU.RCP R86, R53 ;  /* 0x0000003500567308 */ /* 0x000ee20000001000 */
[----:B----4-:R-:W-:-:S07]  /*7110*/  FMUL.FTZ R42, R42, R43 ;  /* 0x0000002b2a2a7220 */ /* 0x010fce0000410000 */
[----:B------:R-:W4:Y:S08]  /*7120*/  MUFU.RCP R85, R54 ;  /* 0x0000003600557308 */ /* 0x000f300000001000 */
[----:B------:R-:W4:Y:S01]  /*7130*/  MUFU.RCP R57, R57 ;  /* 0x0000003900397308 */ /* 0x000f220000001000 */
[----:B0-----:R-:W-:-:S07]  /*7140*/  FMUL.FTZ R27, R27, R44 ;  /* 0x0000002c1b1b7220 */ /* 0x001fce0000410000 */
[----:B------:R-:W0:Y:S01]  /*7150*/  MUFU.RCP R48, R55 ;  /* 0x0000003700307308 */ /* 0x000e220000001000 */
[----:B-1----:R-:W-:-:S07]  /*7160*/  FMUL.FTZ R30, R30, R45 ;  /* 0x0000002d1e1e7220 */ /* 0x002fce0000410000 */
[----:B------:R-:W1:Y:S08]  /*7170*/  MUFU.RCP R51, R56 ;  /* 0x0000003800337308 */ /* 0x000e700000001000 */
[----:B------:R-:W1:Y:S01]  /*7180*/  MUFU.RCP R82, R82 ;  /* 0x0000005200527308 */ /* 0x000e620000001000 */
[----:B------:R-:W-:Y:S01]  /*7190*/  FMUL.FTZ R41, R41, R132 ;  /* 0x0000008429297220 */ /* 0x000fe20000410000 */
[----:B------:R-:W-:Y:S01]  /*71a0*/  FMUL.FTZ R42, R42, R133 ;  /* 0x000000852a2a7220 */ /* 0x000fe20000410000 */
[----:B--2---:R-:W-:Y:S01]  /*71b0*/  FMUL.FTZ R43, R46, R47 ;  /* 0x0000002f2e2b7220 */ /* 0x004fe20000410000 */
        /* <DEDUP_REMOVED lines=13> */
[----:B---3--:R-:W-:Y:S01]  /*7290*/  FMUL.FTZ R9, R9, R86 ;  /* 0x0000005609097220 */ /* 0x008fe20000410000 */
[----:B----4-:R-:W-:Y:S01]  /*72a0*/  FMUL.FTZ R28, R28, R85 ;  /* 0x000000551c1c7220 */ /* 0x010fe20000410000 */
[----:B------:R-:W-:Y:S01]  /*72b0*/  FMUL.FTZ R5, R8, R57 ;  /* 0x0000003908057220 */ /* 0x000fe20000410000 */
[----:B------:R-:W-:Y:S01]  /*72c0*/  F2FP.F16.F32.PACK_AB R27, R30, R27 ;  /* 0x0000001b1e1b723e */ /* 0x000fe200000000ff */
[----:B------:R-:W-:Y:S01]  /*72d0*/  FMUL.FTZ R33, R33, R140 ;  /* 0x0000008c21217220 */ /* 0x000fe20000410000 */
[----:B0-----:R-:W-:Y:S01]  /*72e0*/  FMUL.FTZ R31, R31, R48 ;  /* 0x000000301f1f7220 */ /* 0x001fe20000410000 */
[----:B------:R-:W-:Y:S01]  /*72f0*/  FMUL.FTZ R40, R40, R141 ;  /* 0x0000008d28287220 */ /* 0x000fe20000410000 */
[----:B-1----:R-:W-:Y:S01]  /*7300*/  FMUL.FTZ R4, R4, R51 ;  /* 0x0000003304047220 */ /* 0x002fe20000410000 */
        /* <DEDUP_REMOVED lines=18> */
[----:B------:R-:W-:Y:S01]  /*7430*/  STS.U16 [R76+0x4], R27 ;  /* 0x0000041b4c007388 */ /* 0x000fe20000000400 */
[----:B------:R-:W-:-:S03]  /*7440*/  F2FP.F16.F32.PACK_AB R5, R8, R5 ;  /* 0x000000050805723e */ /* 0x000fc600000000ff */
[----:B------:R-:W-:Y:S01]  /*7450*/  STS.U16 [R77+0x6], R29 ;  /* 0x0000061d4d007388 */ /* 0x000fe20000000400 */
[----:B0-----:R-:W-:-:S03]  /*7460*/  PRMT R7, R33, 0x7632, R7 ;  /* 0x0000763221077816 */ /* 0x001fc60000000007 */
[----:B------:R0:W-:Y:S01]  /*7470*/  STS.U16 [R78+0x8], R6 ;  /* 0x000008064e007388 */ /* 0x0001e20000000400 */
[----:B------:R-:W-:-:S03]  /*7480*/  PRMT R8, R4, 0x7632, R8 ;  /* 0x0000763204087816 */ /* 0x000fc60000000008 */
[----:B------:R-:W-:Y:S04]  /*7490*/  STS.U16 [R79+0xa], R30 ;  /* 0x00000a1e4f007388 */ /* 0x000fe80000000400 */
[----:B------:R1:W-:Y:S01]  /*74a0*/  STS.U16 [R80+0xc], R26 ;  /* 0x00000c1a50007388 */ /* 0x0003e20000000400 */
[----:B0-----:R-:W-:-:S03]  /*74b0*/  PRMT R6, R9, 0x7632, R6 ;  /* 0x0000763209067816 */ /* 0x001fc60000000006 */
[----:B------:R-:W-:Y:S01]  /*74c0*/  STS.U16 [R81+0xe], R40 ;  /* 0x00000e2851007388 */ /* 0x000fe20000000400 */
[----:B------:R-:W-:-:S03]  /*74d0*/  PRMT R28, R5, 0x7632, R28 ;  /* 0x00007632051c7816 */ /* 0x000fc6000000001c */
[----:B------:R-:W-:Y:S04]  /*74e0*/  STS.U16 [R92+0x10], R33 ;  /* 0x000010215c007388 */ /* 0x000fe80000000400 */
[----:B------:R-:W-:Y:S01]  /*74f0*/  STS.U16 [R93+0x12], R7 ;  /* 0x000012075d007388 */ /* 0x000fe20000000400 */
[----:B-1----:R-:W-:-:S03]  /*7500*/  IMAD.U32 R26, RZ, RZ, UR14 ;  /* 0x0000000eff1a7e24 */ /* 0x002fc6000f8e00ff */
        /* <DEDUP_REMOVED lines=47> */
.L_x_3429:
[----:B------:R-:W-:Y:S05]  /*7800*/  BSYNC B0 ;  /* 0x0000000000007941 */ /* 0x000fea0003800000 */
.L_x_3428:
        /* <DEDUP_REMOVED lines=8> */
[----:B------:R-:W-:Y:S01]  /*7890*/  MOV R5, UR7 ;  /* 0x0000000700057c02 */ /* 0x000fe20008000f00 */
[----:B------:R-:W-:Y:S01]  /*78a0*/  UIADD3 UR12, UP0, UR12, 0x800, URZ ;  /* 0x000008000c0c7890 */ /* 0x000fe2000ff1e03f */
[-C--:B------:R-:W-:Y:S01]  /*78b0*/  ISETP.GE.AND P4, PT, R19, R8.reuse, PT ;  /* 0x000000081300720c */ /* 0x080fe20003f86270 */
[----:B------:R-:W-:Y:S01]  /*78c0*/  UIADD3 UR8, UP1, UR8, 0x800, URZ ;  /* 0x0000080008087890 */ /* 0x000fe2000ff3e03f */
[----:B------:R-:W-:Y:S01]  /*78d0*/  IADD3 R4, P0, R2, UR24, RZ ;  /* 0x0000001802047c10 */ /* 0x000fe2000ff1e0ff */
[----:B------:R-:W-:Y:S01]  /*78e0*/  IMAD R5, R34, UR15, R5 ;  /* 0x0000000f22057c24 */ /* 0x000fe2000f8e0205 */
[----:B------:R-:W-:Y:S01]  /*78f0*/  IADD3 R2, P1, R24, UR18, RZ ;  /* 0x0000001218027c10 */ /* 0x000fe2000ff3e0ff */
[----:B------:R-:W-:Y:S01]  /*7900*/  UIADD3 UR9, UP2, UR9, 0x800, URZ ;  /* 0x0000080009097890 */ /* 0x000fe2000ff5e03f */
[----:B------:R-:W-:Y:S01]  /*7910*/  ISETP.GE.AND P5, PT, R14, R8, PT ;  /* 0x000000080e00720c */ /* 0x000fe20003fa6270 */
[----:B------:R-:W-:Y:S01]  /*7920*/  UIADD3.X UR13, URZ, UR13, URZ, UP0, !UPT ;  /* 0x0000000d3f0d7290 */ /* 0x000fe200087fe43f */
[----:B------:R-:W-:Y:S01]  /*7930*/  IADD3.X R3, R5, UR25, R3, P0, !PT ;  /* 0x0000001905037c10 */ /* 0x000fe200087fe403 */
[----:B------:R-:W-:Y:S01]  /*7940*/  UIADD3.X UR10, URZ, UR10, URZ, UP1, !UPT ;  /* 0x0000000a3f0a7290 */ /* 0x000fe20008ffe43f */
[----:B------:R-:W-:Y:S01]  /*7950*/  IADD3.X R25, R25, UR19, RZ, P1, !PT ;  /* 0x0000001319197c10 */ /* 0x000fe20008ffe4ff */
[----:B------:R-:W-:Y:S01]  /*7960*/  UIADD3.X UR11, URZ, UR11, URZ, UP2, !UPT ;  /* 0x0000000b3f0b7290 */ /* 0x000fe200097fe43f */
[----:B------:R-:W-:-:S02]  /*7970*/  LEA R2, P0, R4, R2, 0x1 ;  /* 0x0000000204027211 */ /* 0x000fc400078008ff */
[-C--:B------:R-:W-:Y:S02]  /*7980*/  ISETP.GE.AND P6, PT, R0, R8.reuse, PT ;  /* 0x000000080000720c */ /* 0x080fe40003fc6270 */
[----:B------:R-:W-:Y:S01]  /*7990*/  LEA.HI.X R3, R4, R25, R3, 0x1, P0 ;  /* 0x0000001904037211 */ /* 0x000fe200000f0c03 */
[----:B------:R-:W1:Y:S01]  /*79a0*/  LDC R0, c[0x0][0x224] ;  /* 0x00008900ff007b82 */ /* 0x000e620000000800 */
        /* <DEDUP_REMOVED lines=26> */
[----:B-1----:R-:W-:-:S13]  /*7b50*/  ISETP.LE.AND P0, PT, R0, UR6, PT ;  /* 0x0000000600007c0c */ /* 0x002fda000bf03270 */
[----:B--2---:R-:W-:Y:S05]  /*7b60*/  @!P0 BRA `(.L_x_3430) ;  /* 0xffffff8800e08947 */ /* 0x004fea000383ffff */
[----:B------:R-:W-:Y:S05]  /*7b70*/  EXIT ;  /* 0x000000000000794d */ /* 0x000fea0003800000 */
.L_x_3431:
        /* <DEDUP_REMOVED lines=16> */
.L_x_5259:


//--------------------- .text._Z25selective_scan_fwd_kernelI32Selective_Scan_fwd_kernel_traitsILi64ELi16ELi1ELb0ELb1ELb0ELb0EN3c104HalfEfEEv13SSMParamsBase --------------------------
	.section	.text._Z25selective_scan_fwd_kernelI32Selective_Scan_fwd_kernel_traitsILi64ELi16ELi1ELb0ELb1ELb0ELb0EN3c104HalfEfEEv13SSMParamsBase,"ax",@progbits
	.align	128
        .global         _Z25selective_scan_fwd_kernelI32Selective_Scan_fwd_kernel_traitsILi64ELi16ELi1ELb0ELb1ELb0ELb0EN3c104HalfEfEEv13SSMParamsBase
        .type           _Z25selective_scan_fwd_kernelI32Selective_Scan_fwd_kernel_traitsILi64ELi16ELi1ELb0ELb1ELb0ELb0EN3c104HalfEfEEv13SSMParamsBase,@function
        .size           _Z25selective_scan_fwd_kernelI32Selective_Scan_fwd_kernel_traitsILi64ELi16ELi1ELb0ELb1ELb0ELb0EN3c104HalfEfEEv13SSMParamsBase,(.L_x_5260 - _Z25selective_scan_fwd_kernelI32Selective_Scan_fwd_kernel_traitsILi64ELi16ELi1ELb0ELb1ELb0ELb0EN3c104HalfEfEEv13SSMParamsBase)
        .other          _Z25selective_scan_fwd_kernelI32Selective_Scan_fwd_kernel_traitsILi64ELi16ELi1ELb0ELb1ELb0ELb0EN3c104HalfEfEEv13SSMParamsBase,@"STO_CUDA_ENTRY STV_DEFAULT"
_Z25selective_scan_fwd_kernelI32Selective_Scan_fwd_kernel_traitsILi64ELi16ELi1ELb0ELb1ELb0ELb0EN3c104HalfEfEEv13SSMParamsBase:
.text._Z25selective_scan_fwd_kernelI32Selective_Scan_fwd_kernel_traitsILi64ELi16ELi1ELb0ELb1ELb0ELb0EN3c104HalfEfEEv13SSMParamsBase:
        /* <DEDUP_REMOVED lines=131> */
.L_x_3472:
        /* <DEDUP_REMOVED lines=345> */
.L_x_3433:
[----:B------:R-:W-:Y:S05]  /*1dc0*/  BSYNC B0 ;  /* 0x0000000000007941 */ /* 0x000fea0003800000 */
.L_x_3432:
        /* <DEDUP_REMOVED lines=36> */
.L_x_3435:
[----:B------:R-:W-:Y:S05]  /*2010*/  BSYNC B0 ;  /* 0x0000000000007941 */ /* 0x000fea0003800000 */
.L_x_3434:
        /* <DEDUP_REMOVED lines=38> */
.L_x_3437:
[----:B------:R-:W-:Y:S05]  /*2280*/  BSYNC B0 ;  /* 0x0000000000007941 */ /* 0x000fea0003800000 */
.L_x_3436:
        /* <DEDUP_REMOVED lines=36> */
.L_x_3439:
[----:B------:R-:W-:Y:S05]  /*24d0*/  BSYNC B0 ;  /* 0x0000000000007941 */ /* 0x000fea0003800000 */
.L_x_3438:
        /* <DEDUP_REMOVED lines=38> */
.L_x_3441:
[----:B------:R-:W-:Y:S05]  /*2740*/  BSYNC B0 ;  /* 0x0000000000007941 */ /* 0x000fea0003800000 */
.L_x_3440:
        /* <DEDUP_REMOVED lines=36> */
.L_x_3443:
[----:B------:R-:W-:Y:S05]  /*2990*/  BSYNC B0 ;  /* 0x0000000000007941 */ /* 0x000fea0003800000 */
.L_x_3442:
        /* <DEDUP_REMOVED lines=38> */
.L_x_3445:
[----:B------:R-:W-:Y:S05]  /*2c00*/  BSYNC B0 ;  /* 0x0000000000007941 */ /* 0x000fea0003800000 */
.L_x_3444:
        /* <DEDUP_REMOVED lines=37> */
.L_x_3447:
[----:B------:R-:W-:Y:S05]  /*2e60*/  BSYNC B0 ;  /* 0x0000000000007941 */ /* 0x000fea0003800000 */
.L_x_3446:
        /* <DEDUP_REMOVED lines=42> */
.L_x_3449:
[----:B------:R-:W-:Y:S05]  /*3110*/  BSYNC B0 ;  /* 0x0000000000007941 */ /* 0x000fea0003800000 */
.L_x_3448:
        /* <DEDUP_REMOVED lines=40> */
.L_x_3451:
[----:B------:R-:W-:Y:S05]  /*33a0*/  BSYNC B0 ;  /* 0x0000000000007941 */ /* 0x000fea0003800000 */
.L_x_3450:
        /* <DEDUP_REMOVED lines=46> */
.L_x_3453:
[----:B------:R-:W-:Y:S05]  /*3690*/  BSYNC B0 ;  /* 0x0000000000007941 */ /* 0x000fea0003800000 */
.L_x_3452:
        /* <DEDUP_REMOVED lines=33> */
.L_x_3455:
[----:B------:R-:W-:Y:S05]  /*38b0*/  BSYNC B0 ;  /* 0x0000000000007941 */ /* 0x000fea0003800000 */
.L_x_3454:
        /* <DEDUP_REMOVED lines=33> */
.L_x_3457:
[----:B------:R-:W-:Y:S05]  /*3ad0*/  BSYNC B0 ;  /* 0x0000000000007941 */ /* 0x000fea0003800000 */
.L_x_3456:
        /* <DEDUP_REMOVED lines=33> */
.L_x_3459:
[----:B------:R-:W-:Y:S05]  /*3cf0*/  BSYNC B0 ;  /* 0x0000000000007941 */ /* 0x000fea0003800000 */
.L_x_3458:
        /* <DEDUP_REMOVED lines=33> */
.L_x_3461:
[----:B------:R-:W-:Y:S05]  /*3f10*/  BSYNC B0 ;  /* 0x0000000000007941 */ /* 0x000fea0003800000 */
.L_x_3460:
        /* <DEDUP_REMOVED lines=33> */
.L_x_3463:
[----:B------:R-:W-:Y:S05]  /*4130*/  BSYNC B0 ;  /* 0x0000000000007941 */ /* 0x000fea0003800000 */
.L_x_3462:
        /* <DEDUP_REMOVED lines=43> */
.L_x_3469:
[----:B0-----:R-:W0:Y:S01]  /*43f0*/  LDC.64 R40, c[0x0][0x238] ;  /* 0x00008e00ff287b82 */ /* 0x001e220000000a00 */
[----:B------:R-:W-:Y:S01]  /*4400*/  MOV R86, UR8 ;  /* 0x0000000800567c02 */ /* 0x000fe20008000f00 */
[----:B------:R-:W-:Y:S01]  /*4410*/  USHF.R.S32.HI UR19, URZ, 0x1f, UR7 ;  /* 0x0000001f3f137899 */ /* 0x000fe20008011407 */
[----:B------:R-:W-:Y:S01]  /*4420*/  IMAD.U32 R127, RZ, RZ, UR13 ;  /* 0x0000000dff7f7e24 */ /* 0x000fe2000f8e00ff */
[----:B------:R-:W-:Y:S02]  /*4430*/  MOV R87, UR9 ;  /* 0x0000000900577c02 */ /* 0x000fe40008000f00 */
[----:B------:R-:W-:Y:S01]  /*4440*/  IMAD.MOV.U32 R126, RZ, RZ, R86 ;  /* 0x000000ffff7e7224 */ /* 0x000fe200078e0056 */
[----:B------:R-:W-:Y:S01]  /*4450*/  ISETP.GE.AND P2, PT, R105, UR20, PT ;  /* 0x0000001469007c0c */ /* 0x000fe2000bf46270 */
[----:B------:R-:W1:Y:S01]  /*4460*/  LDC.64 R42, c[0x0][0x250] ;  /* 0x00009400ff2a7b82 */ /* 0x000e620000000a00 */
[----:B------:R-:W-:Y:S02]  /*4470*/  ISETP.GE.AND P3, PT, R104, UR20, PT ;  /* 0x0000001468007c0c */ /* 0x000fe4000bf66270 */
[----:B------:R-:W-:-:S05]  /*4480*/  ISETP.GE.AND P6, PT, R101, UR20, PT ;  /* 0x0000001465007c0c */ /* 0x000fca000bfc6270 */
[----:B------:R-:W2:Y:S01]  /*4490*/  LDC.64 R82, c[0x0][0x2d0] ;  /* 0x0000b400ff527b82 */ /* 0x000ea20000000a00 */
[C---:B0-----:R-:W-:Y:S02]  /*44a0*/  IMAD R128, R40.reuse, UR19, RZ ;  /* 0x0000001328807c24 */ /* 0x041fe4000f8e02ff */
[----:B------:R-:W-:-:S04]  /*44b0*/  IMAD.WIDE.U32 R86, R40, UR7, R126 ;  /* 0x0000000728567c25 */ /* 0x000fc8000f8e007e */
[----:B------:R-:W-:Y:S02]  /*44c0*/  IMAD R123, R41, UR7, R128 ;  /* 0x00000007297b7c24 */ /* 0x000fe4000f8e0280 */
[C---:B-1----:R-:W-:Y:S02]  /*44d0*/  IMAD R126, R42.reuse, UR19, RZ ;  /* 0x000000132a7e7c24 */ /* 0x042fe4000f8e02ff */
[----:B------:R-:W-:-:S04]  /*44e0*/  IMAD.WIDE.U32 R40, R42, UR7, R84 ;  /* 0x000000072a287c25 */ /* 0x000fc8000f8e0054 */
[----:B------:R-:W-:Y:S01]  /*44f0*/  IMAD R125, R43, UR7, R126 ;  /* 0x000000072b7d7c24 */ /* 0x000fe2000f8e027e */
[----:B------:R-:W-:Y:S02]  /*4500*/  IADD3 R43, R87, R123, RZ ;  /* 0x0000007b572b7210 */ /* 0x000fe40007ffe0ff */
[----:B--2---:R-:W-:Y:S02]  /*4510*/  LEA R82, P4, R86, R82, 0x2 ;  /* 0x0000005256527211 */ /* 0x004fe400078810ff */
[----:B------:R-:W-:Y:S02]  /*4520*/  LEA R42, P5, R40, R107, 0x1 ;  /* 0x0000006b282a7211 */ /* 0x000fe400078a08ff */
[----:B------:R-:W-:Y:S02]  /*4530*/  IADD3 R41, R41, R125, RZ ;  /* 0x0000007d29297210 */ /* 0x000fe40007ffe0ff */
[----:B------:R-:W-:Y:S02]  /*4540*/  LEA.HI.X R83, R86, R83, R43, 0x2, P4 ;  /* 0x0000005356537211 */ /* 0x000fe400020f142b */
[----:B------:R-:W-:-:S02]  /*4550*/  ISETP.GE.AND P4, PT, R103, UR20, PT ;  /* 0x0000001467007c0c */ /* 0x000fc4000bf86270 */
[----:B------:R-:W-:Y:S02]  /*4560*/  LEA.HI.X R43, R40, R106, R41, 0x1, P5 ;  /* 0x0000006a282b7211 */ /* 0x000fe400028f0c29 */
[----:B------:R-:W-:Y:S01]  /*4570*/  ISETP.GE.AND P5, PT, R102, UR20, PT ;  /* 0x0000001466007c0c */ /* 0x000fe2000bfa6270 */
[----:B------:R0:W2:Y:S01]  /*4580*/  LDG.E R40, desc[UR22][R82.64] ;  /* 0x0000001652287981 */ /* 0x0000a2000c1e1900 */
[----:B------:R-:W-:Y:S02]  /*4590*/  PRMT R86, RZ, 0x7610, R86 ;  /* 0x00007610ff567816 */ /* 0x000fe40000000056 */
[----:B------:R-:W-:Y:S02]  /*45a0*/  PRMT R87, RZ, 0x7610, R87 ;  /* 0x00007610ff577816 */ /* 0x000fe40000000057 */
[----:B------:R-:W-:Y:S02]  /*45b0*/  PRMT R126, RZ, 0x7610, R126 ;  /* 0x00007610ff7e7816 */ /* 0x000fe4000000007e */
[----:B------:R-:W-:Y:S01]  /*45c0*/  PRMT R123, RZ, 0x7610, R123 ;  /* 0x00007610ff7b7816 */ /* 0x000fe2000000007b */
[----:B------:R-:W3:Y:S01]  /*45d0*/  @!P2 LDG.E.U16 R86, desc[UR22][R42.64+0x40] ;  /* 0x000040162a56a981 */ /* 0x000ee2000c1e1500 */
[----:B------:R-:W-:-:S02]  /*45e0*/  PRMT R128, RZ, 0x7610, R128 ;  /* 0x00007610ff807816 */ /* 0x000fc40000000080 */
[----:B------:R-:W-:Y:S01]  /*45f0*/  ISETP.GE.AND P2, PT, R100, UR20, PT ;  /* 0x0000001464007c0c */ /* 0x000fe2000bf46270 */
[----:B------:R-:W4:Y:S01]  /*4600*/  @!P3 LDG.E.U16 R87, desc[UR22][R42.64+0x80] ;  /* 0x000080162a57b981 */ /* 0x000f22000c1e1500 */
[----:B------:R-:W-:-:S03]  /*4610*/  ISETP.GE.AND P3, PT, R99, UR20, PT ;  /* 0x0000001463007c0c */ /* 0x000fc6000bf66270 */
[----:B------:R-:W2:Y:S01]  /*4620*/  @!P4 LDG.E.U16 R126, desc[UR22][R42.64+0xc0] ;  /* 0x0000c0162a7ec981 */ /* 0x000ea2000c1e1500 */
[----:B------:R-:W-:Y:S02]  /*4630*/  ISETP.GE.AND P4, PT, R98, UR20, PT ;  /* 0x0000001462007c0c */ /* 0x000fe4000bf86270 */
[----:B------:R-:W-:Y:S01]  /*4640*/  PRMT R125, RZ, 0x7610, R125 ;  /* 0x00007610ff7d7816 */ /* 0x000fe2000000007d */
[----:B------:R-:W2:Y:S01]  /*4650*/  @!P5 LDG.E.U16 R123, desc[UR22][R42.64+0x100] ;  /* 0x000100162a7bd981 */ /* 0x000ea2000c1e1500 */
[----:B------:R-:W-:Y:S02]  /*4660*/  ISETP.GE.AND P5, PT, R97, UR20, PT ;  /* 0x0000001461007c0c */ /* 0x000fe4000bfa6270 */
[----:B------:R-:W-:Y:S01]  /*4670*/  PRMT R130, RZ, 0x7610, R130 ;  /* 0x00007610ff827816 */ /* 0x000fe20000000082 */
[----:B------:R-:W2:Y:S01]  /*4680*/  @!P6 LDG.E.U16 R128, desc[UR22][R42.64+0x140] ;  /* 0x000140162a80e981 */ /* 0x000ea2000c1e1500 */
[----:B------:R-:W-:Y:S02]  /*4690*/  ISETP.GE.AND P6, PT, R96, UR20, PT ;  /* 0x0000001460007c0c */ /* 0x000fe4000bfc6270 */
[----:B------:R-:W-:Y:S01]  /*46a0*/  PRMT R127, RZ, 0x7610, R127 ;  /* 0x00007610ff7f7816 */ /* 0x000fe2000000007f */
[----:B------:R-:W2:Y:S01]  /*46b0*/  @!P2 LDG.E.U16 R125, desc[UR22][R42.64+0x180] ;  /* 0x000180162a7da981 */ /* 0x000ea2000c1e1500 */
[----:B------:R-:W-:-:S02]  /*46c0*/  PRMT R41, RZ, 0x7610, R41 ;  /* 0x00007610ff297816 */ /* 0x000fc40000000029 */
[----:B------:R-:W-:Y:S01]  /*46d0*/  PRMT R132, RZ, 0x7610, R132 ;  /* 0x00007610ff847816 */ /* 0x000fe20000000084 */
[----:B------:R-:W2:Y:S01]  /*46e0*/  @!P3 LDG.E.U16 R130, desc[UR22][R42.64+0x1c0] ;  /* 0x0001c0162a82b981 */ /* 0x000ea2000c1e1500 */
[----:B------:R-:W-:Y:S02]  /*46f0*/  PRMT R129, RZ, 0x7610, R129 ;  /* 0x00007610ff817816 */ /* 0x000fe40000000081 */
[----:B------:R-:W-:Y:S01]  /*4700*/  ISETP.GE.AND P2, PT, R95, UR20, PT ;  /* 0x000000145f007c0c */ /* 0x000fe2000bf46270 */
[----:B------:R-:W2:Y:S01]  /*4710*/  @!P4 LDG.E.U16 R127, desc[UR22][R42.64+0x200] ;  /* 0x000200162a7fc981 */ /* 0x000ea2000c1e1500 */
[----:B------:R-:W-:Y:S02]  /*4720*/  ISETP.GE.AND P3, PT, R94, UR20, PT ;  /* 0x000000145e007c0c */ /* 0x000fe4000bf66270 */
[----:B------:R-:W-:Y:S01]  /*4730*/  ISETP.GE.AND P4, PT, R93, UR20, PT ;  /* 0x000000145d007c0c */ /* 0x000fe2000bf86270 */
[----:B------:R-:W3:Y:S04]  /*4740*/  @!P1 LDG.E.U16 R41, desc[UR22][R42.64] ;  /* 0x000000162a299981 */ /* 0x000ee8000c1e1500 */
[----:B------:R-:W2:Y:S01]  /*4750*/  @!P5 LDG.E.U16 R132, desc[UR22][R42.64+0x240] ;  /* 0x000240162a84d981 */ /* 0x000ea2000c1e1500 */
[----:B------:R-:W-:-:S03]  /*4760*/  ISETP.GE.AND P5, PT, R92, UR20, PT ;  /* 0x000000145c007c0c */ /* 0x000fc6000bfa6270 */
[----:B------:R-:W2:Y:S01]  /*4770*/  @!P6 LDG.E.U16 R129, desc[UR22][R42.64+0x280] ;  /* 0x000280162a81e981 */ /* 0x000ea2000c1e1500 */
[----:B------:R-:W-:Y:S02]  /*4780*/  ISETP.GE.AND P6, PT, R91, UR20, PT ;  /* 0x000000145b007c0c */ /* 0x000fe4000bfc6270 */
        /* <DEDUP_REMOVED lines=9> */
[----:B------:R-:W2:Y:S01]  /*4820*/  @!P6 LDG.E.U16 R138, desc[UR22][R42.64+0x3c0] ;  /* 0x0003c0162a8ae981 */ /* 0x000ea2000c1e1500 */
[----:B------:R-:W-:-:S06]  /*4830*/  UIMAD UR27, UR6, -0x400, UR32 ;  /* 0xfffffc00061b78a4 */ /* 0x000fcc000f8e0220 */
[----:B------:R-:W-:Y:S02]  /*4840*/  ISETP.GE.U32.AND P3, PT, R120, UR27, PT ;  /* 0x0000001b78007c0c */ /* 0x000fe4000bf66070 */
[----:B------:R-:W-:Y:S01]  /*4850*/  ISETP.GE.U32.AND P6, PT, R119, UR27, PT ;  /* 0x0000001b77007c0c */ /* 0x000fe2000bfc6070 */
[----:B---3--:R-:W-:Y:S04]  /*4860*/  STS.U16 [R90], R41 ;  /* 0x000000295a007388 */ /* 0x008fe80000000400 */
[----:B------:R-:W-:Y:S04]  /*4870*/  STS.U16 [R89+0x40], R86 ;  /* 0x0000405659007388 */ /* 0x000fe80000000400 */
[----:B----4-:R-:W-:Y:S04]  /*4880*/  STS.U16 [R88+0x80], R87 ;  /* 0x0000805758007388 */ /* 0x010fe80000000400 */
[----:B--2---:R-:W-:Y:S04]  /*4890*/  STS.U16 [R81+0xc0], R126 ;  /* 0x0000c07e51007388 */ /* 0x004fe80000000400 */
[----:B------:R1:W-:Y:S04]  /*48a0*/  STS.U16 [R80+0x100], R123 ;  /* 0x0001007b50007388 */ /* 0x0003e80000000400 */
[----:B------:R-:W-:Y:S04]  /*48b0*/  STS.U16 [R79+0x140], R128 ;  /* 0x000140804f007388 */ /* 0x000fe80000000400 */
[----:B------:R2:W-:Y:S04]  /*48c0*/  STS.U16 [R78+0x180], R125 ;  /* 0x0001807d4e007388 */ /* 0x0005e80000000400 */
[----:B------:R-:W-:Y:S04]  /*48d0*/  STS.U16 [R77+0x1c0], R130 ;  /* 0x0001c0824d007388 */ /* 0x000fe80000000400 */
[----:B------:R3:W-:Y:S04]  /*48e0*/  STS.U16 [R76+0x200], R127 ;  /* 0x0002007f4c007388 */ /* 0x0007e80000000400 */
[----:B------:R-:W-:Y:S04]  /*48f0*/  STS.U16 [R75+0x240], R132 ;  /* 0x000240844b007388 */ /* 0x000fe80000000400 */
[----:B------:R4:W-:Y:S04]  /*4900*/  STS.U16 [R74+0x280], R129 ;  /* 0x000280814a007388 */ /* 0x0009e80000000400 */
[----:B------:R-:W-:Y:S04]  /*4910*/  STS.U16 [R73+0x2c0], R134 ;  /* 0x0002c08649007388 */ /* 0x000fe80000000400 */
[----:B------:R-:W-:Y:S04]  /*4920*/  STS.U16 [R72+0x300], R131 ;  /* 0x0003008348007388 */ /* 0x000fe80000000400 */
[----:B------:R-:W-:Y:S04]  /*4930*/  STS.U16 [R71+0x340], R136 ;  /* 0x0003408847007388 */ /* 0x000fe80000000400 */
[----:B------:R-:W-:Y:S04]  /*4940*/  STS.U16 [R70+0x380], R133 ;  /* 0x0003808546007388 */ /* 0x000fe80000000400 */
[----:B------:R-:W-:Y:S01]  /*4950*/  STS.U16 [R69+0x3c0], R138 ;  /* 0x0003c08a45007388 */ /* 0x000fe20000000400 */
[----:B------:R-:W-:Y:S01]  /*4960*/  NOP ;  /* 0x0000000000007918 */ /* 0x000fe20000000000 */
[----:B-1----:R-:W3:Y:S02]  /*4970*/  S2R R123, SR_TID.X ;  /* 0x00000000007b7919 */ /* 0x002ee40000002100 */
[----:B------:R-:W-:Y:S04]  /*4980*/  LDS.U16 R41, [R68] ;  /* 0x0000000044297984 */ /* 0x000fe80000000400 */
[----:B------:R-:W1:Y:S04]  /*4990*/  LDS.U16 R42, [R67+0x2] ;  /* 0x00000200432a7984 */ /* 0x000e680000000400 */
[----:B0-----:R-:W0:Y:S04]  /*49a0*/  LDS.U16 R82, [R66+0x4] ;  /* 0x0000040042527984 */ /* 0x001e280000000400 */
[----:B------:R-:W0:Y:S01]  /*49b0*/  LDS.U16 R43, [R65+0x6] ;  /* 0x00000600412b7984 */ /* 0x000e220000000400 */
[----:B------:R-:W-:-:S03]  /*49c0*/  FMUL.FTZ R40, R40, 1.4426950216293334961 ;  /* 0x3fb8aa3b28287820 */ /* 0x000fc60000410000 */
[----:B------:R-:W0:Y:S01]  /*49d0*/  LDS.U16 R86, [R64+0x8] ;  /* 0x0000080040567984 */ /* 0x000e220000000400 */
[C---:B------:R-:W-:Y:S01]  /*49e0*/  FMUL.FTZ R83, R40.reuse, R52 ;  /* 0x0000003428537220 */ /* 0x040fe20000410000 */
[C---:B--2---:R-:W-:Y:S01]  /*49f0*/  FMUL.FTZ R125, R40.reuse, R50 ;  /* 0x00000032287d7220 */ /* 0x044fe20000410000 */
[C---:B------:R-:W-:Y:S01]  /*4a00*/  FMUL.FTZ R87, R40.reuse, R51 ;  /* 0x0000003328577220 */ /* 0x040fe20000410000 */
[----:B------:R-:W-:Y:S01]  /*4a10*/  FMUL.FTZ R126, R40, R49 ;  /* 0x00000031287e7220 */ /* 0x000fe20000410000 */
[----:B------:R2:W0:Y:S01]  /*4a20*/  MUFU.EX2 R128, R83 ;  /* 0x0000005300807308 */ /* 0x0004220000000800 */
[----:B---3--:R-:W-:-:S07]  /*4a30*/  IMAD.SHL.U32 R127, R123, 0x10, RZ ;  /* 0x000000107b7f7824 */ /* 0x008fce00078e00ff */
[----:B------:R3:W-:Y:S01]  /*4a40*/  MUFU.EX2 R130, R125 ;  /* 0x0000007d00827308 */ /* 0x0007e20000000800 */
[----:B--2---:R-:W2:Y:S01]  /*4a50*/  LDS.U16 R83, [R63+0xa] ;  /* 0x00000a003f537984 */ /* 0x004ea20000000400 */
[----:B---3--:R-:W-:-:S06]  /*4a60*/  IADD3 R125, R127, 0x8, RZ ;  /* 0x000000087f7d7810 */ /* 0x008fcc0007ffe0ff */
[----:B----4-:R3:W4:Y:S01]  /*4a70*/  MUFU.EX2 R129, R87 ;  /* 0x0000005700817308 */ /* 0x0107220000000800 */
[----:B------:R-:W-:Y:S01]  /*4a80*/  ISETP.GE.U32.AND P4, PT, R125, UR27, PT ;  /* 0x0000001b7d007c0c */ /* 0x000fe2000bf86070 */
[----:B-1----:R-:W-:-:S06]  /*4a90*/  HADD2.F32 R125, -RZ, R42.H0_H0 ;  /* 0x2000002aff7d7230 */ /* 0x002fcc0000004100 */
[----:B------:R1:W2:Y:S01]  /*4aa0*/  MUFU.EX2 R132, R126 ;  /* 0x0000007e00847308 */ /* 0x0002a20000000800 */
[C---:B---3--:R-:W-:Y:S01]  /*4ab0*/  IADD3 R87, R127.reuse, 0x7, RZ ;  /* 0x000000077f577810 */ /* 0x048fe20007ffe0ff */
[----:B------:R-:W-:Y:S01]  /*4ac0*/  LDS.U16 R42, [R60+0x10] ;  /* 0x000010003c2a7984 */ /* 0x000fe20000000400 */
[----:B------:R-:W-:Y:S01]  /*4ad0*/  ISETP.GE.U32.AND P5, PT, R127, UR27, PT ;  /* 0x0000001b7f007c0c */ /* 0x000fe2000bfa6070 */
[----:B-1----:R-:W-:Y:S01]  /*4ae0*/  HADD2.F32 R126, -RZ, R41.H0_H0 ;  /* 0x20000029ff7e7230 */ /* 0x002fe20000004100 */
[----:B------:R-:W-:Y:S01]  /*4af0*/  ISETP.GE.U32.AND P2, PT, R87, UR27, PT ;  /* 0x0000001b57007c0c */ /* 0x000fe2000bf46070 */
[----:B0-----:R-:W-:Y:S01]  /*4b00*/  HADD2.F32 R127, -RZ, R82.H0_H0 ;  /* 0x20000052ff7f7230 */ /* 0x001fe20000004100 */
[----:B------:R-:W0:Y:S02]  /*4b10*/  LDS.U16 R87, [R62+0xc] ;  /* 0x00000c003e577984 */ /* 0x000e240000000400 */
[----:B------:R-:W-:Y:S01]  /*4b20*/  FMUL.FTZ R126, R9, R126 ;  /* 0x0000007e097e7220 */ /* 0x000fe20000410000 */
[----:B------:R-:W-:Y:S01]  /*4b30*/  FMUL.FTZ R82, R8, R125 ;  /* 0x0000007d08527220 */ /* 0x000fe20000410000 */
[----:B------:R-:W1:Y:S01]  /*4b40*/  LDS.U16 R41, [R61+0xe] ;  /* 0x00000e003d297984 */ /* 0x000e620000000400 */
[----:B------:R-:W-:-:S02]  /*4b50*/  FMUL.FTZ R131, R10, R127 ;  /* 0x0000007f0a837220 */ /* 0x000fc40000410000 */
[----:B------:R-:W-:Y:S02]  /*4b60*/  FSEL R125, R126, RZ, !P5 ;  /* 0x000000ff7e7d7208 */ /* 0x000fe40006800000 */
[----:B------:R-:W-:Y:S02]  /*4b70*/  FSEL R126, R128, 1, !P5 ;  /* 0x3f800000807e7808 */ /* 0x000fe40006800000 */
[----:B------:R-:W-:Y:S01]  /*4b80*/  FSEL R128, R82, RZ, !P3 ;  /* 0x000000ff52807208 */ /* 0x000fe20005800000 */
[----:B------:R-:W-:Y:S01]  /*4b90*/  HADD2.F32 R82, -RZ, R43.H0_H0 ;  /* 0x2000002bff527230 */ /* 0x000fe20000004100 */
[----:B----4-:R-:W-:Y:S02]  /*4ba0*/  FSEL R127, R129, 1, !P3 ;  /* 0x3f800000817f7808 */ /* 0x010fe40005800000 */
[----:B------:R-:W-:Y:S02]  /*4bb0*/  FSEL R129, R131, RZ, !P6 ;  /* 0x000000ff83817208 */ /* 0x000fe40007000000 */
[----:B------:R-:W-:-:S02]  /*4bc0*/  FMUL.FTZ R131, R7, R82 ;  /* 0x0000005207837220 */ /* 0x000fc40000410000 */
[----:B------:R-:W3:Y:S01]  /*4bd0*/  LDS.U16 R82, [R59+0x12] ;  /* 0x000012003b527984 */ /* 0x000ee20000000400 */
[C---:B------:R-:W-:Y:S01]  /*4be0*/  FMUL.FTZ R43, R40.reuse, R44 ;  /* 0x0000002c282b7220 */ /* 0x040fe20000410000 */
[----:B------:R-:W-:Y:S01]  /*4bf0*/  HADD2.F32 R86, -RZ, R86.H0_H0 ;  /* 0x20000056ff567230 */ /* 0x000fe20000004100 */
[----:B------:R-:W-:Y:S02]  /*4c00*/  ISETP.GE.U32.AND P3, PT, R117, UR27, PT ;  /* 0x0000001b75007c0c */ /* 0x000fe4000bf66070 */
[----:B------:R4:W-:Y:S02]  /*4c10*/  MUFU.EX2 R142, R43 ;  /* 0x0000002b008e7308 */ /* 0x0009e40000000800 */
[----:B------:R-:W-:Y:S01]  /*4c20*/  FMUL.FTZ R86, R11, R86 ;  /* 0x000000560b567220 */ /* 0x000fe20000410000 */
[----:B------:R-:W-:Y:S01]  /*4c30*/  FMUL.FTZ R134, R40, R48 ;  /* 0x0000003028867220 */ /* 0x000fe20000410000 */
[----:B--2---:R-:W-:Y:S01]  /*4c40*/  HADD2.F32 R83, -RZ, R83.H0_H0 ;  /* 0x20000053ff537230 */ /* 0x004fe20000004100 */
[----:B----4-:R-:W2:Y:S02]  /*4c50*/  LDS.U16 R43, [R58+0x14] ;  /* 0x000014003a2b7984 */ /* 0x010ea40000000400 */
[----:B------:R-:W-:Y:S01]  /*4c60*/  FSEL R133, R86, RZ, !P3 ;  /* 0x000000ff56857208 */ /* 0x000fe20005800000 */
[----:B------:R-:W-:Y:S01]  /*4c70*/  FMUL.FTZ R136, R40, R47 ;  /* 0x0000002f28887220 */ /* 0x000fe20000410000 */
[----:B------:R-:W-:Y:S01]  /*4c80*/  ISETP.GE.U32.AND P5, PT, R118, UR27, PT ;  /* 0x0000001b76007c0c */ /* 0x000fe2000bfa6070 */
[----:B------:R-:W-:Y:S01]  /*4c90*/  FMUL.FTZ R83, R6, R83 ;  /* 0x0000005306537220 */ /* 0x000fe20000410000 */
[----:B------:R-:W-:Y:S01]  /*4ca0*/  FSEL R130, R130, 1, !P6 ;  /* 0x3f80000082827808 */ /* 0x000fe20007000000 */
[----:B0-----:R-:W-:Y:S01]  /*4cb0*/  HADD2.F32 R87, -RZ, R87.H0_H0 ;  /* 0x20000057ff577230 */ /* 0x001fe20000004100 */
[----:B------:R-:W0:Y:S01]  /*4cc0*/  MUFU.EX2 R134, R134 ;  /* 0x0000008600867308 */ /* 0x000e220000000800 */
[----:B------:R-:W-:Y:S01]  /*4cd0*/  ISETP.GE.U32.AND P6, PT, R116, UR27, PT ;  /* 0x0000001b74007c0c */ /* 0x000fe2000bfc6070 */
[----:B-1----:R-:W-:Y:S01]  /*4ce0*/  HADD2.F32 R86, -RZ, R41.H0_H0 ;  /* 0x20000029ff567230 */ /* 0x002fe20000004100 */
[----:B------:R-:W-:Y:S01]  /*4cf0*/  FSEL R131, R131, RZ, !P5 ;  /* 0x000000ff83837208 */ /* 0x000fe20006800000 */
[----:B------:R-:W-:Y:S01]  /*4d00*/  FMUL.FTZ R87, R12, R87 ;  /* 0x000000570c577220 */ /* 0x000fe20000410000 */
[----:B------:R-:W-:-:S02]  /*4d10*/  FSEL R132, R132, 1, !P5 ;  /* 0x3f80000084847808 */ /* 0x000fc40006800000 */
[----:B------:R-:W-:Y:S01]  /*4d20*/  FMUL.FTZ R86, R5, R86 ;  /* 0x0000005605567220 */ /* 0x000fe20000410000 */
[----:B------:R-:W1:Y:S01]  /*4d30*/  MUFU.EX2 R136, R136 ;  /* 0x0000008800887308 */ /* 0x000e620000000800 */
[----:B------:R-:W-:Y:S01]  /*4d40*/  ISETP.GE.U32.AND P5, PT, R115, UR27, PT ;  /* 0x0000001b73007c0c */ /* 0x000fe2000bfa6070 */
[----:B------:R-:W-:Y:S01]  /*4d50*/  FMUL.FTZ R41, R126, R127 ;  /* 0x0000007f7e297220 */ /* 0x000fe20000410000 */
[----:B------:R-:W-:Y:S01]  /*4d60*/  FSEL R135, R83, RZ, !P6 ;  /* 0x000000ff53877208 */ /* 0x000fe20007000000 */
[----:B------:R-:W-:Y:S01]  /*4d70*/  FMUL.FTZ R138, R40, R46 ;  /* 0x0000002e288a7220 */ /* 0x000fe20000410000 */
[----:B------:R-:W4:Y:S01]  /*4d80*/  LDS.U16 R83, [R57+0x16] ;  /* 0x0000160039537984 */ /* 0x000f220000000400 */
[----:B------:R-:W-:Y:S01]  /*4d90*/  HADD2.F32 R42, -RZ, R42.H0_H0 ;  /* 0x2000002aff2a7230 */ /* 0x000fe20000004100 */
[----:B------:R-:W-:Y:S01]  /*4da0*/  FSEL R137, R87, RZ, !P5 ;  /* 0x000000ff57897208 */ /* 0x000fe20006800000 */
[----:B------:R-:W-:Y:S01]  /*4db0*/  FMUL.FTZ R87, R130, R41 ;  /* 0x0000002982577220 */ /* 0x000fe20000410000 */
[----:B------:R-:W-:Y:S01]  /*4dc0*/  FSEL R139, R86, RZ, !P2 ;  /* 0x000000ff568b7208 */ /* 0x000fe20005000000 */
[----:B------:R-:W-:Y:S01]  /*4dd0*/  FMUL.FTZ R140, R40, R45 ;  /* 0x0000002d288c7220 */ /* 0x000fe20000410000 */
[----:B------:R-:W4:Y:S01]  /*4de0*/  LDS.U16 R86, [R56+0x18] ;  /* 0x0000180038567984 */ /* 0x000f220000000400 */
[----:B---3--:R-:W-:-:S02]  /*4df0*/  HADD2.F32 R41, -RZ, R82.H0_H0 ;  /* 0x20000052ff297230 */ /* 0x008fc40000004100 */
[----:B------:R-:W-:Y:S01]  /*4e00*/  FMUL.FTZ R42, R13, R42 ;  /* 0x0000002a0d2a7220 */ /* 0x000fe20000410000 */
[----:B------:R-:W3:Y:S01]  /*4e10*/  MUFU.EX2 R138, R138 ;  /* 0x0000008a008a7308 */ /* 0x000ee20000000800 */
[----:B------:R-:W4:Y:S01]  /*4e20*/  LDS.U16 R82, [R55+0x1a] ;  /* 0x00001a0037527984 */ /* 0x000f220000000400 */
[----:B0-----:R-:W-:Y:S02]  /*4e30*/  FSEL R134, R134, 1, !P3 ;  /* 0x3f80000086867808 */ /* 0x001fe40005800000 */
[----:B------:R-:W-:Y:S01]  /*4e40*/  FSEL R141, R42, RZ, !P4 ;  /* 0x000000ff2a8d7208 */ /* 0x000fe20006000000 */
[----:B------:R-:W-:Y:S01]  /*4e50*/  FMUL.FTZ R144, R40, R39 ;  /* 0x0000002728907220 */ /* 0x000fe20000410000 */
[----:B------:R-:W0:Y:S02]  /*4e60*/  LDS.U16 R42, [R54+0x1c] ;  /* 0x00001c00362a7984 */ /* 0x000e240000000400 */
[----:B------:R-:W2:Y:S01]  /*4e70*/  MUFU.EX2 R140, R140 ;  /* 0x0000008c008c7308 */ /* 0x000ea20000000800 */
[----:B------:R-:W-:Y:S01]  /*4e80*/  FMUL.FTZ R87, R132, R87 ;  /* 0x0000005784577220 */ /* 0x000fe20000410000 */
[----:B------:R-:W-:Y:S01]  /*4e90*/  FMUL.FTZ R143, R4, R41 ;  /* 0x00000029048f7220 */ /* 0x000fe20000410000 */
[----:B------:R-:W-:Y:S01]  /*4ea0*/  FFMA.FTZ R145, R125, R127, R128 ;  /* 0x0000007f7d917223 */ /* 0x000fe20000010080 */
[----:B------:R-:W0:Y:S01]  /*4eb0*/  LDS.U16 R41, [R53+0x1e] ;  /* 0x00001e0035297984 */ /* 0x000e220000000400 */
[----:B-1----:R-:W-:Y:S01]  /*4ec0*/  FSEL R136, R136, 1, !P6 ;  /* 0x3f80000088887808 */ /* 0x002fe20007000000 */
[----:B------:R-:W-:Y:S01]  /*4ed0*/  FMUL.FTZ R146, R40, R38 ;  /* 0x0000002628927220 */ /* 0x000fe20000410000 */
[----:B------:R-:W-:Y:S01]  /*4ee0*/  FMUL.FTZ R87, R134, R87 ;  /* 0x0000005786577220 */ /* 0x000fe20000410000 */
[----:B------:R-:W1:Y:S01]  /*4ef0*/  MUFU.EX2 R144, R144 ;  /* 0x0000009000907308 */ /* 0x000e620000000800 */
[----:B------:R-:W-:Y:S01]  /*4f00*/  FFMA.FTZ R145, R130, R145, R129 ;  /* 0x0000009182917223 */ /* 0x000fe20000010081 */
[----:B------:R-:W-:Y:S01]  /*4f10*/  FMUL.FTZ R147, R40, R37 ;  /* 0x0000002528937220 */ /* 0x000fe20000410000 */
[----:B------:R-:W-:Y:S01]  /*4f20*/  FMUL.FTZ R151, R136, R87 ;  /* 0x0000005788977220 */ /* 0x000fe20000410000 */
[C---:B------:R-:W-:Y:S01]  /*4f30*/  FMUL.FTZ R148, R40.reuse, R36 ;  /* 0x0000002428947220 */ /* 0x040fe20000410000 */
[C---:B------:R-:W-:Y:S01]  /*4f40*/  FMUL.FTZ R149, R40.reuse, R35 ;  /* 0x0000002328957220 */ /* 0x040fe20000410000 */
[C---:B------:R-:W-:Y:S01]  /*4f50*/  FMUL.FTZ R87, R40.reuse, R34 ;  /* 0x0000002228577220 */ /* 0x040fe20000410000 */
[----:B------:R-:W-:Y:S01]  /*4f60*/  FMUL.FTZ R153, R40, R33 ;  /* 0x0000002128997220 */ /* 0x000fe20000410000 */
[----:B------:R-:W4:Y:S01]  /*4f70*/  MUFU.EX2 R146, R146 ;  /* 0x0000009200927308 */ /* 0x000f220000000800 */
[----:B------:R-:W-:Y:S01]  /*4f80*/  FFMA.FTZ R40, R132, R145, R131 ;  /* 0x0000009184287223 */ /* 0x000fe20000010083 */
[----:B---3--:R-:W-:Y:S01]  /*4f90*/  FSEL R138, R138, 1, !P5 ;  /* 0x3f8000008a8a7808 */ /* 0x008fe20006800000 */
[----:B--2---:R-:W-:Y:S01]  /*4fa0*/  HADD2.F32 R43, -RZ, R43.H0_H0 ;  /* 0x2000002bff2b7230 */ /* 0x004fe20000004100 */
[----:B------:R-:W-:Y:S01]  /*4fb0*/  FSEL R140, R140, 1, !P2 ;  /* 0x3f8000008c8c7808 */ /* 0x000fe20005000000 */
[----:B------:R-:W-:-:S03]  /*4fc0*/  FFMA.FTZ R40, R134, R40, R133 ;  /* 0x0000002886287223 */ /* 0x000fc60000010085 */
[----:B------:R-:W2:Y:S01]  /*4fd0*/  MUFU.EX2 R147, R147 ;  /* 0x0000009300937308 */ /* 0x000ea20000000800 */
[----:B------:R-:W-:Y:S01]  /*4fe0*/  FMUL.FTZ R151, R138, R151 ;  /* 0x000000978a977220 */ /* 0x000fe20000410000 */
[----:B------:R-:W-:Y:S01]  /*4ff0*/  FFMA.FTZ R40, R136, R40, R135 ;  /* 0x0000002888287223 */ /* 0x000fe20000010087 */
[----:B------:R-:W-:Y:S01]  /*5000*/  ISETP.GE.U32.AND P3, PT, R114, UR27, PT ;  /* 0x0000001b72007c0c */ /* 0x000fe2000bf66070 */
[----:B------:R-:W-:Y:S01]  /*5010*/  FMUL.FTZ R43, R14, R43 ;  /* 0x0000002b0e2b7220 */ /* 0x000fe20000410000 */
[----:B------:R-:W-:Y:S01]  /*5020*/  FSEL R142, R142, 1, !P4 ;  /* 0x3f8000008e8e7808 */ /* 0x000fe20006000000 */
[----:B------:R-:W-:Y:S02]  /*5030*/  FMUL.FTZ R151, R140, R151 ;  /* 0x000000978c977220 */ /* 0x000fe40000410000 */
[----:B------:R-:W3:Y:S01]  /*5040*/  MUFU.EX2 R87, R87 ;  /* 0x0000005700577308 */ /* 0x000ee20000000800 */
[----:B------:R-:W-:Y:S01]  /*5050*/  ISETP.GE.U32.AND P6, PT, R113, UR27, PT ;  /* 0x0000001b71007c0c */ /* 0x000fe2000bfc6070 */
[----:B------:R-:W-:Y:S01]  /*5060*/  FFMA.FTZ R40, R138, R40, R137 ;  /* 0x000000288a287223 */ /* 0x000fe20000010089 */
[----:B-1----:R-:W-:Y:S01]  /*5070*/  FSEL R144, R144, 1, !P3 ;  /* 0x3f80000090907808 */ /* 0x002fe20005800000 */
[----:B------:R-:W-:Y:S01]  /*5080*/  FMUL.FTZ R151, R142, R151 ;  /* 0x000000978e977220 */ /* 0x000fe20000410000 */
[----:B------:R-:W-:Y:S01]  /*5090*/  FSEL R145, R43, RZ, !P6 ;  /* 0x000000ff2b917208 */ /* 0x000fe20007000000 */
[----:B------:R-:W-:-:S02]  /*50a0*/  FFMA.FTZ R43, R140, R40, R139 ;  /* 0x000000288c2b7223 */ /* 0x000fc4000001008b */
[----:B------:R-:W1:Y:S01]  /*50b0*/  MUFU.EX2 R148, R148 ;  /* 0x0000009400947308 */ /* 0x000e620000000800 */
[----:B------:R-:W-:Y:S01]  /*50c0*/  ISETP.GE.U32.AND P5, PT, R112, UR27, PT ;  /* 0x0000001b70007c0c */ /* 0x000fe2000bfa6070 */
[----:B----4-:R-:W-:Y:S01]  /*50d0*/  HADD2.F32 R40, -RZ, R83.H0_H0 ;  /* 0x20000053ff287230 */ /* 0x010fe20000004100 */
[----:B------:R-:W-:Y:S01]  /*50e0*/  FSEL R146, R146, 1, !P6 ;  /* 0x3f80000092927808 */ /* 0x000fe20007000000 */
[----:B------:R-:W-:Y:S01]  /*50f0*/  FMUL.FTZ R151, R144, R151 ;  /* 0x0000009790977220 */ /* 0x000fe20000410000 */
[----:B------:R-:W-:Y:S01]  /*5100*/  FSEL R143, R143, RZ, !P3 ;  /* 0x000000ff8f8f7208 */ /* 0x000fe20005800000 */
[----:B------:R-:W-:Y:S02]  /*5110*/  FFMA.FTZ R83, R142, R43, R141 ;  /* 0x0000002b8e537223 */ /* 0x000fe4000001008d */
[----:B------:R-:W4:Y:S01]  /*5120*/  MUFU.EX2 R149, R149 ;  /* 0x0000009500957308 */ /* 0x000f220000000800 */
[----:B------:R-:W-:Y:S01]  /*5130*/  ISETP.GE.U32.AND P3, PT, R109, UR27, PT ;  /* 0x0000001b6d007c0c */ /* 0x000fe2000bf66070 */
[----:B------:R-:W-:Y:S01]  /*5140*/  HADD2.F32 R86, -RZ, R86.H0_H0 ;  /* 0x20000056ff567230 */ /* 0x000fe20000004100 */
[----:B--2---:R-:W-:Y:S01]  /*5150*/  FSEL R147, R147, 1, !P5 ;  /* 0x3f80000093937808 */ /* 0x004fe20006800000 */
[----:B------:R-:W-:Y:S01]  /*5160*/  FMUL.FTZ R152, R146, R151 ;  /* 0x0000009792987220 */ /* 0x000fe20000410000 */
[----:B------:R-:W-:Y:S01]  /*5170*/  FMUL.FTZ R40, R3, R40 ;  /* 0x0000002803287220 */ /* 0x000fe20000410000 */
[----:B------:R-:W-:-:S02]  /*5180*/  HADD2.F32 R43, -RZ, R82.H0_H0 ;  /* 0x20000052ff2b7230 */ /* 0x000fc40000004100 */
[----:B------:R-:W-:Y:S01]  /*5190*/  FFMA.FTZ R82, R144, R83, R143 ;  /* 0x0000005390527223 */ /* 0x000fe2000001008f */
[----:B---3--:R-:W-:Y:S01]  /*51a0*/  FSEL R150, R87, 1, !P3 ;  /* 0x3f80000057967808 */ /* 0x008fe20005800000 */
[----:B------:R-:W2:Y:S01]  /*51b0*/  MUFU.EX2 R153, R153 ;  /* 0x0000009900997308 */ /* 0x000ea20000000800 */
[----:B------:R-:W-:Y:S01]  /*51c0*/  FMUL.FTZ R87, R147, R152 ;  /* 0x0000009893577220 */ /* 0x000fe20000410000 */
[----:B------:R-:W-:Y:S01]  /*51d0*/  FMUL.FTZ R86, R15, R86 ;  /* 0x000000560f567220 */ /* 0x000fe20000410000 */
[----:B------:R-:W-:Y:S01]  /*51e0*/  ISETP.GE.U32.AND P2, PT, R111, UR27, PT ;  /* 0x0000001b6f007c0c */ /* 0x000fe2000bf46070 */
[----:B------:R-:W-:Y:S01]  /*51f0*/  FFMA.FTZ R82, R146, R82, R145 ;  /* 0x0000005292527223 */ /* 0x000fe20000010091 */
[----:B------:R-:W-:Y:S01]  /*5200*/  FSEL R152, R40, RZ, !P5 ;  /* 0x000000ff28987208 */ /* 0x000fe20006800000 */
[----:B0-----:R-:W-:Y:S02]  /*5210*/  HADD2.F32 R83, -RZ, R42.H0_H0 ;  /* 0x2000002aff537230 */ /* 0x001fe40000004100 */
[----:B------:R-:W-:Y:S01]  /*5220*/  FMUL.FTZ R43, R2, R43 ;  /* 0x0000002b022b7220 */ /* 0x000fe20000410000 */
[----:B------:R-:W-:Y:S01]  /*5230*/  ISETP.GE.U32.AND P4, PT, R110, UR27, PT ;  /* 0x0000001b6e007c0c */ /* 0x000fe2000bf86070 */
[----:B------:R-:W-:Y:S01]  /*5240*/  HADD2.F32 R41, -RZ, R41.H0_H0 ;  /* 0x20000029ff297230 */ /* 0x000fe20000004100 */
[----:B-1----:R-:W-:Y:S01]  /*5250*/  FSEL R148, R148, 1, !P2 ;  /* 0x3f80000094947808 */ /* 0x002fe20005000000 */
[----:B------:R-:W-:Y:S01]  /*5260*/  FFMA.FTZ R82, R147, R82, R152 ;  /* 0x0000005293527223 */ /* 0x000fe20000010098 */
[----:B------:R-:W-:Y:S01]  /*5270*/  FSEL R151, R86, RZ, !P2 ;  /* 0x000000ff56977208 */ /* 0x000fe20005000000 */
[----:B------:R-:W-:Y:S01]  /*5280*/  FMUL.FTZ R83, R16, R83 ;  /* 0x0000005310537220 */ /* 0x000fe20000410000 */
[----:B----4-:R-:W-:-:S02]  /*5290*/  FSEL R149, R149, 1, !P4 ;  /* 0x3f80000095957808 */ /* 0x010fc40006000000 */
[----:B------:R-:W-:Y:S01]  /*52a0*/  FSEL R154, R43, RZ, !P4 ;  /* 0x000000ff2b9a7208 */ /* 0x000fe20006000000 */
[C---:B------:R-:W-:Y:S01]  /*52b0*/  FFMA.FTZ R82, R148.reuse, R82, R151 ;  /* 0x0000005294527223 */ /* 0x040fe20000010097 */
[----:B------:R-:W-:Y:S01]  /*52c0*/  FMUL.FTZ R40, R148, R87 ;  /* 0x0000005794287220 */ /* 0x000fe20000410000 */
[----:B------:R-:W-:Y:S01]  /*52d0*/  FMUL.FTZ R41, R0, R41 ;  /* 0x0000002900297220 */ /* 0x000fe20000410000 */
[----:B------:R-:W-:Y:S01]  /*52e0*/  ISETP.GE.U32.AND P6, PT, R108, UR27, PT ;  /* 0x0000001b6c007c0c */ /* 0x000fe2000bfc6070 */
[----:B------:R-:W-:Y:S01]  /*52f0*/  FFMA.FTZ R82, R149, R82, R154 ;  /* 0x0000005295527223 */ /* 0x000fe2000001009a */
[----:B------:R-:W-:Y:S01]  /*5300*/  FSEL R155, R83, RZ, !P3 ;  /* 0x000000ff539b7208 */ /* 0x000fe20005800000 */
[----:B------:R-:W-:Y:S01]  /*5310*/  FMUL.FTZ R87, R149, R40 ;  /* 0x0000002895577220 */ /* 0x000fe20000410000 */
[----:B------:R-:W-:Y:S02]  /*5320*/  FSEL R156, R41, RZ, !P6 ;  /* 0x000000ff299c7208 */ /* 0x000fe40007000000 */
[----:B--2---:R-:W-:Y:S01]  /*5330*/  FSEL R153, R153, 1, !P6 ;  /* 0x3f80000099997808 */ /* 0x004fe20007000000 */
[----:B------:R-:W0:Y:S01]  /*5340*/  LDC.64 R40, c[0x0][0x270] ;  /* 0x00009c00ff287b82 */ /* 0x000e220000000a00 */
[C---:B------:R-:W-:Y:S01]  /*5350*/  FFMA.FTZ R157, R150.reuse, R82, R155 ;  /* 0x00000052969d7223 */ /* 0x040fe2000001009b */
[----:B------:R-:W-:Y:S01]  /*5360*/  MOV R42, UR10 ;  /* 0x0000000a002a7c02 */ /* 0x000fe20008000f00 */
[----:B------:R-:W-:Y:S01]  /*5370*/  FMUL.FTZ R86, R150, R87 ;  /* 0x0000005796567220 */ /* 0x000fe20000410000 */
[----:B------:R-:W-:Y:S01]  /*5380*/  MOV R43, UR11 ;  /* 0x0000000b002b7c02 */ /* 0x000fe20008000f00 */
[----:B------:R-:W-:-:S02]  /*5390*/  FFMA.FTZ R87, R153, R157, R156 ;  /* 0x0000009d99577223 */ /* 0x000fc4000001009c */
[----:B------:R-:W-:Y:S02]  /*53a0*/  IMAD.MOV.U32 R82, RZ, RZ, R42 ;  /* 0x000000ffff527224 */ /* 0x000fe400078e002a */
[----:B------:R-:W-:Y:S01]  /*53b0*/  FMUL.FTZ R86, R153, R86 ;  /* 0x0000005699567220 */ /* 0x000fe20000410000 */
[----:B------:R-:W1:Y:S01]  /*53c0*/  LDC.64 R42, c[0x0][0x2e0] ;  /* 0x0000b800ff2a7b82 */ /* 0x000e620000000a00 */
[----:B------:R-:W2:Y:S04]  /*53d0*/  SHFL.UP PT, R157, R87, 0x1, RZ ;  /* 0x04200000579d7989 */ /* 0x000ea800000e00ff */
[----:B------:R-:W3:Y:S01]  /*53e0*/  SHFL.UP PT, R159, R86, 0x1, RZ ;  /* 0x04200000569f7989 */ /* 0x000ee200000e00ff */
[----:B------:R-:W-:Y:S01]  /*53f0*/  ISETP.GE.AND P2, PT, R124, 0x1, PT ;  /* 0x000000017c00780c */ /* 0x000fe20003f46270 */
[----:B------:R-:W-:-:S02]  /*5400*/  IMAD.U32 R83, RZ, RZ, UR14 ;  /* 0x0000000eff537e24 */ /* 0x000fc4000f8e00ff */
[C---:B0-----:R-:W-:Y:S02]  /*5410*/  IMAD R158, R40.reuse, UR19, RZ ;  /* 0x00000013289e7c24 */ /* 0x041fe4000f8e02ff */
[----:B------:R-:W-:-:S04]  /*5420*/  IMAD.WIDE.U32 R82, R40, UR7, R82 ;  /* 0x0000000728527c25 */ /* 0x000fc8000f8e0052 */
[----:B------:R-:W-:Y:S01]  /*5430*/  IMAD R41, R41, UR7, R158 ;  /* 0x0000000729297c24 */ /* 0x000fe2000f8e029e */
[----:B-1----:R-:W-:-:S03]  /*5440*/  LEA R42, P3, R82, R42, 0x2 ;  /* 0x0000002a522a7211 */ /* 0x002fc600078610ff */
[C---:B--2---:R-:W-:Y:S01]  /*5450*/  @P2 FFMA.FTZ R87, R86.reuse, R157, R87 ;  /* 0x0000009d56572223 */ /* 0x044fe20000010057 */
[----:B------:R-:W-:Y:S01]  /*5460*/  IADD3 R40, R83, R41, RZ ;  /* 0x0000002953287210 */ /* 0x000fe20007ffe0ff */
[----:B---3--:R-:W-:-:S03]  /*5470*/  @P2 FMUL.FTZ R86, R86, R159 ;  /* 0x0000009f56562220 */ /* 0x008fc60000410000 */
[----:B------:R-:W-:Y:S02]  /*5480*/  LEA.HI.X R43, R82, R43, R40, 0x2, P3 ;  /* 0x0000002b522b7211 */ /* 0x000fe400018f1428 */
        /* <DEDUP_REMOVED lines=26> */
[----:B------:R-:W2:Y:S01]  /*5630*/  @!P0 LDS.64 R82, [UR31+0x870] ;  /* 0x0008701fff528984 */ /* 0x000ea20008000a00 */
[C---:B0-----:R-:W-:Y:S01]  /*5640*/  @P2 FFMA.FTZ R87, R86.reuse, R40, R87 ;  /* 0x0000002856572223 */ /* 0x041fe20000010057 */
[----:B------:R-:W-:Y:S01]  /*5650*/  @!P3 SHF.R.U32.HI R40, RZ, 0x2, R123 ;  /* 0x00000002ff28b819 */ /* 0x000fe2000001167b */
[----:B-1----:R-:W-:-:S03]  /*5660*/  @P2 FMUL.FTZ R86, R86, R41 ;  /* 0x0000002956562220 */ /* 0x002fc60000410000 */
[----:B------:R-:W-:-:S05]  /*5670*/  @!P3 LOP3.LUT R160, R40, 0x3ffffff8, RZ, 0xc0, !PT ;  /* 0x3ffffff828a0b812 */ /* 0x000fca00078ec0ff */
[----:B------:R-:W-:Y:S01]  /*5680*/  @!P3 STS.64 [R160+UR19+0x850], R86 ;  /* 0x00085056a000b988 */ /* 0x000fe20008000a13 */
[----:B------:R-:W-:Y:S01]  /*5690*/  BAR.SYNC.DEFER_BLOCKING 0x0 ;  /* 0x0000000000007b1d */ /* 0x000fe20000010000 */
[----:B------:R-:W-:-:S05]  /*56a0*/  SHF.R.U32.HI R161, RZ, 0x5, R123 ;  /* 0x00000005ffa17819 */ /* 0x000fca000001167b */
[----:B------:R-:W-:Y:S04]  /*56b0*/  SHFL.UP PT, R158, R86, 0x1, RZ ;  /* 0x04200000569e7989 */ /* 0x000fe800000e00ff */
[----:B---3--:R-:W0:Y:S04]  /*56c0*/  LDS.128 R40, [UR19+0x850] ;  /* 0x00085013ff287984 */ /* 0x008e280008000c00 */
[----:B------:R2:W1:Y:S01]  /*56d0*/  SHFL.UP PT, R159, R87, 0x1, RZ ;  /* 0x04200000579f7989 */ /* 0x00046200000e00ff */
[----:B------:R-:W-:-:S04]  /*56e0*/  ISETP.NE.AND P2, PT, R161, RZ, PT ;  /* 0x000000ffa100720c */ /* 0x000fc80003f45270 */
[C---:B------:R-:W-:Y:S01]  /*56f0*/  ISETP.NE.AND P4, PT, R124.reuse, RZ, P2 ;  /* 0x000000ff7c00720c */ /* 0x040fe20001785270 */
[----:B------:R-:W-:Y:S08]  /*5700*/  BSSY B0, `(.L_x_3465) ;  /* 0x0000012000007945 */ /* 0x000ff00003800000 */
[----:B------:R-:W-:Y:S01]  /*5710*/  @P2 ISETP.NE.AND P3, PT, R124, RZ, PT ;  /* 0x000000ff7c00220c */ /* 0x000fe20003f65270 */
[----:B--2---:R-:W-:Y:S01]  /*5720*/  @P2 IMAD.MOV.U32 R87, RZ, RZ, R83 ;  /* 0x000000ffff572224 */ /* 0x004fe200078e0053 */
[----:B------:R-:W-:Y:S01]  /*5730*/  @P2 MOV R86, R82 ;  /* 0x0000005200562202 */ /* 0x000fe20000000f00 */
[C---:B0-----:R-:W-:Y:S01]  /*5740*/  @P2 FMUL.FTZ R161, R158.reuse, R40 ;  /* 0x000000289ea12220 */ /* 0x041fe20000410000 */
[----:B------:R-:W-:Y:S01]  /*5750*/  FFMA.FTZ R162, R41, R42, R43 ;  /* 0x0000002a29a27223 */ /* 0x000fe2000001002b */
[----:B-1----:R-:W-:-:S03]  /*5760*/  @P4 FFMA.FTZ R41, R158, R41, R159 ;  /* 0x000000299e294223 */ /* 0x002fc6000001009f */
[----:B------:R-:W-:Y:S02]  /*5770*/  @P2 FSEL R161, R40, R161, !P3 ;  /* 0x000000a128a12208 */ /* 0x000fe40005800000 */
        /* <DEDUP_REMOVED lines=10> */
.L_x_3466:
[----:B------:R-:W-:Y:S05]  /*5820*/  BSYNC B0 ;  /* 0x0000000000007941 */ /* 0x000fea0003800000 */
.L_x_3465:
        /* <DEDUP_REMOVED lines=33> */
.L_x_3468:
[----:B------:R-:W-:Y:S05]  /*5a40*/  BSYNC B0 ;  /* 0x0000000000007941 */ /* 0x000fea0003800000 */
.L_x_3467:
        /* <DEDUP_REMOVED lines=20> */
.L_x_3464:
        /* <DEDUP_REMOVED lines=83> */
.L_x_3471:
[----:B------:R-:W-:Y:S05]  /*60c0*/  BSYNC B0 ;  /* 0x0000000000007941 */ /* 0x000fea0003800000 */
.L_x_3470:
        /* <DEDUP_REMOVED lines=10> */
[-C--:B------:R-:W-:Y:S01]  /*6170*/  ISETP.GE.AND P3, PT, R4, R23.reuse, PT ;  /* 0x000000170400720c */ /* 0x080fe20003f66270 */
[----:B------:R-:W-:Y:S01]  /*6180*/  UIADD3 UR7, UP0, UR19, UR20, URZ ;  /* 0x0000001413077290 */ /* 0x000fe2000ff1e03f */
[C---:B------:R-:W-:Y:S01]  /*6190*/  LOP3.LUT R0, R84.reuse, 0x60, RZ, 0xfc, !PT ;  /* 0x0000006054007812 */ /* 0x040fe200078efcff */
[----:B------:R-:W-:Y:S01]  /*61a0*/  USHF.R.S32.HI UR24, URZ, 0x1f, UR19 ;  /* 0x0000001f3f187899 */ /* 0x000fe20008011413 */
[----:B------:R-:W-:Y:S01]  /*61b0*/  LOP3.LUT R4, R84, 0x80, RZ, 0xfc, !PT ;  /* 0x0000008054047812 */ /* 0x000fe200078efcff */
[----:B------:R-:W-:Y:S01]  /*61c0*/  UIADD3 UR6, UR6, 0x1, URZ ;  /* 0x0000000106067890 */ /* 0x000fe2000fffe03f */
[-C--:B------:R-:W-:Y:S01]  /*61d0*/  ISETP.GE.AND P5, PT, R0, R23.reuse, PT ;  /* 0x000000170000720c */ /* 0x080fe20003fa6270 */
[----:B------:R-:W-:Y:S01]  /*61e0*/  UIADD3.X UR20, UR24, UR29, UR21, UP0, !UPT ;  /* 0x0000001d18147290 */ /* 0x000fe200087fe415 */
[----:B------:R-:W-:Y:S01]  /*61f0*/  IMAD.U32 R5, RZ, RZ, UR7 ;  /* 0x00000007ff057e24 */ /* 0x000fe2000f8e00ff */
[----:B------:R-:W-:Y:S01]  /*6200*/  ISETP.GE.AND P6, PT, R4, R23, PT ;  /* 0x000000170400720c */ /* 0x000fe20003fc6270 */
[----:B------:R-:W-:Y:S01]  /*6210*/  UIADD3 UR16, UP0, UR16, 0x800, URZ ;  /* 0x0000080010107890 */ /* 0x000fe2000ff1e03f */
[C---:B------:R-:W-:Y:S01]  /*6220*/  LOP3.LUT R0, R84.reuse, 0xe0, RZ, 0xfc, !PT ;  /* 0x000000e054007812 */ /* 0x040fe200078efcff */
[----:B------:R-:W-:Y:S01]  /*6230*/  UIADD3 UR15, UP1, UR15, 0x800, URZ ;  /* 0x000008000f0f7890 */ /* 0x000fe2000ff3e03f */
[----:B------:R-:W-:Y:S01]  /*6240*/  MOV R7, UR20 ;  /* 0x0000001400077c02 */ /* 0x000fe20008000f00 */
[C---:B--2---:R-:W-:Y:S01]  /*6250*/  IMAD.WIDE R2, R84.reuse, 0x2, R2 ;  /* 0x0000000254027825 */ /* 0x044fe200078e0202 */
[C---:B------:R-:W-:Y:S01]  /*6260*/  LOP3.LUT R4, R84.reuse, 0xc0, RZ, 0xfc, !PT ;  /* 0x000000c054047812 */ /* 0x040fe200078efcff */
[----:B------:R-:W-:Y:S01]  /*6270*/  UIADD3.X UR18, URZ, UR18, URZ, UP0, !UPT ;  /* 0x000000123f127290 */ /* 0x000fe200087fe43f */
[----:B------:R-:W-:Y:S01]  /*6280*/  LOP3.LUT R6, R84, 0xa0, RZ, 0xfc, !PT ;  /* 0x000000a054067812 */ /* 0x000fe200078efcff */
[----:B------:R-:W-:Y:S01]  /*6290*/  UIADD3.X UR17, URZ, UR17, URZ, UP1, !UPT ;  /* 0x000000113f117290 */ /* 0x000fe20008ffe43f */
[----:B------:R-:W-:-:S02]  /*62a0*/  LEA R2, P0, R5, R2, 0x1 ;  /* 0x0000000205027211 */ /* 0x000fc400078008ff */
[----:B------:R-:W-:Y:S02]  /*62b0*/  ISETP.GE.AND P2, PT, R0, R23, PT ;  /* 0x000000170000720c */ /* 0x000fe40003f46270 */
[----:B------:R-:W-:Y:S02]  /*62c0*/  LEA.HI.X R3, R5, R3, R7, 0x1, P0 ;  /* 0x0000000305037211 */ /* 0x000fe400000f0c07 */
        /* <DEDUP_REMOVED lines=18> */
[----:B------:R-:W2:Y:S01]  /*63f0*/  LDC R0, c[0x0][0x224] ;  /* 0x00008900ff007b82 */ /* 0x000ea20000000800 */
        /* <DEDUP_REMOVED lines=20> */
.L_x_3473:
        /* <DEDUP_REMOVED lines=12> */
.L_x_5260:


//--------------------- .text._Z25selective_scan_fwd_kernelI32Selective_Scan_fwd_kernel_traitsILi64ELi16ELi1ELb0ELb1ELb0ELb1EN3c104HalfEfEEv13SSMParamsBase --------------------------
	.section	.text._Z25selective_scan_fwd_kernelI32Selective_Scan_fwd_kernel_traitsILi64ELi16ELi1ELb0ELb1ELb0ELb1EN3c104HalfEfEEv13SSMParamsBase,"ax",@progbits
	.align	128
        .global         _Z25selective_scan_fwd_kernelI32Selective_Scan_fwd_kernel_traitsILi64ELi16ELi1ELb0ELb1ELb0ELb1EN3c104HalfEfEEv13SSMParamsBase
        .type           _Z25selective_scan_fwd_kernelI32Selective_Scan_fwd_kernel_traitsILi64ELi16ELi1ELb0ELb1ELb0ELb1EN3c104HalfEfEEv13SSMParamsBase,@function
        .size           _Z25selective_scan_fwd_kernelI32Selective_Scan_fwd_kernel_traitsILi64ELi16ELi1ELb0ELb1ELb0ELb1EN3c104HalfEfEEv13SSMParamsBase,(.L_x_5261 - _Z25selective_scan_fwd_kernelI32Selective_Scan_fwd_kernel_traitsILi64ELi16ELi1ELb0ELb1ELb0ELb1EN3c104HalfEfEEv13SSMParamsBase)
        .other          _Z25selective_scan_fwd_kernelI32Selective_Scan_fwd_kernel_traitsILi64ELi16ELi1ELb0ELb1ELb0ELb1EN3c104HalfEfEEv13SSMParamsBase,@"STO_CUDA_ENTRY STV_DEFAULT"
_Z25selective_scan_fwd_kernelI32Selective_Scan_fwd_kernel_traitsILi64ELi16ELi1ELb0ELb1ELb0ELb1EN3c104HalfEfEEv13SSMParamsBase:
.text._Z25selective_scan_fwd_kernelI32Selective_Scan_fwd_kernel_traitsILi64ELi16ELi1ELb0ELb1ELb0ELb1EN3c104HalfEfEEv13SSMParamsBase:
        /* <DEDUP_REMOVED lines=132> */
.L_x_3516:
        /* <DEDUP_REMOVED lines=344> */
.L_x_3475:
[----:B------:R-:W-:Y:S05]  /*1dc0*/  BSYNC B0 ;  /* 0x0000000000007941 */ /* 0x000fea0003800000 */
.L_x_3474:
        /* <DEDUP_REMOVED lines=36> */
.L_x_3477:
[----:B------:R-:W-:Y:S05]  /*2010*/  BSYNC B0 ;  /* 0x0000000000007941 */ /* 0x000fea0003800000 */
.L_x_3476:
        /* <DEDUP_REMOVED lines=38> */
.L_x_3479:
[----:B------:R-:W-:Y:S05]  /*2280*/  BSYNC B0 ;  /* 0x0000000000007941 */ /* 0x000fea0003800000 */
.L_x_3478:
        /* <DEDUP_REMOVED lines=36> */
.L_x_3481:
[----:B------:R-:W-:Y:S05]  /*24d0*/  BSYNC B0 ;  /* 0x0000000000007941 */ /* 0x000fea0003800000 */
.L_x_3480:
        /* <DEDUP_REMOVED lines=38> */
.L_x_3483:
[----:B------:R-:W-:Y:S05]  /*2740*/  BSYNC B0 ;  /* 0x0000000000007941 */ /* 0x000fea0003800000 */
.L_x_3482:
        /* <DEDUP_REMOVED lines=36> */
.L_x_3485:
[----:B------:R-:W-:Y:S05]  /*2990*/  BSYNC B0 ;  /* 0x0000000000007941 */ /* 0x000fea0003800000 */
.L_x_3484:
        /* <DEDUP_REMOVED lines=38> */
.L_x_3487:
[----:B------:R-:W-:Y:S05]  /*2c00*/  BSYNC B0 ;  /* 0x0000000000007941 */ /* 0x000fea0003800000 */
.L_x_3486:
        /* <DEDUP_REMOVED lines=37> */
.L_x_3489:
[----:B------:R-:W-:Y:S05]  /*2e60*/  BSYNC B0 ;  /* 0x0000000000007941 */ /* 0x000fea0003800000 */
.L_x_3488:
        /* <DEDUP_REMOVED lines=42> */
.L_x_3491:
[----:B------:R-:W-:Y:S05]  /*3110*/  BSYNC B0 ;  /* 0x0000000000007941 */ /* 0x000fea0003800000 */
.L_x_3490:
        /* <DEDUP_REMOVED lines=40> */
.L_x_3493:
[----:B------:R-:W-:Y:S05]  /*33a0*/  BSYNC B0 ;  /* 0x0000000000007941 */ /* 0x000fea0003800000 */
.L_x_3492:
        /* <DEDUP_REMOVED lines=46> */
.L_x_3495:
[----:B------:R-:W-:Y:S05]  /*3690*/  BSYNC B0 ;  /* 0x0000000000007941 */ /* 0x000fea0003800000 */
.L_x_3494:
        /* <DEDUP_REMOVED lines=33> */
.L_x_3497:
[----:B------:R-:W-:Y:S05]  /*38b0*/  BSYNC B0 ;  /* 0x0000000000007941 */ /* 0x000fea0003800000 */
.L_x_3496:
        /* <DEDUP_REMOVED lines=33> */
.L_x_3499:
[----:B------:R-:W-:Y:S05]  /*3ad0*/  BSYNC B0 ;  /* 0x0000000000007941 */ /* 0x000fea0003800000 */
.L_x_3498:
        /* <DEDUP_REMOVED lines=33> */
.L_x_3501:
[----:B------:R-:W-:Y:S05]  /*3cf0*/  BSYNC B0 ;  /* 0x0000000000007941 */ /* 0x000fea0003800000 */
.L_x_3500:
        /* <DEDUP_REMOVED lines=33> */
.L_x_3503:
[----:B------:R-:W-:Y:S05]  /*3f10*/  BSYNC B0 ;  /* 0x0000000000007941 */ /* 0x000fea0003800000 */
.L_x_3502:
        /* <DEDUP_REMOVED lines=33> */
.L_x_3505:
[----:B------:R-:W-:Y:S05]  /*4130*/  BSYNC B0 ;  /* 0x0000000000007941 */ /* 0x000fea0003800000 */
.L_x_3504:
        /* <DEDUP_REMOVED lines=43> */
.L_x_3511:
        /* <DEDUP_REMOVED lines=323> */
.L_x_3508:
[----:B------:R-:W-:Y:S05]  /*5820*/  BSYNC B0 ;  /* 0x0000000000007941 */ /* 0x000fea0003800000 */
.L_x_3507:
        /* <DEDUP_REMOVED lines=33> */
.L_x_3510:
[----:B------:R-:W-:Y:S05]  /*5a40*/  BSYNC B0 ;  /* 0x0000000000007941 */ /* 0x000fea0003800000 */
.L_x_3509:
        /* <DEDUP_REMOVED lines=20> */
.L_x_3506:
        /* <DEDUP_REMOVED lines=31> */
[----:B------:R-:W-:-:S03]  /*5d80*/  SHF.R.S32.HI R40, RZ, 0x1f, R84 ;  /* 0x0000001fff287819 */ /* 0x000fc60000011454 */
[----:B------:R3:W-:Y:S01]  /*5d90*/  STS.U16 [R65+0x6], R4 ;  /* 0x0000060441007388 */ /* 0x0007e20000000400 */
[----:B--2---:R-:W-:Y:S02]  /*5da0*/  PRMT R3, R2, 0x7632, R3 ;  /* 0x0000763202037816 */ /* 0x004fe40000000003 */
[----:B------:R-:W-:Y:S01]  /*5db0*/  F2FP.F16.F32.PACK_AB R2, R21, R22 ;  /* 0x000000161502723e */ /* 0x000fe200000000ff */
[----:B------:R2:W-:Y:S04]  /*5dc0*/  STS.U16 [R64+0x8], R5 ;  /* 0x0000080540007388 */ /* 0x0005e80000000400 */
[----:B------:R4:W-:Y:S01]  /*5dd0*/  STS.U16 [R63+0xa], R6 ;  /* 0x00000a063f007388 */ /* 0x0009e20000000400 */
[----:B---3--:R-:W-:-:S03]  /*5de0*/  PRMT R4, R2, 0x7610, R4 ;  /* 0x0000761002047816 */ /* 0x008fc60000000004 */
[----:B------:R3:W-:Y:S01]  /*5df0*/  STS.U16 [R62+0xc], R7 ;  /* 0x00000c073e007388 */ /* 0x0007e20000000400 */
[----:B--2---:R-:W-:Y:S02]  /*5e00*/  PRMT R5, R2, 0x7632, R5 ;  /* 0x0000763202057816 */ /* 0x004fe40000000005 */
[----:B------:R-:W-:Y:S01]  /*5e10*/  F2FP.F16.F32.PACK_AB R2, R17, R18 ;  /* 0x000000121102723e */ /* 0x000fe200000000ff */
[----:B------:R2:W-:Y:S01]  /*5e20*/  STS.U16 [R61+0xe], R3 ;  /* 0x00000e033d007388 */ /* 0x0005e20000000400 */
[----:B----4-:R-:W-:-:S03]  /*5e30*/  PRMT R6, R0, 0x7610, R6 ;  /* 0x0000761000067816 */ /* 0x010fc60000000006 */
[----:B------:R-:W-:Y:S01]  /*5e40*/  STS.U16 [R60+0x10], R8 ;  /* 0x000010083c007388 */ /* 0x000fe20000000400 */
[----:B---3--:R-:W-:Y:S01]  /*5e50*/  PRMT R7, R0, 0x7632, R7 ;  /* 0x0000763200077816 */ /* 0x008fe20000000007 */
[----:B------:R-:W-:Y:S02]  /*5e60*/  IMAD.U32 R0, RZ, RZ, UR21 ;  /* 0x00000015ff007e24 */ /* 0x000fe4000f8e00ff */
[----:B------:R-:W-:Y:S01]  /*5e70*/  STS.U16 [R59+0x12], R9 ;  /* 0x000012093b007388 */ /* 0x000fe20000000400 */
[----:B--2---:R-:W-:-:S03]  /*5e80*/  PRMT R3, R2, 0x7632, R3 ;  /* 0x0000763202037816 */ /* 0x004fc60000000003 */
        /* <DEDUP_REMOVED lines=34> */
[----:B------:R-:W-:Y:S02]  /*60b0*/  IMAD.U32 R9, RZ, RZ, UR36 ;  /* 0x00000024ff097e24 */ /* 0x000fe4000f8e00ff */
[----:B------:R-:W-:Y:S01]  /*60c0*/  IMAD.WIDE.U32 R6, R7, UR29, R2 ;  /* 0x0000001d07067c25 */ /* 0x000fe2000f8e0002 */
[----:B------:R-:W-:-:S03]  /*60d0*/  UIMAD UR32, UR28, UR37, UR32 ;  /* 0x000000251c2072a4 */ /* 0x000fc6000f8e0220 */
[----:B------:R-:W-:Y:S01]  /*60e0*/  ULDC.64 UR36, c[0x0][0x308] ;  /* 0x0000c20000247ab9 */ /* 0x000fe20000000a00 */
[----:B------:R-:W-:-:S03]  /*60f0*/  IADD3 R7, R7, UR31, RZ ;  /* 0x0000001f07077c10 */ /* 0x000fc6000fffe0ff */
[----:B------:R-:W-:-:S05]  /*6100*/  IMAD.WIDE.U32 R6, R9, UR28, R6 ;  /* 0x0000001c09067c25 */ /* 0x000fca000f8e0006 */
[----:B------:R-:W-:Y:S02]  /*6110*/  IADD3 R7, R7, UR32, RZ ;  /* 0x0000002007077c10 */ /* 0x000fe4000fffe0ff */
[----:B------:R-:W-:-:S04]  /*6120*/  LEA R8, P1, R6, UR36, 0x1 ;  /* 0x0000002406087c11 */ /* 0x000fc8000f8208ff */
[----:B------:R-:W-:-:S05]  /*6130*/  LEA.HI.X R9, R6, UR37, R7, 0x1, P1 ;  /* 0x0000002506097c11 */ /* 0x000fca00088f0c07 */
[----:B------:R0:W-:Y:S04]  /*6140*/  STG.E.U16 desc[UR26][R8.64], R11 ;  /* 0x0000000b08007986 */ /* 0x0001e8000c10151a */
.L_x_3513:
[----:B------:R-:W-:Y:S05]  /*6150*/  BSYNC B0 ;  /* 0x0000000000007941 */ /* 0x000fea0003800000 */
.L_x_3512:
[----:B------:R-:W-:Y:S01]  /*6160*/  ULDC.64 UR32, c[0x0][0x2b8] ;  /* 0x0000ae0000207ab9 */ /* 0x000fe20000000a00 */
[----:B------:R-:W-:Y:S01]  /*6170*/  UMOV UR25, UR30 ;  /* 0x0000001e00197c82 */ /* 0x000fe20008000000 */
[----:B------:R-:W-:Y:S01]  /*6180*/  UIMAD UR31, UR20, UR32, URZ ;  /* 0x00000020141f72a4 */ /* 0x000fe2000f8e023f */
[C---:B------:R-:W-:Y:S01]  /*6190*/  IMAD.WIDE R4, R84.reuse, 0x2, R4 ;  /* 0x0000000254047825 */ /* 0x040fe200078e0204 */
[----:B------:R-:W-:Y:S01]  /*61a0*/  UIMAD.WIDE.U32 UR24, UR28, UR32, UR24 ;  /* 0x000000201c1872a5 */ /* 0x000fe2000f8e0018 */
[----:B------:R-:W-:Y:S01]  /*61b0*/  ISETP.GE.AND P2, PT, R107, R97, PT ;  /* 0x000000616b00720c */ /* 0x000fe20003f46270 */
[----:B------:R-:W-:Y:S01]  /*61c0*/  UIMAD UR31, UR28, UR33, UR31 ;  /* 0x000000211c1f72a4 */ /* 0x000fe2000f8e021f */
[C---:B------:R-:W-:Y:S01]  /*61d0*/  ISETP.GE.AND P1, PT, R84.reuse, UR21, PT ;  /* 0x0000001554007c0c */ /* 0x040fe2000bf26270 */
[----:B------:R-:W-:Y:S01]  /*61e0*/  UIADD3 UR30, UP0, UR19, UR24, URZ ;  /* 0x00000018131e7290 */ /* 0x000fe2000ff1e03f */
[C---:B------:R-:W-:Y:S01]  /*61f0*/  LOP3.LUT R12, R84.reuse, 0x60, RZ, 0xfc, !PT ;  /* 0x00000060540c7812 */ /* 0x040fe200078efcff */
[----:B------:R-:W-:Y:S01]  /*6200*/  IMAD.U32 R6, RZ, RZ, UR19 ;  /* 0x00000013ff067e24 */ /* 0x000fe2000f8e00ff */
[C---:B0-----:R-:W-:Y:S01]  /*6210*/  LOP3.LUT R11, R84.reuse, 0x180, RZ, 0xfc, !PT ;  /* 0x00000180540b7812 */ /* 0x041fe200078efcff */
[----:B------:R-:W-:Y:S01]  /*6220*/  UIADD3.X UR24, UR7, UR31, UR25, UP0, !UPT ;  /* 0x0000001f07187290 */ /* 0x000fe200087fe419 */
[----:B------:R-:W-:Y:S01]  /*6230*/  LOP3.LUT R10, R84, 0xc0, RZ, 0xfc, !PT ;  /* 0x000000c0540a7812 */ /* 0x000fe200078efcff */
[----:B------:R-:W-:Y:S01]  /*6240*/  ULDC.64 UR32, c[0x0][0x2a0] ;  /* 0x0000a80000207ab9 */ /* 0x000fe20000000a00 */
[----:B------:R-:W-:Y:S01]  /*6250*/  MOV R7, UR30 ;  /* 0x0000001e00077c02 */ /* 0x000fe20008000f00 */
[----:B------:R-:W-:Y:S01]  /*6260*/  ULDC.64 UR34, c[0x0][0x2a8] ;  /* 0x0000aa0000227ab9 */ /* 0x000fe20000000a00 */
[----:B------:R-:W-:-:S02]  /*6270*/  MOV R9, UR30 ;  /* 0x0000001e00097c02 */ /* 0x000fc40008000f00 */
[----:B------:R-:W-:Y:S01]  /*6280*/  MOV R0, UR24 ;  /* 0x0000001800007c02 */ /* 0x000fe20008000f00 */
[----:B------:R-:W-:Y:S01]  /*6290*/  UIMAD UR24, UR23, UR32, URZ ;  /* 0x00000020171872a4 */ /* 0x000fe2000f8e023f */
[----:B------:R-:W-:Y:S01]  /*62a0*/  LEA R4, P3, R7, R4, 0x1 ;  /* 0x0000000407047211 */ /* 0x000fe200078608ff */
[----:B------:R-:W-:Y:S01]  /*62b0*/  IMAD.U32 R7, RZ, RZ, UR7 ;  /* 0x00000007ff077e24 */ /* 0x000fe2000f8e00ff */
[----:B------:R-:W-:Y:S01]  /*62c0*/  ISETP.GE.AND P6, PT, R11, R97, PT ;  /* 0x000000610b00720c */ /* 0x000fe20003fc6270 */
[----:B------:R-:W-:Y:S01]  /*62d0*/  UIMAD UR30, UR29, UR33, UR24 ;  /* 0x000000211d1e72a4 */ /* 0x000fe2000f8e0218 */
[----:B------:R-:W-:Y:S01]  /*62e0*/  LEA.HI.X R5, R9, R5, R0, 0x1, P3 ;  /* 0x0000000509057211 */ /* 0x000fe200018f0c00 */
[----:B------:R-:W-:Y:S01]  /*62f0*/  @!P1 IMAD.WIDE.U32 R6, R13, UR32, R6 ;  /* 0x000000200d069c25 */ /* 0x000fe2000f8e0006 */
[----:B------:R-:W-:Y:S01]  /*6300*/  LOP3.LUT R13, R84, 0x120, RZ, 0xfc, !PT ;  /* 0x00000120540d7812 */ /* 0x000fe200078efcff */
[----:B------:R-:W-:Y:S01]  /*6310*/  UIMAD UR24, UR20, UR34, URZ ;  /* 0x00000022141872a4 */ /* 0x000fe2000f8e023f */
[-C--:B------:R-:W-:Y:S01]  /*6320*/  ISETP.GE.AND P4, PT, R10, R97.reuse, PT ;  /* 0x000000610a00720c */ /* 0x080fe20003f86270 */
[----:B------:R0:W-:Y:S01]  /*6330*/  @!P2 STG.E.U16 desc[UR26][R4.64+0x40], R15 ;  /* 0x0000400f0400a986 */ /* 0x0001e2000c10151a */
[-C--:B------:R-:W-:Y:S01]  /*6340*/  ISETP.GE.AND P2, PT, R12, R97.reuse, PT ;  /* 0x000000610c00720c */ /* 0x080fe20003f46270 */
[----:B------:R-:W-:Y:S01]  /*6350*/  UIMAD UR31, UR28, UR35, UR24 ;  /* 0x000000231c1f72a4 */ /* 0x000fe2000f8e0218 */
[-C--:B------:R-:W-:Y:S01]  /*6360*/  ISETP.GE.AND P3, PT, R13, R97.reuse, PT ;  /* 0x000000610d00720c */ /* 0x080fe20003f66270 */
[----:B------:R-:W-:Y:S01]  /*6370*/  UIMAD.WIDE.U32 UR24, UR29, UR32, URZ ;  /* 0x000000201d1872a5 */ /* 0x000fe2000f8e003f */
[C---:B------:R-:W-:Y:S01]  /*6380*/  LOP3.LUT R14, R84.reuse, 0x1a0, RZ, 0xfc, !PT ;  /* 0x000001a0540e7812 */ /* 0x040fe200078efcff */
[----:B------:R-:W-:Y:S01]  /*6390*/  @!P6 STG.E.U16 desc[UR26][R4.64+0x300], R87 ;  /* 0x000300570400e986 */ /* 0x000fe2000c10151a */
[----:B------:R-:W-:Y:S01]  /*63a0*/  @!P1 IADD3 R7, R7, UR30, RZ ;  /* 0x0000001e07079c10 */ /* 0x000fe2000fffe0ff */
[----:B------:R-:W-:Y:S01]  /*63b0*/  ULDC.64 UR32, c[0x0][0x318] ;  /* 0x0000c60000207ab9 */ /* 0x000fe20000000a00 */
[----:B------:R-:W-:Y:S01]  /*63c0*/  MOV R9, UR34 ;  /* 0x0000002200097c02 */ /* 0x000fe20008000f00 */
[----:B------:R-:W-:Y:S01]  /*63d0*/  UIADD3 UR25, UR25, UR30, URZ ;  /* 0x0000001e19197290 */ /* 0x000fe2000fffe03f */
[C---:B------:R-:W-:Y:S01]  /*63e0*/  LOP3.LUT R0, R84.reuse, 0x100, RZ, 0xfc, !PT ;  /* 0x0000010054007812 */ /* 0x040fe200078efcff */
[----:B------:R-:W-:Y:S01]  /*63f0*/  @!P4 STG.E.U16 desc[UR26][R4.64+0x180], R37 ;  /* 0x000180250400c986 */ /* 0x000fe2000c10151a */
[C---:B0-----:R-:W-:Y:S01]  /*6400*/  LOP3.LUT R15, R84.reuse, 0xa0, RZ, 0xfc, !PT ;  /* 0x000000a0540f7812 */ /* 0x041fe200078efcff */
[----:B------:R-:W-:Y:S01]  /*6410*/  @!P1 IMAD.WIDE.U32 R6, R9, UR28, R6 ;  /* 0x0000001c09069c25 */ /* 0x000fe2000f8e0006 */
[----:B------:R-:W-:Y:S01]  /*6420*/  LOP3.LUT R33, R84, 0x1c0, RZ, 0xfc, !PT ;  /* 0x000001c054217812 */ /* 0x000fe200078efcff */
[----:B------:R0:W-:Y:S01]  /*6430*/  @!P2 STG.E.U16 desc[UR26][R4.64+0xc0], R35 ;  /* 0x0000c0230400a986 */ /* 0x0001e2000c10151a */
[-C--:B------:R-:W-:Y:S01]  /*6440*/  ISETP.GE.AND P2, PT, R14, R97.reuse, PT ;  /* 0x000000610e00720c */ /* 0x080fe20003f46270 */
[----:B------:R-:W-:Y:S01]  /*6450*/  UIMAD.WIDE.U32 UR24, UR28, UR34, UR24 ;  /* 0x000000221c1872a5 */ /* 0x000fe2000f8e0018 */
[-C--:B------:R-:W-:Y:S01]  /*6460*/  ISETP.GE.AND P6, PT, R15, R97.reuse, PT ;  /* 0x000000610f00720c */ /* 0x080fe20003fc6270 */
[----:B------:R-:W-:Y:S01]  /*6470*/  @!P3 STG.E.U16 desc[UR26][R4.64+0x240], R49 ;  /* 0x000240310400b986 */ /* 0x000fe2000c10151a */
[----:B------:R-:W-:Y:S01]  /*6480*/  LOP3.LUT R34, R84, 0x140, RZ, 0xfc, !PT ;  /* 0x0000014054227812 */ /* 0x000fe200078efcff */
[----:B------:R-:W-:Y:S01]  /*6490*/  UIADD3 UR30, UP0, UR19, UR24, URZ ;  /* 0x00000018131e7290 */ /* 0x000fe2000ff1e03f */
[----:B------:R-:W-:-:S02]  /*64a0*/  ISETP.GE.AND P5, PT, R0, R97, PT ;  /* 0x000000610000720c */ /* 0x000fc40003fa6270 */
[-C--:B------:R-:W-:Y:S01]  /*64b0*/  ISETP.GE.AND P4, PT, R33, R97.reuse, PT ;  /* 0x000000612100720c */ /* 0x080fe20003f86270 */
[----:B------:R-:W-:Y:S01]  /*64c0*/  UIADD3.X UR24, UR7, UR31, UR25, UP0, !UPT ;  /* 0x0000001f07187290 */ /* 0x000fe200087fe419 */
[----:B------:R-:W-:Y:S02]  /*64d0*/  ISETP.GE.AND P3, PT, R34, R97, PT ;  /* 0x000000612200720c */ /* 0x000fe40003f66270 */
[C---:B------:R-:W-:Y:S01]  /*64e0*/  LOP3.LUT R16, R84.reuse, 0xe0, RZ, 0xfc, !PT ;  /* 0x000000e054107812 */ /* 0x040fe200078efcff */
[----:B------:R-:W-:Y:S01]  /*64f0*/  @!P2 STG.E.U16 desc[UR26][R4.64+0x340], R91 ;  /* 0x0003405b0400a986 */ /* 0x000fe2000c10151a */
[C---:B------:R-:W-:Y:S01]  /*6500*/  @!P1 IADD3 R9, P2, R84.reuse, R6, RZ ;  /* 0x0000000654099210 */ /* 0x040fe20007f5e0ff */
[----:B------:R-:W-:Y:S01]  /*6510*/  IMAD.U32 R44, RZ, RZ, UR24 ;  /* 0x00000018ff2c7e24 */ /* 0x000fe2000f8e00ff */
[----:B0-----:R-:W-:Y:S01]  /*6520*/  LOP3.LUT R35, R84, 0x80, RZ, 0xfc, !PT ;  /* 0x0000008054237812 */ /* 0x001fe200078efcff */
[----:B------:R0:W-:Y:S01]  /*6530*/  @!P6 STG.E.U16 desc[UR26][R4.64+0x140], R39 ;  /* 0x000140270400e986 */ /* 0x0001e2000c10151a */
[----:B------:R-:W-:-:S02]  /*6540*/  @!P1 IADD3.X R42, R40, UR31, R7, P2, !PT ;  /* 0x0000001f282a9c10 */ /* 0x000fc400097fe407 */
[C---:B------:R-:W-:Y:S01]  /*6550*/  @!P1 LEA R6, P6, R9.reuse, UR32, 0x1 ;  /* 0x0000002009069c11 */ /* 0x040fe2000f8c08ff */
[----:B------:R-:W-:Y:S01]  /*6560*/  @!P5 STG.E.U16 desc[UR26][R4.64+0x200], R47 ;  /* 0x0002002f0400d986 */ /* 0x000fe2000c10151a */
[C---:B------:R-:W-:Y:S02]  /*6570*/  LOP3.LUT R38, R84.reuse, 0x40, RZ, 0xfc, !PT ;  /* 0x0000004054267812 */ /* 0x040fe400078efcff */
[C---:B------:R-:W-:Y:S01]  /*6580*/  LOP3.LUT R36, R84.reuse, 0x160, RZ, 0xfc, !PT ;  /* 0x0000016054247812 */ /* 0x040fe200078efcff */
[----:B------:R-:W-:Y:S01]  /*6590*/  @!P4 STG.E.U16 desc[UR26][R4.64+0x380], R93 ;  /* 0x0003805d0400c986 */ /* 0x000fe2000c10151a */
[----:B------:R-:W-:Y:S02]  /*65a0*/  LOP3.LUT R37, R84, 0x1e0, RZ, 0xfc, !PT ;  /* 0x000001e054257812 */ /* 0x000fe400078efcff */
[----:B------:R-:W-:Y:S01]  /*65b0*/  @!P1 LEA.HI.X R7, R9, UR33, R42, 0x1, P6 ;  /* 0x0000002109079c11 */ /* 0x000fe2000b0f0c2a */
[----:B------:R-:W-:Y:S01]  /*65c0*/  @!P3 STG.E.U16 desc[UR26][R4.64+0x280], R51 ;  /* 0x000280330400b986 */ /* 0x000fe2000c10151a */
[----:B------:R-:W-:-:S02]  /*65d0*/  ISETP.GE.AND P5, PT, R16, R97, PT ;  /* 0x000000611000720c */ /* 0x000fc40003fa6270 */
[-C--:B------:R-:W-:Y:S02]  /*65e0*/  ISETP.GE.AND P4, PT, R35, R97.reuse, PT ;  /* 0x000000612300720c */ /* 0x080fe40003f86270 */
[-C--:B------:R-:W-:Y:S02]  /*65f0*/  ISETP.GE.AND P3, PT, R38, R97.reuse, PT ;  /* 0x000000612600720c */ /* 0x080fe40003f66270 */
[-C--:B------:R-:W-:Y:S02]  /*6600*/  ISETP.GE.AND P2, PT, R36, R97.reuse, PT ;  /* 0x000000612400720c */ /* 0x080fe40003f46270 */
[----:B------:R-:W-:Y:S02]  /*6610*/  ISETP.GE.AND P6, PT, R37, R97, PT ;  /* 0x000000612500720c */ /* 0x000fe40003fc6270 */
[----:B------:R-:W-:Y:S02]  /*6620*/  LOP3.LUT R107, R84, 0x20, RZ, 0xfc, !PT ;  /* 0x00000020546b7812 */ /* 0x000fe400078efcff */
[----:B------:R-:W-:Y:S01]  /*6630*/  MOV R42, UR30 ;  /* 0x0000001e002a7c02 */ /* 0x000fe20008000f00 */
[----:B------:R1:W-:Y:S01]  /*6640*/  @!P5 STG.E.U16 desc[UR26][R4.64+0x1c0], R45 ;  /* 0x0001c02d0400d986 */ /* 0x0003e2000c10151a */
[C---:B------:R-:W-:Y:S01]  /*6650*/  SHF.L.U64.HI R40, R107.reuse, 0x1, R40 ;  /* 0x000000016b287819 */ /* 0x040fe20000010228 */
[----:B0-----:R-:W-:-:S02]  /*6660*/  IMAD.SHL.U32 R39, R107, 0x2, RZ ;  /* 0x000000026b277824 */ /* 0x001fc400078e00ff */
[----:B------:R-:W-:Y:S03]  /*6670*/  @!P4 STG.E.U16 desc[UR26][R4.64+0x100], R43 ;  /* 0x0001002b0400c986 */ /* 0x000fe6000c10151a */
[----:B------:R-:W-:Y:S01]  /*6680*/  IADD3 R8, P5, R39, UR32, RZ ;  /* 0x0000002027087c10 */ /* 0x000fe2000ffbe0ff */
[----:B------:R0:W-:Y:S04]  /*6690*/  @!P3 STG.E.U16 desc[UR26][R4.64+0x80], R41 ;  /* 0x000080290400b986 */ /* 0x0001e8000c10151a */
[----:B------:R-:W-:Y:S01]  /*66a0*/  @!P2 STG.E.U16 desc[UR26][R4.64+0x2c0], R83 ;  /* 0x0002c0530400a986 */ /* 0x000fe2000c10151a */
[----:B-1----:R-:W-:Y:S01]  /*66b0*/  MOV R45, UR30 ;  /* 0x0000001e002d7c02 */ /* 0x002fe20008000f00 */
[----:B------:R-:W-:-:S02]  /*66c0*/  ULDC.64 UR30, c[0x0][0x2c0] ;  /* 0x0000b000001e7ab9 */ /* 0x000fc40000000a00 */
[----:B------:R1:W-:Y:S01]  /*66d0*/  @!P6 STG.E.U16 desc[UR26][R4.64+0x3c0], R95 ;  /* 0x0003c05f0400e986 */ /* 0x0003e2000c10151a */
[----:B------:R-:W-:Y:S02]  /*66e0*/  ISETP.GE.AND P4, PT, R107, UR21, PT ;  /* 0x000000156b007c0c */ /* 0x000fe4000bf86270 */
[----:B------:R-:W-:Y:S02]  /*66f0*/  IADD3.X R9, R40, UR33, RZ, P5, !PT ;  /* 0x0000002128097c10 */ /* 0x000fe4000affe4ff */
[----:B------:R-:W-:Y:S02]  /*6700*/  ISETP.GE.AND P3, PT, R38, UR21, PT ;  /* 0x0000001526007c0c */ /* 0x000fe4000bf66270 */
[----:B------:R-:W-:Y:S02]  /*6710*/  LEA R8, P5, R45, R8, 0x1 ;  /* 0x000000082d087211 */ /* 0x000fe400078a08ff */
        /* <DEDUP_REMOVED lines=99> */
[----:B0-----:R-:W-:-:S02]  /*6d50*/  HADD2.F32 R5, -RZ, R5.H0_H0 ;  /* 0x20000005ff057230 */ /* 0x001fc40000004100 */
[----:B------:R-:W-:Y:S01]  /*6d60*/  FMUL.FTZ R96, R44, -1.4426950216293334961 ;  /* 0xbfb8aa3b2c607820 */ /* 0x000fe20000410000 */
        /* <DEDUP_REMOVED lines=8> */
[----:B------:R-:W-:Y:S01]  /*6df0*/  FMUL.FTZ R99, R8, -1.4426950216293334961 ;  /* 0xbfb8aa3b08637820 */ /* 0x000fe20000410000 */
[----:B---3--:R-:W-:-:S02]  /*6e00*/  HADD2.F32 R43, -RZ, R43.H0_H0 ;  /* 0x2000002bff2b7230 */ /* 0x008fc40000004100 */
[----:B------:R-:W1:Y:S01]  /*6e10*/  MUFU.EX2 R86, R86 ;  /* 0x0000005600567308 */ /* 0x000e620000000800 */
[----:B------:R-:W-:Y:S02]  /*6e20*/  FMUL.FTZ R97, R46, -1.4426950216293334961 ;  /* 0xbfb8aa3b2e617820 */ /* 0x000fe40000410000 */
[----:B------:R-:W-:Y:S01]  /*6e30*/  FMUL.FTZ R100, R43, -1.4426950216293334961 ;  /* 0xbfb8aa3b2b647820 */ /* 0x000fe20000410000 */
[----:B------:R-:W-:Y:S01]  /*6e40*/  FMUL.FTZ R95, R9, -1.4426950216293334961 ;  /* 0xbfb8aa3b095f7820 */ /* 0x000fe20000410000 */
[----:B----4-:R-:W-:-:S03]  /*6e50*/  HADD2.F32 R4, -RZ, R4.H0_H0 ;  /* 0x20000004ff047230 */ /* 0x010fc60000004100 */
[----:B------:R-:W3:Y:S01]  /*6e60*/  MUFU.EX2 R87, R87 ;  /* 0x0000005700577308 */ /* 0x000ee20000000800 */
[----:B--2---:R-:W-:Y:S01]  /*6e70*/  FADD.FTZ R51, R51, 1 ;  /* 0x3f80000033337421 */ /* 0x004fe20000010000 */
[----:B------:R-:W-:-:S06]  /*6e80*/  FMUL.FTZ R98, R4, -1.4426950216293334961 ;  /* 0xbfb8aa3b04627820 */ /* 0x000fcc0000410000 */
[----:B------:R-:W2:Y:S01]  /*6e90*/  MUFU.EX2 R96, R96 ;  /* 0x0000006000607308 */ /* 0x000ea20000000800 */
[----:B------:R-:W-:-:S07]  /*6ea0*/  FADD.FTZ R52, R52, 1 ;  /* 0x3f80000034347421 */ /* 0x000fce0000010000 */
[----:B------:R-:W4:Y:S08]  /*6eb0*/  MUFU.EX2 R93, R93 ;  /* 0x0000005d005d7308 */ /* 0x000f300000000800 */
[----:B------:R-:W5:Y:S08]  /*6ec0*/  MUFU.EX2 R92, R92 ;  /* 0x0000005c005c7308 */ /* 0x000f700000000800 */
[----:B------:R-:W5:Y:S08]  /*6ed0*/  MUFU.EX2 R99, R99 ;  /* 0x0000006300637308 */ /* 0x000f700000000800 */
[----:B------:R-:W5:Y:S08]  /*6ee0*/  MUFU.EX2 R91, R91 ;  /* 0x0000005b005b7308 */ /* 0x000f700000000800 */
[----:B------:R-:W5:Y:S08]  /*6ef0*/  MUFU.EX2 R94, R94 ;  /* 0x0000005e005e7308 */ /* 0x000f700000000800 */
[----:B------:R-:W5:Y:S08]  /*6f00*/  MUFU.EX2 R100, R100 ;  /* 0x0000006400647308 */ /* 0x000f700000000800 */
[----:B------:R-:W5:Y:S01]  /*6f10*/  MUFU.EX2 R97, R97 ;  /* 0x0000006100617308 */ /* 0x000f620000000800 */
[----:B0-----:R-:W-:-:S07]  /*6f20*/  FADD.FTZ R82, R82, 1 ;  /* 0x3f80000052527421 */ /* 0x001fce0000010000 */
[----:B------:R-:W0:Y:S01]  /*6f30*/  MUFU.EX2 R95, R95 ;  /* 0x0000005f005f7308 */ /* 0x000e220000000800 */
[----:B------:R-:W-:-:S07]  /*6f40*/  FADD.FTZ R83, R83, 1 ;  /* 0x3f80000053537421 */ /* 0x000fce0000010000 */
[----:B------:R-:W0:Y:S01]  /*6f50*/  MUFU.EX2 R98, R98 ;  /* 0x0000006200627308 */ /* 0x000e220000000800 */
[----:B-1----:R-:W-:Y:S01]  /*6f60*/  FADD.FTZ R86, R86, 1 ;  /* 0x3f80000056567421 */ /* 0x002fe20000010000 */
[----:B---3--:R-:W-:-:S06]  /*6f70*/  FADD.FTZ R87, R87, 1 ;  /* 0x3f80000057577421 */ /* 0x008fcc0000010000 */
[----:B------:R-:W1:Y:S01]  /*6f80*/  MUFU.RCP R51, R51 ;  /* 0x0000003300337308 */ /* 0x000e620000001000 */
[----:B--2---:R-:W-:Y:S01]  /*6f90*/  FADD.FTZ R96, R96, 1 ;  /* 0x3f80000060607421 */ /* 0x004fe20000010000 */
[----:B----4-:R-:W-:-:S06]  /*6fa0*/  FADD.FTZ R93, R93, 1 ;  /* 0x3f8000005d5d7421 */ /* 0x010fcc0000010000 */
[----:B------:R-:W2:Y:S01]  /*6fb0*/  MUFU.RCP R52, R52 ;  /* 0x0000003400347308 */ /* 0x000ea20000001000 */
[----:B-----5:R-:W-:Y:S01]  /*6fc0*/  FADD.FTZ R92, R92, 1 ;  /* 0x3f8000005c5c7421 */ /* 0x020fe20000010000 */
[----:B------:R-:W-:Y:S01]  /*6fd0*/  FADD.FTZ R99, R99, 1 ;  /* 0x3f80000063637421 */ /* 0x000fe20000010000 */
[----:B------:R-:W-:Y:S01]  /*6fe0*/  FADD.FTZ R91, R91, 1 ;  /* 0x3f8000005b5b7421 */ /* 0x000fe20000010000 */
[----:B------:R-:W-:Y:S01]  /*6ff0*/  FADD.FTZ R94, R94, 1 ;  /* 0x3f8000005e5e7421 */ /* 0x000fe20000010000 */
[----:B------:R-:W-:-:S03]  /*7000*/  FADD.FTZ R100, R100, 1 ;  /* 0x3f80000064647421 */ /* 0x000fc60000010000 */
[----:B------:R-:W3:Y:S01]  /*7010*/  MUFU.RCP R101, R86 ;  /* 0x0000005600657308 */ /* 0x000ee20000001000 */
[----:B------:R-:W-:Y:S01]  /*7020*/  FADD.FTZ R97, R97, 1 ;  /* 0x3f80000061617421 */ /* 0x000fe20000010000 */
[----:B0-----:R-:W-:Y:S01]  /*7030*/  FADD.FTZ R95, R95, 1 ;  /* 0x3f8000005f5f7421 */ /* 0x001fe20000010000 */
[----:B------:R-:W-:-:S05]  /*7040*/  FADD.FTZ R98, R98, 1 ;  /* 0x3f80000062627421 */ /* 0x000fca0000010000 */
[----:B------:R-:W0:Y:S01]  /*7050*/  MUFU.RCP R82, R82 ;  /* 0x0000005200527308 */ /* 0x000e220000001000 */
[----:B-1----:R-:W-:-:S07]  /*7060*/  FMUL.FTZ R51, R50, R51 ;  /* 0x0000003332337220 */ /* 0x002fce0000410000 */
[----:B------:R-:W1:Y:S08]  /*7070*/  MUFU.RCP R83, R83 ;  /* 0x0000005300537308 */ /* 0x000e700000001000 */
[----:B------:R-:W4:Y:S01]  /*7080*/  MUFU.RCP R103, R96 ;  /* 0x0000006000677308 */ /* 0x000f220000001000 */
[----:B--2---:R-:W-:-:S07]  /*7090*/  FMUL.FTZ R50, R49, R52 ;  /* 0x0000003431327220 */ /* 0x004fce0000410000 */
[----:B------:R-:W2:Y:S08]  /*70a0*/  MUFU.RCP R104, R93 ;  /* 0x0000005d00687308 */ /* 0x000eb00000001000 */
[----:B------:R-:W5:Y:S08]  /*70b0*/  MUFU.RCP R87, R87 ;  /* 0x0000005700577308 */ /* 0x000f700000001000 */
[----:B------:R-:W5:Y:S08]  /*70c0*/  MUFU.RCP R102, R91 ;  /* 0x0000005b00667308 */ /* 0x000f700000001000 */
[----:B------:R-:W5:Y:S08]  /*70d0*/  MUFU.RCP R92, R92 ;  /* 0x0000005c005c7308 */ /* 0x000f700000001000 */
[----:B------:R-:W5:Y:S08]  /*70e0*/  MUFU.RCP R99, R99 ;  /* 0x0000006300637308 */ /* 0x000f700000001000 */
[----:B------:R-:W5:Y:S08]  /*70f0*/  MUFU.RCP R94, R94 ;  /* 0x0000005e005e7308 */ /* 0x000f700000001000 */
[----:B------:R-:W5:Y:S01]  /*7100*/  MUFU.RCP R100, R100 ;  /* 0x0000006400647308 */ /* 0x000f620000001000 */
[----:B------:R-:W-:-:S07]  /*7110*/  FMUL.FTZ R50, R50, R31 ;  /* 0x0000001f32327220 */ /* 0x000fce0000410000 */
[----:B------:R-:W5:Y:S01]  /*7120*/  MUFU.RCP R86, R95 ;  /* 0x0000005f00567308 */ /* 0x000f620000001000 */
[----:B---3--:R-:W-:-:S07]  /*7130*/  FMUL.FTZ R31, R48, R101 ;  /* 0x00000065301f7220 */ /* 0x008fce0000410000 */
[----:B------:R-:W3:Y:S08]  /*7140*/  MUFU.RCP R97, R97 ;  /* 0x0000006100617308 */ /* 0x000ef00000001000 */
[----:B------:R-:W3:Y:S01]  /*7150*/  MUFU.RCP R49, R98 ;  /* 0x0000006200317308 */ /* 0x000ee20000001000 */
[----:B0-----:R-:W-:Y:S01]  /*7160*/  FMUL.FTZ R7, R7, R82 ;  /* 0x0000005207077220 */ /* 0x001fe20000410000 */
[----:B-1----:R-:W-:Y:S01]  /*7170*/  FMUL.FTZ R42, R42, R83 ;  /* 0x000000532a2a7220 */ /* 0x002fe20000410000 */
[----:B----4-:R-:W-:Y:S01]  /*7180*/  FMUL.FTZ R44, R44, R103 ;  /* 0x000000672c2c7220 */ /* 0x010fe20000410000 */
[----:B--2---:R-:W-:Y:S01]  /*7190*/  FMUL.FTZ R47, R47, R104 ;  /* 0x000000682f2f7220 */ /* 0x004fe20000410000 */
        /* <DEDUP_REMOVED lines=18> */
[----:B---3--:R-:W-:Y:S01]  /*72c0*/  FMUL.FTZ R5, R46, R97 ;  /* 0x000000612e057220 */ /* 0x008fe20000410000 */
        /* <DEDUP_REMOVED lines=21> */
[----:B------:R1:W-:Y:S01]  /*7420*/  STS.U16 [R65+0x6], R18 ;  /* 0x0000061241007388 */ /* 0x0003e20000000400 */
[----:B0-----:R-:W-:-:S03]  /*7430*/  PRMT R17, R24, 0x7632, R17 ;  /* 0x0000763218117816 */ /* 0x001fc60000000011 */
[----:B------:R0:W-:Y:S01]  /*7440*/  STS.U16 [R64+0x8], R6 ;  /* 0x0000080640007388 */ /* 0x0001e20000000400 */
[----:B------:R-:W-:-:S03]  /*7450*/  F2FP.F16.F32.PACK_AB R8, R8, R21 ;  /* 0x000000150808723e */ /* 0x000fc600000000ff */
[----:B------:R-:W-:Y:S01]  /*7460*/  STS.U16 [R63+0xa], R19 ;  /* 0x00000a133f007388 */ /* 0x000fe20000000400 */
[----:B-1----:R-:W-:-:S03]  /*7470*/  PRMT R18, R4, 0x7632, R18 ;  /* 0x0000763204127816 */ /* 0x002fc60000000012 */
[----:B------:R-:W-:Y:S01]  /*7480*/  STS.U16 [R62+0xc], R28 ;  /* 0x00000c1c3e007388 */ /* 0x000fe20000000400 */
[----:B0-----:R-:W-:-:S03]  /*7490*/  PRMT R6, R4, 0x7610, R6 ;  /* 0x0000761004067816 */ /* 0x001fc60000000006 */
[----:B------:R0:W-:Y:S04]  /*74a0*/  STS.U16 [R61+0xe], R20 ;  /* 0x00000e143d007388 */ /* 0x0001e80000000400 */
        /* <DEDUP_REMOVED lines=50> */
.L_x_3515:
[----:B------:R-:W-:Y:S05]  /*77d0*/  BSYNC B0 ;  /* 0x0000000000007941 */ /* 0x000fea0003800000 */
.L_x_3514:
        /* <DEDUP_REMOVED lines=55> */
.L_x_3517:
        /* <DEDUP_REMOVED lines=11> */
.L_x_5261:


//--------------------- .text._Z25selective_scan_fwd_kernelI32Selective_Scan_fwd_kernel_traitsILi64ELi16ELi1ELb0ELb1ELb1ELb0EN3c104HalfEfEEv13SSMParamsBase --------------------------
	.section	.text._Z25selective_scan_fwd_kernelI32Selective_Scan_fwd_kernel_traitsILi64ELi16ELi1ELb0ELb1ELb1ELb0EN3c104HalfEfEEv13SSMParamsBase,"ax",@progbits
	.align	128
        .global         _Z25selective_scan_fwd_kernelI32Selective_Scan_fwd_kernel_traitsILi64ELi16ELi1ELb0ELb1ELb1ELb0EN3c104HalfEfEEv13SSMParamsBase
        .type           _Z25selective_scan_fwd_kernelI32Selective_Scan_fwd_kernel_traitsILi64ELi16ELi1ELb0ELb1ELb1ELb0EN3c104HalfEfEEv13SSMParamsBase,@function
        .size           _Z25selective_scan_fwd_kernelI32Selective_Scan_fwd_kernel_traitsILi64ELi16ELi1ELb0ELb1ELb1ELb0EN3c104HalfEfEEv13SSMParamsBase,(.L_x_5262 - _Z25selective_scan_fwd_kernelI32Selective_Scan_fwd_kernel_traitsILi64ELi16ELi1ELb0ELb1ELb1ELb0EN3c104HalfEfEEv13SSMParamsBase)
        .other          _Z25selective_scan_fwd_kernelI32Selective_Scan_fwd_kernel_traitsILi64ELi16ELi1ELb0ELb1ELb1ELb0EN3c104HalfEfEEv13SSMParamsBase,@"STO_CUDA_ENTRY STV_DEFAULT"
_Z25selective_scan_fwd_kernelI32Selective_Scan_fwd_kernel_traitsILi64ELi16ELi1ELb0ELb1ELb1ELb0EN3c104HalfEfEEv13SSMParamsBase:
.text._Z25selective_scan_fwd_kernelI32Selective_Scan_fwd_kernel_traitsILi64ELi16ELi1ELb0ELb1ELb1ELb0EN3c104HalfEfEEv13SSMParamsBase:
        /* <DEDUP_REMOVED lines=10> */
[----:B------:R-:W2:Y:S01]  /*00a0*/  LDC R12, c[0x0][0x224] ;  /* 0x00008900ff0c7b82 */ /* 0x000ea20000000800 */
[----:B0-----:R-:W-:-:S07]  /*00b0*/  IABS R9, R15 ;  /* 0x0000000f00097213 */ /* 0x001fce0000000000 */
[----:B------:R-:W0:Y:S01]  /*00c0*/  LDC.64 R22, c[0x0][0x2d8] ;  /* 0x0000b600ff167b82 */ /* 0x000e220000000a00 */
[----:B------:R-:W3:Y:S01]  /*00d0*/  I2F.RP R0, R9 ;  /* 0x0000000900007306 */ /* 0x000ee20000209400 */
[----:B-1----:R-:W-:-:S06]  /*00e0*/  MOV R104, UR8 ;  /* 0x0000000800687c02 */ /* 0x002fcc0008000f00 */
[----:B------:R-:W1:Y:S01]  /*00f0*/  LDC.64 R24, c[0x0][0x2e0] ;  /* 0x0000b800ff187b82 */ /* 0x000e620000000a00 */
[----:B------:R-:W-:Y:S02]  /*0100*/  SHF.R.S32.HI R103, RZ, 0x1f, R104 ;  /* 0x0000001fff677819 */ /* 0x000fe40000011468 */
[C---:B------:R-:W-:Y:S02]  /*0110*/  @P0 LEA R2, P2, R104.reuse, UR4, 0x2 ;  /* 0x0000000468020c11 */ /* 0x040fe4000f8410ff */
[C---:B------:R-:W-:Y:S02]  /*0120*/  @P1 LEA R4, P3, R104.reuse, UR6, 0x2 ;  /* 0x0000000668041c11 */ /* 0x040fe4000f8610ff */
[C-C-:B------:R-:W-:Y:S01]  /*0130*/  @P0 LEA.HI.X R3, R104.reuse, UR5, R103.reuse, 0x2, P2 ;  /* 0x0000000568030c11 */ /* 0x140fe200090f1467 */
[----:B---3--:R-:W3:Y:S01]  /*0140*/  MUFU.RCP R0, R0 ;  /* 0x0000000000007308 */ /* 0x008ee20000001000 */
[----:B------:R-:W4:Y:S01]  /*0150*/  S2UR UR4, SR_CTAID.X ;  /* 0x00000000000479c3 */ /* 0x000f220000002500 */
[----:B------:R-:W-:Y:S01]  /*0160*/  @P1 LEA.HI.X R5, R104, UR7, R103, 0x2, P3 ;  /* 0x0000000768051c11 */ /* 0x000fe200098f1467 */
[----:B------:R-:W-:Y:S01]  /*0170*/  ULDC.64 UR6, c[0x0][0x260] ;  /* 0x0000980000067ab9 */ /* 0x000fe20000000a00 */
[----:B------:R2:W5:Y:S04]  /*0180*/  @P0 LDG.E R10, desc[UR14][R2.64] ;  /* 0x0000000e020a0981 */ /* 0x000568000c1e1900 */
[----:B------:R4:W5:Y:S01]  /*0190*/  @P1 LDG.E R11, desc[UR14][R4.64] ;  /* 0x0000000e040b1981 */ /* 0x000962000c1e1900 */
[----:B------:R-:W-:-:S02]  /*01a0*/  ISETP.NE.AND P3, PT, R15, RZ, PT ;  /* 0x000000ff0f00720c */ /* 0x000fc40003f65270 */
[----:B--2---:R-:W-:Y:S01]  /*01b0*/  IABS R2, R104 ;  /* 0x0000006800027213 */ /* 0x004fe20000000000 */
[----:B---3--:R-:W-:-:S04]  /*01c0*/  VIADD R6, R0, 0xffffffe ;  /* 0x0ffffffe00067836 */ /* 0x008fc80000000000 */
[----:B------:R2:W3:Y:S01]  /*01d0*/  F2I.FTZ.U32.TRUNC.NTZ R7, R6 ;  /* 0x0000000600077305 */ /* 0x0004e2000021f000 */
[----:B----4-:R-:W-:Y:S01]  /*01e0*/  IMAD.U32 R101, RZ, RZ, UR4 ;  /* 0x00000004ff657e24 */ /* 0x010fe2000f8e00ff */
[----:B------:R-:W-:-:S03]  /*01f0*/  ULDC.64 UR4, c[0x0][0x240] ;  /* 0x0000900000047ab9 */ /* 0x000fc60000000a00 */
[----:B------:R-:W-:Y:S01]  /*0200*/  IMAD.WIDE.U32 R4, R101, UR4, RZ ;  /* 0x0000000465047c25 */ /* 0x000fe2000f8e00ff */
[----:B------:R-:W-:-:S03]  /*0210*/  SHF.R.S32.HI R143, RZ, 0x1f, R101 ;  /* 0x0000001fff8f7819 */ /* 0x000fc60000011465 */
[----:B--2---:R-:W-:Y:S01]  /*0220*/  IMAD.MOV.U32 R6, RZ, RZ, RZ ;  /* 0x000000ffff067224 */ /* 0x004fe200078e00ff */
[----:B---3--:R-:W-:-:S05]  /*0230*/  IADD3 R8, RZ, -R7, RZ ;  /* 0x80000007ff087210 */ /* 0x008fca0007ffe0ff */
[----:B------:R-:W-:-:S04]  /*0240*/  IMAD R3, R8, R9, RZ ;  /* 0x0000000908037224 */ /* 0x000fc800078e02ff */
[----:B------:R-:W-:-:S04]  /*0250*/  IMAD.HI.U32 R7, R7, R3, R6 ;  /* 0x0000000307077227 */ /* 0x000fc800078e0006 */
[----:B------:R-:W-:Y:S02]  /*0260*/  IMAD R6, R143, UR4, RZ ;  /* 0x000000048f067c24 */ /* 0x000fe4000f8e02ff */
[----:B------:R-:W-:-:S04]  /*0270*/  IMAD.HI.U32 R0, R7, R2, RZ ;  /* 0x0000000207007227 */ /* 0x000fc800078e00ff */
[----:B------:R-:W-:Y:S01]  /*0280*/  IMAD R7, R101, UR5, R6 ;  /* 0x0000000565077c24 */ /* 0x000fe2000f8e0206 */
[----:B------:R-:W-:Y:S01]  /*0290*/  IADD3 R3, -R0, RZ, RZ ;  /* 0x000000ff00037210 */ /* 0x000fe20007ffe1ff */
[----:B------:R-:W-:Y:S02]  /*02a0*/  ULDC.64 UR4, c[0x0][0x280] ;  /* 0x0000a00000047ab9 */ /* 0x000fe40000000a00 */
[----:B------:R-:W-:Y:S01]  /*02b0*/  IMAD R6, R143, UR4, RZ ;  /* 0x000000048f067c24 */ /* 0x000fe2000f8e02ff */
[----:B------:R-:W-:Y:S01]  /*02c0*/  IADD3 R7, R5, R7, RZ ;  /* 0x0000000705077210 */ /* 0x000fe20007ffe0ff */
[----:B------:R-:W-:Y:S01]  /*02d0*/  IMAD R2, R9, R3, R2 ;  /* 0x0000000309027224 */ /* 0x000fe200078e0202 */
[----:B------:R-:W-:Y:S01]  /*02e0*/  LOP3.LUT R3, R104, R15, RZ, 0x3c, !PT ;  /* 0x0000000f68037212 */ /* 0x000fe200078e3cff */
[----:B------:R-:W-:Y:S02]  /*02f0*/  IMAD R5, R101, UR5, R6 ;  /* 0x0000000565057c24 */ /* 0x000fe4000f8e0206 */
[----:B------:R-:W-:Y:S01]  /*0300*/  IMAD.MOV.U32 R6, RZ, RZ, R4 ;  /* 0x000000ffff067224 */ /* 0x000fe200078e0004 */
[----:B------:R-:W-:-:S02]  /*0310*/  ISETP.GT.U32.AND P4, PT, R9, R2, PT ;  /* 0x000000020900720c */ /* 0x000fc40003f84070 */
[----:B------:R-:W-:-:S11]  /*0320*/  ISETP.GE.AND P5, PT, R3, RZ, PT ;  /* 0x000000ff0300720c */ /* 0x000fd60003fa6270 */
[----:B------:R-:W-:Y:S01]  /*0330*/  @!P4 IADD3 R2, R2, -R9, RZ ;  /* 0x800000090202c210 */ /* 0x000fe20007ffe0ff */
[----:B------:R-:W-:-:S03]  /*0340*/  @!P4 VIADD R0, R0, 0x1 ;  /* 0x000000010000c836 */ /* 0x000fc60000000000 */
[----:B------:R-:W-:Y:S01]  /*0350*/  ISETP.GE.U32.AND P2, PT, R2, R9, PT ;  /* 0x000000090200720c */ /* 0x000fe20003f46070 */
[----:B------:R-:W-:Y:S02]  /*0360*/  IMAD R2, R143, UR6, RZ ;  /* 0x000000068f027c24 */ /* 0x000fe4000f8e02ff */
[----:B------:R-:W-:-:S04]  /*0370*/  IMAD.WIDE.U32 R8, R101, UR6, RZ ;  /* 0x0000000665087c25 */ /* 0x000fc8000f8e00ff */
[C---:B------:R-:W-:Y:S02]  /*0380*/  IMAD R13, R101.reuse, UR7, R2 ;  /* 0x00000007650d7c24 */ /* 0x040fe4000f8e0202 */
[----:B------:R-:W-:Y:S01]  /*0390*/  IMAD.WIDE.U32 R2, R101, UR4, RZ ;  /* 0x0000000465027c25 */ /* 0x000fe2000f8e00ff */
[----:B------:R-:W-:-:S03]  /*03a0*/  ULDC.64 UR4, c[0x0][0x290] ;  /* 0x0000a40000047ab9 */ /* 0x000fc60000000a00 */
[----:B------:R-:W-:Y:S01]  /*03b0*/  @P2 IADD3 R0, R0, 0x1, RZ ;  /* 0x0000000100002810 */ /* 0x000fe20007ffe0ff */
[----:B------:R-:W-:Y:S01]  /*03c0*/  IMAD.IADD R9, R9, 0x1, R13 ;  /* 0x0000000109097824 */ /* 0x000fe200078e020d */
[----:B------:R-:W-:Y:S01]  /*03d0*/  ISETP.GE.AND P2, PT, R12, 0x1, PT ;  /* 0x000000010c00780c */ /* 0x000fe20003f46270 */
[----:B------:R-:W-:Y:S01]  /*03e0*/  IMAD R12, R143, UR4, RZ ;  /* 0x000000048f0c7c24 */ /* 0x000fe2000f8e02ff */
[----:B------:R-:W-:Y:S01]  /*03f0*/  IADD3 R3, R3, R5, RZ ;  /* 0x0000000503037210 */ /* 0x000fe20007ffe0ff */
[----:B------:R-:W-:-:S04]  /*0400*/  IMAD.WIDE.U32 R4, R101, UR4, RZ ;  /* 0x0000000465047c25 */ /* 0x000fc8000f8e00ff */
[----:B------:R-:W-:Y:S01]  /*0410*/  IMAD R13, R101, UR5, R12 ;  /* 0x00000005650d7c24 */ /* 0x000fe2000f8e020c */
[----:B------:R-:W-:Y:S01]  /*0420*/  ULDC.64 UR4, c[0x0][0x288] ;  /* 0x0000a20000047ab9 */ /* 0x000fe20000000a00 */
[----:B------:R-:W-:Y:S01]  /*0430*/  @!P5 IMAD.MOV R0, RZ, RZ, -R0 ;  /* 0x000000ffff00d224 */ /* 0x000fe200078e0a00 */
[----:B------:R-:W-:-:S03]  /*0440*/  @!P3 LOP3.LUT R0, RZ, R15, RZ, 0x33, !PT ;  /* 0x0000000fff00b212 */ /* 0x000fc600078e33ff */
[----:B01----:R-:W-:Y:S05]  /*0450*/  @!P2 EXIT ;  /* 0x000000000000a94d */ /* 0x003fea0003800000 */
[----:B------:R-:W0:Y:S01]  /*0460*/  S2R R99, SR_TID.X ;  /* 0x0000000000637919 */ /* 0x000e220000002100 */
[----:B------:R-:W1:Y:S01]  /*0470*/  LDC.64 R18, c[0x0][0x2f0] ;  /* 0x0000bc00ff127b82 */ /* 0x000e620000000a00 */
[----:B------:R-:W-:Y:S01]  /*0480*/  SHF.R.S32.HI R12, RZ, 0x1f, R0 ;  /* 0x0000001fff0c7819 */ /* 0x000fe20000011400 */
[----:B------:R-:W-:Y:S01]  /*0490*/  ULDC.64 UR6, c[0x0][0x258] ;  /* 0x0000960000067ab9 */ /* 0x000fe20000000a00 */
[----:B------:R-:W-:Y:S01]  /*04a0*/  IADD3 R5, R5, R13, RZ ;  /* 0x0000000d05057210 */ /* 0x000fe20007ffe0ff */
[----:B------:R-:W-:Y:S01]  /*04b0*/  IMAD R13, R103, UR4, RZ ;  /* 0x00000004670d7c24 */ /* 0x000fe2000f8e02ff */
[----:B------:R-:W2:Y:S01]  /*04c0*/  S2R R102, SR_LANEID ;  /* 0x0000000000667919 */ /* 0x000ea20000000000 */
[----:B------:R-:W-:Y:S02]  /*04d0*/  IMAD R15, R12, UR6, RZ ;  /* 0x000000060c0f7c24 */ /* 0x000fe4000f8e02ff */
[----:B------:R-:W3:Y:S01]  /*04e0*/  LDC.64 R20, c[0x0][0x2f8] ;  /* 0x0000be00ff147b82 */ /* 0x000ee20000000a00 */
[----:B------:R-:W-:-:S04]  /*04f0*/  IMAD.WIDE.U32 R6, R0, UR6, R6 ;  /* 0x0000000600067c25 */ /* 0x000fc8000f8e0006 */
[----:B------:R-:W-:Y:S01]  /*0500*/  IMAD R15, R0, UR7, R15 ;  /* 0x00000007000f7c24 */ /* 0x000fe2000f8e020f */
[----:B------:R-:W-:Y:S01]  /*0510*/  ULDC.64 UR6, c[0x0][0x278] ;  /* 0x00009e0000067ab9 */ /* 0x000fe20000000a00 */
[----:B------:R-:W-:Y:S01]  /*0520*/  IMAD R13, R104, UR5, R13 ;  /* 0x00000005680d7c24 */ /* 0x000fe2000f8e020d */
[----:B------:R-:W-:Y:S01]  /*0530*/  LEA R87, P2, R6, R22, 0x1 ;  /* 0x0000001606577211 */ /* 0x000fe200078408ff */
[----:B------:R-:W-:Y:S01]  /*0540*/  IMAD.WIDE.U32 R2, R104, UR4, R2 ;  /* 0x0000000468027c25 */ /* 0x000fe2000f8e0002 */
[----:B------:R-:W-:-:S03]  /*0550*/  ULDC.64 UR4, c[0x0][0x298] ;  /* 0x0000a60000047ab9 */ /* 0x000fc60000000a00 */
[----:B------:R-:W-:Y:S01]  /*0560*/  IMAD R17, R12, UR6, RZ ;  /* 0x000000060c117c24 */ /* 0x000fe2000f8e02ff */
[----:B------:R-:W-:Y:S01]  /*0570*/  IADD3 R91, R3, R13, RZ ;  /* 0x0000000d035b7210 */ /* 0x000fe20007ffe0ff */
[----:B------:R-:W-:Y:S02]  /*0580*/  IMAD.IADD R83, R7, 0x1, R15 ;  /* 0x0000000107537824 */ /* 0x000fe400078e020f */
[----:B------:R-:W-:Y:S02]  /*0590*/  IMAD R7, R103, UR4, RZ ;  /* 0x0000000467077c24 */ /* 0x000fe4000f8e02ff */
[----:B------:R-:W-:Y:S01]  /*05a0*/  IMAD.WIDE.U32 R8, R0, UR6, R8 ;  /* 0x0000000600087c25 */ /* 0x000fe2000f8e0008 */
[----:B------:R-:W-:Y:S01]  /*05b0*/  LEA.HI.X R83, R6, R23, R83, 0x1, P2 ;  /* 0x0000001706537211 */ /* 0x000fe200010f0c53 */
[----:B------:R-:W-:Y:S01]  /*05c0*/  UMOV UR6, URZ ;  /* 0x0000003f00067c82 */ /* 0x000fe20008000000 */
[----:B-1----:R-:W-:Y:S01]  /*05d0*/  LEA R100, P2, R2, R18, 0x1 ;  /* 0x0000001202647211 */ /* 0x002fe200078408ff */
[----:B------:R-:W-:Y:S01]  /*05e0*/  IMAD R17, R0, UR7, R17 ;  /* 0x0000000700117c24 */ /* 0x000fe2000f8e0211 */
[----:B------:R-:W-:Y:S01]  /*05f0*/  LEA R85, P4, R8, R24, 0x1 ;  /* 0x0000001808557211 */ /* 0x000fe200078808ff */
[----:B0-----:R-:W-:Y:S01]  /*0600*/  IMAD.SHL.U32 R0, R99, 0x10, RZ ;  /* 0x0000001063007824 */ /* 0x001fe200078e00ff */
[----:B------:R-:W-:Y:S01]  /*0610*/  LEA.HI.X R91, R2, R19, R91, 0x1, P2 ;  /* 0x00000013025b7211 */ /* 0x000fe200010f0c5b */
[C---:B------:R-:W-:Y:S01]  /*0620*/  IMAD R7, R104.reuse, UR5, R7 ;  /* 0x0000000568077c24 */ /* 0x040fe2000f8e0207 */
[----:B------:R-:W-:Y:S01]  /*0630*/  UMOV UR5, URZ ;  /* 0x0000003f00057c82 */ /* 0x000fe20008000000 */
[----:B------:R-:W-:Y:S01]  /*0640*/  IMAD.WIDE.U32 R4, R104, UR4, R4 ;  /* 0x0000000468047c25 */ /* 0x000fe2000f8e0004 */
[----:B------:R-:W-:Y:S01]  /*0650*/  UMOV UR4, URZ ;  /* 0x0000003f00047c82 */ /* 0x000fe20008000000 */
[----:B-----5:R-:W-:-:S02]  /*0660*/  @P0 R2UR UR4, R10 ;  /* 0x000000000a0402ca */ /* 0x020fc400000e0000 */
[----:B------:R-:W-:Y:S01]  /*0670*/  @P1 R2UR UR5, R11 ;  /* 0x000000000b0512ca */ /* 0x000fe200000e0000 */
[----:B------:R-:W-:Y:S01]  /*0680*/  IMAD.IADD R81, R9, 0x1, R17 ;  /* 0x0000000109517824 */ /* 0x000fe200078e0211 */
[----:B------:R-:W-:Y:S02]  /*0690*/  LOP3.LUT R0, R0, 0xfffffe00, RZ, 0xc0, !PT ;  /* 0xfffffe0000007812 */ /* 0x000fe400078ec0ff */
[----:B------:R-:W-:Y:S02]  /*06a0*/  IADD3 R89, R5, R7, RZ ;  /* 0x0000000705597210 */ /* 0x000fe40007ffe0ff */
[----:B---3--:R-:W-:Y:S02]  /*06b0*/  LEA R98, P3, R4, R20, 0x1 ;  /* 0x0000001404627211 */ /* 0x008fe400078608ff */
[----:B------:R-:W-:Y:S02]  /*06c0*/  LOP3.LUT R2, R0, 0x1f, R99, 0xf8, !PT ;  /* 0x0000001f00027812 */ /* 0x000fe400078ef863 */
[----:B------:R-:W-:-:S02]  /*06d0*/  LEA.HI.X R81, R8, R25, R81, 0x1, P4 ;  /* 0x0000001908517211 */ /* 0x000fc400020f0c51 */
[----:B------:R-:W-:Y:S02]  /*06e0*/  LEA.HI.X R89, R4, R21, R89, 0x1, P3 ;  /* 0x0000001504597211 */ /* 0x000fe400018f0c59 */
[----:B------:R-:W-:Y:S02]  /*06f0*/  LOP3.LUT R99, R99, 0x1f, RZ, 0xc0, !PT ;  /* 0x0000001f63637812 */ /* 0x000fe400078ec0ff */
        /* <DEDUP_REMOVED lines=12> */
.L_x_3558:
[----:B------:R-:W-:Y:S01]  /*07c0*/  BAR.SYNC.DEFER_BLOCKING 0x0 ;  /* 0x0000000000007b1d */ /* 0x000fe20000010000 */
[----:B0-----:R-:W-:Y:S01]  /*07d0*/  MOV R4, R100 ;  /* 0x0000006400047202 */ /* 0x001fe20000000f00 */
[----:B------:R-:W-:Y:S01]  /*07e0*/  IMAD.MOV.U32 R5, RZ, RZ, R91 ;  /* 0x000000ffff057224 */ /* 0x000fe200078e005b */
[----:B------:R-:W-:Y:S02]  /*07f0*/  PRMT R7, RZ, 0x7610, R7 ;  /* 0x00007610ff077816 */ /* 0x000fe40000000007 */
[C---:B------:R-:W-:Y:S01]  /*0800*/  LOP3.LUT R107, R2.reuse, 0x80, RZ, 0xfc, !PT ;  /* 0x00000080026b7812 */ /* 0x040fe200078efcff */
[----:B------:R-:W-:Y:S01]  /*0810*/  ULDC UR7, c[0x0][0x218] ;  /* 0x0000860000077ab9 */ /* 0x000fe20000000800 */
[----:B------:R-:W-:Y:S01]  /*0820*/  PRMT R0, RZ, 0x7610, R0 ;  /* 0x00007610ff007816 */ /* 0x000fe20000000000 */
[----:B------:R-:W-:Y:S01]  /*0830*/  UIMAD UR13, UR6, -0x400, UR7 ;  /* 0xfffffc00060d78a4 */ /* 0x000fe2000f8e0207 */
[C---:B------:R-:W-:Y:S01]  /*0840*/  LOP3.LUT R106, R2.reuse, 0xa0, RZ, 0xfc, !PT ;  /* 0x000000a0026a7812 */ /* 0x040fe200078efcff */
[----:B------:R-:W-:Y:S01]  /*0850*/  IMAD.WIDE R4, R2, 0x2, R4 ;  /* 0x0000000202047825 */ /* 0x000fe200078e0204 */
[----:B------:R-:W-:-:S02]  /*0860*/  PRMT R9, RZ, 0x7610, R9 ;  /* 0x00007610ff097816 */ /* 0x000fc40000000009 */
[----:B------:R-:W-:Y:S02]  /*0870*/  PRMT R6, RZ, 0x7610, R6 ;  /* 0x00007610ff067816 */ /* 0x000fe40000000006 */
        /* <DEDUP_REMOVED lines=12> */
[----:B------:R-:W-:Y:S01]  /*0940*/  PRMT R8, RZ, 0x7610, R8 ;  /* 0x00007610ff087816 */ /* 0x000fe20000000008 */
[----:B------:R-:W4:Y:S01]  /*0950*/  @!P0 LDG.E.U16 R9, desc[UR14][R4.64+0x80] ;  /* 0x0000800e04098981 */ /* 0x000f22000c1e1500 */
[----:B------:R-:W-:-:S02]  /*0960*/  PRMT R13, RZ, 0x7610, R13 ;  /* 0x00007610ff0d7816 */ /* 0x000fc4000000000d */
[----:B------:R-:W-:Y:S01]  /*0970*/  PRMT R10, RZ, 0x7610, R10 ;  /* 0x00007610ff0a7816 */ /* 0x000fe2000000000a */
[----:B------:R-:W5:Y:S01]  /*0980*/  @!P4 LDG.E.U16 R6, desc[UR14][R4.64+0xc0] ;  /* 0x0000c00e0406c981 */ /* 0x000f62000c1e1500 */
[----:B------:R-:W-:Y:S02]  /*0990*/  PRMT R15, RZ, 0x7610, R15 ;  /* 0x00007610ff0f7816 */ /* 0x000fe4000000000f */
[----:B------:R-:W-:Y:S01]  /*09a0*/  LOP3.LUT R105, R2, 0x1a0, RZ, 0xfc, !PT ;  /* 0x000001a002697812 */ /* 0x000fe200078efcff */
[----:B------:R-:W5:Y:S01]  /*09b0*/  @!P6 LDG.E.U16 R11, desc[UR14][R4.64+0x100] ;  /* 0x0001000e040be981 */ /* 0x000f62000c1e1500 */
[----:B------:R-:W-:Y:S02]  /*09c0*/  ISETP.GE.AND P0, PT, R90, UR13, PT ;  /* 0x0000000d5a007c0c */ /* 0x000fe4000bf06270 */
[----:B------:R-:W-:Y:S01]  /*09d0*/  ISETP.GE.AND P4, PT, R88, UR13, PT ;  /* 0x0000000d58007c0c */ /* 0x000fe2000bf86270 */
[----:B------:R-:W5:Y:S01]  /*09e0*/  @!P5 LDG.E.U16 R8, desc[UR14][R4.64+0x140] ;  /* 0x0001400e0408d981 */ /* 0x000f62000c1e1500 */
[----:B------:R-:W-:-:S02]  /*09f0*/  ISETP.GE.AND P6, PT, R86, UR13, PT ;  /* 0x0000000d56007c0c */ /* 0x000fc4000bfc6270 */
[----:B------:R-:W-:Y:S01]  /*0a00*/  ISETP.GE.AND P5, PT, R84, UR13, PT ;  /* 0x0000000d54007c0c */ /* 0x000fe2000bfa6270 */
[----:B------:R-:W5:Y:S01]  /*0a10*/  @!P3 LDG.E.U16 R13, desc[UR14][R4.64+0x180] ;  /* 0x0001800e040db981 */ /* 0x000f62000c1e1500 */
[----:B------:R-:W-:Y:S02]  /*0a20*/  ISETP.GE.AND P3, PT, R105, UR13, PT ;  /* 0x0000000d69007c0c */ /* 0x000fe4000bf66270 */
[----:B------:R-:W-:Y:S01]  /*0a30*/  PRMT R12, RZ, 0x7610, R12 ;  /* 0x00007610ff0c7816 */ /* 0x000fe2000000000c */
[----:B------:R-:W5:Y:S01]  /*0a40*/  @!P2 LDG.E.U16 R10, desc[UR14][R4.64+0x1c0] ;  /* 0x0001c00e040aa981 */ /* 0x000f62000c1e1500 */
[----:B------:R-:W-:Y:S02]  /*0a50*/  ISETP.GE.AND P2, PT, R82, UR13, PT ;  /* 0x0000000d52007c0c */ /* 0x000fe4000bf46270 */
[----:B------:R-:W-:Y:S01]  /*0a60*/  PRMT R17, RZ, 0x7610, R17 ;  /* 0x00007610ff117816 */ /* 0x000fe20000000011 */
        /* <DEDUP_REMOVED lines=17> */
[----:B-1----:R-:W-:-:S04]  /*0b80*/  SHF.L.U32 R79, R108, 0x4, RZ ;  /* 0x000000046c4f7819 */ /* 0x002fc800000006ff */
[----:B------:R-:W-:-:S05]  /*0b90*/  LOP3.LUT R79, R79, 0xfffffe00, RZ, 0xc0, !PT ;  /* 0xfffffe004f4f7812 */ /* 0x000fca00078ec0ff */
[----:B------:R-:W-:Y:S01]  /*0ba0*/  IMAD.IADD R20, R79, 0x1, R102 ;  /* 0x000000014f147824 */ /* 0x000fe200078e0266 */
[----:B0-----:R-:W-:-:S03]  /*0bb0*/  ULEA UR8, UR8, UR7, 0x18 ;  /* 0x0000000708087291 */ /* 0x001fc6000f8ec03f */
[C---:B------:R-:W-:Y:S01]  /*0bc0*/  VIADD R25, R20.reuse, 0x40 ;  /* 0x0000004014197836 */ /* 0x040fe20000000000 */
[C---:B------:R-:W-:Y:S01]  /*0bd0*/  IADD3 R23, R20.reuse, 0x20, RZ ;  /* 0x0000002014177810 */ /* 0x040fe20007ffe0ff */
[C---:B------:R-:W-:Y:S01]  /*0be0*/  VIADD R27, R20.reuse, 0x80 ;  /* 0x00000080141b7836 */ /* 0x040fe20000000000 */
[C---:B------:R-:W-:Y:S01]  /*0bf0*/  IADD3 R5, R20.reuse, 0x60, RZ ;  /* 0x0000006014057810 */ /* 0x040fe20007ffe0ff */
[C---:B------:R-:W-:Y:S01]  /*0c00*/  VIADD R31, R20.reuse, 0xc0 ;  /* 0x000000c0141f7836 */ /* 0x040fe20000000000 */
[CC--:B------:R-:W-:Y:S02]  /*0c10*/  LEA.HI.SX32 R78, R20.reuse, R20.reuse, 0x1b ;  /* 0x00000014144e7211 */ /* 0x0c0fe400078fdaff */
[C---:B------:R-:W-:Y:S02]  /*0c20*/  IADD3 R29, R20.reuse, 0xa0, RZ ;  /* 0x000000a0141d7810 */ /* 0x040fe40007ffe0ff */
[-C--:B------:R-:W-:Y:S01]  /*0c30*/  LEA.HI.SX32 R23, R23, R20.reuse, 0x1b ;  /* 0x0000001417177211 */ /* 0x080fe200078fdaff */
[----:B------:R-:W-:Y:S01]  /*0c40*/  VIADD R35, R20, 0x100 ;  /* 0x0000010014237836 */ /* 0x000fe20000000000 */
[----:B------:R-:W-:-:S02]  /*0c50*/  LEA.HI.SX32 R25, R25, R20, 0x1b ;  /* 0x0000001419197211 */ /* 0x000fc400078fdaff */
[C---:B------:R-:W-:Y:S02]  /*0c60*/  IADD3 R33, R20.reuse, 0xe0, RZ ;  /* 0x000000e014217810 */ /* 0x040fe40007ffe0ff */
[-C--:B------:R-:W-:Y:S01]  /*0c70*/  LEA.HI.SX32 R5, R5, R20.reuse, 0x1b ;  /* 0x0000001405057211 */ /* 0x080fe200078fdaff */
[----:B------:R-:W-:Y:S01]  /*0c80*/  VIADD R39, R20, 0x140 ;  /* 0x0000014014277836 */ /* 0x000fe20000000000 */
[----:B------:R-:W-:Y:S02]  /*0c90*/  LEA R78, R78, UR8, 0x1 ;  /* 0x000000084e4e7c11 */ /* 0x000fe4000f8e08ff */
[-C--:B------:R-:W-:Y:S02]  /*0ca0*/  LEA.HI.SX32 R27, R27, R20.reuse, 0x1b ;  /* 0x000000141b1b7211 */ /* 0x080fe400078fdaff */
        /* <DEDUP_REMOVED lines=35> */
[----:B------:R-:W-:Y:S02]  /*0ee0*/  ISETP.GE.AND P1, PT, R97, UR13, PT ;  /* 0x0000000d61007c0c */ /* 0x000fe4000bf26270 */
[----:B------:R-:W-:-:S02]  /*0ef0*/  MOV R5, R89 ;  /* 0x0000005900057202 */ /* 0x000fc40000000f00 */
[----:B------:R-:W-:Y:S02]  /*0f00*/  PRMT R23, RZ, 0x7610, R23 ;  /* 0x00007610ff177816 */ /* 0x000fe40000000017 */
[----:B------:R-:W-:Y:S01]  /*0f10*/  PRMT R22, RZ, 0x7610, R22 ;  /* 0x00007610ff167816 */ /* 0x000fe20000000016 */
[----:B------:R-:W-:Y:S01]  /*0f20*/  IMAD.WIDE R4, R2, 0x2, R4 ;  /* 0x0000000202047825 */ /* 0x000fe200078e0204 */
        /* <DEDUP_REMOVED lines=17> */
[----:B------:R-:W-:Y:S01]  /*1040*/  PRMT R36, RZ, 0x7610, R36 ;  /* 0x00007610ff247816 */ /* 0x000fe20000000024 */
[----:B--2---:R-:W-:Y:S04]  /*1050*/  STS.U16 [R78], R7 ;  /* 0x000000074e007388 */ /* 0x004fe80000000400 */
[----:B---3--:R1:W-:Y:S04]  /*1060*/  STS.U16 [R77+0x40], R0 ;  /* 0x000040004d007388 */ /* 0x0083e80000000400 */
[----:B----4-:R-:W-:Y:S04]  /*1070*/  STS.U16 [R76+0x80], R9 ;  /* 0x000080094c007388 */ /* 0x010fe80000000400 */
[----:B-----5:R-:W-:Y:S01]  /*1080*/  STS.U16 [R75+0xc0], R6 ;  /* 0x0000c0064b007388 */ /* 0x020fe20000000400 */
[----:B-1----:R-:W-:-:S03]  /*1090*/  IMAD R0, R102, 0x10, R79 ;  /* 0x0000001066007824 */ /* 0x002fc600078e024f */
[----:B------:R-:W-:Y:S04]  /*10a0*/  STS.U16 [R74+0x100], R11 ;  /* 0x0001000b4a007388 */ /* 0x000fe80000000400 */
[----:B------:R-:W-:Y:S01]  /*10b0*/  STS.U16 [R73+0x140], R8 ;  /* 0x0001400849007388 */ /* 0x000fe20000000400 */
[----:B------:R-:W-:-:S03]  /*10c0*/  LEA.HI.SX32 R0, R0, R0, 0x1b ;  /* 0x0000000000007211 */ /* 0x000fc600078fdaff */
        /* <DEDUP_REMOVED lines=145> */
.L_x_3519:
[----:B------:R-:W-:Y:S05]  /*19e0*/  BSYNC B0 ;  /* 0x0000000000007941 */ /* 0x000fea0003800000 */
.L_x_3518:
        /* <DEDUP_REMOVED lines=36> */
.L_x_3521:
[----:B------:R-:W-:Y:S05]  /*1c30*/  BSYNC B0 ;  /* 0x0000000000007941 */ /* 0x000fea0003800000 */
.L_x_3520:
        /* <DEDUP_REMOVED lines=38> */
.L_x_3523:
[----:B------:R-:W-:Y:S05]  /*1ea0*/  BSYNC B0 ;  /* 0x0000000000007941 */ /* 0x000fea0003800000 */
.L_x_3522:
        /* <DEDUP_REMOVED lines=36> */
.L_x_3525:
[----:B------:R-:W-:Y:S05]  /*20f0*/  BSYNC B0 ;  /* 0x0000000000007941 */ /* 0x000fea0003800000 */
.L_x_3524:
        /* <DEDUP_REMOVED lines=38> */
.L_x_3527:
[----:B------:R-:W-:Y:S05]  /*2360*/  BSYNC B0 ;  /* 0x0000000000007941 */ /* 0x000fea0003800000 */
.L_x_3526:
        /* <DEDUP_REMOVED lines=36> */
.L_x_3529:
[----:B------:R-:W-:Y:S05]  /*25b0*/  BSYNC B0 ;  /* 0x0000000000007941 */ /* 0x000fea0003800000 */
.L_x_3528:
        /* <DEDUP_REMOVED lines=38> */
.L_x_3531:
[----:B------:R-:W-:Y:S05]  /*2820*/  BSYNC B0 ;  /* 0x0000000000007941 */ /* 0x000fea0003800000 */
.L_x_3530:
        /* <DEDUP_REMOVED lines=37> */
.L_x_3533:
[----:B------:R-:W-:Y:S05]  /*2a80*/  BSYNC B0 ;  /* 0x0000000000007941 */ /* 0x000fea0003800000 */
.L_x_3532:
        /* <DEDUP_REMOVED lines=42> */
.L_x_3535:
[----:B------:R-:W-:Y:S05]  /*2d30*/  BSYNC B0 ;  /* 0x0000000000007941 */ /* 0x000fea0003800000 */
.L_x_3534:
        /* <DEDUP_REMOVED lines=40> */
.L_x_3537:
[----:B------:R-:W-:Y:S05]  /*2fc0*/  BSYNC B0 ;  /* 0x0000000000007941 */ /* 0x000fea0003800000 */
.L_x_3536:
        /* <DEDUP_REMOVED lines=46> */
.L_x_3539:
[----:B------:R-:W-:Y:S05]  /*32b0*/  BSYNC B0 ;  /* 0x0000000000007941 */ /* 0x000fea0003800000 */
.L_x_3538:
        /* <DEDUP_REMOVED lines=33> */
.L_x_3541:
[----:B------:R-:W-:Y:S05]  /*34d0*/  BSYNC B0 ;  /* 0x0000000000007941 */ /* 0x000fea0003800000 */
.L_x_3540:
        /* <DEDUP_REMOVED lines=33> */
.L_x_3543:
[----:B------:R-:W-:Y:S05]  /*36f0*/  BSYNC B0 ;  /* 0x0000000000007941 */ /* 0x000fea0003800000 */
.L_x_3542:
        /* <DEDUP_REMOVED lines=33> */
.L_x_3545:
[----:B------:R-:W-:Y:S05]  /*3910*/  BSYNC B0 ;  /* 0x0000000000007941 */ /* 0x000fea0003800000 */
.L_x_3544:
        /* <DEDUP_REMOVED lines=33> */
.L_x_3547:
[----:B------:R-:W-:Y:S05]  /*3b30*/  BSYNC B0 ;  /* 0x0000000000007941 */ /* 0x000fea0003800000 */
.L_x_3546:
        /* <DEDUP_REMOVED lines=33> */
.L_x_3549:
[----:B------:R-:W-:Y:S05]  /*3d50*/  BSYNC B0 ;  /* 0x0000000000007941 */ /* 0x000fea0003800000 */
.L_x_3548:
        /* <DEDUP_REMOVED lines=52> */
.L_x_3555:
[----:B------:R-:W-:Y:S01]  /*40a0*/  USHF.R.S32.HI UR10, URZ, 0x1f, UR7 ;  /* 0x0000001f3f0a7899 */ /* 0x000fe20008011407 */
[--C-:B------:R-:W-:Y:S01]  /*40b0*/  SHF.R.S32.HI R3, RZ, 0x1f, R2.reuse ;  /* 0x0000001fff037819 */ /* 0x100fe20000011402 */
[----:B-1----:R-:W-:Y:S01]  /*40c0*/  IMAD.U32 R5, RZ, RZ, UR20 ;  /* 0x00000014ff057e24 */ /* 0x002fe2000f8e00ff */
        /* <DEDUP_REMOVED lines=55> */
[----:B0-----:R0:W5:Y:S01]  /*4440*/  @!P3 LDG.E.U16 R124, desc[UR14][R6.64+0x3c0] ;  /* 0x0003c00e067cb981 */ /* 0x001162000c1e1500 */
        /* <DEDUP_REMOVED lines=27> */
[----:B------:R-:W-:Y:S02]  /*4600*/  PRMT R146, RZ, 0x7610, R146 ;  /* 0x00007610ff927816 */ /* 0x000fe40000000092 */
[----:B------:R-:W-:Y:S02]  /*4610*/  ISETP.GE.AND P2, PT, R2, UR13, PT ;  /* 0x0000000d02007c0c */ /* 0x000fe4000bf46270 */
[----:B------:R-:W-:Y:S02]  /*4620*/  PRMT R11, RZ, 0x7610, R11 ;  /* 0x00007610ff0b7816 */ /* 0x000fe4000000000b */
[----:B------:R-:W-:-:S02]  /*4630*/  PRMT R147, RZ, 0x7610, R147 ;  /* 0x00007610ff937816 */ /* 0x000fc40000000093 */
[----:B------:R-:W-:Y:S02]  /*4640*/  PRMT R144, RZ, 0x7610, R144 ;  /* 0x00007610ff907816 */ /* 0x000fe40000000090 */
[C---:B------:R-:W-:Y:S02]  /*4650*/  IADD3 R5, R12.reuse, 0x3, RZ ;  /* 0x000000030c057810 */ /* 0x040fe40007ffe0ff */
[----:B------:R-:W-:Y:S02]  /*4660*/  PRMT R145, RZ, 0x7610, R145 ;  /* 0x00007610ff917816 */ /* 0x000fe40000000091 */
[----:B------:R-:W-:Y:S02]  /*4670*/  IADD3 R4, R12, 0x2, RZ ;  /* 0x000000020c047810 */ /* 0x000fe40007ffe0ff */
[----:B------:R-:W-:Y:S02]  /*4680*/  PRMT R142, RZ, 0x7610, R142 ;  /* 0x00007610ff8e7816 */ /* 0x000fe4000000008e */
        /* <DEDUP_REMOVED lines=13> */
[----:B------:R1:W-:Y:S04]  /*4760*/  STS.U16 [R66+0x300], R119 ;  /* 0x0003007742007388 */ /* 0x0003e80000000400 */
[----:B------:R2:W-:Y:S04]  /*4770*/  STS.U16 [R65+0x340], R122 ;  /* 0x0003407a41007388 */ /* 0x0005e80000000400 */
[----:B------:R-:W-:Y:S01]  /*4780*/  STS.U16 [R64+0x380], R121 ;  /* 0x0003807940007388 */ /* 0x000fe20000000400 */
[----:B0-----:R-:W-:-:S03]  /*4790*/  PRMT R67, RZ, 0x7610, R67 ;  /* 0x00007610ff437816 */ /* 0x001fc60000000043 */
[----:B------:R0:W-:Y:S01]  /*47a0*/  STS.U16 [R63+0x3c0], R124 ;  /* 0x0003c07c3f007388 */ /* 0x0001e20000000400 */
[----:B------:R-:W-:-:S03]  /*47b0*/  NOP ;  /* 0x0000000000007918 */ /* 0x000fc60000000000 */
[----:B------:R-:W3:Y:S01]  /*47c0*/  @!P4 LDG.E.U16 R148, desc[UR14][R6.64+0x40] ;  /* 0x0000400e0694c981 */ /* 0x000ee2000c1e1500 */
[----:B------:R-:W-:Y:S02]  /*47d0*/  ISETP.GE.AND P4, PT, R106, UR13, PT ;  /* 0x0000000d6a007c0c */ /* 0x000fe4000bf86270 */
[----:B-1----:R-:W-:Y:S01]  /*47e0*/  PRMT R66, RZ, 0x7610, R66 ;  /* 0x00007610ff427816 */ /* 0x002fe20000000042 */
[----:B------:R-:W4:Y:S01]  /*47f0*/  @!P5 LDG.E.U16 R67, desc[UR14][R6.64+0x80] ;  /* 0x0000800e0643d981 */ /* 0x000f22000c1e1500 */
[----:B--2---:R-:W-:Y:S02]  /*4800*/  PRMT R65, RZ, 0x7610, R65 ;  /* 0x00007610ff417816 */ /* 0x004fe40000000041 */
[----:B------:R-:W-:Y:S01]  /*4810*/  ISETP.GE.AND P5, PT, R94, UR13, PT ;  /* 0x0000000d5e007c0c */ /* 0x000fe2000bfa6270 */
[----:B------:R-:W1:Y:S04]  /*4820*/  LDS.U16 R69, [R62] ;  /* 0x000000003e457984 */ /* 0x000e680000000400 */
[----:B------:R-:W2:Y:S01]  /*4830*/  @!P6 LDG.E.U16 R66, desc[UR14][R6.64+0xc0] ;  /* 0x0000c00e0642e981 */ /* 0x000ea2000c1e1500 */
[----:B------:R-:W-:-:S03]  /*4840*/  ISETP.GE.AND P6, PT, R93, UR13, PT ;  /* 0x0000000d5d007c0c */ /* 0x000fc6000bfc6270 */
[----:B------:R-:W5:Y:S01]  /*4850*/  @!P3 LDG.E.U16 R65, desc[UR14][R6.64+0x100] ;  /* 0x0001000e0641b981 */ /* 0x000f62000c1e1500 */
[----:B------:R-:W-:Y:S02]  /*4860*/  ISETP.GE.AND P3, PT, R92, UR13, PT ;  /* 0x0000000d5c007c0c */ /* 0x000fe4000bf66270 */
[----:B0-----:R-:W-:Y:S01]  /*4870*/  PRMT R63, RZ, 0x7610, R63 ;  /* 0x00007610ff3f7816 */ /* 0x001fe2000000003f */
[----:B------:R-:W5:Y:S01]  /*4880*/  @!P4 LDG.E.U16 R146, desc[UR14][R6.64+0x140] ;  /* 0x0001400e0692c981 */ /* 0x000f62000c1e1500 */
[----:B------:R-:W-:Y:S02]  /*4890*/  PRMT R64, RZ, 0x7610, R64 ;  /* 0x00007610ff407816 */ /* 0x000fe40000000040 */
[----:B------:R-:W-:Y:S01]  /*48a0*/  ISETP.GE.AND P4, PT, R90, UR13, PT ;  /* 0x0000000d5a007c0c */ /* 0x000fe2000bf86270 */
[----:B------:R-:W3:Y:S04]  /*48b0*/  @!P2 LDG.E.U16 R147, desc[UR14][R6.64] ;  /* 0x0000000e0693a981 */ /* 0x000ee8000c1e1500 */
[----:B------:R-:W5:Y:S01]  /*48c0*/  @!P5 LDG.E.U16 R63, desc[UR14][R6.64+0x180] ;  /* 0x0001800e063fd981 */ /* 0x000f62000c1e1500 */
[----:B------:R-:W-:-:S03]  /*48d0*/  ISETP.GE.AND P5, PT, R88, UR13, PT ;  /* 0x0000000d58007c0c */ /* 0x000fc6000bfa6270 */
[----:B------:R-:W5:Y:S01]  /*48e0*/  @!P6 LDG.E.U16 R64, desc[UR14][R6.64+0x1c0] ;  /* 0x0001c00e0640e981 */ /* 0x000f62000c1e1500 */
[----:B------:R-:W-:-:S03]  /*48f0*/  ISETP.GE.AND P6, PT, R86, UR13, PT ;  /* 0x0000000d56007c0c */ /* 0x000fc6000bfc6270 */
[----:B------:R-:W5:Y:S01]  /*4900*/  @!P3 LDG.E.U16 R11, desc[UR14][R6.64+0x200] ;  /* 0x0002000e060bb981 */ /* 0x000f62000c1e1500 */
[----:B------:R-:W-:-:S03]  /*4910*/  ISETP.GE.AND P3, PT, R84, UR13, PT ;  /* 0x0000000d54007c0c */ /* 0x000fc6000bf66270 */
[----:B------:R-:W0:Y:S01]  /*4920*/  LDS.U16 R68, [R62+0x2] ;  /* 0x000002003e447984 */ /* 0x000e220000000400 */
[----:B------:R-:W-:Y:S01]  /*4930*/  FMUL.FTZ R13, R10, 1.4426950216293334961 ;  /* 0x3fb8aa3b0a0d7820 */ /* 0x000fe20000410000 */
[----:B------:R-:W-:Y:S02]  /*4940*/  PRMT R10, RZ, 0x7610, R10 ;  /* 0x00007610ff0a7816 */ /* 0x000fe4000000000a */
[----:B------:R-:W5:Y:S01]  /*4950*/  @!P4 LDG.E.U16 R144, desc[UR14][R6.64+0x240] ;  /* 0x0002400e0690c981 */ /* 0x000f62000c1e1500 */
[----:B------:R-:W-:Y:S02]  /*4960*/  ISETP.GE.U32.AND P4, PT, R5, UR13, PT ;  /* 0x0000000d05007c0c */ /* 0x000fe4000bf86070 */
[----:B------:R-:W-:Y:S01]  /*4970*/  PRMT R5, RZ, 0x7610, R5 ;  /* 0x00007610ff057816 */ /* 0x000fe20000000005 */
[----:B------:R-:W0:Y:S04]  /*4980*/  LDS.U16 R71, [R62+0x4] ;  /* 0x000004003e477984 */ /* 0x000e280000000400 */
        /* <DEDUP_REMOVED lines=8> */
[----:B------:R-:W0:Y:S03]  /*4a10*/  LDS.U16 R70, [R62+0x6] ;  /* 0x000006003e467984 */ /* 0x000e260000000400 */
[----:B------:R1:W0:Y:S01]  /*4a20*/  MUFU.EX2 R140, R4 ;  /* 0x00000004008c7308 */ /* 0x0002220000000800 */
        /* <DEDUP_REMOVED lines=61> */
[----:B------:R-:W-:Y:S02]  /*4e00*/  ISETP.GE.U32.AND P3, PT, R69, UR13, PT ;  /* 0x0000000d45007c0c */ /* 0x000fe4000bf66070 */
[C---:B------:R-:W-:Y:S02]  /*4e10*/  IADD3 R78, R12.reuse, 0x8, RZ ;  /* 0x000000080c4e7810 */ /* 0x040fe40007ffe0ff */
[----:B------:R-:W-:Y:S02]  /*4e20*/  IADD3 R69, R12, 0xc, RZ ;  /* 0x0000000c0c457810 */ /* 0x000fe40007ffe0ff */
[----:B------:R-:W-:Y:S01]  /*4e30*/  FSEL R132, R71, RZ, !P5 ;  /* 0x000000ff47847208 */ /* 0x000fe20006800000 */
[----:B------:R-:W-:Y:S01]  /*4e40*/  FMUL.FTZ R6, R13, R50 ;  /* 0x000000320d067220 */ /* 0x000fe20000410000 */
[----:B------:R-:W-:Y:S01]  /*4e50*/  FSEL R126, R126, RZ, !P0 ;  /* 0x000000ff7e7e7208 */ /* 0x000fe20004000000 */
[----:B------:R-:W0:Y:S01]  /*4e60*/  LDS.U16 R71, [R62+0x14] ;  /* 0x000014003e477984 */ /* 0x000e220000000400 */
[----:B------:R-:W-:Y:S01]  /*4e70*/  FSEL R125, R125, 1, !P0 ;  /* 0x3f8000007d7d7808 */ /* 0x000fe20004000000 */
[----:B------:R-:W-:Y:S01]  /*4e80*/  FMUL.FTZ R7, R26, R7 ;  /* 0x000000071a077220 */ /* 0x000fe20000410000 */
[----:B------:R-:W-:-:S02]  /*4e90*/  FSEL R136, R136, RZ, !P2 ;  /* 0x000000ff88887208 */ /* 0x000fc40005000000 */
[----:B------:R-:W-:Y:S02]  /*4ea0*/  ISETP.GE.U32.AND P0, PT, R68, UR13, PT ;  /* 0x0000000d44007c0c */ /* 0x000fe4000bf06070 */
[----:B------:R-:W-:Y:S02]  /*4eb0*/  ISETP.GE.U32.AND P2, PT, R78, UR13, PT ;  /* 0x0000000d4e007c0c */ /* 0x000fe4000bf46070 */
[----:B------:R-:W-:Y:S02]  /*4ec0*/  FSEL R128, R72, RZ, !P6 ;  /* 0x000000ff48807208 */ /* 0x000fe40007000000 */
[----:B------:R-:W-:Y:S02]  /*4ed0*/  FSEL R127, R77, 1, !P6 ;  /* 0x3f8000004d7f7808 */ /* 0x000fe40007000000 */
[----:B------:R-:W-:Y:S02]  /*4ee0*/  IADD3 R68, R12, 0xe, RZ ;  /* 0x0000000e0c447810 */ /* 0x000fe40007ffe0ff */
[----:B------:R-:W-:Y:S01]  /*4ef0*/  ISETP.GE.U32.AND P6, PT, R69, UR13, PT ;  /* 0x0000000d45007c0c */ /* 0x000fe2000bfc6070 */
[----:B------:R0:W-:Y:S01]  /*4f00*/  MUFU.EX2 R119, R6 ;  /* 0x0000000600777308 */ /* 0x0001e20000000800 */
[----:B------:R-:W0:Y:S01]  /*4f10*/  LDS.U16 R69, [R62+0x16] ;  /* 0x000016003e457984 */ /* 0x000e220000000400 */
[----:B------:R-:W-:-:S02]  /*4f20*/  FSEL R124, R7, RZ, !P2 ;  /* 0x000000ff077c7208 */ /* 0x000fc40005000000 */
[----:B-1----:R-:W-:Y:S01]  /*4f30*/  FSEL R123, R73, 1, !P2 ;  /* 0x3f800000497b7808 */ /* 0x002fe20005000000 */
[----:B------:R-:W-:Y:S01]  /*4f40*/  FMUL.FTZ R121, R13, R52 ;  /* 0x000000340d797220 */ /* 0x000fe20000410000 */
[----:B------:R-:W-:Y:S02]  /*4f50*/  ISETP.GE.U32.AND P2, PT, R68, UR13, PT ;  /* 0x0000000d44007c0c */ /* 0x000fe4000bf46070 */
[----:B------:R-:W-:Y:S01]  /*4f60*/  FSEL R133, R74, 1, !P4 ;  /* 0x3f8000004a857808 */ /* 0x000fe20006000000 */
[----:B0-----:R-:W-:Y:S01]  /*4f70*/  FMUL.FTZ R6, R140, R137 ;  /* 0x000000898c067220 */ /* 0x001fe20000410000 */
[----:B------:R-:W0:Y:S01]  /*4f80*/  LDS.U16 R68, [R62+0x18] ;  /* 0x000018003e447984 */ /* 0x000e220000000400 */
[----:B------:R-:W-:Y:S01]  /*4f90*/  FSEL R131, R75, 1, !P5 ;  /* 0x3f8000004b837808 */ /* 0x000fe20006800000 */
[C---:B------:R-:W-:Y:S02]  /*4fa0*/  VIADD R74, R12.reuse, 0xa ;  /* 0x0000000a0c4a7836 */ /* 0x040fe40000000000 */
[----:B------:R-:W-:Y:S01]  /*4fb0*/  FMUL.FTZ R6, R135, R6 ;  /* 0x0000000687067220 */ /* 0x000fe20000410000 */
[C---:B------:R-:W-:Y:S01]  /*4fc0*/  IADD3 R78, R12.reuse, 0x9, RZ ;  /* 0x000000090c4e7810 */ /* 0x040fe20007ffe0ff */
[C---:B------:R-:W-:Y:S01]  /*4fd0*/  FMUL.FTZ R120, R13.reuse, R51 ;  /* 0x000000330d787220 */ /* 0x040fe20000410000 */
[----:B------:R-:W-:Y:S01]  /*4fe0*/  IADD3 R75, R12, 0xf, RZ ;  /* 0x0000000f0c4b7810 */ /* 0x000fe20007ffe0ff */
[C---:B------:R-:W-:Y:S01]  /*4ff0*/  FMUL.FTZ R72, R13.reuse, R49 ;  /* 0x000000310d487220 */ /* 0x040fe20000410000 */
[----:B------:R-:W1:Y:S01]  /*5000*/  LDS.U16 R12, [R62+0x1a] ;  /* 0x00001a003e0c7984 */ /* 0x000e620000000400 */
[----:B------:R-:W-:Y:S01]  /*5010*/  FMUL.FTZ R73, R13, R48 ;  /* 0x000000300d497220 */ /* 0x000fe20000410000 */
[----:B------:R-:W-:Y:S01]  /*5020*/  FMUL.FTZ R76, R133, R6 ;  /* 0x00000006854c7220 */ /* 0x000fe20000410000 */
[----:B------:R-:W0:Y:S01]  /*5030*/  MUFU.EX2 R121, R121 ;  /* 0x0000007900797308 */ /* 0x000e220000000800 */
[----:B------:R-:W1:Y:S01]  /*5040*/  LDS.U16 R6, [R62+0x1c] ;  /* 0x00001c003e067984 */ /* 0x000e620000000400 */
[----:B------:R-:W-:Y:S01]  /*5050*/  ISETP.GE.U32.AND P5, PT, R74, UR13, PT ;  /* 0x0000000d4a007c0c */ /* 0x000fe2000bfa6070 */
[C---:B------:R-:W-:Y:S01]  /*5060*/  FMUL.FTZ R74, R13.reuse, R47 ;  /* 0x0000002f0d4a7220 */ /* 0x040fe20000410000 */
[----:B------:R-:W-:Y:S01]  /*5070*/  FMUL.FTZ R110, R13, R46 ;  /* 0x0000002e0d6e7220 */ /* 0x000fe20000410000 */
[----:B------:R-:W-:Y:S01]  /*5080*/  FMUL.FTZ R76, R131, R76 ;  /* 0x0000004c834c7220 */ /* 0x000fe20000410000 */
[----:B------:R-:W-:Y:S01]  /*5090*/  FFMA.FTZ R13, R139, R137, R138 ;  /* 0x000000898b0d7223 */ /* 0x000fe2000001008a */
[----:B------:R0:W1:Y:S01]  /*50a0*/  LDS.U16 R7, [R62+0x1e] ;  /* 0x00001e003e077984 */ /* 0x0000620000000400 */
[----:B------:R-:W0:Y:S01]  /*50b0*/  MUFU.EX2 R120, R120 ;  /* 0x0000007800787308 */ /* 0x000e220000000800 */
[----:B------:R-:W-:Y:S01]  /*50c0*/  FSEL R134, R134, RZ, !P4 ;  /* 0x000000ff86867208 */ /* 0x000fe20006000000 */
[----:B------:R-:W-:Y:S01]  /*50d0*/  FMUL.FTZ R76, R129, R76 ;  /* 0x0000004c814c7220 */ /* 0x000fe20000410000 */
[----:B------:R-:W-:-:S05]  /*50e0*/  FFMA.FTZ R13, R135, R13, R136 ;  /* 0x0000000d870d7223 */ /* 0x000fca0000010088 */
[----:B------:R-:W0:Y:S01]  /*50f0*/  MUFU.EX2 R73, R73 ;  /* 0x0000004900497308 */ /* 0x000e220000000800 */
[----:B------:R-:W-:Y:S01]  /*5100*/  FMUL.FTZ R76, R127, R76 ;  /* 0x0000004c7f4c7220 */ /* 0x000fe20000410000 */
[----:B------:R-:W-:Y:S01]  /*5110*/  FFMA.FTZ R13, R133, R13, R134 ;  /* 0x0000000d850d7223 */ /* 0x000fe20000010086 */
[----:B------:R-:W-:Y:S01]  /*5120*/  ISETP.GE.U32.AND P4, PT, R78, UR13, PT ;  /* 0x0000000d4e007c0c */ /* 0x000fe2000bf86070 */
[----:B------:R-:W-:Y:S02]  /*5130*/  HADD2.F32 R70, -RZ, R70.H0_H0 ;  /* 0x20000046ff467230 */ /* 0x000fe40000004100 */
[----:B------:R-:W-:Y:S01]  /*5140*/  FMUL.FTZ R76, R125, R76 ;  /* 0x0000004c7d4c7220 */ /* 0x000fe20000410000 */
[----:B------:R-:W-:Y:S01]  /*5150*/  FFMA.FTZ R13, R131, R13, R132 ;  /* 0x0000000d830d7223 */ /* 0x000fe20000010084 */
[----:B0-----:R-:W-:Y:S02]  /*5160*/  FSEL R121, R121, 1, !P4 ;  /* 0x3f80000079797808 */ /* 0x001fe40006000000 */
[----:B------:R-:W-:Y:S01]  /*5170*/  FMUL.FTZ R76, R123, R76 ;  /* 0x0000004c7b4c7220 */ /* 0x000fe20000410000 */
[----:B------:R-:W-:Y:S01]  /*5180*/  FFMA.FTZ R13, R129, R13, R130 ;  /* 0x0000000d810d7223 */ /* 0x000fe20000010082 */
[----:B------:R-:W-:Y:S01]  /*5190*/  FMUL.FTZ R70, R17, R70 ;  /* 0x0000004611467220 */ /* 0x000fe20000410000 */
[----:B------:R-:W-:Y:S01]  /*51a0*/  FSEL R120, R120, 1, !P5 ;  /* 0x3f80000078787808 */ /* 0x000fe20006800000 */
[----:B------:R-:W-:-:S02]  /*51b0*/  HADD2.F32 R62, -RZ, R71.H0_H0 ;  /* 0x20000047ff3e7230 */ /* 0x000fc40000004100 */
[----:B------:R-:W-:Y:S01]  /*51c0*/  FFMA.FTZ R13, R127, R13, R128 ;  /* 0x0000000d7f0d7223 */ /* 0x000fe20000010080 */
[----:B------:R-:W-:Y:S01]  /*51d0*/  FSEL R117, R73, 1, !P0 ;  /* 0x3f80000049757808 */ /* 0x000fe20004000000 */
[----:B------:R-:W-:Y:S01]  /*51e0*/  FMUL.FTZ R73, R121, R76 ;  /* 0x0000004c79497220 */ /* 0x000fe20000410000 */
[----:B------:R-:W0:Y:S01]  /*51f0*/  MUFU.EX2 R72, R72 ;  /* 0x0000004800487308 */ /* 0x000e220000000800 */
[----:B------:R-:W-:Y:S02]  /*5200*/  FSEL R122, R70, RZ, !P4 ;  /* 0x000000ff467a7208 */ /* 0x000fe40006000000 */
[----:B------:R-:W-:Y:S01]  /*5210*/  FSEL R119, R119, 1, !P3 ;  /* 0x3f80000077777808 */ /* 0x000fe20005800000 */
[----:B------:R-:W-:Y:S01]  /*5220*/  FMUL.FTZ R70, R120, R73 ;  /* 0x0000004978467220 */ /* 0x000fe20000410000 */
[----:B------:R-:W-:Y:S01]  /*5230*/  FFMA.FTZ R13, R125, R13, R126 ;  /* 0x0000000d7d0d7223 */ /* 0x000fe2000001007e */
[----:B------:R-:W-:Y:S02]  /*5240*/  HADD2.F32 R69, -RZ, R69.H0_H0 ;  /* 0x20000045ff457230 */ /* 0x000fe40000004100 */
[----:B------:R-:W-:Y:S01]  /*5250*/  FMUL.FTZ R62, R27, R62 ;  /* 0x0000003e1b3e7220 */ /* 0x000fe20000410000 */
[----:B------:R-:W-:Y:S01]  /*5260*/  FMUL.FTZ R71, R119, R70 ;  /* 0x0000004677477220 */ /* 0x000fe20000410000 */
[----:B------:R-:W-:Y:S01]  /*5270*/  FFMA.FTZ R70, R123, R13, R124 ;  /* 0x0000000d7b467223 */ /* 0x000fe2000001007c */
[----:B------:R-:W-:Y:S01]  /*5280*/  HADD2.F32 R13, -RZ, R68.H0_H0 ;  /* 0x20000044ff0d7230 */ /* 0x000fe20000004100 */
[----:B------:R-:W0:Y:S01]  /*5290*/  MUFU.EX2 R74, R74 ;  /* 0x0000004a004a7308 */ /* 0x000e220000000800 */
[----:B------:R-:W-:Y:S01]  /*52a0*/  FMUL.FTZ R114, R16, R69 ;  /* 0x0000004510727220 */ /* 0x000fe20000410000 */
[----:B------:R-:W-:Y:S01]  /*52b0*/  FSEL R115, R62, RZ, !P5 ;  /* 0x000000ff3e737208 */ /* 0x000fe20006800000 */
[----:B------:R-:W-:Y:S01]  /*52c0*/  FFMA.FTZ R70, R121, R70, R122 ;  /* 0x0000004679467223 */ /* 0x000fe2000001007a */
[----:B-1----:R-:W-:-:S02]  /*52d0*/  HADD2.F32 R69, -RZ, R12.H0_H0 ;  /* 0x2000000cff457230 */ /* 0x002fc40000004100 */
[----:B------:R-:W-:Y:S01]  /*52e0*/  FMUL.FTZ R13, R28, R13 ;  /* 0x0000000d1c0d7220 */ /* 0x000fe20000410000 */
[----:B------:R-:W-:Y:S01]  /*52f0*/  FSEL R114, R114, RZ, !P3 ;  /* 0x000000ff72727208 */ /* 0x000fe20005800000 */
[----:B------:R-:W1:Y:S01]  /*5300*/  MUFU.EX2 R110, R110 ;  /* 0x0000006e006e7308 */ /* 0x000e620000000800 */
[----:B------:R-:W-:Y:S01]  /*5310*/  FFMA.FTZ R70, R120, R70, R115 ;  /* 0x0000004678467223 */ /* 0x000fe20000010073 */
[----:B------:R-:W-:Y:S02]  /*5320*/  HADD2.F32 R6, -RZ, R6.H0_H0 ;  /* 0x20000006ff067230 */ /* 0x000fe40000004100 */
[----:B------:R-:W-:Y:S01]  /*5330*/  FMUL.FTZ R69, R14, R69 ;  /* 0x000000450e457220 */ /* 0x000fe20000410000 */
[----:B0-----:R-:W-:Y:S01]  /*5340*/  FSEL R118, R72, 1, !P6 ;  /* 0x3f80000048767808 */ /* 0x001fe20007000000 */
[----:B------:R-:W-:Y:S01]  /*5350*/  FFMA.FTZ R70, R119, R70, R114 ;  /* 0x0000004677467223 */ /* 0x000fe20000010072 */
[----:B------:R-:W-:Y:S01]  /*5360*/  FSEL R113, R13, RZ, !P6 ;  /* 0x000000ff0d717208 */ /* 0x000fe20007000000 */
[----:B------:R-:W-:-:S02]  /*5370*/  HADD2.F32 R7, -RZ, R7.H0_H0 ;  /* 0x20000007ff077230 */ /* 0x000fc40000004100 */
[----:B------:R-:W-:Y:S01]  /*5380*/  FMUL.FTZ R6, R29, R6 ;  /* 0x000000061d067220 */ /* 0x000fe20000410000 */
[----:B------:R-:W-:Y:S01]  /*5390*/  FSEL R112, R69, RZ, !P0 ;  /* 0x000000ff45707208 */ /* 0x000fe20004000000 */
[----:B------:R-:W-:Y:S01]  /*53a0*/  FFMA.FTZ R70, R118, R70, R113 ;  /* 0x0000004676467223 */ /* 0x000fe20000010071 */
[----:B------:R-:W-:Y:S01]  /*53b0*/  FMUL.FTZ R7, R0, R7 ;  /* 0x0000000700077220 */ /* 0x000fe20000410000 */
[----:B------:R-:W-:Y:S01]  /*53c0*/  ISETP.GE.U32.AND P4, PT, R75, UR13, PT ;  /* 0x0000000d4b007c0c */ /* 0x000fe2000bf86070 */
[----:B------:R-:W-:Y:S01]  /*53d0*/  FMUL.FTZ R12, R118, R71 ;  /* 0x00000047760c7220 */ /* 0x000fe20000410000 */
[----:B------:R-:W-:Y:S01]  /*53e0*/  FSEL R116, R74, 1, !P2 ;  /* 0x3f8000004a747808 */ /* 0x000fe20005000000 */
[C---:B------:R-:W-:Y:S01]  /*53f0*/  FFMA.FTZ R70, R117.reuse, R70, R112 ;  /* 0x0000004675467223 */ /* 0x040fe20000010070 */
[----:B------:R-:W-:Y:S01]  /*5400*/  FSEL R111, R6, RZ, !P2 ;  /* 0x000000ff066f7208 */ /* 0x000fe20005000000 */
        /* <DEDUP_REMOVED lines=20> */
[----:B------:R-:W4:Y:S08]  /*5550*/  S2UR UR10, SR_CgaCtaId ;  /* 0x00000000000a79c3 */ /* 0x000f300000008800 */
        /* <DEDUP_REMOVED lines=9> */
[----:B----4-:R-:W-:Y:S01]  /*55f0*/  ULEA UR8, UR10, UR8, 0x18 ;  /* 0x000000080a087291 */ /* 0x010fe2000f8ec03f */
[C---:B------:R-:W-:Y:S01]  /*5600*/  LEA.HI.SX32 R78, R6.reuse, R6, 0x1b ;  /* 0x00000006064e7211 */ /* 0x040fe200078fdaff */
[C---:B------:R-:W-:Y:S01]  /*5610*/  VIADD R75, R6.reuse, 0x60 ;  /* 0x00000060064b7836 */ /* 0x040fe20000000000 */
[----:B------:R-:W-:-:S02]  /*5620*/  IADD3 R77, R6, 0x20, RZ ;  /* 0x00000020064d7810 */ /* 0x000fc40007ffe0ff */
[----:B------:R-:W-:Y:S02]  /*5630*/  IADD3 R163, R6, 0x40, RZ ;  /* 0x0000004006a37810 */ /* 0x000fe40007ffe0ff */
[----:B------:R-:W-:Y:S01]  /*5640*/  LEA R78, R78, UR8, 0x1 ;  /* 0x000000084e4e7c11 */ /* 0x000fe2000f8e08ff */
[C---:B------:R-:W-:Y:S01]  /*5650*/  VIADD R161, R6.reuse, 0xc0 ;  /* 0x000000c006a17836 */ /* 0x040fe20000000000 */
[----:B------:R-:W-:Y:S02]  /*5660*/  IADD3 R73, R6, 0xa0, RZ ;  /* 0x000000a006497810 */ /* 0x000fe40007ffe0ff */
[----:B------:R-:W-:Y:S01]  /*5670*/  LEA.HI.SX32 R77, R77, R6, 0x1b ;  /* 0x000000064d4d7211 */ /* 0x000fe200078fdaff */
[C---:B0-----:R-:W-:Y:S01]  /*5680*/  @P0 FFMA.FTZ R13, R12.reuse, R72, R13 ;  /* 0x000000480c0d0223 */ /* 0x041fe2000001000d */
[----:B-1----:R-:W-:Y:S01]  /*5690*/  @P0 FMUL.FTZ R12, R12, R151 ;  /* 0x000000970c0c0220 */ /* 0x002fe20000410000 */
[----:B------:R-:W-:Y:S01]  /*56a0*/  ISETP.NE.AND P0, PT, R99, RZ, PT ;  /* 0x000000ff6300720c */ /* 0x000fe20003f05270 */
[----:B---3--:R-:W-:Y:S01]  /*56b0*/  STS.U16 [R78+0x840], R147 ;  /* 0x000840934e007388 */ /* 0x008fe20000000400 */
[----:B------:R-:W-:-:S02]  /*56c0*/  LEA.HI.SX32 R76, R163, R6, 0x1b ;  /* 0x00000006a34c7211 */ /* 0x000fc400078fdaff */
[----:B------:R-:W-:Y:S01]  /*56d0*/  IADD3 R71, R6, 0xe0, RZ ;  /* 0x000000e006477810 */ /* 0x000fe20007ffe0ff */
[----:B------:R-:W0:Y:S01]  /*56e0*/  SHFL.UP PT, R151, R13, 0x10, RZ ;  /* 0x060000000d977989 */ /* 0x000e2200000e00ff */
[-C--:B------:R-:W-:Y:S02]  /*56f0*/  LEA.HI.SX32 R75, R75, R6.reuse, 0x1b ;  /* 0x000000064b4b7211 */ /* 0x080fe400078fdaff */
[----:B------:R-:W-:Y:S01]  /*5700*/  ISETP.EQ.OR P0, PT, RZ, UR6, P0 ;  /* 0x00000006ff007c0c */ /* 0x000fe20008702670 */
[----:B------:R-:W1:Y:S01]  /*5710*/  SHFL.UP PT, R147, R12, 0x10, RZ ;  /* 0x060000000c937989 */ /* 0x000e6200000e00ff */
[-C--:B------:R-:W-:Y:S02]  /*5720*/  LEA.HI.SX32 R73, R73, R6.reuse, 0x1b ;  /* 0x0000000649497211 */ /* 0x080fe400078fdaff */
[----:B------:R-:W-:Y:S02]  /*5730*/  LEA R77, R77, UR8, 0x1 ;  /* 0x000000084d4d7c11 */ /* 0x000fe4000f8e08ff */
[----:B------:R-:W-:-:S02]  /*5740*/  LEA.HI.SX32 R152, R161, R6, 0x1b ;  /* 0x00000006a1987211 */ /* 0x000fc400078fdaff */
[----:B------:R-:W-:Y:S01]  /*5750*/  LEA R76, R76, UR8, 0x1 ;  /* 0x000000084c4c7c11 */ /* 0x000fe2000f8e08ff */
[C---:B------:R-:W-:Y:S01]  /*5760*/  VIADD R69, R6.reuse, 0x120 ;  /* 0x0000012006457836 */ /* 0x040fe20000000000 */
[C---:B------:R-:W-:Y:S02]  /*5770*/  IADD3 R159, R6.reuse, 0x100, RZ ;  /* 0x00000100069f7810 */ /* 0x040fe40007ffe0ff */
[----:B------:R-:W-:Y:S02]  /*5780*/  LEA.HI.SX32 R71, R71, R6, 0x1b ;  /* 0x0000000647477211 */ /* 0x000fe400078fdaff */
[----:B------:R-:W-:Y:S02]  /*5790*/  LEA R75, R75, UR8, 0x1 ;  /* 0x000000084b4b7c11 */ /* 0x000fe4000f8e08ff */
[----:B------:R-:W-:Y:S02]  /*57a0*/  IADD3 R153, R6, 0x160, RZ ;  /* 0x0000016006997810 */ /* 0x000fe40007ffe0ff */
[----:B------:R-:W-:Y:S01]  /*57b0*/  LEA R74, R74, UR8, 0x1 ;  /* 0x000000084a4a7c11 */ /* 0x000fe2000f8e08ff */
[----:B------:R-:W-:Y:S01]  /*57c0*/  STS.U16 [R77+0x880], R148 ;  /* 0x000880944d007388 */ /* 0x000fe20000000400 */
[----:B------:R-:W-:-:S02]  /*57d0*/  IADD3 R7, R6, 0x1c0, RZ ;  /* 0x000001c006077810 */ /* 0x000fc40007ffe0ff */
[----:B------:R-:W-:Y:S01]  /*57e0*/  LEA R73, R73, UR8, 0x1 ;  /* 0x0000000849497c11 */ /* 0x000fe2000f8e08ff */
[----:B------:R-:W-:Y:S01]  /*57f0*/  STS.U16 [R76+0x8c0], R67 ;  /* 0x0008c0434c007388 */ /* 0x000fe20000000400 */
[----:B------:R-:W-:Y:S02]  /*5800*/  IADD3 R157, R6, 0x140, RZ ;  /* 0x00000140069d7810 */ /* 0x000fe40007ffe0ff */
[----:B------:R-:W-:Y:S02]  /*5810*/  LEA R72, R152, UR8, 0x1 ;  /* 0x0000000898487c11 */ /* 0x000fe4000f8e08ff */
[----:B------:R-:W-:Y:S01]  /*5820*/  ISETP.NE.AND P3, PT, R102, 0x1f, PT ;  /* 0x0000001f6600780c */ /* 0x000fe20003f65270 */
[----:B------:R-:W-:Y:S01]  /*5830*/  VIADD R149, R6, 0x180 ;  /* 0x0000018006957836 */ /* 0x000fe20000000000 */
[----:B------:R-:W-:Y:S01]  /*5840*/  LEA.HI.SX32 R70, R159, R6, 0x1b ;  /* 0x000000069f467211 */ /* 0x000fe200078fdaff */
[----:B--2---:R-:W-:Y:S01]  /*5850*/  STS.U16 [R75+0x900], R66 ;  /* 0x000900424b007388 */ /* 0x004fe20000000400 */
[----:B------:R-:W-:-:S02]  /*5860*/  LEA R71, R71, UR8, 0x1 ;  /* 0x0000000847477c11 */ /* 0x000fc4000f8e08ff */
[-C--:B------:R-:W-:Y:S01]  /*5870*/  LEA.HI.SX32 R150, R153, R6.reuse, 0x1b ;  /* 0x0000000699967211 */ /* 0x080fe200078fdaff */
[C---:B------:R-:W-:Y:S01]  /*5880*/  VIADD R153, R6.reuse, 0x1e0 ;  /* 0x000001e006997836 */ /* 0x040fe20000000000 */
[----:B------:R-:W-:Y:S01]  /*5890*/  IADD3 R155, R6, 0x1a0, RZ ;  /* 0x000001a0069b7810 */ /* 0x000fe20007ffe0ff */
[----:B-----5:R-:W-:Y:S01]  /*58a0*/  STS.U16 [R74+0x940], R65 ;  /* 0x000940414a007388 */ /* 0x020fe20000000400 */
[-C--:B------:R-:W-:Y:S02]  /*58b0*/  LEA.HI.SX32 R69, R69, R6.reuse, 0x1b ;  /* 0x0000000645457211 */ /* 0x080fe400078fdaff */
[-C--:B------:R-:W-:Y:S01]  /*58c0*/  LEA.HI.SX32 R7, R7, R6.reuse, 0x1b ;  /* 0x0000000607077211 */ /* 0x080fe200078fdaff */
[----:B------:R-:W-:Y:S01]  /*58d0*/  STS.U16 [R73+0x980], R146 ;  /* 0x0009809249007388 */ /* 0x000fe20000000400 */
[----:B------:R-:W-:Y:S02]  /*58e0*/  ISETP.GE.AND P2, PT, R102, 0x10, PT ;  /* 0x000000106600780c */ /* 0x000fe40003f46270 */
[-C--:B------:R-:W-:Y:S01]  /*58f0*/  LEA.HI.SX32 R68, R157, R6.reuse, 0x1b ;  /* 0x000000069d447211 */ /* 0x080fe200078fdaff */
[----:B------:R-:W-:Y:S01]  /*5900*/  STS.U16 [R72+0x9c0], R63 ;  /* 0x0009c03f48007388 */ /* 0x000fe20000000400 */
[----:B------:R-:W-:Y:S01]  /*5910*/  LEA R70, R70, UR8, 0x1 ;  /* 0x0000000846467c11 */ /* 0x000fe2000f8e08ff */
[----:B------:R-:W-:Y:S01]  /*5920*/  VOTEU.ALL UP0, P0 ;  /* 0x00000000003f7886 */ /* 0x000fe20000000000 */
[-C--:B------:R-:W-:Y:S01]  /*5930*/  LEA.HI.SX32 R149, R149, R6.reuse, 0x1b ;  /* 0x0000000695957211 */ /* 0x080fe200078fdaff */
[----:B------:R2:W-:Y:S01]  /*5940*/  STS.U16 [R71+0xa00], R64 ;  /* 0x000a004047007388 */ /* 0x0005e20000000400 */
[----:B------:R-:W-:-:S02]  /*5950*/  LEA.HI.SX32 R62, R155, R6, 0x1b ;  /* 0x000000069b3e7211 */ /* 0x000fc400078fdaff */
[----:B------:R-:W-:Y:S02]  /*5960*/  LEA R69, R69, UR8, 0x1 ;  /* 0x0000000845457c11 */ /* 0x000fe4000f8e08ff */
[----:B------:R-:W-:Y:S02]  /*5970*/  LEA.HI.SX32 R6, R153, R6, 0x1b ;  /* 0x0000000699067211 */ /* 0x000fe400078fdaff */
[----:B------:R-:W-:Y:S02]  /*5980*/  LEA R68, R68, UR8, 0x1 ;  /* 0x0000000844447c11 */ /* 0x000fe4000f8e08ff */
[----:B--2---:R-:W-:Y:S02]  /*5990*/  LEA R64, R7, UR8, 0x1 ;  /* 0x0000000807407c11 */ /* 0x004fe4000f8e08ff */
[----:B------:R-:W-:Y:S01]  /*59a0*/  LEA R7, R102, R79, 0x4 ;  /* 0x0000004f66077211 */ /* 0x000fe200078e20ff */
[----:B------:R2:W-:Y:S01]  /*59b0*/  STS.U16 [R70+0xa40], R11 ;  /* 0x000a400b46007388 */ /* 0x0005e20000000400 */
[----:B------:R-:W-:Y:S01]  /*59c0*/  LEA R67, R150, UR8, 0x1 ;  /* 0x0000000896437c11 */ /* 0x000fe2000f8e08ff */
[----:B------:R-:W-:-:S02]  /*59d0*/  @!UP0 ULEA UR10, UR7, UR8, 0x3 ;  /* 0x00000008070a8291 */ /* 0x000fc4000f8e183f */
[----:B------:R-:W-:Y:S01]  /*59e0*/  LEA R66, R149, UR8, 0x1 ;  /* 0x0000000895427c11 */ /* 0x000fe2000f8e08ff */
[----:B------:R-:W-:Y:S01]  /*59f0*/  STS.U16 [R69+0xa80], R144 ;  /* 0x000a809045007388 */ /* 0x000fe20000000400 */
[----:B------:R-:W-:Y:S02]  /*5a00*/  LEA R65, R62, UR8, 0x1 ;  /* 0x000000083e417c11 */ /* 0x000fe4000f8e08ff */
[----:B------:R-:W-:Y:S01]  /*5a10*/  LEA R63, R6, UR8, 0x1 ;  /* 0x00000008063f7c11 */ /* 0x000fe2000f8e08ff */
[----:B------:R-:W-:Y:S01]  /*5a20*/  STS.U16 [R68+0xac0], R145 ;  /* 0x000ac09144007388 */ /* 0x000fe20000000400 */
[----:B------:R-:W-:Y:S01]  /*5a30*/  LEA.HI.SX32 R7, R7, R7, 0x1b ;  /* 0x0000000707077211 */ /* 0x000fe200078fdaff */
[----:B--2---:R-:W-:Y:S01]  /*5a40*/  HFMA2.MMA R11, -RZ, RZ, 0, 0 ;  /* 0x00000000ff0b7435 */ /* 0x004fe200000001ff */
[----:B------:R-:W-:Y:S01]  /*5a50*/  @!P3 SHF.R.U32.HI R6, RZ, 0x2, R108 ;  /* 0x00000002ff06b819 */ /* 0x000fe2000001166c */
[----:B------:R2:W-:Y:S01]  /*5a60*/  STS.U16 [R67+0xb00], R10 ;  /* 0x000b000a43007388 */ /* 0x0005e20000000400 */
[C---:B0-----:R-:W-:Y:S01]  /*5a70*/  @P2 FFMA.FTZ R13, R12.reuse, R151, R13 ;  /* 0x000000970c0d2223 */ /* 0x041fe2000001000d */
[----:B------:R-:W-:Y:S01]  /*5a80*/  LEA R62, R7, UR8, 0x1 ;  /* 0x00000008073e7c11 */ /* 0x000fe2000f8e08ff */
[----:B-1----:R-:W-:Y:S01]  /*5a90*/  @P2 FMUL.FTZ R12, R12, R147 ;  /* 0x000000930c0c2220 */ /* 0x002fe20000410000 */
[----:B------:R-:W-:Y:S01]  /*5aa0*/  STS.U16 [R66+0xb40], R5 ;  /* 0x000b400542007388 */ /* 0x000fe20000000400 */
[----:B------:R-:W-:-:S03]  /*5ab0*/  @!P3 LOP3.LUT R160, R6, 0x3ffffff8, RZ, 0xc0, !PT ;  /* 0x3ffffff806a0b812 */ /* 0x000fc600078ec0ff */
[----:B------:R-:W-:Y:S01]  /*5ac0*/  STS.U16 [R65+0xb80], R142 ;  /* 0x000b808e41007388 */ /* 0x000fe20000000400 */
[----:B--2---:R-:W-:-:S03]  /*5ad0*/  IMAD.MOV.U32 R10, RZ, RZ, 0x3f800000 ;  /* 0x3f800000ff0a7424 */ /* 0x004fc600078e00ff */
        /* <DEDUP_REMOVED lines=17> */
[----:B------:R-:W0:Y:S04]  /*5bf0*/  @!P0 LDS.64 R10, [UR10+0x10a0] ;  /* 0x0010a00aff0a8984 */ /* 0x000e280008000a00 */
[----:B------:R-:W-:Y:S04]  /*5c00*/  LDS.U16 R142, [R62+0x85e] ;  /* 0x00085e003e8e7984 */ /* 0x000fe80000000400 */
[----:B------:R-:W-:Y:S04]  /*5c10*/  LDS.U16 R141, [R62+0x85c] ;  /* 0x00085c003e8d7984 */ /* 0x000fe80000000400 */
[----:B------:R-:W-:Y:S01]  /*5c20*/  @!P3 STS.64 [R160+UR8+0x1080], R12 ;  /* 0x0010800ca000b988 */ /* 0x000fe20008000a08 */
[----:B------:R-:W-:Y:S01]  /*5c30*/  BAR.SYNC.DEFER_BLOCKING 0x0 ;  /* 0x0000000000007b1d */ /* 0x000fe20000010000 */
[----:B------:R-:W-:-:S05]  /*5c40*/  SHF.R.U32.HI R161, RZ, 0x5, R108 ;  /* 0x00000005ffa17819 */ /* 0x000fca000001166c */
[----:B------:R-:W-:Y:S04]  /*5c50*/  SHFL.UP PT, R158, R12, 0x1, RZ ;  /* 0x042000000c9e7989 */ /* 0x000fe800000e00ff */
[----:B------:R-:W1:Y:S04]  /*5c60*/  LDS.128 R4, [UR8+0x1080] ;  /* 0x00108008ff047984 */ /* 0x000e680008000c00 */
[----:B------:R0:W2:Y:S01]  /*5c70*/  SHFL.UP PT, R159, R13, 0x1, RZ ;  /* 0x042000000d9f7989 */ /* 0x0000a200000e00ff */
[----:B------:R-:W-:-:S04]  /*5c80*/  ISETP.NE.AND P0, PT, R161, RZ, PT ;  /* 0x000000ffa100720c */ /* 0x000fc80003f05270 */
[C---:B------:R-:W-:Y:S01]  /*5c90*/  ISETP.NE.AND P3, PT, R102.reuse, RZ, P0 ;  /* 0x000000ff6600720c */ /* 0x040fe20000765270 */
[----:B------:R-:W-:Y:S08]  /*5ca0*/  BSSY B0, `(.L_x_3551) ;  /* 0x0000012000007945 */ /* 0x000ff00003800000 */
[----:B------:R-:W-:Y:S01]  /*5cb0*/  @P0 ISETP.NE.AND P2, PT, R102, RZ, PT ;  /* 0x000000ff6600020c */ /* 0x000fe20003f45270 */
[----:B0-----:R-:W-:Y:S01]  /*5cc0*/  @P0 IMAD.MOV.U32 R13, RZ, RZ, R11 ;  /* 0x000000ffff0d0224 */ /* 0x001fe200078e000b */
[----:B------:R-:W-:Y:S01]  /*5cd0*/  @P0 MOV R12, R10 ;  /* 0x0000000a000c0202 */ /* 0x000fe20000000f00 */
[C---:B-1----:R-:W-:Y:S01]  /*5ce0*/  @P0 FMUL.FTZ R161, R158.reuse, R4 ;  /* 0x000000049ea10220 */ /* 0x042fe20000410000 */
[----:B------:R-:W-:Y:S01]  /*5cf0*/  FFMA.FTZ R162, R5, R6, R7 ;  /* 0x0000000605a27223 */ /* 0x000fe20000010007 */
[----:B--2---:R-:W-:-:S03]  /*5d00*/  @P3 FFMA.FTZ R5, R158, R5, R159 ;  /* 0x000000059e053223 */ /* 0x004fc6000001009f */
        /* <DEDUP_REMOVED lines=11> */
.L_x_3552:
[----:B------:R-:W-:Y:S05]  /*5dc0*/  BSYNC B0 ;  /* 0x0000000000007941 */ /* 0x000fea0003800000 */
.L_x_3551:
        /* <DEDUP_REMOVED lines=14> */
[----:B------:R-:W1:Y:S01]  /*5eb0*/  LDS R5, [UR8+0x109c] ;  /* 0x00109c08ff057984 */ /* 0x000e620008000800 */
[----:B------:R-:W-:-:S02]  /*5ec0*/  HADD2.F32 R146, -RZ, R146.H0_H0 ;  /* 0x20000092ff927230 */ /* 0x000fc40000004100 */
[----:B------:R-:W-:Y:S02]  /*5ed0*/  HADD2.F32 R145, -RZ, R145.H0_H0 ;  /* 0x20000091ff917230 */ /* 0x000fe40000004100 */
[----:B------:R-:W-:Y:S02]  /*5ee0*/  HADD2.F32 R144, -RZ, R144.H0_H0 ;  /* 0x20000090ff907230 */ /* 0x000fe40000004100 */
[----:B------:R-:W-:Y:S02]  /*5ef0*/  HADD2.F32 R7, -RZ, R142.H0_H0 ;  /* 0x2000008eff077230 */ /* 0x000fe40000004100 */
[----:B------:R-:W-:Y:S02]  /*5f00*/  HADD2.F32 R6, -RZ, R141.H0_H0 ;  /* 0x2000008dff067230 */ /* 0x000fe40000004100 */
        /* <DEDUP_REMOVED lines=38> */
.L_x_3554:
[----:B------:R-:W-:Y:S05]  /*6170*/  BSYNC B0 ;  /* 0x0000000000007941 */ /* 0x000fea0003800000 */
.L_x_3553:
        /* <DEDUP_REMOVED lines=20> */
.L_x_3550:
[----:B------:R-:W-:Y:S01]  /*62c0*/  BAR.SYNC.DEFER_BLOCKING 0x0 ;  /* 0x0000000000007b1d */ /* 0x000fe20000010000 */
[----:B------:R-:W-:Y:S02]  /*62d0*/  F2FP.F16.F32.PACK_AB R44, R44, R45 ;  /* 0x0000002d2c2c723e */ /* 0x000fe400000000ff */
[----:B------:R-:W-:Y:S02]  /*62e0*/  F2FP.F16.F32.PACK_AB R42, R42, R43 ;  /* 0x0000002b2a2a723e */ /* 0x000fe400000000ff */
[----:B------:R-:W-:Y:S01]  /*62f0*/  F2FP.F16.F32.PACK_AB R40, R40, R41 ;  /* 0x000000292828723e */ /* 0x000fe200000000ff */
[----:B------:R-:W-:Y:S01]  /*6300*/  BSSY B0, `(.L_x_3556) ;  /* 0x000004b000007945 */ /* 0x000fe20003800000 */
[----:B------:R-:W-:Y:S02]  /*6310*/  F2FP.F16.F32.PACK_AB R36, R36, R37 ;  /* 0x000000252424723e */ /* 0x000fe400000000ff */
[----:B------:R-:W-:Y:S02]  /*6320*/  PRMT R0, R44, 0x7632, R0 ;  /* 0x000076322c007816 */ /* 0x000fe40000000000 */
[----:B-1----:R-:W-:-:S02]  /*6330*/  PRMT R4, R42, 0x7632, R4 ;  /* 0x000076322a047816 */ /* 0x002fc40000000004 */
        /* <DEDUP_REMOVED lines=10> */
[----:B------:R-:W-:-:S03]  /*63e0*/  SHF.R.S32.HI R33, RZ, 0x1f, R2 ;  /* 0x0000001fff217819 */ /* 0x000fc60000011402 */
[----:B------:R3:W-:Y:S01]  /*63f0*/  STS.U16 [R62+0xa], R5 ;  /* 0x00000a053e007388 */ /* 0x0007e20000000400 */
[----:B-1----:R-:W-:-:S03]  /*6400*/  PRMT R0, R38, 0x7632, R0 ;  /* 0x0000763226007816 */ /* 0x002fc60000000000 */
[----:B------:R1:W-:Y:S01]  /*6410*/  STS.U16 [R62+0x12], R6 ;  /* 0x000012063e007388 */ /* 0x0003e20000000400 */
[----:B--2---:R-:W-:-:S03]  /*6420*/  PRMT R4, R32, 0x7632, R4 ;  /* 0x0000763220047816 */ /* 0x004fc60000000004 */
[----:B------:R-:W-:Y:S01]  /*6430*/  STS.U16 [R62], R44 ;  /* 0x0000002c3e007388 */ /* 0x000fe20000000400 */
[----:B---3--:R-:W-:-:S03]  /*6440*/  PRMT R5, R30, 0x7632, R5 ;  /* 0x000076321e057816 */ /* 0x008fc60000000005 */
[----:B------:R-:W-:Y:S01]  /*6450*/  STS.U16 [R62+0x4], R42 ;  /* 0x0000042a3e007388 */ /* 0x000fe20000000400 */
[----:B-1----:R-:W-:-:S03]  /*6460*/  MOV R6, UR13 ;  /* 0x0000000d00067c02 */ /* 0x002fc60008000f00 */
        /* <DEDUP_REMOVED lines=11> */
[----:B0-----:R-:W-:Y:S04]  /*6520*/  LDS.U16 R11, [R78] ;  /* 0x000000004e0b7984 */ /* 0x001fe80000000400 */
        /* <DEDUP_REMOVED lines=19> */
[----:B-1----:R-:W-:Y:S02]  /*6660*/  IMAD R0, R143, UR8, RZ ;  /* 0x000000088f007c24 */ /* 0x002fe4000f8e02ff */
[----:B--2---:R-:W-:-:S04]  /*6670*/  IMAD.WIDE.U32 R4, R101, UR8, RZ ;  /* 0x0000000865047c25 */ /* 0x004fc8000f8e00ff */
[----:B------:R-:W-:-:S04]  /*6680*/  IMAD R9, R101, UR9, R0 ;  /* 0x0000000965097c24 */ /* 0x000fc8000f8e0200 */
[----:B------:R-:W-:Y:S01]  /*6690*/  IMAD.IADD R29, R5, 0x1, R9 ;  /* 0x00000001051d7824 */ /* 0x000fe200078e0209 */
[----:B0-----:R-:W-:-:S13]  /*66a0*/  ISETP.GE.AND P0, PT, R2, R27, PT ;  /* 0x0000001b0200720c */ /* 0x001fda0003f06270 */
        /* <DEDUP_REMOVED lines=16> */
.L_x_3557:
[----:B------:R-:W-:Y:S05]  /*67b0*/  BSYNC B0 ;  /* 0x0000000000007941 */ /* 0x000fea0003800000 */
.L_x_3556:
[----:B------:R-:W-:Y:S01]  /*67c0*/  MOV R5, R29 ;  /* 0x0000001d00057202 */ /* 0x000fe20000000f00 */
[----:B------:R-:W-:Y:S01]  /*67d0*/  ULDC.64 UR10, c[0x0][0x2b8] ;  /* 0x0000ae00000a7ab9 */ /* 0x000fe20000000a00 */
[----:B------:R-:W-:Y:S01]  /*67e0*/  USHF.L.U32 UR7, UR6, 0xa, URZ ;  /* 0x0000000a06077899 */ /* 0x000fe2000800063f */
[----:B0-----:R-:W-:Y:S01]  /*67f0*/  IMAD R9, R103, UR10, RZ ;  /* 0x0000000a67097c24 */ /* 0x001fe2000f8e02ff */
[----:B------:R-:W-:Y:S01]  /*6800*/  ULDC.64 UR8, c[0x0][0x308] ;  /* 0x0000c20000087ab9 */ /* 0x000fe20000000a00 */
[----:B------:R-:W-:Y:S01]  /*6810*/  IMAD.WIDE.U32 R4, R104, UR10, R4 ;  /* 0x0000000a68047c25 */ /* 0x000fe2000f8e0004 */
[----:B------:R-:W-:Y:S01]  /*6820*/  USHF.R.S32.HI UR10, URZ, 0x1f, UR7 ;  /* 0x0000001f3f0a7899 */ /* 0x000fe20008011407 */
[----:B------:R-:W-:Y:S01]  /*6830*/  LEA R7, P0, R2, UR8, 0x1 ;  /* 0x0000000802077c11 */ /* 0x000fe2000f8008ff */
[----:B------:R-:W-:Y:S01]  /*6840*/  UIADD3 UR6, UR6, 0x1, URZ ;  /* 0x0000000106067890 */ /* 0x000fe2000fffe03f */
[----:B------:R-:W-:Y:S01]  /*6850*/  IMAD R9, R104, UR11, R9 ;  /* 0x0000000b68097c24 */ /* 0x000fe2000f8e0209 */
[----:B------:R-:W-:Y:S01]  /*6860*/  IADD3 R0, P1, R4, UR7, RZ ;  /* 0x0000000704007c10 */ /* 0x000fe2000ff3e0ff */
[----:B------:R-:W-:Y:S01]  /*6870*/  ULDC UR7, c[0x0][0x224] ;  /* 0x0000890000077ab9 */ /* 0x000fe20000000800 */
[----:B------:R-:W-:Y:S01]  /*6880*/  ISETP.GE.AND P5, PT, R97, R27, PT ;  /* 0x0000001b6100720c */ /* 0x000fe20003fa6270 */
[----:B------:R-:W-:Y:S01]  /*6890*/  UISETP.GE.AND UP0, UPT, UR6, UR7, UPT ;  /* 0x000000070600728c */ /* 0x000fe2000bf06270 */
[----:B------:R-:W-:-:S02]  /*68a0*/  LEA.HI.X R6, R2, UR9, R33, 0x1, P0 ;  /* 0x0000000902067c11 */ /* 0x000fc400080f0c21 */
[----:B------:R-:W-:Y:S02]  /*68b0*/  IADD3.X R5, R9, UR10, R5, P1, !PT ;  /* 0x0000000a09057c10 */ /* 0x000fe40008ffe405 */
[----:B------:R-:W-:Y:S02]  /*68c0*/  LEA R4, P3, R0, R7, 0x1 ;  /* 0x0000000700047211 */ /* 0x000fe400078608ff */
[-C--:B------:R-:W-:Y:S02]  /*68d0*/  ISETP.GE.AND P6, PT, R96, R27.reuse, PT ;  /* 0x0000001b6000720c */ /* 0x080fe40003fc6270 */
[----:B------:R-:W-:Y:S02]  /*68e0*/  LEA.HI.X R5, R0, R6, R5, 0x1, P3 ;  /* 0x0000000600057211 */ /* 0x000fe400018f0c05 */
[-C--:B------:R-:W-:Y:S02]  /*68f0*/  ISETP.GE.AND P4, PT, R93, R27.reuse, PT ;  /* 0x0000001b5d00720c */ /* 0x080fe40003f86270 */
[-C--:B------:R-:W-:Y:S01]  /*6900*/  ISETP.GE.AND P1, PT, R95, R27.reuse, PT ;  /* 0x0000001b5f00720c */ /* 0x080fe20003f26270 */
[----:B------:R0:W-:Y:S01]  /*6910*/  @!P5 STG.E.U16 desc[UR14][R4.64+0x40], R77 ;  /* 0x0000404d0400d986 */ /* 0x0001e2000c10150e */
[----:B------:R-:W-:-:S02]  /*6920*/  ISETP.GE.AND P5, PT, R92, R27, PT ;  /* 0x0000001b5c00720c */ /* 0x000fc40003fa6270 */
        /* <DEDUP_REMOVED lines=35> */
.L_x_3559:
        /* <DEDUP_REMOVED lines=10> */
.L_x_5262:


//--------------------- .text._Z25selective_scan_fwd_kernelI32Selective_Scan_fwd_kernel_traitsILi64ELi16ELi1ELb0ELb1ELb1ELb1EN3c104HalfEfEEv13SSMParamsBase --------------------------
	.section	.text._Z25selective_scan_fwd_kernelI32Selective_Scan_fwd_kernel_traitsILi64ELi16ELi1ELb0ELb1ELb1ELb1EN3c104HalfEfEEv13SSMParamsBase,"ax",@progbits
	.align	128
        .global         _Z25selective_scan_fwd_kernelI32Selective_Scan_fwd_kernel_traitsILi64ELi16ELi1ELb0ELb1ELb1ELb1EN3c104HalfEfEEv13SSMParamsBase
        .type           _Z25selective_scan_fwd_kernelI32Selective_Scan_fwd_kernel_traitsILi64ELi16ELi1ELb0ELb1ELb1ELb1EN3c104HalfEfEEv13SSMParamsBase,@function
        .size           _Z25selective_scan_fwd_kernelI32Selective_Scan_fwd_kernel_traitsILi64ELi16ELi1ELb0ELb1ELb1ELb1EN3c104HalfEfEEv13SSMParamsBase,(.L_x_5263 - _Z25selective_scan_fwd_kernelI32Selective_Scan_fwd_kernel_traitsILi64ELi16ELi1ELb0ELb1ELb1ELb1EN3c104HalfEfEEv13SSMParamsBase)
        .other          _Z25selective_scan_fwd_kernelI32Selective_Scan_fwd_kernel_traitsILi64ELi16ELi1ELb0ELb1ELb1ELb1EN3c104HalfEfEEv13SSMParamsBase,@"STO_CUDA_ENTRY STV_DEFAULT"
_Z25selective_scan_fwd_kernelI32Selective_Scan_fwd_kernel_traitsILi64ELi16ELi1ELb0ELb1ELb1ELb1EN3c104HalfEfEEv13SSMParamsBase:
.text._Z25selective_scan_fwd_kernelI32Selective_Scan_fwd_kernel_traitsILi64ELi16ELi1ELb0ELb1ELb1ELb1EN3c104HalfEfEEv13SSMParamsBase:
        /* <DEDUP_REMOVED lines=76> */
[----:B------:R-:W-:Y:S01]  /*04c0*/  SHF.R.S32.HI R10, RZ, 0x1f, R0 ;  /* 0x0000001fff0a7819 */ /* 0x000fe20000011400 */
[----:B------:R-:W1:Y:S01]  /*04d0*/  LDC.64 R14, c[0x0][0x2f0] ;  /* 0x0000bc00ff0e7b82 */ /* 0x000e620000000a00 */
[----:B------:R-:W-:Y:S01]  /*04e0*/  ULDC.64 UR18, c[0x0][0x288] ;  /* 0x0000a20000127ab9 */ /* 0x000fe20000000a00 */
[----:B------:R-:W-:Y:S01]  /*04f0*/  IMAD.WIDE.U32 R4, R0, UR14, R4 ;  /* 0x0000000e00047c25 */ /* 0x000fe2000f8e0004 */
[----:B------:R-:W-:Y:S01]  /*0500*/  ULDC.64 UR20, c[0x0][0x278] ;  /* 0x00009e0000147ab9 */ /* 0x000fe20000000a00 */
[----:B-----5:R-:W-:Y:S01]  /*0510*/  @P1 R2UR UR4, R9 ;  /* 0x00000000090412ca */ /* 0x020fe200000e0000 */
[----:B------:R-:W2:Y:S01]  /*0520*/  S2R R107, SR_LANEID ;  /* 0x00000000006b7919 */ /* 0x000ea20000000000 */
[----:B------:R-:W-:Y:S01]  /*0530*/  IMAD R13, R10, UR14, RZ ;  /* 0x0000000e0a0d7c24 */ /* 0x000fe2000f8e02ff */
[----:B------:R-:W-:Y:S01]  /*0540*/  UIMAD UR14, UR28, UR18, URZ ;  /* 0x000000121c0e72a4 */ /* 0x000fe2000f8e023f */
[----:B------:R-:W3:Y:S01]  /*0550*/  LDC.64 R16, c[0x0][0x2e0] ;  /* 0x0000b800ff107b82 */ /* 0x000ee20000000a00 */
[----:B------:R-:W-:Y:S01]  /*0560*/  R2UR UR13, R109 ;  /* 0x000000006d0d72ca */ /* 0x000fe200000e0000 */
[----:B------:R-:W-:Y:S01]  /*0570*/  IMAD R13, R0, UR15, R13 ;  /* 0x0000000f000d7c24 */ /* 0x000fe2000f8e020d */
[----:B------:R-:W-:Y:S01]  /*0580*/  UIMAD UR8, UR29, UR10, URZ ;  /* 0x0000000a1d0872a4 */ /* 0x000fe2000f8e023f */
[----:B------:R-:W-:Y:S01]  /*0590*/  IMAD R9, R10, UR20, RZ ;  /* 0x000000140a097c24 */ /* 0x000fe2000f8e02ff */
[----:B------:R-:W-:Y:S01]  /*05a0*/  @P0 R2UR UR5, R8 ;  /* 0x00000000080502ca */ /* 0x000fe200000e0000 */
[----:B------:R-:W-:Y:S01]  /*05b0*/  IMAD.IADD R102, R5, 0x1, R13 ;  /* 0x0000000105667824 */ /* 0x000fe200078e020d */
[----:B------:R-:W-:Y:S01]  /*05c0*/  LEA R104, P0, R4, R104, 0x1 ;  /* 0x0000006804687211 */ /* 0x000fe200078008ff */
[----:B------:R-:W-:Y:S01]  /*05d0*/  IMAD.WIDE.U32 R6, R0, UR20, R6 ;  /* 0x0000001400067c25 */ /* 0x000fe2000f8e0006 */
[----:B------:R-:W-:-:S02]  /*05e0*/  UIMAD.WIDE.U32 UR6, UR6, UR10, URZ ;  /* 0x0000000a060672a5 */ /* 0x000fc4000f8e003f */
[----:B------:R-:W-:Y:S01]  /*05f0*/  UIMAD UR8, UR9, UR11, UR8 ;  /* 0x0000000b090872a4 */ /* 0x000fe2000f8e0208 */
[----:B------:R-:W-:Y:S01]  /*0600*/  IMAD R9, R0, UR21, R9 ;  /* 0x0000001500097c24 */ /* 0x000fe2000f8e0209 */
[----:B------:R-:W-:Y:S01]  /*0610*/  LEA.HI.X R102, R4, R105, R102, 0x1, P0 ;  /* 0x0000006904667211 */ /* 0x000fe200000f0c66 */
[----:B------:R-:W-:Y:S01]  /*0620*/  IMAD.U32 R0, RZ, RZ, UR14 ;  /* 0x0000000eff007e24 */ /* 0x000fe2000f8e00ff */
[----:B------:R-:W-:Y:S01]  /*0630*/  ULDC.64 UR10, c[0x0][0x298] ;  /* 0x0000a600000a7ab9 */ /* 0x000fe20000000a00 */
[----:B------:R-:W-:Y:S01]  /*0640*/  UIADD3 UR7, UR7, UR8, URZ ;  /* 0x0000000807077290 */ /* 0x000fe2000fffe03f */
[C---:B------:R-:W-:Y:S01]  /*0650*/  IMAD.WIDE.U32 R2, R109.reuse, UR18, R2 ;  /* 0x000000126d027c25 */ /* 0x040fe2000f8e0002 */
[----:B------:R-:W-:Y:S02]  /*0660*/  UIMAD UR9, UR28, UR10, URZ ;  /* 0x0000000a1c0972a4 */ /* 0x000fe4000f8e023f */
[----:B------:R-:W-:Y:S01]  /*0670*/  UIMAD.WIDE.U32 UR6, UR13, UR10, UR6 ;  /* 0x0000000a0d0672a5 */ /* 0x000fe2000f8e0006 */
[----:B------:R-:W-:Y:S01]  /*0680*/  IMAD R105, R109, UR19, R0 ;  /* 0x000000136d697c24 */ /* 0x000fe2000f8e0200 */
[----:B0-----:R-:W-:Y:S01]  /*0690*/  SHF.L.U32 R0, R11, 0x4, RZ ;  /* 0x000000040b007819 */ /* 0x001fe200000006ff */
[----:B------:R-:W-:Y:S01]  /*06a0*/  UIMAD UR9, UR12, UR11, UR9 ;  /* 0x0000000b0c0972a4 */ /* 0x000fe2000f8e0209 */
[----:B------:R-:W-:Y:S01]  /*06b0*/  IMAD.IADD R101, R7, 0x1, R9 ;  /* 0x0000000107657824 */ /* 0x000fe200078e0209 */
[----:B-1----:R-:W-:Y:S01]  /*06c0*/  LEA R106, P0, R2, R14, 0x1 ;  /* 0x0000000e026a7211 */ /* 0x002fe200078008ff */
[----:B------:R-:W-:Y:S01]  /*06d0*/  IMAD.IADD R105, R3, 0x1, R105 ;  /* 0x0000000103697824 */ /* 0x000fe200078e0269 */
[----:B------:R-:W-:Y:S01]  /*06e0*/  ULDC.64 UR10, c[0x0][0x2f8] ;  /* 0x0000be00000a7ab9 */ /* 0x000fe20000000a00 */
[----:B---3--:R-:W-:Y:S01]  /*06f0*/  LEA R103, P1, R6, R16, 0x1 ;  /* 0x0000001006677211 */ /* 0x008fe200078208ff */
[----:B------:R-:W-:Y:S01]  /*0700*/  UIADD3 UR9, UR7, UR9, URZ ;  /* 0x0000000907097290 */ /* 0x000fe2000fffe03f */
[----:B------:R-:W-:Y:S01]  /*0710*/  LOP3.LUT R0, R0, 0xfffffe00, RZ, 0xc0, !PT ;  /* 0xfffffe0000007812 */ /* 0x000fe200078ec0ff */
[----:B------:R-:W-:Y:S01]  /*0720*/  ULEA UR8, UP0, UR6, UR10, 0x1 ;  /* 0x0000000a06087291 */ /* 0x000fe2000f80083f */
[----:B------:R-:W-:-:S02]  /*0730*/  LEA.HI.X R105, R2, R15, R105, 0x1, P0 ;  /* 0x0000000f02697211 */ /* 0x000fc400000f0c69 */
[----:B------:R-:W-:Y:S01]  /*0740*/  LEA.HI.X R101, R6, R17, R101, 0x1, P1 ;  /* 0x0000001106657211 */ /* 0x000fe200008f0c65 */
[----:B------:R-:W-:Y:S01]  /*0750*/  ULEA.HI.X UR9, UR6, UR11, UR9, 0x1, UP0 ;  /* 0x0000000b06097291 */ /* 0x000fe200080f0c09 */
[----:B------:R-:W-:Y:S02]  /*0760*/  LOP3.LUT R2, R0, 0x1f, R11, 0xf8, !PT ;  /* 0x0000001f00027812 */ /* 0x000fe400078ef80b */
[----:B--2---:R-:W-:-:S09]  /*0770*/  UMOV UR6, URZ ;  /* 0x0000003f00067c82 */ /* 0x004fd20008000000 */
.L_x_3602:
[----:B------:R-:W-:Y:S01]  /*0780*/  BAR.SYNC.DEFER_BLOCKING 0x0 ;  /* 0x0000000000007b1d */ /* 0x000fe20000010000 */
[C---:B------:R-:W-:Y:S01]  /*0790*/  LOP3.LUT R100, R2.reuse, 0x20, RZ, 0xfc, !PT ;  /* 0x0000002002647812 */ /* 0x040fe200078efcff */
[----:B-1----:R-:W-:Y:S01]  /*07a0*/  IMAD.MOV.U32 R5, RZ, RZ, R105 ;  /* 0x000000ffff057224 */ /* 0x002fe200078e0069 */
        /* <DEDUP_REMOVED lines=11> */
[C---:B------:R-:W-:Y:S02]  /*0860*/  LOP3.LUT R112, R2.reuse, 0xa0, RZ, 0xfc, !PT ;  /* 0x000000a002707812 */ /* 0x040fe400078efcff */
[----:B------:R-:W-:Y:S02]  /*0870*/  LOP3.LUT R111, R2, 0xc0, RZ, 0xfc, !PT ;  /* 0x000000c0026f7812 */ /* 0x000fe400078efcff */
[----:B------:R-:W-:-:S02]  /*0880*/  ISETP.GE.AND P0, PT, R99, UR10, PT ;  /* 0x0000000a63007c0c */ /* 0x000fc4000bf06270 */
[----:B------:R-:W-:Y:S02]  /*0890*/  LOP3.LUT R97, R2, 0xe0, RZ, 0xfc, !PT ;  /* 0x000000e002617812 */ /* 0x000fe400078efcff */
        /* <DEDUP_REMOVED lines=70> */
[----:B------:R-:W-:Y:S01]  /*0d00*/  VIADD R83, R78, 0x140 ;  /* 0x000001404e537836 */ /* 0x000fe20000000000 */
        /* <DEDUP_REMOVED lines=26> */
[----:B------:R-:W-:Y:S02]  /*0eb0*/  ISETP.GE.AND P2, PT, R2, UR10, PT ;  /* 0x0000000a02007c0c */ /* 0x000fe4000bf46270 */
[----:B------:R-:W-:Y:S01]  /*0ec0*/  ISETP.GE.AND P1, PT, R100, UR10, PT ;  /* 0x0000000a64007c0c */ /* 0x000fe2000bf26270 */
[----:B------:R-:W-:Y:S01]  /*0ed0*/  IMAD.U32 R4, RZ, RZ, UR8 ;  /* 0x00000008ff047e24 */ /* 0x000fe2000f8e00ff */
[-C--:B------:R-:W-:Y:S01]  /*0ee0*/  LEA.HI.SX32 R79, R79, R78.reuse, 0x1b ;  /* 0x0000004e4f4f7211 */ /* 0x080fe200078fdaff */
[----:B------:R-:W-:Y:S01]  /*0ef0*/  IMAD.U32 R5, RZ, RZ, UR9 ;  /* 0x00000009ff057e24 */ /* 0x000fe2000f8e00ff */
[----:B------:R-:W-:Y:S01]  /*0f00*/  LEA R68, R83, UR11, 0x1 ;  /* 0x0000000b53447c11 */ /* 0x000fe2000f8e08ff */
[----:B------:R-:W0:Y:S01]  /*0f10*/  LDC R37, c[0x0][0x21c] ;  /* 0x00008700ff257b82 */ /* 0x000e220000000800 */
[----:B------:R-:W-:Y:S02]  /*0f20*/  LEA.HI.SX32 R78, R39, R78, 0x1b ;  /* 0x0000004e274e7211 */ /* 0x000fe400078fdaff */
[----:B------:R-:W-:-:S02]  /*0f30*/  LEA R67, R82, UR11, 0x1 ;  /* 0x0000000b52437c11 */ /* 0x000fc4000f8e08ff */
[----:B------:R-:W-:Y:S02]  /*0f40*/  LEA R66, R81, UR11, 0x1 ;  /* 0x0000000b51427c11 */ /* 0x000fe4000f8e08ff */
[----:B------:R-:W-:Y:S02]  /*0f50*/  LEA R65, R80, UR11, 0x1 ;  /* 0x0000000b50417c11 */ /* 0x000fe4000f8e08ff */
[----:B------:R-:W-:Y:S02]  /*0f60*/  LEA R64, R79, UR11, 0x1 ;  /* 0x0000000b4f407c11 */ /* 0x000fe4000f8e08ff */
[----:B------:R-:W-:Y:S01]  /*0f70*/  LEA R63, R78, UR11, 0x1 ;  /* 0x0000000b4e3f7c11 */ /* 0x000fe2000f8e08ff */
[----:B------:R-:W-:Y:S01]  /*0f80*/  IMAD.WIDE R4, R2, 0x2, R4 ;  /* 0x0000000202047825 */ /* 0x000fe200078e0204 */
[----:B------:R-:W-:Y:S02]  /*0f90*/  PRMT R23, RZ, 0x7610, R23 ;  /* 0x00007610ff177816 */ /* 0x000fe40000000017 */
[----:B------:R-:W-:-:S02]  /*0fa0*/  PRMT R22, RZ, 0x7610, R22 ;  /* 0x00007610ff167816 */ /* 0x000fc40000000016 */
        /* <DEDUP_REMOVED lines=171> */
.L_x_3561:
[----:B------:R-:W-:Y:S05]  /*1a60*/  BSYNC B0 ;  /* 0x0000000000007941 */ /* 0x000fea0003800000 */
.L_x_3560:
        /* <DEDUP_REMOVED lines=36> */
.L_x_3563:
[----:B------:R-:W-:Y:S05]  /*1cb0*/  BSYNC B0 ;  /* 0x0000000000007941 */ /* 0x000fea0003800000 */
.L_x_3562:
        /* <DEDUP_REMOVED lines=38> */
.L_x_3565:
[----:B------:R-:W-:Y:S05]  /*1f20*/  BSYNC B0 ;  /* 0x0000000000007941 */ /* 0x000fea0003800000 */
.L_x_3564:
        /* <DEDUP_REMOVED lines=36> */
.L_x_3567:
[----:B------:R-:W-:Y:S05]  /*2170*/  BSYNC B0 ;  /* 0x0000000000007941 */ /* 0x000fea0003800000 */
.L_x_3566:
        /* <DEDUP_REMOVED lines=38> */
.L_x_3569:
[----:B------:R-:W-:Y:S05]  /*23e0*/  BSYNC B0 ;  /* 0x0000000000007941 */ /* 0x000fea0003800000 */
.L_x_3568:
        /* <DEDUP_REMOVED lines=36> */
.L_x_3571:
[----:B------:R-:W-:Y:S05]  /*2630*/  BSYNC B0 ;  /* 0x0000000000007941 */ /* 0x000fea0003800000 */
.L_x_3570:
        /* <DEDUP_REMOVED lines=38> */
.L_x_3573:
[----:B------:R-:W-:Y:S05]  /*28a0*/  BSYNC B0 ;  /* 0x0000000000007941 */ /* 0x000fea0003800000 */
.L_x_3572:
        /* <DEDUP_REMOVED lines=37> */
.L_x_3575:
[----:B------:R-:W-:Y:S05]  /*2b00*/  BSYNC B0 ;  /* 0x0000000000007941 */ /* 0x000fea0003800000 */
.L_x_3574:
        /* <DEDUP_REMOVED lines=42> */
.L_x_3577:
[----:B------:R-:W-:Y:S05]  /*2db0*/  BSYNC B0 ;  /* 0x0000000000007941 */ /* 0x000fea0003800000 */
.L_x_3576:
        /* <DEDUP_REMOVED lines=40> */
.L_x_3579:
[----:B------:R-:W-:Y:S05]  /*3040*/  BSYNC B0 ;  /* 0x0000000000007941 */ /* 0x000fea0003800000 */
.L_x_3578:
        /* <DEDUP_REMOVED lines=46> */
.L_x_3581:
[----:B------:R-:W-:Y:S05]  /*3330*/  BSYNC B0 ;  /* 0x0000000000007941 */ /* 0x000fea0003800000 */
.L_x_3580:
        /* <DEDUP_REMOVED lines=33> */
.L_x_3583:
[----:B------:R-:W-:Y:S05]  /*3550*/  BSYNC B0 ;  /* 0x0000000000007941 */ /* 0x000fea0003800000 */
.L_x_3582:
        /* <DEDUP_REMOVED lines=33> */
.L_x_3585:
[----:B------:R-:W-:Y:S05]  /*3770*/  BSYNC B0 ;  /* 0x0000000000007941 */ /* 0x000fea0003800000 */
.L_x_3584:
        /* <DEDUP_REMOVED lines=33> */
.L_x_3587:
[----:B------:R-:W-:Y:S05]  /*3990*/  BSYNC B0 ;  /* 0x0000000000007941 */ /* 0x000fea0003800000 */
.L_x_3586:
        /* <DEDUP_REMOVED lines=33> */
.L_x_3589:
[----:B------:R-:W-:Y:S05]  /*3bb0*/  BSYNC B0 ;  /* 0x0000000000007941 */ /* 0x000fea0003800000 */
.L_x_3588:
        /* <DEDUP_REMOVED lines=33> */
.L_x_3591:
[----:B------:R-:W-:Y:S05]  /*3dd0*/  BSYNC B0 ;  /* 0x0000000000007941 */ /* 0x000fea0003800000 */
.L_x_3590:
        /* <DEDUP_REMOVED lines=27> */
[----:B------:R-:W-:Y:S02]  /*3f90*/  IMAD.U32 R0, RZ, RZ, UR7 ;  /* 0x00000007ff007e24 */ /* 0x000fe4000f8e00ff */
        /* <DEDUP_REMOVED lines=25> */
.L_x_3597:
        /* <DEDUP_REMOVED lines=9> */
[----:B0-----:R-:W-:Y:S02]  /*41c0*/  PRMT R10, RZ, 0x7610, R10 ;  /* 0x00007610ff0a7816 */ /* 0x001fe4000000000a */
[----:B------:R-:W-:-:S02]  /*41d0*/  LEA R6, P0, R4, R104, 0x1 ;  /* 0x0000006804067211 */ /* 0x000fc400078008ff */
[C---:B------:R-:W-:Y:S02]  /*41e0*/  LOP3.LUT R113, R2.reuse, 0x80, RZ, 0xfc, !PT ;  /* 0x0000008002717812 */ /* 0x040fe400078efcff */
[----:B------:R-:W-:Y:S02]  /*41f0*/  IADD3 R5, R5, UR10, RZ ;  /* 0x0000000a05057c10 */ /* 0x000fe4000fffe0ff */
[----:B------:R-:W-:Y:S02]  /*4200*/  LOP3.LUT R112, R2, 0xa0, RZ, 0xfc, !PT ;  /* 0x000000a002707812 */ /* 0x000fe400078efcff */
[----:B------:R-:W-:Y:S02]  /*4210*/  LEA.HI.X R7, R4, R102, R5, 0x1, P0 ;  /* 0x0000006604077211 */ /* 0x000fe400000f0c05 */
[----:B------:R-:W-:Y:S02]  /*4220*/  PRMT R13, RZ, 0x7610, R13 ;  /* 0x00007610ff0d7816 */ /* 0x000fe4000000000d */
[----:B------:R-:W-:Y:S01]  /*4230*/  LOP3.LUT R111, R2, 0xc0, RZ, 0xfc, !PT ;  /* 0x000000c0026f7812 */ /* 0x000fe200078efcff */
[----:B------:R-:W2:Y:S01]  /*4240*/  @!P5 LDG.E.U16 R10, desc[UR16][R6.64+0x40] ;  /* 0x00004010060ad981 */ /* 0x000ea2000c1e1500 */
[----:B------:R-:W-:-:S02]  /*4250*/  PRMT R12, RZ, 0x7610, R12 ;  /* 0x00007610ff0c7816 */ /* 0x000fc4000000000c */
[----:B------:R-:W-:Y:S01]  /*4260*/  ISETP.GE.AND P0, PT, R113, UR12, PT ;  /* 0x0000000c71007c0c */ /* 0x000fe2000bf06270 */
[----:B------:R-:W3:Y:S01]  /*4270*/  @!P3 LDG.E.U16 R13, desc[UR16][R6.64+0x80] ;  /* 0x00008010060db981 */ /* 0x000ee2000c1e1500 */
[----:B------:R-:W-:Y:S02]  /*4280*/  ISETP.GE.AND P6, PT, R112, UR12, PT ;  /* 0x0000000c70007c0c */ /* 0x000fe4000bfc6270 */
[----:B------:R-:W-:Y:S01]  /*4290*/  ISETP.GE.AND P5, PT, R111, UR12, PT ;  /* 0x0000000c6f007c0c */ /* 0x000fe2000bfa6270 */
[----:B------:R-:W4:Y:S01]  /*42a0*/  @!P2 LDG.E.U16 R12, desc[UR16][R6.64+0xc0] ;  /* 0x0000c010060ca981 */ /* 0x000f22000c1e1500 */
        /* <DEDUP_REMOVED lines=12> */
[----:B------:R-:W-:Y:S01]  /*4370*/  ISETP.GE.AND P0, PT, R94, UR12, PT ;  /* 0x0000000c5e007c0c */ /* 0x000fe2000bf06270 */
[----:B------:R-:W5:Y:S01]  /*4380*/  @!P5 LDG.E.U16 R121, desc[UR16][R6.64+0x180] ;  /* 0x000180100679d981 */ /* 0x000f62000c1e1500 */
[----:B------:R-:W-:Y:S02]  /*4390*/  LOP3.LUT R110, R2, 0x1c0, RZ, 0xfc, !PT ;  /* 0x000001c0026e7812 */ /* 0x000fe400078efcff */
        /* <DEDUP_REMOVED lines=21> */
[----:B------:R-:W-:Y:S01]  /*44f0*/  UIMAD UR10, UR11, UR18, URZ ;  /* 0x000000120b0a72a4 */ /* 0x000fe2000f8e023f */
[----:B------:R-:W-:Y:S01]  /*4500*/  MOV R4, R8 ;  /* 0x0000000800047202 */ /* 0x000fe20000000f00 */
[----:B------:R-:W-:-:S02]  /*4510*/  IMAD.U32 R115, RZ, RZ, UR18 ;  /* 0x00000012ff737e24 */ /* 0x000fc4000f8e00ff */
[----:B------:R-:W-:Y:S01]  /*4520*/  IMAD.MOV.U32 R5, RZ, RZ, R0 ;  /* 0x000000ffff057224 */ /* 0x000fe200078e0000 */
[----:B------:R-:W-:Y:S02]  /*4530*/  UIMAD UR10, UR7, UR19, UR10 ;  /* 0x00000013070a72a4 */ /* 0x000fe4000f8e020a */
[----:B------:R-:W-:-:S03]  /*4540*/  IMAD.WIDE.U32 R4, R115, UR7, R4 ;  /* 0x0000000773047c25 */ /* 0x000fc6000f8e0004 */
[----:B0-----:R-:W-:Y:S02]  /*4550*/  LEA R6, P0, R4, UR20, 0x2 ;  /* 0x0000001404067c11 */ /* 0x001fe4000f8010ff */
[----:B------:R-:W-:-:S04]  /*4560*/  IADD3 R5, R5, UR10, RZ ;  /* 0x0000000a05057c10 */ /* 0x000fc8000fffe0ff */
[----:B------:R-:W-:-:S05]  /*4570*/  LEA.HI.X R7, R4, UR21, R5, 0x2, P0 ;  /* 0x0000001504077c11 */ /* 0x000fca00080f1405 */
[----:B------:R0:W5:Y:S01]  /*4580*/  LDG.E R130, desc[UR16][R6.64] ;  /* 0x0000001006827981 */ /* 0x000162000c1e1900 */
[----:B------:R-:W-:Y:S01]  /*4590*/  UIMAD UR10, UR11, UR24, URZ ;  /* 0x000000180b0a72a4 */ /* 0x000fe2000f8e023f */
[----:B------:R-:W1:Y:S03]  /*45a0*/  S2R R115, SR_TID.X ;  /* 0x0000000000737919 */ /* 0x000e660000002100 */
[----:B------:R-:W-:Y:S01]  /*45b0*/  UIMAD UR11, UR7, UR25, UR10 ;  /* 0x00000019070b72a4 */ /* 0x000fe2000f8e020a */
[----:B------:R-:W-:Y:S01]  /*45c0*/  IMAD.U32 R5, RZ, RZ, UR24 ;  /* 0x00000018ff057e24 */ /* 0x000fe2000f8e00ff */
[----:B------:R-:W-:-:S03]  /*45d0*/  UIMAD UR10, UR6, -0x400, UR31 ;  /* 0xfffffc00060a78a4 */ /* 0x000fc6000f8e021f */
[----:B------:R-:W-:-:S03]  /*45e0*/  IMAD.WIDE.U32 R4, R5, UR7, R2 ;  /* 0x0000000705047c25 */ /* 0x000fc6000f8e0002 */
[----:B------:R-:W-:Y:S02]  /*45f0*/  ISETP.GE.AND P5, PT, R99, UR10, PT ;  /* 0x0000000a63007c0c */ /* 0x000fe4000bfa6270 */
[----:B------:R-:W-:Y:S02]  /*4600*/  ISETP.GE.AND P6, PT, R98, UR10, PT ;  /* 0x0000000a62007c0c */ /* 0x000fe4000bfc6270 */
[----:B------:R-:W-:Y:S02]  /*4610*/  ISETP.GE.AND P3, PT, R113, UR10, PT ;  /* 0x0000000a71007c0c */ /* 0x000fe4000bf66270 */
[----:B------:R-:W-:Y:S02]  /*4620*/  IADD3 R5, R5, UR11, RZ ;  /* 0x0000000b05057c10 */ /* 0x000fe4000fffe0ff */
[----:B0-----:R-:W-:Y:S02]  /*4630*/  LEA R6, P2, R4, R103, 0x1 ;  /* 0x0000006704067211 */ /* 0x001fe400078408ff */
[----:B------:R-:W-:-:S02]  /*4640*/  ISETP.GE.AND P4, PT, R100, UR10, PT ;  /* 0x0000000a64007c0c */ /* 0x000fc4000bf86270 */
[----:B------:R-:W-:Y:S02]  /*4650*/  LEA.HI.X R7, R4, R101, R5, 0x1, P2 ;  /* 0x0000006504077211 */ /* 0x000fe400010f0c05 */
[----:B------:R-:W-:Y:S02]  /*4660*/  PRMT R120, RZ, 0x7610, R120 ;  /* 0x00007610ff787816 */ /* 0x000fe40000000078 */
[----:B------:R-:W-:Y:S02]  /*4670*/  ISETP.GE.AND P2, PT, R2, UR10, PT ;  /* 0x0000000a02007c0c */ /* 0x000fe4000bf46270 */
[----:B-1----:R-:W-:-:S05]  /*4680*/  SHF.L.U32 R114, R115, 0x4, RZ ;  /* 0x0000000473727819 */ /* 0x002fca00000006ff */
[----:B------:R-:W-:-:S05]  /*4690*/  VIADD R119, R114, 0x1 ;  /* 0x0000000172777836 */ /* 0x000fca0000000000 */
[----:B------:R-:W-:Y:S02]  /*46a0*/  ISETP.GE.U32.AND P0, PT, R119, UR10, PT ;  /* 0x0000000a77007c0c */ /* 0x000fe4000bf06070 */
[----:B------:R-:W-:Y:S01]  /*46b0*/  PRMT R119, RZ, 0x7610, R119 ;  /* 0x00007610ff777816 */ /* 0x000fe20000000077 */
        /* <DEDUP_REMOVED lines=13> */
[----:B------:R2:W-:Y:S01]  /*4790*/  STS.U16 [R67+0x2c0], R124 ;  /* 0x0002c07c43007388 */ /* 0x0005e20000000400 */
[----:B0-----:R-:W-:-:S03]  /*47a0*/  PRMT R69, RZ, 0x7610, R69 ;  /* 0x00007610ff457816 */ /* 0x001fc60000000045 */
[----:B------:R-:W-:Y:S01]  /*47b0*/  STS.U16 [R66+0x300], R127 ;  /* 0x0003007f42007388 */ /* 0x000fe20000000400 */
[----:B-1----:R-:W-:-:S03]  /*47c0*/  PRMT R68, RZ, 0x7610, R68 ;  /* 0x00007610ff447816 */ /* 0x002fc60000000044 */
[----:B------:R0:W-:Y:S01]  /*47d0*/  STS.U16 [R65+0x340], R126 ;  /* 0x0003407e41007388 */ /* 0x0001e20000000400 */
[----:B--2---:R-:W-:-:S03]  /*47e0*/  PRMT R67, RZ, 0x7610, R67 ;  /* 0x00007610ff437816 */ /* 0x004fc60000000043 */
[----:B------:R1:W-:Y:S04]  /*47f0*/  STS.U16 [R64+0x380], R129 ;  /* 0x0003808140007388 */ /* 0x0003e80000000400 */
[----:B------:R2:W-:Y:S01]  /*4800*/  STS.U16 [R63+0x3c0], R128 ;  /* 0x0003c0803f007388 */ /* 0x0005e20000000400 */
[----:B------:R-:W-:-:S03]  /*4810*/  NOP ;  /* 0x0000000000007918 */ /* 0x000fc60000000000 */
[----:B------:R-:W3:Y:S01]  /*4820*/  @!P5 LDG.E.U16 R69, desc[UR16][R6.64+0x80] ;  /* 0x000080100645d981 */ /* 0x000ee2000c1e1500 */
[----:B------:R-:W-:-:S03]  /*4830*/  ISETP.GE.AND P5, PT, R111, UR10, PT ;  /* 0x0000000a6f007c0c */ /* 0x000fc6000bfa6270 */
[----:B------:R-:W4:Y:S01]  /*4840*/  @!P6 LDG.E.U16 R68, desc[UR16][R6.64+0xc0] ;  /* 0x0000c0100644e981 */ /* 0x000f22000c1e1500 */
[----:B------:R-:W-:-:S03]  /*4850*/  ISETP.GE.AND P6, PT, R97, UR10, PT ;  /* 0x0000000a61007c0c */ /* 0x000fc6000bfc6270 */
[----:B------:R-:W5:Y:S01]  /*4860*/  @!P3 LDG.E.U16 R67, desc[UR16][R6.64+0x100] ;  /* 0x000100100643b981 */ /* 0x000f62000c1e1500 */
[----:B------:R-:W-:-:S03]  /*4870*/  ISETP.GE.AND P3, PT, R96, UR10, PT ;  /* 0x0000000a60007c0c */ /* 0x000fc6000bf66270 */
[----:B------:R-:W3:Y:S01]  /*4880*/  @!P4 LDG.E.U16 R120, desc[UR16][R6.64+0x40] ;  /* 0x000040100678c981 */ /* 0x000ee2000c1e1500 */
[----:B------:R-:W-:Y:S02]  /*4890*/  ISETP.GE.AND P4, PT, R112, UR10, PT ;  /* 0x0000000a70007c0c */ /* 0x000fe4000bf86270 */
[----:B0-----:R-:W-:Y:S01]  /*48a0*/  PRMT R65, RZ, 0x7610, R65 ;  /* 0x00007610ff417816 */ /* 0x001fe20000000041 */
[----:B------:R-:W0:Y:S01]  /*48b0*/  LDS.U16 R70, [R62] ;  /* 0x000000003e467984 */ /* 0x000e220000000400 */
[----:B-1----:R-:W-:Y:S02]  /*48c0*/  PRMT R64, RZ, 0x7610, R64 ;  /* 0x00007610ff407816 */ /* 0x002fe40000000040 */
[----:B--2---:R-:W-:Y:S01]  /*48d0*/  PRMT R63, RZ, 0x7610, R63 ;  /* 0x00007610ff3f7816 */ /* 0x004fe2000000003f */
[----:B------:R-:W1:Y:S01]  /*48e0*/  LDS.U16 R13, [R62+0x2] ;  /* 0x000002003e0d7984 */ /* 0x000e620000000400 */
[----:B------:R-:W-:-:S03]  /*48f0*/  PRMT R66, RZ, 0x7610, R66 ;  /* 0x00007610ff427816 */ /* 0x000fc60000000042 */
        /* <DEDUP_REMOVED lines=8> */
[----:B------:R-:W-:Y:S01]  /*4980*/  PRMT R11, RZ, 0x7610, R11 ;  /* 0x00007610ff0b7816 */ /* 0x000fe2000000000b */
[----:B------:R-:W4:Y:S01]  /*4990*/  @!P2 LDG.E.U16 R119, desc[UR16][R6.64] ;  /* 0x000000100677a981 */ /* 0x000f22000c1e1500 */
[----:B------:R-:W-:Y:S02]  /*49a0*/  PRMT R10, RZ, 0x7610, R10 ;  /* 0x00007610ff0a7816 */ /* 0x000fe4000000000a */
[----:B------:R-:W-:Y:S01]  /*49b0*/  PRMT R117, RZ, 0x7610, R117 ;  /* 0x00007610ff757816 */ /* 0x000fe20000000075 */
[----:B------:R-:W-:Y:S01]  /*49c0*/  FMUL.FTZ R12, R130, 1.4426950216293334961 ;  /* 0x3fb8aa3b820c7820 */ /* 0x000fe20000410000 */
[----:B------:R-:W-:Y:S01]  /*49d0*/  PRMT R118, RZ, 0x7610, R118 ;  /* 0x00007610ff767816 */ /* 0x000fe20000000076 */
[----:B------:R-:W2:Y:S01]  /*49e0*/  @!P5 LDG.E.U16 R11, desc[UR16][R6.64+0x280] ;  /* 0x00028010060bd981 */ /* 0x000ea2000c1e1500 */
[----:B------:R-:W-:Y:S01]  /*49f0*/  ISETP.GE.AND P5, PT, R91, UR10, PT ;  /* 0x0000000a5b007c0c */ /* 0x000fe2000bfa6270 */
[----:B------:R-:W-:-:S02]  /*4a00*/  FMUL.FTZ R73, R12, R60 ;  /* 0x0000003c0c497220 */ /* 0x000fc40000410000 */
[----:B------:R-:W2:Y:S01]  /*4a10*/  @!P6 LDG.E.U16 R10, desc[UR16][R6.64+0x2c0] ;  /* 0x0002c010060ae981 */ /* 0x000ea2000c1e1500 */
[----:B------:R-:W-:-:S03]  /*4a20*/  ISETP.GE.AND P6, PT, R110, UR10, PT ;  /* 0x0000000a6e007c0c */ /* 0x000fc6000bfc6270 */
[----:B------:R-:W2:Y:S01]  /*4a30*/  @!P3 LDG.E.U16 R117, desc[UR16][R6.64+0x300] ;  /* 0x000300100675b981 */ /* 0x000ea2000c1e1500 */
[----:B------:R-:W-:Y:S02]  /*4a40*/  ISETP.GE.AND P3, PT, R90, UR10, PT ;  /* 0x0000000a5a007c0c */ /* 0x000fe4000bf66270 */
[----:B------:R-:W-:Y:S01]  /*4a50*/  ISETP.GE.U32.AND P2, PT, R4, UR10, PT ;  /* 0x0000000a04007c0c */ /* 0x000fe2000bf46070 */
[----:B------:R-:W-:Y:S01]  /*4a60*/  FMUL.FTZ R4, R12, R61 ;  /* 0x0000003d0c047220 */ /* 0x000fe20000410000 */
[----:B------:R-:W2:Y:S01]  /*4a70*/  @!P4 LDG.E.U16 R118, desc[UR16][R6.64+0x240] ;  /* 0x000240100676c981 */ /* 0x000ea2000c1e1500 */
[----:B------:R-:W-:Y:S01]  /*4a80*/  ISETP.GE.U32.AND P4, PT, R5, UR10, PT ;  /* 0x0000000a05007c0c */ /* 0x000fe2000bf86070 */
[----:B------:R0:W1:Y:S01]  /*4a90*/  MUFU.EX2 R160, R73 ;  /* 0x0000004900a07308 */ /* 0x0000620000000800 */
[----:B------:R-:W-:Y:S01]  /*4aa0*/  PRMT R116, RZ, 0x7610, R116 ;  /* 0x00007610ff747816 */ /* 0x000fe20000000074 */
[----:B------:R-:W-:Y:S01]  /*4ab0*/  LDS.U16 R71, [R62+0x6] ;  /* 0x000006003e477984 */ /* 0x000fe20000000400 */
[----:B------:R-:W-:Y:S01]  /*4ac0*/  PRMT R5, RZ, 0x7610, R5 ;  /* 0x00007610ff057816 */ /* 0x000fe20000000005 */
[----:B------:R-:W-:-:S02]  /*4ad0*/  VIADD R75, R114, 0x4 ;  /* 0x00000004724b7836 */ /* 0x000fc40000000000 */
[----:B------:R-:W-:Y:S02]  /*4ae0*/  LDS.U16 R72, [R62+0x4] ;  /* 0x000004003e487984 */ /* 0x000fe40000000400 */
[----:B------:R1:W1:Y:S02]  /*4af0*/  MUFU.EX2 R162, R4 ;  /* 0x0000000400a27308 */ /* 0x0002640000000800 */
[----:B0-----:R-:W0:Y:S04]  /*4b00*/  LDS.U16 R73, [R62+0x8] ;  /* 0x000008003e497984 */ /* 0x001e280000000400 */
[----:B------:R-:W2:Y:S01]  /*4b10*/  @!P5 LDG.E.U16 R116, desc[UR16][R6.64+0x340] ;  /* 0x000340100674d981 */ /* 0x000ea2000c1e1500 */
[----:B-1----:R-:W-:-:S03]  /*4b20*/  PRMT R4, RZ, 0x7610, R4 ;  /* 0x00007610ff047816 */ /* 0x002fc60000000004 */
[----:B------:R-:W2:Y:S04]  /*4b30*/  @!P6 LDG.E.U16 R5, desc[UR16][R6.64+0x380] ;  /* 0x000380100605e981 */ /* 0x000ea8000c1e1500 */
[----:B------:R1:W2:Y:S01]  /*4b40*/  @!P3 LDG.E.U16 R4, desc[UR16][R6.64+0x3c0] ;  /* 0x0003c0100604b981 */ /* 0x0002a2000c1e1500 */
[----:B------:R-:W-:Y:S01]  /*4b50*/  ISETP.GE.U32.AND P5, PT, R75, UR10, PT ;  /* 0x0000000a4b007c0c */ /* 0x000fe2000bfa6070 */
[----:B------:R-:W-:Y:S02]  /*4b60*/  HADD2.F32 R75, -RZ, R70.H0_H0 ;  /* 0x20000046ff4b7230 */ /* 0x000fe40000004100 */
[----:B------:R-:W0:Y:S01]  /*4b70*/  LDS.U16 R70, [R62+0xa] ;  /* 0x00000a003e467984 */ /* 0x000e220000000400 */
[----:B-1----:R-:W-:-:S03]  /*4b80*/  HADD2.F32 R6, -RZ, R13.H0_H0 ;  /* 0x2000000dff067230 */ /* 0x002fc60000004100 */
[----:B------:R-:W1:Y:S01]  /*4b90*/  LDS.U16 R7, [R62+0xc] ;  /* 0x00000c003e077984 */ /* 0x000e620000000400 */
[----:B------:R-:W-:Y:S01]  /*4ba0*/  IADD3 R13, R114, 0x7, RZ ;  /* 0x00000007720d7810 */ /* 0x000fe20007ffe0ff */
[----:B------:R-:W-:Y:S02]  /*4bb0*/  FMUL.FTZ R161, R21, R6 ;  /* 0x0000000615a17220 */ /* 0x000fe40000410000 */
[----:B------:R-:W1:Y:S01]  /*4bc0*/  LDS.U16 R6, [R62+0xe] ;  /* 0x00000e003e067984 */ /* 0x000e620000000400 */
[----:B------:R-:W-:Y:S02]  /*4bd0*/  FSEL R160, R160, 1, !P0 ;  /* 0x3f800000a0a07808 */ /* 0x000fe40004000000 */
[----:B------:R-:W-:Y:S02]  /*4be0*/  FSEL R161, R161, RZ, !P0 ;  /* 0x000000ffa1a17208 */ /* 0x000fe40004000000 */
[----:B------:R-:W-:Y:S02]  /*4bf0*/  ISETP.GE.U32.AND P0, PT, R13, UR10, PT ;  /* 0x0000000a0d007c0c */ /* 0x000fe4000bf06070 */
[----:B------:R-:W1:Y:S01]  /*4c00*/  LDS.U16 R13, [R62+0x10] ;  /* 0x000010003e0d7984 */ /* 0x000e620000000400 */
[----:B------:R-:W-:Y:S01]  /*4c10*/  FMUL.FTZ R75, R22, R75 ;  /* 0x0000004b164b7220 */ /* 0x000fe20000410000 */
[----:B0-----:R-:W-:Y:S01]  /*4c20*/  HADD2.F32 R73, -RZ, R73.H0_H0 ;  /* 0x20000049ff497230 */ /* 0x001fe20000004100 */
[----:B------:R-:W-:Y:S01]  /*4c30*/  ISETP.GE.U32.AND P6, PT, R114, UR10, PT ;  /* 0x0000000a72007c0c */ /* 0x000fe2000bfc6070 */
[----:B------:R-:W-:Y:S01]  /*4c40*/  FMUL.FTZ R77, R12, R57 ;  /* 0x000000390c4d7220 */ /* 0x000fe20000410000 */
[----:B------:R-:W-:-:S02]  /*4c50*/  IADD3 R88, R114, 0x5, RZ ;  /* 0x0000000572587810 */ /* 0x000fc40007ffe0ff */
[----:B------:R-:W-:Y:S01]  /*4c60*/  FMUL.FTZ R73, R24, R73 ;  /* 0x0000004918497220 */ /* 0x000fe20000410000 */
[----:B------:R-:W-:Y:S01]  /*4c70*/  FSEL R163, R75, RZ, !P6 ;  /* 0x000000ff4ba37208 */ /* 0x000fe20007000000 */
[----:B------:R-:W-:Y:S01]  /*4c80*/  FMUL.FTZ R75, R12, R56 ;  /* 0x000000380c4b7220 */ /* 0x000fe20000410000 */
[----:B------:R-:W-:Y:S01]  /*4c90*/  ISETP.GE.U32.AND P3, PT, R88, UR10, PT ;  /* 0x0000000a58007c0c */ /* 0x000fe2000bf66070 */
[----:B------:R-:W-:Y:S01]  /*4ca0*/  VIADD R88, R114, 0x6 ;  /* 0x0000000672587836 */ /* 0x000fe20000000000 */
[----:B------:R-:W0:Y:S01]  /*4cb0*/  MUFU.EX2 R77, R77 ;  /* 0x0000004d004d7308 */ /* 0x000e220000000800 */
[----:B------:R-:W-:Y:S01]  /*4cc0*/  HADD2.F32 R71, -RZ, R71.H0_H0 ;  /* 0x20000047ff477230 */ /* 0x000fe20000004100 */
[----:B------:R-:W-:Y:S02]  /*4cd0*/  FSEL R155, R73, RZ, !P5 ;  /* 0x000000ff499b7208 */ /* 0x000fe40006800000 */
[----:B------:R-:W-:Y:S01]  /*4ce0*/  FSEL R162, R162, 1, !P6 ;  /* 0x3f800000a2a27808 */ /* 0x000fe20007000000 */
[----:B------:R-:W1:Y:S01]  /*4cf0*/  LDS.U16 R73, [R62+0x12] ;  /* 0x000012003e497984 */ /* 0x000e620000000400 */
[----:B------:R-:W-:Y:S01]  /*4d00*/  ISETP.GE.U32.AND P6, PT, R88, UR10, PT ;  /* 0x0000000a58007c0c */ /* 0x000fe2000bfc6070 */
[----:B------:R-:W-:Y:S01]  /*4d10*/  FMUL.FTZ R88, R12, R55 ;  /* 0x000000370c587220 */ /* 0x000fe20000410000 */
[----:B------:R-:W1:Y:S01]  /*4d20*/  MUFU.EX2 R75, R75 ;  /* 0x0000004b004b7308 */ /* 0x000e620000000800 */
[----:B------:R-:W-:Y:S01]  /*4d30*/  FMUL.FTZ R71, R20, R71 ;  /* 0x0000004714477220 */ /* 0x000fe20000410000 */
[----:B------:R-:W-:Y:S01]  /*4d40*/  FMUL.FTZ R74, R12, R59 ;  /* 0x0000003b0c4a7220 */ /* 0x000fe20000410000 */
[----:B------:R-:W-:-:S02]  /*4d50*/  HADD2.F32 R72, -RZ, R72.H0_H0 ;  /* 0x20000048ff487230 */ /* 0x000fc40000004100 */
[C---:B------:R-:W-:Y:S01]  /*4d60*/  FMUL.FTZ R121, R12.reuse, R54 ;  /* 0x000000360c797220 */ /* 0x040fe20000410000 */
[----:B------:R-:W-:Y:S01]  /*4d70*/  FMUL.FTZ R76, R12, R58 ;  /* 0x0000003a0c4c7220 */ /* 0x000fe20000410000 */
[----:B------:R-:W-:Y:S01]  /*4d80*/  FSEL R157, R71, RZ, !P4 ;  /* 0x000000ff479d7208 */ /* 0x000fe20006000000 */
[----:B------:R-:W-:Y:S01]  /*4d90*/  HADD2.F32 R70, -RZ, R70.H0_H0 ;  /* 0x20000046ff467230 */ /* 0x000fe20000004100 */
[----:B------:R-:W1:Y:S01]  /*4da0*/  MUFU.EX2 R88, R88 ;  /* 0x0000005800587308 */ /* 0x000e620000000800 */
[----:B------:R-:W-:Y:S01]  /*4db0*/  FMUL.FTZ R72, R23, R72 ;  /* 0x0000004817487220 */ /* 0x000fe20000410000 */
[----:B------:R-:W-:Y:S01]  /*4dc0*/  VIADD R71, R114, 0xa ;  /* 0x0000000a72477836 */ /* 0x000fe20000000000 */
[----:B0-----:R-:W-:Y:S01]  /*4dd0*/  FSEL R154, R77, 1, !P5 ;  /* 0x3f8000004d9a7808 */ /* 0x001fe20006800000 */
[----:B------:R-:W-:-:S04]  /*4de0*/  FMUL.FTZ R153, R19, R70 ;  /* 0x0000004613997220 */ /* 0x000fc80000410000 */
[----:B------:R-:W0:Y:S01]  /*4df0*/  MUFU.EX2 R74, R74 ;  /* 0x0000004a004a7308 */ /* 0x000e220000000800 */
[----:B------:R-:W-:Y:S01]  /*4e00*/  FSEL R159, R72, RZ, !P2 ;  /* 0x000000ff489f7208 */ /* 0x000fe20005000000 */
[----:B-1----:R-:W-:Y:S01]  /*4e10*/  HADD2.F32 R70, -RZ, R7.H0_H0 ;  /* 0x20000007ff467230 */ /* 0x002fe20000004100 */
[----:B------:R-:W-:Y:S01]  /*4e20*/  ISETP.GE.U32.AND P5, PT, R71, UR10, PT ;  /* 0x0000000a47007c0c */ /* 0x000fe2000bfa6070 */
[----:B------:R-:W-:Y:S01]  /*4e30*/  FMUL.FTZ R72, R12, R53 ;  /* 0x000000350c487220 */ /* 0x000fe20000410000 */
[----:B------:R-:W-:-:S03]  /*4e40*/  IADD3 R71, R114, 0xb, RZ ;  /* 0x0000000b72477810 */ /* 0x000fc60007ffe0ff */
[----:B------:R-:W1:Y:S01]  /*4e50*/  MUFU.EX2 R121, R121 ;  /* 0x0000007900797308 */ /* 0x000e620000000800 */
[----:B------:R-:W-:Y:S01]  /*4e60*/  HADD2.F32 R7, -RZ, R6.H0_H0 ;  /* 0x20000006ff077230 */ /* 0x000fe20000004100 */
[----:B------:R-:W-:Y:S01]  /*4e70*/  FSEL R153, R153, RZ, !P3 ;  /* 0x000000ff99997208 */ /* 0x000fe20005800000 */
[----:B------:R-:W-:Y:S01]  /*4e80*/  FMUL.FTZ R70, R25, R70 ;  /* 0x0000004619467220 */ /* 0x000fe20000410000 */
[----:B------:R-:W-:-:S04]  /*4e90*/  FSEL R152, R75, 1, !P3 ;  /* 0x3f8000004b987808 */ /* 0x000fc80005800000 */
[----:B------:R-:W1:Y:S01]  /*4ea0*/  MUFU.EX2 R76, R76 ;  /* 0x0000004c004c7308 */ /* 0x000e620000000800 */
[----:B------:R-:W-:Y:S01]  /*4eb0*/  ISETP.GE.U32.AND P3, PT, R71, UR10, PT ;  /* 0x0000000a47007c0c */ /* 0x000fe2000bf66070 */
[----:B------:R-:W-:Y:S02]  /*4ec0*/  VIADD R71, R114, 0xc ;  /* 0x0000000c72477836 */ /* 0x000fe40000000000 */
[----:B------:R-:W-:Y:S01]  /*4ed0*/  FMUL.FTZ R7, R18, R7 ;  /* 0x0000000712077220 */ /* 0x000fe20000410000 */
[----:B------:R-:W-:-:S03]  /*4ee0*/  HADD2.F32 R13, -RZ, R13.H0_H0 ;  /* 0x2000000dff0d7230 */ /* 0x000fc60000004100 */
[----:B------:R0:W1:Y:S01]  /*4ef0*/  MUFU.EX2 R146, R72 ;  /* 0x0000004800927308 */ /* 0x0000620000000800 */
[----:B------:R-:W-:Y:S01]  /*4f00*/  VIADD R122, R114, 0x8 ;  /* 0x00000008727a7836 */ /* 0x000fe20000000000 */
[----:B------:R-:W-:Y:S02]  /*4f10*/  FSEL R151, R70, RZ, !P6 ;  /* 0x000000ff46977208 */ /* 0x000fe40007000000 */
[----:B------:R-:W-:Y:S01]  /*4f20*/  FSEL R150, R88, 1, !P6 ;  /* 0x3f80000058967808 */ /* 0x000fe20007000000 */
[----:B------:R-:W-:Y:S01]  /*4f30*/  FMUL.FTZ R13, R26, R13 ;  /* 0x0000000d1a0d7220 */ /* 0x000fe20000410000 */
[----:B------:R-:W-:Y:S01]  /*4f40*/  ISETP.GE.U32.AND P6, PT, R71, UR10, PT ;  /* 0x0000000a47007c0c */ /* 0x000fe2000bfc6070 */
[----:B------:R-:W-:Y:S04]  /*4f50*/  LDS.U16 R70, [R62+0x18] ;  /* 0x000018003e467984 */ /* 0x000fe80000000400 */
[----:B0-----:R-:W0:Y:S01]  /*4f60*/  LDS.U16 R72, [R62+0x14] ;  /* 0x000014003e487984 */ /* 0x001e220000000400 */
[----:B------:R-:W-:-:S02]  /*4f70*/  FSEL R158, R74, 1, !P2 ;  /* 0x3f8000004a9e7808 */ /* 0x000fc40005000000 */
[----:B------:R-:W-:Y:S01]  /*4f80*/  IADD3 R6, R114, 0xd, RZ ;  /* 0x0000000d72067810 */ /* 0x000fe20007ffe0ff */
[----:B------:R-:W0:Y:S01]  /*4f90*/  LDS.U16 R71, [R62+0x16] ;  /* 0x000016003e477984 */ /* 0x000e220000000400 */
[----:B------:R-:W-:Y:S01]  /*4fa0*/  FSEL R149, R7, RZ, !P0 ;  /* 0x000000ff07957208 */ /* 0x000fe20004000000 */
[----:B------:R-:W-:Y:S01]  /*4fb0*/  FMUL.FTZ R7, R162, R160 ;  /* 0x000000a0a2077220 */ /* 0x000fe20000410000 */
[----:B------:R-:W-:Y:S02]  /*4fc0*/  ISETP.GE.U32.AND P2, PT, R122, UR10, PT ;  /* 0x0000000a7a007c0c */ /* 0x000fe4000bf46070 */
[----:B-1----:R-:W-:Y:S01]  /*4fd0*/  FSEL R148, R121, 1, !P0 ;  /* 0x3f80000079947808 */ /* 0x002fe20004000000 */
[----:B------:R-:W-:Y:S01]  /*4fe0*/  FMUL.FTZ R7, R158, R7 ;  /* 0x000000079e077220 */ /* 0x000fe20000410000 */
[----:B------:R-:W-:Y:S02]  /*4ff0*/  FSEL R156, R76, 1, !P4 ;  /* 0x3f8000004c9c7808 */ /* 0x000fe40006000000 */
[----:B------:R-:W-:Y:S01]  /*5000*/  ISETP.GE.U32.AND P0, PT, R6, UR10, PT ;  /* 0x0000000a06007c0c */ /* 0x000fe2000bf06070 */
[----:B------:R-:W-:-:S02]  /*5010*/  VIADD R6, R114, 0xe ;  /* 0x0000000e72067836 */ /* 0x000fc40000000000 */
[----:B------:R-:W-:Y:S01]  /*5020*/  FMUL.FTZ R144, R12, R52 ;  /* 0x000000340c907220 */ /* 0x000fe20000410000 */
[----:B------:R-:W-:Y:S02]  /*5030*/  FSEL R147, R13, RZ, !P2 ;  /* 0x000000ff0d937208 */ /* 0x000fe40005000000 */
[----:B------:R-:W-:Y:S01]  /*5040*/  IADD3 R74, R114, 0x9, RZ ;  /* 0x00000009724a7810 */ /* 0x000fe20007ffe0ff */
[----:B------:R-:W1:Y:S01]  /*5050*/  LDS.U16 R13, [R62+0x1a] ;  /* 0x00001a003e0d7984 */ /* 0x000e620000000400 */
[----:B------:R-:W-:Y:S01]  /*5060*/  FSEL R146, R146, 1, !P2 ;  /* 0x3f80000092927808 */ /* 0x000fe20005000000 */
[----:B------:R-:W-:Y:S01]  /*5070*/  FMUL.FTZ R7, R156, R7 ;  /* 0x000000079c077220 */ /* 0x000fe20000410000 */
[----:B------:R-:W-:Y:S01]  /*5080*/  FMUL.FTZ R143, R12, R51 ;  /* 0x000000330c8f7220 */ /* 0x000fe20000410000 */
[----:B------:R-:W-:Y:S01]  /*5090*/  ISETP.GE.U32.AND P2, PT, R6, UR10, PT ;  /* 0x0000000a06007c0c */ /* 0x000fe2000bf46070 */
[----:B------:R-:W0:Y:S01]  /*50a0*/  MUFU.EX2 R144, R144 ;  /* 0x0000009000907308 */ /* 0x000e220000000800 */
[----:B------:R-:W-:Y:S01]  /*50b0*/  ISETP.GE.U32.AND P4, PT, R74, UR10, PT ;  /* 0x0000000a4a007c0c */ /* 0x000fe2000bf86070 */
[----:B------:R-:W1:Y:S01]  /*50c0*/  LDS.U16 R6, [R62+0x1c] ;  /* 0x00001c003e067984 */ /* 0x000e620000000400 */
[----:B------:R-:W-:-:S02]  /*50d0*/  HADD2.F32 R74, -RZ, R73.H0_H0 ;  /* 0x20000049ff4a7230 */ /* 0x000fc40000004100 */
[C---:B------:R-:W-:Y:S01]  /*50e0*/  FMUL.FTZ R142, R12.reuse, R50 ;  /* 0x000000320c8e7220 */ /* 0x040fe20000410000 */
[C---:B------:R-:W-:Y:S01]  /*50f0*/  FMUL.FTZ R141, R12.reuse, R49 ;  /* 0x000000310c8d7220 */ /* 0x040fe20000410000 */
[C---:B------:R-:W-:Y:S01]  /*5100*/  FMUL.FTZ R75, R12.reuse, R48 ;  /* 0x000000300c4b7220 */ /* 0x040fe20000410000 */
[C---:B------:R-:W-:Y:S01]  /*5110*/  FMUL.FTZ R73, R12.reuse, R47 ;  /* 0x0000002f0c497220 */ /* 0x040fe20000410000 */
[----:B------:R-:W-:Y:S01]  /*5120*/  FMUL.FTZ R133, R12, R46 ;  /* 0x0000002e0c857220 */ /* 0x000fe20000410000 */
[----:B------:R-:W-:Y:S01]  /*5130*/  FMUL.FTZ R77, R154, R7 ;  /* 0x000000079a4d7220 */ /* 0x000fe20000410000 */
[----:B------:R-:W-:Y:S01]  /*5140*/  FFMA.FTZ R12, R163, R160, R161 ;  /* 0x000000a0a30c7223 */ /* 0x000fe200000100a1 */
[----:B------:R0:W1:Y:S01]  /*5150*/  LDS.U16 R7, [R62+0x1e] ;  /* 0x00001e003e077984 */ /* 0x0000620000000400 */
[----:B------:R-:W0:Y:S01]  /*5160*/  MUFU.EX2 R143, R143 ;  /* 0x0000008f008f7308 */ /* 0x000e220000000800 */
[----:B------:R-:W-:Y:S01]  /*5170*/  FMUL.FTZ R77, R152, R77 ;  /* 0x0000004d984d7220 */ /* 0x000fe20000410000 */
[----:B------:R-:W-:-:S03]  /*5180*/  FFMA.FTZ R12, R158, R12, R159 ;  /* 0x0000000c9e0c7223 */ /* 0x000fc6000001009f */
[----:B------:R-:W-:Y:S01]  /*5190*/  FMUL.FTZ R77, R150, R77 ;  /* 0x0000004d964d7220 */ /* 0x000fe20000410000 */
[----:B------:R-:W-:Y:S02]  /*51a0*/  FFMA.FTZ R12, R156, R12, R157 ;  /* 0x0000000c9c0c7223 */ /* 0x000fe4000001009d */
[----:B------:R-:W0:Y:S01]  /*51b0*/  MUFU.EX2 R142, R142 ;  /* 0x0000008e008e7308 */ /* 0x000e220000000800 */
[----:B------:R-:W-:Y:S01]  /*51c0*/  FMUL.FTZ R77, R148, R77 ;  /* 0x0000004d944d7220 */ /* 0x000fe20000410000 */
[----:B------:R-:W-:-:S06]  /*51d0*/  FFMA.FTZ R12, R154, R12, R155 ;  /* 0x0000000c9a0c7223 */ /* 0x000fcc000001009b */
[----:B------:R-:W1:Y:S01]  /*51e0*/  MUFU.EX2 R73, R73 ;  /* 0x0000004900497308 */ /* 0x000e620000000800 */
[----:B0-----:R-:W-:Y:S01]  /*51f0*/  FSEL R144, R144, 1, !P4 ;  /* 0x3f80000090907808 */ /* 0x001fe20006000000 */
[----:B------:R-:W-:Y:S01]  /*5200*/  FMUL.FTZ R77, R146, R77 ;  /* 0x0000004d924d7220 */ /* 0x000fe20000410000 */
[----:B------:R-:W-:Y:S01]  /*5210*/  FFMA.FTZ R12, R152, R12, R153 ;  /* 0x0000000c980c7223 */ /* 0x000fe20000010099 */
[----:B------:R-:W-:Y:S01]  /*5220*/  FSEL R143, R143, 1, !P5 ;  /* 0x3f8000008f8f7808 */ /* 0x000fe20006800000 */
[----:B------:R-:W-:Y:S02]  /*5230*/  HADD2.F32 R72, -RZ, R72.H0_H0 ;  /* 0x20000048ff487230 */ /* 0x000fe40000004100 */
[----:B------:R-:W-:Y:S01]  /*5240*/  FMUL.FTZ R62, R144, R77 ;  /* 0x0000004d903e7220 */ /* 0x000fe20000410000 */
[----:B------:R-:W-:Y:S01]  /*5250*/  FFMA.FTZ R12, R150, R12, R151 ;  /* 0x0000000c960c7223 */ /* 0x000fe20000010097 */
[----:B------:R-:W0:Y:S01]  /*5260*/  MUFU.EX2 R141, R141 ;  /* 0x0000008d008d7308 */ /* 0x000e220000000800 */
[----:B------:R-:W-:Y:S01]  /*5270*/  FMUL.FTZ R74, R17, R74 ;  /* 0x0000004a114a7220 */ /* 0x000fe20000410000 */
[----:B------:R-:W-:Y:S01]  /*5280*/  FSEL R142, R142, 1, !P3 ;  /* 0x3f8000008e8e7808 */ /* 0x000fe20005800000 */
[----:B------:R-:W-:Y:S01]  /*5290*/  FFMA.FTZ R12, R148, R12, R149 ;  /* 0x0000000c940c7223 */ /* 0x000fe20000010095 */
[----:B------:R-:W-:-:S02]  /*52a0*/  HADD2.F32 R71, -RZ, R71.H0_H0 ;  /* 0x20000047ff477230 */ /* 0x000fc40000004100 */
[----:B------:R-:W-:Y:S01]  /*52b0*/  FMUL.FTZ R72, R27, R72 ;  /* 0x000000481b487220 */ /* 0x000fe20000410000 */
[----:B-1----:R-:W-:Y:S01]  /*52c0*/  FSEL R139, R73, 1, !P2 ;  /* 0x3f800000498b7808 */ /* 0x002fe20005000000 */
[----:B------:R-:W-:Y:S01]  /*52d0*/  FMUL.FTZ R73, R143, R62 ;  /* 0x0000003e8f497220 */ /* 0x000fe20000410000 */
[----:B------:R-:W1:Y:S01]  /*52e0*/  MUFU.EX2 R75, R75 ;  /* 0x0000004b004b7308 */ /* 0x000e620000000800 */
[----:B------:R-:W-:Y:S01]  /*52f0*/  FSEL R145, R74, RZ, !P4 ;  /* 0x000000ff4a917208 */ /* 0x000fe20006000000 */
[----:B------:R-:W-:Y:S01]  /*5300*/  FFMA.FTZ R12, R146, R12, R147 ;  /* 0x0000000c920c7223 */ /* 0x000fe20000010093 */
[----:B------:R-:W-:Y:S01]  /*5310*/  FMUL.FTZ R74, R142, R73 ;  /* 0x000000498e4a7220 */ /* 0x000fe20000410000 */
[----:B------:R-:W-:Y:S02]  /*5320*/  HADD2.F32 R73, -RZ, R70.H0_H0 ;  /* 0x20000046ff497230 */ /* 0x000fe40000004100 */
[----:B------:R-:W-:Y:S01]  /*5330*/  FMUL.FTZ R71, R16, R71 ;  /* 0x0000004710477220 */ /* 0x000fe20000410000 */
[----:B------:R-:W-:Y:S01]  /*5340*/  FSEL R138, R72, RZ, !P5 ;  /* 0x000000ff488a7208 */ /* 0x000fe20006800000 */
[----:B------:R-:W-:Y:S01]  /*5350*/  FFMA.FTZ R62, R144, R12, R145 ;  /* 0x0000000c903e7223 */ /* 0x000fe20000010091 */
[----:B------:R-:W-:Y:S01]  /*5360*/  HADD2.F32 R12, -RZ, R13.H0_H0 ;  /* 0x2000000dff0c7230 */ /* 0x000fe20000004100 */
[----:B------:R-:W1:Y:S01]  /*5370*/  MUFU.EX2 R133, R133 ;  /* 0x0000008500857308 */ /* 0x000e620000000800 */
[----:B------:R-:W-:Y:S01]  /*5380*/  FMUL.FTZ R73, R28, R73 ;  /* 0x000000491c497220 */ /* 0x000fe20000410000 */
[----:B------:R-:W-:Y:S01]  /*5390*/  FSEL R137, R71, RZ, !P3 ;  /* 0x000000ff47897208 */ /* 0x000fe20005800000 */
[----:B------:R-:W-:Y:S01]  /*53a0*/  FFMA.FTZ R62, R143, R62, R138 ;  /* 0x0000003e8f3e7223 */ /* 0x000fe2000001008a */
[----:B------:R-:W-:-:S02]  /*53b0*/  HADD2.F32 R6, -RZ, R6.H0_H0 ;  /* 0x20000006ff067230 */ /* 0x000fc40000004100 */
[----:B------:R-:W-:Y:S01]  /*53c0*/  FMUL.FTZ R12, R15, R12 ;  /* 0x0000000c0f0c7220 */ /* 0x000fe20000410000 */
[----:B0-----:R-:W-:Y:S01]  /*53d0*/  FSEL R141, R141, 1, !P6 ;  /* 0x3f8000008d8d7808 */ /* 0x001fe20007000000 */
[----:B------:R-:W-:Y:S01]  /*53e0*/  FFMA.FTZ R62, R142, R62, R137 ;  /* 0x0000003e8e3e7223 */ /* 0x000fe20000010089 */
[----:B------:R-:W-:Y:S01]  /*53f0*/  FSEL R136, R73, RZ, !P6 ;  /* 0x000000ff49887208 */ /* 0x000fe20007000000 */
[----:B------:R-:W-:Y:S02]  /*5400*/  HADD2.F32 R7, -RZ, R7.H0_H0 ;  /* 0x20000007ff077230 */ /* 0x000fe40000004100 */
[----:B------:R-:W-:Y:S01]  /*5410*/  FMUL.FTZ R6, R29, R6 ;  /* 0x000000061d067220 */ /* 0x000fe20000410000 */
[----:B------:R-:W-:Y:S02]  /*5420*/  IADD3 R76, R114, 0xf, RZ ;  /* 0x0000000f724c7810 */ /* 0x000fe40007ffe0ff */
[----:B-1----:R-:W-:Y:S01]  /*5430*/  FSEL R140, R75, 1, !P0 ;  /* 0x3f8000004b8c7808 */ /* 0x002fe20004000000 */
[C---:B------:R-:W-:Y:S01]  /*5440*/  FFMA.FTZ R62, R141.reuse, R62, R136 ;  /* 0x0000003e8d3e7223 */ /* 0x040fe20000010088 */
[----:B------:R-:W-:Y:S01]  /*5450*/  FSEL R135, R12, RZ, !P0 ;  /* 0x000000ff0c877208 */ /* 0x000fe20004000000 */
[----:B------:R-:W-:Y:S01]  /*5460*/  FMUL.FTZ R13, R141, R74 ;  /* 0x0000004a8d0d7220 */ /* 0x000fe20000410000 */
[----:B------:R-:W-:Y:S01]  /*5470*/  FMUL.FTZ R7, R14, R7 ;  /* 0x000000070e077220 */ /* 0x000fe20000410000 */
[----:B------:R-:W-:-:S02]  /*5480*/  ISETP.GE.U32.AND P4, PT, R76, UR10, PT ;  /* 0x0000000a4c007c0c */ /* 0x000fc4000bf86070 */
[----:B------:R-:W-:Y:S01]  /*5490*/  FSEL R134, R6, RZ, !P2 ;  /* 0x000000ff06867208 */ /* 0x000fe20005000000 */
[C---:B------:R-:W-:Y:S01]  /*54a0*/  FFMA.FTZ R62, R140.reuse, R62, R135 ;  /* 0x0000003e8c3e7223 */ /* 0x040fe20000010087 */
[----:B------:R-:W-:Y:S01]  /*54b0*/  FMUL.FTZ R6, R140, R13 ;  /* 0x0000000d8c067220 */ /* 0x000fe20000410000 */
[----:B------:R-:W-:Y:S02]  /*54c0*/  FSEL R133, R133, 1, !P4 ;  /* 0x3f80000085857808 */ /* 0x000fe40006000000 */
        /* <DEDUP_REMOVED lines=18> */
[----:B------:R-:W5:-:S12]  /*55f0*/  S2R R131, SR_TID.X ;  /* 0x0000000000837919 */ /* 0x000f580000002100 */
[C---:B0-----:R-:W-:Y:S01]  /*5600*/  @P0 FFMA.FTZ R13, R12.reuse, R6, R13 ;  /* 0x000000060c0d0223 */ /* 0x041fe2000001000d */
[----:B-1----:R-:W-:-:S04]  /*5610*/  @P0 FMUL.FTZ R12, R12, R7 ;  /* 0x000000070c0c0220 */ /* 0x002fc80000410000 */
[----:B------:R-:W0:Y:S04]  /*5620*/  SHFL.UP PT, R6, R13, 0x8, RZ ;  /* 0x050000000d067989 */ /* 0x000e2800000e00ff */
[----:B------:R-:W1:Y:S01]  /*5630*/  SHFL.UP PT, R7, R12, 0x8, RZ ;  /* 0x050000000c077989 */ /* 0x000e6200000e00ff */
[----:B------:R-:W3:Y:S01]  /*5640*/  S2UR UR13, SR_CgaCtaId ;  /* 0x00000000000d79c3 */ /* 0x000ee20000008800 */
[----:B------:R-:W-:Y:S02]  /*5650*/  ISETP.GE.AND P0, PT, R107, 0x8, PT ;  /* 0x000000086b00780c */ /* 0x000fe40003f06270 */
[C---:B------:R-:W-:Y:S01]  /*5660*/  IADD3 R70, R89.reuse, R107, RZ ;  /* 0x0000006b59467210 */ /* 0x040fe20007ffe0ff */
[----:B------:R-:W-:Y:S01]  /*5670*/  IMAD.IADD R62, R89, 0x1, R107 ;  /* 0x00000001593e7824 */ /* 0x000fe200078e026b */
[----:B------:R-:W-:Y:S01]  /*5680*/  UMOV UR11, 0x400 ;  /* 0x00000400000b7882 */ /* 0x000fe20000000000 */
[----:B-----5:R-:W-:-:S02]  /*5690*/  LOP3.LUT R131, R131, 0x1f, RZ, 0xc0, !PT ;  /* 0x0000001f83837812 */ /* 0x020fc400078ec0ff */
[----:B------:R-:W-:-:S06]  /*56a0*/  VIADD R71, R70, 0x20 ;  /* 0x0000002046477836 */ /* 0x000fcc0000000000 */
[C---:B0-----:R-:W-:Y:S01]  /*56b0*/  @P0 FFMA.FTZ R13, R12.reuse, R6, R13 ;  /* 0x000000060c0d0223 */ /* 0x041fe2000001000d */
[----:B-1----:R-:W-:-:S04]  /*56c0*/  @P0 FMUL.FTZ R12, R12, R7 ;  /* 0x000000070c0c0220 */ /* 0x002fc80000410000 */
[----:B------:R-:W0:Y:S04]  /*56d0*/  SHFL.UP PT, R6, R13, 0x10, RZ ;  /* 0x060000000d067989 */ /* 0x000e2800000e00ff */
[----:B------:R-:W1:Y:S01]  /*56e0*/  SHFL.UP PT, R7, R12, 0x10, RZ ;  /* 0x060000000c077989 */ /* 0x000e6200000e00ff */
[----:B---3--:R-:W-:Y:S01]  /*56f0*/  ULEA UR11, UR13, UR11, 0x18 ;  /* 0x0000000b0d0b7291 */ /* 0x008fe2000f8ec03f */
[C---:B------:R-:W-:Y:S01]  /*5700*/  IADD3 R73, R70.reuse, 0x40, RZ ;  /* 0x0000004046497810 */ /* 0x040fe20007ffe0ff */
[----:B------:R-:W-:Y:S01]  /*5710*/  VIADD R75, R70, 0x60 ;  /* 0x00000060464b7836 */ /* 0x000fe20000000000 */
[----:B------:R-:W-:Y:S01]  /*5720*/  LEA.HI.SX32 R62, R62, R62, 0x1b ;  /* 0x0000003e3e3e7211 */ /* 0x000fe200078fdaff */
[C---:B------:R-:W-:Y:S01]  /*5730*/  VIADD R121, R70.reuse, 0xa0 ;  /* 0x000000a046797836 */ /* 0x040fe20000000000 */
[----:B------:R-:W-:-:S02]  /*5740*/  IADD3 R77, R70, 0x80, RZ ;  /* 0x00000080464d7810 */ /* 0x000fc40007ffe0ff */
[----:B------:R-:W-:Y:S02]  /*5750*/  ISETP.NE.AND P0, PT, R131, RZ, PT ;  /* 0x000000ff8300720c */ /* 0x000fe40003f05270 */
[-C--:B------:R-:W-:Y:S02]  /*5760*/  LEA.HI.SX32 R71, R71, R70.reuse, 0x1b ;  /* 0x0000004647477211 */ /* 0x080fe400078fdaff */
[-C--:B------:R-:W-:Y:S02]  /*5770*/  LEA.HI.SX32 R73, R73, R70.reuse, 0x1b ;  /* 0x0000004649497211 */ /* 0x080fe400078fdaff */
[----:B------:R-:W-:Y:S02]  /*5780*/  LEA.HI.SX32 R75, R75, R70, 0x1b ;  /* 0x000000464b4b7211 */ /* 0x000fe400078fdaff */
[----:B------:R-:W-:Y:S02]  /*5790*/  ISETP.GE.AND P2, PT, R107, 0x10, PT ;  /* 0x000000106b00780c */ /* 0x000fe40003f46270 */
[----:B------:R-:W-:-:S02]  /*57a0*/  LEA R88, R62, UR11, 0x1 ;  /* 0x0000000b3e587c11 */ /* 0x000fc4000f8e08ff */
[-C--:B------:R-:W-:Y:S02]  /*57b0*/  LEA.HI.SX32 R74, R77, R70.reuse, 0x1b ;  /* 0x000000464d4a7211 */ /* 0x080fe400078fdaff */
[----:B------:R-:W-:Y:S02]  /*57c0*/  ISETP.EQ.OR P0, PT, RZ, UR6, P0 ;  /* 0x00000006ff007c0c */ /* 0x000fe40008702670 */
[----:B------:R-:W-:Y:S02]  /*57d0*/  LEA.HI.SX32 R121, R121, R70, 0x1b ;  /* 0x0000004679797211 */ /* 0x000fe400078fdaff */
[----:B------:R-:W-:Y:S02]  /*57e0*/  LEA R77, R71, UR11, 0x1 ;  /* 0x0000000b474d7c11 */ /* 0x000fe4000f8e08ff */
[----:B------:R-:W-:Y:S02]  /*57f0*/  LEA R76, R73, UR11, 0x1 ;  /* 0x0000000b494c7c11 */ /* 0x000fe4000f8e08ff */
[----:B------:R-:W-:Y:S01]  /*5800*/  LEA R75, R75, UR11, 0x1 ;  /* 0x0000000b4b4b7c11 */ /* 0x000fe2000f8e08ff */
[----:B----4-:R-:W-:Y:S01]  /*5810*/  STS.U16 [R88+0x840], R119 ;  /* 0x0008407758007388 */ /* 0x010fe20000000400 */
[----:B------:R-:W-:-:S02]  /*5820*/  LEA R74, R74, UR11, 0x1 ;  /* 0x0000000b4a4a7c11 */ /* 0x000fc4000f8e08ff */
[----:B------:R-:W-:Y:S01]  /*5830*/  LEA R73, R121, UR11, 0x1 ;  /* 0x0000000b79497c11 */ /* 0x000fe2000f8e08ff */
[----:B------:R-:W-:Y:S01]  /*5840*/  STS.U16 [R77+0x880], R120 ;  /* 0x000880784d007388 */ /* 0x000fe20000000400 */
[----:B------:R-:W-:Y:S02]  /*5850*/  LEA R72, R87, UR11, 0x1 ;  /* 0x0000000b57487c11 */ /* 0x000fe4000f8e08ff */
[----:B------:R-:W-:Y:S01]  /*5860*/  ISETP.NE.AND P3, PT, R107, 0x1f, PT ;  /* 0x0000001f6b00780c */ /* 0x000fe20003f65270 */
[----:B------:R3:W-:Y:S01]  /*5870*/  STS.U16 [R76+0x8c0], R69 ;  /* 0x0008c0454c007388 */ /* 0x0007e20000000400 */
[----:B------:R-:W-:Y:S02]  /*5880*/  LEA R71, R86, UR11, 0x1 ;  /* 0x0000000b56477c11 */ /* 0x000fe4000f8e08ff */
[----:B------:R-:W-:Y:S01]  /*5890*/  LEA R70, R85, UR11, 0x1 ;  /* 0x0000000b55467c11 */ /* 0x000fe2000f8e08ff */
[----:B------:R4:W-:Y:S01]  /*58a0*/  STS.U16 [R75+0x900], R68 ;  /* 0x000900444b007388 */ /* 0x0009e20000000400 */
[----:B0-----:R-:W-:-:S03]  /*58b0*/  @P2 FFMA.FTZ R13, R12, R6, R13 ;  /* 0x000000060c0d2223 */ /* 0x001fc6000001000d */
[----:B------:R0:W-:Y:S01]  /*58c0*/  STS.U16 [R74+0x940], R67 ;  /* 0x000940434a007388 */ /* 0x0001e20000000400 */
[----:B---3--:R-:W-:-:S03]  /*58d0*/  LEA R69, R84, UR11, 0x1 ;  /* 0x0000000b54457c11 */ /* 0x008fc6000f8e08ff */
[----:B--2---:R2:W-:Y:S01]  /*58e0*/  STS.U16 [R73+0x980], R66 ;  /* 0x0009804249007388 */ /* 0x0045e20000000400 */
[----:B----4-:R-:W-:-:S03]  /*58f0*/  LEA R68, R83, UR11, 0x1 ;  /* 0x0000000b53447c11 */ /* 0x010fc6000f8e08ff */
[----:B------:R3:W-:Y:S01]  /*5900*/  STS.U16 [R72+0x9c0], R65 ;  /* 0x0009c04148007388 */ /* 0x0007e20000000400 */
[----:B0-----:R-:W-:Y:S01]  /*5910*/  LEA R67, R82, UR11, 0x1 ;  /* 0x0000000b52437c11 */ /* 0x001fe2000f8e08ff */
[----:B-1----:R-:W-:Y:S02]  /*5920*/  @P2 FMUL.FTZ R12, R12, R7 ;  /* 0x000000070c0c2220 */ /* 0x002fe40000410000 */
[----:B------:R0:W-:Y:S01]  /*5930*/  STS.U16 [R71+0xa00], R64 ;  /* 0x000a004047007388 */ /* 0x0001e20000000400 */
[----:B------:R-:W-:Y:S01]  /*5940*/  VOTEU.ALL UP0, P0 ;  /* 0x00000000003f7886 */ /* 0x000fe20000000000 */
[----:B------:R-:W-:Y:S02]  /*5950*/  LEA R7, R107, R89, 0x4 ;  /* 0x000000596b077211 */ /* 0x000fe400078e20ff */
[----:B------:R1:W-:Y:S01]  /*5960*/  STS.U16 [R70+0xa40], R63 ;  /* 0x000a403f46007388 */ /* 0x0003e20000000400 */
[----:B--2---:R-:W-:-:S03]  /*5970*/  LEA R66, R81, UR11, 0x1 ;  /* 0x0000000b51427c11 */ /* 0x004fc6000f8e08ff */
[----:B------:R-:W-:Y:S01]  /*5980*/  STS.U16 [R69+0xa80], R118 ;  /* 0x000a807645007388 */ /* 0x000fe20000000400 */
[----:B---3--:R-:W-:-:S03]  /*5990*/  LEA R65, R80, UR11, 0x1 ;  /* 0x0000000b50417c11 */ /* 0x008fc6000f8e08ff */
[----:B------:R2:W-:Y:S01]  /*59a0*/  STS.U16 [R68+0xac0], R11 ;  /* 0x000ac00b44007388 */ /* 0x0005e20000000400 */
[----:B------:R-:W-:Y:S01]  /*59b0*/  LEA.HI.SX32 R7, R7, R7, 0x1b ;  /* 0x0000000707077211 */ /* 0x000fe200078fdaff */
[----:B------:R-:W-:Y:S02]  /*59c0*/  @!UP0 ULEA UR13, UR7, UR11, 0x3 ;  /* 0x0000000b070d8291 */ /* 0x000fe4000f8e183f */
[----:B------:R3:W-:Y:S01]  /*59d0*/  STS.U16 [R67+0xb00], R10 ;  /* 0x000b000a43007388 */ /* 0x0007e20000000400 */
[----:B0-----:R-:W-:Y:S02]  /*59e0*/  LEA R64, R79, UR11, 0x1 ;  /* 0x0000000b4f407c11 */ /* 0x001fe4000f8e08ff */
[----:B------:R-:W-:Y:S02]  /*59f0*/  @!P3 SHF.R.U32.HI R6, RZ, 0x2, R115 ;  /* 0x00000002ff06b819 */ /* 0x000fe40000011673 */
[----:B-1----:R-:W-:Y:S01]  /*5a00*/  LEA R63, R78, UR11, 0x1 ;  /* 0x0000000b4e3f7c11 */ /* 0x002fe2000f8e08ff */
[----:B--2---:R-:W-:Y:S01]  /*5a10*/  IMAD.MOV.U32 R11, RZ, RZ, RZ ;  /* 0x000000ffff0b7224 */ /* 0x004fe200078e00ff */
[----:B---3--:R-:W-:Y:S01]  /*5a20*/  HFMA2.MMA R10, -RZ, RZ, 1.875, 0 ;  /* 0x3f800000ff0a7435 */ /* 0x008fe200000001ff */
[----:B------:R-:W-:Y:S01]  /*5a30*/  STS.U16 [R66+0xb40], R117 ;  /* 0x000b407542007388 */ /* 0x000fe20000000400 */
[----:B------:R-:W-:-:S02]  /*5a40*/  LEA R62, R7, UR11, 0x1 ;  /* 0x0000000b073e7c11 */ /* 0x000fc4000f8e08ff */
[----:B------:R-:W-:Y:S01]  /*5a50*/  @!P3 LOP3.LUT R6, R6, 0x3ffffff8, RZ, 0xc0, !PT ;  /* 0x3ffffff80606b812 */ /* 0x000fe200078ec0ff */
[----:B------:R-:W-:Y:S04]  /*5a60*/  STS.U16 [R65+0xb80], R116 ;  /* 0x000b807441007388 */ /* 0x000fe80000000400 */
[----:B------:R-:W-:Y:S04]  /*5a70*/  STS.U16 [R64+0xbc0], R5 ;  /* 0x000bc00540007388 */ /* 0x000fe80000000400 */
[----:B------:R0:W-:Y:S01]  /*5a80*/  STS.U16 [R63+0xc00], R4 ;  /* 0x000c00043f007388 */ /* 0x0001e20000000400 */
        /* <DEDUP_REMOVED lines=18> */
[----:B------:R-:W-:Y:S01]  /*5bb0*/  @!P3 STS.64 [R6+UR11+0x1080], R12 ;  /* 0x0010800c0600b988 */ /* 0x000fe20008000a0b */
[----:B0-----:R-:W-:Y:S01]  /*5bc0*/  SHF.R.U32.HI R4, RZ, 0x5, R115 ;  /* 0x00000005ff047819 */ /* 0x001fe20000011673 */
[----:B------:R-:W-:Y:S03]  /*5bd0*/  BAR.SYNC.DEFER_BLOCKING 0x0 ;  /* 0x0000000000007b1d */ /* 0x000fe60000010000 */
[----:B------:R-:W-:-:S03]  /*5be0*/  ISETP.NE.AND P0, PT, R4, RZ, PT ;  /* 0x000000ff0400720c */ /* 0x000fc60003f05270 */
[----:B------:R-:W0:Y:S04]  /*5bf0*/  LDS.128 R4, [UR11+0x1080] ;  /* 0x0010800bff047984 */ /* 0x000e280008000c00 */
[----:B------:R1:W-:Y:S04]  /*5c00*/  SHFL.UP PT, R164, R13, 0x1, RZ ;  /* 0x042000000da47989 */ /* 0x0003e800000e00ff */
[----:B------:R2:W3:Y:S01]  /*5c10*/  SHFL.UP PT, R165, R12, 0x1, RZ ;  /* 0x042000000ca57989 */ /* 0x0004e200000e00ff */
[----:B------:R-:W-:Y:S01]  /*5c20*/  ISETP.NE.AND P2, PT, R107, RZ, P0 ;  /* 0x000000ff6b00720c */ /* 0x000fe20000745270 */
[----:B------:R-:W-:Y:S01]  /*5c30*/  BSSY B0, `(.L_x_3593) ;  /* 0x0000012000007945 */ /* 0x000fe20003800000 */
[----:B-1----:R-:W-:Y:S01]  /*5c40*/  @P0 IMAD.MOV.U32 R13, RZ, RZ, R11 ;  /* 0x000000ffff0d0224 */ /* 0x002fe200078e000b */
[----:B--2---:R-:W-:Y:S01]  /*5c50*/  @P0 MOV R12, R10 ;  /* 0x0000000a000c0202 */ /* 0x004fe20000000f00 */
[----:B0-----:R-:W-:-:S09]  /*5c60*/  FFMA.FTZ R7, R5, R6, R7 ;  /* 0x0000000605077223 */ /* 0x001fd20000010007 */
        /* <DEDUP_REMOVED lines=12> */
[----:B------:R-:W-:Y:S01]  /*5d30*/  @!P0 IMAD.MOV.U32 R165, RZ, RZ, R10 ;  /* 0x000000ffffa58224 */ /* 0x000fe200078e000a */
[----:B------:R-:W-:-:S07]  /*5d40*/  @!P0 MOV R164, R11 ;  /* 0x0000000b00a48202 */ /* 0x000fce0000000f00 */
.L_x_3594:
[----:B------:R-:W-:Y:S05]  /*5d50*/  BSYNC B0 ;  /* 0x0000000000007941 */ /* 0x000fea0003800000 */
.L_x_3593:
        /* <DEDUP_REMOVED lines=58> */
.L_x_3596:
[----:B------:R-:W-:Y:S05]  /*6100*/  BSYNC B0 ;  /* 0x0000000000007941 */ /* 0x000fea0003800000 */
.L_x_3595:
        /* <DEDUP_REMOVED lines=20> */
.L_x_3592:
        /* <DEDUP_REMOVED lines=13> */
[C---:B------:R-:W-:Y:S02]  /*6320*/  PRMT R9, R0.reuse, 0x7610, R9 ;  /* 0x0000761000097816 */ /* 0x040fe40000000009 */
[----:B0-----:R-:W-:Y:S02]  /*6330*/  PRMT R10, R0, 0x7632, R10 ;  /* 0x00007632000a7816 */ /* 0x001fe4000000000a */
[----:B------:R-:W-:Y:S02]  /*6340*/  F2FP.F16.F32.PACK_AB R0, R38, R39 ;  /* 0x000000272600723e */ /* 0x000fe400000000ff */
[----:B------:R-:W-:Y:S02]  /*6350*/  F2FP.F16.F32.PACK_AB R4, R36, R37 ;  /* 0x000000252404723e */ /* 0x000fe400000000ff */
[----:B------:R-:W-:Y:S01]  /*6360*/  ISETP.NE.AND P0, PT, R115, RZ, PT ;  /* 0x000000ff7300720c */ /* 0x000fe20003f05270 */
[----:B------:R0:W-:Y:S01]  /*6370*/  STS.U16 [R62+0x2], R6 ;  /* 0x000002063e007388 */ /* 0x0001e20000000400 */
[----:B------:R-:W-:-:S02]  /*6380*/  PRMT R11, R0, 0x7610, R11 ;  /* 0x00007610000b7816 */ /* 0x000fc4000000000b */
[C---:B------:R-:W-:Y:S01]  /*6390*/  PRMT R12, R4.reuse, 0x7610, R12 ;  /* 0x00007610040c7816 */ /* 0x040fe2000000000c */
[----:B------:R1:W-:Y:S01]  /*63a0*/  STS.U16 [R62], R5 ;  /* 0x000000053e007388 */ /* 0x0003e20000000400 */
[----:B------:R-:W-:Y:S02]  /*63b0*/  PRMT R13, R4, 0x7632, R13 ;  /* 0x00007632040d7816 */ /* 0x000fe4000000000d */
[----:B------:R-:W-:Y:S01]  /*63c0*/  F2FP.F16.F32.PACK_AB R4, R30, R31 ;  /* 0x0000001f1e04723e */ /* 0x000fe200000000ff */
[----:B------:R2:W-:Y:S01]  /*63d0*/  STS.U16 [R62+0x4], R7 ;  /* 0x000004073e007388 */ /* 0x0005e20000000400 */
[----:B------:R-:W-:Y:S02]  /*63e0*/  MOV R79, UR7 ;  /* 0x00000007004f7c02 */ /* 0x000fe40008000f00 */
[----:B0-----:R-:W-:Y:S01]  /*63f0*/  PRMT R6, R0, 0x7632, R6 ;  /* 0x0000763200067816 */ /* 0x001fe20000000006 */
[----:B------:R0:W-:Y:S01]  /*6400*/  STS.U16 [R62+0x6], R8 ;  /* 0x000006083e007388 */ /* 0x0001e20000000400 */
[----:B------:R-:W-:Y:S01]  /*6410*/  F2FP.F16.F32.PACK_AB R0, R32, R33 ;  /* 0x000000212000723e */ /* 0x000fe200000000ff */
[----:B------:R-:W-:Y:S01]  /*6420*/  IMAD R79, R108, UR13, R79 ;  /* 0x0000000d6c4f7c24 */ /* 0x000fe2000f8e024f */
[----:B-1----:R-:W-:Y:S01]  /*6430*/  F2FP.F16.F32.PACK_AB R5, R34, R35 ;  /* 0x000000232205723e */ /* 0x002fe200000000ff */
[----:B------:R1:W-:Y:S01]  /*6440*/  STS.U16 [R62+0x8], R9 ;  /* 0x000008093e007388 */ /* 0x0003e20000000400 */
[----:B------:R-:W-:-:S02]  /*6450*/  SHF.R.S32.HI R81, RZ, 0x1f, R2 ;  /* 0x0000001fff517819 */ /* 0x000fc40000011402 */
[----:B--2---:R-:W-:Y:S01]  /*6460*/  PRMT R7, R5, 0x7632, R7 ;  /* 0x0000763205077816 */ /* 0x004fe20000000007 */
[----:B------:R2:W-:Y:S01]  /*6470*/  STS.U16 [R62+0xa], R10 ;  /* 0x00000a0a3e007388 */ /* 0x0005e20000000400 */
[----:B0-----:R-:W-:-:S03]  /*6480*/  PRMT R8, R0, 0x7610, R8 ;  /* 0x0000761000087816 */ /* 0x001fc60000000008 */
[----:B------:R-:W-:Y:S01]  /*6490*/  STS.U16 [R62+0xc], R11 ;  /* 0x00000c0b3e007388 */ /* 0x000fe20000000400 */
[----:B-1----:R-:W-:Y:S01]  /*64a0*/  PRMT R9, R0, 0x7632, R9 ;  /* 0x0000763200097816 */ /* 0x002fe20000000009 */
[----:B------:R-:W-:Y:S02]  /*64b0*/  IMAD.U32 R0, RZ, RZ, UR10 ;  /* 0x0000000aff007e24 */ /* 0x000fe4000f8e00ff */
[----:B------:R-:W-:Y:S01]  /*64c0*/  STS.U16 [R62+0xe], R6 ;  /* 0x00000e063e007388 */ /* 0x000fe20000000400 */
[----:B--2---:R-:W-:-:S03]  /*64d0*/  PRMT R10, R4, 0x7632, R10 ;  /* 0x00007632040a7816 */ /* 0x004fc6000000000a */
[----:B------:R-:W-:Y:S04]  /*64e0*/  STS.U16 [R62+0x10], R12 ;  /* 0x0000100c3e007388 */ /* 0x000fe80000000400 */
[----:B------:R-:W-:Y:S04]  /*64f0*/  STS.U16 [R62+0x12], R13 ;  /* 0x0000120d3e007388 */ /* 0x000fe80000000400 */
[----:B------:R-:W-:Y:S04]  /*6500*/  STS.U16 [R62+0x14], R5 ;  /* 0x000014053e007388 */ /* 0x000fe80000000400 */
[----:B------:R0:W-:Y:S04]  /*6510*/  STS.U16 [R62+0x16], R7 ;  /* 0x000016073e007388 */ /* 0x0001e80000000400 */
[----:B------:R-:W-:Y:S04]  /*6520*/  STS.U16 [R62+0x18], R8 ;  /* 0x000018083e007388 */ /* 0x000fe80000000400 */
[----:B------:R-:W-:Y:S01]  /*6530*/  STS.U16 [R62+0x1a], R9 ;  /* 0x00001a093e007388 */ /* 0x000fe20000000400 */
[----:B0-----:R-:W-:-:S03]  /*6540*/  IMAD.WIDE.U32 R6, R108, UR12, RZ ;  /* 0x0000000c6c067c25 */ /* 0x001fc6000f8e00ff */
        /* <DEDUP_REMOVED lines=38> */
.L_x_3599:
[----:B------:R-:W-:Y:S05]  /*67b0*/  BSYNC B0 ;  /* 0x0000000000007941 */ /* 0x000fea0003800000 */
.L_x_3598:
        /* <DEDUP_REMOVED lines=13> */
[----:B0-----:R-:W-:Y:S01]  /*6890*/  IMAD R11, R109, UR15, R0 ;  /* 0x0000000f6d0b7c24 */ /* 0x001fe2000f8e0200 */
[----:B------:R-:W-:Y:S01]  /*68a0*/  IADD3 R0, P2, R6, UR18, RZ ;  /* 0x0000001206007c10 */ /* 0x000fe2000ff5e0ff */
[----:B------:R-:W-:Y:S01]  /*68b0*/  UIMAD UR7, UR29, UR12, URZ ;  /* 0x0000000c1d0772a4 */ /* 0x000fe2000f8e023f */
[----:B------:R-:W-:-:S02]  /*68c0*/  LOP3.LUT R10, R2, 0x1a0, RZ, 0xfc, !PT ;  /* 0x000001a0020a7812 */ /* 0x000fc400078efcff */
[----:B------:R-:W-:Y:S02]  /*68d0*/  IADD3.X R7, R11, UR19, R7, P2, !PT ;  /* 0x000000130b077c10 */ /* 0x000fe400097fe407 */
[----:B------:R-:W-:Y:S02]  /*68e0*/  ISETP.GE.AND P2, PT, R112, R61, PT ;  /* 0x0000003d7000720c */ /* 0x000fe40003f46270 */
[----:B------:R-:W-:Y:S02]  /*68f0*/  LEA R6, P3, R0, R9, 0x1 ;  /* 0x0000000900067211 */ /* 0x000fe400078608ff */
[----:B------:R-:W-:Y:S02]  /*6900*/  LOP3.LUT R11, R2, 0x140, RZ, 0xfc, !PT ;  /* 0x00000140020b7812 */ /* 0x000fe400078efcff */
[----:B------:R-:W-:Y:S01]  /*6910*/  LEA.HI.X R7, R0, R8, R7, 0x1, P3 ;  /* 0x0000000800077211 */ /* 0x000fe200018f0c07 */
[----:B------:R-:W-:Y:S01]  /*6920*/  IMAD.WIDE.U32 R8, R108, UR12, RZ ;  /* 0x0000000c6c087c25 */ /* 0x000fe2000f8e00ff */
[----:B------:R-:W-:-:S02]  /*6930*/  LOP3.LUT R0, R2, 0x20, RZ, 0xfc, !PT ;  /* 0x0000002002007812 */ /* 0x000fc400078efcff */
[----:B------:R-:W-:Y:S01]  /*6940*/  LOP3.LUT R12, R2, 0x100, RZ, 0xfc, !PT ;  /* 0x00000100020c7812 */ /* 0x000fe200078efcff */
[----:B------:R0:W-:Y:S01]  /*6950*/  @!P1 STG.E.U16 desc[UR16][R6.64+0x100], R17 ;  /* 0x0001001106009986 */ /* 0x0001e2000c101510 */
[-C--:B------:R-:W-:Y:S02]  /*6960*/  ISETP.GE.AND P1, PT, R0, R61.reuse, PT ;  /* 0x0000003d0000720c */ /* 0x080fe40003f26270 */
[----:B------:R-:W-:Y:S01]  /*6970*/  LOP3.LUT R13, R2, 0x160, RZ, 0xfc, !PT ;  /* 0x00000160020d7812 */ /* 0x000fe200078efcff */
[----:B------:R-:W-:Y:S01]  /*6980*/  @!P5 STG.E.U16 desc[UR16][R6.64+0x180], R23 ;  /* 0x000180170600d986 */ /* 0x000fe2000c101510 */
[-C--:B------:R-:W-:Y:S02]  /*6990*/  ISETP.GE.AND P5, PT, R14, R61.reuse, PT ;  /* 0x0000003d0e00720c */ /* 0x080fe40003fa6270 */
[-C--:B------:R-:W-:Y:S01]  /*69a0*/  ISETP.GE.AND P3, PT, R11, R61.reuse, PT ;  /* 0x0000003d0b00720c */ /* 0x080fe20003f66270 */
[----:B------:R1:W-:Y:S01]  /*69b0*/  @!P2 STG.E.U16 desc[UR16][R6.64+0x140], R21 ;  /* 0x000140150600a986 */ /* 0x0003e2000c101510 */
[----:B------:R-:W-:-:S02]  /*69c0*/  ISETP.GE.AND P2, PT, R10, R61, PT ;  /* 0x0000003d0a00720c */ /* 0x000fc40003f46270 */
[-C--:B------:R-:W-:Y:S01]  /*69d0*/  ISETP.GE.AND P4, PT, R12, R61.reuse, PT ;  /* 0x0000003d0c00720c */ /* 0x080fe20003f86270 */
[----:B------:R-:W-:Y:S01]  /*69e0*/  @!P6 STG.E.U16 desc[UR16][R6.64+0x380], R57 ;  /* 0x000380390600e986 */ /* 0x000fe2000c101510 */
[-C--:B------:R-:W-:Y:S02]  /*69f0*/  ISETP.GE.AND P6, PT, R13, R61.reuse, PT ;  /* 0x0000003d0d00720c */ /* 0x080fe40003fc6270 */
[C---:B------:R-:W-:Y:S01]  /*6a00*/  LOP3.LUT R16, R2.reuse, 0x120, RZ, 0xfc, !PT ;  /* 0x0000012002107812 */ /* 0x040fe200078efcff */
[----:B------:R2:W-:Y:S01]  /*6a10*/  @!P1 STG.E.U16 desc[UR16][R6.64+0x40], R15 ;  /* 0x0000400f06009986 */ /* 0x0005e2000c101510 */
[C---:B------:R-:W-:Y:S02]  /*6a20*/  ISETP.GE.AND P1, PT, R2.reuse, UR10, PT ;  /* 0x0000000a02007c0c */ /* 0x040fe4000bf26270 */
[C---:B0-----:R-:W-:Y:S01]  /*6a30*/  LOP3.LUT R17, R2.reuse, 0x180, RZ, 0xfc, !PT ;  /* 0x0000018002117812 */ /* 0x041fe200078efcff */
[----:B------:R0:W-:Y:S01]  /*6a40*/  @!P5 STG.E.U16 desc[UR16][R6.64+0x80], R19 ;  /* 0x000080130600d986 */ /* 0x0001e2000c101510 */
[----:B------:R-:W-:Y:S01]  /*6a50*/  LOP3.LUT R18, R2, 0x60, RZ, 0xfc, !PT ;  /* 0x0000006002127812 */ /* 0x000fe200078efcff */
[----:B-1----:R-:W-:Y:S01]  /*6a60*/  IMAD.U32 R21, RZ, RZ, UR19 ;  /* 0x00000013ff157e24 */ /* 0x002fe2000f8e00ff */
[----:B------:R-:W-:Y:S01]  /*6a70*/  ISETP.GE.AND P5, PT, R16, R61, PT ;  /* 0x0000003d1000720c */ /* 0x000fe20003fa6270 */
[----:B------:R-:W-:Y:S01]  /*6a80*/  @!P2 STG.E.U16 desc[UR16][R6.64+0x340], R55 ;  /* 0x000340370600a986 */ /* 0x000fe2000c101510 */
[----:B------:R-:W-:-:S02]  /*6a90*/  MOV R20, UR18 ;  /* 0x0000001200147c02 */ /* 0x000fc40008000f00 */
[----:B------:R-:W-:Y:S01]  /*6aa0*/  MOV R23, UR7 ;  /* 0x0000000700177c02 */ /* 0x000fe20008000f00 */
[----:B------:R-:W-:Y:S01]  /*6ab0*/  @!P3 STG.E.U16 desc[UR16][R6.64+0x280], R49 ;  /* 0x000280310600b986 */ /* 0x000fe2000c101510 */
[----:B--2---:R-:W-:Y:S01]  /*6ac0*/  LOP3.LUT R15, R2, 0xe0, RZ, 0xfc, !PT ;  /* 0x000000e0020f7812 */ /* 0x004fe200078efcff */
[----:B------:R-:W-:Y:S01]  /*6ad0*/  @!P1 IMAD.WIDE.U32 R20, R108, UR12, R20 ;  /* 0x0000000c6c149c25 */ /* 0x000fe2000f8e0014 */
[-C--:B------:R-:W-:Y:S01]  /*6ae0*/  ISETP.GE.AND P3, PT, R18, R61.reuse, PT ;  /* 0x0000003d1200720c */ /* 0x080fe20003f66270 */
[----:B------:R1:W-:Y:S01]  /*6af0*/  @!P4 STG.E.U16 desc[UR16][R6.64+0x200], R29 ;  /* 0x0002001d0600c986 */ /* 0x0003e2000c101510 */
[----:B0-----:R-:W-:Y:S01]  /*6b00*/  LOP3.LUT R19, R2, 0x1e0, RZ, 0xfc, !PT ;  /* 0x000001e002137812 */ /* 0x001fe200078efcff */
[----:B------:R-:W-:Y:S01]  /*6b10*/  IMAD R23, R108, UR13, R23 ;  /* 0x0000000d6c177c24 */ /* 0x000fe2000f8e0217 */
[-C--:B------:R-:W-:Y:S01]  /*6b20*/  ISETP.GE.AND P4, PT, R17, R61.reuse, PT ;  /* 0x0000003d1100720c */ /* 0x080fe20003f86270 */
[----:B------:R-:W-:Y:S01]  /*6b30*/  @!P6 STG.E.U16 desc[UR16][R6.64+0x2c0], R51 ;  /* 0x0002c0330600e986 */ /* 0x000fe2000c101510 */
[-C--:B------:R-:W-:Y:S01]  /*6b40*/  ISETP.GE.AND P6, PT, R15, R61.reuse, PT ;  /* 0x0000003d0f00720c */ /* 0x080fe20003fc6270 */
[----:B------:R-:W-:Y:S01]  /*6b50*/  ULDC.64 UR12, c[0x0][0x2a8] ;  /* 0x0000aa00000c7ab9 */ /* 0x000fe20000000a00 */
[----:B------:R-:W-:Y:S01]  /*6b60*/  ISETP.GE.AND P2, PT, R19, R61, PT ;  /* 0x0000003d1300720c */ /* 0x000fe20003f46270 */
[----:B------:R-:W-:Y:S01]  /*6b70*/  UIMAD UR7, UR28, UR12, URZ ;  /* 0x0000000c1c0772a4 */ /* 0x000fe2000f8e023f */
[----:B------:R-:W-:Y:S01]  /*6b80*/  @!P5 STG.E.U16 desc[UR16][R6.64+0x240], R47 ;  /* 0x0002402f0600d986 */ /* 0x000fe2000c101510 */
[----:B------:R-:W-:Y:S01]  /*6b90*/  @!P1 IMAD.IADD R21, R23, 0x1, R21 ;  /* 0x0000000117159824 */ /* 0x000fe200078e0215 */
[----:B------:R-:W-:-:S02]  /*6ba0*/  IADD3 R23, R9, R23, RZ ;  /* 0x0000001709177210 */ /* 0x000fc40007ffe0ff */
[----:B------:R-:W-:Y:S01]  /*6bb0*/  @!P3 STG.E.U16 desc[UR16][R6.64+0xc0], R25 ;  /* 0x0000c0190600b986 */ /* 0x000fe2000c101510 */
[----:B------:R-:W-:Y:S01]  /*6bc0*/  MOV R22, R8 ;  /* 0x0000000800167202 */ /* 0x000fe20000000f00 */
[----:B------:R-:W-:Y:S02]  /*6bd0*/  IMAD.U32 R26, RZ, RZ, UR7 ;  /* 0x00000007ff1a7e24 */ /* 0x000fe4000f8e00ff */
[----:B------:R-:W-:Y:S01]  /*6be0*/  @!P4 STG.E.U16 desc[UR16][R6.64+0x300], R53 ;  /* 0x000300350600c986 */ /* 0x000fe2000c101510 */
[----:B------:R-:W-:-:S03]  /*6bf0*/  @!P1 IMAD.WIDE.U32 R8, R109, UR12, R20 ;  /* 0x0000000c6d089c25 */ /* 0x000fc6000f8e0014 */
[----:B------:R0:W-:Y:S01]  /*6c00*/  @!P6 STG.E.U16 desc[UR16][R6.64+0x1c0], R27 ;  /* 0x0001c01b0600e986 */ /* 0x0001e2000c101510 */
[----:B------:R-:W-:Y:S01]  /*6c10*/  IADD3 R24, P6, R2, 0x20, RZ ;  /* 0x0000002002187810 */ /* 0x000fe20007fde0ff */
[C---:B------:R-:W-:Y:S02]  /*6c20*/  IMAD.WIDE.U32 R22, R109.reuse, UR12, R22 ;  /* 0x0000000c6d167c25 */ /* 0x040fe4000f8e0016 */
[----:B------:R2:W-:Y:S01]  /*6c30*/  @!P2 STG.E.U16 desc[UR16][R6.64+0x3c0], R59 ;  /* 0x0003c03b0600a986 */ /* 0x0005e2000c101510 */
[C---:B------:R-:W-:Y:S01]  /*6c40*/  SHF.L.U32 R21, R24.reuse, 0x1, RZ ;  /* 0x0000000118157819 */ /* 0x040fe200000006ff */
[----:B-1----:R-:W-:Y:S02]  /*6c50*/  IMAD.X R29, RZ, RZ, R81, P6 ;  /* 0x000000ffff1d7224 */ /* 0x002fe400030e0651 */
[----:B------:R-:W-:Y:S01]  /*6c60*/  IMAD R49, R109, UR13, R26 ;  /* 0x0000000d6d317c24 */ /* 0x000fe2000f8e021a */
[----:B------:R-:W-:Y:S02]  /*6c70*/  ULDC.64 UR12, c[0x0][0x318] ;  /* 0x0000c600000c7ab9 */ /* 0x000fe40000000a00 */
[----:B------:R-:W-:-:S02]  /*6c80*/  SHF.L.U64.HI R20, R24, 0x1, R29 ;  /* 0x0000000118147819 */ /* 0x000fc4000001021d */
[----:B0-----:R-:W-:Y:S02]  /*6c90*/  @!P1 IADD3 R27, P4, R2, R8, RZ ;  /* 0x00000008021b9210 */ /* 0x001fe40007f9e0ff */
[----:B------:R-:W-:Y:S02]  /*6ca0*/  IADD3 R24, P5, R22, UR18, RZ ;  /* 0x0000001216187c10 */ /* 0x000fe4000ffbe0ff */
[----:B------:R-:W-:Y:S02]  /*6cb0*/  @!P1 IADD3.X R28, R81, R9, R49, P4, !PT ;  /* 0x00000009511c9210 */ /* 0x000fe400027fe431 */
[----:B------:R-:W-:Y:S02]  /*6cc0*/  @!P1 LEA R22, P3, R27, UR12, 0x1 ;  /* 0x0000000c1b169c11 */ /* 0x000fe4000f8608ff */
[----:B------:R-:W-:Y:S02]  /*6cd0*/  IADD3.X R26, R49, UR19, R23, P5, !PT ;  /* 0x00000013311a7c10 */ /* 0x000fe4000affe417 */
[----:B------:R-:W-:-:S02]  /*6ce0*/  @!P1 LEA.HI.X R23, R27, UR13, R28, 0x1, P3 ;  /* 0x0000000d1b179c11 */ /* 0x000fc400098f0c1c */
[----:B------:R-:W-:Y:S01]  /*6cf0*/  PRMT R27, RZ, 0x7610, R27 ;  /* 0x00007610ff1b7816 */ /* 0x000fe2000000001b */
[----:B------:R-:W-:Y:S01]  /*6d00*/  BAR.SYNC.DEFER_BLOCKING 0x0 ;  /* 0x0000000000007b1d */ /* 0x000fe20000010000 */
[----:B------:R-:W-:Y:S02]  /*6d10*/  IADD3 R8, P6, R21, UR12, RZ ;  /* 0x0000000c15087c10 */ /* 0x000fe4000ffde0ff */
[----:B------:R-:W-:Y:S02]  /*6d20*/  ISETP.GE.AND P3, PT, R0, UR10, PT ;  /* 0x0000000a00007c0c */ /* 0x000fe4000bf66270 */
[----:B------:R-:W-:Y:S02]  /*6d30*/  ISETP.GE.AND P2, PT, R14, UR10, PT ;  /* 0x0000000a0e007c0c */ /* 0x000fe4000bf46270 */
[----:B------:R-:W-:Y:S02]  /*6d40*/  IADD3.X R9, R20, UR13, RZ, P6, !PT ;  /* 0x0000000d14097c10 */ /* 0x000fe4000b7fe4ff */
[----:B------:R-:W-:-:S02]  /*6d50*/  LEA R8, P4, R24, R8, 0x1 ;  /* 0x0000000818087211 */ /* 0x000fc400078808ff */
[----:B--2---:R-:W-:Y:S02]  /*6d60*/  PRMT R6, RZ, 0x7610, R6 ;  /* 0x00007610ff067816 */ /* 0x004fe40000000006 */
[----:B------:R-:W-:Y:S02]  /*6d70*/  LEA.HI.X R9, R24, R9, R26, 0x1, P4 ;  /* 0x0000000918097211 */ /* 0x000fe400020f0c1a */
[----:B------:R-:W-:Y:S01]  /*6d80*/  PRMT R7, RZ, 0x7610, R7 ;  /* 0x00007610ff077816 */ /* 0x000fe20000000007 */
[----:B------:R0:W2:Y:S01]  /*6d90*/  @!P1 LDG.E.U16 R27, desc[UR16][R22.64] ;  /* 0x00000010161b9981 */ /* 0x0000a2000c1e1500 */
[----:B------:R-:W-:Y:S02]  /*6da0*/  ISETP.GE.AND P1, PT, R18, UR10, PT ;  /* 0x0000000a12007c0c */ /* 0x000fe4000bf26270 */
[----:B------:R-:W-:Y:S01]  /*6db0*/  PRMT R24, RZ, 0x7610, R24 ;  /* 0x00007610ff187816 */ /* 0x000fe20000000018 */
[----:B------:R-:W3:Y:S01]  /*6dc0*/  @!P3 LDG.E.U16 R6, desc[UR16][R8.64] ;  /* 0x000000100806b981 */ /* 0x000ee2000c1e1500 */
[----:B------:R-:W-:-:S02]  /*6dd0*/  ISETP.GE.AND P6, PT, R113, UR10, PT ;  /* 0x0000000a71007c0c */ /* 0x000fc4000bfc6270 */
[----:B------:R-:W-:Y:S01]  /*6de0*/  ISETP.GE.AND P5, PT, R112, UR10, PT ;  /* 0x0000000a70007c0c */ /* 0x000fe2000bfa6270 */
[----:B------:R-:W4:Y:S01]  /*6df0*/  @!P2 LDG.E.U16 R7, desc[UR16][R8.64+0x40] ;  /* 0x000040100807a981 */ /* 0x000f22000c1e1500 */
[----:B------:R-:W-:Y:S02]  /*6e00*/  ISETP.GE.AND P4, PT, R111, UR10, PT ;  /* 0x0000000a6f007c0c */ /* 0x000fe4000bf86270 */
[----:B------:R-:W-:Y:S02]  /*6e10*/  ISETP.GE.AND P3, PT, R15, UR10, PT ;  /* 0x0000000a0f007c0c */ /* 0x000fe4000bf66270 */
[----:B------:R-:W-:Y:S01]  /*6e20*/  ISETP.GE.AND P2, PT, R12, UR10, PT ;  /* 0x0000000a0c007c0c */ /* 0x000fe2000bf46270 */
[----:B------:R-:W5:Y:S01]  /*6e30*/  @!P1 LDG.E.U16 R24, desc[UR16][R8.64+0x80] ;  /* 0x0000801008189981 */ /* 0x000f62000c1e1500 */
[----:B------:R-:W-:Y:S02]  /*6e40*/  ISETP.GE.AND P1, PT, R16, UR10, PT ;  /* 0x0000000a10007c0c */ /* 0x000fe4000bf26270 */
[----:B------:R-:W-:-:S02]  /*6e50*/  PRMT R25, RZ, 0x7610, R25 ;  /* 0x00007610ff197816 */ /* 0x000fc40000000019 */
[----:B------:R-:W-:Y:S02]  /*6e60*/  PRMT R26, RZ, 0x7610, R26 ;  /* 0x00007610ff1a7816 */ /* 0x000fe4000000001a */
[----:B0-----:R-:W-:Y:S02]  /*6e70*/  PRMT R23, RZ, 0x7610, R23 ;  /* 0x00007610ff177816 */ /* 0x001fe40000000017 */
[----:B------:R-:W-:Y:S01]  /*6e80*/  PRMT R22, RZ, 0x7610, R22 ;  /* 0x00007610ff167816 */ /* 0x000fe20000000016 */
[----:B------:R-:W5:Y:S01]  /*6e90*/  @!P6 LDG.E.U16 R25, desc[UR16][R8.64+0xc0] ;  /* 0x0000c0100819e981 */ /* 0x000f62000c1e1500 */
[----:B------:R-:W-:Y:S02]  /*6ea0*/  PRMT R29, RZ, 0x7610, R29 ;  /* 0x00007610ff1d7816 */ /* 0x000fe4000000001d */
[----:B------:R-:W-:Y:S01]  /*6eb0*/  PRMT R28, RZ, 0x7610, R28 ;  /* 0x00007610ff1c7816 */ /* 0x000fe2000000001c */
[----:B------:R-:W5:Y:S01]  /*6ec0*/  @!P5 LDG.E.U16 R26, desc[UR16][R8.64+0x100] ;  /* 0x00010010081ad981 */ /* 0x000f62000c1e1500 */
[----:B------:R-:W-:-:S02]  /*6ed0*/  ISETP.GE.AND P6, PT, R11, UR10, PT ;  /* 0x0000000a0b007c0c */ /* 0x000fc4000bfc6270 */
        /* <DEDUP_REMOVED lines=23> */
[----:B0-----:R-:W-:-:S04]  /*7050*/  IADD3 R8, R59, 0x3, RZ ;  /* 0x000000033b087810 */ /* 0x001fc80007ffe0ff */
        /* <DEDUP_REMOVED lines=8> */
[----:B-----5:R2:W-:Y:S01]  /*70e0*/  STS.U16 [R75+0xc0], R24 ;  /* 0x0000c0184b007388 */ /* 0x0205e20000000400 */
[----:B0-----:R-:W-:-:S03]  /*70f0*/  IADD3 R6, R59, 0x1, RZ ;  /* 0x000000013b067810 */ /* 0x001fc60007ffe0ff */
[----:B------:R-:W-:Y:S04]  /*7100*/  STS.U16 [R74+0x100], R25 ;  /* 0x000100194a007388 */ /* 0x000fe80000000400 */
[----:B------:R0:W-:Y:S04]  /*7110*/  STS.U16 [R73+0x140], R26 ;  /* 0x0001401a49007388 */ /* 0x0001e80000000400 */
[----:B------:R-:W-:Y:S04]  /*7120*/  STS.U16 [R72+0x180], R23 ;  /* 0x0001801748007388 */ /* 0x000fe80000000400 */
[----:B------:R-:W-:Y:S01]  /*7130*/  STS.U16 [R71+0x1c0], R22 ;  /* 0x0001c01647007388 */ /* 0x000fe20000000400 */
[----:B------:R-:W-:-:S03]  /*7140*/  LEA.HI.SX32 R6, R6, R59, 0x1b ;  /* 0x0000003b06067211 */ /* 0x000fc600078fdaff */
[----:B------:R-:W-:Y:S04]  /*7150*/  STS.U16 [R70+0x200], R29 ;  /* 0x0002001d46007388 */ /* 0x000fe80000000400 */
[----:B------:R3:W-:Y:S01]  /*7160*/  STS.U16 [R69+0x240], R28 ;  /* 0x0002401c45007388 */ /* 0x0007e20000000400 */
[----:B-1----:R-:W-:Y:S01]  /*7170*/  VIADD R7, R59, 0x2 ;  /* 0x000000023b077836 */ /* 0x002fe20000000000 */
[----:B------:R-:W-:Y:S02]  /*7180*/  LEA R6, R6, UR11, 0x1 ;  /* 0x0000000b06067c11 */ /* 0x000fe4000f8e08ff */
[----:B------:R-:W-:Y:S04]  /*7190*/  STS.U16 [R68+0x280], R47 ;  /* 0x0002802f44007388 */ /* 0x000fe80000000400 */
[----:B------:R-:W-:Y:S04]  /*71a0*/  STS.U16 [R67+0x2c0], R46 ;  /* 0x0002c02e43007388 */ /* 0x000fe80000000400 */
[----:B------:R-:W-:Y:S04]  /*71b0*/  STS.U16 [R66+0x300], R49 ;  /* 0x0003003142007388 */ /* 0x000fe80000000400 */
[----:B------:R1:W-:Y:S04]  /*71c0*/  STS.U16 [R65+0x340], R48 ;  /* 0x0003403041007388 */ /* 0x0003e80000000400 */
[----:B------:R-:W-:Y:S04]  /*71d0*/  STS.U16 [R64+0x380], R51 ;  /* 0x0003803340007388 */ /* 0x000fe80000000400 */
[----:B------:R4:W-:Y:S01]  /*71e0*/  STS.U16 [R63+0x3c0], R50 ;  /* 0x0003c0323f007388 */ /* 0x0009e20000000400 */
[----:B------:R-:W-:-:S03]  /*71f0*/  NOP ;  /* 0x0000000000007918 */ /* 0x000fc60000000000 */
[----:B------:R-:W5:Y:S01]  /*7200*/  LDS.U16 R23, [R62] ;  /* 0x000000003e177984 */ /* 0x000f620000000400 */
[----:B------:R-:W-:-:S03]  /*7210*/  LEA.HI.SX32 R7, R7, R59, 0x1b ;  /* 0x0000003b07077211 */ /* 0x000fc600078fdaff */
[----:B------:R-:W5:Y:S01]  /*7220*/  LDS.U16 R25, [R6+0x2] ;  /* 0x0000020006197984 */ /* 0x000f620000000400 */
[----:B------:R-:W-:-:S03]  /*7230*/  LEA R7, R7, UR11, 0x1 ;  /* 0x0000000b07077c11 */ /* 0x000fc6000f8e08ff */
[----:B------:R-:W5:Y:S04]  /*7240*/  LDS.U16 R52, [R8+0x6] ;  /* 0x0000060008347984 */ /* 0x000f680000000400 */
[----:B------:R-:W5:Y:S01]  /*7250*/  LDS.U16 R51, [R7+0x4] ;  /* 0x0000040007337984 */ /* 0x000f620000000400 */
[C---:B--2---:R-:W-:Y:S01]  /*7260*/  VIADD R24, R59.reuse, 0x6 ;  /* 0x000000063b187836 */ /* 0x044fe20000000000 */
[C---:B0-----:R-:W-:Y:S01]  /*7270*/  IADD3 R26, R59.reuse, 0x7, RZ ;  /* 0x000000073b1a7810 */ /* 0x041fe20007ffe0ff */
[C---:B------:R-:W-:Y:S01]  /*7280*/  VIADD R27, R59.reuse, 0x8 ;  /* 0x000000083b1b7836 */ /* 0x040fe20000000000 */
[C---:B---3--:R-:W-:Y:S01]  /*7290*/  IADD3 R28, R59.reuse, 0x9, RZ ;  /* 0x000000093b1c7810 */ /* 0x048fe20007ffe0ff */
[C---:B------:R-:W-:Y:S01]  /*72a0*/  VIADD R29, R59.reuse, 0xa ;  /* 0x0000000a3b1d7836 */ /* 0x040fe20000000000 */
[----:B------:R-:W-:Y:S01]  /*72b0*/  LEA.HI.SX32 R24, R24, R59, 0x1b ;  /* 0x0000003b18187211 */ /* 0x000fe200078fdaff */
[C---:B-1----:R-:W-:Y:S01]  /*72c0*/  VIADD R48, R59.reuse, 0xc ;  /* 0x0000000c3b307836 */ /* 0x042fe20000000000 */
[C---:B------:R-:W-:Y:S01]  /*72d0*/  IADD3 R46, R59.reuse, 0xb, RZ ;  /* 0x0000000b3b2e7810 */ /* 0x040fe20007ffe0ff */
[----:B------:R-:W0:Y:S01]  /*72e0*/  LDS.U16 R54, [R9+0x8] ;  /* 0x0000080009367984 */ /* 0x000e220000000400 */
[----:B----4-:R-:W-:-:S02]  /*72f0*/  IADD3 R50, R59, 0xd, RZ ;  /* 0x0000000d3b327810 */ /* 0x010fc40007ffe0ff */
[----:B------:R-:W-:-:S04]  /*7300*/  IADD3 R22, R59, 0x5, RZ ;  /* 0x000000053b167810 */ /* 0x000fc80007ffe0ff */
[-C--:B------:R-:W-:Y:S01]  /*7310*/  LEA.HI.SX32 R22, R22, R59.reuse, 0x1b ;  /* 0x0000003b16167211 */ /* 0x080fe200078fdaff */
[----:B-----5:R-:W-:Y:S01]  /*7320*/  HADD2.F32 R47, -RZ, R23.H0_H0 ;  /* 0x20000017ff2f7230 */ /* 0x020fe20000004100 */
[----:B------:R-:W-:Y:S02]  /*7330*/  LEA R23, R24, UR11, 0x1 ;  /* 0x0000000b18177c11 */ /* 0x000fe4000f8e08ff */
[-C--:B------:R-:W-:Y:S01]  /*7340*/  LEA.HI.SX32 R24, R26, R59.reuse, 0x1b ;  /* 0x0000003b1a187211 */ /* 0x080fe200078fdaff */
[----:B------:R-:W-:Y:S01]  /*7350*/  HADD2.F32 R49, -RZ, R25.H0_H0 ;  /* 0x20000019ff317230 */ /* 0x000fe20000004100 */
[-C--:B------:R-:W-:Y:S01]  /*7360*/  LEA.HI.SX32 R26, R28, R59.reuse, 0x1b ;  /* 0x0000003b1c1a7211 */ /* 0x080fe200078fdaff */
[----:B------:R-:W-:Y:S01]  /*7370*/  HADD2.F32 R52, -RZ, R52.H0_H0 ;  /* 0x20000034ff347230 */ /* 0x000fe20000004100 */
[-C--:B------:R-:W-:Y:S02]  /*7380*/  LEA.HI.SX32 R25, R27, R59.reuse, 0x1b ;  /* 0x0000003b1b197211 */ /* 0x080fe400078fdaff */
[----:B------:R-:W-:Y:S01]  /*7390*/  LEA R22, R22, UR11, 0x1 ;  /* 0x0000000b16167c11 */ /* 0x000fe2000f8e08ff */
[----:B------:R-:W-:Y:S01]  /*73a0*/  FMUL.FTZ R56, R47, -1.4426950216293334961 ;  /* 0xbfb8aa3b2f387820 */ /* 0x000fe20000410000 */
[-C--:B------:R-:W-:Y:S01]  /*73b0*/  LEA.HI.SX32 R28, R46, R59.reuse, 0x1b ;  /* 0x0000003b2e1c7211 */ /* 0x080fe200078fdaff */
[----:B------:R-:W-:Y:S01]  /*73c0*/  HADD2.F32 R51, -RZ, R51.H0_H0 ;  /* 0x20000033ff337230 */ /* 0x000fe20000004100 */
[-C--:B------:R-:W-:Y:S01]  /*73d0*/  LEA.HI.SX32 R27, R29, R59.reuse, 0x1b ;  /* 0x0000003b1d1b7211 */ /* 0x080fe200078fdaff */
[----:B------:R-:W-:Y:S01]  /*73e0*/  FMUL.FTZ R58, R49, -1.4426950216293334961 ;  /* 0xbfb8aa3b313a7820 */ /* 0x000fe20000410000 */
[-C--:B------:R-:W-:Y:S01]  /*73f0*/  LEA.HI.SX32 R46, R50, R59.reuse, 0x1b ;  /* 0x0000003b322e7211 */ /* 0x080fe200078fdaff */
[----:B------:R-:W-:Y:S01]  /*7400*/  LDS.U16 R53, [R22+0xa] ;  /* 0x00000a0016357984 */ /* 0x000fe20000000400 */
[----:B------:R-:W-:Y:S01]  /*7410*/  LEA.HI.SX32 R29, R48, R59, 0x1b ;  /* 0x0000003b301d7211 */ /* 0x000fe200078fdaff */
[C---:B------:R-:W-:Y:S01]  /*7420*/  VIADD R48, R59.reuse, 0xe ;  /* 0x0000000e3b307836 */ /* 0x040fe20000000000 */
[----:B------:R-:W-:Y:S01]  /*7430*/  IADD3 R50, R59, 0xf, RZ ;  /* 0x0000000f3b327810 */ /* 0x000fe20007ffe0ff */
[----:B------:R-:W-:Y:S01]  /*7440*/  LDS.U16 R55, [R23+0xc] ;  /* 0x00000c0017377984 */ /* 0x000fe20000000400 */
[----:B------:R-:W-:-:S02]  /*7450*/  LEA R24, R24, UR11, 0x1 ;  /* 0x0000000b18187c11 */ /* 0x000fc4000f8e08ff */
[-C--:B------:R-:W-:Y:S01]  /*7460*/  LEA.HI.SX32 R50, R50, R59.reuse, 0x1b ;  /* 0x0000003b32327211 */ /* 0x080fe200078fdaff */
[----:B------:R1:W-:Y:S01]  /*7470*/  MUFU.EX2 R82, R58 ;  /* 0x0000003a00527308 */ /* 0x0003e20000000800 */
[----:B------:R-:W-:Y:S01]  /*7480*/  LEA R27, R27, UR11, 0x1 ;  /* 0x0000000b1b1b7c11 */ /* 0x000fe2000f8e08ff */
[----:B------:R-:W2:Y:S01]  /*7490*/  LDS.U16 R78, [R24+0xe] ;  /* 0x00000e00184e7984 */ /* 0x000ea20000000400 */
[----:B------:R-:W-:Y:S02]  /*74a0*/  LEA.HI.SX32 R48, R48, R59, 0x1b ;  /* 0x0000003b30307211 */ /* 0x000fe400078fdaff */
[----:B------:R-:W-:Y:S01]  /*74b0*/  LEA R28, R28, UR11, 0x1 ;  /* 0x0000000b1c1c7c11 */ /* 0x000fe2000f8e08ff */
[----:B------:R-:W3:Y:S01]  /*74c0*/  LDS.U16 R60, [R27+0x14] ;  /* 0x000014001b3c7984 */ /* 0x000ee20000000400 */
[----:B------:R-:W-:Y:S01]  /*74d0*/  LEA R29, R29, UR11, 0x1 ;  /* 0x0000000b1d1d7c11 */ /* 0x000fe2000f8e08ff */
[----:B-1----:R-:W-:Y:S01]  /*74e0*/  FMUL.FTZ R58, R52, -1.4426950216293334961 ;  /* 0xbfb8aa3b343a7820 */ /* 0x002fe20000410000 */
[----:B------:R-:W-:Y:S01]  /*74f0*/  LEA R50, R50, UR11, 0x1 ;  /* 0x0000000b32327c11 */ /* 0x000fe2000f8e08ff */
[----:B------:R1:W-:Y:S01]  /*7500*/  MUFU.EX2 R81, R56 ;  /* 0x0000003800517308 */ /* 0x0003e20000000800 */
[----:B------:R-:W-:Y:S01]  /*7510*/  LEA R25, R25, UR11, 0x1 ;  /* 0x0000000b19197c11 */ /* 0x000fe2000f8e08ff */
[----:B------:R-:W4:Y:S01]  /*7520*/  LDS.U16 R61, [R28+0x16] ;  /* 0x000016001c3d7984 */ /* 0x000f220000000400 */
[----:B------:R-:W-:-:S02]  /*7530*/  LEA R26, R26, UR11, 0x1 ;  /* 0x0000000b1a1a7c11 */ /* 0x000fc4000f8e08ff */
[----:B------:R-:W-:Y:S01]  /*7540*/  LEA R48, R48, UR11, 0x1 ;  /* 0x0000000b30307c11 */ /* 0x000fe2000f8e08ff */
[----:B------:R-:W5:Y:S01]  /*7550*/  LDS.U16 R79, [R29+0x18] ;  /* 0x000018001d4f7984 */ /* 0x000f620000000400 */
[----:B------:R-:W-:Y:S01]  /*7560*/  LEA R46, R46, UR11, 0x1 ;  /* 0x0000000b2e2e7c11 */ /* 0x000fe2000f8e08ff */
[----:B------:R0:W-:Y:S01]  /*7570*/  MUFU.EX2 R84, R58 ;  /* 0x0000003a00547308 */ /* 0x0001e20000000800 */
[----:B-1----:R-:W-:Y:S01]  /*7580*/  FMUL.FTZ R56, R51, -1.4426950216293334961 ;  /* 0xbfb8aa3b33387820 */ /* 0x002fe20000410000 */
[----:B------:R-:W1:Y:S04]  /*7590*/  LDS.U16 R80, [R25+0x10] ;  /* 0x0000100019507984 */ /* 0x000e680000000400 */
[----:B------:R-:W1:Y:S04]  /*75a0*/  LDS.U16 R57, [R26+0x12] ;  /* 0x000012001a397984 */ /* 0x000e680000000400 */
[----:B0-----:R-:W0:Y:S01]  /*75b0*/  LDS.U16 R58, [R50+0x1e] ;  /* 0x00001e00323a7984 */ /* 0x001e220000000400 */
[----:B------:R2:W-:Y:S03]  /*75c0*/  MUFU.EX2 R83, R56 ;  /* 0x0000003800537308 */ /* 0x0005e60000000800 */
[----:B------:R-:W0:Y:S04]  /*75d0*/  LDS.U16 R59, [R48+0x1c] ;  /* 0x00001c00303b7984 */ /* 0x000e280000000400 */
[----:B--2---:R-:W2:Y:S01]  /*75e0*/  LDS.U16 R56, [R46+0x1a] ;  /* 0x00001a002e387984 */ /* 0x004ea20000000400 */
[----:B------:R-:W-:-:S02]  /*75f0*/  HADD2.F32 R54, -RZ, R54.H0_H0 ;  /* 0x20000036ff367230 */ /* 0x000fc40000004100 */
[----:B------:R-:W-:-:S03]  /*7600*/  HADD2.F32 R78, -RZ, R78.H0_H0 ;  /* 0x2000004eff4e7230 */ /* 0x000fc60000004100 */
[----:B------:R-:W-:Y:S01]  /*7610*/  FMUL.FTZ R85, R54, -1.4426950216293334961 ;  /* 0xbfb8aa3b36557820 */ /* 0x000fe20000410000 */
[----:B------:R-:W-:Y:S02]  /*7620*/  HADD2.F32 R53, -RZ, R53.H0_H0 ;  /* 0x20000035ff357230 */ /* 0x000fe40000004100 */
[----:B---3--:R-:W-:Y:S02]  /*7630*/  HADD2.F32 R60, -RZ, R60.H0_H0 ;  /* 0x2000003cff3c7230 */ /* 0x008fe40000004100 */
[----:B------:R-:W-:Y:S01]  /*7640*/  FMUL.FTZ R89, R78, -1.4426950216293334961 ;  /* 0xbfb8aa3b4e597820 */ /* 0x000fe20000410000 */
[----:B------:R-:W-:Y:S01]  /*7650*/  HADD2.F32 R55, -RZ, R55.H0_H0 ;  /* 0x20000037ff377230 */ /* 0x000fe20000004100 */
[----:B------:R-:W3:Y:S01]  /*7660*/  MUFU.EX2 R85, R85 ;  /* 0x0000005500557308 */ /* 0x000ee20000000800 */
[----:B----4-:R-:W-:Y:S02]  /*7670*/  HADD2.F32 R61, -RZ, R61.H0_H0 ;  /* 0x2000003dff3d7230 */ /* 0x010fe40000004100 */
[----:B------:R-:W-:Y:S01]  /*7680*/  FMUL.FTZ R86, R53, -1.4426950216293334961 ;  /* 0xbfb8aa3b35567820 */ /* 0x000fe20000410000 */
[----:B-----5:R-:W-:-:S02]  /*7690*/  HADD2.F32 R79, -RZ, R79.H0_H0 ;  /* 0x2000004fff4f7230 */ /* 0x020fc40000004100 */
[----:B------:R-:W-:Y:S01]  /*76a0*/  FMUL.FTZ R92, R60, -1.4426950216293334961 ;  /* 0xbfb8aa3b3c5c7820 */ /* 0x000fe20000410000 */
[----:B------:R-:W-:Y:S01]  /*76b0*/  FMUL.FTZ R93, R61, -1.4426950216293334961 ;  /* 0xbfb8aa3b3d5d7820 */ /* 0x000fe20000410000 */
[----:B-1----:R-:W-:Y:S02]  /*76c0*/  HADD2.F32 R80, -RZ, R80.H0_H0 ;  /* 0x20000050ff507230 */ /* 0x002fe40000004100 */
[----:B------:R-:W-:Y:S01]  /*76d0*/  FMUL.FTZ R94, R79, -1.4426950216293334961 ;  /* 0xbfb8aa3b4f5e7820 */ /* 0x000fe20000410000 */
[----:B------:R-:W-:Y:S02]  /*76e0*/  HADD2.F32 R57, -RZ, R57.H0_H0 ;  /* 0x20000039ff397230 */ /* 0x000fe40000004100 */
[----:B0-----:R-:W-:Y:S02]  /*76f0*/  HADD2.F32 R58, -RZ, R58.H0_H0 ;  /* 0x2000003aff3a7230 */ /* 0x001fe40000004100 */
[----:B------:R-:W-:Y:S01]  /*7700*/  FMUL.FTZ R87, R55, -1.4426950216293334961 ;  /* 0xbfb8aa3b37577820 */ /* 0x000fe20000410000 */
[----:B------:R-:W-:Y:S01]  /*7710*/  HADD2.F32 R59, -RZ, R59.H0_H0 ;  /* 0x2000003bff3b7230 */ /* 0x000fe20000004100 */
[----:B------:R-:W0:Y:S01]  /*7720*/  MUFU.EX2 R89, R89 ;  /* 0x0000005900597308 */ /* 0x000e220000000800 */
[----:B------:R-:W-:Y:S01]  /*7730*/  FMUL.FTZ R97, R58, -1.4426950216293334961 ;  /* 0xbfb8aa3b3a617820 */ /* 0x000fe20000410000 */
[----:B------:R-:W-:Y:S01]  /*7740*/  FMUL.FTZ R90, R80, -1.4426950216293334961 ;  /* 0xbfb8aa3b505a7820 */ /* 0x000fe20000410000 */
[----:B--2---:R-:W-:-:S02]  /*7750*/  HADD2.F32 R56, -RZ, R56.H0_H0 ;  /* 0x20000038ff387230 */ /* 0x004fc40000004100 */
[----:B------:R-:W-:Y:S01]  /*7760*/  FMUL.FTZ R91, R57, -1.4426950216293334961 ;  /* 0xbfb8aa3b395b7820 */ /* 0x000fe20000410000 */
[----:B------:R-:W-:Y:S02]  /*7770*/  FMUL.FTZ R96, R59, -1.4426950216293334961 ;  /* 0xbfb8aa3b3b607820 */ /* 0x000fe40000410000 */
[----:B------:R-:W1:Y:S01]  /*7780*/  MUFU.EX2 R86, R86 ;  /* 0x0000005600567308 */ /* 0x000e620000000800 */
[----:B------:R-:W-:-:S07]  /*7790*/  FMUL.FTZ R95, R56, -1.4426950216293334961 ;  /* 0xbfb8aa3b385f7820 */ /* 0x000fce0000410000 */
[----:B------:R-:W2:Y:S01]  /*77a0*/  MUFU.EX2 R92, R92 ;  /* 0x0000005c005c7308 */ /* 0x000ea20000000800 */
[----:B---3--:R-:W-:-:S07]  /*77b0*/  FADD.FTZ R85, R85, 1 ;  /* 0x3f80000055557421 */ /* 0x008fce0000010000 */
[----:B------:R-:W3:Y:S08]  /*77c0*/  MUFU.EX2 R93, R93 ;  /* 0x0000005d005d7308 */ /* 0x000ef00000000800 */
[----:B------:R-:W4:Y:S01]  /*77d0*/  MUFU.EX2 R94, R94 ;  /* 0x0000005e005e7308 */ /* 0x000f220000000800 */
[----:B------:R-:W-:-:S07]  /*77e0*/  FADD.FTZ R81, R81, 1 ;  /* 0x3f80000051517421 */ /* 0x000fce0000010000 */
[----:B------:R-:W5:Y:S08]  /*77f0*/  MUFU.EX2 R87, R87 ;  /* 0x0000005700577308 */ /* 0x000f700000000800 */
[----:B------:R-:W5:Y:S01]  /*7800*/  MUFU.EX2 R97, R97 ;  /* 0x0000006100617308 */ /* 0x000f620000000800 */
[----:B------:R-:W-:-:S07]  /*7810*/  FADD.FTZ R82, R82, 1 ;  /* 0x3f80000052527421 */ /* 0x000fce0000010000 */
[----:B------:R-:W5:Y:S08]  /*7820*/  MUFU.EX2 R90, R90 ;  /* 0x0000005a005a7308 */ /* 0x000f700000000800 */
[----:B------:R-:W5:Y:S08]  /*7830*/  MUFU.EX2 R91, R91 ;  /* 0x0000005b005b7308 */ /* 0x000f700000000800 */
[----:B------:R-:W5:Y:S01]  /*7840*/  MUFU.EX2 R96, R96 ;  /* 0x0000006000607308 */ /* 0x000f620000000800 */
[----:B0-----:R-:W-:-:S07]  /*7850*/  FADD.FTZ R89, R89, 1 ;  /* 0x3f80000059597421 */ /* 0x001fce0000010000 */
[----:B------:R-:W0:Y:S01]  /*7860*/  MUFU.EX2 R95, R95 ;  /* 0x0000005f005f7308 */ /* 0x000e220000000800 */
[----:B------:R-:W-:Y:S01]  /*7870*/  FADD.FTZ R83, R83, 1 ;  /* 0x3f80000053537421 */ /* 0x000fe20000010000 */
[----:B------:R-:W-:Y:S01]  /*7880*/  FADD.FTZ R84, R84, 1 ;  /* 0x3f80000054547421 */ /* 0x000fe20000010000 */
[----:B-1----:R-:W-:Y:S01]  /*7890*/  FADD.FTZ R86, R86, 1 ;  /* 0x3f80000056567421 */ /* 0x002fe20000010000 */
[----:B--2---:R-:W-:-:S04]  /*78a0*/  FADD.FTZ R92, R92, 1 ;  /* 0x3f8000005c5c7421 */ /* 0x004fc80000010000 */
[----:B------:R-:W1:Y:S01]  /*78b0*/  MUFU.RCP R98, R81 ;  /* 0x0000005100627308 */ /* 0x000e620000001000 */
[----:B---3--:R-:W-:Y:S01]  /*78c0*/  FADD.FTZ R93, R93, 1 ;  /* 0x3f8000005d5d7421 */ /* 0x008fe20000010000 */
[----:B----4-:R-:W-:Y:S01]  /*78d0*/  FADD.FTZ R94, R94, 1 ;  /* 0x3f8000005e5e7421 */ /* 0x010fe20000010000 */
[----:B-----5:R-:W-:-:S05]  /*78e0*/  FADD.FTZ R87, R87, 1 ;  /* 0x3f80000057577421 */ /* 0x020fca0000010000 */
[----:B------:R1:W2:Y:S01]  /*78f0*/  MUFU.RCP R100, R82 ;  /* 0x0000005200647308 */ /* 0x0002a20000001000 */
[----:B------:R-:W-:-:S07]  /*7900*/  FADD.FTZ R97, R97, 1 ;  /* 0x3f80000061617421 */ /* 0x000fce0000010000 */
[----:B------:R-:W3:Y:S01]  /*7910*/  MUFU.RCP R85, R85 ;  /* 0x0000005500557308 */ /* 0x000ee20000001000 */
[----:B------:R-:W-:Y:S01]  /*7920*/  FADD.FTZ R90, R90, 1 ;  /* 0x3f8000005a5a7421 */ /* 0x000fe20000010000 */
[----:B------:R-:W-:Y:S01]  /*7930*/  FADD.FTZ R91, R91, 1 ;  /* 0x3f8000005b5b7421 */ /* 0x000fe20000010000 */
[----:B------:R-:W-:-:S05]  /*7940*/  FADD.FTZ R96, R96, 1 ;  /* 0x3f80000060607421 */ /* 0x000fca0000010000 */
[----:B------:R-:W4:Y:S01]  /*7950*/  MUFU.RCP R99, R84 ;  /* 0x0000005400637308 */ /* 0x000f220000001000 */
[----:B0-----:R-:W-:-:S07]  /*7960*/  FADD.FTZ R95, R95, 1 ;  /* 0x3f8000005f5f7421 */ /* 0x001fce0000010000 */
[----:B------:R-:W0:Y:S08]  /*7970*/  MUFU.RCP R114, R83 ;  /* 0x0000005300727308 */ /* 0x000e300000001000 */
[----:B------:R-:W5:Y:S08]  /*7980*/  MUFU.RCP R89, R89 ;  /* 0x0000005900597308 */ /* 0x000f700000001000 */
[----:B------:R-:W5:Y:S08]  /*7990*/  MUFU.RCP R83, R92 ;  /* 0x0000005c00537308 */ /* 0x000f700000001000 */
[----:B------:R-:W5:Y:S08]  /*79a0*/  MUFU.RCP R86, R86 ;  /* 0x0000005600567308 */ /* 0x000f700000001000 */
[----:B------:R-:W5:Y:S01]  /*79b0*/  MUFU.RCP R118, R93 ;  /* 0x0000005d00767308 */ /* 0x000f620000001000 */
[----:B-1----:R-:W-:-:S07]  /*79c0*/  FMUL.FTZ R82, R47, R98 ;  /* 0x000000622f527220 */ /* 0x002fce0000410000 */
[----:B------:R-:W1:Y:S01]  /*79d0*/  MUFU.RCP R116, R87 ;  /* 0x0000005700747308 */ /* 0x000e620000001000 */
[----:B--2---:R-:W-:-:S07]  /*79e0*/  FMUL.FTZ R49, R49, R100 ;  /* 0x0000006431317220 */ /* 0x004fce0000410000 */
[----:B------:R-:W2:Y:S01]  /*79f0*/  MUFU.RCP R94, R94 ;  /* 0x0000005e005e7308 */ /* 0x000ea20000001000 */
[----:B---3--:R-:W-:-:S07]  /*7a00*/  FMUL.FTZ R54, R54, R85 ;  /* 0x0000005536367220 */ /* 0x008fce0000410000 */
[----:B------:R-:W3:Y:S08]  /*7a10*/  MUFU.RCP R81, R90 ;  /* 0x0000005a00517308 */ /* 0x000ef00000001000 */
[----:B------:R-:W3:Y:S08]  /*7a20*/  MUFU.RCP R84, R91 ;  /* 0x0000005b00547308 */ /* 0x000ef00000001000 */
[----:B------:R-:W3:Y:S01]  /*7a30*/  MUFU.RCP R97, R97 ;  /* 0x0000006100617308 */ /* 0x000ee20000001000 */
[----:B------:R-:W-:-:S07]  /*7a40*/  FMUL.FTZ R82, R82, R45 ;  /* 0x0000002d52527220 */ /* 0x000fce0000410000 */
[----:B------:R-:W3:Y:S01]  /*7a50*/  MUFU.RCP R96, R96 ;  /* 0x0000006000607308 */ /* 0x000ee20000001000 */
[----:B------:R-:W-:Y:S01]  /*7a60*/  FMUL.FTZ R49, R49, R44 ;  /* 0x0000002c31317220 */ /* 0x000fe20000410000 */
[----:B----4-:R-:W-:-:S06]  /*7a70*/  FMUL.FTZ R45, R52, R99 ;  /* 0x00000063342d7220 */ /* 0x010fcc0000410000 */
[----:B------:R-:W4:Y:S01]  /*7a80*/  MUFU.RCP R95, R95 ;  /* 0x0000005f005f7308 */ /* 0x000f220000001000 */
[----:B------:R-:W-:Y:S01]  /*7a90*/  FMUL.FTZ R54, R54, R41 ;  /* 0x0000002936367220 */ /* 0x000fe20000410000 */
[----:B0-----:R-:W-:Y:S01]  /*7aa0*/  FMUL.FTZ R44, R51, R114 ;  /* 0x00000072332c7220 */ /* 0x001fe20000410000 */
[----:B-----5:R-:W-:Y:S01]  /*7ab0*/  FMUL.FTZ R41, R78, R89 ;  /* 0x000000594e297220 */ /* 0x020fe20000410000 */
[----:B------:R-:W-:Y:S01]  /*7ac0*/  FMUL.FTZ R60, R60, R83 ;  /* 0x000000533c3c7220 */ /* 0x000fe20000410000 */
[----:B------:R-:W-:Y:S01]  /*7ad0*/  FMUL.FTZ R53, R53, R86 ;  /* 0x0000005635357220 */ /* 0x000fe20000410000 */
[----:B------:R-:W-:Y:S01]  /*7ae0*/  FMUL.FTZ R45, R45, R42 ;  /* 0x0000002a2d2d7220 */ /* 0x000fe20000410000 */
[----:B------:R-:W-:Y:S01]  /*7af0*/  FMUL.FTZ R61, R61, R118 ;  /* 0x000000763d3d7220 */ /* 0x000fe20000410000 */
[----:B------:R-:W-:Y:S01]  /*7b00*/  FMUL.FTZ R44, R44, R43 ;  /* 0x0000002b2c2c7220 */ /* 0x000fe20000410000 */
[----:B-1----:R-:W-:Y:S01]  /*7b10*/  FMUL.FTZ R42, R55, R116 ;  /* 0x00000074372a7220 */ /* 0x002fe20000410000 */
[----:B------:R-:W-:Y:S01]  /*7b20*/  FMUL.FTZ R41, R41, R38 ;  /* 0x0000002629297220 */ /* 0x000fe20000410000 */
[----:B--2---:R-:W-:Y:S01]  /*7b30*/  FMUL.FTZ R38, R79, R94 ;  /* 0x0000005e4f267220 */ /* 0x004fe20000410000 */
        /* <DEDUP_REMOVED lines=90> */
.L_x_3601:
[----:B------:R-:W-:Y:S05]  /*80e0*/  BSYNC B0 ;  /* 0x0000000000007941 */ /* 0x000fea0003800000 */
.L_x_3600:
        /* <DEDUP_REMOVED lines=9> */
[----:B------:R-:W-:Y:S01]  /*8180*/  UIADD3 UR8, UP0, UR8, 0x800, URZ ;  /* 0x0000080008087890 */ /* 0x000fe2000ff1e03f */
[-C--:B------:R-:W-:Y:S01]  /*8190*/  ISETP.GE.AND P6, PT, R113, R39.reuse, PT ;  /* 0x000000277100720c */ /* 0x080fe20003fc6270 */
[----:B------:R-:W-:Y:S01]  /*81a0*/  IMAD.U32 R6, RZ, RZ, UR7 ;  /* 0x00000007ff067e24 */ /* 0x000fe2000f8e00ff */
[----:B------:R-:W-:Y:S01]  /*81b0*/  IADD3 R7, P0, R4, UR18, RZ ;  /* 0x0000001204077c10 */ /* 0x000fe2000ff1e0ff */
[----:B------:R-:W-:Y:S01]  /*81c0*/  UIADD3.X UR9, URZ, UR9, URZ, UP0, !UPT ;  /* 0x000000093f097290 */ /* 0x000fe200087fe43f */
[----:B------:R-:W-:Y:S01]  /*81d0*/  IADD3 R4, P1, R21, UR12, RZ ;  /* 0x0000000c15047c10 */ /* 0x000fe2000ff3e0ff */
[----:B0-----:R-:W-:Y:S01]  /*81e0*/  IMAD R9, R109, UR11, R6 ;  /* 0x0000000b6d097c24 */ /* 0x001fe2000f8e0206 */
[----:B------:R-:W-:-:S02]  /*81f0*/  ISETP.GE.AND P3, PT, R0, R39, PT ;  /* 0x000000270000720c */ /* 0x000fc40003f66270 */
[----:B------:R-:W-:Y:S01]  /*8200*/  IADD3.X R20, R20, UR13, RZ, P1, !PT ;  /* 0x0000000d14147c10 */ /* 0x000fe20008ffe4ff */
[----:B------:R-:W0:Y:S01]  /*8210*/  LDC R0, c[0x0][0x224] ;  /* 0x00008900ff007b82 */ /* 0x000e220000000800 */
[----:B------:R-:W-:Y:S02]  /*8220*/  IADD3.X R5, R9, UR19, R5, P0, !PT ;  /* 0x0000001309057c10 */ /* 0x000fe400087fe405 */
[----:B------:R-:W-:Y:S02]  /*8230*/  LEA R4, P0, R7, R4, 0x1 ;  /* 0x0000000407047211 */ /* 0x000fe400078008ff */
        /* <DEDUP_REMOVED lines=24> */
[----:B0-----:R-:W-:-:S03]  /*83c0*/  ISETP.LE.AND P0, PT, R0, UR6, PT ;  /* 0x0000000600007c0c */ /* 0x001fc6000bf03270 */
        /* <DEDUP_REMOVED lines=11> */
.L_x_3603:
        /* <DEDUP_REMOVED lines=16> */
.L_x_5263:


//--------------------- .text._Z25selective_scan_fwd_kernelI32Selective_Scan_fwd_kernel_traitsILi64ELi16ELi1ELb1ELb0ELb0ELb0EN3c104HalfEfEEv13SSMParamsBase --------------------------
	.section	.text._Z25selective_scan_fwd_kernelI32Selective_Scan_fwd_kernel_traitsILi64ELi16ELi1ELb1ELb0ELb0ELb0EN3c104HalfEfEEv13SSMParamsBase,"ax",@progbits
	.align	128
        .global         _Z25selective_scan_fwd_kernelI32Selective_Scan_fwd_kernel_traitsILi64ELi16ELi1ELb1ELb0ELb0ELb0EN3c104HalfEfEEv13SSMParamsBase
        .type           _Z25selective_scan_fwd_kernelI32Selective_Scan_fwd_kernel_traitsILi64ELi16ELi1ELb1ELb0ELb0ELb0EN3c104HalfEfEEv13SSMParamsBase,@function
        .size           _Z25selective_scan_fwd_kernelI32Selective_Scan_fwd_kernel_traitsILi64ELi16ELi1ELb1ELb0ELb0ELb0EN3c104HalfEfEEv13SSMParamsBase,(.L_x_5264 - _Z25selective_scan_fwd_kernelI32Selective_Scan_fwd_kernel_traitsILi64ELi16ELi1ELb1ELb0ELb0ELb0EN3c104HalfEfEEv13SSMParamsBase)
        .other          _Z25selective_scan_fwd_kernelI32Selective_Scan_fwd_kernel_traitsILi64ELi16ELi1ELb1ELb0ELb0ELb0EN3c104HalfEfEEv13SSMParamsBase,@"STO_CUDA_ENTRY STV_DEFAULT"
_Z25selective_scan_fwd_kernelI32Selective_Scan_fwd_kernel_traitsILi64ELi16ELi1ELb1ELb0ELb0ELb0EN3c104HalfEfEEv13SSMParamsBase:
.text._Z25selective_scan_fwd_kernelI32Selective_Scan_fwd_kernel_traitsILi64ELi16ELi1ELb1ELb0ELb0ELb0EN3c104HalfEfEEv13SSMParamsBase:
        /* <DEDUP_REMOVED lines=79> */
.L_x_3642:
        /* <DEDUP_REMOVED lines=45> */
[----:B-1----:R-:W-:Y:S01]  /*07c0*/  FADD.FTZ R41, R20, R37 ;  /* 0x0000002514297221 */ /* 0x002fe20000010000 */
        /* <DEDUP_REMOVED lines=36> */
.L_x_3605:
[----:B------:R-:W-:Y:S05]  /*0a10*/  BSYNC B0 ;  /* 0x0000000000007941 */ /* 0x000fea0003800000 */
.L_x_3604:
        /* <DEDUP_REMOVED lines=36> */
.L_x_3607:
[----:B------:R-:W-:Y:S05]  /*0c60*/  BSYNC B0 ;  /* 0x0000000000007941 */ /* 0x000fea0003800000 */
.L_x_3606:
        /* <DEDUP_REMOVED lines=38> */
.L_x_3609:
[----:B------:R-:W-:Y:S05]  /*0ed0*/  BSYNC B0 ;  /* 0x0000000000007941 */ /* 0x000fea0003800000 */
.L_x_3608:
        /* <DEDUP_REMOVED lines=36> */
.L_x_3611:
[----:B------:R-:W-:Y:S05]  /*1120*/  BSYNC B0 ;  /* 0x0000000000007941 */ /* 0x000fea0003800000 */
.L_x_3610:
        /* <DEDUP_REMOVED lines=42> */
.L_x_3613:
[----:B------:R-:W-:Y:S05]  /*13d0*/  BSYNC B0 ;  /* 0x0000000000007941 */ /* 0x000fea0003800000 */
.L_x_3612:
        /* <DEDUP_REMOVED lines=40> */
.L_x_3615:
[----:B------:R-:W-:Y:S05]  /*1660*/  BSYNC B0 ;  /* 0x0000000000007941 */ /* 0x000fea0003800000 */
.L_x_3614:
        /* <DEDUP_REMOVED lines=42> */
.L_x_3617:
[----:B------:R-:W-:Y:S05]  /*1910*/  BSYNC B0 ;  /* 0x0000000000007941 */ /* 0x000fea0003800000 */
.L_x_3616:
        /* <DEDUP_REMOVED lines=40> */
.L_x_3619:
[----:B------:R-:W-:Y:S05]  /*1ba0*/  BSYNC B0 ;  /* 0x0000000000007941 */ /* 0x000fea0003800000 */
.L_x_3618:
        /* <DEDUP_REMOVED lines=42> */
.L_x_3621:
[----:B------:R-:W-:Y:S05]  /*1e50*/  BSYNC B0 ;  /* 0x0000000000007941 */ /* 0x000fea0003800000 */
.L_x_3620:
        /* <DEDUP_REMOVED lines=40> */
.L_x_3623:
[----:B------:R-:W-:Y:S05]  /*20e0*/  BSYNC B0 ;  /* 0x0000000000007941 */ /* 0x000fea0003800000 */
.L_x_3622:
        /* <DEDUP_REMOVED lines=46> */
.L_x_3625:
[----:B------:R-:W-:Y:S05]  /*23d0*/  BSYNC B0 ;  /* 0x0000000000007941 */ /* 0x000fea0003800000 */
.L_x_3624:
        /* <DEDUP_REMOVED lines=33> */
.L_x_3627:
[----:B------:R-:W-:Y:S05]  /*25f0*/  BSYNC B0 ;  /* 0x0000000000007941 */ /* 0x000fea0003800000 */
.L_x_3626:
        /* <DEDUP_REMOVED lines=33> */
.L_x_3629:
[----:B------:R-:W-:Y:S05]  /*2810*/  BSYNC B0 ;  /* 0x0000000000007941 */ /* 0x000fea0003800000 */
.L_x_3628:
        /* <DEDUP_REMOVED lines=33> */
.L_x_3631:
[----:B------:R-:W-:Y:S05]  /*2a30*/  BSYNC B0 ;  /* 0x0000000000007941 */ /* 0x000fea0003800000 */
.L_x_3630:
        /* <DEDUP_REMOVED lines=33> */
.L_x_3633:
[----:B------:R-:W-:Y:S05]  /*2c50*/  BSYNC B0 ;  /* 0x0000000000007941 */ /* 0x000fea0003800000 */
.L_x_3632:
        /* <DEDUP_REMOVED lines=33> */
.L_x_3635:
[----:B------:R-:W-:Y:S05]  /*2e70*/  BSYNC B0 ;  /* 0x0000000000007941 */ /* 0x000fea0003800000 */
.L_x_3634:
        /* <DEDUP_REMOVED lines=32> */
.L_x_3641:
        /* <DEDUP_REMOVED lines=10> */
[C---:B------:R-:W-:Y:S02]  /*3120*/  IMAD R64, R20.reuse, UR8, RZ ;  /* 0x0000000814407c24 */ /* 0x040fe4000f8e02ff */
[----:B------:R-:W-:Y:S02]  /*3130*/  IMAD R24, R20, UR6, RZ ;  /* 0x0000000614187c24 */ /* 0x000fe4000f8e02ff */
[----:B------:R-:W-:Y:S01]  /*3140*/  IMAD R25, R93, UR9, R64 ;  /* 0x000000095d197c24 */ /* 0x000fe2000f8e0240 */
[----:B------:R-:W-:Y:S01]  /*3150*/  SHF.R.U32.HI R110, RZ, 0x5, R36 ;  /* 0x00000005ff6e7819 */ /* 0x000fe20000011624 */
        /* <DEDUP_REMOVED lines=18> */
[----:B------:R-:W-:Y:S01]  /*3280*/  FMUL.FTZ R111, R4, R73 ;  /* 0x00000049046f7220 */ /* 0x000fe20000410000 */
[----:B------:R-:W-:-:S04]  /*3290*/  MOV R4, R16 ;  /* 0x0000001000047202 */ /* 0x000fc80000000f00 */
        /* <DEDUP_REMOVED lines=33> */
[----:B------:R-:W-:Y:S01]  /*34b0*/  FMUL.FTZ R5, R107, R6 ;  /* 0x000000066b057220 */ /* 0x000fe20000410000 */
[----:B------:R-:W-:-:S05]  /*34c0*/  MOV R6, R2 ;  /* 0x0000000200067202 */ /* 0x000fca0000000f00 */
[----:B------:R-:W0:Y:S01]  /*34d0*/  MUFU.EX2 R104, R104 ;  /* 0x0000006800687308 */ /* 0x000e220000000800 */
[C---:B-1----:R-:W-:Y:S01]  /*34e0*/  FFMA.FTZ R21, R102.reuse, R7, R87 ;  /* 0x0000000766157223 */ /* 0x042fe20000010057 */
[----:B------:R-:W-:Y:S01]  /*34f0*/  FMUL.FTZ R22, R102, R5 ;  /* 0x0000000566167220 */ /* 0x000fe20000410000 */
[----:B------:R-:W-:Y:S02]  /*3500*/  MOV R5, R33 ;  /* 0x0000002100057202 */ /* 0x000fe40000000f00 */
[----:B------:R-:W-:-:S03]  /*3510*/  MOV R7, R31 ;  /* 0x0000001f00077202 */ /* 0x000fc60000000f00 */
[----:B------:R-:W1:Y:S01]  /*3520*/  MUFU.EX2 R111, R111 ;  /* 0x0000006f006f7308 */ /* 0x000e620000000800 */
[C---:B--2---:R-:W-:Y:S01]  /*3530*/  FFMA.FTZ R23, R109.reuse, R21, R88 ;  /* 0x000000156d177223 */ /* 0x044fe20000010058 */
[----:B------:R-:W-:Y:S01]  /*3540*/  FMUL.FTZ R21, R109, R22 ;  /* 0x000000166d157220 */ /* 0x000fe20000410000 */
[----:B------:R-:W-:-:S04]  /*3550*/  IMAD.WIDE.U32 R4, R93, UR6, R4 ;  /* 0x000000065d047c25 */ /* 0x000fc8000f8e0004 */
[----:B------:R-:W-:-:S04]  /*3560*/  IMAD.WIDE.U32 R6, R93, UR8, R6 ;  /* 0x000000085d067c25 */ /* 0x000fc8000f8e0006 */
[C---:B0-----:R-:W-:Y:S01]  /*3570*/  FFMA.FTZ R23, R104.reuse, R23, R89 ;  /* 0x0000001768177223 */ /* 0x041fe20000010059 */
[----:B------:R-:W-:-:S03]  /*3580*/  FMUL.FTZ R22, R104, R21 ;  /* 0x0000001568167220 */ /* 0x000fc60000410000 */
[C---:B-1----:R-:W-:Y:S01]  /*3590*/  FFMA.FTZ R21, R111.reuse, R23, R90 ;  /* 0x000000176f157223 */ /* 0x042fe2000001005a */
[----:B------:R-:W-:Y:S01]  /*35a0*/  FMUL.FTZ R20, R111, R22 ;  /* 0x000000166f147220 */ /* 0x000fe20000410000 */
[----:B------:R-:W-:Y:S01]  /*35b0*/  IMAD R23, R93, UR7, R24 ;  /* 0x000000075d177c24 */ /* 0x000fe2000f8e0218 */
[----:B------:R-:W-:Y:S02]  /*35c0*/  LEA R22, P1, R4, R10, 0x2 ;  /* 0x0000000a04167211 */ /* 0x000fe400078210ff */
[----:B------:R-:W0:Y:S01]  /*35d0*/  SHFL.UP PT, R64, R21, 0x1, RZ ;  /* 0x0420000015407989 */ /* 0x000e2200000e00ff */
[----:B---3--:R-:W-:Y:S02]  /*35e0*/  LEA R24, P2, R6, R12, 0x2 ;  /* 0x0000000c06187211 */ /* 0x008fe400078410ff */
[----:B------:R-:W-:Y:S01]  /*35f0*/  IADD3 R23, R5, R23, RZ ;  /* 0x0000001705177210 */ /* 0x000fe20007ffe0ff */
[----:B------:R-:W1:Y:S01]  /*3600*/  SHFL.UP PT, R115, R20, 0x1, RZ ;  /* 0x0420000014737989 */ /* 0x000e6200000e00ff */
[----:B------:R-:W-:-:S02]  /*3610*/  IADD3 R5, R7, R25, RZ ;  /* 0x0000001907057210 */ /* 0x000fc40007ffe0ff */
[----:B------:R-:W-:Y:S02]  /*3620*/  LEA.HI.X R23, R4, R11, R23, 0x2, P1 ;  /* 0x0000000b04177211 */ /* 0x000fe400008f1417 */
[----:B------:R-:W-:Y:S02]  /*3630*/  ISETP.GE.AND P1, PT, R34, 0x1, PT ;  /* 0x000000012200780c */ /* 0x000fe40003f26270 */
[----:B------:R-:W-:Y:S01]  /*3640*/  LEA.HI.X R25, R6, R13, R5, 0x2, P2 ;  /* 0x0000000d06197211 */ /* 0x000fe200010f1405 */
[----:B------:R-:W2:Y:S01]  /*3650*/  S2R R7, SR_CgaCtaId ;  /* 0x0000000000077919 */ /* 0x000ea20000008800 */
[----:B------:R3:W5:Y:S09]  /*3660*/  LDG.E R106, desc[UR12][R22.64] ;  /* 0x0000000c166a7981 */ /* 0x000772000c1e1900 */
[----:B0-----:R-:W-:Y:S01]  /*3670*/  @P1 FFMA.FTZ R21, R20, R64, R21 ;  /* 0x0000004014151223 */ /* 0x001fe20000010015 */
[----:B------:R-:W-:Y:S01]  /*3680*/  ISETP.NE.AND P2, PT, R34, 0x1f, PT ;  /* 0x0000001f2200780c */ /* 0x000fe20003f45270 */
[----:B------:R0:W5:Y:S01]  /*3690*/  LDG.E R113, desc[UR12][R24.64] ;  /* 0x0000000c18717981 */ /* 0x000162000c1e1900 */
[----:B------:R-:W-:Y:S01]  /*36a0*/  MOV R64, 0x400 ;  /* 0x0000040000407802 */ /* 0x000fe20000000f00 */
[----:B-1----:R-:W-:Y:S01]  /*36b0*/  @P1 FMUL.FTZ R20, R20, R115 ;  /* 0x0000007314141220 */ /* 0x002fe20000410000 */
[----:B------:R-:W-:Y:S01]  /*36c0*/  ISETP.GE.AND P1, PT, R34, 0x2, PT ;  /* 0x000000022200780c */ /* 0x000fe20003f26270 */
[----:B------:R-:W1:Y:S01]  /*36d0*/  SHFL.UP PT, R4, R21, 0x2, RZ ;  /* 0x0440000015047989 */ /* 0x000e6200000e00ff */
[----:B---3--:R-:W-:Y:S01]  /*36e0*/  MOV R23, RZ ;  /* 0x000000ff00177202 */ /* 0x008fe20000000f00 */
[----:B------:R-:W-:Y:S01]  /*36f0*/  BSSY B0, `(.L_x_3637) ;  /* 0x0000032000007945 */ /* 0x000fe20003800000 */
[----:B------:R-:W-:Y:S01]  /*3700*/  MOV R22, 0x3f800000 ;  /* 0x3f80000000167802 */ /* 0x000fe20000000f00 */
[----:B------:R-:W3:Y:S04]  /*3710*/  SHFL.UP PT, R5, R20, 0x2, RZ ;  /* 0x0440000014057989 */ /* 0x000ee800000e00ff */
[----:B------:R-:W-:-:S02]  /*3720*/  @!P2 SHF.R.U32.HI R6, RZ, 0x2, R36 ;  /* 0x00000002ff06a819 */ /* 0x000fc40000011624 */
[----:B--2---:R-:W-:-:S04]  /*3730*/  LEA R64, R7, R64, 0x18 ;  /* 0x0000004007407211 */ /* 0x004fc800078ec0ff */
[----:B0-----:R-:W-:-:S05]  /*3740*/  @!P0 LEA R24, R93, R64, 0x3 ;  /* 0x000000405d188211 */ /* 0x001fca00078e18ff */
[----:B------:R-:W-:Y:S01]  /*3750*/  @!P0 LDS.64 R22, [R24+0x870] ;  /* 0x0008700018168984 */ /* 0x000fe20000000a00 */
[C---:B-1----:R-:W-:Y:S01]  /*3760*/  @P1 FFMA.FTZ R21, R20.reuse, R4, R21 ;  /* 0x0000000414151223 */ /* 0x042fe20000010015 */
[----:B---3--:R-:W-:-:S04]  /*3770*/  @P1 FMUL.FTZ R20, R20, R5 ;  /* 0x0000000514141220 */ /* 0x008fc80000410000 */
        /* <DEDUP_REMOVED lines=17> */
[----:B------:R-:W-:Y:S02]  /*3890*/  ISETP.NE.AND P1, PT, R110, RZ, PT ;  /* 0x000000ff6e00720c */ /* 0x000fe40003f25270 */
[----:B------:R-:W-:Y:S01]  /*38a0*/  @!P2 IADD3 R25, R64, R5, RZ ;  /* 0x000000054019a210 */ /* 0x000fe20007ffe0ff */
[----:B------:R-:W-:Y:S01]  /*38b0*/  SHFL.UP PT, R108, R20, 0x1, RZ ;  /* 0x04200000146c7989 */ /* 0x000fe200000e00ff */
[----:B------:R-:W-:-:S03]  /*38c0*/  ISETP.NE.AND P3, PT, R34, RZ, P1 ;  /* 0x000000ff2200720c */ /* 0x000fc60000f65270 */
[----:B------:R0:W-:Y:S01]  /*38d0*/  @!P2 STS.64 [R25+0x850], R20 ;  /* 0x000850141900a388 */ /* 0x0001e20000000a00 */
[----:B------:R-:W-:Y:S05]  /*38e0*/  BAR.SYNC.DEFER_BLOCKING 0x0 ;  /* 0x0000000000007b1d */ /* 0x000fea0000010000 */
[----:B------:R-:W-:Y:S02]  /*38f0*/  @P1 ISETP.NE.AND P2, PT, R34, RZ, PT ;  /* 0x000000ff2200120c */ /* 0x000fe40003f45270 */
[----:B------:R-:W-:Y:S02]  /*3900*/  @P1 MOV R24, R22 ;  /* 0x0000001600181202 */ /* 0x000fe40000000f00 */
[----:B0-----:R-:W-:Y:S01]  /*3910*/  @P1 MOV R25, R23 ;  /* 0x0000001700191202 */ /* 0x001fe20000000f00 */
[----:B------:R-:W0:Y:S02]  /*3920*/  LDS.128 R4, [R64+0x850] ;  /* 0x0008500040047984 */ /* 0x000e240000000c00 */
[C---:B0-----:R-:W-:Y:S01]  /*3930*/  @P1 FMUL.FTZ R117, R108.reuse, R4 ;  /* 0x000000046c751220 */ /* 0x041fe20000410000 */
[----:B------:R-:W-:Y:S01]  /*3940*/  FFMA.FTZ R110, R5, R6, R7 ;  /* 0x00000006056e7223 */ /* 0x000fe20000010007 */
[----:B------:R-:W-:-:S03]  /*3950*/  @P3 FFMA.FTZ R5, R108, R5, R115 ;  /* 0x000000056c053223 */ /* 0x000fc60000010073 */
        /* <DEDUP_REMOVED lines=8> */
[----:B------:R0:W-:Y:S01]  /*39e0*/  @!P1 STS.64 [R64+0x868], R22 ;  /* 0x0008681640009388 */ /* 0x0001e20000000a00 */
[----:B------:R-:W-:Y:S02]  /*39f0*/  @!P1 MOV R108, R22 ;  /* 0x00000016006c9202 */ /* 0x000fe40000000f00 */
[----:B------:R-:W-:-:S07]  /*3a00*/  @!P1 MOV R115, R23 ;  /* 0x0000001700739202 */ /* 0x000fce0000000f00 */
.L_x_3638:
[----:B------:R-:W-:Y:S05]  /*3a10*/  BSYNC B0 ;  /* 0x0000000000007941 */ /* 0x000fea0003800000 */
.L_x_3637:
        /* <DEDUP_REMOVED lines=33> */
.L_x_3640:
[----:B------:R-:W-:Y:S05]  /*3c30*/  BSYNC B0 ;  /* 0x0000000000007941 */ /* 0x000fea0003800000 */
.L_x_3639:
        /* <DEDUP_REMOVED lines=19> */
.L_x_3636:
[----:B------:R-:W-:Y:S01]  /*3d70*/  BAR.SYNC.DEFER_BLOCKING 0x0 ;  /* 0x0000000000007b1d */ /* 0x000fe20000010000 */
[----:B0-----:R-:W-:Y:S02]  /*3d80*/  SHF.L.U32 R4, R36, 0x1, RZ ;  /* 0x0000000124047819 */ /* 0x001fe400000006ff */
[----:B------:R-:W-:Y:S02]  /*3d90*/  F2FP.F16.F32.PACK_AB R7, R72, R71 ;  /* 0x000000474807723e */ /* 0x000fe400000000ff */
[----:B------:R-:W-:-:S03]  /*3da0*/  LOP3.LUT R41, R4, 0xffffffc0, RZ, 0xc0, !PT ;  /* 0xffffffc004297812 */ /* 0x000fc600078ec0ff */
[----:B------:R-:W0:Y:S01]  /*3db0*/  LDC.64 R46, c[0x0][0x2b0] ;  /* 0x0000ac00ff2e7b82 */ /* 0x000e220000000a00 */
[----:B------:R-:W-:Y:S01]  /*3dc0*/  F2FP.F16.F32.PACK_AB R6, R69, R68 ;  /* 0x000000444506723e */ /* 0x000fe200000000ff */
[----:B------:R-:W-:Y:S01]  /*3dd0*/  ULDC.64 UR4, c[0x0][0x2b8] ;  /* 0x0000ae0000047ab9 */ /* 0x000fe20000000a00 */
[----:B------:R-:W-:Y:S02]  /*3de0*/  LEA R9, R34, R41, 0x1 ;  /* 0x0000002922097211 */ /* 0x000fe400078e08ff */
[----:B------:R-:W-:Y:S02]  /*3df0*/  IADD3 R41, R41, R34, RZ ;  /* 0x0000002229297210 */ /* 0x000fe40007ffe0ff */
[----:B------:R-:W-:Y:S01]  /*3e00*/  LEA R42, R9, R64, 0x4 ;  /* 0x00000040092a7211 */ /* 0x000fe200078e20ff */
[----:B------:R-:W1:Y:S01]  /*3e10*/  LDC.64 R48, c[0x0][0x308] ;  /* 0x0000c200ff307b82 */ /* 0x000e620000000a00 */
[----:B------:R-:W-:Y:S02]  /*3e20*/  F2FP.F16.F32.PACK_AB R5, R66, R65 ;  /* 0x000000414205723e */ /* 0x000fe400000000ff */
[----:B------:R-:W-:-:S02]  /*3e30*/  F2FP.F16.F32.PACK_AB R4, R63, R62 ;  /* 0x0000003e3f04723e */ /* 0x000fc400000000ff */
[----:B------:R-:W-:Y:S02]  /*3e40*/  F2FP.F16.F32.PACK_AB R11, R61, R60 ;  /* 0x0000003c3d0b723e */ /* 0x000fe400000000ff */
[----:B------:R-:W-:Y:S02]  /*3e50*/  F2FP.F16.F32.PACK_AB R10, R59, R58 ;  /* 0x0000003a3b0a723e */ /* 0x000fe400000000ff */
[----:B------:R-:W-:Y:S01]  /*3e60*/  F2FP.F16.F32.PACK_AB R9, R57, R56 ;  /* 0x000000383909723e */ /* 0x000fe200000000ff */
[----:B------:R2:W-:Y:S01]  /*3e70*/  STS.128 [R42], R4 ;  /* 0x000000042a007388 */ /* 0x0005e20000000c00 */
[----:B------:R-:W-:Y:S02]  /*3e80*/  F2FP.F16.F32.PACK_AB R8, R55, R54 ;  /* 0x000000363708723e */ /* 0x000fe400000000ff */
[----:B------:R-:W-:Y:S02]  /*3e90*/  LEA R64, R41, R64, 0x4 ;  /* 0x0000004029407211 */ /* 0x000fe400078e20ff */
[----:B------:R-:W-:Y:S01]  /*3ea0*/  SHF.L.U32 R24, R30, 0xa, RZ ;  /* 0x0000000a1e187819 */ /* 0x000fe200000006ff */
[----:B------:R-:W-:Y:S01]  /*3eb0*/  STS.128 [R42+0x10], R8 ;  /* 0x000010082a007388 */ /* 0x000fe20000000c00 */
[----:B------:R-:W-:-:S03]  /*3ec0*/  NOP ;  /* 0x0000000000007918 */ /* 0x000fc60000000000 */
[----:B----4-:R-:W3:Y:S01]  /*3ed0*/  LDS.128 R12, [R64] ;  /* 0x00000000400c7984 */ /* 0x010ee20000000c00 */
        /* <DEDUP_REMOVED lines=24> */
.L_x_3643:
        /* <DEDUP_REMOVED lines=10> */
.L_x_5264:


//--------------------- .text._Z25selective_scan_fwd_kernelI32Selective_Scan_fwd_kernel_traitsILi64ELi16ELi1ELb1ELb0ELb0ELb1EN3c104HalfEfEEv13SSMParamsBase --------------------------
	.section	.text._Z25selective_scan_fwd_kernelI32Selective_Scan_fwd_kernel_traitsILi64ELi16ELi1ELb1ELb0ELb0ELb1EN3c104HalfEfEEv13SSMParamsBase,"ax",@progbits
	.align	128
        .global         _Z25selective_scan_fwd_kernelI32Selective_Scan_fwd_kernel_traitsILi64ELi16ELi1ELb1ELb0ELb0ELb1EN3c104HalfEfEEv13SSMParamsBase
        .type           _Z25selective_scan_fwd_kernelI32Selective_Scan_fwd_kernel_traitsILi64ELi16ELi1ELb1ELb0ELb0ELb1EN3c104HalfEfEEv13SSMParamsBase,@function
        .size           _Z25selective_scan_fwd_kernelI32Selective_Scan_fwd_kernel_traitsILi64ELi16ELi1ELb1ELb0ELb0ELb1EN3c104HalfEfEEv13SSMParamsBase,(.L_x_5265 - _Z25selective_scan_fwd_kernelI32Selective_Scan_fwd_kernel_traitsILi64ELi16ELi1ELb1ELb0ELb0ELb1EN3c104HalfEfEEv13SSMParamsBase)
        .other          _Z25selective_scan_fwd_kernelI32Selective_Scan_fwd_kernel_traitsILi64ELi16ELi1ELb1ELb0ELb0ELb1EN3c104HalfEfEEv13SSMParamsBase,@"STO_CUDA_ENTRY STV_DEFAULT"
_Z25selective_scan_fwd_kernelI32Selective_Scan_fwd_kernel_traitsILi64ELi16ELi1ELb1ELb0ELb0ELb1EN3c104HalfEfEEv13SSMParamsBase:
.text._Z25selective_scan_fwd_kernelI32Selective_Scan_fwd_kernel_traitsILi64ELi16ELi1ELb1ELb0ELb0ELb1EN3c104HalfEfEEv13SSMParamsBase:
        /* <DEDUP_REMOVED lines=46> */
[C---:B---3--:R-:W-:Y:S01]  /*02e0*/  IMAD.WIDE.U32 R2, R42.reuse, R30, UR4 ;  /* 0x000000042a027e25 */ /* 0x048fe2000f8e001e */
[----:B------:R-:W-:Y:S01]  /*02f0*/  ULDC.64 UR4, c[0x0][0x230] ;  /* 0x00008c0000047ab9 */ /* 0x000fe20000000a00 */
[----:B------:R-:W-:Y:S01]  /*0300*/  ULDC.64 UR8, c[0x0][0x268] ;  /* 0x00009a0000087ab9 */ /* 0x000fe20000000a00 */
[----:B------:R-:W-:Y:S01]  /*0310*/  MOV R32, RZ ;  /* 0x000000ff00207202 */ /* 0x000fe20000000f00 */
[----:B0-----:R-:W-:Y:S01]  /*0320*/  IMAD R0, R11, UR14, R42 ;  /* 0x0000000e0b007c24 */ /* 0x001fe2000f8e022a */
[----:B------:R-:W-:Y:S01]  /*0330*/  IADD3 R31, R3, R31, RZ ;  /* 0x0000001f031f7210 */ /* 0x000fe20007ffe0ff */
[----:B------:R-:W-:Y:S01]  /*0340*/  IMAD.WIDE.U32 R4, R42, R28, UR6 ;  /* 0x000000062a047e25 */ /* 0x000fe2000f8e001c */
[----:B------:R-:W-:Y:S01]  /*0350*/  ULDC.64 UR6, c[0x0][0x248] ;  /* 0x0000920000067ab9 */ /* 0x000fe20000000a00 */
[----:B------:R-:W-:-:S02]  /*0360*/  LEA R30, P0, R2, R6, 0x1 ;  /* 0x00000006021e7211 */ /* 0x000fc400078008ff */
[----:B------:R-:W-:Y:S01]  /*0370*/  IMAD R3, R41, UR4, RZ ;  /* 0x0000000429037c24 */ /* 0x000fe2000f8e02ff */
[----:B------:R-:W-:Y:S01]  /*0380*/  IADD3 R29, R5, R29, RZ ;  /* 0x0000001d051d7210 */ /* 0x000fe20007ffe0ff */
[----:B------:R-:W-:Y:S01]  /*0390*/  IMAD R0, R0, R13, RZ ;  /* 0x0000000d00007224 */ /* 0x000fe200078e02ff */
[----:B------:R-:W-:Y:S01]  /*03a0*/  LEA.HI.X R31, R2, R7, R31, 0x1, P0 ;  /* 0x00000007021f7211 */ /* 0x000fe200000f0c1f */
[----:B------:R-:W-:Y:S01]  /*03b0*/  IMAD.WIDE.U32 R26, R42, UR4, RZ ;  /* 0x000000042a1a7c25 */ /* 0x000fe2000f8e00ff */
[----:B------:R-:W-:Y:S01]  /*03c0*/  ULDC UR4, c[0x0][0x21c] ;  /* 0x0000870000047ab9 */ /* 0x000fe20000000800 */
[----:B------:R-:W-:Y:S02]  /*03d0*/  LEA R28, P1, R4, R8, 0x1 ;  /* 0x00000008041c7211 */ /* 0x000fe400078208ff */
[----:B------:R-:W-:Y:S02]  /*03e0*/  IMAD R37, R42, UR5, R3 ;  /* 0x000000052a257c24 */ /* 0x000fe4000f8e0203 */
[----:B------:R-:W-:Y:S01]  /*03f0*/  IMAD R3, R41, UR8, RZ ;  /* 0x0000000829037c24 */ /* 0x000fe2000f8e02ff */
[----:B------:R-:W-:Y:S01]  /*0400*/  LEA.HI.X R29, R4, R9, R29, 0x1, P1 ;  /* 0x00000009041d7211 */ /* 0x000fe200008f0c1d */
[----:B------:R-:W-:Y:S01]  /*0410*/  IMAD R34, R0, UR4, RZ ;  /* 0x0000000400227c24 */ /* 0x000fe2000f8e02ff */
[----:B------:R-:W-:Y:S01]  /*0420*/  IADD3 R37, R27, R37, RZ ;  /* 0x000000251b257210 */ /* 0x000fe20007ffe0ff */
[----:B------:R-:W-:-:S02]  /*0430*/  IMAD R5, R41, UR6, RZ ;  /* 0x0000000629057c24 */ /* 0x000fc4000f8e02ff */
[----:B------:R-:W-:Y:S01]  /*0440*/  IMAD R33, R42, UR9, R3 ;  /* 0x000000092a217c24 */ /* 0x000fe2000f8e0203 */
[----:B-1----:R-:W-:Y:S01]  /*0450*/  SHF.L.U32 R0, R38, 0x1, RZ ;  /* 0x0000000126007819 */ /* 0x002fe200000006ff */
[----:B------:R-:W-:Y:S01]  /*0460*/  IMAD R5, R42, UR7, R5 ;  /* 0x000000072a057c24 */ /* 0x000fe2000f8e0205 */
[----:B------:R-:W-:Y:S01]  /*0470*/  LOP3.LUT R59, R38, 0x1f, RZ, 0xc0, !PT ;  /* 0x0000001f263b7812 */ /* 0x000fe200078ec0ff */
[----:B------:R-:W-:Y:S01]  /*0480*/  IMAD.WIDE.U32 R24, R42, UR6, RZ ;  /* 0x000000062a187c25 */ /* 0x000fe2000f8e00ff */
[----:B------:R-:W-:-:S03]  /*0490*/  LOP3.LUT R63, R0, 0xffffffc0, RZ, 0xc0, !PT ;  /* 0xffffffc0003f7812 */ /* 0x000fc600078ec0ff */
[----:B------:R-:W-:Y:S01]  /*04a0*/  IMAD.WIDE.U32 R2, R42, UR8, RZ ;  /* 0x000000082a027c25 */ /* 0x000fe2000f8e00ff */
[----:B------:R-:W-:Y:S02]  /*04b0*/  LOP3.LUT R0, R63, 0x1f, R38, 0xf8, !PT ;  /* 0x0000001f3f007812 */ /* 0x000fe400078ef826 */
[----:B------:R-:W-:Y:S02]  /*04c0*/  IADD3 R35, R25, R5, RZ ;  /* 0x0000000519237210 */ /* 0x000fe40007ffe0ff */
[----:B------:R-:W-:Y:S02]  /*04d0*/  IADD3 R33, R3, R33, RZ ;  /* 0x0000002103217210 */ /* 0x000fe40007ffe0ff */
[----:B--2---:R-:W-:-:S07]  /*04e0*/  IADD3 R63, R63, R36, RZ ;  /* 0x000000243f3f7210 */ /* 0x004fce0007ffe0ff */
.L_x_3682:
[----:B------:R-:W-:Y:S01]  /*04f0*/  BAR.SYNC.DEFER_BLOCKING 0x0 ;  /* 0x0000000000007b1d */ /* 0x000fe20000010000 */
[----:B0-----:R-:W-:-:S05]  /*0500*/  IMAD.WIDE R4, R0, 0x10, R30 ;  /* 0x0000001000047825 */ /* 0x001fca00078e021e */
        /* <DEDUP_REMOVED lines=36> */
[--C-:B-1----:R-:W-:Y:S01]  /*0750*/  FADD.FTZ R63, R20, R39.reuse ;  /* 0x00000027143f7221 */ /* 0x102fe20000010000 */
        /* <DEDUP_REMOVED lines=43> */
.L_x_3645:
[----:B------:R-:W-:Y:S05]  /*0a10*/  BSYNC B0 ;  /* 0x0000000000007941 */ /* 0x000fea0003800000 */
.L_x_3644:
        /* <DEDUP_REMOVED lines=36> */
.L_x_3647:
[----:B------:R-:W-:Y:S05]  /*0c60*/  BSYNC B0 ;  /* 0x0000000000007941 */ /* 0x000fea0003800000 */
.L_x_3646:
        /* <DEDUP_REMOVED lines=38> */
.L_x_3649:
[----:B------:R-:W-:Y:S05]  /*0ed0*/  BSYNC B0 ;  /* 0x0000000000007941 */ /* 0x000fea0003800000 */
.L_x_3648:
        /* <DEDUP_REMOVED lines=36> */
.L_x_3651:
[----:B------:R-:W-:Y:S05]  /*1120*/  BSYNC B0 ;  /* 0x0000000000007941 */ /* 0x000fea0003800000 */
.L_x_3650:
        /* <DEDUP_REMOVED lines=42> */
.L_x_3653:
[----:B------:R-:W-:Y:S05]  /*13d0*/  BSYNC B0 ;  /* 0x0000000000007941 */ /* 0x000fea0003800000 */
.L_x_3652:
        /* <DEDUP_REMOVED lines=40> */
.L_x_3655:
[----:B------:R-:W-:Y:S05]  /*1660*/  BSYNC B0 ;  /* 0x0000000000007941 */ /* 0x000fea0003800000 */
.L_x_3654:
        /* <DEDUP_REMOVED lines=42> */
.L_x_3657:
[----:B------:R-:W-:Y:S05]  /*1910*/  BSYNC B0 ;  /* 0x0000000000007941 */ /* 0x000fea0003800000 */
.L_x_3656:
        /* <DEDUP_REMOVED lines=40> */
.L_x_3659:
[----:B------:R-:W-:Y:S05]  /*1ba0*/  BSYNC B0 ;  /* 0x0000000000007941 */ /* 0x000fea0003800000 */
.L_x_3658:
        /* <DEDUP_REMOVED lines=42> */
.L_x_3661:
[----:B------:R-:W-:Y:S05]  /*1e50*/  BSYNC B0 ;  /* 0x0000000000007941 */ /* 0x000fea0003800000 */
.L_x_3660:
        /* <DEDUP_REMOVED lines=40> */
.L_x_3663:
[----:B------:R-:W-:Y:S05]  /*20e0*/  BSYNC B0 ;  /* 0x0000000000007941 */ /* 0x000fea0003800000 */
.L_x_3662:
        /* <DEDUP_REMOVED lines=46> */
.L_x_3665:
[----:B------:R-:W-:Y:S05]  /*23d0*/  BSYNC B0 ;  /* 0x0000000000007941 */ /* 0x000fea0003800000 */
.L_x_3664:
        /* <DEDUP_REMOVED lines=33> */
.L_x_3667:
[----:B------:R-:W-:Y:S05]  /*25f0*/  BSYNC B0 ;  /* 0x0000000000007941 */ /* 0x000fea0003800000 */
.L_x_3666:
        /* <DEDUP_REMOVED lines=33> */
.L_x_3669:
[----:B------:R-:W-:Y:S05]  /*2810*/  BSYNC B0 ;  /* 0x0000000000007941 */ /* 0x000fea0003800000 */
.L_x_3668:
        /* <DEDUP_REMOVED lines=33> */
.L_x_3671:
[----:B------:R-:W-:Y:S05]  /*2a30*/  BSYNC B0 ;  /* 0x0000000000007941 */ /* 0x000fea0003800000 */
.L_x_3670:
        /* <DEDUP_REMOVED lines=33> */
.L_x_3673:
[----:B------:R-:W-:Y:S05]  /*2c50*/  BSYNC B0 ;  /* 0x0000000000007941 */ /* 0x000fea0003800000 */
.L_x_3672:
        /* <DEDUP_REMOVED lines=33> */
.L_x_3675:
[----:B------:R-:W-:Y:S05]  /*2e70*/  BSYNC B0 ;  /* 0x0000000000007941 */ /* 0x000fea0003800000 */
.L_x_3674:
        /* <DEDUP_REMOVED lines=32> */
.L_x_3681:
        /* <DEDUP_REMOVED lines=153> */
.L_x_3678:
[----:B------:R-:W-:Y:S05]  /*3a10*/  BSYNC B0 ;  /* 0x0000000000007941 */ /* 0x000fea0003800000 */
.L_x_3677:
        /* <DEDUP_REMOVED lines=33> */
.L_x_3680:
[----:B------:R-:W-:Y:S05]  /*3c30*/  BSYNC B0 ;  /* 0x0000000000007941 */ /* 0x000fea0003800000 */
.L_x_3679:
        /* <DEDUP_REMOVED lines=19> */
.L_x_3676:
[----:B------:R-:W-:Y:S01]  /*3d70*/  BAR.SYNC.DEFER_BLOCKING 0x0 ;  /* 0x0000000000007b1d */ /* 0x000fe20000010000 */
[----:B0-----:R-:W-:Y:S02]  /*3d80*/  SHF.L.U32 R4, R38, 0x1, RZ ;  /* 0x0000000126047819 */ /* 0x001fe400000006ff */
        /* <DEDUP_REMOVED lines=22> */
[----:B----4-:R-:W4:Y:S01]  /*3ef0*/  LDS.128 R12, [R64] ;  /* 0x00000000400c7984 */ /* 0x010f220000000c00 */
[----:B------:R-:W-:Y:S01]  /*3f00*/  SHF.R.S32.HI R61, RZ, 0x1f, R60 ;  /* 0x0000001fff3d7819 */ /* 0x000fe2000001143c */
[C---:B0-----:R-:W-:Y:S01]  /*3f10*/  IMAD R66, R68.reuse, UR15, RZ ;  /* 0x0000000f44427c24 */ /* 0x041fe2000f8e02ff */
[----:B---3--:R-:W0:Y:S01]  /*3f20*/  LDC.64 R4, c[0x0][0x318] ;  /* 0x0000c600ff047b82 */ /* 0x008e220000000a00 */
[----:B------:R-:W3:Y:S02]  /*3f30*/  LDS.128 R16, [R64+0x200] ;  /* 0x0002000040107984 */ /* 0x000ee40000000c00 */
[----:B------:R-:W-:Y:S02]  /*3f40*/  IMAD R23, R69, UR14, R66 ;  /* 0x0000000e45177c24 */ /* 0x000fe4000f8e0242 */
[----:B------:R-:W-:-:S04]  /*3f50*/  IMAD.WIDE.U32 R6, R68, UR14, R60 ;  /* 0x0000000e44067c25 */ /* 0x000fc8000f8e003c */
[----:B-----5:R-:W-:Y:S01]  /*3f60*/  IMAD R11, R41, UR4, RZ ;  /* 0x00000004290b7c24 */ /* 0x020fe2000f8e02ff */
[----:B------:R-:W-:Y:S01]  /*3f70*/  IADD3 R7, R7, R23, RZ ;  /* 0x0000001707077210 */ /* 0x000fe20007ffe0ff */
[----:B--2---:R-:W-:Y:S02]  /*3f80*/  IMAD R8, R70, UR15, RZ ;  /* 0x0000000f46087c24 */ /* 0x004fe4000f8e02ff */
[C---:B------:R-:W-:Y:S02]  /*3f90*/  IMAD R11, R42.reuse, UR5, R11 ;  /* 0x000000052a0b7c24 */ /* 0x040fe4000f8e020b */
[----:B------:R-:W-:Y:S01]  /*3fa0*/  IMAD.WIDE.U32 R6, R42, UR4, R6 ;  /* 0x000000042a067c25 */ /* 0x000fe2000f8e0006 */
[----:B------:R-:W-:-:S03]  /*3fb0*/  ULDC.64 UR4, c[0x0][0x2c8] ;  /* 0x0000b20000047ab9 */ /* 0x000fc60000000a00 */
[----:B------:R-:W-:Y:S01]  /*3fc0*/  IMAD R65, R71, UR14, R8 ;  /* 0x0000000e47417c24 */ /* 0x000fe2000f8e0208 */
[----:B------:R-:W-:Y:S01]  /*3fd0*/  IADD3 R10, R7, R11, RZ ;  /* 0x0000000b070a7210 */ /* 0x000fe20007ffe0ff */
[----:B------:R-:W-:Y:S01]  /*3fe0*/  IMAD.WIDE.U32 R8, R70, UR14, R60 ;  /* 0x0000000e46087c25 */ /* 0x000fe2000f8e003c */
[----:B-1----:R-:W-:-:S03]  /*3ff0*/  LEA R66, P0, R6, R20, 0x1 ;  /* 0x0000001406427211 */ /* 0x002fc600078008ff */
[----:B------:R-:W-:Y:S01]  /*4000*/  IMAD R23, R41, UR6, RZ ;  /* 0x0000000629177c24 */ /* 0x000fe2000f8e02ff */
[----:B------:R-:W-:Y:S02]  /*4010*/  LEA.HI.X R67, R6, R21, R10, 0x1, P0 ;  /* 0x0000001506437211 */ /* 0x000fe400000f0c0a */
[----:B------:R-:W-:Y:S01]  /*4020*/  IADD3 R9, R9, R65, RZ ;  /* 0x0000004109097210 */ /* 0x000fe20007ffe0ff */
[----:B------:R-:W-:Y:S02]  /*4030*/  IMAD R23, R42, UR7, R23 ;  /* 0x000000072a177c24 */ /* 0x000fe4000f8e0217 */
[----:B------:R-:W-:-:S04]  /*4040*/  IMAD.WIDE R66, R0, 0x10, R66 ;  /* 0x0000001000427825 */ /* 0x000fc800078e0242 */
[----:B------:R-:W-:Y:S01]  /*4050*/  IMAD.WIDE.U32 R8, R42, UR6, R8 ;  /* 0x000000062a087c25 */ /* 0x000fe2000f8e0008 */
[----:B----4-:R-:W-:Y:S04]  /*4060*/  STG.E.128 desc[UR12][R66.64], R12 ;  /* 0x0000000c42007986 */ /* 0x010fe8000c101d0c */
[----:B------:R-:W-:Y:S01]  /*4070*/  IADD3 R7, R9, R23, RZ ;  /* 0x0000001709077210 */ /* 0x000fe20007ffe0ff */
[----:B---3--:R-:W-:Y:S01]  /*4080*/  STG.E.128 desc[UR12][R66.64+0x200], R16 ;  /* 0x0002001042007986 */ /* 0x008fe2000c101d0c */
[----:B------:R-:W-:Y:S01]  /*4090*/  BAR.SYNC.DEFER_BLOCKING 0x0 ;  /* 0x0000000000007b1d */ /* 0x000fe20000010000 */
[----:B0-----:R-:W-:-:S04]  /*40a0*/  LEA R68, P1, R8, R4, 0x1 ;  /* 0x0000000408447211 */ /* 0x001fc800078208ff */
[----:B------:R-:W-:-:S03]  /*40b0*/  LEA.HI.X R69, R8, R5, R7, 0x1, P1 ;  /* 0x0000000508457211 */ /* 0x000fc600008f0c07 */
[----:B------:R-:W-:-:S05]  /*40c0*/  IMAD.WIDE R68, R0, 0x10, R68 ;  /* 0x0000001000447825 */ /* 0x000fca00078e0244 */
[----:B------:R-:W2:Y:S04]  /*40d0*/  LDG.E.128 R4, desc[UR12][R68.64] ;  /* 0x0000000c44047981 */ /* 0x000ea8000c1e1d00 */
[----:B------:R-:W3:Y:S01]  /*40e0*/  LDG.E.128 R8, desc[UR12][R68.64+0x200] ;  /* 0x0002000c44087981 */ /* 0x000ee2000c1e1d00 */
[----:B------:R-:W-:Y:S02]  /*40f0*/  IADD3 R21, R63, R36, RZ ;  /* 0x000000243f157210 */ /* 0x000fe40007ffe0ff */
[----:B------:R-:W-:Y:S02]  /*4100*/  IADD3 R32, R32, 0x1, RZ ;  /* 0x0000000120207810 */ /* 0x000fe40007ffe0ff */
[----:B------:R-:W-:Y:S02]  /*4110*/  LEA R70, R21, R22, 0x4 ;  /* 0x0000001615467211 */ /* 0x000fe400078e20ff */
[----:B------:R-:W-:-:S02]  /*4120*/  IADD3 R30, P1, R30, 0x800, RZ ;  /* 0x000008001e1e7810 */ /* 0x000fc40007f3e0ff */
        /* <DEDUP_REMOVED lines=14> */
[--C-:B------:R-:W-:Y:S02]  /*4210*/  HADD2.F32 R9, -RZ, R23.reuse.H0_H0 ;  /* 0x20000017ff097230 */ /* 0x100fe40000004100 */
[----:B------:R-:W-:Y:S01]  /*4220*/  FMUL.FTZ R5, R21, -1.4426950216293334961 ;  /* 0xbfb8aa3b15057820 */ /* 0x000fe20000410000 */
[--C-:B------:R-:W-:Y:S02]  /*4230*/  HADD2.F32 R65, -RZ, R20.reuse.H0_H0 ;  /* 0x20000014ff417230 */ /* 0x100fe40000004100 */
[----:B------:R-:W-:Y:S01]  /*4240*/  FMUL.FTZ R7, R22, -1.4426950216293334961 ;  /* 0xbfb8aa3b16077820 */ /* 0x000fe20000410000 */
[----:B------:R1:W0:Y:S01]  /*4250*/  MUFU.EX2 R10, R4 ;  /* 0x00000004000a7308 */ /* 0x0002220000000800 */
[----:B------:R-:W-:Y:S02]  /*4260*/  HADD2.F32 R20, -RZ, R20.H1_H1 ;  /* 0x30000014ff147230 */ /* 0x000fe40000004100 */
[----:B------:R-:W-:Y:S01]  /*4270*/  FMUL.FTZ R67, R9, -1.4426950216293334961 ;  /* 0xbfb8aa3b09437820 */ /* 0x000fe20000410000 */
[----:B------:R-:W-:-:S02]  /*4280*/  HADD2.F32 R23, -RZ, R23.H1_H1 ;  /* 0x30000017ff177230 */ /* 0x000fc40000004100 */
[----:B------:R-:W-:Y:S01]  /*4290*/  FMUL.FTZ R17, R65, -1.4426950216293334961 ;  /* 0xbfb8aa3b41117820 */ /* 0x000fe20000410000 */
[----:B------:R-:W-:Y:S01]  /*42a0*/  FMUL.FTZ R18, R20, -1.4426950216293334961 ;  /* 0xbfb8aa3b14127820 */ /* 0x000fe20000410000 */
[----:B------:R2:W3:Y:S01]  /*42b0*/  MUFU.EX2 R11, R5 ;  /* 0x00000005000b7308 */ /* 0x0004e20000000800 */
[--C-:B-1----:R-:W-:Y:S02]  /*42c0*/  HADD2.F32 R4, -RZ, R12.reuse.H0_H0 ;  /* 0x2000000cff047230 */ /* 0x102fe40000004100 */
[----:B------:R-:W-:Y:S01]  /*42d0*/  FMUL.FTZ R68, R23, -1.4426950216293334961 ;  /* 0xbfb8aa3b17447820 */ /* 0x000fe20000410000 */
[----:B------:R-:W-:Y:S02]  /*42e0*/  HADD2.F32 R12, -RZ, R12.H1_H1 ;  /* 0x3000000cff0c7230 */ /* 0x000fe40000004100 */
[----:B------:R-:W-:Y:S02]  /*42f0*/  FMUL.FTZ R69, R4, -1.4426950216293334961 ;  /* 0xbfb8aa3b04457820 */ /* 0x000fe40000410000 */
[----:B------:R1:W4:Y:S01]  /*4300*/  MUFU.EX2 R66, R7 ;  /* 0x0000000700427308 */ /* 0x0003220000000800 */
[----:B--2---:R-:W-:-:S02]  /*4310*/  HADD2.F32 R5, -RZ, R13.H0_H0 ;  /* 0x2000000dff057230 */ /* 0x004fc40000004100 */
[----:B------:R-:W-:Y:S01]  /*4320*/  FMUL.FTZ R70, R12, -1.4426950216293334961 ;  /* 0xbfb8aa3b0c467820 */ /* 0x000fe20000410000 */
[----:B------:R-:W-:Y:S02]  /*4330*/  HADD2.F32 R13, -RZ, R13.H1_H1 ;  /* 0x3000000dff0d7230 */ /* 0x000fe40000004100 */
[----:B0-----:R-:W-:Y:S01]  /*4340*/  FADD.FTZ R10, R10, 1 ;  /* 0x3f8000000a0a7421 */ /* 0x001fe20000010000 */
[----:B------:R-:W-:Y:S01]  /*4350*/  FMUL.FTZ R71, R5, -1.4426950216293334961 ;  /* 0xbfb8aa3b05477820 */ /* 0x000fe20000410000 */
[----:B------:R0:W2:Y:S01]  /*4360*/  MUFU.EX2 R19, R6 ;  /* 0x0000000600137308 */ /* 0x0000a20000000800 */
[--C-:B-1----:R-:W-:Y:S02]  /*4370*/  HADD2.F32 R7, -RZ, R15.reuse.H0_H0 ;  /* 0x2000000fff077230 */ /* 0x102fe40000004100 */
[----:B------:R-:W-:Y:S01]  /*4380*/  FMUL.FTZ R72, R13, -1.4426950216293334961 ;  /* 0xbfb8aa3b0d487820 */ /* 0x000fe20000410000 */
[----:B------:R-:W-:Y:S02]  /*4390*/  HADD2.F32 R15, -RZ, R15.H1_H1 ;  /* 0x3000000fff0f7230 */ /* 0x000fe40000004100 */
[----:B---3--:R-:W-:Y:S01]  /*43a0*/  FADD.FTZ R11, R11, 1 ;  /* 0x3f8000000b0b7421 */ /* 0x008fe20000010000 */
[----:B------:R-:W-:-:S02]  /*43b0*/  FMUL.FTZ R75, R7, -1.4426950216293334961 ;  /* 0xbfb8aa3b074b7820 */ /* 0x000fc40000410000 */
[----:B------:R-:W-:Y:S01]  /*43c0*/  FMUL.FTZ R76, R15, -1.4426950216293334961 ;  /* 0xbfb8aa3b0f4c7820 */ /* 0x000fe20000410000 */
[--C-:B0-----:R-:W-:Y:S01]  /*43d0*/  HADD2.F32 R6, -RZ, R14.reuse.H0_H0 ;  /* 0x2000000eff067230 */ /* 0x101fe20000004100 */
[----:B------:R-:W0:Y:S01]  /*43e0*/  MUFU.EX2 R67, R67 ;  /* 0x0000004300437308 */ /* 0x000e220000000800 */
[----:B------:R-:W-:Y:S02]  /*43f0*/  HADD2.F32 R14, -RZ, R14.H1_H1 ;  /* 0x3000000eff0e7230 */ /* 0x000fe40000004100 */
[----:B----4-:R-:W-:Y:S01]  /*4400*/  FADD.FTZ R66, R66, 1 ;  /* 0x3f80000042427421 */ /* 0x010fe20000010000 */
[----:B------:R-:W-:Y:S02]  /*4410*/  FMUL.FTZ R73, R6, -1.4426950216293334961 ;  /* 0xbfb8aa3b06497820 */ /* 0x000fe40000410000 */
[----:B------:R-:W-:Y:S01]  /*4420*/  FMUL.FTZ R74, R14, -1.4426950216293334961 ;  /* 0xbfb8aa3b0e4a7820 */ /* 0x000fe20000410000 */
[----:B--2---:R-:W-:Y:S01]  /*4430*/  FADD.FTZ R19, R19, 1 ;  /* 0x3f80000013137421 */ /* 0x004fe20000010000 */
        /* <DEDUP_REMOVED lines=25> */
[----:B------:R-:W-:Y:S01]  /*45d0*/  MUFU.RCP R19, R19 ;  /* 0x0000001300137308 */ /* 0x000fe20000001000 */
[----:B0-----:R-:W-:-:S04]  /*45e0*/  FMUL.FTZ R22, R22, R81 ;  /* 0x0000005116167220 */ /* 0x001fc80000410000 */
[----:B------:R-:W-:-:S03]  /*45f0*/  FMUL.FTZ R22, R22, R45 ;  /* 0x0000002d16167220 */ /* 0x000fc60000410000 */
[----:B------:R-:W0:Y:S01]  /*4600*/  MUFU.RCP R77, R18 ;  /* 0x00000012004d7308 */ /* 0x000e220000001000 */
[----:B-1----:R-:W-:-:S04]  /*4610*/  FMUL.FTZ R9, R9, R82 ;  /* 0x0000005209097220 */ /* 0x002fc80000410000 */
[----:B------:R-:W-:Y:S02]  /*4620*/  FMUL.FTZ R9, R9, R44 ;  /* 0x0000002c09097220 */ /* 0x000fe40000410000 */
[----:B------:R-:W1:Y:S01]  /*4630*/  LDC.64 R44, c[0x0][0x2c0] ;  /* 0x0000b000ff2c7b82 */ /* 0x000e620000000a00 */
[----:B------:R-:W-:Y:S08]  /*4640*/  MUFU.RCP R83, R70 ;  /* 0x0000004600537308 */ /* 0x000ff00000001000 */
[----:B------:R-:W-:Y:S01]  /*4650*/  MUFU.RCP R18, R71 ;  /* 0x0000004700127308 */ /* 0x000fe20000001000 */
[----:B0-----:R-:W-:-:S04]  /*4660*/  FMUL.FTZ R20, R20, R77 ;  /* 0x0000004d14147220 */ /* 0x001fc80000410000 */
[----:B------:R-:W-:-:S03]  /*4670*/  FMUL.FTZ R20, R20, R49 ;  /* 0x0000003114147220 */ /* 0x000fc60000410000 */
[----:B------:R-:W0:Y:S01]  /*4680*/  MUFU.RCP R79, R10 ;  /* 0x0000000a004f7308 */ /* 0x000e220000001000 */
[----:B-1----:R-:W-:-:S07]  /*4690*/  IMAD.WIDE.U32 R60, R44, UR14, R60 ;  /* 0x0000000e2c3c7c25 */ /* 0x002fce000f8e003c */
[----:B------:R0:W1:Y:S08]  /*46a0*/  MUFU.RCP R80, R11 ;  /* 0x0000000b00507308 */ /* 0x0000700000001000 */
[----:B------:R-:W2:Y:S01]  /*46b0*/  MUFU.RCP R68, R68 ;  /* 0x0000004400447308 */ /* 0x000ea20000001000 */
[----:B0-----:R-:W-:-:S04]  /*46c0*/  FMUL.FTZ R11, R16, R79 ;  /* 0x0000004f100b7220 */ /* 0x001fc80000410000 */
[----:B------:R-:W-:-:S03]  /*46d0*/  FMUL.FTZ R11, R11, R48 ;  /* 0x000000300b0b7220 */ /* 0x000fc60000410000 */
[----:B------:R-:W0:Y:S01]  /*46e0*/  MUFU.RCP R67, R74 ;  /* 0x0000004a00437308 */ /* 0x000e220000001000 */
[----:B-1----:R-:W-:-:S04]  /*46f0*/  FMUL.FTZ R10, R21, R80 ;  /* 0x00000050150a7220 */ /* 0x002fc80000410000 */
[----:B------:R-:W-:-:S03]  /*4700*/  FMUL.FTZ R10, R10, R47 ;  /* 0x0000002f0a0a7220 */ /* 0x000fc60000410000 */
[----:B------:R1:W3:Y:S08]  /*4710*/  MUFU.RCP R78, R17 ;  /* 0x00000011004e7308 */ /* 0x0002f00000001000 */
[----:B------:R-:W4:Y:S01]  /*4720*/  MUFU.RCP R69, R69 ;  /* 0x0000004500457308 */ /* 0x000f220000001000 */
[----:B-1----:R-:W-:Y:S01]  /*4730*/  FMUL.FTZ R17, R8, R19 ;  /* 0x0000001308117220 */ /* 0x002fe20000410000 */
[----:B------:R-:W-:Y:S01]  /*4740*/  FMUL.FTZ R19, R12, R83 ;  /* 0x000000530c137220 */ /* 0x000fe20000410000 */
[----:B------:R-:W-:Y:S01]  /*4750*/  FMUL.FTZ R12, R5, R18 ;  /* 0x00000012050c7220 */ /* 0x000fe20000410000 */
[----:B--2---:R-:W-:Y:S01]  /*4760*/  FMUL.FTZ R8, R23, R68 ;  /* 0x0000004417087220 */ /* 0x004fe20000410000 */
[----:B0-----:R-:W-:Y:S01]  /*4770*/  FMUL.FTZ R5, R14, R67 ;  /* 0x000000430e057220 */ /* 0x001fe20000410000 */
[----:B------:R-:W-:Y:S01]  /*4780*/  FMUL.FTZ R17, R17, R46 ;  /* 0x0000002e11117220 */ /* 0x000fe20000410000 */
[----:B------:R-:W-:Y:S01]  /*4790*/  FMUL.FTZ R52, R19, R52 ;  /* 0x0000003413347220 */ /* 0x000fe20000410000 */
[----:B------:R-:W0:Y:S01]  /*47a0*/  MUFU.RCP R72, R72 ;  /* 0x0000004800487308 */ /* 0x000e220000001000 */
[----:B---3--:R-:W-:Y:S01]  /*47b0*/  FMUL.FTZ R65, R65, R78 ;  /* 0x0000004e41417220 */ /* 0x008fe20000410000 */
[----:B------:R-:W-:Y:S01]  /*47c0*/  FMUL.FTZ R8, R8, R43 ;  /* 0x0000002b08087220 */ /* 0x000fe20000410000 */
[----:B------:R-:W-:Y:S01]  /*47d0*/  FMUL.FTZ R12, R12, R53 ;  /* 0x000000350c0c7220 */ /* 0x000fe20000410000 */
[----:B------:R-:W-:Y:S01]  /*47e0*/  FMUL.FTZ R56, R5, R56 ;  /* 0x0000003805387220 */ /* 0x000fe20000410000 */
[----:B------:R-:W-:Y:S01]  /*47f0*/  FMUL.FTZ R65, R65, R50 ;  /* 0x0000003241417220 */ /* 0x000fe20000410000 */
[----:B------:R-:W-:-:S02]  /*4800*/  F2FP.F16.F32.PACK_AB R5, R10, R11 ;  /* 0x0000000b0a05723e */ /* 0x000fc400000000ff */
[----:B------:R-:W1:Y:S01]  /*4810*/  MUFU.RCP R73, R73 ;  /* 0x0000004900497308 */ /* 0x000e620000001000 */
[----:B----4-:R-:W-:-:S04]  /*4820*/  FMUL.FTZ R4, R4, R69 ;  /* 0x0000004504047220 */ /* 0x010fc80000410000 */
[----:B------:R-:W-:Y:S01]  /*4830*/  FMUL.FTZ R51, R4, R51 ;  /* 0x0000003304337220 */ /* 0x000fe20000410000 */
[----:B------:R-:W-:Y:S01]  /*4840*/  F2FP.F16.F32.PACK_AB R4, R20, R65 ;  /* 0x000000411404723e */ /* 0x000fe200000000ff */
[----:B------:R-:W-:Y:S01]  /*4850*/  IMAD R20, R44, UR15, RZ ;  /* 0x0000000f2c147c24 */ /* 0x000fe2000f8e02ff */
[----:B------:R-:W2:Y:S01]  /*4860*/  MUFU.RCP R66, R75 ;  /* 0x0000004b00427308 */ /* 0x000ea20000001000 */
[----:B0-----:R-:W-:Y:S02]  /*4870*/  FMUL.FTZ R13, R13, R72 ;  /* 0x000000480d0d7220 */ /* 0x001fe40000410000 */
[----:B------:R-:W-:Y:S02]  /*4880*/  IMAD R21, R45, UR14, R20 ;  /* 0x0000000e2d157c24 */ /* 0x000fe4000f8e0214 */
[----:B------:R-:W-:-:S03]  /*4890*/  FMUL.FTZ R13, R13, R54 ;  /* 0x000000360d0d7220 */ /* 0x000fc60000410000 */
[----:B------:R-:W0:Y:S01]  /*48a0*/  MUFU.RCP R76, R76 ;  /* 0x0000004c004c7308 */ /* 0x000e220000001000 */
[----:B-1----:R-:W-:Y:S01]  /*48b0*/  FMUL.FTZ R6, R6, R73 ;  /* 0x0000004906067220 */ /* 0x002fe20000410000 */
[----:B------:R-:W-:-:S03]  /*48c0*/  IADD3 R61, R61, R21, RZ ;  /* 0x000000153d3d7210 */ /* 0x000fc60007ffe0ff */
[----:B------:R-:W-:Y:S01]  /*48d0*/  FMUL.FTZ R55, R6, R55 ;  /* 0x0000003706377220 */ /* 0x000fe20000410000 */
[----:B------:R-:W-:Y:S01]  /*48e0*/  F2FP.F16.F32.PACK_AB R6, R22, R17 ;  /* 0x000000111606723e */ /* 0x000fe200000000ff */
[----:B------:R-:W-:Y:S01]  /*48f0*/  BAR.SYNC.DEFER_BLOCKING 0x0 ;  /* 0x0000000000007b1d */ /* 0x000fe20000010000 */
[----:B--2---:R-:W-:Y:S01]  /*4900*/  FMUL.FTZ R14, R7, R66 ;  /* 0x00000042070e7220 */ /* 0x004fe20000410000 */
[----:B------:R-:W-:Y:S02]  /*4910*/  F2FP.F16.F32.PACK_AB R7, R8, R9 ;  /* 0x000000090807723e */ /* 0x000fe400000000ff */
[----:B------:R-:W-:Y:S01]  /*4920*/  F2FP.F16.F32.PACK_AB R8, R52, R51 ;  /* 0x000000333408723e */ /* 0x000fe200000000ff */
[----:B------:R-:W-:Y:S01]  /*4930*/  FMUL.FTZ R14, R14, R57 ;  /* 0x000000390e0e7220 */ /* 0x000fe20000410000 */
[----:B------:R-:W-:Y:S02]  /*4940*/  F2FP.F16.F32.PACK_AB R9, R13, R12 ;  /* 0x0000000c0d09723e */ /* 0x000fe400000000ff */
[----:B------:R-:W1:Y:S01]  /*4950*/  LDC.64 R22, c[0x0][0x320] ;  /* 0x0000c800ff167b82 */ /* 0x000e620000000a00 */
[----:B------:R-:W-:Y:S01]  /*4960*/  F2FP.F16.F32.PACK_AB R10, R56, R55 ;  /* 0x00000037380a723e */ /* 0x000fe200000000ff */
[----:B0-----:R-:W-:-:S04]  /*4970*/  FMUL.FTZ R15, R15, R76 ;  /* 0x0000004c0f0f7220 */ /* 0x001fc80000410000 */
[----:B------:R-:W-:-:S05]  /*4980*/  FMUL.FTZ R15, R15, R58 ;  /* 0x0000003a0f0f7220 */ /* 0x000fca0000410000 */
[----:B------:R-:W-:Y:S01]  /*4990*/  F2FP.F16.F32.PACK_AB R11, R15, R14 ;  /* 0x0000000e0f0b723e */ /* 0x000fe200000000ff */
[----:B------:R0:W-:Y:S04]  /*49a0*/  STS.128 [R62], R4 ;  /* 0x000000043e007388 */ /* 0x0001e80000000c00 */
[----:B------:R-:W-:Y:S01]  /*49b0*/  STS.128 [R62+0x10], R8 ;  /* 0x000010083e007388 */ /* 0x000fe20000000c00 */
[----:B------:R-:W-:-:S03]  /*49c0*/  NOP ;  /* 0x0000000000007918 */ /* 0x000fc60000000000 */
[----:B------:R-:W2:Y:S04]  /*49d0*/  LDS.128 R12, [R64] ;  /* 0x00000000400c7984 */ /* 0x000ea80000000c00 */
[----:B------:R-:W3:Y:S01]  /*49e0*/  LDS.128 R16, [R64+0x200] ;  /* 0x0002000040107984 */ /* 0x000ee20000000c00 */
[----:B0-----:R-:W-:-:S04]  /*49f0*/  IMAD R5, R41, UR4, RZ ;  /* 0x0000000429057c24 */ /* 0x001fc8000f8e02ff */
        /* <DEDUP_REMOVED lines=8> */
[----:B--2---:R0:W-:Y:S04]  /*4a80*/  STG.E.128 desc[UR12][R4.64], R12 ;  /* 0x0000000c04007986 */ /* 0x0041e8000c101d0c */
[----:B---3--:R0:W-:Y:S03]  /*4a90*/  STG.E.128 desc[UR12][R4.64+0x200], R16 ;  /* 0x0002001004007986 */ /* 0x0081e6000c101d0c */
[----:B------:R-:W-:Y:S05]  /*4aa0*/  @!P0 BRA `(.L_x_3682) ;  /* 0xffffffb800908947 */ /* 0x000fea000383ffff */
[----:B------:R-:W-:Y:S05]  /*4ab0*/  EXIT ;  /* 0x000000000000794d */ /* 0x000fea0003800000 */
.L_x_3683:
        /* <DEDUP_REMOVED lines=12> */
.L_x_5265:


//--------------------- .text._Z25selective_scan_fwd_kernelI32Selective_Scan_fwd_kernel_traitsILi64ELi16ELi1ELb1ELb0ELb1ELb0EN3c104HalfEfEEv13SSMParamsBase --------------------------
	.section	.text._Z25selective_scan_fwd_kernelI32Selective_Scan_fwd_kernel_traitsILi64ELi16ELi1ELb1ELb0ELb1ELb0EN3c104HalfEfEEv13SSMParamsBase,"ax",@progbits
	.align	128
        .global         _Z25selective_scan_fwd_kernelI32Selective_Scan_fwd_kernel_traitsILi64ELi16ELi1ELb1ELb0ELb1ELb0EN3c104HalfEfEEv13SSMParamsBase
        .type           _Z25selective_scan_fwd_kernelI32Selective_Scan_fwd_kernel_traitsILi64ELi16ELi1ELb1ELb0ELb1ELb0EN3c104HalfEfEEv13SSMParamsBase,@function
        .size           _Z25selective_scan_fwd_kernelI32Selective_Scan_fwd_kernel_traitsILi64ELi16ELi1ELb1ELb0ELb1ELb0EN3c104HalfEfEEv13SSMParamsBase,(.L_x_5266 - _Z25selective_scan_fwd_kernelI32Selective_Scan_fwd_kernel_traitsILi64ELi16ELi1ELb1ELb0ELb1ELb0EN3c104HalfEfEEv13SSMParamsBase)
        .other          _Z25selective_scan_fwd_kernelI32Selective_Scan_fwd_kernel_traitsILi64ELi16ELi1ELb1ELb0ELb1ELb0EN3c104HalfEfEEv13SSMParamsBase,@"STO_CUDA_ENTRY STV_DEFAULT"
_Z25selective_scan_fwd_kernelI32Selective_Scan_fwd_kernel_traitsILi64ELi16ELi1ELb1ELb0ELb1ELb0EN3c104HalfEfEEv13SSMParamsBase:
.text._Z25selective_scan_fwd_kernelI32Selective_Scan_fwd_kernel_traitsILi64ELi16ELi1ELb1ELb0ELb1ELb0EN3c104HalfEfEEv13SSMParamsBase:
        /* <DEDUP_REMOVED lines=51> */
[----:B------:R-:W-:Y:S01]  /*0330*/  IMAD R9, R32, UR5, R5 ;  /* 0x0000000520097c24 */ /* 0x000fe2000f8e0205 */
[----:B------:R-:W-:Y:S11]  /*0340*/  @!P3 EXIT ;  /* 0x000000000000b94d */ /* 0x000ff60003800000 */
[----:B------:R-:W0:Y:S01]  /*0350*/  S2R R29, SR_TID.X ;  /* 0x00000000001d7919 */ /* 0x000e220000002100 */
[----:B------:R-:W-:Y:S01]  /*0360*/  @!P1 IADD3 R8, R8, 0x1, RZ ;  /* 0x0000000108089810 */ /* 0x000fe20007ffe0ff */
[----:B------:R-:W1:Y:S01]  /*0370*/  LDC.64 R18, c[0x0][0x2e0] ;  /* 0x0000b800ff127b82 */ /* 0x000e620000000a00 */
[----:B------:R-:W-:Y:S01]  /*0380*/  ISETP.NE.AND P1, PT, R10, RZ, PT ;  /* 0x000000ff0a00720c */ /* 0x000fe20003f25270 */
[----:B------:R-:W2:Y:S01]  /*0390*/  S2R R31, SR_LANEID ;  /* 0x00000000001f7919 */ /* 0x000ea20000000000 */
[----:B------:R-:W-:Y:S01]  /*03a0*/  @P0 IADD3 R8, R8, 0x1, RZ ;  /* 0x0000000108080810 */ /* 0x000fe20007ffe0ff */
[----:B------:R-:W-:Y:S01]  /*03b0*/  IMAD.WIDE.U32 R4, R32, UR6, RZ ;  /* 0x0000000620047c25 */ /* 0x000fe2000f8e00ff */
[----:B------:R-:W-:Y:S01]  /*03c0*/  ULDC.64 UR4, c[0x0][0x288] ;  /* 0x0000a20000047ab9 */ /* 0x000fe20000000a00 */
[----:B------:R-:W-:Y:S01]  /*03d0*/  ULDC.64 UR10, c[0x0][0x278] ;  /* 0x00009e00000a7ab9 */ /* 0x000fe20000000a00 */
[----:B------:R-:W-:Y:S01]  /*03e0*/  @!P2 IADD3 R8, -R8, RZ, RZ ;  /* 0x000000ff0808a210 */ /* 0x000fe20007ffe1ff */
[----:B------:R-:W3:Y:S01]  /*03f0*/  LDC.64 R14, c[0x0][0x2f0] ;  /* 0x0000bc00ff0e7b82 */ /* 0x000ee20000000a00 */
[----:B------:R-:W-:Y:S01]  /*0400*/  IMAD R11, R32, UR7, R11 ;  /* 0x00000007200b7c24 */ /* 0x000fe2000f8e020b */
[----:B------:R-:W-:Y:S01]  /*0410*/  ULDC.64 UR6, c[0x0][0x298] ;  /* 0x0000a60000067ab9 */ /* 0x000fe20000000a00 */
[----:B------:R-:W-:Y:S01]  /*0420*/  IADD3 R7, R7, R13, RZ ;  /* 0x0000000d07077210 */ /* 0x000fe20007ffe0ff */
[----:B------:R-:W-:Y:S01]  /*0430*/  IMAD R12, R36, UR6, RZ ;  /* 0x00000006240c7c24 */ /* 0x000fe2000f8e02ff */
[----:B------:R-:W-:-:S02]  /*0440*/  IADD3 R3, R3, R9, RZ ;  /* 0x0000000903037210 */ /* 0x000fc40007ffe0ff */
[----:B------:R-:W-:Y:S01]  /*0450*/  @!P1 LOP3.LUT R8, RZ, R10, RZ, 0x33, !PT ;  /* 0x0000000aff089212 */ /* 0x000fe200078e33ff */
[----:B------:R-:W4:Y:S01]  /*0460*/  LDC.64 R16, c[0x0][0x2f8] ;  /* 0x0000be00ff107b82 */ /* 0x000f220000000a00 */
[----:B------:R-:W-:Y:S01]  /*0470*/  IADD3 R5, R5, R11, RZ ;  /* 0x0000000b05057210 */ /* 0x000fe20007ffe0ff */
[----:B------:R-:W-:Y:S01]  /*0480*/  IMAD R10, R36, UR4, RZ ;  /* 0x00000004240a7c24 */ /* 0x000fe2000f8e02ff */
[----:B------:R-:W-:Y:S01]  /*0490*/  SHF.R.S32.HI R0, RZ, 0x1f, R8 ;  /* 0x0000001fff007819 */ /* 0x000fe20000011408 */
[----:B------:R-:W-:Y:S01]  /*04a0*/  IMAD.WIDE.U32 R2, R37, UR4, R2 ;  /* 0x0000000425027c25 */ /* 0x000fe2000f8e0002 */
[----:B------:R-:W-:-:S03]  /*04b0*/  UMOV UR4, URZ ;  /* 0x0000003f00047c82 */ /* 0x000fc60008000000 */
[----:B------:R-:W-:Y:S02]  /*04c0*/  IMAD R9, R0, UR10, RZ ;  /* 0x0000000a00097c24 */ /* 0x000fe4000f8e02ff */
[C---:B------:R-:W-:Y:S02]  /*04d0*/  IMAD R27, R37.reuse, UR5, R10 ;  /* 0x00000005251b7c24 */ /* 0x040fe4000f8e020a */
[C---:B------:R-:W-:Y:S02]  /*04e0*/  IMAD R25, R37.reuse, UR7, R12 ;  /* 0x0000000725197c24 */ /* 0x040fe4000f8e020c */
[----:B------:R-:W-:Y:S01]  /*04f0*/  IMAD.WIDE.U32 R4, R37, UR6, R4 ;  /* 0x0000000625047c25 */ /* 0x000fe2000f8e0004 */
[----:B0-----:R-:W-:Y:S02]  /*0500*/  SHF.L.U32 R0, R29, 0x1, RZ ;  /* 0x000000011d007819 */ /* 0x001fe400000006ff */
[----:B------:R-:W-:Y:S01]  /*0510*/  IADD3 R27, R3, R27, RZ ;  /* 0x0000001b031b7210 */ /* 0x000fe20007ffe0ff */
[----:B------:R-:W-:Y:S01]  /*0520*/  IMAD.WIDE.U32 R6, R8, UR10, R6 ;  /* 0x0000000a08067c25 */ /* 0x000fe2000f8e0006 */
[----:B------:R-:W-:-:S02]  /*0530*/  LOP3.LUT R0, R0, 0xffffffc0, RZ, 0xc0, !PT ;  /* 0xffffffc000007812 */ /* 0x000fc400078ec0ff */
[----:B------:R-:W-:Y:S01]  /*0540*/  IADD3 R25, R5, R25, RZ ;  /* 0x0000001905197210 */ /* 0x000fe20007ffe0ff */
[----:B------:R-:W-:Y:S01]  /*0550*/  IMAD R9, R8, UR11, R9 ;  /* 0x0000000b08097c24 */ /* 0x000fe2000f8e0209 */
[----:B-1----:R-:W-:Y:S02]  /*0560*/  LEA R24, P2, R6, R18, 0x1 ;  /* 0x0000001206187211 */ /* 0x002fe400078408ff */
[----:B---3--:R-:W-:Y:S02]  /*0570*/  LEA R28, P0, R2, R14, 0x1 ;  /* 0x0000000e021c7211 */ /* 0x008fe400078008ff */
[----:B------:R-:W-:Y:S02]  /*0580*/  IADD3 R23, R7, R9, RZ ;  /* 0x0000000907177210 */ /* 0x000fe40007ffe0ff */
[----:B----4-:R-:W-:Y:S02]  /*0590*/  LEA R26, P1, R4, R16, 0x1 ;  /* 0x00000010041a7211 */ /* 0x010fe400078208ff */
[----:B------:R-:W-:-:S02]  /*05a0*/  LOP3.LUT R30, R0, 0x1f, R29, 0xf8, !PT ;  /* 0x0000001f001e7812 */ /* 0x000fc400078ef81d */
[----:B------:R-:W-:Y:S02]  /*05b0*/  LEA.HI.X R23, R6, R19, R23, 0x1, P2 ;  /* 0x0000001306177211 */ /* 0x000fe400010f0c17 */
[----:B------:R-:W-:Y:S02]  /*05c0*/  LEA.HI.X R27, R2, R15, R27, 0x1, P0 ;  /* 0x0000000f021b7211 */ /* 0x000fe400000f0c1b */
[----:B------:R-:W-:Y:S02]  /*05d0*/  LEA.HI.X R25, R4, R17, R25, 0x1, P1 ;  /* 0x0000001104197211 */ /* 0x000fe400008f0c19 */
[----:B--2---:R-:W-:-:S07]  /*05e0*/  LOP3.LUT R29, R29, 0x1f, RZ, 0xc0, !PT ;  /* 0x0000001f1d1d7812 */ /* 0x004fce00078ec0ff */
.L_x_3722:
[----:B------:R-:W-:Y:S01]  /*05f0*/  BAR.SYNC.DEFER_BLOCKING 0x0 ;  /* 0x0000000000007b1d */ /* 0x000fe20000010000 */
[----:B-1----:R-:W-:Y:S02]  /*0600*/  MOV R2, R28 ;  /* 0x0000001c00027202 */ /* 0x002fe40000000f00 */
[----:B------:R-:W-:-:S03]  /*0610*/  MOV R3, R27 ;  /* 0x0000001b00037202 */ /* 0x000fc60000000f00 */
[----:B------:R-:W0:Y:S01]  /*0620*/  S2R R47, SR_TID.X ;  /* 0x00000000002f7919 */ /* 0x000e220000002100 */
        /* <DEDUP_REMOVED lines=24> */
[----:B------:R-:W-:Y:S01]  /*07b0*/  ISETP.GE.AND P6, PT, R21, 0x1, PT ;  /* 0x000000011500780c */ /* 0x000fe20003fc6270 */
[----:B------:R-:W-:Y:S01]  /*07c0*/  ULDC.U8 UR6, c[0x0][0x22e] ;  /* 0x00008b8000067ab9 */ /* 0x000fe20000000000 */
        /* <DEDUP_REMOVED lines=60> */
.L_x_3685:
[----:B------:R-:W-:Y:S05]  /*0b90*/  BSYNC B0 ;  /* 0x0000000000007941 */ /* 0x000fea0003800000 */
.L_x_3684:
        /* <DEDUP_REMOVED lines=36> */
.L_x_3687:
[----:B------:R-:W-:Y:S05]  /*0de0*/  BSYNC B0 ;  /* 0x0000000000007941 */ /* 0x000fea0003800000 */
.L_x_3686:
        /* <DEDUP_REMOVED lines=38> */
.L_x_3689:
[----:B------:R-:W-:Y:S05]  /*1050*/  BSYNC B0 ;  /* 0x0000000000007941 */ /* 0x000fea0003800000 */
.L_x_3688:
        /* <DEDUP_REMOVED lines=36> */
.L_x_3691:
[----:B------:R-:W-:Y:S05]  /*12a0*/  BSYNC B0 ;  /* 0x0000000000007941 */ /* 0x000fea0003800000 */
.L_x_3690:
        /* <DEDUP_REMOVED lines=42> */
.L_x_3693:
[----:B------:R-:W-:Y:S05]  /*1550*/  BSYNC B0 ;  /* 0x0000000000007941 */ /* 0x000fea0003800000 */
.L_x_3692:
        /* <DEDUP_REMOVED lines=40> */
.L_x_3695:
[----:B------:R-:W-:Y:S05]  /*17e0*/  BSYNC B0 ;  /* 0x0000000000007941 */ /* 0x000fea0003800000 */
.L_x_3694:
        /* <DEDUP_REMOVED lines=42> */
.L_x_3697:
[----:B------:R-:W-:Y:S05]  /*1a90*/  BSYNC B0 ;  /* 0x0000000000007941 */ /* 0x000fea0003800000 */
.L_x_3696:
        /* <DEDUP_REMOVED lines=40> */
.L_x_3699:
[----:B------:R-:W-:Y:S05]  /*1d20*/  BSYNC B0 ;  /* 0x0000000000007941 */ /* 0x000fea0003800000 */
.L_x_3698:
        /* <DEDUP_REMOVED lines=42> */
.L_x_3701:
[----:B------:R-:W-:Y:S05]  /*1fd0*/  BSYNC B0 ;  /* 0x0000000000007941 */ /* 0x000fea0003800000 */
.L_x_3700:
        /* <DEDUP_REMOVED lines=40> */
.L_x_3703:
[----:B------:R-:W-:Y:S05]  /*2260*/  BSYNC B0 ;  /* 0x0000000000007941 */ /* 0x000fea0003800000 */
.L_x_3702:
        /* <DEDUP_REMOVED lines=46> */
.L_x_3705:
[----:B------:R-:W-:Y:S05]  /*2550*/  BSYNC B0 ;  /* 0x0000000000007941 */ /* 0x000fea0003800000 */
.L_x_3704:
        /* <DEDUP_REMOVED lines=33> */
.L_x_3707:
[----:B------:R-:W-:Y:S05]  /*2770*/  BSYNC B0 ;  /* 0x0000000000007941 */ /* 0x000fea0003800000 */
.L_x_3706:
        /* <DEDUP_REMOVED lines=33> */
.L_x_3709:
[----:B------:R-:W-:Y:S05]  /*2990*/  BSYNC B0 ;  /* 0x0000000000007941 */ /* 0x000fea0003800000 */
.L_x_3708:
        /* <DEDUP_REMOVED lines=33> */
.L_x_3711:
[----:B------:R-:W-:Y:S05]  /*2bb0*/  BSYNC B0 ;  /* 0x0000000000007941 */ /* 0x000fea0003800000 */
.L_x_3710:
        /* <DEDUP_REMOVED lines=33> */
.L_x_3713:
[----:B------:R-:W-:Y:S05]  /*2dd0*/  BSYNC B0 ;  /* 0x0000000000007941 */ /* 0x000fea0003800000 */
.L_x_3712:
        /* <DEDUP_REMOVED lines=33> */
.L_x_3715:
[----:B------:R-:W-:Y:S05]  /*2ff0*/  BSYNC B0 ;  /* 0x0000000000007941 */ /* 0x000fea0003800000 */
.L_x_3714:
        /* <DEDUP_REMOVED lines=33> */
.L_x_3721:
        /* <DEDUP_REMOVED lines=21> */
[----:B------:R-:W-:Y:S02]  /*3360*/  IMAD R18, R36, UR18, RZ ;  /* 0x0000001224127c24 */ /* 0x000fe4000f8e02ff */
[----:B------:R-:W-:Y:S02]  /*3370*/  IMAD R16, R16, UR20, RZ ;  /* 0x0000001410107c24 */ /* 0x000fe4000f8e02ff */
[----:B------:R-:W-:Y:S01]  /*3380*/  IMAD R19, R37, UR19, R18 ;  /* 0x0000001325137c24 */ /* 0x000fe2000f8e0212 */
[----:B------:R-:W1:Y:S01]  /*3390*/  S2UR UR6, SR_CgaCtaId ;  /* 0x00000000000679c3 */ /* 0x000e620000008800 */
[----:B------:R-:W-:-:S02]  /*33a0*/  ISETP.GE.AND P1, PT, R31, 0x10, PT ;  /* 0x000000101f00780c */ /* 0x000fc40003f26270 */
[----:B------:R-:W-:Y:S01]  /*33b0*/  ISETP.NE.AND P2, PT, R31, 0x1f, PT ;  /* 0x0000001f1f00780c */ /* 0x000fe20003f45270 */
[----:B------:R-:W-:Y:S02]  /*33c0*/  UMOV UR5, 0x400 ;  /* 0x0000040000057882 */ /* 0x000fe40000000000 */
        /* <DEDUP_REMOVED lines=21> */
[----:B0-----:R-:W-:Y:S01]  /*3520*/  FFMA.FTZ R12, R86, R104, R85 ;  /* 0x00000068560c7223 */ /* 0x001fe20000010055 */
[----:B----4-:R0:W-:Y:S04]  /*3530*/  STS.128 [R0], R4 ;  /* 0x0000000400007388 */ /* 0x0101e80000000c00 */
[----:B--2---:R-:W-:Y:S02]  /*3540*/  STS.128 [R0+0x200], R8 ;  /* 0x0002000800007388 */ /* 0x004fe40000000c00 */
[----:B------:R-:W2:Y:S01]  /*3550*/  MUFU.EX2 R102, R102 ;  /* 0x0000006600667308 */ /* 0x000ea20000000800 */
[----:B-1----:R-:W-:-:S07]  /*3560*/  FFMA.FTZ R13, R105, R12, R84 ;  /* 0x0000000c690d7223 */ /* 0x002fce0000010054 */
[----:B------:R-:W1:Y:S01]  /*3570*/  MUFU.EX2 R103, R103 ;  /* 0x0000006700677308 */ /* 0x000e620000000800 */
[----:B---3--:R-:W-:-:S07]  /*3580*/  FMUL.FTZ R12, R107, R104 ;  /* 0x000000686b0c7220 */ /* 0x008fce0000410000 */
[----:B------:R-:W3:Y:S01]  /*3590*/  MUFU.EX2 R100, R100 ;  /* 0x0000006400647308 */ /* 0x000ee20000000800 */
[----:B--2---:R-:W-:Y:S01]  /*35a0*/  FFMA.FTZ R14, R102, R13, R83 ;  /* 0x0000000d660e7223 */ /* 0x004fe20000010053 */
[----:B------:R-:W-:-:S04]  /*35b0*/  FMUL.FTZ R13, R105, R12 ;  /* 0x0000000c690d7220 */ /* 0x000fc80000410000 */
[----:B------:R-:W-:Y:S02]  /*35c0*/  FMUL.FTZ R12, R102, R13 ;  /* 0x0000000d660c7220 */ /* 0x000fe40000410000 */
[----:B------:R-:W2:Y:S01]  /*35d0*/  MUFU.EX2 R101, R101 ;  /* 0x0000006500657308 */ /* 0x000ea20000000800 */
[C---:B-1----:R-:W-:Y:S01]  /*35e0*/  FFMA.FTZ R14, R103.reuse, R14, R82 ;  /* 0x0000000e670e7223 */ /* 0x042fe20000010052 */
[----:B------:R-:W-:-:S06]  /*35f0*/  FMUL.FTZ R13, R103, R12 ;  /* 0x0000000c670d7220 */ /* 0x000fcc0000410000 */
[----:B------:R-:W1:Y:S01]  /*3600*/  MUFU.EX2 R98, R98 ;  /* 0x0000006200627308 */ /* 0x000e620000000800 */
[C---:B---3--:R-:W-:Y:S01]  /*3610*/  FFMA.FTZ R14, R100.reuse, R14, R81 ;  /* 0x0000000e640e7223 */ /* 0x048fe20000010051 */
[----:B------:R-:W-:-:S06]  /*3620*/  FMUL.FTZ R12, R100, R13 ;  /* 0x0000000d640c7220 */ /* 0x000fcc0000410000 */
[----:B------:R-:W3:Y:S01]  /*3630*/  MUFU.EX2 R99, R99 ;  /* 0x0000006300637308 */ /* 0x000ee20000000800 */
[C---:B--2---:R-:W-:Y:S01]  /*3640*/  FFMA.FTZ R14, R101.reuse, R14, R80 ;  /* 0x0000000e650e7223 */ /* 0x044fe20000010050 */
[----:B------:R-:W-:-:S06]  /*3650*/  FMUL.FTZ R13, R101, R12 ;  /* 0x0000000c650d7220 */ /* 0x000fcc0000410000 */
[----:B------:R-:W2:Y:S01]  /*3660*/  MUFU.EX2 R96, R96 ;  /* 0x0000006000607308 */ /* 0x000ea20000000800 */
[C---:B-1----:R-:W-:Y:S01]  /*3670*/  FFMA.FTZ R14, R98.reuse, R14, R79 ;  /* 0x0000000e620e7223 */ /* 0x042fe2000001004f */
[----:B------:R-:W-:-:S06]  /*3680*/  FMUL.FTZ R12, R98, R13 ;  /* 0x0000000d620c7220 */ /* 0x000fcc0000410000 */
[----:B------:R-:W1:Y:S01]  /*3690*/  MUFU.EX2 R97, R97 ;  /* 0x0000006100617308 */ /* 0x000e620000000800 */
[C---:B---3--:R-:W-:Y:S01]  /*36a0*/  FFMA.FTZ R14, R99.reuse, R14, R78 ;  /* 0x0000000e630e7223 */ /* 0x048fe2000001004e */
[----:B------:R-:W-:-:S06]  /*36b0*/  FMUL.FTZ R13, R99, R12 ;  /* 0x0000000c630d7220 */ /* 0x000fcc0000410000 */
[----:B------:R-:W3:Y:S01]  /*36c0*/  MUFU.EX2 R94, R94 ;  /* 0x0000005e005e7308 */ /* 0x000ee20000000800 */
[----:B--2---:R-:W-:-:S07]  /*36d0*/  FFMA.FTZ R14, R96, R14, R77 ;  /* 0x0000000e600e7223 */ /* 0x004fce000001004d */
[----:B------:R-:W2:Y:S01]  /*36e0*/  MUFU.EX2 R95, R95 ;  /* 0x0000005f005f7308 */ /* 0x000ea20000000800 */
[----:B-1----:R-:W-:Y:S01]  /*36f0*/  FFMA.FTZ R12, R97, R14, R76 ;  /* 0x0000000e610c7223 */ /* 0x002fe2000001004c */
[----:B------:R-:W-:-:S04]  /*3700*/  FMUL.FTZ R14, R96, R13 ;  /* 0x0000000d600e7220 */ /* 0x000fc80000410000 */
[----:B------:R-:W-:Y:S02]  /*3710*/  FMUL.FTZ R15, R97, R14 ;  /* 0x0000000e610f7220 */ /* 0x000fe40000410000 */
[----:B------:R-:W1:Y:S01]  /*3720*/  MUFU.EX2 R92, R92 ;  /* 0x0000005c005c7308 */ /* 0x000e620000000800 */
[C---:B---3--:R-:W-:Y:S01]  /*3730*/  FFMA.FTZ R17, R94.reuse, R12, R75 ;  /* 0x0000000c5e117223 */ /* 0x048fe2000001004b */
[----:B------:R-:W-:Y:S01]  /*3740*/  FMUL.FTZ R14, R94, R15 ;  /* 0x0000000f5e0e7220 */ /* 0x000fe20000410000 */
[----:B------:R-:W-:-:S05]  /*3750*/  IMAD.WIDE.U32 R12, R37, UR18, RZ ;  /* 0x00000012250c7c25 */ /* 0x000fca000f8e00ff */
[----:B------:R-:W3:Y:S01]  /*3760*/  MUFU.EX2 R93, R93 ;  /* 0x0000005d005d7308 */ /* 0x000ee20000000800 */
[C---:B--2---:R-:W-:Y:S01]  /*3770*/  FFMA.FTZ R17, R95.reuse, R17, R74 ;  /* 0x000000115f117223 */ /* 0x044fe2000001004a */
[----:B------:R-:W-:Y:S01]  /*3780*/  FMUL.FTZ R15, R95, R14 ;  /* 0x0000000e5f0f7220 */ /* 0x000fe20000410000 */
[----:B------:R-:W-:-:S05]  /*3790*/  IADD3 R13, R13, R19, RZ ;  /* 0x000000130d0d7210 */ /* 0x000fca0007ffe0ff */
[----:B------:R-:W2:Y:S01]  /*37a0*/  MUFU.EX2 R91, R91 ;  /* 0x0000005b005b7308 */ /* 0x000ea20000000800 */
[C---:B-1----:R-:W-:Y:S01]  /*37b0*/  FFMA.FTZ R17, R92.reuse, R17, R73 ;  /* 0x000000115c117223 */ /* 0x042fe20000010049 */
[----:B------:R-:W-:Y:S01]  /*37c0*/  FMUL.FTZ R14, R92, R15 ;  /* 0x0000000f5c0e7220 */ /* 0x000fe20000410000 */
[C---:B------:R-:W-:Y:S02]  /*37d0*/  IMAD R15, R69.reuse, UR21, R16 ;  /* 0x00000015450f7c24 */ /* 0x040fe4000f8e0210 */
[----:B------:R-:W-:-:S04]  /*37e0*/  IMAD.WIDE.U32 R12, R69, UR20, R12 ;  /* 0x00000014450c7c25 */ /* 0x000fc8000f8e000c */
[C---:B---3--:R-:W-:Y:S01]  /*37f0*/  FFMA.FTZ R17, R93.reuse, R17, R72 ;  /* 0x000000115d117223 */ /* 0x048fe20000010048 */
[----:B------:R-:W-:Y:S01]  /*3800*/  FMUL.FTZ R14, R93, R14 ;  /* 0x0000000e5d0e7220 */ /* 0x000fe20000410000 */
[----:B------:R-:W-:Y:S02]  /*3810*/  IADD3 R15, R13, R15, RZ ;  /* 0x0000000f0d0f7210 */ /* 0x000fe40007ffe0ff */
[C---:B--2---:R-:W-:Y:S01]  /*3820*/  FFMA.FTZ R17, R91.reuse, R17, R68 ;  /* 0x000000115b117223 */ /* 0x044fe20000010044 */
[----:B------:R-:W-:Y:S01]  /*3830*/  FMUL.FTZ R16, R91, R14 ;  /* 0x0000000e5b107220 */ /* 0x000fe20000410000 */
[----:B------:R-:W-:-:S03]  /*3840*/  LEA R14, P0, R12, UR22, 0x2 ;  /* 0x000000160c0e7c11 */ /* 0x000fc6000f8010ff */
[----:B------:R-:W1:Y:S01]  /*3850*/  SHFL.UP PT, R18, R17, 0x1, RZ ;  /* 0x0420000011127989 */ /* 0x000e6200000e00ff */
[----:B------:R-:W-:Y:S01]  /*3860*/  LEA.HI.X R15, R12, UR23, R15, 0x2, P0 ;  /* 0x000000170c0f7c11 */ /* 0x000fe200080f140f */
[----:B------:R-:W-:Y:S02]  /*3870*/  NOP ;  /* 0x0000000000007918 */ /* 0x000fe40000000000 */
[----:B------:R-:W2:Y:S01]  /*3880*/  SHFL.UP PT, R13, R16, 0x1, RZ ;  /* 0x04200000100d7989 */ /* 0x000ea200000e00ff */
[----:B------:R-:W-:Y:S02]  /*3890*/  ISETP.GE.AND P0, PT, R31, 0x1, PT ;  /* 0x000000011f00780c */ /* 0x000fe40003f06270 */
[----:B0-----:R-:W-:Y:S01]  /*38a0*/  IADD3 R6, R48, R31, RZ ;  /* 0x0000001f30067210 */ /* 0x001fe20007ffe0ff */
[----:B------:R0:W5:Y:S01]  /*38b0*/  LDG.E R106, desc[UR8][R14.64] ;  /* 0x000000080e6a7981 */ /* 0x000162000c1e1900 */
[----:B------:R-:W-:Y:S01]  /*38c0*/  MOV R19, RZ ;  /* 0x000000ff00137202 */ /* 0x000fe20000000f00 */
[----:B------:R-:W-:Y:S01]  /*38d0*/  BSSY B0, `(.L_x_3717) ;  /* 0x0000039000007945 */ /* 0x000fe20003800000 */
[----:B------:R-:W-:-:S02]  /*38e0*/  LEA R112, R6, UR5, 0x4 ;  /* 0x0000000506707c11 */ /* 0x000fc4000f8e20ff */
[----:B------:R-:W-:-:S03]  /*38f0*/  SHF.R.U32.HI R110, RZ, 0x5, R47 ;  /* 0x00000005ff6e7819 */ /* 0x000fc6000001162f */
[----:B------:R-:W-:Y:S02]  /*3900*/  LDS.128 R8, [R112+0x10] ;  /* 0x0000100070087984 */ /* 0x000fe40000000c00 */
[----:B-1----:R-:W-:Y:S01]  /*3910*/  @P0 FFMA.FTZ R17, R16, R18, R17 ;  /* 0x0000001210110223 */ /* 0x002fe20000010011 */
[----:B------:R-:W-:-:S04]  /*3920*/  MOV R18, 0x3f800000 ;  /* 0x3f80000000127802 */ /* 0x000fc80000000f00 */
[----:B------:R-:W1:Y:S01]  /*3930*/  SHFL.UP PT, R12, R17, 0x2, RZ ;  /* 0x04400000110c7989 */ /* 0x000e6200000e00ff */
[----:B--2---:R-:W-:Y:S01]  /*3940*/  @P0 FMUL.FTZ R16, R16, R13 ;  /* 0x0000000d10100220 */ /* 0x004fe20000410000 */
[----:B------:R-:W-:-:S04]  /*3950*/  ISETP.GE.AND P0, PT, R31, 0x2, PT ;  /* 0x000000021f00780c */ /* 0x000fc80003f06270 */
[----:B------:R-:W2:Y:S09]  /*3960*/  SHFL.UP PT, R13, R16, 0x2, RZ ;  /* 0x04400000100d7989 */ /* 0x000eb200000e00ff */
[----:B-1----:R-:W-:-:S05]  /*3970*/  @P0 FFMA.FTZ R17, R16, R12, R17 ;  /* 0x0000000c10110223 */ /* 0x002fca0000010011 */
        /* <DEDUP_REMOVED lines=12> */
[----:B------:R-:W-:-:S04]  /*3a40*/  ISETP.NE.AND P0, PT, R29, RZ, PT ;  /* 0x000000ff1d00720c */ /* 0x000fc80003f05270 */
[----:B------:R-:W2:Y:S01]  /*3a50*/  SHFL.UP PT, R5, R16, 0x10, RZ ;  /* 0x0600000010057989 */ /* 0x000ea200000e00ff */
[----:B------:R-:W-:-:S13]  /*3a60*/  ISETP.EQ.OR P0, PT, RZ, UR4, P0 ;  /* 0x00000004ff007c0c */ /* 0x000fda0008702670 */
[----:B------:R-:W-:Y:S01]  /*3a70*/  @!P0 LEA R20, R69, UR5, 0x3 ;  /* 0x0000000545148c11 */ /* 0x000fe2000f8e18ff */
[----:B-1----:R-:W-:Y:S01]  /*3a80*/  @P1 FFMA.FTZ R17, R16, R4, R17 ;  /* 0x0000000410111223 */ /* 0x002fe20000010011 */
[----:B------:R-:W-:-:S03]  /*3a90*/  @!P2 SHF.R.U32.HI R4, RZ, 0x2, R47 ;  /* 0x00000002ff04a819 */ /* 0x000fc6000001162f */
[----:B------:R-:W1:Y:S01]  /*3aa0*/  @!P0 LDS.64 R18, [R20+0x870] ;  /* 0x0008700014128984 */ /* 0x000e620000000a00 */
[----:B------:R-:W-:Y:S02]  /*3ab0*/  ISETP.NE.AND P0, PT, R110, RZ, PT ;  /* 0x000000ff6e00720c */ /* 0x000fe40003f05270 */
[----:B------:R-:W-:Y:S01]  /*3ac0*/  @!P2 LOP3.LUT R21, R4, 0x3ffffff8, RZ, 0xc0, !PT ;  /* 0x3ffffff80415a812 */ /* 0x000fe200078ec0ff */
[----:B------:R-:W-:Y:S01]  /*3ad0*/  SHFL.UP PT, R109, R17, 0x1, RZ ;  /* 0x04200000116d7989 */ /* 0x000fe200000e00ff */
[----:B--2---:R-:W-:-:S03]  /*3ae0*/  @P1 FMUL.FTZ R16, R16, R5 ;  /* 0x0000000510101220 */ /* 0x004fc60000410000 */
[----:B------:R-:W-:Y:S04]  /*3af0*/  LDS.128 R4, [R112] ;  /* 0x0000000070047984 */ /* 0x000fe80000000c00 */
[----:B------:R1:W-:Y:S01]  /*3b00*/  @!P2 STS.64 [R21+UR5+0x850], R16 ;  /* 0x000850101500a988 */ /* 0x0003e20008000a05 */
[----:B------:R-:W-:Y:S01]  /*3b10*/  BAR.SYNC.DEFER_BLOCKING 0x0 ;  /* 0x0000000000007b1d */ /* 0x000fe20000010000 */
[C---:B------:R-:W-:Y:S02]  /*3b20*/  ISETP.NE.AND P2, PT, R31.reuse, RZ, P0 ;  /* 0x000000ff1f00720c */ /* 0x040fe40000745270 */
[----:B------:R-:W-:-:S03]  /*3b30*/  @P0 ISETP.NE.AND P1, PT, R31, RZ, PT ;  /* 0x000000ff1f00020c */ /* 0x000fc60003f25270 */
[----:B------:R-:W-:Y:S04]  /*3b40*/  SHFL.UP PT, R108, R16, 0x1, RZ ;  /* 0x04200000106c7989 */ /* 0x000fe800000e00ff */
[----:B0-----:R-:W0:Y:S01]  /*3b50*/  LDS.128 R12, [UR5+0x850] ;  /* 0x00085005ff0c7984 */ /* 0x001e220008000c00 */
[----:B-1----:R-:W-:Y:S02]  /*3b60*/  @P0 MOV R21, R19 ;  /* 0x0000001300150202 */ /* 0x002fe40000000f00 */
[----:B------:R-:W-:Y:S01]  /*3b70*/  @P0 MOV R20, R18 ;  /* 0x0000001200140202 */ /* 0x000fe20000000f00 */
        /* <DEDUP_REMOVED lines=14> */
.L_x_3718:
[----:B------:R-:W-:Y:S05]  /*3c60*/  BSYNC B0 ;  /* 0x0000000000007941 */ /* 0x000fea0003800000 */
.L_x_3717:
[----:B------:R-:W-:Y:S01]  /*3c70*/  BAR.SYNC.DEFER_BLOCKING 0x0 ;  /* 0x0000000000007b1d */ /* 0x000fe20000010000 */
[----:B------:R-:W-:Y:S01]  /*3c80*/  ISETP.NE.AND P0, PT, R47, RZ, PT ;  /* 0x000000ff2f00720c */ /* 0x000fe20003f05270 */
[----:B------:R-:W-:Y:S02]  /*3c90*/  HADD2.F32 R113, -RZ, R6.H1_H1 ;  /* 0x30000006ff717230 */ /* 0x000fe40000004100 */
[----:B------:R-:W-:Y:S02]  /*3ca0*/  HADD2.F32 R115, -RZ, R8.H1_H1 ;  /* 0x30000008ff737230 */ /* 0x000fe40000004100 */
[----:B------:R-:W-:Y:S01]  /*3cb0*/  BSSY B0, `(.L_x_3719) ;  /* 0x0000033000007945 */ /* 0x000fe20003800000 */
[----:B------:R-:W-:Y:S02]  /*3cc0*/  HADD2.F32 R111, -RZ, R7.H0_H0 ;  /* 0x20000007ff6f7230 */ /* 0x000fe40000004100 */
[--C-:B------:R-:W-:Y:S02]  /*3cd0*/  HADD2.F32 R119, -RZ, R9.reuse.H0_H0 ;  /* 0x20000009ff777230 */ /* 0x100fe40000004100 */
[----:B------:R-:W-:-:S02]  /*3ce0*/  HADD2.F32 R121, -RZ, R9.H1_H1 ;  /* 0x30000009ff797230 */ /* 0x000fc40000004100 */
[----:B0-----:R-:W-:Y:S02]  /*3cf0*/  HADD2.F32 R19, -RZ, R4.H0_H0 ;  /* 0x20000004ff137230 */ /* 0x001fe40000004100 */
[----:B------:R-:W-:Y:S02]  /*3d00*/  HADD2.F32 R7, -RZ, R7.H1_H1 ;  /* 0x30000007ff077230 */ /* 0x000fe40000004100 */
[--C-:B------:R-:W-:Y:S02]  /*3d10*/  HADD2.F32 R9, -RZ, R10.reuse.H0_H0 ;  /* 0x2000000aff097230 */ /* 0x100fe40000004100 */
[----:B------:R-:W-:Y:S01]  /*3d20*/  HADD2.F32 R123, -RZ, R10.H1_H1 ;  /* 0x3000000aff7b7230 */ /* 0x000fe20000004100 */
[----:B------:R-:W0:Y:S02]  /*3d30*/  LDS R13, [UR5+0x86c] ;  /* 0x00086c05ff0d7984 */ /* 0x000e240008000800 */
[----:B0-----:R-:W-:Y:S01]  /*3d40*/  @P0 FFMA.FTZ R109, R13, R108, R109 ;  /* 0x0000006c0d6d0223 */ /* 0x001fe2000001006d */
[----:B------:R-:W-:-:S03]  /*3d50*/  ISETP.NE.AND P0, PT, R47, RZ, PT ;  /* 0x000000ff2f00720c */ /* 0x000fc60003f05270 */
[----:B------:R-:W-:Y:S01]  /*3d60*/  FFMA.FTZ R13, R107, R109, R86 ;  /* 0x0000006d6b0d7223 */ /* 0x000fe20000010056 */
[----:B------:R-:W-:-:S03]  /*3d70*/  HADD2.F32 R107, -RZ, R5.H1_H1 ;  /* 0x30000005ff6b7230 */ /* 0x000fc60000004100 */
        /* <DEDUP_REMOVED lines=9> */
[----:B------:R-:W-:-:S03]  /*3e10*/  HADD2.F32 R99, -RZ, R4.H1_H1 ;  /* 0x30000004ff637230 */ /* 0x000fc60000004100 */
        /* <DEDUP_REMOVED lines=28> */
.L_x_3720:
[----:B------:R-:W-:Y:S05]  /*3fe0*/  BSYNC B0 ;  /* 0x0000000000007941 */ /* 0x000fea0003800000 */
.L_x_3719:
        /* <DEDUP_REMOVED lines=35> */
.L_x_3716:
        /* <DEDUP_REMOVED lines=10> */
[----:B-1----:R-:W-:Y:S02]  /*42c0*/  F2FP.F16.F32.PACK_AB R5, R63, R64 ;  /* 0x000000403f05723e */ /* 0x002fe400000000ff */
[----:B------:R-:W-:Y:S02]  /*42d0*/  F2FP.F16.F32.PACK_AB R4, R61, R62 ;  /* 0x0000003e3d04723e */ /* 0x000fe400000000ff */
[----:B------:R-:W-:Y:S02]  /*42e0*/  F2FP.F16.F32.PACK_AB R59, R60, R59 ;  /* 0x0000003b3c3b723e */ /* 0x000fe400000000ff */
[----:B------:R-:W-:-:S02]  /*42f0*/  LEA R22, R22, UR5, 0x4 ;  /* 0x0000000516167c11 */ /* 0x000fc4000f8e20ff */
[----:B------:R-:W-:Y:S02]  /*4300*/  F2FP.F16.F32.PACK_AB R56, R54, R53 ;  /* 0x000000353638723e */ /* 0x000fe400000000ff */
[----:B------:R-:W-:Y:S02]  /*4310*/  IADD3 R24, P1, R24, 0x800, RZ ;  /* 0x0000080018187810 */ /* 0x000fe40007f3e0ff */
[----:B------:R-:W-:Y:S01]  /*4320*/  IADD3 R28, P2, R28, 0x800, RZ ;  /* 0x000008001c1c7810 */ /* 0x000fe20007f5e0ff */
[----:B------:R1:W-:Y:S01]  /*4330*/  STS.128 [R22], R4 ;  /* 0x0000000416007388 */ /* 0x0003e20000000c00 */
[----:B------:R-:W-:Y:S02]  /*4340*/  IADD3 R26, P3, R26, 0x800, RZ ;  /* 0x000008001a1a7810 */ /* 0x000fe40007f7e0ff */
[----:B------:R-:W-:Y:S01]  /*4350*/  IADD3.X R23, RZ, R23, RZ, P1, !PT ;  /* 0x00000017ff177210 */ /* 0x000fe20000ffe4ff */
[----:B------:R-:W-:Y:S01]  /*4360*/  STS.128 [R22+0x10], R56 ;  /* 0x0000103816007388 */ /* 0x000fe20000000c00 */
[----:B------:R-:W-:-:S03]  /*4370*/  NOP ;  /* 0x0000000000007918 */ /* 0x000fc60000000000 */
[----:B------:R-:W2:Y:S01]  /*4380*/  LDS.128 R8, [R0] ;  /* 0x0000000000087984 */ /* 0x000ea20000000c00 */
[-C--:B0-----:R-:W-:Y:S01]  /*4390*/  IMAD R2, R33, R16.reuse, RZ ;  /* 0x0000001021027224 */ /* 0x081fe200078e02ff */
[----:B------:R-:W-:Y:S02]  /*43a0*/  IADD3.X R27, RZ, R27, RZ, P2, !PT ;  /* 0x0000001bff1b7210 */ /* 0x000fe400017fe4ff */
[----:B------:R-:W0:Y:S01]  /*43b0*/  LDS.128 R12, [R0+0x200] ;  /* 0x00020000000c7984 */ /* 0x000e220000000c00 */
[C---:B------:R-:W-:Y:S01]  /*43c0*/  IMAD R17, R32.reuse, R17, R2 ;  /* 0x0000001120117224 */ /* 0x040fe200078e0202 */
[----:B-1----:R-:W1:Y:S01]  /*43d0*/  LDC R6, c[0x0][0x224] ;  /* 0x00008900ff067b82 */ /* 0x002e620000000800 */
[----:B------:R-:W-:Y:S01]  /*43e0*/  IMAD.WIDE.U32 R2, R32, R16, UR6 ;  /* 0x0000000620027e25 */ /* 0x000fe2000f8e0010 */
[----:B------:R-:W-:Y:S01]  /*43f0*/  ULDC.64 UR6, c[0x0][0x2b8] ;  /* 0x0000ae0000067ab9 */ /* 0x000fe20000000a00 */
[----:B------:R-:W-:Y:S02]  /*4400*/  IADD3.X R25, RZ, R25, RZ, P3, !PT ;  /* 0x00000019ff197210 */ /* 0x000fe40001ffe4ff */
        /* <DEDUP_REMOVED lines=14> */
.L_x_3723:
        /* <DEDUP_REMOVED lines=9> */
.L_x_5266:


//--------------------- .text._Z25selective_scan_fwd_kernelI32Selective_Scan_fwd_kernel_traitsILi64ELi16ELi1ELb1ELb0ELb1ELb1EN3c104HalfEfEEv13SSMParamsBase --------------------------
	.section	.text._Z25selective_scan_fwd_kernelI32Selective_Scan_fwd_kernel_traitsILi64ELi16ELi1ELb1ELb0ELb1ELb1EN3c104HalfEfEEv13SSMParamsBase,"ax",@progbits
	.align	128
        .global         _Z25selective_scan_fwd_kernelI32Selective_Scan_fwd_kernel_traitsILi64ELi16ELi1ELb1ELb0ELb1ELb1EN3c104HalfEfEEv13SSMParamsBase
        .type           _Z25selective_scan_fwd_kernelI32Selective_Scan_fwd_kernel_traitsILi64ELi16ELi1ELb1ELb0ELb1ELb1EN3c104HalfEfEEv13SSMParamsBase,@function
        .size           _Z25selective_scan_fwd_kernelI32Selective_Scan_fwd_kernel_traitsILi64ELi16ELi1ELb1ELb0ELb1ELb1EN3c104HalfEfEEv13SSMParamsBase,(.L_x_5267 - _Z25selective_scan_fwd_kernelI32Selective_Scan_fwd_kernel_traitsILi64ELi16ELi1ELb1ELb0ELb1ELb1EN3c104HalfEfEEv13SSMParamsBase)
        .other          _Z25selective_scan_fwd_kernelI32Selective_Scan_fwd_kernel_traitsILi64ELi16ELi1ELb1ELb0ELb1ELb1EN3c104HalfEfEEv13SSMParamsBase,@"STO_CUDA_ENTRY STV_DEFAULT"
_Z25selective_scan_fwd_kernelI32Selective_Scan_fwd_kernel_traitsILi64ELi16ELi1ELb1ELb0ELb1ELb1EN3c104HalfEfEEv13SSMParamsBase:
.text._Z25selective_scan_fwd_kernelI32Selective_Scan_fwd_kernel_traitsILi64ELi16ELi1ELb1ELb0ELb1ELb1EN3c104HalfEfEEv13SSMParamsBase:
        /* <DEDUP_REMOVED lines=53> */
[----:B------:R-:W0:Y:S01]  /*0350*/  S2R R30, SR_TID.X ;  /* 0x00000000001e7919 */ /* 0x000e220000002100 */
[----:B------:R-:W-:Y:S01]  /*0360*/  @!P1 IADD3 R10, R10, 0x1, RZ ;  /* 0x000000010a0a9810 */ /* 0x000fe20007ffe0ff */
[----:B------:R-:W1:Y:S01]  /*0370*/  LDC.64 R22, c[0x0][0x2e0] ;  /* 0x0000b800ff167b82 */ /* 0x000e620000000a00 */
[----:B------:R-:W-:Y:S01]  /*0380*/  ISETP.NE.AND P1, PT, R17, RZ, PT ;  /* 0x000000ff1100720c */ /* 0x000fe20003f25270 */
[----:B------:R-:W2:Y:S01]  /*0390*/  S2R R32, SR_LANEID ;  /* 0x0000000000207919 */ /* 0x000ea20000000000 */
[----:B------:R-:W-:Y:S01]  /*03a0*/  @P0 IADD3 R10, R10, 0x1, RZ ;  /* 0x000000010a0a0810 */ /* 0x000fe20007ffe0ff */
[----:B------:R-:W-:Y:S01]  /*03b0*/  IMAD R12, R31, UR4, RZ ;  /* 0x000000041f0c7c24 */ /* 0x000fe2000f8e02ff */
[----:B------:R-:W-:Y:S01]  /*03c0*/  IADD3 R5, R5, R11, RZ ;  /* 0x0000000b05057210 */ /* 0x000fe20007ffe0ff */
[C---:B------:R-:W-:Y:S01]  /*03d0*/  IMAD.WIDE.U32 R6, R29.reuse, UR4, RZ ;  /* 0x000000041d067c25 */ /* 0x040fe2000f8e00ff */
[----:B------:R-:W-:Y:S01]  /*03e0*/  @!P2 IADD3 R10, -R10, RZ, RZ ;  /* 0x000000ff0a0aa210 */ /* 0x000fe20007ffe1ff */
[----:B------:R-:W3:Y:S01]  /*03f0*/  LDC.64 R18, c[0x0][0x2f0] ;  /* 0x0000bc00ff127b82 */ /* 0x000ee20000000a00 */
[----:B------:R-:W-:Y:S01]  /*0400*/  ULDC.64 UR6, c[0x0][0x298] ;  /* 0x0000a60000067ab9 */ /* 0x000fe20000000a00 */
[----:B------:R-:W-:Y:S01]  /*0410*/  IMAD R13, R29, UR5, R12 ;  /* 0x000000051d0d7c24 */ /* 0x000fe2000f8e020c */
[----:B------:R-:W-:Y:S01]  /*0420*/  ULDC.64 UR4, c[0x0][0x288] ;  /* 0x0000a20000047ab9 */ /* 0x000fe20000000a00 */
[----:B------:R-:W-:Y:S01]  /*0430*/  ULDC.64 UR10, c[0x0][0x278] ;  /* 0x00009e00000a7ab9 */ /* 0x000fe20000000a00 */
[----:B------:R-:W-:Y:S01]  /*0440*/  IADD3 R9, R9, R15, RZ ;  /* 0x0000000f09097210 */ /* 0x000fe20007ffe0ff */
[----:B------:R-:W-:Y:S01]  /*0450*/  IMAD R15, R3, UR6, RZ ;  /* 0x00000006030f7c24 */ /* 0x000fe2000f8e02ff */
        /* <DEDUP_REMOVED lines=8> */
[----:B------:R-:W-:Y:S02]  /*04e0*/  IMAD R13, R0, UR5, R13 ;  /* 0x00000005000d7c24 */ /* 0x000fe4000f8e020d */
[----:B------:R-:W-:Y:S01]  /*04f0*/  IMAD.WIDE.U32 R8, R10, UR10, R8 ;  /* 0x0000000a0a087c25 */ /* 0x000fe2000f8e0008 */
[----:B0-----:R-:W-:-:S03]  /*0500*/  SHF.L.U32 R33, R30, 0x1, RZ ;  /* 0x000000011e217819 */ /* 0x001fc600000006ff */
[----:B------:R-:W-:Y:S01]  /*0510*/  IMAD R11, R10, UR11, R11 ;  /* 0x0000000b0a0b7c24 */ /* 0x000fe2000f8e020b */
[----:B------:R-:W-:Y:S01]  /*0520*/  IADD3 R37, R5, R13, RZ ;  /* 0x0000000d05257210 */ /* 0x000fe20007ffe0ff */
[----:B------:R-:W-:Y:S01]  /*0530*/  IMAD R15, R0, UR7, R15 ;  /* 0x00000007000f7c24 */ /* 0x000fe2000f8e020f */
[----:B-1----:R-:W-:Y:S01]  /*0540*/  LEA R40, P2, R8, R22, 0x1 ;  /* 0x0000001608287211 */ /* 0x002fe200078408ff */
[----:B------:R-:W-:Y:S01]  /*0550*/  IMAD.WIDE.U32 R6, R0, UR6, R6 ;  /* 0x0000000600067c25 */ /* 0x000fe2000f8e0006 */
[----:B------:R-:W-:Y:S02]  /*0560*/  IADD3 R41, R9, R11, RZ ;  /* 0x0000000b09297210 */ /* 0x000fe40007ffe0ff */
[----:B---3--:R-:W-:Y:S02]  /*0570*/  LEA R36, P0, R4, R18, 0x1 ;  /* 0x0000001204247211 */ /* 0x008fe400078008ff */
[----:B------:R-:W-:Y:S02]  /*0580*/  IADD3 R39, R7, R15, RZ ;  /* 0x0000000f07277210 */ /* 0x000fe40007ffe0ff */
[----:B----4-:R-:W-:-:S02]  /*0590*/  LEA R38, P1, R6, R20, 0x1 ;  /* 0x0000001406267211 */ /* 0x010fc400078208ff */
[----:B------:R-:W-:Y:S02]  /*05a0*/  LOP3.LUT R33, R33, 0xffffffc0, RZ, 0xc0, !PT ;  /* 0xffffffc021217812 */ /* 0x000fe400078ec0ff */
[----:B------:R-:W-:Y:S02]  /*05b0*/  LEA.HI.X R41, R8, R23, R41, 0x1, P2 ;  /* 0x0000001708297211 */ /* 0x000fe400010f0c29 */
[----:B------:R-:W-:Y:S02]  /*05c0*/  LEA.HI.X R37, R4, R19, R37, 0x1, P0 ;  /* 0x0000001304257211 */ /* 0x000fe400000f0c25 */
[----:B------:R-:W-:Y:S02]  /*05d0*/  LEA.HI.X R39, R6, R21, R39, 0x1, P1 ;  /* 0x0000001506277211 */ /* 0x000fe400008f0c27 */
[----:B------:R-:W-:Y:S02]  /*05e0*/  LOP3.LUT R60, R30, 0x1f, RZ, 0xc0, !PT ;  /* 0x0000001f1e3c7812 */ /* 0x000fe400078ec0ff */
[----:B------:R-:W-:-:S02]  /*05f0*/  LOP3.LUT R34, R33, 0x1f, R30, 0xf8, !PT ;  /* 0x0000001f21227812 */ /* 0x000fc400078ef81e */
[----:B--2---:R-:W-:-:S07]  /*0600*/  IADD3 R35, R33, R32, RZ ;  /* 0x0000002021237210 */ /* 0x004fce0007ffe0ff */
.L_x_3762:
        /* <DEDUP_REMOVED lines=82> */
.L_x_3725:
[----:B------:R-:W-:Y:S05]  /*0b30*/  BSYNC B0 ;  /* 0x0000000000007941 */ /* 0x000fea0003800000 */
.L_x_3724:
        /* <DEDUP_REMOVED lines=36> */
.L_x_3727:
[----:B------:R-:W-:Y:S05]  /*0d80*/  BSYNC B0 ;  /* 0x0000000000007941 */ /* 0x000fea0003800000 */
.L_x_3726:
        /* <DEDUP_REMOVED lines=38> */
.L_x_3729:
[----:B------:R-:W-:Y:S05]  /*0ff0*/  BSYNC B0 ;  /* 0x0000000000007941 */ /* 0x000fea0003800000 */
.L_x_3728:
        /* <DEDUP_REMOVED lines=36> */
.L_x_3731:
[----:B------:R-:W-:Y:S05]  /*1240*/  BSYNC B0 ;  /* 0x0000000000007941 */ /* 0x000fea0003800000 */
.L_x_3730:
        /* <DEDUP_REMOVED lines=42> */
.L_x_3733:
[----:B------:R-:W-:Y:S05]  /*14f0*/  BSYNC B0 ;  /* 0x0000000000007941 */ /* 0x000fea0003800000 */
.L_x_3732:
        /* <DEDUP_REMOVED lines=40> */
.L_x_3735:
[----:B------:R-:W-:Y:S05]  /*1780*/  BSYNC B0 ;  /* 0x0000000000007941 */ /* 0x000fea0003800000 */
.L_x_3734:
        /* <DEDUP_REMOVED lines=42> */
.L_x_3737:
[----:B------:R-:W-:Y:S05]  /*1a30*/  BSYNC B0 ;  /* 0x0000000000007941 */ /* 0x000fea0003800000 */
.L_x_3736:
        /* <DEDUP_REMOVED lines=40> */
.L_x_3739:
[----:B------:R-:W-:Y:S05]  /*1cc0*/  BSYNC B0 ;  /* 0x0000000000007941 */ /* 0x000fea0003800000 */
.L_x_3738:
        /* <DEDUP_REMOVED lines=42> */
.L_x_3741:
[----:B------:R-:W-:Y:S05]  /*1f70*/  BSYNC B0 ;  /* 0x0000000000007941 */ /* 0x000fea0003800000 */
.L_x_3740:
        /* <DEDUP_REMOVED lines=40> */
.L_x_3743:
[----:B------:R-:W-:Y:S05]  /*2200*/  BSYNC B0 ;  /* 0x0000000000007941 */ /* 0x000fea0003800000 */
.L_x_3742:
        /* <DEDUP_REMOVED lines=46> */
.L_x_3745:
[----:B------:R-:W-:Y:S05]  /*24f0*/  BSYNC B0 ;  /* 0x0000000000007941 */ /* 0x000fea0003800000 */
.L_x_3744:
        /* <DEDUP_REMOVED lines=33> */
.L_x_3747:
[----:B------:R-:W-:Y:S05]  /*2710*/  BSYNC B0 ;  /* 0x0000000000007941 */ /* 0x000fea0003800000 */
.L_x_3746:
        /* <DEDUP_REMOVED lines=33> */
.L_x_3749:
[----:B------:R-:W-:Y:S05]  /*2930*/  BSYNC B0 ;  /* 0x0000000000007941 */ /* 0x000fea0003800000 */
.L_x_3748:
        /* <DEDUP_REMOVED lines=33> */
.L_x_3751:
[----:B------:R-:W-:Y:S05]  /*2b50*/  BSYNC B0 ;  /* 0x0000000000007941 */ /* 0x000fea0003800000 */
.L_x_3750:
        /* <DEDUP_REMOVED lines=33> */
.L_x_3753:
[----:B------:R-:W-:Y:S05]  /*2d70*/  BSYNC B0 ;  /* 0x0000000000007941 */ /* 0x000fea0003800000 */
.L_x_3752:
        /* <DEDUP_REMOVED lines=33> */
.L_x_3755:
[----:B------:R-:W-:Y:S05]  /*2f90*/  BSYNC B0 ;  /* 0x0000000000007941 */ /* 0x000fea0003800000 */
.L_x_3754:
        /* <DEDUP_REMOVED lines=33> */
.L_x_3761:
[----:B------:R-:W-:Y:S01]  /*31b0*/  IMAD R7, R3, UR10, RZ ;  /* 0x0000000a03077c24 */ /* 0x000fe2000f8e02ff */
[----:B------:R-:W-:Y:S01]  /*31c0*/  SHF.R.S32.HI R18, RZ, 0x1f, R71 ;  /* 0x0000001fff127819 */ /* 0x000fe20000011447 */
[----:B0-----:R-:W-:-:S04]  /*31d0*/  IMAD.WIDE.U32 R4, R0, UR10, RZ ;  /* 0x0000000a00047c25 */ /* 0x001fc8000f8e00ff */
        /* <DEDUP_REMOVED lines=21> */
[C---:B------:R-:W-:Y:S01]  /*3330*/  ISETP.NE.AND P2, PT, R32.reuse, 0x1f, PT ;  /* 0x0000001f2000780c */ /* 0x040fe20003f45270 */
[----:B------:R-:W1:Y:S01]  /*3340*/  S2UR UR6, SR_CgaCtaId ;  /* 0x00000000000679c3 */ /* 0x000e620000008800 */
[----:B------:R-:W-:Y:S01]  /*3350*/  ISETP.GE.AND P1, PT, R32, 0x10, PT ;  /* 0x000000102000780c */ /* 0x000fe20003f26270 */
[----:B------:R-:W-:-:S02]  /*3360*/  UMOV UR5, 0x400 ;  /* 0x0000040000057882 */ /* 0x000fc40000000000 */
        /* <DEDUP_REMOVED lines=23> */
[----:B--2---:R0:W-:Y:S02]  /*34e0*/  STS.128 [R42+0x200], R8 ;  /* 0x000200082a007388 */ /* 0x0041e40000000c00 */
[----:B------:R-:W2:Y:S01]  /*34f0*/  MUFU.EX2 R105, R105 ;  /* 0x0000006900697308 */ /* 0x000ea20000000800 */
[----:B-1----:R-:W-:-:S07]  /*3500*/  FMUL.FTZ R13, R106, R107 ;  /* 0x0000006b6a0d7220 */ /* 0x002fce0000410000 */
        /* <DEDUP_REMOVED lines=23> */
[----:B------:R-:W-:Y:S01]  /*3680*/  FMUL.FTZ R15, R99, R12 ;  /* 0x0000000c630f7220 */ /* 0x000fe20000410000 */
[----:B------:R-:W-:-:S05]  /*3690*/  IMAD.WIDE.U32 R12, R0, UR18, RZ ;  /* 0x00000012000c7c25 */ /* 0x000fca000f8e00ff */
[----:B------:R-:W2:Y:S01]  /*36a0*/  MUFU.EX2 R94, R94 ;  /* 0x0000005e005e7308 */ /* 0x000ea20000000800 */
[C---:B-1----:R-:W-:Y:S01]  /*36b0*/  FFMA.FTZ R19, R96.reuse, R14, R79 ;  /* 0x0000000e60137223 */ /* 0x042fe2000001004f */
[----:B------:R-:W-:Y:S01]  /*36c0*/  FMUL.FTZ R14, R96, R15 ;  /* 0x0000000f600e7220 */ /* 0x000fe20000410000 */
[----:B------:R-:W-:Y:S01]  /*36d0*/  IADD3 R13, R13, R21, RZ ;  /* 0x000000150d0d7210 */ /* 0x000fe20007ffe0ff */
[----:B------:R-:W-:-:S04]  /*36e0*/  IMAD R21, R71, UR21, R18 ;  /* 0x0000001547157c24 */ /* 0x000fc8000f8e0212 */
[----:B------:R-:W1:Y:S01]  /*36f0*/  MUFU.EX2 R95, R95 ;  /* 0x0000005f005f7308 */ /* 0x000e620000000800 */
[C---:B---3--:R-:W-:Y:S01]  /*3700*/  FFMA.FTZ R19, R97.reuse, R19, R78 ;  /* 0x0000001361137223 */ /* 0x048fe2000001004e */
[----:B------:R-:W-:Y:S01]  /*3710*/  FMUL.FTZ R15, R97, R14 ;  /* 0x0000000e610f7220 */ /* 0x000fe20000410000 */
[----:B------:R-:W-:-:S05]  /*3720*/  IMAD.WIDE.U32 R12, R71, UR20, R12 ;  /* 0x00000014470c7c25 */ /* 0x000fca000f8e000c */
[----:B------:R-:W3:Y:S01]  /*3730*/  MUFU.EX2 R92, R92 ;  /* 0x0000005c005c7308 */ /* 0x000ee20000000800 */
[C---:B--2---:R-:W-:Y:S01]  /*3740*/  FFMA.FTZ R19, R94.reuse, R19, R77 ;  /* 0x000000135e137223 */ /* 0x044fe2000001004d */
[----:B------:R-:W-:-:S06]  /*3750*/  FMUL.FTZ R14, R94, R15 ;  /* 0x0000000f5e0e7220 */ /* 0x000fcc0000410000 */
[----:B------:R-:W2:Y:S01]  /*3760*/  MUFU.EX2 R93, R93 ;  /* 0x0000005d005d7308 */ /* 0x000ea20000000800 */
[C---:B-1----:R-:W-:Y:S01]  /*3770*/  FFMA.FTZ R19, R95.reuse, R19, R76 ;  /* 0x000000135f137223 */ /* 0x042fe2000001004c */
[----:B------:R-:W-:Y:S01]  /*3780*/  FMUL.FTZ R15, R95, R14 ;  /* 0x0000000e5f0f7220 */ /* 0x000fe20000410000 */
[----:B------:R-:W-:Y:S02]  /*3790*/  LEA R14, P0, R12, UR22, 0x2 ;  /* 0x000000160c0e7c11 */ /* 0x000fe4000f8010ff */
[C---:B---3--:R-:W-:Y:S01]  /*37a0*/  FFMA.FTZ R19, R92.reuse, R19, R75 ;  /* 0x000000135c137223 */ /* 0x048fe2000001004b */
[----:B------:R-:W-:Y:S01]  /*37b0*/  FMUL.FTZ R18, R92, R15 ;  /* 0x0000000f5c127220 */ /* 0x000fe20000410000 */
[----:B------:R-:W-:-:S04]  /*37c0*/  IADD3 R15, R13, R21, RZ ;  /* 0x000000150d0f7210 */ /* 0x000fc80007ffe0ff */
[----:B------:R-:W-:Y:S01]  /*37d0*/  LEA.HI.X R15, R12, UR23, R15, 0x2, P0 ;  /* 0x000000170c0f7c11 */ /* 0x000fe200080f140f */
[----:B0-----:R-:W0:Y:S01]  /*37e0*/  @!P2 S2R R8, SR_CgaCtaId ;  /* 0x000000000008a919 */ /* 0x001e220000008800 */
[C---:B--2---:R-:W-:Y:S01]  /*37f0*/  FFMA.FTZ R19, R93.reuse, R19, R72 ;  /* 0x000000135d137223 */ /* 0x044fe20000010048 */
[----:B------:R-:W-:Y:S01]  /*3800*/  FMUL.FTZ R18, R93, R18 ;  /* 0x000000125d127220 */ /* 0x000fe20000410000 */
[----:B------:R-:W-:Y:S01]  /*3810*/  ISETP.GE.AND P0, PT, R32, 0x1, PT ;  /* 0x000000012000780c */ /* 0x000fe20003f06270 */
[----:B------:R-:W-:Y:S02]  /*3820*/  NOP ;  /* 0x0000000000007918 */ /* 0x000fe40000000000 */
[----:B------:R-:W1:Y:S04]  /*3830*/  SHFL.UP PT, R20, R19, 0x1, RZ ;  /* 0x0420000013147989 */ /* 0x000e6800000e00ff */
[----:B------:R-:W2:Y:S01]  /*3840*/  SHFL.UP PT, R13, R18, 0x1, RZ ;  /* 0x04200000120d7989 */ /* 0x000ea200000e00ff */
[----:B------:R-:W-:-:S02]  /*3850*/  @!P2 MOV R7, 0x400 ;  /* 0x000004000007a802 */ /* 0x000fc40000000f00 */
[--C-:B------:R-:W-:Y:S01]  /*3860*/  @!P2 SHF.R.U32.HI R6, RZ, 0x2, R30.reuse ;  /* 0x00000002ff06a819 */ /* 0x100fe2000001161e */
[----:B------:R3:W5:Y:S01]  /*3870*/  LDG.E R108, desc[UR8][R14.64] ;  /* 0x000000080e6c7981 */ /* 0x000762000c1e1900 */
[----:B------:R-:W-:Y:S01]  /*3880*/  MOV R21, RZ ;  /* 0x000000ff00157202 */ /* 0x000fe20000000f00 */
[----:B------:R-:W-:Y:S01]  /*3890*/  BSSY B0, `(.L_x_3757) ;  /* 0x0000039000007945 */ /* 0x000fe20003800000 */
[----:B------:R-:W-:Y:S02]  /*38a0*/  @!P2 LOP3.LUT R6, R6, 0x3ffffff8, RZ, 0xc0, !PT ;  /* 0x3ffffff80606a812 */ /* 0x000fe400078ec0ff */
[----:B------:R-:W-:Y:S02]  /*38b0*/  SHF.R.U32.HI R111, RZ, 0x5, R30 ;  /* 0x00000005ff6f7819 */ /* 0x000fe4000001161e */
[----:B0-----:R-:W-:Y:S01]  /*38c0*/  @!P2 LEA R7, R8, R7, 0x18 ;  /* 0x000000070807a211 */ /* 0x001fe200078ec0ff */
[C---:B-1----:R-:W-:Y:S01]  /*38d0*/  @P0 FFMA.FTZ R19, R18.reuse, R20, R19 ;  /* 0x0000001412130223 */ /* 0x042fe20000010013 */
[----:B------:R-:W-:Y:S01]  /*38e0*/  MOV R20, 0x3f800000 ;  /* 0x3f80000000147802 */ /* 0x000fe20000000f00 */
[----:B------:R-:W-:Y:S01]  /*38f0*/  LDS.128 R8, [R43+0x10] ;  /* 0x000010002b087984 */ /* 0x000fe20000000c00 */
[----:B------:R-:W-:Y:S01]  /*3900*/  @!P2 IADD3 R23, R7, R6, RZ ;  /* 0x000000060717a210 */ /* 0x000fe20007ffe0ff */
[----:B--2---:R-:W-:Y:S01]  /*3910*/  @P0 FMUL.FTZ R18, R18, R13 ;  /* 0x0000000d12120220 */ /* 0x004fe20000410000 */
[----:B------:R-:W-:Y:S01]  /*3920*/  ISETP.GE.AND P0, PT, R32, 0x2, PT ;  /* 0x000000022000780c */ /* 0x000fe20003f06270 */
[----:B------:R-:W0:Y:S04]  /*3930*/  SHFL.UP PT, R12, R19, 0x2, RZ ;  /* 0x04400000130c7989 */ /* 0x000e2800000e00ff */
[----:B------:R-:W1:Y:S08]  /*3940*/  SHFL.UP PT, R13, R18, 0x2, RZ ;  /* 0x04400000120d7989 */ /* 0x000e7000000e00ff */
        /* <DEDUP_REMOVED lines=17> */
[----:B------:R-:W2:Y:S01]  /*3a60*/  @!P0 LDS.64 R20, [R22+0x870] ;  /* 0x0008700016148984 */ /* 0x000ea20000000a00 */
[C---:B0-----:R-:W-:Y:S01]  /*3a70*/  @P1 FFMA.FTZ R19, R18.reuse, R4, R19 ;  /* 0x0000000412131223 */ /* 0x041fe20000010013 */
[----:B------:R-:W-:Y:S01]  /*3a80*/  ISETP.NE.AND P0, PT, R111, RZ, PT ;  /* 0x000000ff6f00720c */ /* 0x000fe20003f05270 */
[----:B-1----:R-:W-:-:S03]  /*3a90*/  @P1 FMUL.FTZ R18, R18, R5 ;  /* 0x0000000512121220 */ /* 0x002fc60000410000 */
[----:B------:R-:W-:Y:S04]  /*3aa0*/  SHFL.UP PT, R110, R19, 0x1, RZ ;  /* 0x04200000136e7989 */ /* 0x000fe800000e00ff */
[----:B------:R-:W-:Y:S04]  /*3ab0*/  LDS.128 R4, [R43] ;  /* 0x000000002b047984 */ /* 0x000fe80000000c00 */
[----:B------:R2:W-:Y:S01]  /*3ac0*/  @!P2 STS.64 [R23+0x850], R18 ;  /* 0x000850121700a388 */ /* 0x0005e20000000a00 */
[----:B------:R-:W-:Y:S01]  /*3ad0*/  BAR.SYNC.DEFER_BLOCKING 0x0 ;  /* 0x0000000000007b1d */ /* 0x000fe20000010000 */
[----:B------:R-:W-:-:S02]  /*3ae0*/  ISETP.NE.AND P2, PT, R32, RZ, P0 ;  /* 0x000000ff2000720c */ /* 0x000fc40000745270 */
[----:B------:R-:W-:-:S03]  /*3af0*/  @P0 ISETP.NE.AND P1, PT, R32, RZ, PT ;  /* 0x000000ff2000020c */ /* 0x000fc60003f25270 */
[----:B------:R-:W-:Y:S01]  /*3b00*/  SHFL.UP PT, R109, R18, 0x1, RZ ;  /* 0x04200000126d7989 */ /* 0x000fe200000e00ff */
[----:B--2---:R-:W-:-:S03]  /*3b10*/  @P0 MOV R23, R21 ;  /* 0x0000001500170202 */ /* 0x004fc60000000f00 */
[----:B---3--:R-:W0:Y:S01]  /*3b20*/  LDS.128 R12, [UR5+0x850] ;  /* 0x00085005ff0c7984 */ /* 0x008e220008000c00 */
[----:B------:R-:W-:Y:S01]  /*3b30*/  @P0 MOV R22, R20 ;  /* 0x0000001400160202 */ /* 0x000fe20000000f00 */
[----:B0-----:R-:W-:Y:S01]  /*3b40*/  @P0 FMUL.FTZ R111, R109, R12 ;  /* 0x0000000c6d6f0220 */ /* 0x001fe20000410000 */
        /* <DEDUP_REMOVED lines=13> */
.L_x_3758:
[----:B------:R-:W-:Y:S05]  /*3c20*/  BSYNC B0 ;  /* 0x0000000000007941 */ /* 0x000fea0003800000 */
.L_x_3757:
        /* <DEDUP_REMOVED lines=8> */
[----:B------:R-:W-:Y:S02]  /*3cb0*/  HADD2.F32 R111, -RZ, R5.H1_H1 ;  /* 0x30000005ff6f7230 */ /* 0x000fe40000004100 */
[----:B------:R-:W-:Y:S01]  /*3cc0*/  HADD2.F32 R11, -RZ, R11.H1_H1 ;  /* 0x3000000bff0b7230 */ /* 0x000fe20000004100 */
        /* <DEDUP_REMOVED lines=8> */
[----:B------:R-:W-:-:S04]  /*3d50*/  FFMA.FTZ R14, R105, R15, R86 ;  /* 0x0000000f690e7223 */ /* 0x000fc80000010056 */
[----:B------:R-:W-:-:S04]  /*3d60*/  FFMA.FTZ R19, R102, R14, R85 ;  /* 0x0000000e66137223 */ /* 0x000fc80000010055 */
[----:B------:R-:W-:Y:S01]  /*3d70*/  FFMA.FTZ R18, R103, R19, R84 ;  /* 0x0000001367127223 */ /* 0x000fe20000010054 */
[----:B------:R-:W-:-:S03]  /*3d80*/  HADD2.F32 R103, -RZ, R4.H1_H1 ;  /* 0x30000004ff677230 */ /* 0x000fc60000004100 */
[----:B0-----:R-:W-:-:S04]  /*3d90*/  FFMA.FTZ R21, R100, R18, R83 ;  /* 0x0000001264157223 */ /* 0x001fc80000010053 */
        /* <DEDUP_REMOVED lines=8> */
[----:B------:R-:W-:-:S04]  /*3e20*/  FFMA.FTZ R115, R94, R96, R77 ;  /* 0x000000605e737223 */ /* 0x000fc8000001004d */
[----:B------:R-:W-:Y:S01]  /*3e30*/  FFMA.FTZ R6, R95, R115, R76 ;  /* 0x000000735f067223 */ /* 0x000fe2000001004c */
[----:B------:R-:W-:Y:S02]  /*3e40*/  HADD2.F32 R95, -RZ, R9.H0_H0 ;  /* 0x20000009ff5f7230 */ /* 0x000fe40000004100 */
[--C-:B------:R-:W-:Y:S02]  /*3e50*/  HADD2.F32 R9, -RZ, R10.reuse.H0_H0 ;  /* 0x2000000aff097230 */ /* 0x100fe40000004100 */
[----:B------:R-:W-:Y:S01]  /*3e60*/  FFMA.FTZ R123, R92, R6, R75 ;  /* 0x000000065c7b7223 */ /* 0x000fe2000001004b */
[----:B------:R-:W-:-:S03]  /*3e70*/  HADD2.F32 R10, -RZ, R10.H1_H1 ;  /* 0x3000000aff0a7230 */ /* 0x000fc60000004100 */
[----:B------:R-:W-:Y:S01]  /*3e80*/  FFMA.FTZ R8, R93, R123, R72 ;  /* 0x0000007b5d087223 */ /* 0x000fe20000010048 */
[----:B------:R-:W-:Y:S06]  /*3e90*/  @P0 BRA `(.L_x_3760) ;  /* 0x0000000000400947 */ /* 0x000fec0003800000 */
[----:B------:R-:W0:Y:S08]  /*3ea0*/  S2UR UR6, SR_CTAID.Y ;  /* 0x00000000000679c3 */ /* 0x000e300000002600 */
[----:B------:R-:W1:Y:S01]  /*3eb0*/  S2UR UR25, SR_CTAID.X ;  /* 0x00000000001979c3 */ /* 0x000e620000002500 */
[----:B0-----:R-:W-:Y:S02]  /*3ec0*/  MOV R0, UR6 ;  /* 0x0000000600007c02 */ /* 0x001fe40008000f00 */
[----:B-1----:R-:W-:-:S05]  /*3ed0*/  MOV R29, UR25 ;  /* 0x00000019001d7c02 */ /* 0x002fca0008000f00 */
        /* <DEDUP_REMOVED lines=12> */
.L_x_3760:
[----:B------:R-:W-:Y:S05]  /*3fa0*/  BSYNC B0 ;  /* 0x0000000000007941 */ /* 0x000fea0003800000 */
.L_x_3759:
        /* <DEDUP_REMOVED lines=35> */
.L_x_3756:
        /* <DEDUP_REMOVED lines=34> */
[C---:B------:R-:W-:Y:S01]  /*4400*/  LEA R62, P0, R4.reuse, UR10, 0x1 ;  /* 0x0000000a043e7c11 */ /* 0x040fe2000f8008ff */
        /* <DEDUP_REMOVED lines=30> */
[----:B------:R-:W-:Y:S02]  /*45f0*/  HADD2.F32 R10, -RZ, R22.H0_H0 ;  /* 0x20000016ff0a7230 */ /* 0x000fe40000004100 */
[----:B------:R-:W-:Y:S01]  /*4600*/  FMUL.FTZ R12, R66, -1.4426950216293334961 ;  /* 0xbfb8aa3b420c7820 */ /* 0x000fe20000410000 */
[----:B------:R-:W-:-:S02]  /*4610*/  HADD2.F32 R21, -RZ, R21.H1_H1 ;  /* 0x30000015ff157230 */ /* 0x000fc40000004100 */
        /* <DEDUP_REMOVED lines=10> */
[----:B-1----:R-:W-:Y:S01]  /*46c0*/  HADD2.F32 R67, -RZ, R27.H1_H1 ;  /* 0x3000001bff437230 */ /* 0x002fe20000004100 */
[----:B------:R1:W2:Y:S01]  /*46d0*/  MUFU.EX2 R8, R4 ;  /* 0x0000000400087308 */ /* 0x0002a20000000800 */
[----:B------:R-:W-:Y:S01]  /*46e0*/  FMUL.FTZ R17, R16, -1.4426950216293334961 ;  /* 0xbfb8aa3b10117820 */ /* 0x000fe20000410000 */
[----:B------:R-:W-:Y:S02]  /*46f0*/  FMUL.FTZ R18, R23, -1.4426950216293334961 ;  /* 0xbfb8aa3b17127820 */ /* 0x000fe40000410000 */
[----:B------:R-:W-:-:S04]  /*4700*/  FMUL.FTZ R68, R67, -1.4426950216293334961 ;  /* 0xbfb8aa3b43447820 */ /* 0x000fc80000410000 */
        /* <DEDUP_REMOVED lines=20> */
[----:B-1----:R-:W-:Y:S02]  /*4850*/  FADD.FTZ R9, R9, 1 ;  /* 0x3f80000009097421 */ /* 0x002fe40000010000 */
[----:B------:R-:W-:Y:S02]  /*4860*/  FMUL.FTZ R27, R7, -1.4426950216293334961 ;  /* 0xbfb8aa3b071b7820 */ /* 0x000fe40000410000 */
        /* <DEDUP_REMOVED lines=25> */
[----:B------:R-:W2:Y:S01]  /*4a00*/  MUFU.RCP R17, R17 ;  /* 0x0000001100117308 */ /* 0x000ea20000001000 */
[----:B0-----:R-:W-:-:S04]  /*4a10*/  FMUL.FTZ R20, R20, R13 ;  /* 0x0000000d14147220 */ /* 0x001fc80000410000 */
[----:B------:R-:W-:-:S03]  /*4a20*/  FMUL.FTZ R20, R20, R45 ;  /* 0x0000002d14147220 */ /* 0x000fc60000410000 */
[----:B------:R0:W-:Y:S01]  /*4a30*/  MUFU.RCP R70, R9 ;  /* 0x0000000900467308 */ /* 0x0001e20000001000 */
[----:B-1----:R-:W-:-:S04]  /*4a40*/  FMUL.FTZ R22, R22, R15 ;  /* 0x0000000f16167220 */ /* 0x002fc80000410000 */
[----:B------:R-:W-:-:S03]  /*4a50*/  FMUL.FTZ R22, R22, R49 ;  /* 0x0000003116167220 */ /* 0x000fc60000410000 */
[----:B------:R-:W1:Y:S01]  /*4a60*/  MUFU.RCP R19, R19 ;  /* 0x0000001300137308 */ /* 0x000e620000001000 */
[----:B0-----:R-:W-:Y:S01]  /*4a70*/  FMUL.FTZ R9, R66, R69 ;  /* 0x0000004542097220 */ /* 0x001fe20000410000 */
[----:B--2---:R-:W-:-:S03]  /*4a80*/  FMUL.FTZ R15, R16, R17 ;  /* 0x00000011100f7220 */ /* 0x004fc60000410000 */
[----:B------:R-:W-:Y:S01]  /*4a90*/  FMUL.FTZ R9, R9, R44 ;  /* 0x0000002c09097220 */ /* 0x000fe20000410000 */
[----:B------:R-:W-:Y:S01]  /*4aa0*/  FMUL.FTZ R15, R15, R50 ;  /* 0x000000320f0f7220 */ /* 0x000fe20000410000 */
[----:B------:R-:W0:Y:S01]  /*4ab0*/  LDC.64 R44, c[0x0][0x2c0] ;  /* 0x0000b000ff2c7b82 */ /* 0x000e220000000a00 */
[----:B------:R-:W2:Y:S08]  /*4ac0*/  MUFU.RCP R73, R11 ;  /* 0x0000000b00497308 */ /* 0x000eb00000001000 */
[----:B------:R-:W3:Y:S01]  /*4ad0*/  MUFU.RCP R75, R64 ;  /* 0x00000040004b7308 */ /* 0x000ee20000001000 */
[----:B-1----:R-:W-:-:S04]  /*4ae0*/  FMUL.FTZ R17, R4, R19 ;  /* 0x0000001304117220 */ /* 0x002fc80000410000 */
[----:B------:R-:W-:-:S03]  /*4af0*/  FMUL.FTZ R17, R17, R52 ;  /* 0x0000003411117220 */ /* 0x000fc60000410000 */
[----:B------:R1:W4:Y:S01]  /*4b00*/  MUFU.RCP R71, R8 ;  /* 0x0000000800477308 */ /* 0x0003220000001000 */
[----:B--2---:R-:W-:-:S04]  /*4b10*/  FMUL.FTZ R13, R10, R73 ;  /* 0x000000490a0d7220 */ /* 0x004fc80000410000 */
[----:B------:R-:W-:Y:S01]  /*4b20*/  FMUL.FTZ R13, R13, R48 ;  /* 0x000000300d0d7220 */ /* 0x000fe20000410000 */
[----:B0-----:R-:W-:Y:S02]  /*4b30*/  IMAD R16, R31, R44, RZ ;  /* 0x0000002c1f107224 */ /* 0x001fe400078e02ff */
[----:B------:R-:W0:Y:S01]  /*4b40*/  MUFU.RCP R18, R18 ;  /* 0x0000001200127308 */ /* 0x000e220000001000 */
[----:B---3--:R-:W-:Y:S01]  /*4b50*/  FMUL.FTZ R19, R6, R75 ;  /* 0x0000004b06137220 */ /* 0x008fe20000410000 */
[----:B-1----:R-:W-:-:S03]  /*4b60*/  FMUL.FTZ R8, R21, R70 ;  /* 0x0000004615087220 */ /* 0x002fc60000410000 */
[----:B------:R-:W-:Y:S01]  /*4b70*/  FMUL.FTZ R19, R19, R56 ;  /* 0x0000003813137220 */ /* 0x000fe20000410000 */
[----:B------:R-:W-:Y:S02]  /*4b80*/  FMUL.FTZ R8, R8, R47 ;  /* 0x0000002f08087220 */ /* 0x000fe40000410000 */
[----:B------:R-:W1:Y:S01]  /*4b90*/  MUFU.RCP R43, R43 ;  /* 0x0000002b002b7308 */ /* 0x000e620000001000 */
[----:B----4-:R-:W-:-:S04]  /*4ba0*/  FMUL.FTZ R11, R14, R71 ;  /* 0x000000470e0b7220 */ /* 0x010fc80000410000 */
        /* <DEDUP_REMOVED lines=8> */
[----:B--2---:R-:W-:Y:S01]  /*4c30*/  FMUL.FTZ R5, R5, R62 ;  /* 0x0000003e05057220 */ /* 0x004fe20000410000 */
[----:B------:R-:W-:-:S03]  /*4c40*/  F2FP.F16.F32.PACK_AB R24, R24, R17 ;  /* 0x000000111818723e */ /* 0x000fc600000000ff */
[----:B------:R-:W-:Y:S01]  /*4c50*/  FMUL.FTZ R54, R5, R54 ;  /* 0x0000003605367220 */ /* 0x000fe20000410000 */
[----:B------:R-:W-:Y:S02]  /*4c60*/  F2FP.F16.F32.PACK_AB R5, R8, R11 ;  /* 0x0000000b0805723e */ /* 0x000fe400000000ff */
[----:B------:R-:W2:Y:S01]  /*4c70*/  MUFU.RCP R66, R27 ;  /* 0x0000001b00427308 */ /* 0x000ea20000001000 */
[----:B0-----:R-:W-:-:S04]  /*4c80*/  FMUL.FTZ R4, R25, R12 ;  /* 0x0000000c19047220 */ /* 0x001fc80000410000 */
[----:B------:R-:W-:Y:S01]  /*4c90*/  FMUL.FTZ R55, R4, R55 ;  /* 0x0000003704377220 */ /* 0x000fe20000410000 */
[----:B------:R-:W-:Y:S02]  /*4ca0*/  F2FP.F16.F32.PACK_AB R4, R20, R9 ;  /* 0x000000091404723e */ /* 0x000fe400000000ff */
[----:B------:R-:W0:Y:S01]  /*4cb0*/  MUFU.RCP R68, R68 ;  /* 0x0000004400447308 */ /* 0x000e220000001000 */
[----:B-1----:R-:W-:Y:S01]  /*4cc0*/  FMUL.FTZ R26, R26, R65 ;  /* 0x000000411a1a7220 */ /* 0x002fe20000410000 */
[----:B------:R-:W-:-:S03]  /*4cd0*/  F2FP.F16.F32.PACK_AB R25, R55, R54 ;  /* 0x000000363719723e */ /* 0x000fc600000000ff */
[----:B------:R-:W-:Y:S01]  /*4ce0*/  FMUL.FTZ R26, R26, R57 ;  /* 0x000000391a1a7220 */ /* 0x000fe20000410000 */
[----:B--2---:R-:W-:-:S04]  /*4cf0*/  FMUL.FTZ R7, R7, R66 ;  /* 0x0000004207077220 */ /* 0x004fc80000410000 */
[----:B------:R-:W-:Y:S01]  /*4d00*/  F2FP.F16.F32.PACK_AB R26, R26, R19 ;  /* 0x000000131a1a723e */ /* 0x000fe200000000ff */
[----:B------:R-:W-:Y:S02]  /*4d10*/  IMAD R19, R29, R45, R16 ;  /* 0x0000002d1d137224 */ /* 0x000fe400078e0210 */
[----:B------:R-:W-:Y:S01]  /*4d20*/  FMUL.FTZ R58, R7, R58 ;  /* 0x0000003a073a7220 */ /* 0x000fe20000410000 */
[----:B------:R-:W-:Y:S01]  /*4d30*/  F2FP.F16.F32.PACK_AB R7, R10, R15 ;  /* 0x0000000f0a07723e */ /* 0x000fe200000000ff */
[----:B------:R-:W-:Y:S01]  /*4d40*/  BAR.SYNC.DEFER_BLOCKING 0x0 ;  /* 0x0000000000007b1d */ /* 0x000fe20000010000 */
[----:B------:R-:W-:-:S04]  /*4d50*/  IMAD.WIDE.U32 R16, R29, R44, UR6 ;  /* 0x000000061d107e25 */ /* 0x000fc8000f8e002c */
[----:B0-----:R-:W-:-:S04]  /*4d60*/  FMUL.FTZ R6, R67, R68 ;  /* 0x0000004443067220 */ /* 0x001fc80000410000 */
[----:B------:R-:W-:Y:S01]  /*4d70*/  FMUL.FTZ R59, R6, R59 ;  /* 0x0000003b063b7220 */ /* 0x000fe20000410000 */
[----:B------:R-:W-:Y:S01]  /*4d80*/  F2FP.F16.F32.PACK_AB R6, R22, R13 ;  /* 0x0000000d1606723e */ /* 0x000fe200000000ff */
[----:B------:R-:W-:Y:S01]  /*4d90*/  ULDC.64 UR6, c[0x0][0x2c8] ;  /* 0x0000b20000067ab9 */ /* 0x000fe20000000a00 */
[----:B------:R-:W-:Y:S01]  /*4da0*/  IADD3 R17, R17, R19, RZ ;  /* 0x0000001311117210 */ /* 0x000fe20007ffe0ff */
[----:B------:R-:W-:Y:S01]  /*4db0*/  IMAD R19, R3, UR6, RZ ;  /* 0x0000000603137c24 */ /* 0x000fe2000f8e02ff */
[----:B------:R-:W-:-:S03]  /*4dc0*/  F2FP.F16.F32.PACK_AB R27, R59, R58 ;  /* 0x0000003a3b1b723e */ /* 0x000fc600000000ff */
[----:B------:R-:W-:Y:S01]  /*4dd0*/  IMAD R19, R0, UR7, R19 ;  /* 0x0000000700137c24 */ /* 0x000fe2000f8e0213 */
[----:B------:R0:W-:Y:S04]  /*4de0*/  STS.128 [R61], R4 ;  /* 0x000000043d007388 */ /* 0x0001e80000000c00 */
[----:B------:R-:W-:Y:S01]  /*4df0*/  STS.128 [R61+0x10], R24 ;  /* 0x000010183d007388 */ /* 0x000fe20000000c00 */
[----:B------:R-:W-:-:S03]  /*4e00*/  NOP ;  /* 0x0000000000007918 */ /* 0x000fc60000000000 */
[----:B------:R-:W1:Y:S04]  /*4e10*/  LDS.128 R8, [R42] ;  /* 0x000000002a087984 */ /* 0x000e680000000c00 */
[----:B------:R-:W2:Y:S01]  /*4e20*/  LDS.128 R12, [R42+0x200] ;  /* 0x000200002a0c7984 */ /* 0x000ea20000000c00 */
[----:B0-----:R-:W-:Y:S01]  /*4e30*/  IMAD.WIDE.U32 R4, R0, UR6, R16 ;  /* 0x0000000600047c25 */ /* 0x001fe2000f8e0010 */
[----:B------:R-:W-:Y:S01]  /*4e40*/  ULDC.64 UR6, c[0x0][0x320] ;  /* 0x0000c80000067ab9 */ /* 0x000fe20000000a00 */
[----:B------:R-:W0:Y:S03]  /*4e50*/  LDC R16, c[0x0][0x224] ;  /* 0x00008900ff107b82 */ /* 0x000e260000000800 */
[----:B------:R-:W-:-:S02]  /*4e60*/  IADD3 R5, R5, R19, RZ ;  /* 0x0000001305057210 */ /* 0x000fc40007ffe0ff */
[----:B------:R-:W-:-:S04]  /*4e70*/  LEA R6, P0, R4, UR6, 0x1 ;  /* 0x0000000604067c11 */ /* 0x000fc8000f8008ff */
[----:B------:R-:W-:-:S03]  /*4e80*/  LEA.HI.X R7, R4, UR7, R5, 0x1, P0 ;  /* 0x0000000704077c11 */ /* 0x000fc600080f0c05 */
[----:B------:R-:W-:Y:S01]  /*4e90*/  IMAD.WIDE R4, R34, 0x10, R6 ;  /* 0x0000001022047825 */ /* 0x000fe200078e0206 */
[----:B0-----:R-:W-:-:S04]  /*4ea0*/  ISETP.LE.AND P0, PT, R16, UR4, PT ;  /* 0x0000000410007c0c */ /* 0x001fc8000bf03270 */
[----:B-1----:R0:W-:Y:S04]  /*4eb0*/  STG.E.128 desc[UR8][R4.64], R8 ;  /* 0x0000000804007986 */ /* 0x0021e8000c101d08 */
[----:B--2---:R0:W-:Y:S05]  /*4ec0*/  STG.E.128 desc[UR8][R4.64+0x200], R12 ;  /* 0x0002000c04007986 */ /* 0x0041ea000c101d08 */
[----:B------:R-:W-:Y:S05]  /*4ed0*/  @!P0 BRA `(.L_x_3762) ;  /* 0xffffffb400cc8947 */ /* 0x000fea000383ffff */
[----:B------:R-:W-:Y:S05]  /*4ee0*/  EXIT ;  /* 0x000000000000794d */ /* 0x000fea0003800000 */
.L_x_3763:
        /* <DEDUP_REMOVED lines=9> */
.L_x_5267:


//--------------------- .text._Z25selective_scan_fwd_kernelI32Selective_Scan_fwd_kernel_traitsILi64ELi16ELi1ELb1ELb1ELb0ELb0EN3c104HalfEfEEv13SSMParamsBase --------------------------
	.section	.text._Z25selective_scan_fwd_kernelI32Selective_Scan_fwd_kernel_traitsILi64ELi16ELi1ELb1ELb1ELb0ELb0EN3c104HalfEfEEv13SSMParamsBase,"ax",@progbits
	.align	128
        .global         _Z25selective_scan_fwd_kernelI32Selective_Scan_fwd_kernel_traitsILi64ELi16ELi1ELb1ELb1ELb0ELb0EN3c104HalfEfEEv13SSMParamsBase
        .type           _Z25selective_scan_fwd_kernelI32Selective_Scan_fwd_kernel_traitsILi64ELi16ELi1ELb1ELb1ELb0ELb0EN3c104HalfEfEEv13SSMParamsBase,@function
        .size           _Z25selective_scan_fwd_kernelI32Selective_Scan_fwd_kernel_traitsILi64ELi16ELi1ELb1ELb1ELb0ELb0EN3c104HalfEfEEv13SSMParamsBase,(.L_x_5268 - _Z25selective_scan_fwd_kernelI32Selective_Scan_fwd_kernel_traitsILi64ELi16ELi1ELb1ELb1ELb0ELb0EN3c104HalfEfEEv13SSMParamsBase)
        .other          _Z25selective_scan_fwd_kernelI32Selective_Scan_fwd_kernel_traitsILi64ELi16ELi1ELb1ELb1ELb0ELb0EN3c104HalfEfEEv13SSMParamsBase,@"STO_CUDA_ENTRY STV_DEFAULT"
_Z25selective_scan_fwd_kernelI32Selective_Scan_fwd_kernel_traitsILi64ELi16ELi1ELb1ELb1ELb0ELb0EN3c104HalfEfEEv13SSMParamsBase:
.text._Z25selective_scan_fwd_kernelI32Selective_Scan_fwd_kernel_traitsILi64ELi16ELi1ELb1ELb1ELb0ELb0EN3c104HalfEfEEv13SSMParamsBase:
        /* <DEDUP_REMOVED lines=95> */
.L_x_3802:
        /* <DEDUP_REMOVED lines=38> */
[----:B-----5:R-:W-:Y:S01]  /*0850*/  FADD.FTZ R40, R35, R28 ;  /* 0x0000001c23287221 */ /* 0x020fe20000010000 */
[----:B------:R-:W-:-:S02]  /*0860*/  HADD2.F32 R39, -RZ, R44.H1_H1 ;  /* 0x3000002cff277230 */ /* 0x000fc40000004100 */
        /* <DEDUP_REMOVED lines=51> */
.L_x_3765:
[----:B------:R-:W-:Y:S05]  /*0ba0*/  BSYNC B0 ;  /* 0x0000000000007941 */ /* 0x000fea0003800000 */
.L_x_3764:
        /* <DEDUP_REMOVED lines=38> */
.L_x_3767:
[----:B------:R-:W-:Y:S05]  /*0e10*/  BSYNC B0 ;  /* 0x0000000000007941 */ /* 0x000fea0003800000 */
.L_x_3766:
        /* <DEDUP_REMOVED lines=36> */
.L_x_3769:
[----:B------:R-:W-:Y:S05]  /*1060*/  BSYNC B0 ;  /* 0x0000000000007941 */ /* 0x000fea0003800000 */
.L_x_3768:
        /* <DEDUP_REMOVED lines=38> */
.L_x_3771:
[----:B------:R-:W-:Y:S05]  /*12d0*/  BSYNC B0 ;  /* 0x0000000000007941 */ /* 0x000fea0003800000 */
.L_x_3770:
        /* <DEDUP_REMOVED lines=36> */
.L_x_3773:
[----:B------:R-:W-:Y:S05]  /*1520*/  BSYNC B0 ;  /* 0x0000000000007941 */ /* 0x000fea0003800000 */
.L_x_3772:
        /* <DEDUP_REMOVED lines=38> */
.L_x_3775:
[----:B------:R-:W-:Y:S05]  /*1790*/  BSYNC B0 ;  /* 0x0000000000007941 */ /* 0x000fea0003800000 */
.L_x_3774:
        /* <DEDUP_REMOVED lines=38> */
.L_x_3777:
[----:B------:R-:W-:Y:S05]  /*1a00*/  BSYNC B0 ;  /* 0x0000000000007941 */ /* 0x000fea0003800000 */
.L_x_3776:
        /* <DEDUP_REMOVED lines=42> */
.L_x_3779:
[----:B------:R-:W-:Y:S05]  /*1cb0*/  BSYNC B0 ;  /* 0x0000000000007941 */ /* 0x000fea0003800000 */
.L_x_3778:
        /* <DEDUP_REMOVED lines=40> */
.L_x_3781:
[----:B------:R-:W-:Y:S05]  /*1f40*/  BSYNC B0 ;  /* 0x0000000000007941 */ /* 0x000fea0003800000 */
.L_x_3780:
        /* <DEDUP_REMOVED lines=47> */
.L_x_3783:
[----:B------:R-:W-:Y:S05]  /*2240*/  BSYNC B0 ;  /* 0x0000000000007941 */ /* 0x000fea0003800000 */
.L_x_3782:
        /* <DEDUP_REMOVED lines=33> */
.L_x_3785:
[----:B------:R-:W-:Y:S05]  /*2460*/  BSYNC B0 ;  /* 0x0000000000007941 */ /* 0x000fea0003800000 */
.L_x_3784:
        /* <DEDUP_REMOVED lines=33> */
.L_x_3787:
[----:B------:R-:W-:Y:S05]  /*2680*/  BSYNC B0 ;  /* 0x0000000000007941 */ /* 0x000fea0003800000 */
.L_x_3786:
        /* <DEDUP_REMOVED lines=33> */
.L_x_3789:
[----:B------:R-:W-:Y:S05]  /*28a0*/  BSYNC B0 ;  /* 0x0000000000007941 */ /* 0x000fea0003800000 */
.L_x_3788:
        /* <DEDUP_REMOVED lines=33> */
.L_x_3791:
[----:B------:R-:W-:Y:S05]  /*2ac0*/  BSYNC B0 ;  /* 0x0000000000007941 */ /* 0x000fea0003800000 */
.L_x_3790:
        /* <DEDUP_REMOVED lines=33> */
.L_x_3793:
[----:B------:R-:W-:Y:S05]  /*2ce0*/  BSYNC B0 ;  /* 0x0000000000007941 */ /* 0x000fea0003800000 */
.L_x_3792:
        /* <DEDUP_REMOVED lines=33> */
.L_x_3795:
[----:B------:R-:W-:Y:S05]  /*2f00*/  BSYNC B0 ;  /* 0x0000000000007941 */ /* 0x000fea0003800000 */
.L_x_3794:
        /* <DEDUP_REMOVED lines=48> */
.L_x_3801:
[----:B------:R-:W-:Y:S01]  /*3210*/  IMAD R6, R30, UR10, RZ ;  /* 0x0000000a1e067c24 */ /* 0x000fe2000f8e02ff */
[----:B------:R-:W-:Y:S01]  /*3220*/  SHF.R.S32.HI R87, RZ, 0x1f, R65 ;  /* 0x0000001fff577819 */ /* 0x000fe20000011441 */
[----:B-1----:R-:W-:-:S04]  /*3230*/  IMAD.WIDE.U32 R4, R31, UR10, RZ ;  /* 0x0000000a1f047c25 */ /* 0x002fc8000f8e00ff */
[----:B------:R-:W-:Y:S02]  /*3240*/  IMAD R7, R31, UR11, R6 ;  /* 0x0000000b1f077c24 */ /* 0x000fe4000f8e0206 */
[----:B------:R-:W-:-:S03]  /*3250*/  IMAD R6, R87, UR12, RZ ;  /* 0x0000000c57067c24 */ /* 0x000fc6000f8e02ff */
[----:B------:R-:W-:Y:S01]  /*3260*/  IADD3 R5, R5, R7, RZ ;  /* 0x0000000705057210 */ /* 0x000fe20007ffe0ff */
[----:B------:R-:W-:Y:S02]  /*3270*/  IMAD R7, R65, UR13, R6 ;  /* 0x0000000d41077c24 */ /* 0x000fe4000f8e0206 */
[----:B------:R-:W-:Y:S02]  /*3280*/  IMAD R6, R87, UR16, RZ ;  /* 0x0000001057067c24 */ /* 0x000fe4000f8e02ff */
[----:B------:R-:W-:-:S05]  /*3290*/  IMAD.WIDE.U32 R4, R65, UR12, R4 ;  /* 0x0000000c41047c25 */ /* 0x000fca000f8e0004 */
[----:B------:R-:W-:Y:S01]  /*32a0*/  IADD3 R5, R5, R7, RZ ;  /* 0x0000000705057210 */ /* 0x000fe20007ffe0ff */
[----:B------:R-:W-:Y:S01]  /*32b0*/  IMAD R7, R65, UR17, R6 ;  /* 0x0000001141077c24 */ /* 0x000fe2000f8e0206 */
[----:B------:R-:W-:-:S04]  /*32c0*/  LEA R12, P0, R4, UR14, 0x2 ;  /* 0x0000000e040c7c11 */ /* 0x000fc8000f8010ff */
        /* <DEDUP_REMOVED lines=8> */
[----:B0-----:R-:W2:Y:S01]  /*3350*/  LDG.E.128 R8, desc[UR8][R14.64+0x200] ;  /* 0x000200080e087981 */ /* 0x001ea2000c1e1d00 */
[----:B------:R-:W0:Y:S01]  /*3360*/  S2UR UR6, SR_CgaCtaId ;  /* 0x00000000000679c3 */ /* 0x000e220000008800 */
[----:B------:R-:W-:Y:S01]  /*3370*/  UMOV UR5, 0x400 ;  /* 0x0000040000057882 */ /* 0x000fe20000000000 */
[C---:B------:R-:W-:Y:S01]  /*3380*/  ISETP.GE.AND P0, PT, R25.reuse, 0x1, PT ;  /* 0x000000011900780c */ /* 0x040fe20003f06270 */
[----:B0-----:R-:W-:Y:S01]  /*3390*/  ULEA UR5, UR6, UR5, 0x18 ;  /* 0x0000000506057291 */ /* 0x001fe2000f8ec03f */
[----:B------:R-:W-:Y:S01]  /*33a0*/  ISETP.NE.AND P2, PT, R25, 0x1f, PT ;  /* 0x0000001f1900780c */ /* 0x000fe20003f45270 */
[----:B---3--:R-:W-:Y:S01]  /*33b0*/  FMUL.FTZ R97, R12, 1.4426950216293334961 ;  /* 0x3fb8aa3b0c617820 */ /* 0x008fe20000410000 */
[----:B------:R-:W-:-:S03]  /*33c0*/  IADD3 R12, R42, R25, RZ ;  /* 0x000000192a0c7210 */ /* 0x000fc60007ffe0ff */
[C---:B------:R-:W-:Y:S01]  /*33d0*/  FMUL.FTZ R85, R97.reuse, R39 ;  /* 0x0000002761557220 */ /* 0x040fe20000410000 */
[----:B------:R-:W-:Y:S01]  /*33e0*/  LEA R98, R12, UR5, 0x4 ;  /* 0x000000050c627c11 */ /* 0x000fe2000f8e20ff */
        /* <DEDUP_REMOVED lines=11> */
[----:B----4-:R-:W-:Y:S01]  /*34a0*/  STS.128 [R0], R4 ;  /* 0x0000000400007388 */ /* 0x010fe20000000c00 */
[----:B------:R-:W3:Y:S01]  /*34b0*/  MUFU.EX2 R86, R86 ;  /* 0x0000005600567308 */ /* 0x000ee20000000800 */
[C---:B------:R-:W-:Y:S01]  /*34c0*/  FMUL.FTZ R96, R97.reuse, R43 ;  /* 0x0000002b61607220 */ /* 0x040fe20000410000 */
[----:B------:R-:W-:Y:S01]  /*34d0*/  FMUL.FTZ R101, R97, R46 ;  /* 0x0000002e61657220 */ /* 0x000fe20000410000 */
[----:B--2---:R-:W-:Y:S01]  /*34e0*/  STS.128 [R0+0x200], R8 ;  /* 0x0002000800007388 */ /* 0x004fe20000000c00 */
[----:B------:R-:W-:-:S03]  /*34f0*/  NOP ;  /* 0x0000000000007918 */ /* 0x000fc60000000000 */
[----:B------:R-:W2:Y:S01]  /*3500*/  LDS.128 R12, [R98] ;  /* 0x00000000620c7984 */ /* 0x000ea20000000c00 */
[----:B------:R-:W4:Y:S01]  /*3510*/  MUFU.EX2 R95, R95 ;  /* 0x0000005f005f7308 */ /* 0x000f220000000800 */
[C---:B------:R-:W-:Y:S01]  /*3520*/  FMUL.FTZ R104, R97.reuse, R47 ;  /* 0x0000002f61687220 */ /* 0x040fe20000410000 */
[C---:B------:R-:W-:Y:S01]  /*3530*/  FMUL.FTZ R106, R97.reuse, R48 ;  /* 0x00000030616a7220 */ /* 0x040fe20000410000 */
[----:B------:R1:W4:Y:S01]  /*3540*/  LDS.128 R4, [R98+0x10] ;  /* 0x0000100062047984 */ /* 0x0003220000000c00 */
[----:B------:R-:W-:-:S04]  /*3550*/  FMUL.FTZ R113, R97, R59 ;  /* 0x0000003b61717220 */ /* 0x000fc80000410000 */
[----:B------:R-:W4:Y:S08]  /*3560*/  MUFU.EX2 R94, R94 ;  /* 0x0000005e005e7308 */ /* 0x000f300000000800 */
[----:B------:R-:W4:Y:S08]  /*3570*/  MUFU.EX2 R93, R93 ;  /* 0x0000005d005d7308 */ /* 0x000f300000000800 */
        /* <DEDUP_REMOVED lines=10> */
[----:B-1----:R-:W-:Y:S01]  /*3620*/  FMUL.FTZ R98, R76, R11 ;  /* 0x0000000b4c627220 */ /* 0x002fe20000410000 */
[----:B------:R-:W-:-:S02]  /*3630*/  HADD2.F32 R105, -RZ, R14.H1_H1 ;  /* 0x3000000eff697230 */ /* 0x000fc40000004100 */
[-C--:B0-----:R-:W-:Y:S01]  /*3640*/  FFMA.FTZ R8, R99, R85.reuse, R100 ;  /* 0x0000005563087223 */ /* 0x081fe20000010064 */
[--C-:B------:R-:W-:Y:S02]  /*3650*/  HADD2.F32 R13, -RZ, R15.reuse.H0_H0 ;  /* 0x2000000fff0d7230 */ /* 0x100fe40000004100 */
[----:B---3--:R-:W-:Y:S01]  /*3660*/  FMUL.FTZ R14, R86, R85 ;  /* 0x00000055560e7220 */ /* 0x008fe20000410000 */
[----:B------:R-:W-:Y:S02]  /*3670*/  HADD2.F32 R108, -RZ, R15.H1_H1 ;  /* 0x3000000fff6c7230 */ /* 0x000fe40000004100 */
[----:B------:R-:W-:Y:S01]  /*3680*/  FMUL.FTZ R15, R71, R10 ;  /* 0x0000000a470f7220 */ /* 0x000fe20000410000 */
[C---:B----4-:R-:W-:Y:S01]  /*3690*/  FFMA.FTZ R10, R95.reuse, R8, R98 ;  /* 0x000000085f0a7223 */ /* 0x050fe20000010062 */
[----:B------:R-:W-:Y:S01]  /*36a0*/  FMUL.FTZ R9, R95, R14 ;  /* 0x0000000e5f097220 */ /* 0x000fe20000410000 */
[----:B------:R-:W-:Y:S01]  /*36b0*/  FMUL.FTZ R14, R77, R12 ;  /* 0x0000000c4d0e7220 */ /* 0x000fe20000410000 */
[----:B------:R-:W0:Y:S01]  /*36c0*/  MUFU.EX2 R89, R89 ;  /* 0x0000005900597308 */ /* 0x000e220000000800 */
[----:B------:R-:W-:Y:S01]  /*36d0*/  FFMA.FTZ R11, R94, R10, R15 ;  /* 0x0000000a5e0b7223 */ /* 0x000fe2000001000f */
[----:B------:R-:W-:Y:S01]  /*36e0*/  FMUL.FTZ R105, R70, R105 ;  /* 0x0000006946697220 */ /* 0x000fe20000410000 */
[----:B------:R-:W-:Y:S01]  /*36f0*/  FMUL.FTZ R10, R94, R9 ;  /* 0x000000095e0a7220 */ /* 0x000fe20000410000 */
[----:B------:R-:W-:-:S02]  /*3700*/  HADD2.F32 R8, -RZ, R4.H0_H0 ;  /* 0x20000004ff087230 */ /* 0x000fc40000004100 */
[C---:B------:R-:W-:Y:S01]  /*3710*/  FFMA.FTZ R11, R93.reuse, R11, R14 ;  /* 0x0000000b5d0b7223 */ /* 0x040fe2000001000e */
[----:B------:R-:W-:Y:S02]  /*3720*/  HADD2.F32 R109, -RZ, R4.H1_H1 ;  /* 0x30000004ff6d7230 */ /* 0x000fe40000004100 */
[----:B------:R-:W-:Y:S01]  /*3730*/  FMUL.FTZ R9, R93, R10 ;  /* 0x0000000a5d097220 */ /* 0x000fe20000410000 */
[----:B------:R-:W1:Y:S01]  /*3740*/  MUFU.EX2 R88, R88 ;  /* 0x0000005800587308 */ /* 0x000e620000000800 */
[C---:B------:R-:W-:Y:S01]  /*3750*/  FFMA.FTZ R11, R92.reuse, R11, R105 ;  /* 0x0000000b5c0b7223 */ /* 0x040fe20000010069 */
[----:B------:R-:W-:Y:S01]  /*3760*/  FMUL.FTZ R103, R69, R108 ;  /* 0x0000006c45677220 */ /* 0x000fe20000410000 */
[----:B------:R-:W-:Y:S01]  /*3770*/  FMUL.FTZ R4, R92, R9 ;  /* 0x000000095c047220 */ /* 0x000fe20000410000 */
[----:B------:R-:W-:Y:S01]  /*3780*/  FMUL.FTZ R108, R79, R8 ;  /* 0x000000084f6c7220 */ /* 0x000fe20000410000 */
[--C-:B------:R-:W-:Y:S02]  /*3790*/  HADD2.F32 R107, -RZ, R5.reuse.H0_H0 ;  /* 0x20000005ff6b7230 */ /* 0x100fe40000004100 */
[----:B------:R-:W-:Y:S01]  /*37a0*/  FMUL.FTZ R109, R68, R109 ;  /* 0x0000006d446d7220 */ /* 0x000fe20000410000 */
[----:B------:R-:W-:Y:S01]  /*37b0*/  FMUL.FTZ R9, R91, R4 ;  /* 0x000000045b097220 */ /* 0x000fe20000410000 */
[----:B------:R3:W-:Y:S01]  /*37c0*/  MUFU.EX2 R97, R102 ;  /* 0x0000006600617308 */ /* 0x0007e20000000800 */
[----:B------:R-:W-:-:S02]  /*37d0*/  HADD2.F32 R110, -RZ, R5.H1_H1 ;  /* 0x30000005ff6e7230 */ /* 0x000fc40000004100 */
[----:B------:R-:W-:Y:S01]  /*37e0*/  FMUL.FTZ R107, R80, R107 ;  /* 0x0000006b506b7220 */ /* 0x000fe20000410000 */
[----:B--2---:R-:W-:Y:S01]  /*37f0*/  FMUL.FTZ R4, R90, R9 ;  /* 0x000000095a047220 */ /* 0x004fe20000410000 */
[--C-:B------:R-:W-:Y:S02]  /*3800*/  HADD2.F32 R112, -RZ, R6.reuse.H0_H0 ;  /* 0x20000006ff707230 */ /* 0x100fe40000004100 */
[----:B------:R-:W-:Y:S01]  /*3810*/  FMUL.FTZ R110, R67, R110 ;  /* 0x0000006e436e7220 */ /* 0x000fe20000410000 */
[----:B0-----:R-:W-:Y:S01]  /*3820*/  FMUL.FTZ R5, R89, R4 ;  /* 0x0000000459057220 */ /* 0x001fe20000410000 */
[----:B------:R-:W0:Y:S01]  /*3830*/  MUFU.EX2 R96, R96 ;  /* 0x0000006000607308 */ /* 0x000e220000000800 */
[----:B---3--:R-:W-:Y:S01]  /*3840*/  FMUL.FTZ R102, R78, R13 ;  /* 0x0000000d4e667220 */ /* 0x008fe20000410000 */
[----:B------:R-:W-:Y:S02]  /*3850*/  HADD2.F32 R111, -RZ, R6.H1_H1 ;  /* 0x30000006ff6f7230 */ /* 0x000fe40000004100 */
[----:B-1----:R-:W-:Y:S01]  /*3860*/  FMUL.FTZ R5, R88, R5 ;  /* 0x0000000558057220 */ /* 0x002fe20000410000 */
[----:B------:R-:W-:Y:S01]  /*3870*/  FMUL.FTZ R112, R81, R112 ;  /* 0x0000007051707220 */ /* 0x000fe20000410000 */
[----:B------:R-:W-:Y:S01]  /*3880*/  FFMA.FTZ R11, R91, R11, R102 ;  /* 0x0000000b5b0b7223 */ /* 0x000fe20000010066 */
[----:B------:R-:W-:-:S02]  /*3890*/  HADD2.F32 R115, -RZ, R7.H0_H0 ;  /* 0x20000007ff737230 */ /* 0x000fc40000004100 */
[----:B------:R-:W-:Y:S01]  /*38a0*/  FMUL.FTZ R111, R66, R111 ;  /* 0x0000006f426f7220 */ /* 0x000fe20000410000 */
[----:B------:R-:W1:Y:S01]  /*38b0*/  MUFU.EX2 R101, R101 ;  /* 0x0000006500657308 */ /* 0x000e620000000800 */
[----:B------:R-:W-:Y:S01]  /*38c0*/  FFMA.FTZ R11, R90, R11, R103 ;  /* 0x0000000b5a0b7223 */ /* 0x000fe20000010067 */
[----:B------:R-:W-:Y:S02]  /*38d0*/  HADD2.F32 R7, -RZ, R7.H1_H1 ;  /* 0x30000007ff077230 */ /* 0x000fe40000004100 */
[----:B------:R-:W-:Y:S01]  /*38e0*/  FMUL.FTZ R115, R82, R115 ;  /* 0x0000007352737220 */ /* 0x000fe20000410000 */
[----:B------:R-:W-:Y:S02]  /*38f0*/  IMAD R6, R30, UR18, RZ ;  /* 0x000000121e067c24 */ /* 0x000fe4000f8e02ff */
[----:B------:R-:W-:Y:S01]  /*3900*/  FFMA.FTZ R11, R89, R11, R108 ;  /* 0x0000000b590b7223 */ /* 0x000fe2000001006c */
[----:B------:R-:W-:Y:S01]  /*3910*/  FMUL.FTZ R114, R64, R7 ;  /* 0x0000000740727220 */ /* 0x000fe20000410000 */
[----:B------:R-:W2:Y:S02]  /*3920*/  MUFU.EX2 R104, R104 ;  /* 0x0000006800687308 */ /* 0x000ea40000000800 */
[----:B------:R-:W-:Y:S01]  /*3930*/  FFMA.FTZ R11, R88, R11, R109 ;  /* 0x0000000b580b7223 */ /* 0x000fe2000001006d */
[----:B0-----:R-:W-:Y:S01]  /*3940*/  FMUL.FTZ R4, R96, R5 ;  /* 0x0000000560047220 */ /* 0x001fe20000410000 */
[----:B------:R-:W-:-:S02]  /*3950*/  IMAD R7, R31, UR19, R6 ;  /* 0x000000131f077c24 */ /* 0x000fc4000f8e0206 */
[----:B------:R-:W-:Y:S01]  /*3960*/  FFMA.FTZ R11, R96, R11, R107 ;  /* 0x0000000b600b7223 */ /* 0x000fe2000001006b */
[----:B------:R-:W-:Y:S01]  /*3970*/  IMAD R6, R87, UR20, RZ ;  /* 0x0000001457067c24 */ /* 0x000fe2000f8e02ff */
[----:B------:R-:W0:Y:S02]  /*3980*/  MUFU.EX2 R106, R106 ;  /* 0x0000006a006a7308 */ /* 0x000e240000000800 */
[C---:B-1----:R-:W-:Y:S01]  /*3990*/  FFMA.FTZ R11, R101.reuse, R11, R110 ;  /* 0x0000000b650b7223 */ /* 0x042fe2000001006e */
[----:B------:R-:W-:-:S03]  /*39a0*/  FMUL.FTZ R4, R101, R4 ;  /* 0x0000000465047220 */ /* 0x000fc60000410000 */
[C---:B------:R-:W-:Y:S01]  /*39b0*/  FFMA.FTZ R11, R97.reuse, R11, R112 ;  /* 0x0000000b610b7223 */ /* 0x040fe20000010070 */
[----:B------:R-:W-:Y:S01]  /*39c0*/  FMUL.FTZ R5, R97, R4 ;  /* 0x0000000461057220 */ /* 0x000fe20000410000 */
[----:B------:R-:W1:Y:S02]  /*39d0*/  MUFU.EX2 R113, R113 ;  /* 0x0000007100717308 */ /* 0x000e640000000800 */
[C---:B--2---:R-:W-:Y:S01]  /*39e0*/  FFMA.FTZ R11, R104.reuse, R11, R111 ;  /* 0x0000000b680b7223 */ /* 0x044fe2000001006f */
[----:B------:R-:W-:-:S03]  /*39f0*/  FMUL.FTZ R5, R104, R5 ;  /* 0x0000000568057220 */ /* 0x000fc60000410000 */
[C---:B0-----:R-:W-:Y:S01]  /*3a00*/  FFMA.FTZ R11, R106.reuse, R11, R115 ;  /* 0x0000000b6a0b7223 */ /* 0x041fe20000010073 */
[----:B------:R-:W-:Y:S01]  /*3a10*/  FMUL.FTZ R8, R106, R5 ;  /* 0x000000056a087220 */ /* 0x000fe20000410000 */
[----:B------:R-:W-:-:S05]  /*3a20*/  IMAD.WIDE.U32 R4, R31, UR18, RZ ;  /* 0x000000121f047c25 */ /* 0x000fca000f8e00ff */
[----:B------:R-:W-:Y:S01]  /*3a30*/  IADD3 R5, R5, R7, RZ ;  /* 0x0000000705057210 */ /* 0x000fe20007ffe0ff */
[C---:B-1----:R-:W-:Y:S01]  /*3a40*/  FFMA.FTZ R9, R113.reuse, R11, R114 ;  /* 0x0000000b71097223 */ /* 0x042fe20000010072 */
[----:B------:R-:W-:Y:S01]  /*3a50*/  FMUL.FTZ R8, R113, R8 ;  /* 0x0000000871087220 */ /* 0x000fe20000410000 */
[C---:B------:R-:W-:Y:S02]  /*3a60*/  IMAD R7, R65.reuse, UR21, R6 ;  /* 0x0000001541077c24 */ /* 0x040fe4000f8e0206 */
[----:B------:R-:W-:Y:S01]  /*3a70*/  IMAD.WIDE.U32 R4, R65, UR20, R4 ;  /* 0x0000001441047c25 */ /* 0x000fe2000f8e0004 */
[----:B------:R-:W0:Y:S04]  /*3a80*/  SHFL.UP PT, R10, R9, 0x1, RZ ;  /* 0x04200000090a7989 */ /* 0x000e2800000e00ff */
[----:B------:R-:W1:Y:S01]  /*3a90*/  SHFL.UP PT, R11, R8, 0x1, RZ ;  /* 0x04200000080b7989 */ /* 0x000e6200000e00ff */
[----:B------:R-:W-:-:S02]  /*3aa0*/  IADD3 R5, R5, R7, RZ ;  /* 0x0000000705057210 */ /* 0x000fc40007ffe0ff */
[----:B------:R-:W-:-:S04]  /*3ab0*/  LEA R6, P1, R4, UR22, 0x2 ;  /* 0x0000001604067c11 */ /* 0x000fc8000f8210ff */
[----:B------:R-:W-:Y:S01]  /*3ac0*/  LEA.HI.X R7, R4, UR23, R5, 0x2, P1 ;  /* 0x0000001704077c11 */ /* 0x000fe200088f1405 */
[----:B0-----:R-:W-:Y:S01]  /*3ad0*/  @P0 FFMA.FTZ R9, R8, R10, R9 ;  /* 0x0000000a08090223 */ /* 0x001fe20000010009 */
[----:B------:R-:W-:-:S03]  /*3ae0*/  ISETP.GE.AND P1, PT, R25, 0x10, PT ;  /* 0x000000101900780c */ /* 0x000fc60003f26270 */
[----:B------:R0:W5:Y:S01]  /*3af0*/  LDG.E R87, desc[UR8][R6.64] ;  /* 0x0000000806577981 */ /* 0x000162000c1e1900 */
[----:B------:R-:W-:Y:S01]  /*3b00*/  MOV R10, 0x3f800000 ;  /* 0x3f800000000a7802 */ /* 0x000fe20000000f00 */
[----:B-1----:R-:W-:Y:S01]  /*3b10*/  @P0 FMUL.FTZ R8, R8, R11 ;  /* 0x0000000b08080220 */ /* 0x002fe20000410000 */
[----:B------:R-:W-:Y:S01]  /*3b20*/  ISETP.GE.AND P0, PT, R25, 0x2, PT ;  /* 0x000000021900780c */ /* 0x000fe20003f06270 */
[----:B------:R-:W1:Y:S01]  /*3b30*/  SHFL.UP PT, R4, R9, 0x2, RZ ;  /* 0x0440000009047989 */ /* 0x000e6200000e00ff */
[----:B------:R-:W-:Y:S01]  /*3b40*/  MOV R11, RZ ;  /* 0x000000ff000b7202 */ /* 0x000fe20000000f00 */
[----:B------:R-:W-:Y:S01]  /*3b50*/  BSSY B0, `(.L_x_3797) ;  /* 0x0000031000007945 */ /* 0x000fe20003800000 */
[----:B------:R-:W-:Y:S01]  /*3b60*/  SHF.R.U32.HI R118, RZ, 0x5, R41 ;  /* 0x00000005ff767819 */ /* 0x000fe20000011629 */
[----:B------:R-:W2:Y:S08]  /*3b70*/  SHFL.UP PT, R5, R8, 0x2, RZ ;  /* 0x0440000008057989 */ /* 0x000eb000000e00ff */
[C---:B-1----:R-:W-:Y:S01]  /*3b80*/  @P0 FFMA.FTZ R9, R8.reuse, R4, R9 ;  /* 0x0000000408090223 */ /* 0x042fe20000010009 */
[----:B--2---:R-:W-:-:S04]  /*3b90*/  @P0 FMUL.FTZ R8, R8, R5 ;  /* 0x0000000508080220 */ /* 0x004fc80000410000 */
[----:B------:R-:W1:Y:S01]  /*3ba0*/  SHFL.UP PT, R4, R9, 0x4, RZ ;  /* 0x0480000009047989 */ /* 0x000e6200000e00ff */
[----:B------:R-:W-:-:S03]  /*3bb0*/  ISETP.GE.AND P0, PT, R25, 0x4, PT ;  /* 0x000000041900780c */ /* 0x000fc60003f06270 */
[----:B------:R-:W2:Y:S10]  /*3bc0*/  SHFL.UP PT, R5, R8, 0x4, RZ ;  /* 0x0480000008057989 */ /* 0x000eb400000e00ff */
        /* <DEDUP_REMOVED lines=8> */
[----:B------:R-:W-:-:S03]  /*3c50*/  ISETP.NE.AND P0, PT, R23, RZ, PT ;  /* 0x000000ff1700720c */ /* 0x000fc60003f05270 */
[----:B------:R-:W2:Y:S01]  /*3c60*/  SHFL.UP PT, R5, R8, 0x10, RZ ;  /* 0x0600000008057989 */ /* 0x000ea200000e00ff */
[----:B------:R-:W-:-:S13]  /*3c70*/  ISETP.EQ.OR P0, PT, RZ, UR4, P0 ;  /* 0x00000004ff007c0c */ /* 0x000fda0008702670 */
[----:B------:R-:W-:-:S05]  /*3c80*/  @!P0 LEA R12, R65, UR5, 0x3 ;  /* 0x00000005410c8c11 */ /* 0x000fca000f8e18ff */
[----:B------:R-:W3:Y:S01]  /*3c90*/  @!P0 LDS.64 R10, [R12+0x870] ;  /* 0x000870000c0a8984 */ /* 0x000ee20000000a00 */
[----:B-1----:R-:W-:Y:S01]  /*3ca0*/  @P1 FFMA.FTZ R9, R8, R4, R9 ;  /* 0x0000000408091223 */ /* 0x002fe20000010009 */
[----:B------:R-:W-:Y:S02]  /*3cb0*/  @!P2 SHF.R.U32.HI R4, RZ, 0x2, R41 ;  /* 0x00000002ff04a819 */ /* 0x000fe40000011629 */
[----:B------:R-:W-:Y:S01]  /*3cc0*/  ISETP.NE.AND P0, PT, R118, RZ, PT ;  /* 0x000000ff7600720c */ /* 0x000fe20003f05270 */
[----:B--2---:R-:W-:Y:S01]  /*3cd0*/  @P1 FMUL.FTZ R8, R8, R5 ;  /* 0x0000000508081220 */ /* 0x004fe20000410000 */
[----:B------:R-:W-:Y:S01]  /*3ce0*/  @!P2 LOP3.LUT R13, R4, 0x3ffffff8, RZ, 0xc0, !PT ;  /* 0x3ffffff8040da812 */ /* 0x000fe200078ec0ff */
[----:B------:R-:W-:Y:S04]  /*3cf0*/  SHFL.UP PT, R117, R9, 0x1, RZ ;  /* 0x0420000009757989 */ /* 0x000fe800000e00ff */
[----:B------:R3:W-:Y:S01]  /*3d00*/  @!P2 STS.64 [R13+UR5+0x850], R8 ;  /* 0x000850080d00a988 */ /* 0x0007e20008000a05 */
[----:B------:R-:W-:Y:S01]  /*3d10*/  BAR.SYNC.DEFER_BLOCKING 0x0 ;  /* 0x0000000000007b1d */ /* 0x000fe20000010000 */
[----:B------:R-:W-:-:S04]  /*3d20*/  ISETP.NE.AND P2, PT, R25, RZ, P0 ;  /* 0x000000ff1900720c */ /* 0x000fc80000745270 */
[----:B------:R-:W-:Y:S01]  /*3d30*/  @P0 ISETP.NE.AND P1, PT, R25, RZ, PT ;  /* 0x000000ff1900020c */ /* 0x000fe20003f25270 */
[----:B------:R-:W-:Y:S04]  /*3d40*/  SHFL.UP PT, R116, R8, 0x1, RZ ;  /* 0x0420000008747989 */ /* 0x000fe800000e00ff */
[----:B0-----:R-:W0:Y:S01]  /*3d50*/  LDS.128 R4, [UR5+0x850] ;  /* 0x00085005ff047984 */ /* 0x001e220008000c00 */
[----:B---3--:R-:W-:Y:S02]  /*3d60*/  @P0 MOV R13, R11 ;  /* 0x0000000b000d0202 */ /* 0x008fe40000000f00 */
        /* <DEDUP_REMOVED lines=15> */
.L_x_3798:
[----:B------:R-:W-:Y:S05]  /*3e60*/  BSYNC B0 ;  /* 0x0000000000007941 */ /* 0x000fea0003800000 */
.L_x_3797:
        /* <DEDUP_REMOVED lines=39> */
.L_x_3800:
[----:B------:R-:W-:Y:S05]  /*40e0*/  BSYNC B0 ;  /* 0x0000000000007941 */ /* 0x000fea0003800000 */
.L_x_3799:
        /* <DEDUP_REMOVED lines=19> */
.L_x_3796:
[----:B------:R-:W-:Y:S01]  /*4220*/  BAR.SYNC.DEFER_BLOCKING 0x0 ;  /* 0x0000000000007b1d */ /* 0x000fe20000010000 */
[----:B------:R-:W-:Y:S01]  /*4230*/  LEA R16, R25, R16, 0x1 ;  /* 0x0000001019107211 */ /* 0x000fe200078e08ff */
[----:B------:R-:W-:Y:S01]  /*4240*/  USHF.L.U32 UR6, UR4, 0xa, URZ ;  /* 0x0000000a04067899 */ /* 0x000fe2000800063f */
[----:B------:R-:W-:Y:S01]  /*4250*/  F2FP.F16.F32.PACK_AB R54, R54, R53 ;  /* 0x000000353636723e */ /* 0x000fe200000000ff */
[----:B------:R-:W-:Y:S01]  /*4260*/  UIADD3 UR4, UR4, 0x1, URZ ;  /* 0x0000000104047890 */ /* 0x000fe2000fffe03f */
[----:B------:R-:W-:-:S03]  /*4270*/  F2FP.F16.F32.PACK_AB R53, R52, R51 ;  /* 0x000000333435723e */ /* 0x000fc600000000ff */
[----:B------:R-:W2:Y:S01]  /*4280*/  LDC.64 R32, c[0x0][0x2b0] ;  /* 0x0000ac00ff207b82 */ /* 0x000ea20000000a00 */
[----:B-1----:R-:W-:Y:S01]  /*4290*/  F2FP.F16.F32.PACK_AB R7, R83, R84 ;  /* 0x000000545307723e */ /* 0x002fe200000000ff */
        /* <DEDUP_REMOVED lines=14> */
[----:B0-----:R-:W0:Y:S01]  /*4380*/  LDS.128 R8, [R0] ;  /* 0x0000000000087984 */ /* 0x001e220000000c00 */
[-C--:B--2---:R-:W-:Y:S01]  /*4390*/  IMAD R2, R27, R32.reuse, RZ ;  /* 0x000000201b027224 */ /* 0x084fe200078e02ff */
[----:B------:R-:W-:Y:S02]  /*43a0*/  IADD3.X R21, RZ, R21, RZ, P2, !PT ;  /* 0x00000015ff157210 */ /* 0x000fe400017fe4ff */
[----:B------:R-:W2:Y:S01]  /*43b0*/  LDS.128 R12, [R0+0x200] ;  /* 0x00020000000c7984 */ /* 0x000ea20000000c00 */
        /* <DEDUP_REMOVED lines=15> */
[----:B0-----:R0:W-:Y:S04]  /*44b0*/  STG.E.128 desc[UR8][R2.64], R8 ;  /* 0x0000000802007986 */ /* 0x0011e8000c101d08 */
[----:B--2---:R0:W-:Y:S03]  /*44c0*/  STG.E.128 desc[UR8][R2.64+0x200], R12 ;  /* 0x0002000c02007986 */ /* 0x0041e6000c101d08 */
[----:B------:R-:W-:Y:S05]  /*44d0*/  @!P0 BRA `(.L_x_3802) ;  /* 0xffffffc000448947 */ /* 0x000fea000383ffff */
[----:B------:R-:W-:Y:S05]  /*44e0*/  EXIT ;  /* 0x000000000000794d */ /* 0x000fea0003800000 */
.L_x_3803:
        /* <DEDUP_REMOVED lines=9> */
.L_x_5268:


//--------------------- .text._Z25selective_scan_fwd_kernelI32Selective_Scan_fwd_kernel_traitsILi64ELi16ELi1ELb1ELb1ELb0ELb1EN3c104HalfEfEEv13SSMParamsBase --------------------------
	.section	.text._Z25selective_scan_fwd_kernelI32Selective_Scan_fwd_kernel_traitsILi64ELi16ELi1ELb1ELb1ELb0ELb1EN3c104HalfEfEEv13SSMParamsBase,"ax",@progbits
	.align	128
        .global         _Z25selective_scan_fwd_kernelI32Selective_Scan_fwd_kernel_traitsILi64ELi16ELi1ELb1ELb1ELb0ELb1EN3c104HalfEfEEv13SSMParamsBase
        .type           _Z25selective_scan_fwd_kernelI32Selective_Scan_fwd_kernel_traitsILi64ELi16ELi1ELb1ELb1ELb0ELb1EN3c104HalfEfEEv13SSMParamsBase,@function
        .size           _Z25selective_scan_fwd_kernelI32Selective_Scan_fwd_kernel_traitsILi64ELi16ELi1ELb1ELb1ELb0ELb1EN3c104HalfEfEEv13SSMParamsBase,(.L_x_5269 - _Z25selective_scan_fwd_kernelI32Selective_Scan_fwd_kernel_traitsILi64ELi16ELi1ELb1ELb1ELb0ELb1EN3c104HalfEfEEv13SSMParamsBase)
        .other          _Z25selective_scan_fwd_kernelI32Selective_Scan_fwd_kernel_traitsILi64ELi16ELi1ELb1ELb1ELb0ELb1EN3c104HalfEfEEv13SSMParamsBase,@"STO_CUDA_ENTRY STV_DEFAULT"
_Z25selective_scan_fwd_kernelI32Selective_Scan_fwd_kernel_traitsILi64ELi16ELi1ELb1ELb1ELb0ELb1EN3c104HalfEfEEv13SSMParamsBase:
.text._Z25selective_scan_fwd_kernelI32Selective_Scan_fwd_kernel_traitsILi64ELi16ELi1ELb1ELb1ELb0ELb1EN3c104HalfEfEEv13SSMParamsBase:
        /* <DEDUP_REMOVED lines=97> */
.L_x_3842:
        /* <DEDUP_REMOVED lines=27> */
[----:B0-----:R-:W-:Y:S02]  /*07c0*/  HADD2.F32 R61, -RZ, R16.H0_H0 ;  /* 0x20000010ff3d7230 */ /* 0x001fe40000004100 */
        /* <DEDUP_REMOVED lines=55> */
.L_x_3805:
[----:B------:R-:W-:Y:S05]  /*0b40*/  BSYNC B0 ;  /* 0x0000000000007941 */ /* 0x000fea0003800000 */
.L_x_3804:
        /* <DEDUP_REMOVED lines=38> */
.L_x_3807:
[----:B------:R-:W-:Y:S05]  /*0db0*/  BSYNC B0 ;  /* 0x0000000000007941 */ /* 0x000fea0003800000 */
.L_x_3806:
        /* <DEDUP_REMOVED lines=36> */
.L_x_3809:
[----:B------:R-:W-:Y:S05]  /*1000*/  BSYNC B0 ;  /* 0x0000000000007941 */ /* 0x000fea0003800000 */
.L_x_3808:
        /* <DEDUP_REMOVED lines=38> */
.L_x_3811:
[----:B------:R-:W-:Y:S05]  /*1270*/  BSYNC B0 ;  /* 0x0000000000007941 */ /* 0x000fea0003800000 */
.L_x_3810:
        /* <DEDUP_REMOVED lines=36> */
.L_x_3813:
[----:B------:R-:W-:Y:S05]  /*14c0*/  BSYNC B0 ;  /* 0x0000000000007941 */ /* 0x000fea0003800000 */
.L_x_3812:
        /* <DEDUP_REMOVED lines=38> */
.L_x_3815:
[----:B------:R-:W-:Y:S05]  /*1730*/  BSYNC B0 ;  /* 0x0000000000007941 */ /* 0x000fea0003800000 */
.L_x_3814:
        /* <DEDUP_REMOVED lines=38> */
.L_x_3817:
[----:B------:R-:W-:Y:S05]  /*19a0*/  BSYNC B0 ;  /* 0x0000000000007941 */ /* 0x000fea0003800000 */
.L_x_3816:
        /* <DEDUP_REMOVED lines=42> */
.L_x_3819:
[----:B------:R-:W-:Y:S05]  /*1c50*/  BSYNC B0 ;  /* 0x0000000000007941 */ /* 0x000fea0003800000 */
.L_x_3818:
        /* <DEDUP_REMOVED lines=40> */
.L_x_3821:
[----:B------:R-:W-:Y:S05]  /*1ee0*/  BSYNC B0 ;  /* 0x0000000000007941 */ /* 0x000fea0003800000 */
.L_x_3820:
        /* <DEDUP_REMOVED lines=47> */
.L_x_3823:
[----:B------:R-:W-:Y:S05]  /*21e0*/  BSYNC B0 ;  /* 0x0000000000007941 */ /* 0x000fea0003800000 */
.L_x_3822:
        /* <DEDUP_REMOVED lines=33> */
.L_x_3825:
[----:B------:R-:W-:Y:S05]  /*2400*/  BSYNC B0 ;  /* 0x0000000000007941 */ /* 0x000fea0003800000 */
.L_x_3824:
        /* <DEDUP_REMOVED lines=33> */
.L_x_3827:
[----:B------:R-:W-:Y:S05]  /*2620*/  BSYNC B0 ;  /* 0x0000000000007941 */ /* 0x000fea0003800000 */
.L_x_3826:
        /* <DEDUP_REMOVED lines=33> */
.L_x_3829:
[----:B------:R-:W-:Y:S05]  /*2840*/  BSYNC B0 ;  /* 0x0000000000007941 */ /* 0x000fea0003800000 */
.L_x_3828:
        /* <DEDUP_REMOVED lines=33> */
.L_x_3831:
[----:B------:R-:W-:Y:S05]  /*2a60*/  BSYNC B0 ;  /* 0x0000000000007941 */ /* 0x000fea0003800000 */
.L_x_3830:
        /* <DEDUP_REMOVED lines=33> */
.L_x_3833:
[----:B------:R-:W-:Y:S05]  /*2c80*/  BSYNC B0 ;  /* 0x0000000000007941 */ /* 0x000fea0003800000 */
.L_x_3832:
        /* <DEDUP_REMOVED lines=33> */
.L_x_3835:
[----:B------:R-:W-:Y:S05]  /*2ea0*/  BSYNC B0 ;  /* 0x0000000000007941 */ /* 0x000fea0003800000 */
.L_x_3834:
        /* <DEDUP_REMOVED lines=48> */
.L_x_3841:
[----:B-1----:R-:W-:Y:S01]  /*31b0*/  IMAD R5, R3, UR10, RZ ;  /* 0x0000000a03057c24 */ /* 0x002fe2000f8e02ff */
[----:B------:R-:W-:Y:S01]  /*31c0*/  SHF.R.S32.HI R90, RZ, 0x1f, R71 ;  /* 0x0000001fff5a7819 */ /* 0x000fe20000011447 */
[----:B------:R-:W-:-:S04]  /*31d0*/  IMAD.WIDE.U32 R6, R0, UR10, RZ ;  /* 0x0000000a00067c25 */ /* 0x000fc8000f8e00ff */
[----:B------:R-:W-:Y:S02]  /*31e0*/  IMAD R5, R0, UR11, R5 ;  /* 0x0000000b00057c24 */ /* 0x000fe4000f8e0205 */
[C---:B0-----:R-:W-:Y:S02]  /*31f0*/  IMAD R10, R90.reuse, UR16, RZ ;  /* 0x000000105a0a7c24 */ /* 0x041fe4000f8e02ff */
[----:B------:R-:W-:Y:S01]  /*3200*/  IMAD R8, R90, UR12, RZ ;  /* 0x0000000c5a087c24 */ /* 0x000fe2000f8e02ff */
[----:B------:R-:W-:Y:S01]  /*3210*/  IADD3 R7, R7, R5, RZ ;  /* 0x0000000507077210 */ /* 0x000fe20007ffe0ff */
[----:B------:R-:W-:-:S04]  /*3220*/  IMAD.WIDE.U32 R4, R71, UR16, RZ ;  /* 0x0000001047047c25 */ /* 0x000fc8000f8e00ff */
[C---:B------:R-:W-:Y:S02]  /*3230*/  IMAD R11, R71.reuse, UR17, R10 ;  /* 0x00000011470b7c24 */ /* 0x040fe4000f8e020a */
[C---:B------:R-:W-:Y:S01]  /*3240*/  IMAD R9, R71.reuse, UR13, R8 ;  /* 0x0000000d47097c24 */ /* 0x040fe2000f8e0208 */
[----:B------:R-:W-:Y:S01]  /*3250*/  LEA R8, P1, R4, R40, 0x1 ;  /* 0x0000002804087211 */ /* 0x000fe200078208ff */
[----:B------:R-:W-:Y:S01]  /*3260*/  IMAD.WIDE.U32 R6, R71, UR12, R6 ;  /* 0x0000000c47067c25 */ /* 0x000fe2000f8e0006 */
[----:B------:R-:W-:-:S04]  /*3270*/  IADD3 R5, R5, R11, RZ ;  /* 0x0000000b05057210 */ /* 0x000fc80007ffe0ff */
[----:B------:R-:W-:Y:S02]  /*3280*/  IADD3 R7, R7, R9, RZ ;  /* 0x0000000907077210 */ /* 0x000fe40007ffe0ff */
[----:B------:R-:W-:Y:S02]  /*3290*/  LEA.HI.X R9, R4, R41, R5, 0x1, P1 ;  /* 0x0000002904097211 */ /* 0x000fe400008f0c05 */
[----:B------:R-:W-:Y:S01]  /*32a0*/  LEA R12, P0, R6, UR14, 0x2 ;  /* 0x0000000e060c7c11 */ /* 0x000fe2000f8010ff */
[----:B------:R-:W-:-:S03]  /*32b0*/  IMAD.WIDE R16, R34, 0x10, R8 ;  /* 0x0000001022107825 */ /* 0x000fc600078e0208 */
[----:B------:R-:W-:Y:S02]  /*32c0*/  LEA.HI.X R13, R6, UR15, R7, 0x2, P0 ;  /* 0x0000000f060d7c11 */ /* 0x000fe400080f1407 */
[----:B------:R-:W3:Y:S04]  /*32d0*/  LDG.E.128 R4, desc[UR8][R16.64] ;  /* 0x0000000810047981 */ /* 0x000ee8000c1e1d00 */
[----:B------:R-:W4:Y:S04]  /*32e0*/  LDG.E.128 R8, desc[UR8][R16.64+0x200] ;  /* 0x0002000810087981 */ /* 0x000f28000c1e1d00 */
[----:B------:R-:W2:Y:S01]  /*32f0*/  LDG.E R12, desc[UR8][R12.64] ;  /* 0x000000080c0c7981 */ /* 0x000ea2000c1e1900 */
[----:B------:R-:W-:Y:S01]  /*3300*/  ISETP.GE.AND P0, PT, R32, 0x1, PT ;  /* 0x000000012000780c */ /* 0x000fe20003f06270 */
[----:B------:R-:W-:Y:S01]  /*3310*/  IMAD R90, R90, UR20, RZ ;  /* 0x000000145a5a7c24 */ /* 0x000fe2000f8e02ff */
[----:B------:R-:W-:Y:S01]  /*3320*/  ISETP.NE.AND P2, PT, R32, 0x1f, PT ;  /* 0x0000001f2000780c */ /* 0x000fe20003f45270 */
[----:B------:R-:W0:Y:S01]  /*3330*/  S2UR UR6, SR_CgaCtaId ;  /* 0x00000000000679c3 */ /* 0x000e220000008800 */
[----:B------:R-:W-:-:S02]  /*3340*/  UMOV UR5, 0x400 ;  /* 0x0000040000057882 */ /* 0x000fc40000000000 */
[----:B0-----:R-:W-:Y:S01]  /*3350*/  ULEA UR5, UR6, UR5, 0x18 ;  /* 0x0000000506057291 */ /* 0x001fe2000f8ec03f */
[----:B---3--:R-:W-:Y:S04]  /*3360*/  STS.128 [R42], R4 ;  /* 0x000000042a007388 */ /* 0x008fe80000000c00 */
[----:B----4-:R-:W-:Y:S01]  /*3370*/  STS.128 [R42+0x200], R8 ;  /* 0x000200082a007388 */ /* 0x010fe20000000c00 */
[----:B------:R-:W-:Y:S01]  /*3380*/  NOP ;  /* 0x0000000000007918 */ /* 0x000fe20000000000 */
[----:B--2---:R-:W-:Y:S02]  /*3390*/  FMUL.FTZ R111, R12, 1.4426950216293334961 ;  /* 0x3fb8aa3b0c6f7820 */ /* 0x004fe40000410000 */
[----:B------:R-:W-:Y:S04]  /*33a0*/  LDS.128 R16, [R43+0x10] ;  /* 0x000010002b107984 */ /* 0x000fe80000000c00 */
[----:B------:R-:W0:Y:S01]  /*33b0*/  LDS.128 R12, [R43] ;  /* 0x000000002b0c7984 */ /* 0x000e220000000c00 */
[C---:B------:R-:W-:Y:S01]  /*33c0*/  FMUL.FTZ R98, R111.reuse, R27 ;  /* 0x0000001b6f627220 */ /* 0x040fe20000410000 */
[C---:B------:R-:W-:Y:S01]  /*33d0*/  FMUL.FTZ R99, R111.reuse, R61 ;  /* 0x0000003d6f637220 */ /* 0x040fe20000410000 */
[C---:B------:R-:W-:Y:S01]  /*33e0*/  FMUL.FTZ R97, R111.reuse, R26 ;  /* 0x0000001a6f617220 */ /* 0x040fe20000410000 */
[----:B------:R-:W-:-:S03]  /*33f0*/  FMUL.FTZ R96, R111, R25 ;  /* 0x000000196f607220 */ /* 0x000fc60000410000 */
[----:B------:R-:W2:Y:S01]  /*3400*/  MUFU.EX2 R98, R98 ;  /* 0x0000006200627308 */ /* 0x000ea20000000800 */
[----:B------:R-:W-:-:S07]  /*3410*/  FMUL.FTZ R95, R111, R24 ;  /* 0x000000186f5f7220 */ /* 0x000fce0000410000 */
[----:B------:R-:W3:Y:S01]  /*3420*/  MUFU.EX2 R99, R99 ;  /* 0x0000006300637308 */ /* 0x000ee20000000800 */
[----:B------:R-:W-:-:S07]  /*3430*/  FMUL.FTZ R94, R111, R23 ;  /* 0x000000176f5e7220 */ /* 0x000fce0000410000 */
[----:B------:R-:W4:Y:S01]  /*3440*/  MUFU.EX2 R97, R97 ;  /* 0x0000006100617308 */ /* 0x000f220000000800 */
[----:B------:R-:W-:-:S07]  /*3450*/  FMUL.FTZ R93, R111, R22 ;  /* 0x000000166f5d7220 */ /* 0x000fce0000410000 */
[----:B------:R-:W1:Y:S01]  /*3460*/  MUFU.EX2 R96, R96 ;  /* 0x0000006000607308 */ /* 0x000e620000000800 */
[--C-:B0-----:R-:W-:Y:S02]  /*3470*/  HADD2.F32 R7, -RZ, R12.reuse.H0_H0 ;  /* 0x2000000cff077230 */ /* 0x101fe40000004100 */
[----:B------:R-:W-:-:S05]  /*3480*/  HADD2.F32 R12, -RZ, R12.H1_H1 ;  /* 0x3000000cff0c7230 */ /* 0x000fca0000004100 */
[----:B------:R-:W0:Y:S01]  /*3490*/  MUFU.EX2 R95, R95 ;  /* 0x0000005f005f7308 */ /* 0x000e220000000800 */
[----:B------:R-:W-:Y:S02]  /*34a0*/  HADD2.F32 R110, -RZ, R13.H0_H0 ;  /* 0x2000000dff6e7230 */ /* 0x000fe40000004100 */
[--C-:B------:R-:W-:Y:S02]  /*34b0*/  HADD2.F32 R104, -RZ, R15.reuse.H0_H0 ;  /* 0x2000000fff687230 */ /* 0x100fe40000004100 */
[----:B------:R-:W-:Y:S02]  /*34c0*/  HADD2.F32 R103, -RZ, R15.H1_H1 ;  /* 0x3000000fff677230 */ /* 0x000fe40000004100 */
[----:B------:R-:W-:Y:S01]  /*34d0*/  FMUL.FTZ R15, R79, R12 ;  /* 0x0000000c4f0f7220 */ /* 0x000fe20000410000 */
[--C-:B------:R-:W-:Y:S02]  /*34e0*/  HADD2.F32 R9, -RZ, R16.reuse.H0_H0 ;  /* 0x20000010ff097230 */ /* 0x100fe40000004100 */
[----:B------:R-:W-:-:S02]  /*34f0*/  HADD2.F32 R8, -RZ, R16.H1_H1 ;  /* 0x30000010ff087230 */ /* 0x000fc40000004100 */
[----:B------:R-:W-:Y:S01]  /*3500*/  FMUL.FTZ R16, R80, R7 ;  /* 0x0000000750107220 */ /* 0x000fe20000410000 */
[----:B------:R-:W0:Y:S01]  /*3510*/  MUFU.EX2 R94, R94 ;  /* 0x0000005e005e7308 */ /* 0x000e220000000800 */
[----:B------:R-:W-:Y:S02]  /*3520*/  HADD2.F32 R109, -RZ, R13.H1_H1 ;  /* 0x3000000dff6d7230 */ /* 0x000fe40000004100 */
[----:B------:R-:W-:Y:S01]  /*3530*/  FMUL.FTZ R110, R83, R110 ;  /* 0x0000006e536e7220 */ /* 0x000fe20000410000 */
[----:B------:R-:W-:Y:S02]  /*3540*/  HADD2.F32 R11, -RZ, R14.H0_H0 ;  /* 0x2000000eff0b7230 */ /* 0x000fe40000004100 */
[----:B--2---:R-:W-:Y:S01]  /*3550*/  FFMA.FTZ R12, R16, R98, R15 ;  /* 0x00000062100c7223 */ /* 0x004fe2000001000f */
[--C-:B------:R-:W-:Y:S02]  /*3560*/  HADD2.F32 R5, -RZ, R18.reuse.H0_H0 ;  /* 0x20000012ff057230 */ /* 0x100fe40000004100 */
[----:B------:R-:W-:Y:S01]  /*3570*/  FMUL.FTZ R92, R111, R63 ;  /* 0x0000003f6f5c7220 */ /* 0x000fe20000410000 */
[----:B------:R-:W-:-:S02]  /*3580*/  HADD2.F32 R4, -RZ, R18.H1_H1 ;  /* 0x30000012ff047230 */ /* 0x000fc40000004100 */
[----:B---3--:R-:W-:Y:S01]  /*3590*/  FMUL.FTZ R18, R99, R98 ;  /* 0x0000006263127220 */ /* 0x008fe20000410000 */
[----:B------:R-:W2:Y:S01]  /*35a0*/  MUFU.EX2 R93, R93 ;  /* 0x0000005d005d7308 */ /* 0x000ea20000000800 */
[----:B------:R-:W-:Y:S02]  /*35b0*/  HADD2.F32 R10, -RZ, R14.H1_H1 ;  /* 0x3000000eff0a7230 */ /* 0x000fe40000004100 */
[----:B------:R-:W-:Y:S01]  /*35c0*/  FMUL.FTZ R109, R78, R109 ;  /* 0x0000006d4e6d7220 */ /* 0x000fe20000410000 */
[----:B----4-:R-:W-:Y:S01]  /*35d0*/  FFMA.FTZ R12, R97, R12, R110 ;  /* 0x0000000c610c7223 */ /* 0x010fe2000001006e */
[----:B------:R-:W-:Y:S01]  /*35e0*/  FMUL.FTZ R106, R84, R11 ;  /* 0x0000000b546a7220 */ /* 0x000fe20000410000 */
[----:B------:R-:W-:Y:S01]  /*35f0*/  FMUL.FTZ R91, R111, R62 ;  /* 0x0000003e6f5b7220 */ /* 0x000fe20000410000 */
[----:B------:R-:W-:Y:S01]  /*3600*/  FMUL.FTZ R11, R97, R18 ;  /* 0x00000012610b7220 */ /* 0x000fe20000410000 */
[C---:B-1----:R-:W-:Y:S01]  /*3610*/  FFMA.FTZ R12, R96.reuse, R12, R109 ;  /* 0x0000000c600c7223 */ /* 0x042fe2000001006d */
[----:B------:R-:W1:Y:S01]  /*3620*/  MUFU.EX2 R92, R92 ;  /* 0x0000005c005c7308 */ /* 0x000e620000000800 */
[----:B------:R-:W-:Y:S01]  /*3630*/  FMUL.FTZ R107, R77, R10 ;  /* 0x0000000a4d6b7220 */ /* 0x000fe20000410000 */
[----:B------:R-:W-:Y:S01]  /*3640*/  FMUL.FTZ R10, R96, R11 ;  /* 0x0000000b600a7220 */ /* 0x000fe20000410000 */
[----:B------:R-:W-:Y:S01]  /*3650*/  FMUL.FTZ R100, R111, R65 ;  /* 0x000000416f647220 */ /* 0x000fe20000410000 */
[----:B0-----:R-:W-:-:S02]  /*3660*/  FFMA.FTZ R12, R95, R12, R106 ;  /* 0x0000000c5f0c7223 */ /* 0x001fc4000001006a */
[----:B------:R-:W-:Y:S02]  /*3670*/  FMUL.FTZ R11, R95, R10 ;  /* 0x0000000a5f0b7220 */ /* 0x000fe40000410000 */
[----:B------:R-:W0:Y:S01]  /*3680*/  MUFU.EX2 R91, R91 ;  /* 0x0000005b005b7308 */ /* 0x000e220000000800 */
[----:B------:R-:W-:Y:S01]  /*3690*/  FMUL.FTZ R13, R111, R64 ;  /* 0x000000406f0d7220 */ /* 0x000fe20000410000 */
[----:B------:R-:W-:Y:S01]  /*36a0*/  FMUL.FTZ R104, R85, R104 ;  /* 0x0000006855687220 */ /* 0x000fe20000410000 */
[C---:B------:R-:W-:Y:S01]  /*36b0*/  FFMA.FTZ R12, R94.reuse, R12, R107 ;  /* 0x0000000c5e0c7223 */ /* 0x040fe2000001006b */
[----:B------:R-:W-:Y:S01]  /*36c0*/  FMUL.FTZ R108, R111, R67 ;  /* 0x000000436f6c7220 */ /* 0x000fe20000410000 */
[----:B------:R-:W-:-:S03]  /*36d0*/  FMUL.FTZ R10, R94, R11 ;  /* 0x0000000b5e0a7220 */ /* 0x000fc60000410000 */
[----:B------:R3:W4:Y:S01]  /*36e0*/  MUFU.EX2 R14, R100 ;  /* 0x00000064000e7308 */ /* 0x0007220000000800 */
[--C-:B------:R-:W-:Y:S02]  /*36f0*/  HADD2.F32 R6, -RZ, R17.reuse.H0_H0 ;  /* 0x20000011ff067230 */ /* 0x100fe40000004100 */
[----:B------:R-:W-:Y:S02]  /*3700*/  HADD2.F32 R113, -RZ, R17.H1_H1 ;  /* 0x30000011ff717230 */ /* 0x000fe40000004100 */
[----:B------:R-:W-:Y:S01]  /*3710*/  FMUL.FTZ R103, R76, R103 ;  /* 0x000000674c677220 */ /* 0x000fe20000410000 */
[----:B--2---:R-:W-:Y:S01]  /*3720*/  FFMA.FTZ R12, R93, R12, R104 ;  /* 0x0000000c5d0c7223 */ /* 0x004fe20000010068 */
[----:B------:R-:W-:Y:S01]  /*3730*/  FMUL.FTZ R105, R111, R66 ;  /* 0x000000426f697220 */ /* 0x000fe20000410000 */
[----:B------:R-:W2:Y:S01]  /*3740*/  MUFU.EX2 R17, R13 ;  /* 0x0000000d00117308 */ /* 0x000ea20000000800 */
[----:B---3--:R-:W-:Y:S01]  /*3750*/  FMUL.FTZ R100, R86, R9 ;  /* 0x0000000956647220 */ /* 0x008fe20000410000 */
[----:B------:R-:W-:Y:S01]  /*3760*/  FMUL.FTZ R9, R93, R10 ;  /* 0x0000000a5d097220 */ /* 0x000fe20000410000 */
[C---:B-1----:R-:W-:Y:S01]  /*3770*/  FFMA.FTZ R12, R92.reuse, R12, R103 ;  /* 0x0000000c5c0c7223 */ /* 0x042fe20000010067 */
[----:B------:R-:W-:Y:S01]  /*3780*/  FMUL.FTZ R101, R75, R8 ;  /* 0x000000084b657220 */ /* 0x000fe20000410000 */
[----:B------:R-:W-:Y:S01]  /*3790*/  FMUL.FTZ R102, R111, R68 ;  /* 0x000000446f667220 */ /* 0x000fe20000410000 */
[----:B------:R-:W-:-:S02]  /*37a0*/  FMUL.FTZ R8, R92, R9 ;  /* 0x000000095c087220 */ /* 0x000fc40000410000 */
[----:B------:R-:W1:Y:S01]  /*37b0*/  MUFU.EX2 R108, R108 ;  /* 0x0000006c006c7308 */ /* 0x000e620000000800 */
[--C-:B------:R-:W-:Y:S02]  /*37c0*/  HADD2.F32 R114, -RZ, R19.reuse.H0_H0 ;  /* 0x20000013ff727230 */ /* 0x100fe40000004100 */
[----:B0-----:R-:W-:Y:S01]  /*37d0*/  FFMA.FTZ R12, R91, R12, R100 ;  /* 0x0000000c5b0c7223 */ /* 0x001fe20000010064 */
[----:B------:R-:W-:Y:S02]  /*37e0*/  HADD2.F32 R7, -RZ, R19.H1_H1 ;  /* 0x30000013ff077230 */ /* 0x000fe40000004100 */
[----:B------:R-:W-:Y:S01]  /*37f0*/  FMUL.FTZ R19, R111, R69 ;  /* 0x000000456f137220 */ /* 0x000fe20000410000 */
[----:B------:R-:W-:Y:S01]  /*3800*/  FMUL.FTZ R9, R91, R8 ;  /* 0x000000085b097220 */ /* 0x000fe20000410000 */
[----:B------:R-:W0:Y:S01]  /*3810*/  MUFU.EX2 R105, R105 ;  /* 0x0000006900697308 */ /* 0x000e220000000800 */
[----:B------:R-:W-:Y:S01]  /*3820*/  FMUL.FTZ R18, R87, R6 ;  /* 0x0000000657127220 */ /* 0x000fe20000410000 */
[C---:B----4-:R-:W-:Y:S01]  /*3830*/  FFMA.FTZ R12, R14.reuse, R12, R101 ;  /* 0x0000000c0e0c7223 */ /* 0x050fe20000010065 */
[----:B------:R-:W-:Y:S01]  /*3840*/  FMUL.FTZ R111, R111, R70 ;  /* 0x000000466f6f7220 */ /* 0x000fe20000410000 */
[----:B------:R-:W-:-:S04]  /*3850*/  FMUL.FTZ R6, R14, R9 ;  /* 0x000000090e067220 */ /* 0x000fc80000410000 */
[----:B------:R-:W3:Y:S01]  /*3860*/  MUFU.EX2 R102, R102 ;  /* 0x0000006600667308 */ /* 0x000ee20000000800 */
[----:B------:R-:W-:Y:S01]  /*3870*/  FMUL.FTZ R113, R74, R113 ;  /* 0x000000714a717220 */ /* 0x000fe20000410000 */
[C---:B--2---:R-:W-:Y:S01]  /*3880*/  FFMA.FTZ R12, R17.reuse, R12, R18 ;  /* 0x0000000c110c7223 */ /* 0x044fe20000010012 */
[----:B------:R-:W-:Y:S01]  /*3890*/  FMUL.FTZ R112, R88, R5 ;  /* 0x0000000558707220 */ /* 0x000fe20000410000 */
[----:B------:R-:W-:-:S04]  /*38a0*/  FMUL.FTZ R5, R17, R6 ;  /* 0x0000000611057220 */ /* 0x000fc80000410000 */
[----:B------:R-:W2:Y:S01]  /*38b0*/  MUFU.EX2 R19, R19 ;  /* 0x0000001300137308 */ /* 0x000ea20000000800 */
[C---:B-1----:R-:W-:Y:S01]  /*38c0*/  FFMA.FTZ R12, R108.reuse, R12, R113 ;  /* 0x0000000c6c0c7223 */ /* 0x042fe20000010071 */
[----:B------:R-:W-:Y:S01]  /*38d0*/  FMUL.FTZ R6, R108, R5 ;  /* 0x000000056c067220 */ /* 0x000fe20000410000 */
[----:B------:R-:W-:-:S05]  /*38e0*/  FMUL.FTZ R115, R73, R4 ;  /* 0x0000000449737220 */ /* 0x000fca0000410000 */
[----:B------:R-:W1:Y:S01]  /*38f0*/  MUFU.EX2 R111, R111 ;  /* 0x0000006f006f7308 */ /* 0x000e620000000800 */
[C---:B0-----:R-:W-:Y:S01]  /*3900*/  FFMA.FTZ R12, R105.reuse, R12, R112 ;  /* 0x0000000c690c7223 */ /* 0x041fe20000010070 */
[----:B------:R-:W-:Y:S01]  /*3910*/  FMUL.FTZ R9, R105, R6 ;  /* 0x0000000669097220 */ /* 0x000fe20000410000 */
[----:B------:R-:W-:Y:S02]  /*3920*/  FMUL.FTZ R114, R89, R114 ;  /* 0x0000007259727220 */ /* 0x000fe40000410000 */
[C---:B---3--:R-:W-:Y:S01]  /*3930*/  FFMA.FTZ R12, R102.reuse, R12, R115 ;  /* 0x0000000c660c7223 */ /* 0x048fe20000010073 */
[----:B------:R-:W-:Y:S01]  /*3940*/  FMUL.FTZ R6, R102, R9 ;  /* 0x0000000966067220 */ /* 0x000fe20000410000 */
[----:B------:R-:W-:Y:S02]  /*3950*/  IMAD R11, R3, UR18, RZ ;  /* 0x00000012030b7c24 */ /* 0x000fe4000f8e02ff */
[----:B------:R-:W-:Y:S01]  /*3960*/  FMUL.FTZ R116, R72, R7 ;  /* 0x0000000748747220 */ /* 0x000fe20000410000 */
[C---:B--2---:R-:W-:Y:S01]  /*3970*/  FFMA.FTZ R12, R19.reuse, R12, R114 ;  /* 0x0000000c130c7223 */ /* 0x044fe20000010072 */
[----:B------:R-:W-:Y:S01]  /*3980*/  FMUL.FTZ R6, R19, R6 ;  /* 0x0000000613067220 */ /* 0x000fe20000410000 */
[----:B------:R-:W-:-:S04]  /*3990*/  IMAD.WIDE.U32 R4, R0, UR18, RZ ;  /* 0x0000001200047c25 */ /* 0x000fc8000f8e00ff */
[----:B------:R-:W-:Y:S02]  /*39a0*/  IMAD R11, R0, UR19, R11 ;  /* 0x00000013000b7c24 */ /* 0x000fe4000f8e020b */
[C---:B-1----:R-:W-:Y:S01]  /*39b0*/  FFMA.FTZ R9, R111.reuse, R12, R116 ;  /* 0x0000000c6f097223 */ /* 0x042fe20000010074 */
[----:B------:R-:W-:Y:S02]  /*39c0*/  FMUL.FTZ R8, R111, R6 ;  /* 0x000000066f087220 */ /* 0x000fe40000410000 */
[----:B------:R-:W-:Y:S02]  /*39d0*/  IADD3 R5, R5, R11, RZ ;  /* 0x0000000b05057210 */ /* 0x000fe40007ffe0ff */
[----:B------:R-:W0:Y:S04]  /*39e0*/  SHFL.UP PT, R10, R9, 0x1, RZ ;  /* 0x04200000090a7989 */ /* 0x000e2800000e00ff */
[----:B------:R-:W1:Y:S01]  /*39f0*/  SHFL.UP PT, R11, R8, 0x1, RZ ;  /* 0x04200000080b7989 */ /* 0x000e6200000e00ff */
[----:B------:R-:W-:-:S02]  /*3a00*/  IMAD R7, R71, UR21, R90 ;  /* 0x0000001547077c24 */ /* 0x000fc4000f8e025a */
[----:B------:R-:W-:-:S05]  /*3a10*/  IMAD.WIDE.U32 R4, R71, UR20, R4 ;  /* 0x0000001447047c25 */ /* 0x000fca000f8e0004 */
[----:B------:R-:W-:Y:S02]  /*3a20*/  IADD3 R5, R5, R7, RZ ;  /* 0x0000000705057210 */ /* 0x000fe40007ffe0ff */
[----:B------:R-:W-:-:S04]  /*3a30*/  LEA R6, P1, R4, UR22, 0x2 ;  /* 0x0000001604067c11 */ /* 0x000fc8000f8210ff */
[----:B------:R-:W-:Y:S01]  /*3a40*/  LEA.HI.X R7, R4, UR23, R5, 0x2, P1 ;  /* 0x0000001704077c11 */ /* 0x000fe200088f1405 */
[----:B0-----:R-:W-:Y:S01]  /*3a50*/  @P0 FFMA.FTZ R9, R8, R10, R9 ;  /* 0x0000000a08090223 */ /* 0x001fe20000010009 */
[----:B------:R-:W-:-:S03]  /*3a60*/  ISETP.GE.AND P1, PT, R32, 0x10, PT ;  /* 0x000000102000780c */ /* 0x000fc60003f26270 */
[----:B------:R0:W5:Y:S01]  /*3a70*/  LDG.E R117, desc[UR8][R6.64] ;  /* 0x0000000806757981 */ /* 0x000162000c1e1900 */
[----:B-1----:R-:W-:-:S03]  /*3a80*/  @P0 FMUL.FTZ R8, R8, R11 ;  /* 0x0000000b08080220 */ /* 0x002fc60000410000 */
        /* <DEDUP_REMOVED lines=12> */
[----:B------:R-:W-:Y:S01]  /*3b50*/  ISETP.GE.AND P0, PT, R32, 0x8, PT ;  /* 0x000000082000780c */ /* 0x000fe20003f06270 */
[----:B------:R-:W3:-:S12]  /*3b60*/  @!P2 S2R R10, SR_CgaCtaId ;  /* 0x00000000000aa919 */ /* 0x000ed80000008800 */
[C---:B-1----:R-:W-:Y:S01]  /*3b70*/  @P0 FFMA.FTZ R9, R8.reuse, R4, R9 ;  /* 0x0000000408090223 */ /* 0x042fe20000010009 */
[----:B--2---:R-:W-:-:S04]  /*3b80*/  @P0 FMUL.FTZ R8, R8, R5 ;  /* 0x0000000508080220 */ /* 0x004fc80000410000 */
[----:B------:R-:W1:Y:S04]  /*3b90*/  SHFL.UP PT, R4, R9, 0x10, RZ ;  /* 0x0600000009047989 */ /* 0x000e6800000e00ff */
[----:B------:R-:W2:Y:S01]  /*3ba0*/  SHFL.UP PT, R5, R8, 0x10, RZ ;  /* 0x0600000008057989 */ /* 0x000ea200000e00ff */
[----:B------:R-:W-:-:S04]  /*3bb0*/  ISETP.NE.AND P0, PT, R60, RZ, PT ;  /* 0x000000ff3c00720c */ /* 0x000fc80003f05270 */
[----:B------:R-:W-:Y:S02]  /*3bc0*/  ISETP.EQ.OR P0, PT, RZ, UR4, P0 ;  /* 0x00000004ff007c0c */ /* 0x000fe40008702670 */
[----:B0-----:R-:W-:Y:S02]  /*3bd0*/  @!P2 MOV R7, 0x400 ;  /* 0x000004000007a802 */ /* 0x001fe40000000f00 */
[----:B------:R-:W-:Y:S02]  /*3be0*/  @!P2 SHF.R.U32.HI R6, RZ, 0x2, R30 ;  /* 0x00000002ff06a819 */ /* 0x000fe4000001161e */
[----:B---3--:R-:W-:Y:S02]  /*3bf0*/  @!P2 LEA R7, R10, R7, 0x18 ;  /* 0x000000070a07a211 */ /* 0x008fe400078ec0ff */
[----:B------:R-:W-:Y:S02]  /*3c00*/  @!P2 LOP3.LUT R6, R6, 0x3ffffff8, RZ, 0xc0, !PT ;  /* 0x3ffffff80606a812 */ /* 0x000fe400078ec0ff */
[----:B------:R-:W-:-:S02]  /*3c10*/  MOV R11, RZ ;  /* 0x000000ff000b7202 */ /* 0x000fc40000000f00 */
[----:B------:R-:W-:Y:S02]  /*3c20*/  MOV R10, 0x3f800000 ;  /* 0x3f800000000a7802 */ /* 0x000fe40000000f00 */
[----:B------:R-:W-:Y:S01]  /*3c30*/  @!P0 LEA R12, R71, UR5, 0x3 ;  /* 0x00000005470c8c11 */ /* 0x000fe2000f8e18ff */
[C---:B-1----:R-:W-:Y:S01]  /*3c40*/  @P1 FFMA.FTZ R9, R8.reuse, R4, R9 ;  /* 0x0000000408091223 */ /* 0x042fe20000010009 */
[----:B------:R-:W-:Y:S01]  /*3c50*/  @!P2 IADD3 R13, R7, R6, RZ ;  /* 0x00000006070da210 */ /* 0x000fe20007ffe0ff */
[----:B--2---:R-:W-:Y:S02]  /*3c60*/  @P1 FMUL.FTZ R8, R8, R5 ;  /* 0x0000000508081220 */ /* 0x004fe40000410000 */
[----:B------:R-:W0:Y:S04]  /*3c70*/  @!P0 LDS.64 R10, [R12+0x870] ;  /* 0x000870000c0a8984 */ /* 0x000e280000000a00 */
[----:B------:R0:W-:Y:S01]  /*3c80*/  @!P2 STS.64 [R13+0x850], R8 ;  /* 0x000850080d00a388 */ /* 0x0001e20000000a00 */
[----:B------:R-:W-:Y:S01]  /*3c90*/  BAR.SYNC.DEFER_BLOCKING 0x0 ;  /* 0x0000000000007b1d */ /* 0x000fe20000010000 */
[----:B------:R-:W-:-:S05]  /*3ca0*/  SHF.R.U32.HI R118, RZ, 0x5, R30 ;  /* 0x00000005ff767819 */ /* 0x000fca000001161e */
[----:B------:R-:W-:Y:S04]  /*3cb0*/  SHFL.UP PT, R90, R8, 0x1, RZ ;  /* 0x04200000085a7989 */ /* 0x000fe800000e00ff */
[----:B------:R-:W1:Y:S04]  /*3cc0*/  LDS.128 R4, [UR5+0x850] ;  /* 0x00085005ff047984 */ /* 0x000e680008000c00 */
[----:B------:R-:W2:Y:S01]  /*3cd0*/  SHFL.UP PT, R119, R9, 0x1, RZ ;  /* 0x0420000009777989 */ /* 0x000ea200000e00ff */
[----:B------:R-:W-:-:S04]  /*3ce0*/  ISETP.NE.AND P0, PT, R118, RZ, PT ;  /* 0x000000ff7600720c */ /* 0x000fc80003f05270 */
[C---:B------:R-:W-:Y:S01]  /*3cf0*/  ISETP.NE.AND P2, PT, R32.reuse, RZ, P0 ;  /* 0x000000ff2000720c */ /* 0x040fe20000745270 */
[----:B------:R-:W-:Y:S08]  /*3d00*/  BSSY B0, `(.L_x_3837) ;  /* 0x0000012000007945 */ /* 0x000ff00003800000 */
[----:B------:R-:W-:Y:S02]  /*3d10*/  @P0 ISETP.NE.AND P1, PT, R32, RZ, PT ;  /* 0x000000ff2000020c */ /* 0x000fe40003f25270 */
[----:B0-----:R-:W-:-:S02]  /*3d20*/  @P0 MOV R13, R11 ;  /* 0x0000000b000d0202 */ /* 0x001fc40000000f00 */
        /* <DEDUP_REMOVED lines=15> */
.L_x_3838:
[----:B------:R-:W-:Y:S05]  /*3e20*/  BSYNC B0 ;  /* 0x0000000000007941 */ /* 0x000fea0003800000 */
.L_x_3837:
        /* <DEDUP_REMOVED lines=39> */
.L_x_3840:
[----:B------:R-:W-:Y:S05]  /*40a0*/  BSYNC B0 ;  /* 0x0000000000007941 */ /* 0x000fea0003800000 */
.L_x_3839:
        /* <DEDUP_REMOVED lines=19> */
.L_x_3836:
        /* <DEDUP_REMOVED lines=10> */
[----:B0-----:R-:W-:Y:S01]  /*4280*/  F2FP.F16.F32.PACK_AB R11, R59, R58 ;  /* 0x0000003a3b0b723e */ /* 0x001fe200000000ff */
        /* <DEDUP_REMOVED lines=198> */
.L_x_3843:
        /* <DEDUP_REMOVED lines=9> */
.L_x_5269:


//--------------------- .text._Z25selective_scan_fwd_kernelI32Selective_Scan_fwd_kernel_traitsILi64ELi16ELi1ELb1ELb1ELb1ELb0EN3c104HalfEfEEv13SSMParamsBase --------------------------
	.section	.text._Z25selective_scan_fwd_kernelI32Selective_Scan_fwd_kernel_traitsILi64ELi16ELi1ELb1ELb1ELb1ELb0EN3c104HalfEfEEv13SSMParamsBase,"ax",@progbits
	.align	128
        .global         _Z25selective_scan_fwd_kernelI32Selective_Scan_fwd_kernel_traitsILi64ELi16ELi1ELb1ELb1ELb1ELb0EN3c104HalfEfEEv13SSMParamsBase
        .type           _Z25selective_scan_fwd_kernelI32Selective_Scan_fwd_kernel_traitsILi64ELi16ELi1ELb1ELb1ELb1ELb0EN3c104HalfEfEEv13SSMParamsBase,@function
        .size           _Z25selective_scan_fwd_kernelI32Selective_Scan_fwd_kernel_traitsILi64ELi16ELi1ELb1ELb1ELb1ELb0EN3c104HalfEfEEv13SSMParamsBase,(.L_x_5270 - _Z25selective_scan_fwd_kernelI32Selective_Scan_fwd_kernel_traitsILi64ELi16ELi1ELb1ELb1ELb1ELb0EN3c104HalfEfEEv13SSMParamsBase)
        .other          _Z25selective_scan_fwd_kernelI32Selective_Scan_fwd_kernel_traitsILi64ELi16ELi1ELb1ELb1ELb1ELb0EN3c104HalfEfEEv13SSMParamsBase,@"STO_CUDA_ENTRY STV_DEFAULT"
_Z25selective_scan_fwd_kernelI32Selective_Scan_fwd_kernel_traitsILi64ELi16ELi1ELb1ELb1ELb1ELb0EN3c104HalfEfEEv13SSMParamsBase:
.text._Z25selective_scan_fwd_kernelI32Selective_Scan_fwd_kernel_traitsILi64ELi16ELi1ELb1ELb1ELb1ELb0EN3c104HalfEfEEv13SSMParamsBase:
        /* <DEDUP_REMOVED lines=115> */
.L_x_3882:
        /* <DEDUP_REMOVED lines=87> */
.L_x_3845:
[----:B------:R-:W-:Y:S05]  /*0ca0*/  BSYNC B0 ;  /* 0x0000000000007941 */ /* 0x000fea0003800000 */
.L_x_3844:
        /* <DEDUP_REMOVED lines=38> */
.L_x_3847:
[----:B------:R-:W-:Y:S05]  /*0f10*/  BSYNC B0 ;  /* 0x0000000000007941 */ /* 0x000fea0003800000 */
.L_x_3846:
        /* <DEDUP_REMOVED lines=36> */
.L_x_3849:
[----:B------:R-:W-:Y:S05]  /*1160*/  BSYNC B0 ;  /* 0x0000000000007941 */ /* 0x000fea0003800000 */
.L_x_3848:
        /* <DEDUP_REMOVED lines=38> */
.L_x_3851:
[----:B------:R-:W-:Y:S05]  /*13d0*/  BSYNC B0 ;  /* 0x0000000000007941 */ /* 0x000fea0003800000 */
.L_x_3850:
        /* <DEDUP_REMOVED lines=36> */
.L_x_3853:
[----:B------:R-:W-:Y:S05]  /*1620*/  BSYNC B0 ;  /* 0x0000000000007941 */ /* 0x000fea0003800000 */
.L_x_3852:
        /* <DEDUP_REMOVED lines=38> */
.L_x_3855:
[----:B------:R-:W-:Y:S05]  /*1890*/  BSYNC B0 ;  /* 0x0000000000007941 */ /* 0x000fea0003800000 */
.L_x_3854:
        /* <DEDUP_REMOVED lines=38> */
.L_x_3857:
[----:B------:R-:W-:Y:S05]  /*1b00*/  BSYNC B0 ;  /* 0x0000000000007941 */ /* 0x000fea0003800000 */
.L_x_3856:
        /* <DEDUP_REMOVED lines=42> */
.L_x_3859:
[----:B------:R-:W-:Y:S05]  /*1db0*/  BSYNC B0 ;  /* 0x0000000000007941 */ /* 0x000fea0003800000 */
.L_x_3858:
        /* <DEDUP_REMOVED lines=40> */
.L_x_3861:
[----:B------:R-:W-:Y:S05]  /*2040*/  BSYNC B0 ;  /* 0x0000000000007941 */ /* 0x000fea0003800000 */
.L_x_3860:
        /* <DEDUP_REMOVED lines=47> */
.L_x_3863:
[----:B------:R-:W-:Y:S05]  /*2340*/  BSYNC B0 ;  /* 0x0000000000007941 */ /* 0x000fea0003800000 */
.L_x_3862:
        /* <DEDUP_REMOVED lines=33> */
.L_x_3865:
[----:B------:R-:W-:Y:S05]  /*2560*/  BSYNC B0 ;  /* 0x0000000000007941 */ /* 0x000fea0003800000 */
.L_x_3864:
        /* <DEDUP_REMOVED lines=33> */
.L_x_3867:
[----:B------:R-:W-:Y:S05]  /*2780*/  BSYNC B0 ;  /* 0x0000000000007941 */ /* 0x000fea0003800000 */
.L_x_3866:
        /* <DEDUP_REMOVED lines=33> */
.L_x_3869:
[----:B------:R-:W-:Y:S05]  /*29a0*/  BSYNC B0 ;  /* 0x0000000000007941 */ /* 0x000fea0003800000 */
.L_x_3868:
        /* <DEDUP_REMOVED lines=33> */
.L_x_3871:
[----:B------:R-:W-:Y:S05]  /*2bc0*/  BSYNC B0 ;  /* 0x0000000000007941 */ /* 0x000fea0003800000 */
.L_x_3870:
        /* <DEDUP_REMOVED lines=33> */
.L_x_3873:
[----:B------:R-:W-:Y:S05]  /*2de0*/  BSYNC B0 ;  /* 0x0000000000007941 */ /* 0x000fea0003800000 */
.L_x_3872:
        /* <DEDUP_REMOVED lines=33> */
.L_x_3875:
[----:B------:R-:W-:Y:S05]  /*3000*/  BSYNC B0 ;  /* 0x0000000000007941 */ /* 0x000fea0003800000 */
.L_x_3874:
        /* <DEDUP_REMOVED lines=45> */
.L_x_3881:
        /* <DEDUP_REMOVED lines=10> */
[----:B------:R3:W4:Y:S01]  /*3380*/  LDG.E.128 R40, desc[UR8][R30.64+0x200] ;  /* 0x000200081e287981 */ /* 0x000722000c1e1d00 */
        /* <DEDUP_REMOVED lines=9> */
[----:B------:R-:W5:Y:S01]  /*3420*/  LDG.E R102, desc[UR8][R32.64] ;  /* 0x0000000820667981 */ /* 0x000f62000c1e1900 */
[----:B------:R-:W-:Y:S02]  /*3430*/  IMAD R29, R34, UR18, RZ ;  /* 0x00000012221d7c24 */ /* 0x000fe4000f8e02ff */
[----:B---3--:R-:W-:-:S04]  /*3440*/  IMAD.WIDE.U32 R30, R68, UR18, RZ ;  /* 0x00000012441e7c25 */ /* 0x008fc8000f8e00ff */
[----:B------:R-:W-:Y:S01]  /*3450*/  IMAD R29, R68, UR19, R29 ;  /* 0x00000013441d7c24 */ /* 0x000fe2000f8e021d */
[----:B------:R-:W-:-:S04]  /*3460*/  LEA R28, P0, R30, R4, 0x1 ;  /* 0x000000041e1c7211 */ /* 0x000fc800078008ff */
[----:B------:R-:W-:-:S04]  /*3470*/  IADD3 R29, R31, R29, RZ ;  /* 0x0000001d1f1d7210 */ /* 0x000fc80007ffe0ff */
[----:B------:R-:W-:-:S03]  /*3480*/  LEA.HI.X R29, R30, R2, R29, 0x1, P0 ;  /* 0x000000021e1d7211 */ /* 0x000fc600000f0c1d */
[----:B------:R-:W-:Y:S01]  /*3490*/  IMAD.WIDE R92, R11, 0x10, R28 ;  /* 0x000000100b5c7825 */ /* 0x000fe200078e021c */
[----:B------:R-:W3:Y:S01]  /*34a0*/  S2UR UR6, SR_CgaCtaId ;  /* 0x00000000000679c3 */ /* 0x000ee20000008800 */
[----:B------:R-:W-:Y:S01]  /*34b0*/  UMOV UR5, 0x400 ;  /* 0x0000040000057882 */ /* 0x000fe20000000000 */
[----:B------:R-:W-:Y:S01]  /*34c0*/  IADD3 R72, R20, R13, RZ ;  /* 0x0000000d14487210 */ /* 0x000fe20007ffe0ff */
[----:B---3--:R-:W-:-:S06]  /*34d0*/  ULEA UR5, UR6, UR5, 0x18 ;  /* 0x0000000506057291 */ /* 0x008fcc000f8ec03f */
[----:B------:R-:W-:Y:S02]  /*34e0*/  LEA R72, R72, UR5, 0x4 ;  /* 0x0000000548487c11 */ /* 0x000fe4000f8e20ff */
[----:B------:R-:W-:Y:S01]  /*34f0*/  ISETP.GE.AND P0, PT, R13, 0x1, PT ;  /* 0x000000010d00780c */ /* 0x000fe20003f06270 */
[----:B--2---:R-:W-:Y:S04]  /*3500*/  STS.128 [R50], R36 ;  /* 0x0000002432007388 */ /* 0x004fe80000000c00 */
[----:B----4-:R-:W-:Y:S01]  /*3510*/  STS.128 [R50+0x200], R40 ;  /* 0x0002002832007388 */ /* 0x010fe20000000c00 */
[----:B------:R-:W-:-:S03]  /*3520*/  NOP ;  /* 0x0000000000007918 */ /* 0x000fc60000000000 */
[----:B------:R-:W2:Y:S04]  /*3530*/  LDG.E.128 R28, desc[UR8][R92.64] ;  /* 0x000000085c1c7981 */ /* 0x000ea8000c1e1d00 */
[----:B------:R3:W4:Y:S01]  /*3540*/  LDG.E.128 R32, desc[UR8][R92.64+0x200] ;  /* 0x000200085c207981 */ /* 0x000722000c1e1d00 */
[C---:B------:R-:W-:Y:S01]  /*3550*/  ISETP.GE.AND P1, PT, R13.reuse, 0x10, PT ;  /* 0x000000100d00780c */ /* 0x040fe20003f26270 */
[----:B------:R-:W-:Y:S01]  /*3560*/  BSSY B0, `(.L_x_3877) ;  /* 0x00000a1000007945 */ /* 0x000fe20003800000 */
[----:B------:R-:W-:Y:S01]  /*3570*/  ISETP.NE.AND P2, PT, R13, 0x1f, PT ;  /* 0x0000001f0d00780c */ /* 0x000fe20003f45270 */
[----:B------:R-:W0:Y:S04]  /*3580*/  LDS.128 R36, [R72] ;  /* 0x0000000048247984 */ /* 0x000e280000000c00 */
[----:B------:R-:W1:Y:S01]  /*3590*/  LDS.128 R40, [R72+0x10] ;  /* 0x0000100048287984 */ /* 0x000e620000000c00 */
[----:B-----5:R-:W-:-:S04]  /*35a0*/  FMUL.FTZ R102, R102, 1.4426950216293334961 ;  /* 0x3fb8aa3b66667820 */ /* 0x020fc80000410000 */
        /* <DEDUP_REMOVED lines=8> */
[C---:B---3--:R-:W-:Y:S01]  /*3630*/  FMUL.FTZ R93, R102.reuse, R45 ;  /* 0x0000002d665d7220 */ /* 0x048fe20000410000 */
        /* <DEDUP_REMOVED lines=8> */
[----:B------:R-:W-:Y:S01]  /*36c0*/  FMUL.FTZ R117, R102, R53 ;  /* 0x0000003566757220 */ /* 0x000fe20000410000 */
[----:B0-----:R-:W-:-:S02]  /*36d0*/  HADD2.F32 R50, -RZ, R36.H0_H0 ;  /* 0x20000024ff327230 */ /* 0x001fc40000004100 */
[----:B------:R-:W-:Y:S02]  /*36e0*/  HADD2.F32 R73, -RZ, R36.H1_H1 ;  /* 0x30000024ff497230 */ /* 0x000fe40000004100 */
[----:B------:R-:W0:Y:S01]  /*36f0*/  MUFU.EX2 R98, R98 ;  /* 0x0000006200627308 */ /* 0x000e220000000800 */
[--C-:B------:R-:W-:Y:S02]  /*3700*/  HADD2.F32 R105, -RZ, R37.reuse.H0_H0 ;  /* 0x20000025ff697230 */ /* 0x100fe40000004100 */
[----:B------:R-:W-:Y:S01]  /*3710*/  FMUL.FTZ R107, R79, R50 ;  /* 0x000000324f6b7220 */ /* 0x000fe20000410000 */
[----:B------:R-:W-:Y:S01]  /*3720*/  FMUL.FTZ R106, R78, R73 ;  /* 0x000000494e6a7220 */ /* 0x000fe20000410000 */
[----:B------:R-:W-:Y:S02]  /*3730*/  HADD2.F32 R36, -RZ, R37.H1_H1 ;  /* 0x30000025ff247230 */ /* 0x000fe40000004100 */
[----:B------:R-:W-:Y:S01]  /*3740*/  FMUL.FTZ R105, R80, R105 ;  /* 0x0000006950697220 */ /* 0x000fe20000410000 */
[----:B-----5:R-:W-:Y:S01]  /*3750*/  FFMA.FTZ R37, R107, R99, R106 ;  /* 0x000000636b257223 */ /* 0x020fe2000001006a */
[----:B------:R-:W5:Y:S01]  /*3760*/  MUFU.EX2 R97, R97 ;  /* 0x0000006100617308 */ /* 0x000f620000000800 */
[----:B------:R-:W-:-:S02]  /*3770*/  HADD2.F32 R109, -RZ, R39.H0_H0 ;  /* 0x20000027ff6d7230 */ /* 0x000fc40000004100 */
[----:B------:R-:W-:Y:S01]  /*3780*/  FMUL.FTZ R102, R77, R36 ;  /* 0x000000244d667220 */ /* 0x000fe20000410000 */
[----:B------:R-:W-:Y:S02]  /*3790*/  HADD2.F32 R110, -RZ, R39.H1_H1 ;  /* 0x30000027ff6e7230 */ /* 0x000fe40000004100 */
[----:B---3--:R-:W-:Y:S01]  /*37a0*/  FMUL.FTZ R39, R100, R99 ;  /* 0x0000006364277220 */ /* 0x008fe20000410000 */
[--C-:B------:R-:W-:Y:S02]  /*37b0*/  HADD2.F32 R112, -RZ, R38.reuse.H0_H0 ;  /* 0x20000026ff707230 */ /* 0x100fe40000004100 */
[----:B------:R-:W-:Y:S01]  /*37c0*/  FMUL.FTZ R109, R84, R109 ;  /* 0x0000006d546d7220 */ /* 0x000fe20000410000 */
[----:B------:R-:W-:Y:S01]  /*37d0*/  HADD2.F32 R111, -RZ, R38.H1_H1 ;  /* 0x30000026ff6f7230 */ /* 0x000fe20000004100 */
[----:B------:R-:W3:Y:S01]  /*37e0*/  MUFU.EX2 R96, R96 ;  /* 0x0000006000607308 */ /* 0x000ee20000000800 */
[C---:B0-----:R-:W-:Y:S01]  /*37f0*/  FFMA.FTZ R37, R98.reuse, R37, R105 ;  /* 0x0000002562257223 */ /* 0x041fe20000010069 */
[----:B------:R-:W-:Y:S01]  /*3800*/  FMUL.FTZ R38, R98, R39 ;  /* 0x0000002762267220 */ /* 0x000fe20000410000 */
[----:B------:R-:W-:Y:S01]  /*3810*/  FMUL.FTZ R103, R81, R112 ;  /* 0x0000007051677220 */ /* 0x000fe20000410000 */
[----:B------:R-:W-:Y:S01]  /*3820*/  FMUL.FTZ R112, R76, R111 ;  /* 0x0000006f4c707220 */ /* 0x000fe20000410000 */
[----:B-1----:R-:W-:-:S02]  /*3830*/  HADD2.F32 R36, -RZ, R40.H0_H0 ;  /* 0x20000028ff247230 */ /* 0x002fc40000004100 */
[----:B------:R-:W-:Y:S01]  /*3840*/  FMUL.FTZ R110, R75, R110 ;  /* 0x0000006e4b6e7220 */ /* 0x000fe20000410000 */
[----:B------:R-:W-:Y:S01]  /*3850*/  HADD2.F32 R120, -RZ, R43.H1_H1 ;  /* 0x3000002bff787230 */ /* 0x000fe20000004100 */
[----:B------:R-:W0:Y:S01]  /*3860*/  MUFU.EX2 R95, R95 ;  /* 0x0000005f005f7308 */ /* 0x000e220000000800 */
[C---:B-----5:R-:W-:Y:S01]  /*3870*/  FFMA.FTZ R50, R97.reuse, R37, R102 ;  /* 0x0000002561327223 */ /* 0x060fe20000010066 */
[----:B------:R-:W-:Y:S01]  /*3880*/  FMUL.FTZ R39, R97, R38 ;  /* 0x0000002661277220 */ /* 0x000fe20000410000 */
[----:B------:R-:W-:Y:S02]  /*3890*/  HADD2.F32 R37, -RZ, R40.H1_H1 ;  /* 0x30000028ff257230 */ /* 0x000fe40000004100 */
[----:B------:R-:W-:Y:S01]  /*38a0*/  FMUL.FTZ R115, R85, R36 ;  /* 0x0000002455737220 */ /* 0x000fe20000410000 */
[----:B------:R-:W-:Y:S02]  /*38b0*/  HADD2.F32 R36, -RZ, R42.H0_H0 ;  /* 0x2000002aff247230 */ /* 0x000fe40000004100 */
[----:B------:R-:W-:Y:S01]  /*38c0*/  FMUL.FTZ R120, R69, R120 ;  /* 0x0000007845787220 */ /* 0x000fe20000410000 */
[----:B------:R-:W1:Y:S01]  /*38d0*/  MUFU.EX2 R94, R94 ;  /* 0x0000005e005e7308 */ /* 0x000e620000000800 */
[C---:B---3--:R-:W-:Y:S01]  /*38e0*/  FFMA.FTZ R50, R96.reuse, R50, R103 ;  /* 0x0000003260327223 */ /* 0x048fe20000010067 */
[----:B------:R-:W-:Y:S01]  /*38f0*/  FMUL.FTZ R38, R96, R39 ;  /* 0x0000002760267220 */ /* 0x000fe20000410000 */
[----:B------:R-:W-:-:S02]  /*3900*/  HADD2.F32 R39, -RZ, R41.H0_H0 ;  /* 0x20000029ff277230 */ /* 0x000fc40000004100 */
[----:B------:R-:W-:-:S03]  /*3910*/  FMUL.FTZ R119, R87, R36 ;  /* 0x0000002457777220 */ /* 0x000fc60000410000 */
[----:B------:R-:W3:Y:S01]  /*3920*/  MUFU.EX2 R93, R93 ;  /* 0x0000005d005d7308 */ /* 0x000ee20000000800 */
[C---:B0-----:R-:W-:Y:S01]  /*3930*/  FFMA.FTZ R50, R95.reuse, R50, R112 ;  /* 0x000000325f327223 */ /* 0x041fe20000010070 */
[----:B------:R-:W-:Y:S01]  /*3940*/  FMUL.FTZ R73, R95, R38 ;  /* 0x000000265f497220 */ /* 0x000fe20000410000 */
[----:B------:R-:W-:Y:S02]  /*3950*/  HADD2.F32 R38, -RZ, R41.H1_H1 ;  /* 0x30000029ff267230 */ /* 0x000fe40000004100 */
[----:B------:R-:W-:Y:S01]  /*3960*/  FMUL.FTZ R116, R86, R39 ;  /* 0x0000002756747220 */ /* 0x000fe20000410000 */
[----:B------:R-:W-:Y:S01]  /*3970*/  HADD2.F32 R39, -RZ, R43.H0_H0 ;  /* 0x2000002bff277230 */ /* 0x000fe20000004100 */
[----:B------:R-:W-:Y:S01]  /*3980*/  MOV R43, RZ ;  /* 0x000000ff002b7202 */ /* 0x000fe20000000f00 */
[----:B------:R-:W0:Y:S01]  /*3990*/  MUFU.EX2 R92, R92 ;  /* 0x0000005c005c7308 */ /* 0x000e220000000800 */
[C---:B-1----:R-:W-:Y:S01]  /*39a0*/  FFMA.FTZ R50, R94.reuse, R50, R109 ;  /* 0x000000325e327223 */ /* 0x042fe2000001006d */
[----:B------:R-:W-:Y:S01]  /*39b0*/  FMUL.FTZ R40, R94, R73 ;  /* 0x000000495e287220 */ /* 0x000fe20000410000 */
[----:B------:R-:W-:Y:S01]  /*39c0*/  FMUL.FTZ R121, R71, R38 ;  /* 0x0000002647797220 */ /* 0x000fe20000410000 */
[----:B------:R-:W-:-:S04]  /*39d0*/  FMUL.FTZ R122, R88, R39 ;  /* 0x00000027587a7220 */ /* 0x000fc80000410000 */
[----:B------:R-:W1:Y:S01]  /*39e0*/  MUFU.EX2 R91, R91 ;  /* 0x0000005b005b7308 */ /* 0x000e620000000800 */
[C---:B---3--:R-:W-:Y:S01]  /*39f0*/  FFMA.FTZ R50, R93.reuse, R50, R110 ;  /* 0x000000325d327223 */ /* 0x048fe2000001006e */
[----:B------:R-:W-:-:S06]  /*3a00*/  FMUL.FTZ R41, R93, R40 ;  /* 0x000000285d297220 */ /* 0x000fcc0000410000 */
[----:B------:R-:W3:Y:S01]  /*3a10*/  MUFU.EX2 R101, R101 ;  /* 0x0000006500657308 */ /* 0x000ee20000000800 */
[C---:B0-----:R-:W-:Y:S01]  /*3a20*/  FFMA.FTZ R50, R92.reuse, R50, R115 ;  /* 0x000000325c327223 */ /* 0x041fe20000010073 */
[----:B------:R-:W-:-:S06]  /*3a30*/  FMUL.FTZ R40, R92, R41 ;  /* 0x000000295c287220 */ /* 0x000fcc0000410000 */
[----:B------:R-:W0:Y:S01]  /*3a40*/  MUFU.EX2 R108, R108 ;  /* 0x0000006c006c7308 */ /* 0x000e220000000800 */
[----:B-1----:R-:W-:-:S07]  /*3a50*/  FMUL.FTZ R40, R91, R40 ;  /* 0x000000285b287220 */ /* 0x002fce0000410000 */
[----:B------:R-:W1:Y:S01]  /*3a60*/  MUFU.EX2 R104, R104 ;  /* 0x0000006800687308 */ /* 0x000e620000000800 */
[----:B---3--:R-:W-:-:S07]  /*3a70*/  FMUL.FTZ R41, R101, R40 ;  /* 0x0000002865297220 */ /* 0x008fce0000410000 */
[----:B------:R3:W5:Y:S01]  /*3a80*/  MUFU.EX2 R111, R114 ;  /* 0x00000072006f7308 */ /* 0x0007620000000800 */
[----:B0-----:R-:W-:-:S07]  /*3a90*/  FMUL.FTZ R41, R108, R41 ;  /* 0x000000296c297220 */ /* 0x001fce0000410000 */
[----:B------:R-:W0:Y:S01]  /*3aa0*/  MUFU.EX2 R113, R113 ;  /* 0x0000007100717308 */ /* 0x000e220000000800 */
[----:B---3--:R-:W-:Y:S01]  /*3ab0*/  FMUL.FTZ R114, R74, R37 ;  /* 0x000000254a727220 */ /* 0x008fe20000410000 */
[----:B------:R-:W-:Y:S02]  /*3ac0*/  HADD2.F32 R37, -RZ, R42.H1_H1 ;  /* 0x3000002aff257230 */ /* 0x000fe40000004100 */
[----:B-1----:R-:W-:Y:S01]  /*3ad0*/  FMUL.FTZ R36, R104, R41 ;  /* 0x0000002968247220 */ /* 0x002fe20000410000 */
[----:B------:R-:W-:Y:S01]  /*3ae0*/  MOV R42, 0x3f800000 ;  /* 0x3f800000002a7802 */ /* 0x000fe20000000f00 */
[----:B------:R-:W-:Y:S01]  /*3af0*/  FFMA.FTZ R50, R91, R50, R114 ;  /* 0x000000325b327223 */ /* 0x000fe20000010072 */
[----:B------:R-:W-:Y:S01]  /*3b00*/  FMUL.FTZ R118, R70, R37 ;  /* 0x0000002546767220 */ /* 0x000fe20000410000 */
[----:B------:R-:W1:Y:S02]  /*3b10*/  MUFU.EX2 R117, R117 ;  /* 0x0000007500757308 */ /* 0x000e640000000800 */
[----:B------:R-:W-:Y:S01]  /*3b20*/  FFMA.FTZ R50, R101, R50, R116 ;  /* 0x0000003265327223 */ /* 0x000fe20000010074 */
[----:B-----5:R-:W-:-:S03]  /*3b30*/  FMUL.FTZ R36, R111, R36 ;  /* 0x000000246f247220 */ /* 0x020fc60000410000 */
[----:B------:R-:W-:-:S04]  /*3b40*/  FFMA.FTZ R50, R108, R50, R121 ;  /* 0x000000326c327223 */ /* 0x000fc80000010079 */
[----:B------:R-:W-:Y:S01]  /*3b50*/  FFMA.FTZ R50, R104, R50, R119 ;  /* 0x0000003268327223 */ /* 0x000fe20000010077 */
[----:B0-----:R-:W-:-:S03]  /*3b60*/  FMUL.FTZ R36, R113, R36 ;  /* 0x0000002471247220 */ /* 0x001fc60000410000 */
[----:B------:R-:W-:-:S04]  /*3b70*/  FFMA.FTZ R50, R111, R50, R118 ;  /* 0x000000326f327223 */ /* 0x000fc80000010076 */
[----:B------:R-:W-:Y:S01]  /*3b80*/  FFMA.FTZ R50, R113, R50, R122 ;  /* 0x0000003271327223 */ /* 0x000fe2000001007a */
[----:B-1----:R-:W-:-:S03]  /*3b90*/  FMUL.FTZ R40, R117, R36 ;  /* 0x0000002475287220 */ /* 0x002fc60000410000 */
[----:B------:R-:W-:Y:S01]  /*3ba0*/  FFMA.FTZ R41, R117, R50, R120 ;  /* 0x0000003275297223 */ /* 0x000fe20000010078 */
[----:B------:R-:W-:Y:S01]  /*3bb0*/  LEA R50, R20, UR5, 0x4 ;  /* 0x0000000514327c11 */ /* 0x000fe2000f8e20ff */
[----:B------:R-:W-:Y:S04]  /*3bc0*/  SHFL.UP PT, R37, R40, 0x1, RZ ;  /* 0x0420000028257989 */ /* 0x000fe800000e00ff */
[----:B------:R-:W0:Y:S02]  /*3bd0*/  SHFL.UP PT, R36, R41, 0x1, RZ ;  /* 0x0420000029247989 */ /* 0x000e2400000e00ff */
[C---:B0-----:R-:W-:Y:S01]  /*3be0*/  @P0 FFMA.FTZ R41, R40.reuse, R36, R41 ;  /* 0x0000002428290223 */ /* 0x041fe20000010029 */
[----:B------:R-:W-:Y:S01]  /*3bf0*/  @P0 FMUL.FTZ R40, R40, R37 ;  /* 0x0000002528280220 */ /* 0x000fe20000410000 */
[----:B------:R-:W-:-:S03]  /*3c00*/  ISETP.GE.AND P0, PT, R13, 0x2, PT ;  /* 0x000000020d00780c */ /* 0x000fc60003f06270 */
[----:B------:R-:W0:Y:S04]  /*3c10*/  SHFL.UP PT, R36, R41, 0x2, RZ ;  /* 0x0440000029247989 */ /* 0x000e2800000e00ff */
[----:B------:R-:W1:Y:S06]  /*3c20*/  SHFL.UP PT, R37, R40, 0x2, RZ ;  /* 0x0440000028257989 */ /* 0x000e6c00000e00ff */
        /* <DEDUP_REMOVED lines=17> */
[----:B----4-:R-:W-:Y:S01]  /*3d40*/  STS.128 [R50+0xa40], R32 ;  /* 0x000a402032007388 */ /* 0x010fe20000000c00 */
[----:B------:R-:W-:-:S05]  /*3d50*/  NOP ;  /* 0x0000000000007918 */ /* 0x000fca0000000000 */
[----:B------:R-:W-:Y:S01]  /*3d60*/  @!P0 LEA R73, R68, UR5, 0x3 ;  /* 0x0000000544498c11 */ /* 0x000fe2000f8e18ff */
[----:B------:R-:W-:Y:S01]  /*3d70*/  LDS.128 R28, [R72+0x840] ;  /* 0x00084000481c7984 */ /* 0x000fe20000000c00 */
[C---:B0-----:R-:W-:Y:S01]  /*3d80*/  @P1 FFMA.FTZ R41, R40.reuse, R36, R41 ;  /* 0x0000002428291223 */ /* 0x041fe20000010029 */
[--C-:B------:R-:W-:Y:S02]  /*3d90*/  @!P2 SHF.R.U32.HI R36, RZ, 0x2, R19.reuse ;  /* 0x00000002ff24a819 */ /* 0x100fe40000011613 */
[----:B------:R0:W-:Y:S01]  /*3da0*/  @!P0 LDS.64 R42, [R73+0x10a0] ;  /* 0x0010a000492a8984 */ /* 0x0001e20000000a00 */
[----:B-1----:R-:W-:Y:S01]  /*3db0*/  @P1 FMUL.FTZ R40, R40, R37 ;  /* 0x0000002528281220 */ /* 0x002fe20000410000 */
[----:B------:R-:W-:Y:S02]  /*3dc0*/  @!P2 LOP3.LUT R125, R36, 0x3ffffff8, RZ, 0xc0, !PT ;  /* 0x3ffffff8247da812 */ /* 0x000fe400078ec0ff */
[----:B------:R-:W-:Y:S04]  /*3dd0*/  LDS.128 R32, [R72+0x850] ;  /* 0x0008500048207984 */ /* 0x000fe80000000c00 */
[----:B------:R-:W-:Y:S01]  /*3de0*/  @!P2 STS.64 [R125+UR5+0x1080], R40 ;  /* 0x001080287d00a988 */ /* 0x000fe20008000a05 */
[----:B0-----:R-:W-:Y:S01]  /*3df0*/  SHF.R.U32.HI R73, RZ, 0x5, R19 ;  /* 0x00000005ff497819 */ /* 0x001fe20000011613 */
[----:B------:R-:W-:Y:S03]  /*3e00*/  BAR.SYNC.DEFER_BLOCKING 0x0 ;  /* 0x0000000000007b1d */ /* 0x000fe60000010000 */
[----:B------:R-:W-:-:S04]  /*3e10*/  ISETP.NE.AND P0, PT, R73, RZ, PT ;  /* 0x000000ff4900720c */ /* 0x000fc80003f05270 */
[C---:B------:R-:W-:Y:S01]  /*3e20*/  ISETP.NE.AND P2, PT, R13.reuse, RZ, P0 ;  /* 0x000000ff0d00720c */ /* 0x040fe20000745270 */
[----:B------:R-:W-:Y:S04]  /*3e30*/  SHFL.UP PT, R123, R40, 0x1, RZ ;  /* 0x04200000287b7989 */ /* 0x000fe800000e00ff */
[----:B------:R-:W-:Y:S04]  /*3e40*/  SHFL.UP PT, R124, R41, 0x1, RZ ;  /* 0x04200000297c7989 */ /* 0x000fe800000e00ff */
[----:B------:R-:W-:Y:S01]  /*3e50*/  @P0 ISETP.NE.AND P1, PT, R13, RZ, PT ;  /* 0x000000ff0d00020c */ /* 0x000fe20003f25270 */
[----:B------:R-:W0:Y:S02]  /*3e60*/  LDS.128 R36, [UR5+0x1080] ;  /* 0x00108005ff247984 */ /* 0x000e240008000c00 */
[----:B0-----:R-:W-:Y:S01]  /*3e70*/  @P0 FMUL.FTZ R73, R123, R36 ;  /* 0x000000247b490220 */ /* 0x001fe20000410000 */
[----:B------:R-:W-:Y:S01]  /*3e80*/  FFMA.FTZ R39, R37, R38, R39 ;  /* 0x0000002625277223 */ /* 0x000fe20000010027 */
[----:B------:R-:W-:-:S03]  /*3e90*/  @P2 FFMA.FTZ R37, R123, R37, R124 ;  /* 0x000000257b252223 */ /* 0x000fc6000001007c */
[----:B------:R-:W-:Y:S02]  /*3ea0*/  @P0 FSEL R72, R36, R73, !P1 ;  /* 0x0000004924480208 */ /* 0x000fe40004800000 */
[----:B------:R-:W-:Y:S02]  /*3eb0*/  @P0 MOV R73, R43 ;  /* 0x0000002b00490202 */ /* 0x000fe40000000f00 */
        /* <DEDUP_REMOVED lines=11> */
.L_x_3878:
[----:B------:R-:W-:Y:S05]  /*3f70*/  BSYNC B0 ;  /* 0x0000000000007941 */ /* 0x000fea0003800000 */
.L_x_3877:
[----:B------:R-:W-:Y:S01]  /*3f80*/  BAR.SYNC.DEFER_BLOCKING 0x0 ;  /* 0x0000000000007b1d */ /* 0x000fe20000010000 */
[----:B------:R-:W-:Y:S01]  /*3f90*/  ISETP.NE.AND P0, PT, R19, RZ, PT ;  /* 0x000000ff1300720c */ /* 0x000fe20003f05270 */
[--C-:B------:R-:W-:Y:S02]  /*3fa0*/  HADD2.F32 R40, -RZ, R30.reuse.H0_H0 ;  /* 0x2000001eff287230 */ /* 0x100fe40000004100 */
[----:B0-----:R-:W-:Y:S02]  /*3fb0*/  HADD2.F32 R43, -RZ, R30.H1_H1 ;  /* 0x3000001eff2b7230 */ /* 0x001fe40000004100 */
[--C-:B------:R-:W-:Y:S01]  /*3fc0*/  HADD2.F32 R41, -RZ, R31.reuse.H0_H0 ;  /* 0x2000001fff297230 */ /* 0x100fe20000004100 */
[----:B------:R-:W-:Y:S01]  /*3fd0*/  BSSY B0, `(.L_x_3879) ;  /* 0x0000033000007945 */ /* 0x000fe20003800000 */
[----:B------:R-:W-:Y:S02]  /*3fe0*/  HADD2.F32 R30, -RZ, R31.H1_H1 ;  /* 0x3000001fff1e7230 */ /* 0x000fe40000004100 */
[----:B------:R-:W-:-:S02]  /*3ff0*/  HADD2.F32 R42, -RZ, R32.H0_H0 ;  /* 0x20000020ff2a7230 */ /* 0x000fc40000004100 */
[----:B------:R-:W-:Y:S02]  /*4000*/  HADD2.F32 R31, -RZ, R32.H1_H1 ;  /* 0x30000020ff1f7230 */ /* 0x000fe40000004100 */
[----:B------:R-:W-:Y:S02]  /*4010*/  HADD2.F32 R32, -RZ, R33.H0_H0 ;  /* 0x20000021ff207230 */ /* 0x000fe40000004100 */
[--C-:B------:R-:W-:Y:S02]  /*4020*/  HADD2.F32 R37, -RZ, R28.reuse.H1_H1 ;  /* 0x3000001cff257230 */ /* 0x100fe40000004100 */
[--C-:B------:R-:W-:Y:S02]  /*4030*/  HADD2.F32 R38, -RZ, R29.reuse.H0_H0 ;  /* 0x2000001dff267230 */ /* 0x100fe40000004100 */
[----:B------:R-:W-:Y:S02]  /*4040*/  HADD2.F32 R39, -RZ, R29.H1_H1 ;  /* 0x3000001dff277230 */ /* 0x000fe40000004100 */
[----:B------:R-:W-:Y:S01]  /*4050*/  HADD2.F32 R33, -RZ, R33.H1_H1 ;  /* 0x30000021ff217230 */ /* 0x000fe20000004100 */
        /* <DEDUP_REMOVED lines=13> */
[----:B------:R-:W-:Y:S02]  /*4130*/  HADD2.F32 R93, -RZ, R34.H1_H1 ;  /* 0x30000022ff5d7230 */ /* 0x000fe40000004100 */
        /* <DEDUP_REMOVED lines=13> */
[----:B------:R-:W2:Y:S01]  /*4210*/  LDC.64 R28, c[0x0][0x310] ;  /* 0x0000c400ff1c7b82 */ /* 0x000ea20000000a00 */
[----:B0-----:R-:W-:-:S02]  /*4220*/  MOV R18, UR6 ;  /* 0x0000000600127c02 */ /* 0x001fc40008000f00 */
        /* <DEDUP_REMOVED lines=8> */
[----:B--2---:R-:W-:Y:S02]  /*42b0*/  LEA R28, P0, R102, R28, 0x3 ;  /* 0x0000001c661c7211 */ /* 0x004fe400078018ff */
[----:B------:R-:W-:Y:S02]  /*42c0*/  LEA R101, R68, UR5, 0x3 ;  /* 0x0000000544657c11 */ /* 0x000fe4000f8e18ff */
[----:B------:R-:W-:-:S03]  /*42d0*/  LEA.HI.X R29, R102, R29, R106, 0x3, P0 ;  /* 0x0000001d661d7211 */ /* 0x000fc600000f1c6a */
[----:B------:R0:W-:Y:S04]  /*42e0*/  STS.64 [R101+0x10a0], R72 ;  /* 0x0010a04865007388 */ /* 0x0001e80000000a00 */
[----:B------:R0:W-:Y:S02]  /*42f0*/  STG.E.64 desc[UR8][R28.64], R72 ;  /* 0x000000481c007986 */ /* 0x0001e4000c101b08 */
.L_x_3880:
[----:B------:R-:W-:Y:S05]  /*4300*/  BSYNC B0 ;  /* 0x0000000000007941 */ /* 0x000fea0003800000 */
.L_x_3879:
        /* <DEDUP_REMOVED lines=19> */
.L_x_3876:
        /* <DEDUP_REMOVED lines=47> */
.L_x_3883:
        /* <DEDUP_REMOVED lines=13> */
.L_x_5270:


//--------------------- .text._Z25selective_scan_fwd_kernelI32Selective_Scan_fwd_kernel_traitsILi64ELi16ELi1ELb1ELb1ELb1ELb1EN3c104HalfEfEEv13SSMParamsBase --------------------------
	.section	.text._Z25selective_scan_fwd_kernelI32Selective_Scan_fwd_kernel_traitsILi64ELi16ELi1ELb1ELb1ELb1ELb1EN3c104HalfEfEEv13SSMParamsBase,"ax",@progbits
	.align	128
        .global         _Z25selective_scan_fwd_kernelI32Selective_Scan_fwd_kernel_traitsILi64ELi16ELi1ELb1ELb1ELb1ELb1EN3c104HalfEfEEv13SSMParamsBase
        .type           _Z25selective_scan_fwd_kernelI32Selective_Scan_fwd_kernel_traitsILi64ELi16ELi1ELb1ELb1ELb1ELb1EN3c104HalfEfEEv13SSMParamsBase,@function
        .size           _Z25selective_scan_fwd_kernelI32Selective_Scan_fwd_kernel_traitsILi64ELi16ELi1ELb1ELb1ELb1ELb1EN3c104HalfEfEEv13SSMParamsBase,(.L_x_5271 - _Z25selective_scan_fwd_kernelI32Selective_Scan_fwd_kernel_traitsILi64ELi16ELi1ELb1ELb1ELb1ELb1EN3c104HalfEfEEv13SSMParamsBase)
        .other          _Z25selective_scan_fwd_kernelI32Selective_Scan_fwd_kernel_traitsILi64ELi16ELi1ELb1ELb1ELb1ELb1EN3c104HalfEfEEv13SSMParamsBase,@"STO_CUDA_ENTRY STV_DEFAULT"
_Z25selective_scan_fwd_kernelI32Selective_Scan_fwd_kernel_traitsILi64ELi16ELi1ELb1ELb1ELb1ELb1EN3c104HalfEfEEv13SSMParamsBase:
.text._Z25selective_scan_fwd_kernelI32Selective_Scan_fwd_kernel_traitsILi64ELi16ELi1ELb1ELb1ELb1ELb1EN3c104HalfEfEEv13SSMParamsBase:
        /* <DEDUP_REMOVED lines=23> */
[----:B------:R-:W5:Y:S04]  /*0170*/  @P0 LDG.E R2, desc[UR8][R6.64] ;  /* 0x0000000806020981 */ /* 0x000f68000c1e1900 */
[----:B------:R2:W5:Y:S01]  /*0180*/  @P1 LDG.E R4, desc[UR8][R8.64] ;  /* 0x0000000808041981 */ /* 0x000562000c1e1900 */
[----:B0-----:R-:W-:-:S02]  /*0190*/  IADD3 R10, R5, 0xffffffe, RZ ;  /* 0x0ffffffe050a7810 */ /* 0x001fc40007ffe0ff */
[----:B--2---:R-:W-:Y:S02]  /*01a0*/  IABS R8, R0 ;  /* 0x0000000000087213 */ /* 0x004fe40000000000 */
[----:B------:R0:W2:Y:S01]  /*01b0*/  F2I.FTZ.U32.TRUNC.NTZ R11, R10 ;  /* 0x0000000a000b7305 */ /* 0x0000a2000021f000 */
[----:B-1----:R-:W-:Y:S01]  /*01c0*/  MOV R5, UR4 ;  /* 0x0000000400057c02 */ /* 0x002fe20008000f00 */
[----:B------:R-:W-:Y:S01]  /*01d0*/  ULDC.64 UR4, c[0x0][0x240] ;  /* 0x0000900000047ab9 */ /* 0x000fe20000000a00 */
[----:B0-----:R-:W-:Y:S01]  /*01e0*/  HFMA2.MMA R10, -RZ, RZ, 0, 0 ;  /* 0x00000000ff0a7435 */ /* 0x001fe200000001ff */
[----:B--2---:R-:W-:-:S05]  /*01f0*/  IADD3 R6, RZ, -R11, RZ ;  /* 0x8000000bff067210 */ /* 0x004fca0007ffe0ff */
[----:B------:R-:W-:-:S04]  /*0200*/  IMAD R7, R6, R15, RZ ;  /* 0x0000000f06077224 */ /* 0x000fc800078e02ff */
[----:B------:R-:W-:-:S06]  /*0210*/  IMAD.HI.U32 R11, R11, R7, R10 ;  /* 0x000000070b0b7227 */ /* 0x000fcc00078e000a */
[----:B------:R-:W-:Y:S02]  /*0220*/  IMAD.HI.U32 R6, R11, R8, RZ ;  /* 0x000000080b067227 */ /* 0x000fe400078e00ff */
[----:B------:R-:W0:Y:S03]  /*0230*/  LDC R11, c[0x0][0x224] ;  /* 0x00008900ff0b7b82 */ /* 0x000e260000000800 */
[----:B------:R-:W-:-:S05]  /*0240*/  IADD3 R7, -R6, RZ, RZ ;  /* 0x000000ff06077210 */ /* 0x000fca0007ffe1ff */
[----:B------:R-:W-:Y:S01]  /*0250*/  IMAD R10, R15, R7, R8 ;  /* 0x000000070f0a7224 */ /* 0x000fe200078e0208 */
[----:B------:R-:W-:Y:S01]  /*0260*/  SHF.R.S32.HI R7, RZ, 0x1f, R5 ;  /* 0x0000001fff077819 */ /* 0x000fe20000011405 */
[----:B------:R-:W-:-:S03]  /*0270*/  IMAD.WIDE.U32 R8, R5, UR4, RZ ;  /* 0x0000000405087c25 */ /* 0x000fc6000f8e00ff */
[----:B------:R-:W-:Y:S01]  /*0280*/  ISETP.GT.U32.AND P1, PT, R15, R10, PT ;  /* 0x0000000a0f00720c */ /* 0x000fe20003f24070 */
[----:B------:R-:W-:-:S04]  /*0290*/  IMAD R12, R7, UR4, RZ ;  /* 0x00000004070c7c24 */ /* 0x000fc8000f8e02ff */
[----:B------:R-:W-:Y:S01]  /*02a0*/  IMAD R13, R5, UR5, R12 ;  /* 0x00000005050d7c24 */ /* 0x000fe2000f8e020c */
[----:B------:R-:W-:Y:S01]  /*02b0*/  MOV R12, R8 ;  /* 0x00000008000c7202 */ /* 0x000fe20000000f00 */
[----:B------:R-:W-:Y:S01]  /*02c0*/  IMAD R8, R7, UR6, RZ ;  /* 0x0000000607087c24 */ /* 0x000fe2000f8e02ff */
[----:B------:R-:W-:Y:S02]  /*02d0*/  ULDC.64 UR4, c[0x0][0x280] ;  /* 0x0000a00000047ab9 */ /* 0x000fe40000000a00 */
[----:B------:R-:W-:Y:S01]  /*02e0*/  IADD3 R13, R9, R13, RZ ;  /* 0x0000000d090d7210 */ /* 0x000fe20007ffe0ff */
[----:B------:R-:W-:Y:S01]  /*02f0*/  IMAD R19, R5, UR7, R8 ;  /* 0x0000000705137c24 */ /* 0x000fe2000f8e0208 */
[----:B0-----:R-:W-:Y:S02]  /*0300*/  ISETP.GE.AND P3, PT, R11, 0x1, PT ;  /* 0x000000010b00780c */ /* 0x001fe40003f66270 */
[----:B------:R-:W-:Y:S02]  /*0310*/  @!P1 IADD3 R10, R10, -R15, RZ ;  /* 0x8000000f0a0a9210 */ /* 0x000fe40007ffe0ff */
[----:B------:R-:W-:-:S02]  /*0320*/  LOP3.LUT R9, R0, R23, RZ, 0x3c, !PT ;  /* 0x0000001700097212 */ /* 0x000fc400078e3cff */
[----:B------:R-:W-:Y:S01]  /*0330*/  ISETP.GE.U32.AND P0, PT, R10, R15, PT ;  /* 0x0000000f0a00720c */ /* 0x000fe20003f06070 */
[----:B------:R-:W-:Y:S01]  /*0340*/  IMAD.WIDE.U32 R14, R5, UR6, RZ ;  /* 0x00000006050e7c25 */ /* 0x000fe2000f8e00ff */
[----:B------:R-:W-:Y:S01]  /*0350*/  ULDC.64 UR6, c[0x0][0x290] ;  /* 0x0000a40000067ab9 */ /* 0x000fe20000000a00 */
[----:B------:R-:W-:Y:S02]  /*0360*/  ISETP.GE.AND P2, PT, R9, RZ, PT ;  /* 0x000000ff0900720c */ /* 0x000fe40003f46270 */
[C---:B------:R-:W-:Y:S01]  /*0370*/  IMAD R10, R7.reuse, UR4, RZ ;  /* 0x00000004070a7c24 */ /* 0x040fe2000f8e02ff */
[----:B------:R-:W-:Y:S01]  /*0380*/  @!P1 IADD3 R6, R6, 0x1, RZ ;  /* 0x0000000106069810 */ /* 0x000fe20007ffe0ff */
[----:B------:R-:W-:Y:S01]  /*0390*/  IMAD R16, R7, UR6, RZ ;  /* 0x0000000607107c24 */ /* 0x000fe2000f8e02ff */
[----:B------:R-:W-:Y:S01]  /*03a0*/  ISETP.NE.AND P1, PT, R23, RZ, PT ;  /* 0x000000ff1700720c */ /* 0x000fe20003f25270 */
[C---:B------:R-:W-:Y:S02]  /*03b0*/  IMAD R17, R5.reuse, UR5, R10 ;  /* 0x0000000505117c24 */ /* 0x040fe4000f8e020a */
[----:B------:R-:W-:-:S02]  /*03c0*/  IMAD.WIDE.U32 R8, R5, UR4, RZ ;  /* 0x0000000405087c25 */ /* 0x000fc4000f8e00ff */
[----:B------:R-:W-:Y:S02]  /*03d0*/  @P0 IADD3 R6, R6, 0x1, RZ ;  /* 0x0000000106060810 */ /* 0x000fe40007ffe0ff */
[----:B------:R-:W-:-:S04]  /*03e0*/  IMAD.WIDE.U32 R10, R5, UR6, RZ ;  /* 0x00000006050a7c25 */ /* 0x000fc8000f8e00ff */
[----:B------:R-:W-:Y:S01]  /*03f0*/  IMAD R21, R5, UR7, R16 ;  /* 0x0000000705157c24 */ /* 0x000fe2000f8e0210 */
[----:B------:R-:W-:Y:S06]  /*0400*/  @!P3 EXIT ;  /* 0x000000000000b94d */ /* 0x000fec0003800000 */
[----:B------:R-:W-:Y:S01]  /*0410*/  IADD3 R15, R15, R19, RZ ;  /* 0x000000130f0f7210 */ /* 0x000fe20007ffe0ff */
[----:B------:R-:W0:Y:S01]  /*0420*/  LDC.64 R30, c[0x0][0x2d8] ;  /* 0x0000b600ff1e7b82 */ /* 0x000e220000000a00 */
[----:B------:R-:W1:Y:S01]  /*0430*/  S2R R19, SR_TID.X ;  /* 0x0000000000137919 */ /* 0x000e620000002100 */
[----:B------:R-:W-:Y:S01]  /*0440*/  IADD3 R9, R9, R17, RZ ;  /* 0x0000001109097210 */ /* 0x000fe20007ffe0ff */
[----:B------:R-:W-:Y:S01]  /*0450*/  ULDC.64 UR4, c[0x0][0x288] ;  /* 0x0000a20000047ab9 */ /* 0x000fe20000000a00 */
[----:B------:R-:W-:Y:S01]  /*0460*/  MOV R17, R6 ;  /* 0x0000000600117202 */ /* 0x000fe20000000f00 */
[----:B------:R-:W-:Y:S01]  /*0470*/  ULDC.64 UR10, c[0x0][0x258] ;  /* 0x00009600000a7ab9 */ /* 0x000fe20000000a00 */
[----:B------:R-:W-:Y:S01]  /*0480*/  IADD3 R11, R11, R21, RZ ;  /* 0x000000150b0b7210 */ /* 0x000fe20007ffe0ff */
[----:B------:R-:W-:Y:S01]  /*0490*/  IMAD R21, R3, UR4, RZ ;  /* 0x0000000403157c24 */ /* 0x000fe2000f8e02ff */
[----:B------:R-:W-:Y:S01]  /*04a0*/  @!P2 IADD3 R17, -R17, RZ, RZ ;  /* 0x000000ff1111a210 */ /* 0x000fe20007ffe1ff */
[----:B------:R-:W2:Y:S01]  /*04b0*/  LDC.64 R32, c[0x0][0x2e0] ;  /* 0x0000b800ff207b82 */ /* 0x000ea20000000a00 */
[----:B------:R-:W-:Y:S01]  /*04c0*/  @!P1 LOP3.LUT R17, RZ, R23, RZ, 0x33, !PT ;  /* 0x00000017ff119212 */ /* 0x000fe200078e33ff */
[C---:B------:R-:W-:Y:S01]  /*04d0*/  IMAD R21, R0.reuse, UR5, R21 ;  /* 0x0000000500157c24 */ /* 0x040fe2000f8e0215 */
[----:B------:R-:W-:Y:S01]  /*04e0*/  ULDC.64 UR6, c[0x0][0x298] ;  /* 0x0000a60000067ab9 */ /* 0x000fe20000000a00 */
[----:B------:R-:W-:Y:S01]  /*04f0*/  IMAD.WIDE.U32 R8, R0, UR4, R8 ;  /* 0x0000000400087c25 */ /* 0x000fe2000f8e0008 */
[----:B------:R-:W-:Y:S01]  /*0500*/  SHF.R.S32.HI R16, RZ, 0x1f, R17 ;  /* 0x0000001fff107819 */ /* 0x000fe20000011411 */
[----:B------:R-:W-:-:S02]  /*0510*/  ULDC.64 UR4, c[0x0][0x278] ;  /* 0x00009e0000047ab9 */ /* 0x000fc40000000a00 */
[----:B------:R-:W3:Y:S01]  /*0520*/  LDC.64 R26, c[0x0][0x2f0] ;  /* 0x0000bc00ff1a7b82 */ /* 0x000ee20000000a00 */
[----:B------:R-:W-:Y:S01]  /*0530*/  IMAD.WIDE.U32 R12, R17, UR10, R12 ;  /* 0x0000000a110c7c25 */ /* 0x000fe2000f8e000c */
[----:B------:R-:W-:-:S03]  /*0540*/  IADD3 R9, R9, R21, RZ ;  /* 0x0000001509097210 */ /* 0x000fc60007ffe0ff */
[C---:B------:R-:W-:Y:S02]  /*0550*/  IMAD R6, R16.reuse, UR10, RZ ;  /* 0x0000000a10067c24 */ /* 0x040fe4000f8e02ff */
[----:B------:R-:W-:Y:S01]  /*0560*/  IMAD R16, R16, UR4, RZ ;  /* 0x0000000410107c24 */ /* 0x000fe2000f8e02ff */
[----:B------:R-:W4:Y:S01]  /*0570*/  LDC.64 R28, c[0x0][0x2f8] ;  /* 0x0000be00ff1c7b82 */ /* 0x000f220000000a00 */
[----:B------:R-:W-:Y:S01]  /*0580*/  IMAD R25, R17, UR11, R6 ;  /* 0x0000000b11197c24 */ /* 0x000fe2000f8e0206 */
[----:B0-----:R-:W-:Y:S01]  /*0590*/  LEA R18, P0, R12, R30, 0x1 ;  /* 0x0000001e0c127211 */ /* 0x001fe200078008ff */
[----:B------:R-:W0:Y:S01]  /*05a0*/  S2R R6, SR_LANEID ;  /* 0x0000000000067919 */ /* 0x000e220000000000 */
[----:B------:R-:W-:Y:S02]  /*05b0*/  IMAD R23, R3, UR6, RZ ;  /* 0x0000000603177c24 */ /* 0x000fe4000f8e02ff */
[----:B------:R-:W-:Y:S01]  /*05c0*/  IADD3 R20, R13, R25, RZ ;  /* 0x000000190d147210 */ /* 0x000fe20007ffe0ff */
[----:B------:R-:W-:Y:S01]  /*05d0*/  IMAD.WIDE.U32 R14, R17, UR4, R14 ;  /* 0x00000004110e7c25 */ /* 0x000fe2000f8e000e */
[----:B------:R-:W-:-:S02]  /*05e0*/  UMOV UR4, URZ ;  /* 0x0000003f00047c82 */ /* 0x000fc40008000000 */
[----:B------:R-:W-:Y:S01]  /*05f0*/  LEA.HI.X R20, R12, R31, R20, 0x1, P0 ;  /* 0x0000001f0c147211 */ /* 0x000fe200000f0c14 */
[----:B------:R-:W-:Y:S01]  /*0600*/  IMAD R17, R17, UR5, R16 ;  /* 0x0000000511117c24 */ /* 0x000fe2000f8e0210 */
[----:B-1----:R-:W-:Y:S01]  /*0610*/  SHF.L.U32 R12, R19, 0x1, RZ ;  /* 0x00000001130c7819 */ /* 0x002fe200000006ff */
[----:B------:R-:W-:Y:S01]  /*0620*/  IMAD R23, R0, UR7, R23 ;  /* 0x0000000700177c24 */ /* 0x000fe2000f8e0217 */
[----:B--2---:R-:W-:Y:S01]  /*0630*/  LEA R16, P2, R14, R32, 0x1 ;  /* 0x000000200e107211 */ /* 0x004fe200078408ff */
[----:B------:R-:W-:Y:S01]  /*0640*/  IMAD.WIDE.U32 R10, R0, UR6, R10 ;  /* 0x00000006000a7c25 */ /* 0x000fe2000f8e000a */
[----:B------:R-:W-:Y:S02]  /*0650*/  IADD3 R17, R15, R17, RZ ;  /* 0x000000110f117210 */ /* 0x000fe40007ffe0ff */
[----:B---3--:R-:W-:Y:S02]  /*0660*/  LEA R15, P0, R8, R26, 0x1 ;  /* 0x0000001a080f7211 */ /* 0x008fe400078008ff */
[----:B------:R-:W-:-:S02]  /*0670*/  IADD3 R13, R11, R23, RZ ;  /* 0x000000170b0d7210 */ /* 0x000fc40007ffe0ff */
[----:B------:R-:W-:Y:S02]  /*0680*/  LOP3.LUT R12, R12, 0xffffffc0, RZ, 0xc0, !PT ;  /* 0xffffffc00c0c7812 */ /* 0x000fe400078ec0ff */
[----:B----4-:R-:W-:Y:S02]  /*0690*/  LEA R11, P1, R10, R28, 0x1 ;  /* 0x0000001c0a0b7211 */ /* 0x010fe400078208ff */
[----:B------:R-:W-:Y:S02]  /*06a0*/  LEA.HI.X R17, R14, R33, R17, 0x1, P2 ;  /* 0x000000210e117211 */ /* 0x000fe400010f0c11 */
[----:B------:R-:W-:Y:S02]  /*06b0*/  LEA.HI.X R14, R8, R27, R9, 0x1, P0 ;  /* 0x0000001b080e7211 */ /* 0x000fe400000f0c09 */
[----:B------:R-:W-:Y:S02]  /*06c0*/  LEA.HI.X R13, R10, R29, R13, 0x1, P1 ;  /* 0x0000001d0a0d7211 */ /* 0x000fe400008f0c0d */
[----:B------:R-:W-:-:S02]  /*06d0*/  LOP3.LUT R8, R12, 0x1f, R19, 0xf8, !PT ;  /* 0x0000001f0c087812 */ /* 0x000fc400078ef813 */
[----:B------:R-:W-:Y:S02]  /*06e0*/  MOV R10, R15 ;  /* 0x0000000f000a7202 */ /* 0x000fe40000000f00 */
[----:B------:R-:W-:Y:S02]  /*06f0*/  MOV R12, R11 ;  /* 0x0000000b000c7202 */ /* 0x000fe40000000f00 */
[----:B------:R-:W-:Y:S02]  /*0700*/  MOV R11, R14 ;  /* 0x0000000e000b7202 */ /* 0x000fe40000000f00 */
[----:B------:R-:W-:Y:S02]  /*0710*/  MOV R15, R16 ;  /* 0x00000010000f7202 */ /* 0x000fe40000000f00 */
[----:B------:R-:W-:Y:S02]  /*0720*/  LOP3.LUT R9, R19, 0x1f, RZ, 0xc0, !PT ;  /* 0x0000001f13097812 */ /* 0x000fe400078ec0ff */
[----:B------:R-:W-:-:S02]  /*0730*/  MOV R14, R18 ;  /* 0x00000012000e7202 */ /* 0x000fc40000000f00 */
[----:B0-----:R-:W-:-:S07]  /*0740*/  MOV R16, R20 ;  /* 0x0000001400107202 */ /* 0x001fce0000000f00 */
.L_x_3922:
[----:B------:R-:W-:Y:S01]  /*0750*/  BAR.SYNC.DEFER_BLOCKING 0x0 ;  /* 0x0000000000007b1d */ /* 0x000fe20000010000 */
[----:B0-----:R-:W-:-:S05]  /*0760*/  IMAD.WIDE R18, R8, 0x10, R10 ;  /* 0x0000001008127825 */ /* 0x001fca00078e020a */
[----:B------:R-:W2:Y:S04]  /*0770*/  LDG.E.128 R20, desc[UR8][R18.64] ;  /* 0x0000000812147981 */ /* 0x000ea8000c1e1d00 */
[----:B------:R0:W3:Y:S01]  /*0780*/  LDG.E.128 R32, desc[UR8][R18.64+0x200] ;  /* 0x0002000812207981 */ /* 0x0000e2000c1e1d00 */
[----:B------:R-:W1:Y:S01]  /*0790*/  S2UR UR6, SR_CgaCtaId ;  /* 0x00000000000679c3 */ /* 0x000e620000008800 */
[----:B------:R-:W-:Y:S01]  /*07a0*/  UMOV UR5, 0x400 ;  /* 0x0000040000057882 */ /* 0x000fe20000000000 */
[----:B------:R-:W-:Y:S01]  /*07b0*/  IMAD.WIDE R36, R8, 0x10, R12 ;  /* 0x0000001008247825 */ /* 0x000fe200078e020c */
[----:B------:R-:W4:Y:S05]  /*07c0*/  S2R R48, SR_TID.X ;  /* 0x0000000000307919 */ /* 0x000f2a0000002100 */
[----:B0-----:R-:W0:Y:S01]  /*07d0*/  LDC R18, c[0x0][0x21c] ;  /* 0x00008700ff127b82 */ /* 0x001e220000000800 */
        /* <DEDUP_REMOVED lines=78> */
.L_x_3885:
[----:B------:R-:W-:Y:S05]  /*0cc0*/  BSYNC B0 ;  /* 0x0000000000007941 */ /* 0x000fea0003800000 */
.L_x_3884:
        /* <DEDUP_REMOVED lines=38> */
.L_x_3887:
[----:B------:R-:W-:Y:S05]  /*0f30*/  BSYNC B0 ;  /* 0x0000000000007941 */ /* 0x000fea0003800000 */
.L_x_3886:
        /* <DEDUP_REMOVED lines=36> */
.L_x_3889:
[----:B------:R-:W-:Y:S05]  /*1180*/  BSYNC B0 ;  /* 0x0000000000007941 */ /* 0x000fea0003800000 */
.L_x_3888:
        /* <DEDUP_REMOVED lines=38> */
.L_x_3891:
[----:B------:R-:W-:Y:S05]  /*13f0*/  BSYNC B0 ;  /* 0x0000000000007941 */ /* 0x000fea0003800000 */
.L_x_3890:
        /* <DEDUP_REMOVED lines=36> */
.L_x_3893:
[----:B------:R-:W-:Y:S05]  /*1640*/  BSYNC B0 ;  /* 0x0000000000007941 */ /* 0x000fea0003800000 */
.L_x_3892:
        /* <DEDUP_REMOVED lines=38> */
.L_x_3895:
[----:B------:R-:W-:Y:S05]  /*18b0*/  BSYNC B0 ;  /* 0x0000000000007941 */ /* 0x000fea0003800000 */
.L_x_3894:
        /* <DEDUP_REMOVED lines=38> */
.L_x_3897:
[----:B------:R-:W-:Y:S05]  /*1b20*/  BSYNC B0 ;  /* 0x0000000000007941 */ /* 0x000fea0003800000 */
.L_x_3896:
        /* <DEDUP_REMOVED lines=42> */
.L_x_3899:
[----:B------:R-:W-:Y:S05]  /*1dd0*/  BSYNC B0 ;  /* 0x0000000000007941 */ /* 0x000fea0003800000 */
.L_x_3898:
        /* <DEDUP_REMOVED lines=40> */
.L_x_3901:
[----:B------:R-:W-:Y:S05]  /*2060*/  BSYNC B0 ;  /* 0x0000000000007941 */ /* 0x000fea0003800000 */
.L_x_3900:
        /* <DEDUP_REMOVED lines=47> */
.L_x_3903:
[----:B------:R-:W-:Y:S05]  /*2360*/  BSYNC B0 ;  /* 0x0000000000007941 */ /* 0x000fea0003800000 */
.L_x_3902:
        /* <DEDUP_REMOVED lines=33> */
.L_x_3905:
[----:B------:R-:W-:Y:S05]  /*2580*/  BSYNC B0 ;  /* 0x0000000000007941 */ /* 0x000fea0003800000 */
.L_x_3904:
        /* <DEDUP_REMOVED lines=33> */
.L_x_3907:
[----:B------:R-:W-:Y:S05]  /*27a0*/  BSYNC B0 ;  /* 0x0000000000007941 */ /* 0x000fea0003800000 */
.L_x_3906:
        /* <DEDUP_REMOVED lines=33> */
.L_x_3909:
[----:B------:R-:W-:Y:S05]  /*29c0*/  BSYNC B0 ;  /* 0x0000000000007941 */ /* 0x000fea0003800000 */
.L_x_3908:
        /* <DEDUP_REMOVED lines=33> */
.L_x_3911:
[----:B------:R-:W-:Y:S05]  /*2be0*/  BSYNC B0 ;  /* 0x0000000000007941 */ /* 0x000fea0003800000 */
.L_x_3910:
        /* <DEDUP_REMOVED lines=33> */
.L_x_3913:
[----:B------:R-:W-:Y:S05]  /*2e00*/  BSYNC B0 ;  /* 0x0000000000007941 */ /* 0x000fea0003800000 */
.L_x_3912:
        /* <DEDUP_REMOVED lines=33> */
.L_x_3915:
[----:B------:R-:W-:Y:S05]  /*3020*/  BSYNC B0 ;  /* 0x0000000000007941 */ /* 0x000fea0003800000 */
.L_x_3914:
        /* <DEDUP_REMOVED lines=45> */
.L_x_3921:
[----:B------:R-:W-:Y:S01]  /*3300*/  SHF.R.S32.HI R34, RZ, 0x1f, R71 ;  /* 0x0000001fff227819 */ /* 0x000fe20000011447 */
[----:B-1----:R-:W-:-:S04]  /*3310*/  IMAD.WIDE.U32 R28, R71, UR16, RZ ;  /* 0x00000010471c7c25 */ /* 0x002fc8000f8e00ff */
[----:B------:R-:W-:-:S04]  /*3320*/  IMAD R30, R34, UR16, RZ ;  /* 0x00000010221e7c24 */ /* 0x000fc8000f8e02ff */
[----:B------:R-:W-:Y:S01]  /*3330*/  IMAD R31, R71, UR17, R30 ;  /* 0x00000011471f7c24 */ /* 0x000fe2000f8e021e */
[----:B------:R-:W-:-:S04]  /*3340*/  LEA R30, P0, R28, R14, 0x1 ;  /* 0x0000000e1c1e7211 */ /* 0x000fc800078008ff */
[----:B------:R-:W-:-:S04]  /*3350*/  IADD3 R29, R29, R31, RZ ;  /* 0x0000001f1d1d7210 */ /* 0x000fc80007ffe0ff */
[----:B------:R-:W-:-:S03]  /*3360*/  LEA.HI.X R31, R28, R16, R29, 0x1, P0 ;  /* 0x000000101c1f7211 */ /* 0x000fc600000f0c1d */
[----:B------:R-:W-:-:S05]  /*3370*/  IMAD.WIDE R30, R8, 0x10, R30 ;  /* 0x00000010081e7825 */ /* 0x000fca00078e021e */
[----:B------:R-:W2:Y:S04]  /*3380*/  LDG.E.128 R36, desc[UR8][R30.64] ;  /* 0x000000081e247981 */ /* 0x000ea8000c1e1d00 */
[----:B------:R3:W4:Y:S01]  /*3390*/  LDG.E.128 R40, desc[UR8][R30.64+0x200] ;  /* 0x000200081e287981 */ /* 0x000722000c1e1d00 */
        /* <DEDUP_REMOVED lines=18> */
[----:B------:R-:W-:Y:S01]  /*34c0*/  ISETP.GE.AND P0, PT, R6, 0x1, PT ;  /* 0x000000010600780c */ /* 0x000fe20003f06270 */
[----:B--2---:R-:W-:Y:S04]  /*34d0*/  STS.128 [R59], R36 ;  /* 0x000000243b007388 */ /* 0x004fe80000000c00 */
[----:B----4-:R-:W-:Y:S01]  /*34e0*/  STS.128 [R59+0x200], R40 ;  /* 0x000200283b007388 */ /* 0x010fe20000000c00 */
[----:B------:R-:W-:-:S03]  /*34f0*/  NOP ;  /* 0x0000000000007918 */ /* 0x000fc60000000000 */
[----:B------:R-:W2:Y:S04]  /*3500*/  LDG.E.128 R28, desc[UR8][R72.64] ;  /* 0x00000008481c7981 */ /* 0x000ea8000c1e1d00 */
[----:B------:R3:W4:Y:S01]  /*3510*/  LDG.E.128 R32, desc[UR8][R72.64+0x200] ;  /* 0x0002000848207981 */ /* 0x000722000c1e1d00 */
[----:B------:R-:W0:Y:S01]  /*3520*/  S2UR UR6, SR_CgaCtaId ;  /* 0x00000000000679c3 */ /* 0x000e220000008800 */
[C---:B------:R-:W-:Y:S01]  /*3530*/  ISETP.GE.AND P1, PT, R6.reuse, 0x10, PT ;  /* 0x000000100600780c */ /* 0x040fe20003f26270 */
[----:B------:R-:W-:Y:S01]  /*3540*/  UMOV UR5, 0x400 ;  /* 0x0000040000057882 */ /* 0x000fe20000000000 */
[----:B------:R-:W1:Y:S01]  /*3550*/  LDS.128 R36, [R58] ;  /* 0x000000003a247984 */ /* 0x000e620000000c00 */
[----:B------:R-:W-:Y:S01]  /*3560*/  ISETP.NE.AND P2, PT, R6, 0x1f, PT ;  /* 0x0000001f0600780c */ /* 0x000fe20003f45270 */
[----:B------:R-:W-:Y:S02]  /*3570*/  BSSY B0, `(.L_x_3917) ;  /* 0x00000a2000007945 */ /* 0x000fe40003800000 */
[----:B------:R3:W3:Y:S01]  /*3580*/  LDS.128 R40, [R58+0x10] ;  /* 0x000010003a287984 */ /* 0x0006e20000000c00 */
[----:B-----5:R-:W-:Y:S01]  /*3590*/  FMUL.FTZ R103, R103, 1.4426950216293334961 ;  /* 0x3fb8aa3b67677820 */ /* 0x020fe20000410000 */
[----:B0-----:R-:W-:-:S03]  /*35a0*/  ULEA UR5, UR6, UR5, 0x18 ;  /* 0x0000000506057291 */ /* 0x001fc6000f8ec03f */
        /* <DEDUP_REMOVED lines=18> */
[----:B-1----:R-:W-:-:S02]  /*36d0*/  HADD2.F32 R59, -RZ, R36.H0_H0 ;  /* 0x20000024ff3b7230 */ /* 0x002fc40000004100 */
[----:B------:R-:W-:Y:S02]  /*36e0*/  HADD2.F32 R36, -RZ, R36.H1_H1 ;  /* 0x30000024ff247230 */ /* 0x000fe40000004100 */
[----:B------:R-:W1:Y:S01]  /*36f0*/  MUFU.EX2 R99, R99 ;  /* 0x0000006300637308 */ /* 0x000e620000000800 */
[--C-:B------:R-:W-:Y:S02]  /*3700*/  HADD2.F32 R106, -RZ, R37.reuse.H0_H0 ;  /* 0x20000025ff6a7230 */ /* 0x100fe40000004100 */
[----:B------:R-:W-:Y:S01]  /*3710*/  FMUL.FTZ R108, R82, R59 ;  /* 0x0000003b526c7220 */ /* 0x000fe20000410000 */
[----:B------:R-:W-:Y:S01]  /*3720*/  FMUL.FTZ R107, R81, R36 ;  /* 0x00000024516b7220 */ /* 0x000fe20000410000 */
[----:B------:R-:W-:Y:S01]  /*3730*/  HADD2.F32 R37, -RZ, R37.H1_H1 ;  /* 0x30000025ff257230 */ /* 0x000fe20000004100 */
[----:B------:R-:W-:Y:S01]  /*3740*/  LEA R59, R49, UR5, 0x4 ;  /* 0x00000005313b7c11 */ /* 0x000fe2000f8e20ff */
[----:B------:R-:W-:Y:S01]  /*3750*/  FMUL.FTZ R106, R83, R106 ;  /* 0x0000006a536a7220 */ /* 0x000fe20000410000 */
[-C--:B0-----:R-:W-:Y:S01]  /*3760*/  FFMA.FTZ R36, R108, R100.reuse, R107 ;  /* 0x000000646c247223 */ /* 0x081fe2000001006b */
[----:B------:R-:W0:Y:S01]  /*3770*/  MUFU.EX2 R98, R98 ;  /* 0x0000006200627308 */ /* 0x000e220000000800 */
[----:B---3--:R-:W-:Y:S01]  /*3780*/  FMUL.FTZ R58, R101, R100 ;  /* 0x00000064653a7220 */ /* 0x008fe20000410000 */
[----:B------:R-:W-:-:S02]  /*3790*/  HADD2.F32 R73, -RZ, R38.H0_H0 ;  /* 0x20000026ff497230 */ /* 0x000fc40000004100 */
[----:B------:R-:W-:Y:S01]  /*37a0*/  FMUL.FTZ R103, R80, R37 ;  /* 0x0000002550677220 */ /* 0x000fe20000410000 */
[--C-:B------:R-:W-:Y:S02]  /*37b0*/  HADD2.F32 R110, -RZ, R39.reuse.H0_H0 ;  /* 0x20000027ff6e7230 */ /* 0x100fe40000004100 */
[----:B------:R-:W-:Y:S02]  /*37c0*/  HADD2.F32 R111, -RZ, R39.H1_H1 ;  /* 0x30000027ff6f7230 */ /* 0x000fe40000004100 */
[----:B------:R-:W-:Y:S01]  /*37d0*/  FMUL.FTZ R104, R84, R73 ;  /* 0x0000004954687220 */ /* 0x000fe20000410000 */
[----:B------:R-:W3:Y:S01]  /*37e0*/  MUFU.EX2 R97, R97 ;  /* 0x0000006100617308 */ /* 0x000ee20000000800 */
[C---:B-1----:R-:W-:Y:S01]  /*37f0*/  FFMA.FTZ R36, R99.reuse, R36, R106 ;  /* 0x0000002463247223 */ /* 0x042fe2000001006a */
[----:B------:R-:W-:Y:S01]  /*3800*/  FMUL.FTZ R39, R99, R58 ;  /* 0x0000003a63277220 */ /* 0x000fe20000410000 */
[----:B------:R-:W-:Y:S02]  /*3810*/  HADD2.F32 R38, -RZ, R38.H1_H1 ;  /* 0x30000026ff267230 */ /* 0x000fe40000004100 */
[----:B------:R-:W-:Y:S01]  /*3820*/  FMUL.FTZ R110, R87, R110 ;  /* 0x0000006e576e7220 */ /* 0x000fe20000410000 */
[----:B------:R-:W-:-:S02]  /*3830*/  HADD2.F32 R37, -RZ, R40.H0_H0 ;  /* 0x20000028ff257230 */ /* 0x000fc40000004100 */
[----:B------:R-:W-:Y:S01]  /*3840*/  FMUL.FTZ R111, R78, R111 ;  /* 0x0000006f4e6f7220 */ /* 0x000fe20000410000 */
[----:B------:R-:W-:Y:S01]  /*3850*/  HADD2.F32 R40, -RZ, R40.H1_H1 ;  /* 0x30000028ff287230 */ /* 0x000fe20000004100 */
[----:B------:R-:W1:Y:S01]  /*3860*/  MUFU.EX2 R96, R96 ;  /* 0x0000006000607308 */ /* 0x000e620000000800 */
[C---:B0-----:R-:W-:Y:S01]  /*3870*/  FFMA.FTZ R58, R98.reuse, R36, R103 ;  /* 0x00000024623a7223 */ /* 0x041fe20000010067 */
[----:B------:R-:W-:Y:S01]  /*3880*/  FMUL.FTZ R36, R98, R39 ;  /* 0x0000002762247220 */ /* 0x000fe20000410000 */
[----:B------:R-:W-:Y:S01]  /*3890*/  FMUL.FTZ R113, R79, R38 ;  /* 0x000000264f717220 */ /* 0x000fe20000410000 */
[----:B------:R-:W-:Y:S01]  /*38a0*/  FMUL.FTZ R116, R88, R37 ;  /* 0x0000002558747220 */ /* 0x000fe20000410000 */
[----:B------:R-:W-:Y:S01]  /*38b0*/  FMUL.FTZ R117, R77, R40 ;  /* 0x000000284d757220 */ /* 0x000fe20000410000 */
[----:B------:R-:W-:Y:S02]  /*38c0*/  HADD2.F32 R37, -RZ, R42.H0_H0 ;  /* 0x2000002aff257230 */ /* 0x000fe40000004100 */
[----:B------:R-:W0:Y:S01]  /*38d0*/  MUFU.EX2 R95, R95 ;  /* 0x0000005f005f7308 */ /* 0x000e220000000800 */
[C---:B---3--:R-:W-:Y:S01]  /*38e0*/  FFMA.FTZ R58, R97.reuse, R58, R104 ;  /* 0x0000003a613a7223 */ /* 0x048fe20000010068 */
[----:B------:R-:W-:Y:S01]  /*38f0*/  FMUL.FTZ R39, R97, R36 ;  /* 0x0000002461277220 */ /* 0x000fe20000410000 */
[----:B------:R-:W-:-:S02]  /*3900*/  HADD2.F32 R36, -RZ, R41.H0_H0 ;  /* 0x20000029ff247230 */ /* 0x000fc40000004100 */
[----:B------:R-:W-:Y:S01]  /*3910*/  FMUL.FTZ R120, R90, R37 ;  /* 0x000000255a787220 */ /* 0x000fe20000410000 */
[----:B------:R-:W-:Y:S02]  /*3920*/  HADD2.F32 R41, -RZ, R41.H1_H1 ;  /* 0x30000029ff297230 */ /* 0x000fe40000004100 */
[----:B------:R-:W-:Y:S01]  /*3930*/  HADD2.F32 R42, -RZ, R42.H1_H1 ;  /* 0x3000002aff2a7230 */ /* 0x000fe20000004100 */
[----:B------:R-:W3:Y:S01]  /*3940*/  MUFU.EX2 R94, R94 ;  /* 0x0000005e005e7308 */ /* 0x000ee20000000800 */
[C---:B-1----:R-:W-:Y:S01]  /*3950*/  FFMA.FTZ R58, R96.reuse, R58, R113 ;  /* 0x0000003a603a7223 */ /* 0x042fe20000010071 */
[----:B------:R-:W-:Y:S01]  /*3960*/  FMUL.FTZ R38, R96, R39 ;  /* 0x0000002760267220 */ /* 0x000fe20000410000 */
[----:B------:R-:W-:Y:S01]  /*3970*/  FMUL.FTZ R115, R89, R36 ;  /* 0x0000002459737220 */ /* 0x000fe20000410000 */
[----:B------:R-:W-:Y:S01]  /*3980*/  FMUL.FTZ R122, R76, R41 ;  /* 0x000000294c7a7220 */ /* 0x000fe20000410000 */
[----:B------:R-:W-:Y:S01]  /*3990*/  FMUL.FTZ R119, R75, R42 ;  /* 0x0000002a4b777220 */ /* 0x000fe20000410000 */
[----:B------:R-:W-:Y:S01]  /*39a0*/  HADD2.F32 R121, -RZ, R43.H1_H1 ;  /* 0x3000002bff797230 */ /* 0x000fe20000004100 */
[----:B------:R-:W-:Y:S01]  /*39b0*/  MOV R42, 0x3f800000 ;  /* 0x3f800000002a7802 */ /* 0x000fe20000000f00 */
[----:B------:R-:W1:Y:S01]  /*39c0*/  MUFU.EX2 R93, R93 ;  /* 0x0000005d005d7308 */ /* 0x000e620000000800 */
[C---:B0-----:R-:W-:Y:S01]  /*39d0*/  FFMA.FTZ R58, R95.reuse, R58, R110 ;  /* 0x0000003a5f3a7223 */ /* 0x041fe2000001006e */
[----:B------:R-:W-:Y:S01]  /*39e0*/  FMUL.FTZ R39, R95, R38 ;  /* 0x000000265f277220 */ /* 0x000fe20000410000 */
[----:B------:R-:W-:-:S05]  /*39f0*/  FMUL.FTZ R121, R74, R121 ;  /* 0x000000794a797220 */ /* 0x000fca0000410000 */
[----:B------:R-:W0:Y:S01]  /*3a00*/  MUFU.EX2 R92, R92 ;  /* 0x0000005c005c7308 */ /* 0x000e220000000800 */
[C---:B---3--:R-:W-:Y:S01]  /*3a10*/  FFMA.FTZ R58, R94.reuse, R58, R111 ;  /* 0x0000003a5e3a7223 */ /* 0x048fe2000001006f */
[----:B------:R-:W-:-:S06]  /*3a20*/  FMUL.FTZ R38, R94, R39 ;  /* 0x000000275e267220 */ /* 0x000fcc0000410000 */
[----:B------:R-:W3:Y:S01]  /*3a30*/  MUFU.EX2 R102, R102 ;  /* 0x0000006600667308 */ /* 0x000ee20000000800 */
[C---:B-1----:R-:W-:Y:S01]  /*3a40*/  FFMA.FTZ R58, R93.reuse, R58, R116 ;  /* 0x0000003a5d3a7223 */ /* 0x042fe20000010074 */
[----:B------:R-:W-:-:S06]  /*3a50*/  FMUL.FTZ R39, R93, R38 ;  /* 0x000000265d277220 */ /* 0x000fcc0000410000 */
[----:B------:R-:W1:Y:S01]  /*3a60*/  MUFU.EX2 R109, R109 ;  /* 0x0000006d006d7308 */ /* 0x000e620000000800 */
[C---:B0-----:R-:W-:Y:S01]  /*3a70*/  FFMA.FTZ R58, R92.reuse, R58, R117 ;  /* 0x0000003a5c3a7223 */ /* 0x041fe20000010075 */
[----:B------:R-:W-:-:S06]  /*3a80*/  FMUL.FTZ R39, R92, R39 ;  /* 0x000000275c277220 */ /* 0x000fcc0000410000 */
[----:B------:R-:W0:Y:S01]  /*3a90*/  MUFU.EX2 R105, R105 ;  /* 0x0000006900697308 */ /* 0x000e220000000800 */
[C---:B---3--:R-:W-:Y:S01]  /*3aa0*/  FFMA.FTZ R58, R102.reuse, R58, R115 ;  /* 0x0000003a663a7223 */ /* 0x048fe20000010073 */
[----:B------:R-:W-:-:S06]  /*3ab0*/  FMUL.FTZ R36, R102, R39 ;  /* 0x0000002766247220 */ /* 0x000fcc0000410000 */
[----:B------:R-:W3:Y:S01]  /*3ac0*/  MUFU.EX2 R112, R112 ;  /* 0x0000007000707308 */ /* 0x000ee20000000800 */
[C---:B-1----:R-:W-:Y:S01]  /*3ad0*/  FFMA.FTZ R58, R109.reuse, R58, R122 ;  /* 0x0000003a6d3a7223 */ /* 0x042fe2000001007a */
[----:B------:R-:W-:Y:S01]  /*3ae0*/  FMUL.FTZ R38, R109, R36 ;  /* 0x000000246d267220 */ /* 0x000fe20000410000 */
[----:B------:R-:W-:Y:S01]  /*3af0*/  HADD2.F32 R36, -RZ, R43.H0_H0 ;  /* 0x2000002bff247230 */ /* 0x000fe20000004100 */
[----:B------:R-:W-:-:S04]  /*3b00*/  MOV R43, RZ ;  /* 0x000000ff002b7202 */ /* 0x000fc80000000f00 */
[----:B------:R-:W1:Y:S01]  /*3b10*/  MUFU.EX2 R114, R114 ;  /* 0x0000007200727308 */ /* 0x000e620000000800 */
[----:B0-----:R-:W-:Y:S01]  /*3b20*/  FFMA.FTZ R58, R105, R58, R120 ;  /* 0x0000003a693a7223 */ /* 0x001fe20000010078 */
[----:B------:R-:W-:Y:S01]  /*3b30*/  FMUL.FTZ R123, R91, R36 ;  /* 0x000000245b7b7220 */ /* 0x000fe20000410000 */
[----:B------:R-:W-:-:S05]  /*3b40*/  FMUL.FTZ R37, R105, R38 ;  /* 0x0000002669257220 */ /* 0x000fca0000410000 */
[----:B------:R-:W0:Y:S01]  /*3b50*/  MUFU.EX2 R118, R118 ;  /* 0x0000007600767308 */ /* 0x000e220000000800 */
[C---:B---3--:R-:W-:Y:S01]  /*3b60*/  FFMA.FTZ R58, R112.reuse, R58, R119 ;  /* 0x0000003a703a7223 */ /* 0x048fe20000010077 */
[----:B------:R-:W-:-:S03]  /*3b70*/  FMUL.FTZ R37, R112, R37 ;  /* 0x0000002570257220 */ /* 0x000fc60000410000 */
[C---:B-1----:R-:W-:Y:S01]  /*3b80*/  FFMA.FTZ R58, R114.reuse, R58, R123 ;  /* 0x0000003a723a7223 */ /* 0x042fe2000001007b */
[----:B------:R-:W-:-:S03]  /*3b90*/  FMUL.FTZ R37, R114, R37 ;  /* 0x0000002572257220 */ /* 0x000fc60000410000 */
[C---:B0-----:R-:W-:Y:S01]  /*3ba0*/  FFMA.FTZ R41, R118.reuse, R58, R121 ;  /* 0x0000003a76297223 */ /* 0x041fe20000010079 */
        /* <DEDUP_REMOVED lines=33> */
[----:B------:R0:W2:Y:S01]  /*3dc0*/  @!P0 LDS.64 R42, [R72+0x10a0] ;  /* 0x0010a000482a8984 */ /* 0x0000a20000000a00 */
[----:B-1----:R-:W-:Y:S01]  /*3dd0*/  @P1 FMUL.FTZ R40, R40, R37 ;  /* 0x0000002528281220 */ /* 0x002fe20000410000 */
[----:B------:R-:W-:Y:S02]  /*3de0*/  @!P2 LOP3.LUT R73, R36, 0x3ffffff8, RZ, 0xc0, !PT ;  /* 0x3ffffff82449a812 */ /* 0x000fe400078ec0ff */
[----:B------:R-:W-:Y:S04]  /*3df0*/  LDS.128 R32, [R58+0x850] ;  /* 0x000850003a207984 */ /* 0x000fe80000000c00 */
[----:B------:R2:W-:Y:S01]  /*3e00*/  @!P2 STS.64 [R73+UR5+0x1080], R40 ;  /* 0x001080284900a988 */ /* 0x0005e20008000a05 */
[----:B0-----:R-:W-:Y:S01]  /*3e10*/  SHF.R.U32.HI R72, RZ, 0x5, R48 ;  /* 0x00000005ff487819 */ /* 0x001fe20000011630 */
[----:B------:R-:W-:Y:S03]  /*3e20*/  BAR.SYNC.DEFER_BLOCKING 0x0 ;  /* 0x0000000000007b1d */ /* 0x000fe60000010000 */
[----:B------:R-:W-:-:S04]  /*3e30*/  ISETP.NE.AND P0, PT, R72, RZ, PT ;  /* 0x000000ff4800720c */ /* 0x000fc80003f05270 */
[C---:B------:R-:W-:Y:S01]  /*3e40*/  ISETP.NE.AND P2, PT, R6.reuse, RZ, P0 ;  /* 0x000000ff0600720c */ /* 0x040fe20000745270 */
[----:B------:R-:W-:Y:S04]  /*3e50*/  SHFL.UP PT, R124, R40, 0x1, RZ ;  /* 0x04200000287c7989 */ /* 0x000fe800000e00ff */
[----:B------:R-:W-:Y:S04]  /*3e60*/  SHFL.UP PT, R125, R41, 0x1, RZ ;  /* 0x04200000297d7989 */ /* 0x000fe800000e00ff */
[----:B------:R-:W-:Y:S01]  /*3e70*/  @P0 ISETP.NE.AND P1, PT, R6, RZ, PT ;  /* 0x000000ff0600020c */ /* 0x000fe20003f25270 */
[----:B------:R-:W0:Y:S01]  /*3e80*/  LDS.128 R36, [UR5+0x1080] ;  /* 0x00108005ff247984 */ /* 0x000e220008000c00 */
[----:B--2---:R-:W-:Y:S01]  /*3e90*/  @P0 MOV R73, R43 ;  /* 0x0000002b00490202 */ /* 0x004fe20000000f00 */
[C---:B0-----:R-:W-:Y:S01]  /*3ea0*/  @P0 FMUL.FTZ R72, R124.reuse, R36 ;  /* 0x000000247c480220 */ /* 0x041fe20000410000 */
        /* <DEDUP_REMOVED lines=14> */
.L_x_3918:
[----:B------:R-:W-:Y:S05]  /*3f90*/  BSYNC B0 ;  /* 0x0000000000007941 */ /* 0x000fea0003800000 */
.L_x_3917:
        /* <DEDUP_REMOVED lines=9> */
[--C-:B------:R-:W-:Y:S02]  /*4030*/  HADD2.F32 R36, -RZ, R28.reuse.H0_H0 ;  /* 0x2000001cff247230 */ /* 0x100fe40000004100 */
[--C-:B------:R-:W-:Y:S02]  /*4040*/  HADD2.F32 R38, -RZ, R29.reuse.H0_H0 ;  /* 0x2000001dff267230 */ /* 0x100fe40000004100 */
[----:B------:R-:W-:Y:S02]  /*4050*/  HADD2.F32 R39, -RZ, R29.H1_H1 ;  /* 0x3000001dff277230 */ /* 0x000fe40000004100 */
[----:B------:R-:W-:Y:S02]  /*4060*/  HADD2.F32 R31, -RZ, R31.H1_H1 ;  /* 0x3000001fff1f7230 */ /* 0x000fe40000004100 */
[----:B------:R-:W-:Y:S01]  /*4070*/  HADD2.F32 R33, -RZ, R33.H1_H1 ;  /* 0x30000021ff217230 */ /* 0x000fe20000004100 */
[----:B------:R-:W0:Y:S02]  /*4080*/  LDS R37, [UR5+0x109c] ;  /* 0x00109c05ff257984 */ /* 0x000e240008000800 */
[----:B0-----:R-:W-:Y:S01]  /*4090*/  @P0 FFMA.FTZ R125, R37, R124, R125 ;  /* 0x0000007c257d0223 */ /* 0x001fe2000001007d */
[----:B------:R-:W-:Y:S01]  /*40a0*/  ISETP.NE.AND P0, PT, R48, RZ, PT ;  /* 0x000000ff3000720c */ /* 0x000fe20003f05270 */
[----:B------:R-:W-:-:S02]  /*40b0*/  HADD2.F32 R37, -RZ, R28.H1_H1 ;  /* 0x3000001cff257230 */ /* 0x000fc40000004100 */
        /* <DEDUP_REMOVED lines=9> */
[----:B------:R-:W-:-:S03]  /*4150*/  HADD2.F32 R93, -RZ, R34.H1_H1 ;  /* 0x30000022ff5d7230 */ /* 0x000fc60000004100 */
[----:B------:R-:W-:Y:S01]  /*4160*/  FFMA.FTZ R117, R92, R116, R117 ;  /* 0x000000745c757223 */ /* 0x000fe20000010075 */
[----:B------:R-:W-:Y:S02]  /*4170*/  HADD2.F32 R92, -RZ, R34.H0_H0 ;  /* 0x20000022ff5c7230 */ /* 0x000fe40000004100 */
[--C-:B------:R-:W-:Y:S02]  /*4180*/  HADD2.F32 R34, -RZ, R35.reuse.H0_H0 ;  /* 0x20000023ff227230 */ /* 0x100fe40000004100 */
[----:B------:R-:W-:Y:S01]  /*4190*/  FFMA.FTZ R102, R102, R117, R115 ;  /* 0x0000007566667223 */ /* 0x000fe20000010073 */
[----:B------:R-:W-:-:S03]  /*41a0*/  HADD2.F32 R35, -RZ, R35.H1_H1 ;  /* 0x30000023ff237230 */ /* 0x000fc60000004100 */
        /* <DEDUP_REMOVED lines=9> */
[----:B------:R-:W2:Y:S08]  /*4240*/  S2UR UR21, SR_CTAID.X ;  /* 0x00000000001579c3 */ /* 0x000eb00000002500 */
[----:B------:R-:W3:Y:S01]  /*4250*/  LDC.64 R28, c[0x0][0x310] ;  /* 0x0000c400ff1c7b82 */ /* 0x000ee20000000a00 */
[----:B0-----:R-:W-:-:S02]  /*4260*/  MOV R0, UR6 ;  /* 0x0000000600007c02 */ /* 0x001fc40008000f00 */
        /* <DEDUP_REMOVED lines=8> */
[----:B---3--:R-:W-:-:S04]  /*42f0*/  LEA R28, P0, R95, R28, 0x3 ;  /* 0x0000001c5f1c7211 */ /* 0x008fc800078018ff */
[----:B------:R-:W-:-:S05]  /*4300*/  LEA.HI.X R29, R95, R29, R94, 0x3, P0 ;  /* 0x0000001d5f1d7211 */ /* 0x000fca00000f1c5e */
[----:B------:R1:W-:Y:S04]  /*4310*/  STG.E.64 desc[UR8][R28.64], R72 ;  /* 0x000000481c007986 */ /* 0x0003e8000c101b08 */
.L_x_3920:
[----:B------:R-:W-:Y:S05]  /*4320*/  BSYNC B0 ;  /* 0x0000000000007941 */ /* 0x000fea0003800000 */
.L_x_3919:
        /* <DEDUP_REMOVED lines=19> */
.L_x_3916:
[----:B------:R-:W-:Y:S01]  /*4460*/  BAR.SYNC.DEFER_BLOCKING 0x0 ;  /* 0x0000000000007b1d */ /* 0x000fe20000010000 */
[----:B------:R-:W-:Y:S01]  /*4470*/  LEA R60, R6, R51, 0x1 ;  /* 0x00000033063c7211 */ /* 0x000fe200078e08ff */
[----:B------:R-:W-:Y:S01]  /*4480*/  USHF.L.U32 UR6, UR4, 0xa, URZ ;  /* 0x0000000a04067899 */ /* 0x000fe2000800063f */
[----:B------:R-:W-:Y:S02]  /*4490*/  F2FP.F16.F32.PACK_AB R31, R26, R27 ;  /* 0x0000001b1a1f723e */ /* 0x000fe400000000ff */
[----:B------:R-:W-:-:S03]  /*44a0*/  F2FP.F16.F32.PACK_AB R30, R44, R45 ;  /* 0x0000002d2c1e723e */ /* 0x000fc600000000ff */
[----:B------:R-:W0:Y:S01]  /*44b0*/  LDC.64 R52, c[0x0][0x2b0] ;  /* 0x0000ac00ff347b82 */ /* 0x000e220000000a00 */
[----:B-1----:R-:W-:Y:S01]  /*44c0*/  F2FP.F16.F32.PACK_AB R29, R46, R47 ;  /* 0x0000002f2e1d723e */ /* 0x002fe200000000ff */
        /* <DEDUP_REMOVED lines=8> */
[----:B------:R-:W-:-:S02]  /*4550*/  LEA R60, R60, UR5, 0x4 ;  /* 0x000000053c3c7c11 */ /* 0x000fc4000f8e20ff */
[----:B------:R-:W-:-:S03]  /*4560*/  F2FP.F16.F32.PACK_AB R32, R24, R25 ;  /* 0x000000191820723e */ /* 0x000fc600000000ff */
        /* <DEDUP_REMOVED lines=50> */
[----:B------:R-:W-:Y:S02]  /*4890*/  HADD2.F32 R61, -RZ, R48.H0_H0 ;  /* 0x20000030ff3d7230 */ /* 0x000fe40000004100 */
[----:B------:R-:W-:Y:S01]  /*48a0*/  FMUL.FTZ R28, R38, -1.4426950216293334961 ;  /* 0xbfb8aa3b261c7820 */ /* 0x000fe20000410000 */
[----:B------:R-:W-:-:S02]  /*48b0*/  HADD2.F32 R33, -RZ, R50.H0_H0 ;  /* 0x20000032ff217230 */ /* 0x000fc40000004100 */
[----:B------:R-:W-:Y:S01]  /*48c0*/  FMUL.FTZ R29, R49, -1.4426950216293334961 ;  /* 0xbfb8aa3b311d7820 */ /* 0x000fe20000410000 */
[--C-:B------:R-:W-:Y:S01]  /*48d0*/  HADD2.F32 R39, -RZ, R51.reuse.H0_H0 ;  /* 0x20000033ff277230 */ /* 0x100fe20000004100 */
[----:B------:R0:W2:Y:S01]  /*48e0*/  MUFU.EX2 R31, R28 ;  /* 0x0000001c001f7308 */ /* 0x0000a20000000800 */
[----:B------:R-:W-:Y:S01]  /*48f0*/  FMUL.FTZ R36, R61, -1.4426950216293334961 ;  /* 0xbfb8aa3b3d247820 */ /* 0x000fe20000410000 */
[----:B------:R-:W-:Y:S02]  /*4900*/  HADD2.F32 R51, -RZ, R51.H1_H1 ;  /* 0x30000033ff337230 */ /* 0x000fe40000004100 */
[----:B------:R-:W-:Y:S01]  /*4910*/  FMUL.FTZ R30, R33, -1.4426950216293334961 ;  /* 0xbfb8aa3b211e7820 */ /* 0x000fe20000410000 */
[----:B------:R-:W-:Y:S01]  /*4920*/  FMUL.FTZ R40, R39, -1.4426950216293334961 ;  /* 0xbfb8aa3b27287820 */ /* 0x000fe20000410000 */
[----:B-1----:R-:W-:Y:S02]  /*4930*/  HADD2.F32 R65, -RZ, R55.H0_H0 ;  /* 0x20000037ff417230 */ /* 0x002fe40000004100 */
[----:B------:R-:W-:Y:S01]  /*4940*/  HADD2.F32 R48, -RZ, R48.H1_H1 ;  /* 0x30000030ff307230 */ /* 0x000fe20000004100 */
[----:B------:R1:W3:Y:S01]  /*4950*/  MUFU.EX2 R32, R29 ;  /* 0x0000001d00207308 */ /* 0x0002e20000000800 */
[----:B0-----:R-:W-:-:S02]  /*4960*/  HADD2.F32 R28, -RZ, R52.H0_H0 ;  /* 0x20000034ff1c7230 */ /* 0x001fc40000004100 */
[----:B------:R-:W-:Y:S01]  /*4970*/  FMUL.FTZ R41, R51, -1.4426950216293334961 ;  /* 0xbfb8aa3b33297820 */ /* 0x000fe20000410000 */
[----:B------:R-:W-:Y:S02]  /*4980*/  HADD2.F32 R52, -RZ, R52.H1_H1 ;  /* 0x30000034ff347230 */ /* 0x000fe40000004100 */
[----:B------:R-:W-:Y:S01]  /*4990*/  FMUL.FTZ R37, R48, -1.4426950216293334961 ;  /* 0xbfb8aa3b30257820 */ /* 0x000fe20000410000 */
[----:B------:R-:W-:Y:S02]  /*49a0*/  HADD2.F32 R50, -RZ, R50.H1_H1 ;  /* 0x30000032ff327230 */ /* 0x000fe40000004100 */
[----:B------:R-:W-:Y:S01]  /*49b0*/  FMUL.FTZ R42, R28, -1.4426950216293334961 ;  /* 0xbfb8aa3b1c2a7820 */ /* 0x000fe20000410000 */
[----:B------:R-:W-:Y:S01]  /*49c0*/  HADD2.F32 R63, -RZ, R54.H1_H1 ;  /* 0x30000036ff3f7230 */ /* 0x000fe20000004100 */
[----:B------:R0:W4:Y:S01]  /*49d0*/  MUFU.EX2 R34, R30 ;  /* 0x0000001e00227308 */ /* 0x0001220000000800 */
[--C-:B-1----:R-:W-:Y:S02]  /*49e0*/  HADD2.F32 R29, -RZ, R53.reuse.H0_H0 ;  /* 0x20000035ff1d7230 */ /* 0x102fe40000004100 */
[----:B------:R-:W-:Y:S01]  /*49f0*/  FMUL.FTZ R43, R52, -1.4426950216293334961 ;  /* 0xbfb8aa3b342b7820 */ /* 0x000fe20000410000 */
[----:B------:R-:W-:-:S02]  /*4a00*/  HADD2.F32 R53, -RZ, R53.H1_H1 ;  /* 0x30000035ff357230 */ /* 0x000fc40000004100 */
[----:B------:R-:W-:Y:S01]  /*4a10*/  FMUL.FTZ R35, R50, -1.4426950216293334961 ;  /* 0xbfb8aa3b32237820 */ /* 0x000fe20000410000 */
[----:B------:R-:W-:Y:S02]  /*4a20*/  HADD2.F32 R66, -RZ, R55.H1_H1 ;  /* 0x30000037ff427230 */ /* 0x000fe40000004100 */
[----:B------:R-:W-:Y:S01]  /*4a30*/  FMUL.FTZ R58, R29, -1.4426950216293334961 ;  /* 0xbfb8aa3b1d3a7820 */ /* 0x000fe20000410000 */
[----:B------:R-:W-:Y:S01]  /*4a40*/  FMUL.FTZ R55, R65, -1.4426950216293334961 ;  /* 0xbfb8aa3b41377820 */ /* 0x000fe20000410000 */
[----:B------:R-:W1:Y:S01]  /*4a50*/  MUFU.EX2 R36, R36 ;  /* 0x0000002400247308 */ /* 0x000e620000000800 */
[----:B0-----:R-:W-:Y:S02]  /*4a60*/  HADD2.F32 R30, -RZ, R54.H0_H0 ;  /* 0x20000036ff1e7230 */ /* 0x001fe40000004100 */
[----:B------:R-:W-:Y:S01]  /*4a70*/  FMUL.FTZ R62, R53, -1.4426950216293334961 ;  /* 0xbfb8aa3b353e7820 */ /* 0x000fe20000410000 */
[----:B------:R-:W-:Y:S01]  /*4a80*/  FMUL.FTZ R64, R63, -1.4426950216293334961 ;  /* 0xbfb8aa3b3f407820 */ /* 0x000fe20000410000 */
[----:B------:R-:W-:Y:S01]  /*4a90*/  FMUL.FTZ R67, R66, -1.4426950216293334961 ;  /* 0xbfb8aa3b42437820 */ /* 0x000fe20000410000 */
[----:B--2---:R-:W-:Y:S01]  /*4aa0*/  FADD.FTZ R31, R31, 1 ;  /* 0x3f8000001f1f7421 */ /* 0x004fe20000010000 */
[----:B------:R-:W-:Y:S01]  /*4ab0*/  FMUL.FTZ R54, R30, -1.4426950216293334961 ;  /* 0xbfb8aa3b1e367820 */ /* 0x000fe20000410000 */
[----:B---3--:R-:W-:Y:S01]  /*4ac0*/  FADD.FTZ R32, R32, 1 ;  /* 0x3f80000020207421 */ /* 0x008fe20000010000 */
[----:B------:R-:W0:Y:S01]  /*4ad0*/  MUFU.EX2 R40, R40 ;  /* 0x0000002800287308 */ /* 0x000e220000000800 */
[----:B----4-:R-:W-:-:S07]  /*4ae0*/  FADD.FTZ R34, R34, 1 ;  /* 0x3f80000022227421 */ /* 0x010fce0000010000 */
        /* <DEDUP_REMOVED lines=24> */
[----:B------:R-:W-:Y:S01]  /*4c70*/  MUFU.RCP R40, R40 ;  /* 0x0000002800287308 */ /* 0x000fe20000001000 */
[----:B-1----:R-:W-:-:S07]  /*4c80*/  FADD.FTZ R54, R54, 1 ;  /* 0x3f80000036367421 */ /* 0x002fce0000010000 */
[----:B------:R-:W0:Y:S08]  /*4c90*/  MUFU.RCP R70, R41 ;  /* 0x0000002900467308 */ /* 0x000e300000001000 */
[----:B------:R-:W1:Y:S08]  /*4ca0*/  MUFU.RCP R71, R42 ;  /* 0x0000002a00477308 */ /* 0x000e700000001000 */
[----:B------:R-:W-:Y:S01]  /*4cb0*/  MUFU.RCP R43, R43 ;  /* 0x0000002b002b7308 */ /* 0x000fe20000001000 */
[----:B0-----:R-:W-:-:S04]  /*4cc0*/  FMUL.FTZ R51, R51, R70 ;  /* 0x0000004633337220 */ /* 0x001fc80000410000 */
[----:B------:R-:W-:-:S03]  /*4cd0*/  FMUL.FTZ R51, R51, R26 ;  /* 0x0000001a33337220 */ /* 0x000fc60000410000 */
[----:B------:R-:W-:Y:S01]  /*4ce0*/  MUFU.RCP R42, R55 ;  /* 0x00000037002a7308 */ /* 0x000fe20000001000 */
[----:B-1----:R-:W-:-:S04]  /*4cf0*/  FMUL.FTZ R28, R28, R71 ;  /* 0x000000471c1c7220 */ /* 0x002fc80000410000 */
[----:B------:R-:W-:-:S03]  /*4d00*/  FMUL.FTZ R28, R28, R25 ;  /* 0x000000191c1c7220 */ /* 0x000fc60000410000 */
[----:B------:R-:W0:Y:S08]  /*4d10*/  MUFU.RCP R34, R34 ;  /* 0x0000002200227308 */ /* 0x000e300000001000 */
[----:B------:R-:W1:Y:S08]  /*4d20*/  MUFU.RCP R58, R58 ;  /* 0x0000003a003a7308 */ /* 0x000e700000001000 */
[----:B------:R-:W2:Y:S01]  /*4d30*/  MUFU.RCP R37, R37 ;  /* 0x0000002500257308 */ /* 0x000ea20000001000 */
[----:B0-----:R-:W-:-:S04]  /*4d40*/  FMUL.FTZ R34, R33, R34 ;  /* 0x0000002221227220 */ /* 0x001fc80000410000 */
[----:B------:R-:W-:-:S03]  /*4d50*/  FMUL.FTZ R34, R34, R45 ;  /* 0x0000002d22227220 */ /* 0x000fc60000410000 */
[----:B------:R2:W0:Y:S01]  /*4d60*/  MUFU.RCP R69, R31 ;  /* 0x0000001f00457308 */ /* 0x0004220000001000 */
[----:B-1----:R-:W-:-:S04]  /*4d70*/  FMUL.FTZ R26, R29, R58 ;  /* 0x0000003a1d1a7220 */ /* 0x002fc80000410000 */
[----:B------:R-:W-:-:S03]  /*4d80*/  FMUL.FTZ R26, R26, R23 ;  /* 0x000000171a1a7220 */ /* 0x000fc60000410000 */
[----:B------:R1:W3:Y:S01]  /*4d90*/  MUFU.RCP R68, R32 ;  /* 0x0000002000447308 */ /* 0x0002e20000001000 */
[----:B--2---:R-:W-:-:S04]  /*4da0*/  FMUL.FTZ R31, R48, R37 ;  /* 0x00000025301f7220 */ /* 0x004fc80000410000 */
[----:B------:R-:W-:-:S03]  /*4db0*/  FMUL.FTZ R31, R31, R56 ;  /* 0x000000381f1f7220 */ /* 0x000fc60000410000 */
[----:B------:R-:W2:Y:S01]  /*4dc0*/  MUFU.RCP R35, R35 ;  /* 0x0000002300237308 */ /* 0x000ea20000001000 */
[----:B-1----:R-:W-:Y:S01]  /*4dd0*/  FMUL.FTZ R32, R61, R36 ;  /* 0x000000243d207220 */ /* 0x002fe20000410000 */
[----:B------:R-:W-:Y:S01]  /*4de0*/  FMUL.FTZ R36, R39, R40 ;  /* 0x0000002827247220 */ /* 0x000fe20000410000 */
[----:B------:R-:W-:Y:S01]  /*4df0*/  FMUL.FTZ R40, R65, R42 ;  /* 0x0000002a41287220 */ /* 0x000fe20000410000 */
[----:B0-----:R-:W-:Y:S01]  /*4e00*/  FMUL.FTZ R38, R38, R69 ;  /* 0x0000004526267220 */ /* 0x001fe20000410000 */
[----:B------:R-:W-:Y:S01]  /*4e10*/  FMUL.FTZ R32, R32, R57 ;  /* 0x0000003920207220 */ /* 0x000fe20000410000 */
[----:B------:R-:W-:Y:S01]  /*4e20*/  FMUL.FTZ R36, R36, R27 ;  /* 0x0000001b24247220 */ /* 0x000fe20000410000 */
[----:B------:R-:W-:Y:S01]  /*4e30*/  FMUL.FTZ R27, R52, R43 ;  /* 0x0000002b341b7220 */ /* 0x000fe20000410000 */
[----:B------:R-:W0:Y:S01]  /*4e40*/  MUFU.RCP R62, R62 ;  /* 0x0000003e003e7308 */ /* 0x000e220000001000 */
[----:B------:R-:W1:Y:S01]  /*4e50*/  LDC.64 R42, c[0x0][0x2c0] ;  /* 0x0000b000ff2a7b82 */ /* 0x000e620000000a00 */
[----:B---3--:R-:W-:Y:S01]  /*4e60*/  FMUL.FTZ R49, R49, R68 ;  /* 0x0000004431317220 */ /* 0x008fe20000410000 */
[----:B------:R-:W-:Y:S01]  /*4e70*/  FMUL.FTZ R38, R38, R47 ;  /* 0x0000002f26267220 */ /* 0x000fe20000410000 */
[----:B------:R-:W-:Y:S01]  /*4e80*/  FMUL.FTZ R27, R27, R24 ;  /* 0x000000181b1b7220 */ /* 0x000fe20000410000 */
[----:B------:R-:W-:Y:S01]  /*4e90*/  FMUL.FTZ R40, R40, R19 ;  /* 0x0000001328287220 */ /* 0x000fe20000410000 */
[----:B------:R-:W-:Y:S01]  /*4ea0*/  FMUL.FTZ R49, R49, R46 ;  /* 0x0000002e31317220 */ /* 0x000fe20000410000 */
[----:B------:R-:W-:Y:S01]  /*4eb0*/  F2FP.F16.F32.PACK_AB R23, R51, R36 ;  /* 0x000000243317723e */ /* 0x000fe200000000ff */
[----:B------:R-:W3:Y:S01]  /*4ec0*/  MUFU.RCP R73, R54 ;  /* 0x0000003600497308 */ /* 0x000ee20000001000 */
[----:B--2---:R-:W-:Y:S01]  /*4ed0*/  FMUL.FTZ R33, R50, R35 ;  /* 0x0000002332217220 */ /* 0x004fe20000410000 */
[----:B------:R-:W-:-:S03]  /*4ee0*/  F2FP.F16.F32.PACK_AB R52, R27, R28 ;  /* 0x0000001c1b34723e */ /* 0x000fc600000000ff */
[----:B------:R-:W-:-:S03]  /*4ef0*/  FMUL.FTZ R33, R33, R44 ;  /* 0x0000002c21217220 */ /* 0x000fc60000410000 */
[----:B------:R-:W2:Y:S01]  /*4f00*/  MUFU.RCP R64, R64 ;  /* 0x0000004000407308 */ /* 0x000ea20000001000 */
[----:B0-----:R-:W-:-:S04]  /*4f10*/  FMUL.FTZ R53, R53, R62 ;  /* 0x0000003e35357220 */ /* 0x001fc80000410000 */
[----:B------:R-:W-:Y:S01]  /*4f20*/  FMUL.FTZ R53, R53, R22 ;  /* 0x0000001635357220 */ /* 0x000fe20000410000 */
[----:B------:R-:W-:Y:S02]  /*4f30*/  F2FP.F16.F32.PACK_AB R22, R33, R34 ;  /* 0x000000222116723e */ /* 0x000fe400000000ff */
[----:B------:R-:W0:Y:S01]  /*4f40*/  MUFU.RCP R67, R67 ;  /* 0x0000004300437308 */ /* 0x000e220000001000 */
[----:B---3--:R-:W-:Y:S01]  /*4f50*/  FMUL.FTZ R30, R30, R73 ;  /* 0x000000491e1e7220 */ /* 0x008fe20000410000 */
[----:B------:R-:W-:Y:S01]  /*4f60*/  F2FP.F16.F32.PACK_AB R53, R53, R26 ;  /* 0x0000001a3535723e */ /* 0x000fe200000000ff */
[----:B------:R-:W-:Y:S02]  /*4f70*/  BAR.SYNC.DEFER_BLOCKING 0x0 ;  /* 0x0000000000007b1d */ /* 0x000fe40000010000 */
[----:B------:R-:W-:Y:S01]  /*4f80*/  FMUL.FTZ R30, R30, R21 ;  /* 0x000000151e1e7220 */ /* 0x000fe20000410000 */
[----:B------:R-:W-:Y:S01]  /*4f90*/  F2FP.F16.F32.PACK_AB R21, R49, R38 ;  /* 0x000000263115723e */ /* 0x000fe200000000ff */
[----:B--2---:R-:W-:-:S04]  /*4fa0*/  FMUL.FTZ R63, R63, R64 ;  /* 0x000000403f3f7220 */ /* 0x004fc80000410000 */
[----:B------:R-:W-:Y:S01]  /*4fb0*/  FMUL.FTZ R63, R63, R20 ;  /* 0x000000143f3f7220 */ /* 0x000fe20000410000 */
[----:B------:R-:W-:Y:S01]  /*4fc0*/  F2FP.F16.F32.PACK_AB R20, R31, R32 ;  /* 0x000000201f14723e */ /* 0x000fe200000000ff */
[----:B0-----:R-:W-:-:S03]  /*4fd0*/  FMUL.FTZ R29, R66, R67 ;  /* 0x00000043421d7220 */ /* 0x001fc60000410000 */
[----:B------:R-:W-:Y:S01]  /*4fe0*/  F2FP.F16.F32.PACK_AB R54, R63, R30 ;  /* 0x0000001e3f36723e */ /* 0x000fe200000000ff */
[----:B------:R-:W-:Y:S01]  /*4ff0*/  FMUL.FTZ R29, R29, R18 ;  /* 0x000000121d1d7220 */ /* 0x000fe20000410000 */
[----:B-1----:R-:W-:-:S04]  /*5000*/  IMAD R18, R7, R42, RZ ;  /* 0x0000002a07127224 */ /* 0x002fc800078e02ff */
[----:B------:R-:W-:Y:S01]  /*5010*/  F2FP.F16.F32.PACK_AB R55, R29, R40 ;  /* 0x000000281d37723e */ /* 0x000fe200000000ff */
[----:B------:R0:W-:Y:S01]  /*5020*/  STS.128 [R60], R20 ;  /* 0x000000143c007388 */ /* 0x0001e20000000c00 */
[C---:B------:R-:W-:Y:S02]  /*5030*/  IMAD R33, R5.reuse, R43, R18 ;  /* 0x0000002b05217224 */ /* 0x040fe400078e0212 */
[----:B------:R-:W-:Y:S01]  /*5040*/  IMAD.WIDE.U32 R18, R5, R42, UR6 ;  /* 0x0000000605127e25 */ /* 0x000fe2000f8e002a */
[----:B------:R-:W-:Y:S01]  /*5050*/  STS.128 [R60+0x10], R52 ;  /* 0x000010343c007388 */ /* 0x000fe20000000c00 */
[----:B------:R-:W-:-:S03]  /*5060*/  NOP ;  /* 0x0000000000007918 */ /* 0x000fc60000000000 */
[----:B------:R-:W1:Y:S01]  /*5070*/  LDS.128 R24, [R59] ;  /* 0x000000003b187984 */ /* 0x000e620000000c00 */
[----:B------:R-:W-:Y:S01]  /*5080*/  ULDC.64 UR6, c[0x0][0x2c8] ;  /* 0x0000b20000067ab9 */ /* 0x000fe20000000a00 */
[----:B------:R-:W-:Y:S01]  /*5090*/  IADD3 R19, R19, R33, RZ ;  /* 0x0000002113137210 */ /* 0x000fe20007ffe0ff */
[----:B------:R-:W-:Y:S01]  /*50a0*/  IMAD R33, R3, UR6, RZ ;  /* 0x0000000603217c24 */ /* 0x000fe2000f8e02ff */
[----:B------:R-:W2:Y:S01]  /*50b0*/  LDS.128 R28, [R59+0x200] ;  /* 0x000200003b1c7984 */ /* 0x000ea20000000c00 */
[----:B0-----:R-:W0:Y:S02]  /*50c0*/  LDC R22, c[0x0][0x224] ;  /* 0x00008900ff167b82 */ /* 0x001e240000000800 */
        /* <DEDUP_REMOVED lines=12> */
.L_x_3923:
        /* <DEDUP_REMOVED lines=15> */
.L_x_5271:


//--------------------- .text._Z25selective_scan_fwd_kernelI32Selective_Scan_fwd_kernel_traitsILi32ELi16ELi1ELb0ELb0ELb0ELb0EN3c104HalfEfEEv13SSMParamsBase --------------------------
	.section	.text._Z25selective_scan_fwd_kernelI32Selective_Scan_fwd_kernel_traitsILi32ELi16ELi1ELb0ELb0ELb0ELb0EN3c104HalfEfEEv13SSMParamsBase,"ax",@progbits
	.align	128
        .global         _Z25selective_scan_fwd_kernelI32Selective_Scan_fwd_kernel_traitsILi32ELi16ELi1ELb0ELb0ELb0ELb0EN3c104HalfEfEEv13SSMParamsBase
        .type           _Z25selective_scan_fwd_kernelI32Selective_Scan_fwd_kernel_traitsILi32ELi16ELi1ELb0ELb0ELb0ELb0EN3c104HalfEfEEv13SSMParamsBase,@function
        .size           _Z25selective_scan_fwd_kernelI32Selective_Scan_fwd_kernel_traitsILi32ELi16ELi1ELb0ELb0ELb0ELb0EN3c104HalfEfEEv13SSMParamsBase,(.L_x_5272 - _Z25selective_scan_fwd_kernelI32Selective_Scan_fwd_kernel_traitsILi32ELi16ELi1ELb0ELb0ELb0ELb0EN3c104HalfEfEEv13SSMParamsBase)
        .other          _Z25selective_scan_fwd_kernelI32Selective_Scan_fwd_kernel_traitsILi32ELi16ELi1ELb0ELb0ELb0ELb0EN3c104HalfEfEEv13SSMParamsBase,@"STO_CUDA_ENTRY STV_DEFAULT"
_Z25selective_scan_fwd_kernelI32Selective_Scan_fwd_kernel_traitsILi32ELi16ELi1ELb0ELb0ELb0ELb0EN3c104HalfEfEEv13SSMParamsBase:
.text._Z25selective_scan_fwd_kernelI32Selective_Scan_fwd_kernel_traitsILi32ELi16ELi1ELb0ELb0ELb0ELb0EN3c104HalfEfEEv13SSMParamsBase:
[----:B------:R-:W-:Y:S08]  /*0000*/  LDC R1, c[0x0][0x28] ;  /* 0x00000a00ff017b82 */ /* 0x000ff00000000800 */
[----:B------:R-:W0:Y:S01]  /*0010*/  LDC.64 R4, c[0x0][0x300] ;  /* 0x0000c000ff047b82 */ /* 0x000e220000000a00 */
[----:B------:R-:W1:Y:S01]  /*0020*/  S2R R0, SR_CTAID.Y ;  /* 0x0000000000007919 */ /* 0x000e620000002600 */
[----:B------:R-:W-:Y:S01]  /*0030*/  MOV R22, RZ ;  /* 0x000000ff00167202 */ /* 0x000fe20000000f00 */
[----:B------:R-:W-:Y:S01]  /*0040*/  ULDC.64 UR4, c[0x0][0x208] ;  /* 0x0000820000047ab9 */ /* 0x000fe20000000a00 */
[----:B------:R-:W-:-:S04]  /*0050*/  HFMA2.MMA R21, -RZ, RZ, 0, 0 ;  /* 0x00000000ff157435 */ /* 0x000fc800000001ff */
[----:B------:R-:W2:Y:S08]  /*0060*/  LDC.64 R2, c[0x0][0x2e8] ;  /* 0x0000ba00ff027b82 */ /* 0x000eb00000000a00 */
[----:B------:R-:W3:Y:S01]  /*0070*/  LDC R27, c[0x0][0x224] ;  /* 0x00008900ff1b7b82 */ /* 0x000ee20000000800 */
[----:B0-----:R-:W-:-:S04]  /*0080*/  ISETP.NE.U32.AND P1, PT, R4, RZ, PT ;  /* 0x000000ff0400720c */ /* 0x001fc80003f25070 */
[----:B------:R-:W-:Y:S02]  /*0090*/  ISETP.NE.AND.EX P1, PT, R5, RZ, PT, P1 ;  /* 0x000000ff0500720c */ /* 0x000fe40003f25310 */
[----:B--2---:R-:W-:Y:S02]  /*00a0*/  ISETP.NE.U32.AND P0, PT, R2, RZ, PT ;  /* 0x000000ff0200720c */ /* 0x004fe40003f05070 */
[----:B-1----:R-:W-:Y:S02]  /*00b0*/  SHF.R.S32.HI R20, RZ, 0x1f, R0 ;  /* 0x0000001fff147819 */ /* 0x002fe40000011400 */
[----:B------:R-:W-:-:S07]  /*00c0*/  ISETP.NE.AND.EX P0, PT, R3, RZ, PT, P0 ;  /* 0x000000ff0300720c */ /* 0x000fce0003f05300 */
[----:B------:R-:W-:-:S04]  /*00d0*/  @P1 LEA R4, P3, R0, R4, 0x2 ;  /* 0x0000000400041211 */ /* 0x000fc800078610ff */
[C---:B------:R-:W-:Y:S02]  /*00e0*/  @P1 LEA.HI.X R5, R0.reuse, R5, R20, 0x2, P3 ;  /* 0x0000000500051211 */ /* 0x040fe400018f1414 */
[----:B------:R-:W-:-:S03]  /*00f0*/  @P0 LEA R2, P2, R0, R2, 0x2 ;  /* 0x0000000200020211 */ /* 0x000fc600078410ff */
[----:B------:R0:W5:Y:S01]  /*0100*/  @P1 LDG.E R22, desc[UR4][R4.64] ;  /* 0x0000000404161981 */ /* 0x000162000c1e1900 */
[----:B------:R-:W-:-:S05]  /*0110*/  @P0 LEA.HI.X R3, R0, R3, R20, 0x2, P2 ;  /* 0x0000000300030211 */ /* 0x000fca00010f1414 */
[----:B------:R0:W5:Y:S01]  /*0120*/  @P0 LDG.E R21, desc[UR4][R2.64] ;  /* 0x0000000402150981 */ /* 0x000162000c1e1900 */
[----:B---3--:R-:W-:Y:S01]  /*0130*/  ISETP.GE.AND P0, PT, R27, 0x1, PT ;  /* 0x000000011b00780c */ /* 0x008fe20003f06270 */
[----:B------:R-:W1:-:S12]  /*0140*/  S2UR UR6, SR_CTAID.X ;  /* 0x00000000000679c3 */ /* 0x000e580000002500 */
[----:B01----:R-:W-:Y:S05]  /*0150*/  @!P0 EXIT ;  /* 0x000000000000894d */ /* 0x003fea0003800000 */
[----:B------:R-:W0:Y:S01]  /*0160*/  S2R R25, SR_TID.X ;  /* 0x0000000000197919 */ /* 0x000e220000002100 */
[----:B------:R-:W1:Y:S01]  /*0170*/  LDC.64 R12, c[0x0][0x280] ;  /* 0x0000a000ff0c7b82 */ /* 0x000e620000000a00 */
[----:B------:R-:W-:Y:S01]  /*0180*/  ULDC.64 UR8, c[0x0][0x288] ;  /* 0x0000a20000087ab9 */ /* 0x000fe20000000a00 */
[----:B------:R-:W-:Y:S01]  /*0190*/  USHF.R.S32.HI UR7, URZ, 0x1f, UR6 ;  /* 0x0000001f3f077899 */ /* 0x000fe20008011406 */
[----:B------:R-:W-:Y:S01]  /*01a0*/  IMAD R3, R20, UR8, RZ ;  /* 0x0000000814037c24 */ /* 0x000fe2000f8e02ff */
[----:B------:R-:W2:Y:S01]  /*01b0*/  S2R R28, SR_LANEID ;  /* 0x00000000001c7919 */ /* 0x000ea20000000000 */
[----:B------:R-:W-:Y:S01]  /*01c0*/  ULDC.64 UR10, c[0x0][0x2f8] ;  /* 0x0000be00000a7ab9 */ /* 0x000fe20000000a00 */
[----:B------:R-:W-:Y:S01]  /*01d0*/  ULDC.64 UR12, c[0x0][0x268] ;  /* 0x00009a00000c7ab9 */ /* 0x000fe20000000a00 */
[C---:B------:R-:W-:Y:S01]  /*01e0*/  IMAD R5, R0.reuse, UR9, R3 ;  /* 0x0000000900057c24 */ /* 0x040fe2000f8e0203 */
[----:B------:R-:W3:Y:S01]  /*01f0*/  LDC.64 R14, c[0x0][0x290] ;  /* 0x0000a400ff0e7b82 */ /* 0x000ee20000000a00 */
[----:B------:R-:W-:Y:S01]  /*0200*/  IMAD.WIDE.U32 R2, R0, UR8, RZ ;  /* 0x0000000800027c25 */ /* 0x000fe2000f8e00ff */
[----:B------:R-:W-:Y:S01]  /*0210*/  ULDC.64 UR8, c[0x0][0x298] ;  /* 0x0000a60000087ab9 */ /* 0x000fe20000000a00 */
[----:B------:R-:W-:-:S02]  /*0220*/  MOV R29, RZ ;  /* 0x000000ff001d7202 */ /* 0x000fc40000000f00 */
[----:B------:R-:W-:Y:S01]  /*0230*/  IMAD R7, R20, UR8, RZ ;  /* 0x0000000814077c24 */ /* 0x000fe2000f8e02ff */
[----:B------:R-:W-:Y:S01]  /*0240*/  IADD3 R3, R3, R5, RZ ;  /* 0x0000000503037210 */ /* 0x000fe20007ffe0ff */
[C---:B------:R-:W-:Y:S01]  /*0250*/  IMAD.WIDE.U32 R4, R0.reuse, UR8, RZ ;  /* 0x0000000800047c25 */ /* 0x040fe2000f8e00ff */
[----:B------:R-:W4:Y:S03]  /*0260*/  LDC R11, c[0x0][0x214] ;  /* 0x00008500ff0b7b82 */ /* 0x000f260000000800 */
[----:B------:R-:W-:Y:S01]  /*0270*/  IMAD R7, R0, UR9, R7 ;  /* 0x0000000900077c24 */ /* 0x000fe2000f8e0207 */
[----:B------:R-:W-:-:S03]  /*0280*/  ULDC.64 UR8, c[0x0][0x2f0] ;  /* 0x0000bc0000087ab9 */ /* 0x000fc60000000a00 */
[----:B------:R-:W-:Y:S02]  /*0290*/  IMAD.IADD R5, R5, 0x1, R7 ;  /* 0x0000000105057824 */ /* 0x000fe400078e0207 */
[----:B-1----:R-:W-:-:S04]  /*02a0*/  IMAD.WIDE.U32 R2, R12, UR6, R2 ;  /* 0x000000060c027c25 */ /* 0x002fc8000f8e0002 */
[----:B------:R-:W-:Y:S01]  /*02b0*/  IMAD R6, R12, UR7, RZ ;  /* 0x000000070c067c24 */ /* 0x000fe2000f8e02ff */
[C---:B0-----:R-:W-:Y:S01]  /*02c0*/  LOP3.LUT R23, R25.reuse, 0x1f, RZ, 0xc0, !PT ;  /* 0x0000001f19177812 */ /* 0x041fe200078ec0ff */
[----:B---3--:R-:W-:Y:S01]  /*02d0*/  IMAD.WIDE.U32 R4, R14, UR6, R4 ;  /* 0x000000060e047c25 */ /* 0x008fe2000f8e0004 */
[----:B------:R-:W-:-:S03]  /*02e0*/  SHF.L.U32 R8, R25, 0x4, RZ ;  /* 0x0000000419087819 */ /* 0x000fc600000006ff */
[----:B------:R-:W-:Y:S01]  /*02f0*/  IMAD R7, R13, UR6, R6 ;  /* 0x000000060d077c24 */ /* 0x000fe2000f8e0206 */
[----:B------:R-:W-:Y:S01]  /*0300*/  LOP3.LUT R24, R23, 0xfffffe00, R8, 0xf8, !PT ;  /* 0xfffffe0017187812 */ /* 0x000fe200078ef808 */
[C---:B------:R-:W-:Y:S01]  /*0310*/  VIADD R30, R8.reuse, 0x1 ;  /* 0x00000001081e7836 */ /* 0x040fe20000000000 */
[C---:B------:R-:W-:Y:S01]  /*0320*/  IADD3 R32, R8.reuse, 0x2, RZ ;  /* 0x0000000208207810 */ /* 0x040fe20007ffe0ff */
[C---:B------:R-:W-:Y:S01]  /*0330*/  VIADD R38, R8.reuse, 0x6 ;  /* 0x0000000608267836 */ /* 0x040fe20000000000 */
[----:B------:R-:W-:Y:S01]  /*0340*/  SHF.R.S32.HI R26, RZ, 0x1f, R24 ;  /* 0x0000001fff1a7819 */ /* 0x000fe20000011418 */
[----:B------:R-:W-:Y:S01]  /*0350*/  VIADD R43, R8, 0xb ;  /* 0x0000000b082b7836 */ /* 0x000fe20000000000 */
[----:B------:R-:W-:Y:S01]  /*0360*/  IADD3 R9, P0, R24, R2, RZ ;  /* 0x0000000218097210 */ /* 0x000fe20007f1e0ff */
[----:B------:R-:W-:Y:S01]  /*0370*/  IMAD R2, R14, UR7, RZ ;  /* 0x000000070e027c24 */ /* 0x000fe2000f8e02ff */
[----:B------:R-:W-:Y:S02]  /*0380*/  IADD3 R89, P1, R24, R4, RZ ;  /* 0x0000000418597210 */ /* 0x000fe40007f3e0ff */
[----:B------:R-:W-:Y:S01]  /*0390*/  IADD3.X R6, R26, R3, R7, P0, !PT ;  /* 0x000000031a067210 */ /* 0x000fe200007fe407 */
[----:B------:R-:W-:Y:S01]  /*03a0*/  IMAD R3, R15, UR6, R2 ;  /* 0x000000060f037c24 */ /* 0x000fe2000f8e0202 */
[----:B------:R-:W-:Y:S01]  /*03b0*/  LEA R14, P0, R9, UR8, 0x1 ;  /* 0x00000008090e7c11 */ /* 0x000fe2000f8008ff */
[----:B----4-:R-:W-:Y:S01]  /*03c0*/  IMAD R2, R11, UR6, R0 ;  /* 0x000000060b027c24 */ /* 0x010fe2000f8e0200 */
[----:B------:R-:W-:Y:S01]  /*03d0*/  IADD3 R34, R8, 0x3, RZ ;  /* 0x0000000308227810 */ /* 0x000fe20007ffe0ff */
[----:B------:R-:W-:Y:S01]  /*03e0*/  IMAD R7, R20, UR12, RZ ;  /* 0x0000000c14077c24 */ /* 0x000fe2000f8e02ff */
[----:B------:R-:W-:Y:S01]  /*03f0*/  IADD3.X R4, R26, R5, R3, P1, !PT ;  /* 0x000000051a047210 */ /* 0x000fe20000ffe403 */
[----:B------:R-:W-:Y:S01]  /*0400*/  IMAD R27, R2, R27, RZ ;  /* 0x0000001b021b7224 */ /* 0x000fe200078e02ff */
[----:B------:R-:W-:Y:S01]  /*0410*/  LEA R86, P1, R89, UR10, 0x1 ;  /* 0x0000000a59567c11 */ /* 0x000fe2000f8208ff */
[----:B------:R-:W-:Y:S01]  /*0420*/  IMAD R35, R0, UR13, R7 ;  /* 0x0000000d00237c24 */ /* 0x000fe2000f8e0207 */
[----:B------:R-:W-:Y:S01]  /*0430*/  LEA.HI.X R9, R9, UR9, R6, 0x1, P0 ;  /* 0x0000000909097c11 */ /* 0x000fe200080f0c06 */
[----:B------:R-:W-:Y:S01]  /*0440*/  ULDC.64 UR8, c[0x0][0x230] ;  /* 0x00008c0000087ab9 */ /* 0x000fe20000000a00 */
[----:B------:R-:W-:Y:S01]  /*0450*/  LEA.HI.X R89, R89, UR11, R4, 0x1, P1 ;  /* 0x0000000b59597c11 */ /* 0x000fe200088f0c04 */
[----:B------:R-:W-:Y:S01]  /*0460*/  ULDC.64 UR10, c[0x0][0x248] ;  /* 0x00009200000a7ab9 */ /* 0x000fe20000000a00 */
[----:B------:R-:W-:Y:S01]  /*0470*/  IMAD R3, R20, UR8, RZ ;  /* 0x0000000814037c24 */ /* 0x000fe2000f8e02ff */
[----:B------:R-:W-:Y:S01]  /*0480*/  IADD3 R36, R8, 0x4, RZ ;  /* 0x0000000408247810 */ /* 0x000fe20007ffe0ff */
[----:B------:R-:W-:Y:S01]  /*0490*/  IMAD R5, R20, UR10, RZ ;  /* 0x0000000a14057c24 */ /* 0x000fe2000f8e02ff */
[----:B------:R-:W-:Y:S01]  /*04a0*/  IADD3 R37, R8, 0x5, RZ ;  /* 0x0000000508257810 */ /* 0x000fe20007ffe0ff */
[----:B------:R-:W-:Y:S01]  /*04b0*/  IMAD R31, R0, UR9, R3 ;  /* 0x00000009001f7c24 */ /* 0x000fe2000f8e0203 */
[----:B------:R-:W-:Y:S01]  /*04c0*/  IADD3 R39, R8, 0x7, RZ ;  /* 0x0000000708277810 */ /* 0x000fe20007ffe0ff */
[----:B------:R-:W-:Y:S01]  /*04d0*/  IMAD R33, R0, UR11, R5 ;  /* 0x0000000b00217c24 */ /* 0x000fe2000f8e0205 */
[----:B------:R-:W-:Y:S01]  /*04e0*/  IADD3 R40, R8, 0x8, RZ ;  /* 0x0000000808287810 */ /* 0x000fe20007ffe0ff */
[----:B------:R-:W-:Y:S01]  /*04f0*/  IMAD.WIDE.U32 R2, R0, UR8, RZ ;  /* 0x0000000800027c25 */ /* 0x000fe2000f8e00ff */
[----:B------:R-:W-:Y:S01]  /*0500*/  ULDC UR8, c[0x0][0x21c] ;  /* 0x0000870000087ab9 */ /* 0x000fe20000000800 */
[----:B------:R-:W-:-:S02]  /*0510*/  IADD3 R41, R8, 0x9, RZ ;  /* 0x0000000908297810 */ /* 0x000fc40007ffe0ff */
[----:B------:R-:W-:Y:S01]  /*0520*/  IMAD.WIDE.U32 R4, R0, UR10, RZ ;  /* 0x0000000a00047c25 */ /* 0x000fe2000f8e00ff */
[----:B------:R-:W-:Y:S02]  /*0530*/  IADD3 R31, R3, R31, RZ ;  /* 0x0000001f031f7210 */ /* 0x000fe40007ffe0ff */
[----:B------:R-:W-:Y:S01]  /*0540*/  IADD3 R42, R8, 0xa, RZ ;  /* 0x0000000a082a7810 */ /* 0x000fe20007ffe0ff */
[----:B------:R-:W-:Y:S01]  /*0550*/  IMAD.WIDE.U32 R6, R0, UR12, RZ ;  /* 0x0000000c00067c25 */ /* 0x000fe2000f8e00ff */
[----:B------:R-:W-:Y:S02]  /*0560*/  IADD3 R33, R5, R33, RZ ;  /* 0x0000002105217210 */ /* 0x000fe40007ffe0ff */
[C---:B------:R-:W-:Y:S01]  /*0570*/  IADD3 R44, R8.reuse, 0xc, RZ ;  /* 0x0000000c082c7810 */ /* 0x040fe20007ffe0ff */
[----:B------:R-:W-:Y:S01]  /*0580*/  IMAD R27, R27, UR8, RZ ;  /* 0x000000081b1b7c24 */ /* 0x000fe2000f8e02ff */
[----:B------:R-:W-:Y:S02]  /*0590*/  IADD3 R35, R7, R35, RZ ;  /* 0x0000002307237210 */ /* 0x000fe40007ffe0ff */
[----:B------:R-:W-:-:S02]  /*05a0*/  IADD3 R45, R8, 0xd, RZ ;  /* 0x0000000d082d7810 */ /* 0x000fc40007ffe0ff */
[C---:B------:R-:W-:Y:S02]  /*05b0*/  IADD3 R46, R8.reuse, 0xe, RZ ;  /* 0x0000000e082e7810 */ /* 0x040fe40007ffe0ff */
[----:B------:R-:W-:Y:S02]  /*05c0*/  IADD3 R47, R8, 0xf, RZ ;  /* 0x0000000f082f7810 */ /* 0x000fe40007ffe0ff */
        /* <DEDUP_REMOVED lines=14> */
[----:B--2---:R-:W-:-:S07]  /*06b0*/  LOP3.LUT R62, R24, 0x1e0, RZ, 0xfc, !PT ;  /* 0x000001e0183e7812 */ /* 0x004fce00078efcff */
.L_x_3962:
[----:B------:R-:W0:Y:S01]  /*06c0*/  LDC R8, c[0x0][0x218] ;  /* 0x00008600ff087b82 */ /* 0x000e220000000800 */
[----:B------:R-:W-:Y:S01]  /*06d0*/  PRMT R10, RZ, 0x7610, R10 ;  /* 0x00007610ff0a7816 */ /* 0x000fe2000000000a */
[----:B0-----:R-:W-:Y:S02]  /*06e0*/  IMAD R63, R29, -0x200, R8 ;  /* 0xfffffe001d3f7824 */ /* 0x001fe400078e0208 */
[----:B------:R-:W-:-:S03]  /*06f0*/  IMAD.MOV.U32 R8, RZ, RZ, R14 ;  /* 0x000000ffff087224 */ /* 0x000fc600078e000e */
[-C--:B------:R-:W-:Y:S01]  /*0700*/  ISETP.GE.AND P0, PT, R24, R63.reuse, PT ;  /* 0x0000003f1800720c */ /* 0x080fe20003f06270 */
[----:B------:R-:W-:Y:S01]  /*0710*/  BAR.SYNC.DEFER_BLOCKING 0x0 ;  /* 0x0000000000007b1d */ /* 0x000fe20000010000 */
[-C--:B------:R-:W-:Y:S02]  /*0720*/  ISETP.GE.AND P1, PT, R49, R63.reuse, PT ;  /* 0x0000003f3100720c */ /* 0x080fe40003f26270 */
[-C--:B------:R-:W-:Y:S02]  /*0730*/  ISETP.GE.AND P2, PT, R50, R63.reuse, PT ;  /* 0x0000003f3200720c */ /* 0x080fe40003f46270 */
[----:B------:R-:W-:Y:S02]  /*0740*/  PRMT R11, RZ, 0x7610, R11 ;  /* 0x00007610ff0b7816 */ /* 0x000fe4000000000b */
[-C--:B------:R-:W-:Y:S02]  /*0750*/  ISETP.GE.AND P3, PT, R51, R63.reuse, PT ;  /* 0x0000003f3300720c */ /* 0x080fe40003f66270 */
[----:B------:R-:W-:-:S03]  /*0760*/  ISETP.GE.AND P4, PT, R52, R63, PT ;  /* 0x0000003f3400720c */ /* 0x000fc60003f86270 */
[----:B------:R-:W2:Y:S01]  /*0770*/  @!P0 LDG.E.U16 R10, desc[UR4][R8.64] ;  /* 0x00000004080a8981 */ /* 0x000ea2000c1e1500 */
[-C--:B------:R-:W-:Y:S02]  /*0780*/  ISETP.GE.AND P0, PT, R48, R63.reuse, PT ;  /* 0x0000003f3000720c */ /* 0x080fe40003f06270 */
[----:B-1----:R-:W-:Y:S02]  /*0790*/  PRMT R12, RZ, 0x7610, R12 ;  /* 0x00007610ff0c7816 */ /* 0x002fe4000000000c */
[----:B------:R-:W-:Y:S02]  /*07a0*/  PRMT R13, RZ, 0x7610, R13 ;  /* 0x00007610ff0d7816 */ /* 0x000fe4000000000d */
[----:B------:R-:W-:Y:S02]  /*07b0*/  PRMT R14, RZ, 0x7610, R14 ;  /* 0x00007610ff0e7816 */ /* 0x000fe4000000000e */
[----:B------:R-:W-:Y:S01]  /*07c0*/  PRMT R15, RZ, 0x7610, R15 ;  /* 0x00007610ff0f7816 */ /* 0x000fe2000000000f */
[----:B------:R-:W3:Y:S04]  /*07d0*/  @!P1 LDG.E.U16 R12, desc[UR4][R8.64+0x80] ;  /* 0x00008004080c9981 */ /* 0x000ee8000c1e1500 */
[----:B------:R-:W4:Y:S01]  /*07e0*/  @!P0 LDG.E.U16 R11, desc[UR4][R8.64+0x40] ;  /* 0x00004004080b8981 */ /* 0x000f22000c1e1500 */
[----:B------:R-:W-:-:S02]  /*07f0*/  ISETP.GE.AND P0, PT, R53, R63, PT ;  /* 0x0000003f3500720c */ /* 0x000fc40003f06270 */
[-C--:B------:R-:W-:Y:S01]  /*0800*/  ISETP.GE.AND P1, PT, R54, R63.reuse, PT ;  /* 0x0000003f3600720c */ /* 0x080fe20003f26270 */
[----:B------:R-:W3:Y:S01]  /*0810*/  @!P2 LDG.E.U16 R13, desc[UR4][R8.64+0xc0] ;  /* 0x0000c004080da981 */ /* 0x000ee2000c1e1500 */
[-C--:B------:R-:W-:Y:S02]  /*0820*/  ISETP.GE.AND P2, PT, R55, R63.reuse, PT ;  /* 0x0000003f3700720c */ /* 0x080fe40003f46270 */
[----:B------:R-:W-:Y:S01]  /*0830*/  PRMT R17, RZ, 0x7610, R17 ;  /* 0x00007610ff117816 */ /* 0x000fe20000000011 */
[----:B------:R-:W3:Y:S01]  /*0840*/  @!P3 LDG.E.U16 R14, desc[UR4][R8.64+0x100] ;  /* 0x00010004080eb981 */ /* 0x000ee2000c1e1500 */
[----:B------:R-:W-:-:S03]  /*0850*/  ISETP.GE.AND P3, PT, R56, R63, PT ;  /* 0x0000003f3800720c */ /* 0x000fc60003f66270 */
[----:B------:R-:W3:Y:S01]  /*0860*/  @!P4 LDG.E.U16 R15, desc[UR4][R8.64+0x140] ;  /* 0x00014004080fc981 */ /* 0x000ee2000c1e1500 */
[-C--:B------:R-:W-:Y:S02]  /*0870*/  ISETP.GE.AND P4, PT, R57, R63.reuse, PT ;  /* 0x0000003f3900720c */ /* 0x080fe40003f86270 */
[----:B------:R-:W-:Y:S01]  /*0880*/  PRMT R16, RZ, 0x7610, R16 ;  /* 0x00007610ff107816 */ /* 0x000fe20000000010 */
[----:B------:R-:W3:Y:S01]  /*0890*/  @!P0 LDG.E.U16 R17, desc[UR4][R8.64+0x180] ;  /* 0x0001800408118981 */ /* 0x000ee2000c1e1500 */
[----:B------:R-:W-:Y:S02]  /*08a0*/  PRMT R19, RZ, 0x7610, R19 ;  /* 0x00007610ff137816 */ /* 0x000fe40000000013 */
[----:B------:R-:W-:Y:S02]  /*08b0*/  ISETP.GE.AND P0, PT, R58, R63, PT ;  /* 0x0000003f3a00720c */ /* 0x000fe40003f06270 */
[----:B------:R-:W-:Y:S01]  /*08c0*/  PRMT R18, RZ, 0x7610, R18 ;  /* 0x00007610ff127816 */ /* 0x000fe20000000012 */
[----:B------:R-:W3:Y:S01]  /*08d0*/  @!P1 LDG.E.U16 R16, desc[UR4][R8.64+0x1c0] ;  /* 0x0001c00408109981 */ /* 0x000ee2000c1e1500 */
[----:B------:R-:W-:-:S02]  /*08e0*/  PRMT R77, RZ, 0x7610, R77 ;  /* 0x00007610ff4d7816 */ /* 0x000fc4000000004d */
[-C--:B------:R-:W-:Y:S01]  /*08f0*/  ISETP.GE.AND P1, PT, R59, R63.reuse, PT ;  /* 0x0000003f3b00720c */ /* 0x080fe20003f26270 */
[----:B------:R-:W3:Y:S01]  /*0900*/  @!P2 LDG.E.U16 R19, desc[UR4][R8.64+0x200] ;  /* 0x000200040813a981 */ /* 0x000ee2000c1e1500 */
[-C--:B------:R-:W-:Y:S02]  /*0910*/  ISETP.GE.AND P2, PT, R60, R63.reuse, PT ;  /* 0x0000003f3c00720c */ /* 0x080fe40003f46270 */
[----:B------:R-:W-:Y:S01]  /*0920*/  PRMT R80, RZ, 0x7610, R80 ;  /* 0x00007610ff507816 */ /* 0x000fe20000000050 */
[----:B------:R-:W3:Y:S01]  /*0930*/  @!P3 LDG.E.U16 R18, desc[UR4][R8.64+0x240] ;  /* 0x000240040812b981 */ /* 0x000ee2000c1e1500 */
[----:B------:R-:W-:-:S03]  /*0940*/  ISETP.GE.AND P3, PT, R61, R63, PT ;  /* 0x0000003f3d00720c */ /* 0x000fc60003f66270 */
[----:B------:R-:W3:Y:S01]  /*0950*/  @!P4 LDG.E.U16 R77, desc[UR4][R8.64+0x280] ;  /* 0x00028004084dc981 */ /* 0x000ee2000c1e1500 */
[----:B------:R-:W-:Y:S02]  /*0960*/  ISETP.GE.AND P4, PT, R62, R63, PT ;  /* 0x0000003f3e00720c */ /* 0x000fe40003f86270 */
        /* <DEDUP_REMOVED lines=8> */
[----:B------:R-:W3:Y:S01]  /*09f0*/  @!P4 LDG.E.U16 R84, desc[UR4][R8.64+0x3c0] ;  /* 0x0003c0040854c981 */ /* 0x000ee2000c1e1500 */
[----:B------:R-:W0:Y:S01]  /*0a00*/  S2R R64, SR_CgaCtaId ;  /* 0x0000000000407919 */ /* 0x000e220000008800 */
[----:B------:R-:W-:-:S02]  /*0a10*/  MOV R69, 0x400 ;  /* 0x0000040000457802 */ /* 0x000fc40000000f00 */
[C---:B------:R-:W-:Y:S01]  /*0a20*/  IADD3 R65, R28.reuse, 0x20, RZ ;  /* 0x000000201c417810 */ /* 0x040fe20007ffe0ff */
[C---:B------:R-:W-:Y:S01]  /*0a30*/  VIADD R73, R28.reuse, 0x80 ;  /* 0x000000801c497836 */ /* 0x040fe20000000000 */
[C---:B------:R-:W-:Y:S02]  /*0a40*/  IADD3 R67, R28.reuse, 0x40, RZ ;  /* 0x000000401c437810 */ /* 0x040fe40007ffe0ff */
[C---:B------:R-:W-:Y:S02]  /*0a50*/  IADD3 R71, R28.reuse, 0x60, RZ ;  /* 0x000000601c477810 */ /* 0x040fe40007ffe0ff */
[----:B------:R-:W-:Y:S02]  /*0a60*/  IADD3 R75, R28, 0xa0, RZ ;  /* 0x000000a01c4b7810 */ /* 0x000fe40007ffe0ff */
[-C--:B------:R-:W-:Y:S02]  /*0a70*/  LEA.HI.SX32 R66, R67, R28.reuse, 0x1b ;  /* 0x0000001c43427211 */ /* 0x080fe400078fdaff */
[----:B------:R-:W-:-:S02]  /*0a80*/  LEA.HI.SX32 R68, R71, R28, 0x1b ;  /* 0x0000001c47447211 */ /* 0x000fc400078fdaff */
[-C--:B------:R-:W-:Y:S01]  /*0a90*/  LEA.HI.SX32 R70, R73, R28.reuse, 0x1b ;  /* 0x0000001c49467211 */ /* 0x080fe200078fdaff */
[C---:B------:R-:W-:Y:S01]  /*0aa0*/  VIADD R79, R28.reuse, 0x120 ;  /* 0x000001201c4f7836 */ /* 0x040fe20000000000 */
[-C--:B------:R-:W-:Y:S02]  /*0ab0*/  LEA.HI.SX32 R72, R75, R28.reuse, 0x1b ;  /* 0x0000001c4b487211 */ /* 0x080fe400078fdaff */
[----:B------:R-:W-:Y:S02]  /*0ac0*/  IADD3 R71, R28, 0xc0, RZ ;  /* 0x000000c01c477810 */ /* 0x000fe40007ffe0ff */
[----:B0-----:R-:W-:Y:S02]  /*0ad0*/  LEA R69, R64, R69, 0x18 ;  /* 0x0000004540457211 */ /* 0x001fe400078ec0ff */
[----:B------:R-:W-:-:S04]  /*0ae0*/  LEA.HI.SX32 R64, R28, R28, 0x1b ;  /* 0x0000001c1c407211 */ /* 0x000fc800078fdaff */
[-C--:B------:R-:W-:Y:S02]  /*0af0*/  LEA R85, R64, R69.reuse, 0x1 ;  /* 0x0000004540557211 */ /* 0x080fe400078e08ff */
[----:B------:R-:W-:Y:S02]  /*0b00*/  LEA.HI.SX32 R64, R65, R28, 0x1b ;  /* 0x0000001c41407211 */ /* 0x000fe400078fdaff */
[-C--:B------:R-:W-:Y:S02]  /*0b10*/  LEA R65, R66, R69.reuse, 0x1 ;  /* 0x0000004542417211 */ /* 0x080fe400078e08ff */
[-C--:B------:R-:W-:Y:S02]  /*0b20*/  LEA R64, R64, R69.reuse, 0x1 ;  /* 0x0000004540407211 */ /* 0x080fe400078e08ff */
[----:B------:R-:W-:Y:S01]  /*0b30*/  IADD3 R73, R28, 0xe0, RZ ;  /* 0x000000e01c497810 */ /* 0x000fe20007ffe0ff */
[----:B------:R-:W-:Y:S01]  /*0b40*/  IMAD R67, R70, 0x2, R69 ;  /* 0x0000000246437824 */ /* 0x000fe200078e0245 */
[----:B------:R-:W-:-:S02]  /*0b50*/  LEA R66, R68, R69, 0x1 ;  /* 0x0000004544427211 */ /* 0x000fc400078e08ff */
[----:B------:R-:W-:Y:S02]  /*0b60*/  IADD3 R75, R28, 0x100, RZ ;  /* 0x000001001c4b7810 */ /* 0x000fe40007ffe0ff */
[----:B------:R-:W-:Y:S02]  /*0b70*/  LEA R68, R72, R69, 0x1 ;  /* 0x0000004548447211 */ /* 0x000fe400078e08ff */
[----:B------:R-:W-:Y:S02]  /*0b80*/  IADD3 R87, R28, 0x140, RZ ;  /* 0x000001401c577810 */ /* 0x000fe40007ffe0ff */
[-C--:B------:R-:W-:Y:S02]  /*0b90*/  LEA.HI.SX32 R70, R71, R28.reuse, 0x1b ;  /* 0x0000001c47467211 */ /* 0x080fe400078fdaff */
[-C--:B------:R-:W-:Y:S02]  /*0ba0*/  LEA.HI.SX32 R72, R75, R28.reuse, 0x1b ;  /* 0x0000001c4b487211 */ /* 0x080fe400078fdaff */
[----:B------:R-:W-:-:S02]  /*0bb0*/  LEA.HI.SX32 R74, R87, R28, 0x1b ;  /* 0x0000001c574a7211 */ /* 0x000fc400078fdaff */
[-C--:B------:R-:W-:Y:S01]  /*0bc0*/  LEA R70, R70, R69.reuse, 0x1 ;  /* 0x0000004546467211 */ /* 0x080fe200078e08ff */
[----:B------:R-:W-:Y:S01]  /*0bd0*/  VIADD R75, R28, 0x1c0 ;  /* 0x000001c01c4b7836 */ /* 0x000fe20000000000 */
[-C--:B------:R-:W-:Y:S02]  /*0be0*/  LEA R72, R72, R69.reuse, 0x1 ;  /* 0x0000004548487211 */ /* 0x080fe400078e08ff */
[----:B------:R-:W-:Y:S02]  /*0bf0*/  LEA R74, R74, R69, 0x1 ;  /* 0x000000454a4a7211 */ /* 0x000fe400078e08ff */
[----:B------:R-:W-:-:S05]  /*0c00*/  LEA.HI.SX32 R78, R75, R28, 0x1b ;  /* 0x0000001c4b4e7211 */ /* 0x000fca00078fdaff */
[----:B------:R-:W-:Y:S01]  /*0c10*/  IMAD R78, R78, 0x2, R69 ;  /* 0x000000024e4e7824 */ /* 0x000fe200078e0245 */
[-C--:B------:R-:W-:Y:S02]  /*0c20*/  ISETP.GE.AND P2, PT, R24, R63.reuse, PT ;  /* 0x0000003f1800720c */ /* 0x080fe40003f46270 */
[-C--:B------:R-:W-:Y:S02]  /*0c30*/  ISETP.GE.AND P1, PT, R48, R63.reuse, PT ;  /* 0x0000003f3000720c */ /* 0x080fe40003f26270 */
[----:B------:R-:W-:Y:S02]  /*0c40*/  PRMT R87, RZ, 0x7610, R87 ;  /* 0x00007610ff577816 */ /* 0x000fe40000000057 */
[-C--:B------:R-:W-:Y:S02]  /*0c50*/  ISETP.GE.AND P0, PT, R49, R63.reuse, PT ;  /* 0x0000003f3100720c */ /* 0x080fe40003f06270 */
        /* <DEDUP_REMOVED lines=14> */
[----:B0-----:R-:W-:-:S02]  /*0d40*/  LEA.HI.SX32 R10, R73, R28, 0x1b ;  /* 0x0000001c490a7211 */ /* 0x001fc400078fdaff */
[----:B----4-:R0:W-:Y:S04]  /*0d50*/  STS.U16 [R64+0x40], R11 ;  /* 0x0000400b40007388 */ /* 0x0101e80000000400 */
[----:B---3--:R1:W-:Y:S01]  /*0d60*/  STS.U16 [R65+0x80], R12 ;  /* 0x0000800c41007388 */ /* 0x0083e20000000400 */
[----:B------:R-:W-:-:S03]  /*0d70*/  LEA R71, R10, R69, 0x1 ;  /* 0x000000450a477211 */ /* 0x000fc600078e08ff */
[----:B------:R2:W-:Y:S01]  /*0d80*/  STS.U16 [R66+0xc0], R13 ;  /* 0x0000c00d42007388 */ /* 0x0005e20000000400 */
[----:B0-----:R-:W-:-:S03]  /*0d90*/  IADD3 R11, R28, 0x160, RZ ;  /* 0x000001601c0b7810 */ /* 0x001fc60007ffe0ff */
[----:B------:R-:W-:Y:S01]  /*0da0*/  STS.U16 [R67+0x100], R14 ;  /* 0x0001000e43007388 */ /* 0x000fe20000000400 */
[----:B-1----:R-:W-:-:S03]  /*0db0*/  LEA.HI.SX32 R12, R79, R28, 0x1b ;  /* 0x0000001c4f0c7211 */ /* 0x002fc600078fdaff */
[----:B------:R0:W-:Y:S01]  /*0dc0*/  STS.U16 [R68+0x140], R15 ;  /* 0x0001400f44007388 */ /* 0x0001e20000000400 */
[-C--:B------:R-:W-:Y:S01]  /*0dd0*/  LEA.HI.SX32 R10, R11, R28.reuse, 0x1b ;  /* 0x0000001c0b0a7211 */ /* 0x080fe200078fdaff */
[----:B------:R-:W-:Y:S02]  /*0de0*/  IMAD R73, R12, 0x2, R69 ;  /* 0x000000020c497824 */ /* 0x000fe400078e0245 */
[----:B------:R-:W-:Y:S01]  /*0df0*/  STS.U16 [R70+0x180], R17 ;  /* 0x0001801146007388 */ /* 0x000fe20000000400 */
[C---:B--2---:R-:W-:Y:S02]  /*0e00*/  IADD3 R13, R28.reuse, 0x180, RZ ;  /* 0x000001801c0d7810 */ /* 0x044fe40007ffe0ff */
[----:B0-----:R-:W-:Y:S01]  /*0e10*/  IADD3 R15, R28, 0x1a0, RZ ;  /* 0x000001a01c0f7810 */ /* 0x001fe20007ffe0ff */
[----:B------:R-:W-:Y:S03]  /*0e20*/  STS.U16 [R71+0x1c0], R16 ;  /* 0x0001c01047007388 */ /* 0x000fe60000000400 */
[----:B------:R-:W-:Y:S01]  /*0e30*/  LEA.HI.SX32 R12, R15, R28, 0x1b ;  /* 0x0000001c0f0c7211 */ /* 0x000fe200078fdaff */
[----:B------:R-:W-:Y:S01]  /*0e40*/  STS.U16 [R72+0x200], R19 ;  /* 0x0002001348007388 */ /* 0x000fe20000000400 */
[----:B------:R-:W-:-:S03]  /*0e50*/  LEA R75, R10, R69, 0x1 ;  /* 0x000000450a4b7211 */ /* 0x000fc600078e08ff */
[----:B------:R-:W-:Y:S01]  /*0e60*/  STS.U16 [R73+0x240], R18 ;  /* 0x0002401249007388 */ /* 0x000fe20000000400 */
[----:B------:R-:W-:-:S03]  /*0e70*/  IADD3 R79, R28, 0x1e0, RZ ;  /* 0x000001e01c4f7810 */ /* 0x000fc60007ffe0ff */
[----:B------:R0:W-:Y:S01]  /*0e80*/  STS.U16 [R74+0x280], R77 ;  /* 0x0002804d4a007388 */ /* 0x0001e20000000400 */
[-C--:B------:R-:W-:Y:S02]  /*0e90*/  LEA.HI.SX32 R76, R13, R28.reuse, 0x1b ;  /* 0x0000001c0d4c7211 */ /* 0x080fe400078fdaff */
[----:B------:R-:W-:Y:S01]  /*0ea0*/  LEA.HI.SX32 R10, R79, R28, 0x1b ;  /* 0x0000001c4f0a7211 */ /* 0x000fe200078fdaff */
[----:B------:R1:W-:Y:S01]  /*0eb0*/  STS.U16 [R75+0x2c0], R80 ;  /* 0x0002c0504b007388 */ /* 0x0003e20000000400 */
[-C--:B------:R-:W-:Y:S02]  /*0ec0*/  LEA R76, R76, R69.reuse, 0x1 ;  /* 0x000000454c4c7211 */ /* 0x080fe400078e08ff */
[----:B0-----:R-:W-:Y:S02]  /*0ed0*/  LEA R77, R12, R69, 0x1 ;  /* 0x000000450c4d7211 */ /* 0x001fe400078e08ff */
[----:B------:R-:W-:-:S04]  /*0ee0*/  SHF.L.U32 R12, R28, 0x4, RZ ;  /* 0x000000041c0c7819 */ /* 0x000fc800000006ff */
[----:B-1----:R-:W-:Y:S02]  /*0ef0*/  LEA.HI.SX32 R80, R12, R12, 0x1b ;  /* 0x0000000c0c507211 */ /* 0x002fe400078fdaff */
[----:B------:R-:W-:Y:S01]  /*0f00*/  LEA R79, R10, R69, 0x1 ;  /* 0x000000450a4f7211 */ /* 0x000fe200078e08ff */
[----:B------:R0:W-:Y:S02]  /*0f10*/  STS.U16 [R76+0x300], R81 ;  /* 0x000300514c007388 */ /* 0x0001e40000000400 */
[----:B------:R-:W-:Y:S02]  /*0f20*/  IMAD R80, R80, 0x2, R69 ;  /* 0x0000000250507824 */ /* 0x000fe400078e0245 */
        /* <DEDUP_REMOVED lines=20> */
[----:B------:R-:W-:-:S02]  /*1070*/  MOV R10, R86 ;  /* 0x00000056000a7202 */ /* 0x000fc40000000f00 */
[----:B------:R-:W-:Y:S02]  /*1080*/  PRMT R86, RZ, 0x7610, R86 ;  /* 0x00007610ff567816 */ /* 0x000fe40000000056 */
[----:B------:R-:W-:Y:S01]  /*1090*/  MOV R11, R89 ;  /* 0x00000059000b7202 */ /* 0x000fe20000000f00 */
[----:B------:R-:W-:Y:S01]  /*10a0*/  BAR.SYNC.DEFER_BLOCKING 0x0 ;  /* 0x0000000000007b1d */ /* 0x000fe20000010000 */
[----:B------:R-:W-:Y:S02]  /*10b0*/  PRMT R89, RZ, 0x7610, R89 ;  /* 0x00007610ff597816 */ /* 0x000fe40000000059 */
[----:B0-----:R-:W-:Y:S02]  /*10c0*/  PRMT R81, RZ, 0x7610, R81 ;  /* 0x00007610ff517816 */ /* 0x001fe40000000051 */
[----:B-1----:R-:W-:Y:S02]  /*10d0*/  PRMT R82, RZ, 0x7610, R82 ;  /* 0x00007610ff527816 */ /* 0x002fe40000000052 */
[----:B--2---:R-:W-:Y:S01]  /*10e0*/  PRMT R83, RZ, 0x7610, R83 ;  /* 0x00007610ff537816 */ /* 0x004fe20000000053 */
[----:B------:R-:W2:Y:S01]  /*10f0*/  @!P2 LDG.E.U16 R86, desc[UR4][R10.64] ;  /* 0x000000040a56a981 */ /* 0x000ea2000c1e1500 */
        /* <DEDUP_REMOVED lines=16> */
[----:B------:R-:W-:Y:S02]  /*1200*/  ISETP.GE.AND P1, PT, R62, R63, PT ;  /* 0x0000003f3e00720c */ /* 0x000fe40003f26270 */
[----:B---3--:R-:W-:Y:S01]  /*1210*/  PRMT R84, RZ, 0x7610, R84 ;  /* 0x00007610ff547816 */ /* 0x008fe20000000054 */
        /* <DEDUP_REMOVED lines=10> */
[----:B----4-:R0:W-:Y:S04]  /*12c0*/  STS.U16 [R64+0x40], R87 ;  /* 0x0000405740007388 */ /* 0x0101e80000000400 */
        /* <DEDUP_REMOVED lines=8> */
[----:B---3--:R-:W-:Y:S04]  /*1350*/  STS.U16 [R73+0x240], R84 ;  /* 0x0002405449007388 */ /* 0x008fe80000000400 */
        /* <DEDUP_REMOVED lines=11> */
[----:B------:R-:W4:Y:S04]  /*1410*/  LDS.U16 R84, [R80+0x6] ;  /* 0x0000060050547984 */ /* 0x000f280000000400 */
[----:B------:R-:W4:Y:S04]  /*1420*/  LDS.U16 R86, [R80+0xa] ;  /* 0x00000a0050567984 */ /* 0x000f280000000400 */
[----:B------:R-:W4:Y:S04]  /*1430*/  LDS.U16 R88, [R80+0xc] ;  /* 0x00000c0050587984 */ /* 0x000f280000000400 */
[----:B------:R0:W3:Y:S04]  /*1440*/  LDS.U16 R89, [R80+0xe] ;  /* 0x00000e0050597984 */ /* 0x0000e80000000400 */
[----:B------:R0:W3:Y:S04]  /*1450*/  LDS.U16 R98, [R80+0x10] ;  /* 0x0000100050627984 */ /* 0x0000e80000000400 */
[----:B------:R0:W4:Y:S04]  /*1460*/  LDS.U16 R102, [R80+0x12] ;  /* 0x0000120050667984 */ /* 0x0001280000000400 */
[----:B------:R0:W4:Y:S04]  /*1470*/  LDS.U16 R103, [R80+0x14] ;  /* 0x0000140050677984 */ /* 0x0001280000000400 */
[----:B------:R0:W4:Y:S04]  /*1480*/  LDS.U16 R105, [R80+0x16] ;  /* 0x0000160050697984 */ /* 0x0001280000000400 */
[----:B------:R0:W4:Y:S04]  /*1490*/  LDS.U16 R104, [R80+0x18] ;  /* 0x0000180050687984 */ /* 0x0001280000000400 */
[----:B------:R0:W4:Y:S04]  /*14a0*/  LDS.U16 R101, [R80+0x1a] ;  /* 0x00001a0050657984 */ /* 0x0001280000000400 */
[----:B------:R0:W4:Y:S04]  /*14b0*/  LDS.U16 R100, [R80+0x1c] ;  /* 0x00001c0050647984 */ /* 0x0001280000000400 */
[----:B------:R3:W4:Y:S01]  /*14c0*/  LDS.U16 R99, [R80+0x1e] ;  /* 0x00001e0050637984 */ /* 0x0007220000000400 */
[----:B-1----:R-:W-:-:S02]  /*14d0*/  HADD2.F32 R81, -RZ, R81.H0_H0 ;  /* 0x20000051ff517230 */ /* 0x002fc40000004100 */
[----:B--2---:R-:W-:-:S03]  /*14e0*/  HADD2.F32 R109, -RZ, R85.H0_H0 ;  /* 0x20000055ff6d7230 */ /* 0x004fc60000004100 */
[----:B-----5:R-:W-:Y:S01]  /*14f0*/  FADD.FTZ R85, R81, R22 ;  /* 0x0000001651557221 */ /* 0x020fe20000010000 */
[----:B0-----:R-:W-:-:S04]  /*1500*/  ISETP.GE.AND P6, PT, R87, 0x1, PT ;  /* 0x000000015700780c */ /* 0x001fc80003fc6270 */
[----:B------:R-:W-:Y:S01]  /*1510*/  FSETP.GTU.FTZ.AND P4, PT, R85, 20, PT ;  /* 0x41a000005500780b */ /* 0x000fe20003f9c000 */
[----:B---3--:R-:W-:-:S03]  /*1520*/  HADD2.F32 R87, -RZ, R82.H0_H0 ;  /* 0x20000052ff577230 */ /* 0x008fc60000004100 */
[----:B------:R-:W-:Y:S01]  /*1530*/  ISETP.EQ.OR P4, PT, RZ, UR8, P4 ;  /* 0x00000008ff007c0c */ /* 0x000fe2000a782670 */
[----:B----4-:R-:W-:Y:S02]  /*1540*/  HADD2.F32 R83, -RZ, R83.H0_H0 ;  /* 0x20000053ff537230 */ /* 0x010fe40000004100 */
[----:B------:R-:W-:Y:S02]  /*1550*/  HADD2.F32 R107, -RZ, R84.H0_H0 ;  /* 0x20000054ff6b7230 */ /* 0x000fe40000004100 */
        /* <DEDUP_REMOVED lines=46> */
.L_x_3925:
[----:B------:R-:W-:Y:S05]  /*1840*/  BSYNC B0 ;  /* 0x0000000000007941 */ /* 0x000fea0003800000 */
.L_x_3924:
        /* <DEDUP_REMOVED lines=36> */
.L_x_3927:
[----:B------:R-:W-:Y:S05]  /*1a90*/  BSYNC B0 ;  /* 0x0000000000007941 */ /* 0x000fea0003800000 */
.L_x_3926:
        /* <DEDUP_REMOVED lines=38> */
.L_x_3929:
[----:B------:R-:W-:Y:S05]  /*1d00*/  BSYNC B0 ;  /* 0x0000000000007941 */ /* 0x000fea0003800000 */
.L_x_3928:
        /* <DEDUP_REMOVED lines=36> */
.L_x_3931:
[----:B------:R-:W-:Y:S05]  /*1f50*/  BSYNC B0 ;  /* 0x0000000000007941 */ /* 0x000fea0003800000 */
.L_x_3930:
        /* <DEDUP_REMOVED lines=38> */
.L_x_3933:
[----:B------:R-:W-:Y:S05]  /*21c0*/  BSYNC B0 ;  /* 0x0000000000007941 */ /* 0x000fea0003800000 */
.L_x_3932:
        /* <DEDUP_REMOVED lines=36> */
.L_x_3935:
[----:B------:R-:W-:Y:S05]  /*2410*/  BSYNC B0 ;  /* 0x0000000000007941 */ /* 0x000fea0003800000 */
.L_x_3934:
        /* <DEDUP_REMOVED lines=38> */
.L_x_3937:
[----:B------:R-:W-:Y:S05]  /*2680*/  BSYNC B0 ;  /* 0x0000000000007941 */ /* 0x000fea0003800000 */
.L_x_3936:
[----:B------:R-:W-:Y:S01]  /*2690*/  HADD2.F32 R101, -RZ, R101.H0_H0 ;  /* 0x20000065ff657230 */ /* 0x000fe20000004100 */
[----:B------:R-:W-:Y:S01]  /*26a0*/  BSSY B0, `(.L_x_3938) ;  /* 0x0000024000007945 */ /* 0x000fe20003800000 */
[----:B------:R-:W-:Y:S01]  /*26b0*/  HADD2.F32 R106, -RZ, R97.H0_H0 ;  /* 0x20000061ff6a7230 */ /* 0x000fe20000004100 */
[----:B------:R-:W-:Y:S02]  /*26c0*/  FSETP.GTU.FTZ.AND P4, PT, R104, 20, PT ;  /* 0x41a000006800780b */ /* 0x000fe40003f9c000 */
[----:B------:R-:W-:Y:S01]  /*26d0*/  FADD.FTZ R97, R101, R22 ;  /* 0x0000001665617221 */ /* 0x000fe20000010000 */
        /* <DEDUP_REMOVED lines=32> */
.L_x_3939:
[----:B------:R-:W-:Y:S05]  /*28e0*/  BSYNC B0 ;  /* 0x0000000000007941 */ /* 0x000fea0003800000 */
.L_x_3938:
        /* <DEDUP_REMOVED lines=42> */
.L_x_3941:
[----:B------:R-:W-:Y:S05]  /*2b90*/  BSYNC B0 ;  /* 0x0000000000007941 */ /* 0x000fea0003800000 */
.L_x_3940:
        /* <DEDUP_REMOVED lines=40> */
.L_x_3943:
[----:B------:R-:W-:Y:S05]  /*2e20*/  BSYNC B0 ;  /* 0x0000000000007941 */ /* 0x000fea0003800000 */
.L_x_3942:
        /* <DEDUP_REMOVED lines=46> */
.L_x_3945:
[----:B------:R-:W-:Y:S05]  /*3110*/  BSYNC B0 ;  /* 0x0000000000007941 */ /* 0x000fea0003800000 */
.L_x_3944:
        /* <DEDUP_REMOVED lines=33> */
.L_x_3947:
[----:B------:R-:W-:Y:S05]  /*3330*/  BSYNC B0 ;  /* 0x0000000000007941 */ /* 0x000fea0003800000 */
.L_x_3946:
        /* <DEDUP_REMOVED lines=33> */
.L_x_3949:
[----:B------:R-:W-:Y:S05]  /*3550*/  BSYNC B0 ;  /* 0x0000000000007941 */ /* 0x000fea0003800000 */
.L_x_3948:
        /* <DEDUP_REMOVED lines=33> */
.L_x_3951:
[----:B------:R-:W-:Y:S05]  /*3770*/  BSYNC B0 ;  /* 0x0000000000007941 */ /* 0x000fea0003800000 */
.L_x_3950:
        /* <DEDUP_REMOVED lines=33> */
.L_x_3953:
[----:B------:R-:W-:Y:S05]  /*3990*/  BSYNC B0 ;  /* 0x0000000000007941 */ /* 0x000fea0003800000 */
.L_x_3952:
        /* <DEDUP_REMOVED lines=33> */
.L_x_3955:
[----:B------:R-:W-:Y:S05]  /*3bb0*/  BSYNC B0 ;  /* 0x0000000000007941 */ /* 0x000fea0003800000 */
.L_x_3954:
        /* <DEDUP_REMOVED lines=20> */
[----:B------:R-:W-:Y:S01]  /*3d00*/  FMUL.FTZ R125, R15, R104 ;  /* 0x000000680f7d7220 */ /* 0x000fe20000410000 */
[----:B------:R-:W-:Y:S01]  /*3d10*/  FMUL.FTZ R127, R17, R102 ;  /* 0x00000066117f7220 */ /* 0x000fe20000410000 */
[----:B------:R-:W0:Y:S01]  /*3d20*/  LDC R130, c[0x0][0x21c] ;  /* 0x00008700ff827b82 */ /* 0x000e220000000800 */
[----:B------:R-:W-:Y:S01]  /*3d30*/  ISETP.NE.AND P0, PT, R23, RZ, PT ;  /* 0x000000ff1700720c */ /* 0x000fe20003f05270 */
[----:B------:R-:W-:Y:S01]  /*3d40*/  HFMA2.MMA R136, -RZ, RZ, 0, 0 ;  /* 0x00000000ff887435 */ /* 0x000fe200000001ff */
[----:B------:R-:W-:Y:S01]  /*3d50*/  FMUL.FTZ R108, R108, R89 ;  /* 0x000000596c6c7220 */ /* 0x000fe20000410000 */
[----:B------:R-:W-:Y:S01]  /*3d60*/  FMUL.FTZ R99, R99, R84 ;  /* 0x0000005463637220 */ /* 0x000fe20000410000 */
[----:B------:R-:W-:Y:S01]  /*3d70*/  FMUL.FTZ R129, R95, R82 ;  /* 0x000000525f817220 */ /* 0x000fe20000410000 */
[----:B------:R-:W-:Y:S01]  /*3d80*/  FMUL.FTZ R131, R100, R87 ;  /* 0x0000005764837220 */ /* 0x000fe20000410000 */
[----:B------:R-:W-:Y:S01]  /*3d90*/  FMUL.FTZ R132, R106, R85 ;  /* 0x000000556a847220 */ /* 0x000fe20000410000 */
[----:B------:R-:W1:Y:S01]  /*3da0*/  LDC.64 R12, c[0x0][0x2d0] ;  /* 0x0000b400ff0c7b82 */ /* 0x000e620000000a00 */
[----:B------:R-:W-:Y:S01]  /*3db0*/  FMUL.FTZ R96, R96, R86 ;  /* 0x0000005660607220 */ /* 0x000fe20000410000 */
[----:B------:R-:W-:Y:S01]  /*3dc0*/  FMUL.FTZ R133, R94, R81 ;  /* 0x000000515e857220 */ /* 0x000fe20000410000 */
[----:B------:R-:W-:Y:S01]  /*3dd0*/  FMUL.FTZ R92, R92, R83 ;  /* 0x000000535c5c7220 */ /* 0x000fe20000410000 */
[----:B------:R-:W-:Y:S01]  /*3de0*/  FMUL.FTZ R91, R91, R88 ;  /* 0x000000585b5b7220 */ /* 0x000fe20000410000 */
[----:B------:R-:W-:Y:S01]  /*3df0*/  FMUL.FTZ R134, R101, R98 ;  /* 0x0000006265867220 */ /* 0x000fe20000410000 */
[----:B------:R-:W-:Y:S01]  /*3e00*/  ISETP.EQ.OR P0, PT, R29, RZ, P0 ;  /* 0x000000ff1d00720c */ /* 0x000fe20000702670 */
[----:B------:R-:W-:Y:S01]  /*3e10*/  FMUL.FTZ R110, R110, R103 ;  /* 0x000000676e6e7220 */ /* 0x000fe20000410000 */
[----:B------:R-:W2:Y:S01]  /*3e20*/  LDC.64 R14, c[0x0][0x2d8] ;  /* 0x0000b600ff0e7b82 */ /* 0x000ea20000000a00 */
[----:B------:R-:W-:Y:S01]  /*3e30*/  FMUL.FTZ R112, R112, R97 ;  /* 0x0000006170707220 */ /* 0x000fe20000410000 */
[----:B------:R-:W-:Y:S01]  /*3e40*/  FMUL.FTZ R135, R135, R90 ;  /* 0x0000005a87877220 */ /* 0x000fe20000410000 */
[----:B------:R-:W-:Y:S01]  /*3e50*/  ULDC UR14, c[0x0][0x21c] ;  /* 0x00008700000e7ab9 */ /* 0x000fe20000000800 */
[----:B------:R-:W-:Y:S01]  /*3e60*/  ULDC.64 UR8, c[0x0][0x238] ;  /* 0x00008e0000087ab9 */ /* 0x000fe20000000a00 */
[----:B------:R-:W-:Y:S01]  /*3e70*/  ULDC.64 UR10, c[0x0][0x250] ;  /* 0x00009400000a7ab9 */ /* 0x000fe20000000a00 */
[----:B------:R-:W-:-:S02]  /*3e80*/  ULDC.64 UR12, c[0x0][0x270] ;  /* 0x00009c00000c7ab9 */ /* 0x000fc40000000a00 */
[----:B------:R-:W3:Y:S08]  /*3e90*/  LDC.64 R16, c[0x0][0x2e0] ;  /* 0x0000b800ff107b82 */ /* 0x000ef00000000a00 */
[----:B------:R-:W4:Y:S02]  /*3ea0*/  LDC.64 R18, c[0x0][0x310] ;  /* 0x0000c400ff127b82 */ /* 0x000f240000000a00 */
.L_x_3959:
        /* <DEDUP_REMOVED lines=9> */
[----:B------:R1:W5:Y:S01]  /*3f40*/  LDG.E R100, desc[UR4][R100.64] ;  /* 0x0000000464647981 */ /* 0x000362000c1e1900 */
[----:B------:R-:W-:Y:S02]  /*3f50*/  IMAD.MOV.U32 R95, RZ, RZ, R33 ;  /* 0x000000ffff5f7224 */ /* 0x000fe400078e0021 */
[C---:B------:R-:W-:Y:S01]  /*3f60*/  IMAD R143, R142.reuse, UR10, RZ ;  /* 0x0000000a8e8f7c24 */ /* 0x040fe2000f8e02ff */
[----:B------:R-:W0:Y:S01]  /*3f70*/  S2R R25, SR_TID.X ;  /* 0x0000000000197919 */ /* 0x000e220000002100 */
[----:B------:R-:W-:Y:S02]  /*3f80*/  IMAD R145, R142, UR12, RZ ;  /* 0x0000000c8e917c24 */ /* 0x000fe4000f8e02ff */
[C---:B------:R-:W-:Y:S02]  /*3f90*/  IMAD R143, R136.reuse, UR11, R143 ;  /* 0x0000000b888f7c24 */ /* 0x040fe4000f8e028f */
[----:B------:R-:W-:Y:S01]  /*3fa0*/  IMAD R145, R136, UR13, R145 ;  /* 0x0000000d88917c24 */ /* 0x000fe2000f8e0291 */
[----:B-1----:R-:W-:-:S02]  /*3fb0*/  MOV R101, R35 ;  /* 0x0000002300657202 */ /* 0x002fc40000000f00 */
[-C--:B------:R-:W-:Y:S02]  /*3fc0*/  ISETP.GE.U32.AND P3, PT, R30, R63.reuse, PT ;  /* 0x0000003f1e00720c */ /* 0x080fe40003f66070 */
[-C--:B------:R-:W-:Y:S02]  /*3fd0*/  ISETP.GE.U32.AND P4, PT, R32, R63.reuse, PT ;  /* 0x0000003f2000720c */ /* 0x080fe40003f86070 */
[----:B------:R-:W-:Y:S02]  /*3fe0*/  FSEL R149, R96, RZ, !P3 ;  /* 0x000000ff60957208 */ /* 0x000fe40005800000 */
[----:B------:R-:W-:Y:S02]  /*3ff0*/  ISETP.GE.U32.AND P5, PT, R34, R63, PT ;  /* 0x0000003f2200720c */ /* 0x000fe40003fa6070 */
[----:B------:R-:W-:Y:S02]  /*4000*/  FSEL R150, R131, RZ, !P4 ;  /* 0x000000ff83967208 */ /* 0x000fe40006000000 */
[----:B0-----:R-:W-:-:S04]  /*4010*/  SHF.L.U32 R144, R25, 0x4, RZ ;  /* 0x0000000419907819 */ /* 0x001fc800000006ff */
[----:B------:R-:W-:-:S04]  /*4020*/  ISETP.GE.U32.AND P2, PT, R144, R63, PT ;  /* 0x0000003f9000720c */ /* 0x000fc80003f46070 */
[----:B------:R-:W-:Y:S02]  /*4030*/  FSEL R146, R132, RZ, !P2 ;  /* 0x000000ff84927208 */ /* 0x000fe40005000000 */
[----:B------:R-:W-:Y:S02]  /*4040*/  ISETP.GE.U32.AND P6, PT, R36, R63, PT ;  /* 0x0000003f2400720c */ /* 0x000fe40003fc6070 */
[----:B------:R-:W-:Y:S01]  /*4050*/  FSEL R152, R133, RZ, !P5 ;  /* 0x000000ff85987208 */ /* 0x000fe20006800000 */
[----:B-----5:R-:W-:Y:S01]  /*4060*/  FMUL.FTZ R69, R100, 1.4426950216293334961 ;  /* 0x3fb8aa3b64457820 */ /* 0x020fe20000410000 */
[----:B------:R-:W-:-:S03]  /*4070*/  MOV R100, R6 ;  /* 0x0000000600647202 */ /* 0x000fc60000000f00 */
[C---:B------:R-:W-:Y:S01]  /*4080*/  FMUL.FTZ R94, R69.reuse, R85 ;  /* 0x00000055455e7220 */ /* 0x040fe20000410000 */
[C---:B------:R-:W-:Y:S01]  /*4090*/  FMUL.FTZ R106, R69.reuse, R86 ;  /* 0x00000056456a7220 */ /* 0x040fe20000410000 */
[C---:B------:R-:W-:Y:S01]  /*40a0*/  FMUL.FTZ R107, R69.reuse, R87 ;  /* 0x00000057456b7220 */ /* 0x040fe20000410000 */
[----:B------:R-:W-:Y:S01]  /*40b0*/  IMAD.WIDE.U32 R100, R136, UR12, R100 ;  /* 0x0000000c88647c25 */ /* 0x000fe2000f8e0064 */
[----:B------:R0:W1:Y:S03]  /*40c0*/  MUFU.EX2 R137, R94 ;  /* 0x0000005e00897308 */ /* 0x0000660000000800 */
[C---:B------:R-:W-:Y:S01]  /*40d0*/  FMUL.FTZ R140, R69.reuse, R81 ;  /* 0x00000051458c7220 */ /* 0x040fe20000410000 */
[C---:B------:R-:W-:Y:S01]  /*40e0*/  FMUL.FTZ R141, R69.reuse, R82 ;  /* 0x00000052458d7220 */ /* 0x040fe20000410000 */
[----:B------:R-:W-:-:S03]  /*40f0*/  FMUL.FTZ R142, R69, R83 ;  /* 0x00000053458e7220 */ /* 0x000fc60000410000 */
[----:B------:R2:W5:Y:S01]  /*4100*/  MUFU.EX2 R138, R106 ;  /* 0x0000006a008a7308 */ /* 0x0005620000000800 */
[----:B0-----:R-:W-:-:S05]  /*4110*/  MOV R94, R4 ;  /* 0x00000004005e7202 */ /* 0x001fca0000000f00 */
[----:B------:R-:W-:Y:S02]  /*4120*/  IMAD.WIDE.U32 R94, R136, UR10, R94 ;  /* 0x0000000a885e7c25 */ /* 0x000fe4000f8e005e */
[----:B------:R0:W4:Y:S01]  /*4130*/  MUFU.EX2 R139, R107 ;  /* 0x0000006b008b7308 */ /* 0x0001220000000800 */
[----:B--2---:R-:W-:Y:S02]  /*4140*/  LEA R106, P1, R94, R14, 0x2 ;  /* 0x0000000e5e6a7211 */ /* 0x004fe400078210ff */
[----:B------:R-:W-:-:S05]  /*4150*/  IADD3 R95, R95, R143, RZ ;  /* 0x0000008f5f5f7210 */ /* 0x000fca0007ffe0ff */
[----:B------:R-:W-:Y:S01]  /*4160*/  MUFU.EX2 R140, R140 ;  /* 0x0000008c008c7308 */ /* 0x000fe20000000800 */
[----:B0-----:R-:W-:Y:S02]  /*4170*/  LEA.HI.X R107, R94, R15, R95, 0x2, P1 ;  /* 0x0000000f5e6b7211 */ /* 0x001fe400008f145f */
[----:B------:R-:W-:Y:S01]  /*4180*/  IADD3 R95, R101, R145, RZ ;  /* 0x00000091655f7210 */ /* 0x000fe20007ffe0ff */
[----:B------:R-:W-:Y:S01]  /*4190*/  FMUL.FTZ R101, R69, R84 ;  /* 0x0000005445657220 */ /* 0x000fe20000410000 */
[C---:B---3--:R-:W-:Y:S01]  /*41a0*/  LEA R94, P1, R100.reuse, R16, 0x2 ;  /* 0x00000010645e7211 */ /* 0x048fe200078210ff */
[----:B------:R0:W2:Y:S02]  /*41b0*/  LDG.E R145, desc[UR4][R106.64] ;  /* 0x000000046a917981 */ /* 0x0000a4000c1e1900 */
[----:B------:R-:W-:Y:S01]  /*41c0*/  MUFU.EX2 R141, R141 ;  /* 0x0000008d008d7308 */ /* 0x000fe20000000800 */
[----:B------:R-:W-:-:S07]  /*41d0*/  LEA.HI.X R95, R100, R17, R95, 0x2, P1 ;  /* 0x00000011645f7211 */ /* 0x000fce00008f145f */
[----:B------:R-:W3:Y:S01]  /*41e0*/  MUFU.EX2 R101, R101 ;  /* 0x0000006500657308 */ /* 0x000ee20000000800 */
[----:B------:R-:W-:Y:S01]  /*41f0*/  FMUL.FTZ R100, R69, R88 ;  /* 0x0000005845647220 */ /* 0x000fe20000410000 */
[----:B-1----:R-:W-:Y:S01]  /*4200*/  FSEL R147, R137, 1, !P2 ;  /* 0x3f80000089937808 */ /* 0x002fe20005000000 */
[----:B------:R1:W2:Y:S01]  /*4210*/  LDG.E R144, desc[UR4][R94.64] ;  /* 0x000000045e907981 */ /* 0x0002a2000c1e1900 */
[----:B------:R-:W-:Y:S02]  /*4220*/  ISETP.GE.U32.AND P2, PT, R38, R63, PT ;  /* 0x0000003f2600720c */ /* 0x000fe40003f46070 */
[----:B-----5:R-:W-:Y:S02]  /*4230*/  FSEL R148, R138, 1, !P3 ;  /* 0x3f8000008a947808 */ /* 0x020fe40005800000 */
[----:B------:R-:W5:Y:S01]  /*4240*/  MUFU.EX2 R142, R142 ;  /* 0x0000008e008e7308 */ /* 0x000f620000000800 */
[----:B----4-:R-:W-:Y:S01]  /*4250*/  FSEL R151, R139, 1, !P4 ;  /* 0x3f8000008b977808 */ /* 0x010fe20006000000 */
[----:B------:R-:W-:Y:S01]  /*4260*/  FMUL.FTZ R143, R69, R89 ;  /* 0x00000059458f7220 */ /* 0x000fe20000410000 */
[----:B0-----:R-:W-:Y:S01]  /*4270*/  FMUL.FTZ R107, R147, R148 ;  /* 0x00000094936b7220 */ /* 0x001fe20000410000 */
[----:B-1----:R-:W-:-:S04]  /*4280*/  FMUL.FTZ R94, R69, R98 ;  /* 0x00000062455e7220 */ /* 0x002fc80000410000 */
[----:B------:R-:W0:Y:S01]  /*4290*/  MUFU.EX2 R100, R100 ;  /* 0x0000006400647308 */ /* 0x000e220000000800 */
[----:B---3--:R-:W-:Y:S01]  /*42a0*/  FSEL R157, R101, 1, !P2 ;  /* 0x3f800000659d7808 */ /* 0x008fe20005000000 */
[----:B------:R-:W-:Y:S01]  /*42b0*/  FFMA.FTZ R101, R146, R148, R149 ;  /* 0x0000009492657223 */ /* 0x000fe20000010095 */
[----:B------:R-:W-:Y:S01]  /*42c0*/  FSEL R153, R140, 1, !P5 ;  /* 0x3f8000008c997808 */ /* 0x000fe20006800000 */
[C---:B------:R-:W-:Y:S02]  /*42d0*/  FMUL.FTZ R107, R151.reuse, R107 ;  /* 0x0000006b976b7220 */ /* 0x040fe40000410000 */
[----:B------:R-:W-:Y:S01]  /*42e0*/  FFMA.FTZ R101, R151, R101, R150 ;  /* 0x0000006597657223 */ /* 0x000fe20000010096 */
[----:B------:R-:W-:Y:S01]  /*42f0*/  ISETP.GE.U32.AND P1, PT, R37, R63, PT ;  /* 0x0000003f2500720c */ /* 0x000fe20003f26070 */
[----:B------:R-:W1:Y:S01]  /*4300*/  MUFU.EX2 R143, R143 ;  /* 0x0000008f008f7308 */ /* 0x000e620000000800 */
[----:B------:R-:W-:Y:S01]  /*4310*/  FSEL R140, R129, RZ, !P6 ;  /* 0x000000ff818c7208 */ /* 0x000fe20007000000 */
[----:B------:R-:W-:Y:S01]  /*4320*/  FMUL.FTZ R95, R69, R102 ;  /* 0x00000066455f7220 */ /* 0x000fe20000410000 */
[----:B------:R-:W-:Y:S01]  /*4330*/  FSEL R141, R141, 1, !P6 ;  /* 0x3f8000008d8d7808 */ /* 0x000fe20007000000 */
[C---:B------:R-:W-:Y:S01]  /*4340*/  FFMA.FTZ R137, R153.reuse, R101, R152 ;  /* 0x0000006599897223 */ /* 0x040fe20000010098 */
[----:B------:R-:W-:-:S03]  /*4350*/  FMUL.FTZ R107, R153, R107 ;  /* 0x0000006b996b7220 */ /* 0x000fc60000410000 */
[----:B------:R-:W3:Y:S01]  /*4360*/  MUFU.EX2 R94, R94 ;  /* 0x0000005e005e7308 */ /* 0x000ee20000000800 */
[----:B------:R-:W-:Y:S01]  /*4370*/  ISETP.GE.U32.AND P3, PT, R39, R63, PT ;  /* 0x0000003f2700720c */ /* 0x000fe20003f66070 */
[----:B------:R-:W-:Y:S01]  /*4380*/  FMUL.FTZ R106, R69, R103 ;  /* 0x00000067456a7220 */ /* 0x000fe20000410000 */
[----:B------:R-:W-:Y:S01]  /*4390*/  FSEL R154, R92, RZ, !P1 ;  /* 0x000000ff5c9a7208 */ /* 0x000fe20004800000 */
[C---:B------:R-:W-:Y:S01]  /*43a0*/  FFMA.FTZ R137, R141.reuse, R137, R140 ;  /* 0x000000898d897223 */ /* 0x040fe2000001008c */
[----:B-----5:R-:W-:Y:S01]  /*43b0*/  FSEL R155, R142, 1, !P1 ;  /* 0x3f8000008e9b7808 */ /* 0x020fe20004800000 */
[----:B------:R-:W-:Y:S01]  /*43c0*/  FMUL.FTZ R107, R141, R107 ;  /* 0x0000006b8d6b7220 */ /* 0x000fe20000410000 */
[----:B------:R-:W-:Y:S01]  /*43d0*/  FSEL R142, R99, RZ, !P2 ;  /* 0x000000ff638e7208 */ /* 0x000fe20005000000 */
[----:B------:R-:W4:Y:S01]  /*43e0*/  MUFU.EX2 R95, R95 ;  /* 0x0000005f005f7308 */ /* 0x000f220000000800 */
[----:B0-----:R-:W-:Y:S01]  /*43f0*/  FSEL R159, R100, 1, !P3 ;  /* 0x3f800000649f7808 */ /* 0x001fe20005800000 */
[----:B------:R-:W-:Y:S01]  /*4400*/  FMUL.FTZ R100, R69, R104 ;  /* 0x0000006845647220 */ /* 0x000fe20000410000 */
[C---:B------:R-:W-:Y:S01]  /*4410*/  FFMA.FTZ R137, R155.reuse, R137, R154 ;  /* 0x000000899b897223 */ /* 0x040fe2000001009a */
[----:B------:R-:W-:Y:S01]  /*4420*/  FMUL.FTZ R107, R155, R107 ;  /* 0x0000006b9b6b7220 */ /* 0x000fe20000410000 */
[----:B------:R-:W-:Y:S01]  /*4430*/  ISETP.GE.U32.AND P4, PT, R40, R63, PT ;  /* 0x0000003f2800720c */ /* 0x000fe20003f86070 */
[----:B------:R-:W-:Y:S01]  /*4440*/  FMUL.FTZ R101, R69, R97 ;  /* 0x0000006145657220 */ /* 0x000fe20000410000 */
[----:B------:R-:W-:Y:S01]  /*4450*/  ISETP.GE.U32.AND P5, PT, R41, R63, PT ;  /* 0x0000003f2900720c */ /* 0x000fe20003fa6070 */
[----:B------:R-:W0:Y:S01]  /*4460*/  MUFU.EX2 R106, R106 ;  /* 0x0000006a006a7308 */ /* 0x000e220000000800 */
[----:B------:R-:W-:Y:S01]  /*4470*/  FSEL R156, R91, RZ, !P3 ;  /* 0x000000ff5b9c7208 */ /* 0x000fe20005800000 */
[C---:B------:R-:W-:Y:S01]  /*4480*/  FFMA.FTZ R137, R157.reuse, R137, R142 ;  /* 0x000000899d897223 */ /* 0x040fe2000001008e */
[----:B------:R-:W-:Y:S01]  /*4490*/  FMUL.FTZ R107, R157, R107 ;  /* 0x0000006b9d6b7220 */ /* 0x000fe20000410000 */
[----:B------:R-:W-:-:S02]  /*44a0*/  FSEL R158, R108, RZ, !P4 ;  /* 0x000000ff6c9e7208 */ /* 0x000fc40006000000 */
[----:B-1----:R-:W-:Y:S02]  /*44b0*/  FSEL R143, R143, 1, !P4 ;  /* 0x3f8000008f8f7808 */ /* 0x002fe40006000000 */
[----:B------:R-:W1:Y:S01]  /*44c0*/  MUFU.EX2 R100, R100 ;  /* 0x0000006400647308 */ /* 0x000e620000000800 */
[----:B---3--:R-:W-:Y:S01]  /*44d0*/  FSEL R161, R94, 1, !P5 ;  /* 0x3f8000005ea17808 */ /* 0x008fe20006800000 */
[----:B------:R-:W-:Y:S01]  /*44e0*/  FMUL.FTZ R94, R69, R93 ;  /* 0x0000005d455e7220 */ /* 0x000fe20000410000 */
[C---:B------:R-:W-:Y:S01]  /*44f0*/  FFMA.FTZ R137, R159.reuse, R137, R156 ;  /* 0x000000899f897223 */ /* 0x040fe2000001009c */
[----:B------:R-:W-:Y:S01]  /*4500*/  FMUL.FTZ R107, R159, R107 ;  /* 0x0000006b9f6b7220 */ /* 0x000fe20000410000 */
[----:B------:R-:W-:Y:S01]  /*4510*/  ISETP.GE.U32.AND P6, PT, R42, R63, PT ;  /* 0x0000003f2a00720c */ /* 0x000fe20003fc6070 */
[----:B------:R-:W-:Y:S01]  /*4520*/  FMUL.FTZ R69, R69, R90 ;  /* 0x0000005a45457220 */ /* 0x000fe20000410000 */
[----:B------:R-:W-:Y:S01]  /*4530*/  FSEL R160, R134, RZ, !P5 ;  /* 0x000000ff86a07208 */ /* 0x000fe20006800000 */
[----:B------:R-:W3:Y:S01]  /*4540*/  MUFU.EX2 R101, R101 ;  /* 0x0000006500657308 */ /* 0x000ee20000000800 */
[C---:B------:R-:W-:Y:S01]  /*4550*/  FFMA.FTZ R137, R143.reuse, R137, R158 ;  /* 0x000000898f897223 */ /* 0x040fe2000001009e */
[----:B------:R-:W-:Y:S01]  /*4560*/  FMUL.FTZ R107, R143, R107 ;  /* 0x0000006b8f6b7220 */ /* 0x000fe20000410000 */
[----:B------:R-:W-:-:S02]  /*4570*/  ISETP.GE.U32.AND P1, PT, R43, R63, PT ;  /* 0x0000003f2b00720c */ /* 0x000fc40003f26070 */
[----:B------:R-:W-:Y:S01]  /*4580*/  FSEL R162, R127, RZ, !P6 ;  /* 0x000000ff7fa27208 */ /* 0x000fe20007000000 */
[----:B------:R-:W-:Y:S01]  /*4590*/  FFMA.FTZ R137, R161, R137, R160 ;  /* 0x00000089a1897223 */ /* 0x000fe200000100a0 */
[----:B----4-:R-:W-:Y:S01]  /*45a0*/  FSEL R163, R95, 1, !P6 ;  /* 0x3f8000005fa37808 */ /* 0x010fe20007000000 */
[----:B------:R-:W4:Y:S01]  /*45b0*/  MUFU.EX2 R94, R94 ;  /* 0x0000005e005e7308 */ /* 0x000f220000000800 */
[----:B------:R-:W-:Y:S01]  /*45c0*/  FMUL.FTZ R107, R161, R107 ;  /* 0x0000006ba16b7220 */ /* 0x000fe20000410000 */
[----:B------:R-:W-:Y:S02]  /*45d0*/  ISETP.GE.U32.AND P2, PT, R44, R63, PT ;  /* 0x0000003f2c00720c */ /* 0x000fe40003f46070 */
[----:B------:R-:W-:Y:S01]  /*45e0*/  FSEL R164, R110, RZ, !P1 ;  /* 0x000000ff6ea47208 */ /* 0x000fe20004800000 */
[C---:B------:R-:W-:Y:S01]  /*45f0*/  FFMA.FTZ R137, R163.reuse, R137, R162 ;  /* 0x00000089a3897223 */ /* 0x040fe200000100a2 */
[----:B0-----:R-:W-:Y:S02]  /*4600*/  FSEL R165, R106, 1, !P1 ;  /* 0x3f8000006aa57808 */ /* 0x001fe40004800000 */
[----:B------:R-:W0:Y:S01]  /*4610*/  MUFU.EX2 R69, R69 ;  /* 0x0000004500457308 */ /* 0x000e220000000800 */
[----:B------:R-:W-:Y:S01]  /*4620*/  FMUL.FTZ R107, R163, R107 ;  /* 0x0000006ba36b7220 */ /* 0x000fe20000410000 */
[----:B------:R-:W-:Y:S01]  /*4630*/  ISETP.GE.U32.AND P3, PT, R45, R63, PT ;  /* 0x0000003f2d00720c */ /* 0x000fe20003f66070 */
[----:B------:R-:W-:Y:S01]  /*4640*/  FFMA.FTZ R137, R165, R137, R164 ;  /* 0x00000089a5897223 */ /* 0x000fe200000100a4 */
[----:B------:R-:W-:-:S02]  /*4650*/  FSEL R166, R125, RZ, !P2 ;  /* 0x000000ff7da67208 */ /* 0x000fc40005000000 */
[----:B-1----:R-:W-:Y:S01]  /*4660*/  FSEL R167, R100, 1, !P2 ;  /* 0x3f80000064a77808 */ /* 0x002fe20005000000 */
[----:B------:R-:W-:Y:S01]  /*4670*/  FMUL.FTZ R107, R165, R107 ;  /* 0x0000006ba56b7220 */ /* 0x000fe20000410000 */
[----:B------:R-:W-:Y:S02]  /*4680*/  ISETP.GE.U32.AND P4, PT, R46, R63, PT ;  /* 0x0000003f2e00720c */ /* 0x000fe40003f86070 */
[----:B------:R-:W-:Y:S01]  /*4690*/  FSEL R168, R112, RZ, !P3 ;  /* 0x000000ff70a87208 */ /* 0x000fe20005800000 */
[----:B------:R-:W-:Y:S01]  /*46a0*/  FFMA.FTZ R137, R167, R137, R166 ;  /* 0x00000089a7897223 */ /* 0x000fe200000100a6 */
[----:B---3--:R-:W-:Y:S01]  /*46b0*/  FSEL R169, R101, 1, !P3 ;  /* 0x3f80000065a97808 */ /* 0x008fe20005800000 */
[----:B------:R-:W-:Y:S01]  /*46c0*/  FMUL.FTZ R107, R167, R107 ;  /* 0x0000006ba76b7220 */ /* 0x000fe20000410000 */
[----:B------:R-:W-:Y:S02]  /*46d0*/  ISETP.GE.U32.AND P5, PT, R47, R63, PT ;  /* 0x0000003f2f00720c */ /* 0x000fe40003fa6070 */
[----:B------:R-:W-:Y:S01]  /*46e0*/  FSEL R170, R123, RZ, !P4 ;  /* 0x000000ff7baa7208 */ /* 0x000fe20006000000 */
[C---:B------:R-:W-:Y:S01]  /*46f0*/  FFMA.FTZ R137, R169.reuse, R137, R168 ;  /* 0x00000089a9897223 */ /* 0x040fe200000100a8 */
[----:B----4-:R-:W-:Y:S01]  /*4700*/  FSEL R171, R94, 1, !P4 ;  /* 0x3f8000005eab7808 */ /* 0x010fe20006000000 */
        /* <DEDUP_REMOVED lines=20> */
[----:B------:R-:W3:-:S12]  /*4850*/  S2R R106, SR_CgaCtaId ;  /* 0x00000000006a7919 */ /* 0x000ed80000008800 */
[C---:B0-----:R-:W-:Y:S01]  /*4860*/  @P1 FFMA.FTZ R95, R94.reuse, R100, R95 ;  /* 0x000000645e5f1223 */ /* 0x041fe2000001005f */
[----:B-1----:R-:W-:-:S04]  /*4870*/  @P1 FMUL.FTZ R94, R94, R69 ;  /* 0x000000455e5e1220 */ /* 0x002fc80000410000 */
[----:B------:R-:W0:Y:S04]  /*4880*/  SHFL.UP PT, R137, R95, 0x8, RZ ;  /* 0x050000005f897989 */ /* 0x000e2800000e00ff */
[----:B------:R-:W1:Y:S01]  /*4890*/  SHFL.UP PT, R107, R94, 0x8, RZ ;  /* 0x050000005e6b7989 */ /* 0x000e6200000e00ff */
[----:B------:R-:W-:Y:S02]  /*48a0*/  ISETP.GE.AND P1, PT, R28, 0x8, PT ;  /* 0x000000081c00780c */ /* 0x000fe40003f26270 */
[----:B------:R-:W-:Y:S01]  /*48b0*/  MOV R69, 0x400 ;  /* 0x0000040000457802 */ /* 0x000fe20000000f00 */
[----:B------:R-:W-:-:S03]  /*48c0*/  IMAD.MOV.U32 R101, RZ, RZ, RZ ;  /* 0x000000ffff657224 */ /* 0x000fc600078e00ff */
[----:B---3--:R-:W-:-:S07]  /*48d0*/  LEA R69, R106, R69, 0x18 ;  /* 0x000000456a457211 */ /* 0x008fce00078ec0ff */
[C---:B0-----:R-:W-:Y:S01]  /*48e0*/  @P1 FFMA.FTZ R95, R94.reuse, R137, R95 ;  /* 0x000000895e5f1223 */ /* 0x041fe2000001005f */
[----:B-1----:R-:W-:-:S04]  /*48f0*/  @P1 FMUL.FTZ R94, R94, R107 ;  /* 0x0000006b5e5e1220 */ /* 0x002fc80000410000 */
[----:B------:R-:W0:Y:S04]  /*4900*/  SHFL.UP PT, R137, R95, 0x10, RZ ;  /* 0x060000005f897989 */ /* 0x000e2800000e00ff */
[----:B------:R-:W1:Y:S01]  /*4910*/  SHFL.UP PT, R107, R94, 0x10, RZ ;  /* 0x060000005e6b7989 */ /* 0x000e6200000e00ff */
[----:B------:R-:W-:Y:S02]  /*4920*/  MOV R100, 0x3f800000 ;  /* 0x3f80000000647802 */ /* 0x000fe40000000f00 */
[----:B------:R-:W-:Y:S02]  /*4930*/  @!P0 LEA R106, R136, R69, 0x3 ;  /* 0x00000045886a8211 */ /* 0x000fe400078e18ff */
[----:B------:R-:W-:-:S03]  /*4940*/  ISETP.GE.AND P1, PT, R28, 0x10, PT ;  /* 0x000000101c00780c */ /* 0x000fc60003f26270 */
[----:B------:R-:W3:Y:S01]  /*4950*/  @!P0 LDS.64 R100, [R106+0x450] ;  /* 0x000450006a648984 */ /* 0x000ee20000000a00 */
[----:B------:R-:W-:-:S09]  /*4960*/  ISETP.NE.AND P2, PT, R28, 0x1f, PT ;  /* 0x0000001f1c00780c */ /* 0x000fd20003f45270 */
[C---:B0-----:R-:W-:Y:S01]  /*4970*/  @P1 FFMA.FTZ R95, R94.reuse, R137, R95 ;  /* 0x000000895e5f1223 */ /* 0x041fe2000001005f */
[----:B-1----:R-:W-:-:S05]  /*4980*/  @P1 FMUL.FTZ R94, R94, R107 ;  /* 0x0000006b5e5e1220 */ /* 0x002fca0000410000 */
[----:B------:R-:W-:Y:S01]  /*4990*/  @!P2 STS.64 [R69+0x430], R94 ;  /* 0x0004305e4500a388 */ /* 0x000fe20000000a00 */
[----:B------:R-:W-:Y:S01]  /*49a0*/  BAR.SYNC.DEFER_BLOCKING 0x0 ;  /* 0x0000000000007b1d */ /* 0x000fe20000010000 */
[----:B------:R-:W-:-:S13]  /*49b0*/  ISETP.NE.AND P3, PT, R28, RZ, PT ;  /* 0x000000ff1c00720c */ /* 0x000fda0003f65270 */
[----:B---3--:R-:W-:Y:S04]  /*49c0*/  @!P3 STS.64 [R69+0x440], R100 ;  /* 0x000440644500b388 */ /* 0x008fe80000000a00 */
[----:B------:R-:W-:Y:S01]  /*49d0*/  LDS.64 R106, [R69+0x430] ;  /* 0x00043000456a7984 */ /* 0x000fe20000000a00 */
[----:B------:R-:W-:Y:S06]  /*49e0*/  BAR.SYNC.DEFER_BLOCKING 0x0 ;  /* 0x0000000000007b1d */ /* 0x000fec0000010000 */
[----:B------:R-:W0:Y:S04]  /*49f0*/  SHFL.UP PT, R139, R95, 0x1, RZ ;  /* 0x042000005f8b7989 */ /* 0x000e2800000e00ff */
[----:B------:R-:W1:Y:S04]  /*4a00*/  SHFL.UP PT, R137, R94, 0x1, RZ ;  /* 0x042000005e897989 */ /* 0x000e6800000e00ff */
[----:B------:R-:W3:Y:S01]  /*4a10*/  LDS R138, [R69+0x444] ;  /* 0x00044400458a7984 */ /* 0x000ee20000000800 */
[----:B------:R-:W-:-:S02]  /*4a20*/  ISETP.NE.AND P1, PT, R25, RZ, PT ;  /* 0x000000ff1900720c */ /* 0x000fc40003f25270 */
[----:B0-----:R-:W-:Y:S02]  /*4a30*/  @!P3 MOV R139, R101 ;  /* 0x00000065008bb202 */ /* 0x001fe40000000f00 */
[----:B-1----:R-:W-:-:S09]  /*4a40*/  @!P3 MOV R137, R100 ;  /* 0x000000640089b202 */ /* 0x002fd20000000f00 */
[----:B---3--:R-:W-:-:S04]  /*4a50*/  @P1 FFMA.FTZ R139, R138, R137, R139 ;  /* 0x000000898a8b1223 */ /* 0x008fc8000001008b */
[----:B------:R-:W-:-:S04]  /*4a60*/  FFMA.FTZ R139, R147, R139, R146 ;  /* 0x0000008b938b7223 */ /* 0x000fc80000010092 */
[----:B------:R-:W-:-:S04]  /*4a70*/  FFMA.FTZ R148, R148, R139, R149 ;  /* 0x0000008b94947223 */ /* 0x000fc80000010095 */
[----:B------:R-:W-:-:S04]  /*4a80*/  FFMA.FTZ R151, R151, R148, R150 ;  /* 0x0000009497977223 */ /* 0x000fc80000010096 */
[----:B------:R-:W-:-:S04]  /*4a90*/  FFMA.FTZ R152, R153, R151, R152 ;  /* 0x0000009799987223 */ /* 0x000fc80000010098 */
[----:B------:R-:W-:-:S04]  /*4aa0*/  FFMA.FTZ R141, R141, R152, R140 ;  /* 0x000000988d8d7223 */ /* 0x000fc8000001008c */
[----:B------:R-:W-:Y:S01]  /*4ab0*/  FFMA.FTZ R154, R155, R141, R154 ;  /* 0x0000008d9b9a7223 */ /* 0x000fe2000001009a */
[----:B------:R-:W-:-:S03]  /*4ac0*/  ISETP.NE.AND P1, PT, R25, RZ, PT ;  /* 0x000000ff1900720c */ /* 0x000fc60003f25270 */
[----:B------:R-:W-:-:S04]  /*4ad0*/  FFMA.FTZ R142, R157, R154, R142 ;  /* 0x0000009a9d8e7223 */ /* 0x000fc8000001008e */
[----:B------:R-:W-:-:S04]  /*4ae0*/  FFMA.FTZ R159, R159, R142, R156 ;  /* 0x0000008e9f9f7223 */ /* 0x000fc8000001009c */
[----:B------:R-:W-:Y:S01]  /*4af0*/  FFMA.FTZ R158, R143, R159, R158 ;  /* 0x0000009f8f9e7223 */ /* 0x000fe2000001009e */
[----:B------:R-:W-:Y:S03]  /*4b00*/  BSSY B0, `(.L_x_3957) ;  /* 0x0000010000007945 */ /* 0x000fe60003800000 */
[----:B------:R-:W-:Y:S01]  /*4b10*/  FFMA.FTZ R161, R161, R158, R160 ;  /* 0x0000009ea1a17223 */ /* 0x000fe200000100a0 */
[----:B------:R-:W-:Y:S01]  /*4b20*/  FFMA.FTZ R107, R106, R101, R107 ;  /* 0x000000656a6b7223 */ /* 0x000fe2000001006b */
[----:B--2---:R-:W-:Y:S01]  /*4b30*/  FMUL.FTZ R145, R144, R145 ;  /* 0x0000009190917220 */ /* 0x004fe20000410000 */
[----:B------:R-:W-:Y:S01]  /*4b40*/  FMUL.FTZ R106, R106, R100 ;  /* 0x000000646a6a7220 */ /* 0x000fe20000410000 */
        /* <DEDUP_REMOVED lines=8> */
[----:B------:R-:W-:-:S04]  /*4bd0*/  LEA R94, P1, R95, R18, 0x3 ;  /* 0x000000125f5e7211 */ /* 0x000fc800078218ff */
[----:B------:R-:W-:-:S05]  /*4be0*/  LEA.HI.X R95, R95, R19, R100, 0x3, P1 ;  /* 0x000000135f5f7211 */ /* 0x000fca00008f1c64 */
[----:B------:R0:W-:Y:S04]  /*4bf0*/  STG.E.64 desc[UR4][R94.64], R106 ;  /* 0x0000006a5e007986 */ /* 0x0001e8000c101b04 */
.L_x_3958:
[----:B------:R-:W-:Y:S05]  /*4c00*/  BSYNC B0 ;  /* 0x0000000000007941 */ /* 0x000fea0003800000 */
.L_x_3957:
[----:B------:R-:W-:Y:S01]  /*4c10*/  FFMA.FTZ R164, R165, R163, R164 ;  /* 0x000000a3a5a47223 */ /* 0x000fe200000100a4 */
[----:B------:R-:W-:Y:S02]  /*4c20*/  VIADD R136, R136, 0x1 ;  /* 0x0000000188887836 */ /* 0x000fe40000000000 */
[C---:B------:R-:W-:Y:S01]  /*4c30*/  FFMA.FTZ R128, R145.reuse, R139, R128 ;  /* 0x0000008b91807223 */ /* 0x040fe20000010080 */
[----:B------:R-:W-:Y:S01]  /*4c40*/  FFMA.FTZ R121, R145, R148, R121 ;  /* 0x0000009491797223 */ /* 0x000fe20000010079 */
[----:B------:R-:W-:Y:S01]  /*4c50*/  FFMA.FTZ R166, R167, R164, R166 ;  /* 0x000000a4a7a67223 */ /* 0x000fe200000100a6 */
[C---:B------:R-:W-:Y:S01]  /*4c60*/  FFMA.FTZ R126, R145.reuse, R151, R126 ;  /* 0x00000097917e7223 */ /* 0x040fe2000001007e */
[----:B------:R-:W-:Y:S01]  /*4c70*/  ISETP.GE.AND P1, PT, R136, UR14, PT ;  /* 0x0000000e88007c0c */ /* 0x000fe2000bf26270 */
[----:B------:R-:W-:Y:S01]  /*4c80*/  FFMA.FTZ R119, R145, R152, R119 ;  /* 0x0000009891777223 */ /* 0x000fe20000010077 */
[----:B------:R-:W-:Y:S01]  /*4c90*/  FFMA.FTZ R169, R169, R166, R168 ;  /* 0x000000a6a9a97223 */ /* 0x000fe200000100a8 */
[C---:B------:R-:W-:Y:S01]  /*4ca0*/  FFMA.FTZ R124, R145.reuse, R141, R124 ;  /* 0x0000008d917c7223 */ /* 0x040fe2000001007c */
[C---:B------:R-:W-:Y:S01]  /*4cb0*/  FFMA.FTZ R109, R145.reuse, R154, R109 ;  /* 0x0000009a916d7223 */ /* 0x040fe2000001006d */
        /* <DEDUP_REMOVED lines=8> */
[C---:B------:R-:W-:Y:S01]  /*4d40*/  FFMA.FTZ R113, R145.reuse, R166, R113 ;  /* 0x000000a691717223 */ /* 0x040fe20000010071 */
[C---:B------:R-:W-:Y:S01]  /*4d50*/  FFMA.FTZ R118, R145.reuse, R169, R118 ;  /* 0x000000a991767223 */ /* 0x040fe20000010076 */
[C---:B------:R-:W-:Y:S01]  /*4d60*/  FFMA.FTZ R111, R145.reuse, R170, R111 ;  /* 0x000000aa916f7223 */ /* 0x040fe2000001006f */
[----:B------:R-:W-:Y:S01]  /*4d70*/  FFMA.FTZ R116, R145, R173, R116 ;  /* 0x000000ad91747223 */ /* 0x000fe20000010074 */
[----:B------:R-:W-:Y:S06]  /*4d80*/  @!P1 BRA `(.L_x_3959) ;  /* 0xfffffff000489947 */ /* 0x000fec000383ffff */
.L_x_3956:
[----:B------:R-:W-:Y:S01]  /*4d90*/  ISETP.NE.AND P0, PT, R25, RZ, PT ;  /* 0x000000ff1900720c */ /* 0x000fe20003f05270 */
[----:B------:R-:W-:Y:S01]  /*4da0*/  BAR.SYNC.DEFER_BLOCKING 0x0 ;  /* 0x0000000000007b1d */ /* 0x000fe20000010000 */
[----:B------:R-:W-:Y:S02]  /*4db0*/  F2FP.F16.F32.PACK_AB R121, R121, R128 ;  /* 0x000000807979723e */ /* 0x000fe400000000ff */
[----:B------:R-:W-:Y:S02]  /*4dc0*/  F2FP.F16.F32.PACK_AB R119, R119, R126 ;  /* 0x0000007e7777723e */ /* 0x000fe400000000ff */
[----:B------:R-:W-:Y:S01]  /*4dd0*/  F2FP.F16.F32.PACK_AB R109, R109, R124 ;  /* 0x0000007c6d6d723e */ /* 0x000fe200000000ff */
[----:B------:R-:W-:Y:S01]  /*4de0*/  BSSY B0, `(.L_x_3960) ;  /* 0x000004b000007945 */ /* 0x000fe20003800000 */
[----:B------:R-:W-:Y:S02]  /*4df0*/  F2FP.F16.F32.PACK_AB R117, R122, R117 ;  /* 0x000000757a75723e */ /* 0x000fe400000000ff */
[----:B------:R-:W-:-:S02]  /*4e00*/  PRMT R12, R121, 0x7632, R12 ;  /* 0x00007632790c7816 */ /* 0x000fc4000000000c */
[----:B------:R-:W-:Y:S01]  /*4e10*/  PRMT R13, R119, 0x7632, R13 ;  /* 0x00007632770d7816 */ /* 0x000fe2000000000d */
[----:B------:R-:W1:Y:S01]  /*4e20*/  @!P0 LDC R14, c[0x0][0x218] ;  /* 0x00008600ff0e8b82 */ /* 0x000e620000000800 */
[----:B------:R-:W-:Y:S02]  /*4e30*/  PRMT R15, R109, 0x7632, R15 ;  /* 0x000076326d0f7816 */ /* 0x000fe4000000000f */
[----:B------:R-:W-:Y:S02]  /*4e40*/  PRMT R16, R117, 0x7632, R16 ;  /* 0x0000763275107816 */ /* 0x000fe40000000010 */
[----:B------:R-:W-:Y:S02]  /*4e50*/  F2FP.F16.F32.PACK_AB R115, R120, R115 ;  /* 0x000000737873723e */ /* 0x000fe400000000ff */
[----:B------:R-:W-:Y:S02]  /*4e60*/  F2FP.F16.F32.PACK_AB R105, R105, R114 ;  /* 0x000000726969723e */ /* 0x000fe400000000ff */
[----:B------:R-:W-:-:S02]  /*4e70*/  F2FP.F16.F32.PACK_AB R113, R118, R113 ;  /* 0x000000717671723e */ /* 0x000fc400000000ff */
[----:B------:R-:W-:Y:S01]  /*4e80*/  F2FP.F16.F32.PACK_AB R111, R116, R111 ;  /* 0x0000006f746f723e */ /* 0x000fe200000000ff */
[----:B------:R2:W-:Y:S03]  /*4e90*/  STS.U16 [R80+0x2], R12 ;  /* 0x0000020c50007388 */ /* 0x0005e60000000400 */
[----:B------:R-:W-:Y:S01]  /*4ea0*/  PRMT R17, R111, 0x7632, R17 ;  /* 0x000076326f117816 */ /* 0x000fe20000000011 */
[----:B------:R3:W-:Y:S04]  /*4eb0*/  STS.U16 [R80+0x6], R13 ;  /* 0x0000060d50007388 */ /* 0x0007e80000000400 */
[----:B------:R4:W-:Y:S01]  /*4ec0*/  STS.U16 [R80+0xa], R15 ;  /* 0x00000a0f50007388 */ /* 0x0009e20000000400 */
[----:B--2---:R-:W-:-:S03]  /*4ed0*/  LEA.HI.SX32 R12, R28, R28, 0x1b ;  /* 0x0000001c1c0c7211 */ /* 0x004fc600078fdaff */
[----:B------:R2:W-:Y:S01]  /*4ee0*/  STS.U16 [R80+0xe], R16 ;  /* 0x00000e1050007388 */ /* 0x0005e20000000400 */
[----:B-1----:R-:W-:Y:S01]  /*4ef0*/  @!P0 IMAD R18, R29, -0x200, R14 ;  /* 0xfffffe001d128824 */ /* 0x002fe200078e020e */
[----:B---3--:R-:W-:Y:S02]  /*4f00*/  PRMT R13, R115, 0x7632, R13 ;  /* 0x00007632730d7816 */ /* 0x008fe4000000000d */
[----:B------:R-:W-:Y:S01]  /*4f10*/  LEA R19, R12, R69, 0x1 ;  /* 0x000000450c137211 */ /* 0x000fe200078e08ff */
[----:B------:R-:W-:Y:S01]  /*4f20*/  STS.U16 [R80], R121 ;  /* 0x0000007950007388 */ /* 0x000fe20000000400 */
[----:B----4-:R-:W-:-:S03]  /*4f30*/  PRMT R15, R105, 0x7632, R15 ;  /* 0x00007632690f7816 */ /* 0x010fc6000000000f */
        /* <DEDUP_REMOVED lines=14> */
[----:B-1----:R-:W1:Y:S03]  /*5020*/  LDC.64 R16, c[0x0][0x2b0] ;  /* 0x0000ac00ff107b82 */ /* 0x002e660000000a00 */
[----:B------:R-:W-:Y:S04]  /*5030*/  LDS.U16 R65, [R65+0x80] ;  /* 0x0000800041417984 */ /* 0x000fe80000000400 */
[----:B------:R-:W-:Y:S04]  /*5040*/  LDS.U16 R81, [R66+0xc0] ;  /* 0x0000c00042517984 */ /* 0x000fe80000000400 */
[----:B------:R-:W-:Y:S04]  /*5050*/  LDS.U16 R67, [R67+0x100] ;  /* 0x0001000043437984 */ /* 0x000fe80000000400 */
[----:B------:R-:W-:Y:S04]  /*5060*/  LDS.U16 R83, [R68+0x140] ;  /* 0x0001400044537984 */ /* 0x000fe80000000400 */
[----:B------:R-:W-:Y:S04]  /*5070*/  LDS.U16 R85, [R70+0x180] ;  /* 0x0001800046557984 */ /* 0x000fe80000000400 */
[----:B------:R-:W-:Y:S01]  /*5080*/  LDS.U16 R71, [R71+0x1c0] ;  /* 0x0001c00047477984 */ /* 0x000fe20000000400 */
[----:B-1----:R-:W-:-:S03]  /*5090*/  IMAD R14, R16, UR7, RZ ;  /* 0x00000007100e7c24 */ /* 0x002fc6000f8e02ff */
[----:B------:R-:W-:Y:S01]  /*50a0*/  LDS.U16 R87, [R72+0x200] ;  /* 0x0002000048577984 */ /* 0x000fe20000000400 */
[----:B------:R-:W-:-:S03]  /*50b0*/  IMAD.WIDE.U32 R12, R16, UR6, RZ ;  /* 0x00000006100c7c25 */ /* 0x000fc6000f8e00ff */
[----:B------:R-:W-:Y:S01]  /*50c0*/  LDS.U16 R73, [R73+0x240] ;  /* 0x0002400049497984 */ /* 0x000fe20000000400 */
        /* <DEDUP_REMOVED lines=8> */
[----:B------:R-:W-:Y:S04]  /*5150*/  LDS.U16 R19, [R19] ;  /* 0x0000000013137984 */ /* 0x000fe80000000400 */
[----:B------:R-:W-:Y:S01]  /*5160*/  @!P0 STS [R69+0x420], R18 ;  /* 0x0004201245008388 */ /* 0x000fe20000000800 */
[----:B------:R-:W-:Y:S06]  /*5170*/  BAR.SYNC.DEFER_BLOCKING 0x0 ;  /* 0x0000000000007b1d */ /* 0x000fec0000010000 */
[----:B0-----:R-:W0:Y:S02]  /*5180*/  LDS R95, [R69+0x420] ;  /* 0x00042000455f7984 */ /* 0x001e240000000800 */
        /* <DEDUP_REMOVED lines=16> */
.L_x_3961:
[----:B------:R-:W-:Y:S05]  /*5290*/  BSYNC B0 ;  /* 0x0000000000007941 */ /* 0x000fea0003800000 */
.L_x_3960:
[----:B0-----:R-:W0:Y:S01]  /*52a0*/  LDC.64 R16, c[0x0][0x308] ;  /* 0x0000c200ff107b82 */ /* 0x001e220000000a00 */
[----:B------:R-:W-:Y:S01]  /*52b0*/  MOV R15, R97 ;  /* 0x00000061000f7202 */ /* 0x000fe20000000f00 */
[----:B------:R-:W-:Y:S01]  /*52c0*/  IMAD.MOV.U32 R14, RZ, RZ, R12 ;  /* 0x000000ffff0e7224 */ /* 0x000fe200078e000c */
[----:B------:R-:W-:Y:S01]  /*52d0*/  ULDC.64 UR8, c[0x0][0x2b8] ;  /* 0x0000ae0000087ab9 */ /* 0x000fe20000000a00 */
[----:B------:R-:W-:Y:S01]  /*52e0*/  SHF.L.U32 R19, R29, 0x9, RZ ;  /* 0x000000091d137819 */ /* 0x000fe200000006ff */
[----:B------:R-:W-:Y:S01]  /*52f0*/  IMAD R13, R20, UR8, RZ ;  /* 0x00000008140d7c24 */ /* 0x000fe2000f8e02ff */
[-C--:B------:R-:W-:Y:S01]  /*5300*/  ISETP.GE.AND P3, PT, R52, R95.reuse, PT ;  /* 0x0000005f3400720c */ /* 0x080fe20003f66270 */
[C---:B------:R-:W-:Y:S01]  /*5310*/  IMAD.WIDE.U32 R14, R0.reuse, UR8, R14 ;  /* 0x00000008000e7c25 */ /* 0x040fe2000f8e000e */
[----:B------:R-:W-:Y:S01]  /*5320*/  SHF.R.S32.HI R69, RZ, 0x1f, R19 ;  /* 0x0000001fff457819 */ /* 0x000fe20000011413 */
[----:B------:R-:W-:Y:S01]  /*5330*/  ULDC UR8, c[0x0][0x224] ;  /* 0x0000890000087ab9 */ /* 0x000fe20000000800 */
[-C--:B------:R-:W-:Y:S01]  /*5340*/  ISETP.GE.AND P4, PT, R53, R95.reuse, PT ;  /* 0x0000005f3500720c */ /* 0x080fe20003f86270 */
[----:B------:R-:W-:Y:S01]  /*5350*/  IMAD R18, R0, UR9, R13 ;  /* 0x0000000900127c24 */ /* 0x000fe2000f8e020d */
[----:B------:R-:W-:-:S02]  /*5360*/  ISETP.GE.AND P5, PT, R54, R95, PT ;  /* 0x0000005f3600720c */ /* 0x000fc40003fa6270 */
[-C--:B------:R-:W-:Y:S02]  /*5370*/  ISETP.GE.AND P6, PT, R55, R95.reuse, PT ;  /* 0x0000005f3700720c */ /* 0x080fe40003fc6270 */
[-C--:B------:R-:W-:Y:S02]  /*5380*/  ISETP.GE.AND P2, PT, R48, R95.reuse, PT ;  /* 0x0000005f3000720c */ /* 0x080fe40003f46270 */
[----:B------:R-:W-:Y:S02]  /*5390*/  ISETP.GE.AND P1, PT, R49, R95, PT ;  /* 0x0000005f3100720c */ /* 0x000fe40003f26270 */
[----:B------:R-:W-:Y:S01]  /*53a0*/  IADD3 R29, R29, 0x1, RZ ;  /* 0x000000011d1d7810 */ /* 0x000fe20007ffe0ff */
[----:B0-----:R-:W-:Y:S01]  /*53b0*/  IMAD.WIDE R12, R24, 0x2, R16 ;  /* 0x00000002180c7825 */ /* 0x001fe200078e0210 */
[----:B------:R-:W-:-:S04]  /*53c0*/  IADD3 R17, P0, R19, R14, RZ ;  /* 0x0000000e13117210 */ /* 0x000fc80007f1e0ff */
[----:B------:R-:W-:Y:S02]  /*53d0*/  IADD3.X R14, R69, R18, R15, P0, !PT ;  /* 0x00000012450e7210 */ /* 0x000fe400007fe40f */
[----:B------:R-:W-:-:S04]  /*53e0*/  LEA R12, P0, R17, R12, 0x1 ;  /* 0x0000000c110c7211 */ /* 0x000fc800078008ff */
[----:B------:R-:W-:Y:S02]  /*53f0*/  LEA.HI.X R13, R17, R13, R14, 0x1, P0 ;  /* 0x0000000d110d7211 */ /* 0x000fe400000f0c0e */
[----:B------:R-:W-:-:S03]  /*5400*/  ISETP.GE.AND P0, PT, R50, R95, PT ;  /* 0x0000005f3200720c */ /* 0x000fc60003f06270 */
[----:B------:R-:W-:Y:S01]  /*5410*/  @!P3 STG.E.U16 desc[UR4][R12.64+0x140], R83 ;  /* 0x000140530c00b986 */ /* 0x000fe2000c101504 */
        /* <DEDUP_REMOVED lines=11> */
[----:B------:R-:W-:Y:S04]  /*54d0*/  @!P3 STG.E.U16 desc[UR4][R12.64+0x300], R91 ;  /* 0x0003005b0c00b986 */ /* 0x000fe8000c101504 */
[----:B------:R-:W-:Y:S04]  /*54e0*/  @!P4 STG.E.U16 desc[UR4][R12.64+0x340], R77 ;  /* 0x0003404d0c00c986 */ /* 0x000fe8000c101504 */
[----:B------:R-:W-:Y:S04]  /*54f0*/  @!P5 STG.E.U16 desc[UR4][R12.64+0x380], R93 ;  /* 0x0003805d0c00d986 */ /* 0x000fe8000c101504 */
[----:B------:R-:W-:Y:S04]  /*5500*/  @!P6 STG.E.U16 desc[UR4][R12.64+0x3c0], R79 ;  /* 0x0003c04f0c00e986 */ /* 0x000fe8000c101504 */
[----:B------:R-:W-:Y:S01]  /*5510*/  @!P1 STG.E.U16 desc[UR4][R12.64+0x80], R65 ;  /* 0x000080410c009986 */ /* 0x000fe2000c101504 */
[----:B------:R-:W-:-:S03]  /*5520*/  ISETP.GE.AND P1, PT, R57, R95, PT ;  /* 0x0000005f3900720c */ /* 0x000fc60003f26270 */
[----:B------:R-:W-:Y:S01]  /*5530*/  @!P2 STG.E.U16 desc[UR4][R12.64+0x100], R67 ;  /* 0x000100430c00a986 */ /* 0x000fe2000c101504 */
[----:B------:R-:W-:-:S03]  /*5540*/  ISETP.GE.AND P2, PT, R58, R95, PT ;  /* 0x0000005f3a00720c */ /* 0x000fc60003f46270 */
[----:B------:R-:W-:Y:S01]  /*5550*/  @!P0 STG.E.U16 desc[UR4][R12.64+0x240], R73 ;  /* 0x000240490c008986 */ /* 0x000fe2000c101504 */
[----:B------:R-:W-:-:S05]  /*5560*/  ISETP.GE.AND P0, PT, R29, UR8, PT ;  /* 0x000000081d007c0c */ /* 0x000fca000bf06270 */
[----:B------:R0:W-:Y:S01]  /*5570*/  @!P1 STG.E.U16 desc[UR4][R12.64+0x280], R89 ;  /* 0x000280590c009986 */ /* 0x0001e2000c101504 */
[----:B------:R-:W-:-:S03]  /*5580*/  IADD3 R86, P1, R10, 0x400, RZ ;  /* 0x000004000a567810 */ /* 0x000fc60007f3e0ff */
[----:B------:R1:W-:Y:S01]  /*5590*/  @!P2 STG.E.U16 desc[UR4][R12.64+0x2c0], R75 ;  /* 0x0002c04b0c00a986 */ /* 0x0003e2000c101504 */
[----:B------:R-:W-:-:S04]  /*55a0*/  IADD3 R14, P2, R8, 0x400, RZ ;  /* 0x00000400080e7810 */ /* 0x000fc80007f5e0ff */
[----:B------:R-:W-:Y:S02]  /*55b0*/  IADD3.X R9, RZ, R9, RZ, P2, !PT ;  /* 0x00000009ff097210 */ /* 0x000fe400017fe4ff */
[----:B0-----:R-:W-:Y:S01]  /*55c0*/  IADD3.X R89, RZ, R11, RZ, P1, !PT ;  /* 0x0000000bff597210 */ /* 0x001fe20000ffe4ff */
[----:B------:R-:W-:Y:S06]  /*55d0*/  @!P0 BRA `(.L_x_3962) ;  /* 0xffffffb000388947 */ /* 0x000fec000383ffff */
[----:B------:R-:W-:Y:S05]  /*55e0*/  EXIT ;  /* 0x000000000000794d */ /* 0x000fea0003800000 */
.L_x_3963:
        /* <DEDUP_REMOVED lines=9> */
.L_x_5272:


//--------------------- .text._Z25selective_scan_fwd_kernelI32Selective_Scan_fwd_kernel_traitsILi32ELi16ELi1ELb0ELb0ELb0ELb1EN3c104HalfEfEEv13SSMParamsBase --------------------------
	.section	.text._Z25selective_scan_fwd_kernelI32Selective_Scan_fwd_kernel_traitsILi32ELi16ELi1ELb0ELb0ELb0ELb1EN3c104HalfEfEEv13SSMParamsBase,"ax",@progbits
	.align	128
        .global         _Z25selective_scan_fwd_kernelI32Selective_Scan_fwd_kernel_traitsILi32ELi16ELi1ELb0ELb0ELb0ELb1EN3c104HalfEfEEv13SSMParamsBase
        .type           _Z25selective_scan_fwd_kernelI32Selective_Scan_fwd_kernel_traitsILi32ELi16ELi1ELb0ELb0ELb0ELb1EN3c104HalfEfEEv13SSMParamsBase,@function
        .size           _Z25selective_scan_fwd_kernelI32Selective_Scan_fwd_kernel_traitsILi32ELi16ELi1ELb0ELb0ELb0ELb1EN3c104HalfEfEEv13SSMParamsBase,(.L_x_5273 - _Z25selective_scan_fwd_kernelI32Selective_Scan_fwd_kernel_traitsILi32ELi16ELi1ELb0ELb0ELb0ELb1EN3c104HalfEfEEv13SSMParamsBase)
        .other          _Z25selective_scan_fwd_kernelI32Selective_Scan_fwd_kernel_traitsILi32ELi16ELi1ELb0ELb0ELb0ELb1EN3c104HalfEfEEv13SSMParamsBase,@"STO_CUDA_ENTRY STV_DEFAULT"
_Z25selective_scan_fwd_kernelI32Selective_Scan_fwd_kernel_traitsILi32ELi16ELi1ELb0ELb0ELb0ELb1EN3c104HalfEfEEv13SSMParamsBase:
.text._Z25selective_scan_fwd_kernelI32Selective_Scan_fwd_kernel_traitsILi32ELi16ELi1ELb0ELb0ELb0ELb1EN3c104HalfEfEEv13SSMParamsBase:
        /* <DEDUP_REMOVED lines=33> */
[----:B------:R-:W-:-:S03]  /*0210*/  ULDC.64 UR8, c[0x0][0x298] ;  /* 0x0000a60000087ab9 */ /* 0x000fc60000000a00 */
[----:B------:R-:W-:Y:S01]  /*0220*/  IMAD R7, R20, UR8, RZ ;  /* 0x0000000814077c24 */ /* 0x000fe2000f8e02ff */
[----:B------:R-:W-:Y:S01]  /*0230*/  IADD3 R3, R3, R5, RZ ;  /* 0x0000000503037210 */ /* 0x000fe20007ffe0ff */
[C---:B------:R-:W-:Y:S01]  /*0240*/  IMAD.WIDE.U32 R4, R0.reuse, UR8, RZ ;  /* 0x0000000800047c25 */ /* 0x040fe2000f8e00ff */
[----:B------:R-:W4:Y:S03]  /*0250*/  LDC R11, c[0x0][0x214] ;  /* 0x00008500ff0b7b82 */ /* 0x000f260000000800 */
[----:B------:R-:W-:Y:S01]  /*0260*/  IMAD R7, R0, UR9, R7 ;  /* 0x0000000900077c24 */ /* 0x000fe2000f8e0207 */
[----:B------:R-:W-:Y:S01]  /*0270*/  ULDC.64 UR8, c[0x0][0x2f0] ;  /* 0x0000bc0000087ab9 */ /* 0x000fe20000000a00 */
[----:B------:R-:W-:Y:S02]  /*0280*/  IMAD.MOV.U32 R29, RZ, RZ, RZ ;  /* 0x000000ffff1d7224 */ /* 0x000fe400078e00ff */
[----:B-1----:R-:W-:Y:S01]  /*0290*/  IMAD.WIDE.U32 R2, R12, UR6, R2 ;  /* 0x000000060c027c25 */ /* 0x002fe2000f8e0002 */
[----:B------:R-:W-:-:S03]  /*02a0*/  IADD3 R5, R5, R7, RZ ;  /* 0x0000000705057210 */ /* 0x000fc60007ffe0ff */
[----:B------:R-:W-:Y:S01]  /*02b0*/  IMAD R6, R12, UR7, RZ ;  /* 0x000000070c067c24 */ /* 0x000fe2000f8e02ff */
[----:B0-----:R-:W-:-:S03]  /*02c0*/  LOP3.LUT R23, R25, 0x1f, RZ, 0xc0, !PT ;  /* 0x0000001f19177812 */ /* 0x001fc600078ec0ff */
[----:B------:R-:W-:Y:S01]  /*02d0*/  IMAD R7, R13, UR6, R6 ;  /* 0x000000060d077c24 */ /* 0x000fe2000f8e0206 */
[----:B------:R-:W-:Y:S01]  /*02e0*/  SHF.L.U32 R8, R25, 0x4, RZ ;  /* 0x0000000419087819 */ /* 0x000fe200000006ff */
[----:B---3--:R-:W-:-:S03]  /*02f0*/  IMAD.WIDE.U32 R4, R14, UR6, R4 ;  /* 0x000000060e047c25 */ /* 0x008fc6000f8e0004 */
        /* <DEDUP_REMOVED lines=60> */
.L_x_4004:
[----:B0-----:R-:W0:Y:S01]  /*06c0*/  LDC R8, c[0x0][0x218] ;  /* 0x00008600ff087b82 */ /* 0x001e220000000800 */
[----:B------:R-:W-:Y:S01]  /*06d0*/  PRMT R11, RZ, 0x7610, R11 ;  /* 0x00007610ff0b7816 */ /* 0x000fe2000000000b */
[----:B0-----:R-:W-:Y:S01]  /*06e0*/  IMAD R75, R29, -0x200, R8 ;  /* 0xfffffe001d4b7824 */ /* 0x001fe200078e0208 */
[----:B------:R-:W-:-:S04]  /*06f0*/  MOV R8, R10 ;  /* 0x0000000a00087202 */ /* 0x000fc80000000f00 */
[-C--:B------:R-:W-:Y:S01]  /*0700*/  ISETP.GE.AND P0, PT, R24, R75.reuse, PT ;  /* 0x0000004b1800720c */ /* 0x080fe20003f06270 */
[----:B------:R-:W-:Y:S01]  /*0710*/  BAR.SYNC.DEFER_BLOCKING 0x0 ;  /* 0x0000000000007b1d */ /* 0x000fe20000010000 */
[-C--:B------:R-:W-:Y:S02]  /*0720*/  ISETP.GE.AND P1, PT, R48, R75.reuse, PT ;  /* 0x0000004b3000720c */ /* 0x080fe40003f26270 */
[-C--:B------:R-:W-:Y:S02]  /*0730*/  ISETP.GE.AND P2, PT, R49, R75.reuse, PT ;  /* 0x0000004b3100720c */ /* 0x080fe40003f46270 */
[-C--:B------:R-:W-:Y:S02]  /*0740*/  ISETP.GE.AND P3, PT, R50, R75.reuse, PT ;  /* 0x0000004b3200720c */ /* 0x080fe40003f66270 */
[----:B------:R-:W-:Y:S02]  /*0750*/  ISETP.GE.AND P4, PT, R51, R75, PT ;  /* 0x0000004b3300720c */ /* 0x000fe40003f86270 */
[----:B------:R-:W-:-:S02]  /*0760*/  PRMT R10, RZ, 0x7610, R10 ;  /* 0x00007610ff0a7816 */ /* 0x000fc4000000000a */
[----:B--2---:R-:W-:Y:S02]  /*0770*/  PRMT R13, RZ, 0x7610, R13 ;  /* 0x00007610ff0d7816 */ /* 0x004fe4000000000d */
[----:B------:R-:W-:Y:S01]  /*0780*/  PRMT R12, RZ, 0x7610, R12 ;  /* 0x00007610ff0c7816 */ /* 0x000fe2000000000c */
[----:B------:R-:W2:Y:S01]  /*0790*/  @!P0 LDG.E.U16 R11, desc[UR4][R8.64] ;  /* 0x00000004080b8981 */ /* 0x000ea2000c1e1500 */
[-C--:B------:R-:W-:Y:S02]  /*07a0*/  ISETP.GE.AND P0, PT, R16, R75.reuse, PT ;  /* 0x0000004b1000720c */ /* 0x080fe40003f06270 */
[----:B------:R-:W-:Y:S01]  /*07b0*/  PRMT R15, RZ, 0x7610, R15 ;  /* 0x00007610ff0f7816 */ /* 0x000fe2000000000f */
[----:B------:R-:W3:Y:S01]  /*07c0*/  @!P1 LDG.E.U16 R13, desc[UR4][R8.64+0x80] ;  /* 0x00008004080d9981 */ /* 0x000ee2000c1e1500 */
[----:B------:R-:W-:Y:S02]  /*07d0*/  PRMT R14, RZ, 0x7610, R14 ;  /* 0x00007610ff0e7816 */ /* 0x000fe4000000000e */
[-C--:B------:R-:W-:Y:S01]  /*07e0*/  ISETP.GE.AND P1, PT, R53, R75.reuse, PT ;  /* 0x0000004b3500720c */ /* 0x080fe20003f26270 */
[----:B------:R-:W4:Y:S01]  /*07f0*/  @!P2 LDG.E.U16 R12, desc[UR4][R8.64+0xc0] ;  /* 0x0000c004080ca981 */ /* 0x000f22000c1e1500 */
[----:B------:R-:W-:-:S03]  /*0800*/  ISETP.GE.AND P2, PT, R54, R75, PT ;  /* 0x0000004b3600720c */ /* 0x000fc60003f46270 */
[----:B------:R-:W4:Y:S04]  /*0810*/  @!P3 LDG.E.U16 R15, desc[UR4][R8.64+0x100] ;  /* 0x00010004080fb981 */ /* 0x000f28000c1e1500 */
[----:B------:R-:W3:Y:S01]  /*0820*/  @!P0 LDG.E.U16 R10, desc[UR4][R8.64+0x40] ;  /* 0x00004004080a8981 */ /* 0x000ee2000c1e1500 */
[-C--:B------:R-:W-:Y:S02]  /*0830*/  ISETP.GE.AND P0, PT, R52, R75.reuse, PT ;  /* 0x0000004b3400720c */ /* 0x080fe40003f06270 */
[-C--:B------:R-:W-:Y:S01]  /*0840*/  ISETP.GE.AND P3, PT, R55, R75.reuse, PT ;  /* 0x0000004b3700720c */ /* 0x080fe20003f66270 */
[----:B------:R-:W4:Y:S01]  /*0850*/  @!P4 LDG.E.U16 R14, desc[UR4][R8.64+0x140] ;  /* 0x00014004080ec981 */ /* 0x000f22000c1e1500 */
[----:B------:R-:W-:Y:S02]  /*0860*/  ISETP.GE.AND P4, PT, R56, R75, PT ;  /* 0x0000004b3800720c */ /* 0x000fe40003f86270 */
[----:B------:R-:W-:-:S02]  /*0870*/  PRMT R18, RZ, 0x7610, R18 ;  /* 0x00007610ff127816 */ /* 0x000fc40000000012 */
[----:B------:R-:W-:Y:S02]  /*0880*/  PRMT R17, RZ, 0x7610, R17 ;  /* 0x00007610ff117816 */ /* 0x000fe40000000011 */
[----:B------:R-:W-:Y:S02]  /*0890*/  PRMT R74, RZ, 0x7610, R74 ;  /* 0x00007610ff4a7816 */ /* 0x000fe4000000004a */
[----:B------:R-:W-:Y:S01]  /*08a0*/  PRMT R19, RZ, 0x7610, R19 ;  /* 0x00007610ff137816 */ /* 0x000fe20000000013 */
[----:B------:R-:W4:Y:S01]  /*08b0*/  @!P0 LDG.E.U16 R18, desc[UR4][R8.64+0x180] ;  /* 0x0001800408128981 */ /* 0x000f22000c1e1500 */
[----:B------:R-:W-:Y:S02]  /*08c0*/  PRMT R76, RZ, 0x7610, R76 ;  /* 0x00007610ff4c7816 */ /* 0x000fe4000000004c */
        /* <DEDUP_REMOVED lines=19> */
[----:B------:R-:W0:Y:S01]  /*0a00*/  S2R R63, SR_CgaCtaId ;  /* 0x00000000003f7919 */ /* 0x000e220000008800 */
[----:B------:R-:W-:-:S02]  /*0a10*/  MOV R68, 0x400 ;  /* 0x0000040000447802 */ /* 0x000fc40000000f00 */
[C---:B------:R-:W-:Y:S02]  /*0a20*/  IADD3 R69, R28.reuse, 0x80, RZ ;  /* 0x000000801c457810 */ /* 0x040fe40007ffe0ff */
[C---:B------:R-:W-:Y:S02]  /*0a30*/  IADD3 R65, R28.reuse, 0x40, RZ ;  /* 0x000000401c417810 */ /* 0x040fe40007ffe0ff */
[C---:B------:R-:W-:Y:S02]  /*0a40*/  IADD3 R67, R28.reuse, 0x60, RZ ;  /* 0x000000601c437810 */ /* 0x040fe40007ffe0ff */
[----:B------:R-:W-:Y:S02]  /*0a50*/  IADD3 R71, R28, 0xa0, RZ ;  /* 0x000000a01c477810 */ /* 0x000fe40007ffe0ff */
[-C--:B------:R-:W-:Y:S02]  /*0a60*/  LEA.HI.SX32 R69, R69, R28.reuse, 0x1b ;  /* 0x0000001c45457211 */ /* 0x080fe400078fdaff */
[----:B------:R-:W-:-:S02]  /*0a70*/  LEA.HI.SX32 R65, R65, R28, 0x1b ;  /* 0x0000001c41417211 */ /* 0x000fc400078fdaff */
[-C--:B------:R-:W-:Y:S01]  /*0a80*/  LEA.HI.SX32 R67, R67, R28.reuse, 0x1b ;  /* 0x0000001c43437211 */ /* 0x080fe200078fdaff */
[C---:B------:R-:W-:Y:S01]  /*0a90*/  VIADD R73, R28.reuse, 0x100 ;  /* 0x000001001c497836 */ /* 0x040fe20000000000 */
[----:B------:R-:W-:Y:S02]  /*0aa0*/  LEA.HI.SX32 R71, R71, R28, 0x1b ;  /* 0x0000001c47477211 */ /* 0x000fe400078fdaff */
[----:B0-----:R-:W-:Y:S02]  /*0ab0*/  LEA R68, R63, R68, 0x18 ;  /* 0x000000443f447211 */ /* 0x001fe400078ec0ff */
[----:B------:R-:W-:-:S04]  /*0ac0*/  LEA.HI.SX32 R63, R28, R28, 0x1b ;  /* 0x0000001c1c3f7211 */ /* 0x000fc800078fdaff */
[-C--:B------:R-:W-:Y:S01]  /*0ad0*/  LEA R62, R63, R68.reuse, 0x1 ;  /* 0x000000443f3e7211 */ /* 0x080fe200078e08ff */
[----:B------:R-:W-:Y:S01]  /*0ae0*/  VIADD R63, R28, 0x20 ;  /* 0x000000201c3f7836 */ /* 0x000fe20000000000 */
[----:B------:R-:W-:-:S04]  /*0af0*/  LEA R66, R69, R68, 0x1 ;  /* 0x0000004445427211 */ /* 0x000fc800078e08ff */
[----:B------:R-:W-:Y:S01]  /*0b00*/  LEA.HI.SX32 R63, R63, R28, 0x1b ;  /* 0x0000001c3f3f7211 */ /* 0x000fe200078fdaff */
[----:B------:R-:W-:Y:S01]  /*0b10*/  IMAD R64, R65, 0x2, R68 ;  /* 0x0000000241407824 */ /* 0x000fe200078e0244 */
[C---:B------:R-:W-:Y:S02]  /*0b20*/  IADD3 R69, R28.reuse, 0xe0, RZ ;  /* 0x000000e01c457810 */ /* 0x040fe40007ffe0ff */
[-C--:B------:R-:W-:Y:S02]  /*0b30*/  LEA R63, R63, R68.reuse, 0x1 ;  /* 0x000000443f3f7211 */ /* 0x080fe400078e08ff */
[----:B------:R-:W-:Y:S02]  /*0b40*/  IADD3 R77, R28, 0x120, RZ ;  /* 0x000001201c4d7810 */ /* 0x000fe40007ffe0ff */
[-C--:B------:R-:W-:Y:S02]  /*0b50*/  LEA R65, R67, R68.reuse, 0x1 ;  /* 0x0000004443417211 */ /* 0x080fe400078e08ff */
[----:B------:R-:W-:-:S02]  /*0b60*/  LEA R67, R71, R68, 0x1 ;  /* 0x0000004447437211 */ /* 0x000fc400078e08ff */
[----:B------:R-:W-:Y:S02]  /*0b70*/  IADD3 R79, R28, 0x140, RZ ;  /* 0x000001401c4f7810 */ /* 0x000fe40007ffe0ff */
[-C--:B------:R-:W-:Y:S02]  /*0b80*/  LEA.HI.SX32 R71, R69, R28.reuse, 0x1b ;  /* 0x0000001c45477211 */ /* 0x080fe400078fdaff */
[-C--:B------:R-:W-:Y:S02]  /*0b90*/  LEA.HI.SX32 R73, R73, R28.reuse, 0x1b ;  /* 0x0000001c49497211 */ /* 0x080fe400078fdaff */
[-C--:B------:R-:W-:Y:S02]  /*0ba0*/  LEA.HI.SX32 R77, R77, R28.reuse, 0x1b ;  /* 0x0000001c4d4d7211 */ /* 0x080fe400078fdaff */
[----:B------:R-:W-:Y:S02]  /*0bb0*/  LEA.HI.SX32 R79, R79, R28, 0x1b ;  /* 0x0000001c4f4f7211 */ /* 0x000fe400078fdaff */
[-C--:B------:R-:W-:Y:S01]  /*0bc0*/  LEA R70, R71, R68.reuse, 0x1 ;  /* 0x0000004447467211 */ /* 0x080fe200078e08ff */
[----:B------:R-:W-:Y:S01]  /*0bd0*/  IMAD R72, R77, 0x2, R68 ;  /* 0x000000024d487824 */ /* 0x000fe200078e0244 */
[----:B------:R-:W-:-:S02]  /*0be0*/  LEA R71, R73, R68, 0x1 ;  /* 0x0000004449477211 */ /* 0x000fc400078e08ff */
[----:B------:R-:W-:Y:S01]  /*0bf0*/  LEA R73, R79, R68, 0x1 ;  /* 0x000000444f497211 */ /* 0x000fe200078e08ff */
[C---:B------:R-:W-:Y:S01]  /*0c00*/  VIADD R79, R28.reuse, 0x1e0 ;  /* 0x000001e01c4f7836 */ /* 0x040fe20000000000 */
[----:B------:R-:W-:-:S04]  /*0c10*/  IADD3 R77, R28, 0x1c0, RZ ;  /* 0x000001c01c4d7810 */ /* 0x000fc80007ffe0ff */
[----:B------:R-:W-:-:S04]  /*0c20*/  LEA.HI.SX32 R79, R79, R28, 0x1b ;  /* 0x0000001c4f4f7211 */ /* 0x000fc800078fdaff */
[----:B------:R-:W-:Y:S02]  /*0c30*/  LEA R79, R79, R68, 0x1 ;  /* 0x000000444f4f7211 */ /* 0x000fe400078e08ff */
[-C--:B------:R-:W-:Y:S02]  /*0c40*/  ISETP.GE.AND P2, PT, R16, R75.reuse, PT ;  /* 0x0000004b1000720c */ /* 0x080fe40003f46270 */
[-C--:B------:R-:W-:Y:S02]  /*0c50*/  ISETP.GE.AND P1, PT, R24, R75.reuse, PT ;  /* 0x0000004b1800720c */ /* 0x080fe40003f26270 */
        /* <DEDUP_REMOVED lines=17> */
[----:B------:R-:W-:Y:S01]  /*0d70*/  LEA.HI.SX32 R11, R11, R28, 0x1b ;  /* 0x0000001c0b0b7211 */ /* 0x000fe200078fdaff */
[----:B---3--:R-:W-:Y:S03]  /*0d80*/  STS.U16 [R63+0x40], R10 ;  /* 0x0000400a3f007388 */ /* 0x008fe60000000400 */
[----:B------:R-:W-:Y:S01]  /*0d90*/  LEA R69, R11, R68, 0x1 ;  /* 0x000000440b457211 */ /* 0x000fe200078e08ff */
[----:B------:R0:W-:Y:S01]  /*0da0*/  STS.U16 [R64+0x80], R13 ;  /* 0x0000800d40007388 */ /* 0x0001e20000000400 */
[----:B------:R-:W-:-:S03]  /*0db0*/  IADD3 R11, R28, 0x160, RZ ;  /* 0x000001601c0b7810 */ /* 0x000fc60007ffe0ff */
[----:B----4-:R-:W-:Y:S01]  /*0dc0*/  STS.U16 [R65+0xc0], R12 ;  /* 0x0000c00c41007388 */ /* 0x010fe20000000400 */
[----:B------:R-:W-:-:S03]  /*0dd0*/  LEA.HI.SX32 R11, R11, R28, 0x1b ;  /* 0x0000001c0b0b7211 */ /* 0x000fc600078fdaff */
[----:B------:R1:W-:Y:S01]  /*0de0*/  STS.U16 [R66+0x100], R15 ;  /* 0x0001000f42007388 */ /* 0x0003e20000000400 */
[----:B0-----:R-:W-:-:S03]  /*0df0*/  IADD3 R13, R28, 0x180, RZ ;  /* 0x000001801c0d7810 */ /* 0x001fc60007ffe0ff */
[----:B------:R-:W-:Y:S01]  /*0e00*/  STS.U16 [R67+0x140], R14 ;  /* 0x0001400e43007388 */ /* 0x000fe20000000400 */
[----:B------:R-:W-:-:S03]  /*0e10*/  LEA.HI.SX32 R13, R13, R28, 0x1b ;  /* 0x0000001c0d0d7211 */ /* 0x000fc600078fdaff */
[----:B------:R-:W-:Y:S01]  /*0e20*/  STS.U16 [R69+0x180], R18 ;  /* 0x0001801245007388 */ /* 0x000fe20000000400 */
[----:B-1----:R-:W-:-:S03]  /*0e30*/  IADD3 R15, R28, 0x1a0, RZ ;  /* 0x000001a01c0f7810 */ /* 0x002fc60007ffe0ff */
[----:B------:R0:W-:Y:S01]  /*0e40*/  STS.U16 [R70+0x1c0], R17 ;  /* 0x0001c01146007388 */ /* 0x0001e20000000400 */
[----:B------:R-:W-:-:S03]  /*0e50*/  LEA.HI.SX32 R15, R15, R28, 0x1b ;  /* 0x0000001c0f0f7211 */ /* 0x000fc600078fdaff */
[----:B------:R1:W-:Y:S01]  /*0e60*/  STS.U16 [R71+0x200], R74 ;  /* 0x0002004a47007388 */ /* 0x0003e20000000400 */
[----:B------:R-:W-:-:S03]  /*0e70*/  SHF.L.U32 R12, R28, 0x4, RZ ;  /* 0x000000041c0c7819 */ /* 0x000fc600000006ff */
[----:B------:R-:W-:Y:S01]  /*0e80*/  STS.U16 [R72+0x240], R19 ;  /* 0x0002401348007388 */ /* 0x000fe20000000400 */
[----:B0-----:R-:W-:-:S03]  /*0e90*/  LEA.HI.SX32 R17, R77, R28, 0x1b ;  /* 0x0000001c4d117211 */ /* 0x001fc600078fdaff */
[----:B------:R0:W-:Y:S01]  /*0ea0*/  STS.U16 [R73+0x280], R76 ;  /* 0x0002804c49007388 */ /* 0x0001e20000000400 */
[-C--:B-1----:R-:W-:Y:S02]  /*0eb0*/  LEA R74, R11, R68.reuse, 0x1 ;  /* 0x000000440b4a7211 */ /* 0x082fe400078e08ff */
[-C--:B------:R-:W-:Y:S02]  /*0ec0*/  LEA R77, R15, R68.reuse, 0x1 ;  /* 0x000000440f4d7211 */ /* 0x080fe400078e08ff */
[-C--:B------:R-:W-:Y:S02]  /*0ed0*/  LEA R78, R17, R68.reuse, 0x1 ;  /* 0x00000044114e7211 */ /* 0x080fe400078e08ff */
[----:B0-----:R-:W-:Y:S01]  /*0ee0*/  LEA R76, R13, R68, 0x1 ;  /* 0x000000440d4c7211 */ /* 0x001fe200078e08ff */
[----:B------:R-:W-:Y:S01]  /*0ef0*/  STS.U16 [R74+0x2c0], R81 ;  /* 0x0002c0514a007388 */ /* 0x000fe20000000400 */
[----:B------:R-:W-:-:S03]  /*0f00*/  LEA.HI.SX32 R13, R12, R12, 0x1b ;  /* 0x0000000c0c0d7211 */ /* 0x000fc600078fdaff */
[----:B------:R-:W-:Y:S04]  /*0f10*/  STS.U16 [R76+0x300], R83 ;  /* 0x000300534c007388 */ /* 0x000fe80000000400 */
[----:B------:R0:W-:Y:S04]  /*0f20*/  STS.U16 [R77+0x340], R80 ;  /* 0x000340504d007388 */ /* 0x0001e80000000400 */
[----:B------:R-:W-:Y:S01]  /*0f30*/  STS.U16 [R78+0x380], R85 ;  /* 0x000380554e007388 */ /* 0x000fe20000000400 */
[----:B0-----:R-:W-:-:S03]  /*0f40*/  LEA R80, R13, R68, 0x1 ;  /* 0x000000440d507211 */ /* 0x001fc600078e08ff */
        /* <DEDUP_REMOVED lines=18> */
[--C-:B------:R-:W-:Y:S01]  /*1070*/  IMAD.MOV.U32 R10, RZ, RZ, R84.reuse ;  /* 0x000000ffff0a7224 */ /* 0x100fe200078e0054 */
[----:B------:R-:W-:Y:S01]  /*1080*/  MOV R11, R87 ;  /* 0x00000057000b7202 */ /* 0x000fe20000000f00 */
[----:B------:R-:W-:Y:S01]  /*1090*/  BAR.SYNC.DEFER_BLOCKING 0x0 ;  /* 0x0000000000007b1d */ /* 0x000fe20000010000 */
[----:B------:R-:W-:-:S02]  /*10a0*/  PRMT R84, RZ, 0x7610, R84 ;  /* 0x00007610ff547816 */ /* 0x000fc40000000054 */
[----:B------:R-:W-:Y:S02]  /*10b0*/  PRMT R87, RZ, 0x7610, R87 ;  /* 0x00007610ff577816 */ /* 0x000fe40000000057 */
[----:B------:R-:W-:Y:S02]  /*10c0*/  PRMT R81, RZ, 0x7610, R81 ;  /* 0x00007610ff517816 */ /* 0x000fe40000000051 */
[----:B------:R-:W-:Y:S02]  /*10d0*/  PRMT R83, RZ, 0x7610, R83 ;  /* 0x00007610ff537816 */ /* 0x000fe40000000053 */
[----:B0-----:R-:W-:Y:S01]  /*10e0*/  PRMT R82, RZ, 0x7610, R82 ;  /* 0x00007610ff527816 */ /* 0x001fe20000000052 */
        /* <DEDUP_REMOVED lines=18> */
[----:B------:R-:W-:Y:S01]  /*1210*/  PRMT R85, RZ, 0x7610, R85 ;  /* 0x00007610ff557816 */ /* 0x000fe20000000055 */
        /* <DEDUP_REMOVED lines=43> */
[----:B-1----:R-:W-:-:S02]  /*14d0*/  HADD2.F32 R81, -RZ, R81.H0_H0 ;  /* 0x20000051ff517230 */ /* 0x002fc40000004100 */
[----:B--2---:R-:W-:-:S03]  /*14e0*/  HADD2.F32 R109, -RZ, R85.H0_H0 ;  /* 0x20000055ff6d7230 */ /* 0x004fc60000004100 */
[----:B-----5:R-:W-:-:S05]  /*14f0*/  FADD.FTZ R85, R81, R22 ;  /* 0x0000001651557221 */ /* 0x020fca0000010000 */
[----:B------:R-:W-:Y:S01]  /*1500*/  FSETP.GTU.FTZ.AND P4, PT, R85, 20, PT ;  /* 0x41a000005500780b */ /* 0x000fe20003f9c000 */
[----:B---3--:R-:W-:-:S03]  /*1510*/  HADD2.F32 R83, -RZ, R83.H0_H0 ;  /* 0x20000053ff537230 */ /* 0x008fc60000004100 */
[----:B------:R-:W-:Y:S01]  /*1520*/  ISETP.EQ.OR P4, PT, RZ, UR8, P4 ;  /* 0x00000008ff007c0c */ /* 0x000fe2000a782670 */
[----:B----4-:R-:W-:Y:S01]  /*1530*/  HADD2.F32 R107, -RZ, R84.H0_H0 ;  /* 0x20000054ff6b7230 */ /* 0x010fe20000004100 */
[----:B0-----:R-:W-:Y:S01]  /*1540*/  ISETP.GE.AND P6, PT, R87, 0x1, PT ;  /* 0x000000015700780c */ /* 0x001fe20003fc6270 */
        /* <DEDUP_REMOVED lines=47> */
.L_x_3965:
[----:B------:R-:W-:Y:S05]  /*1840*/  BSYNC B0 ;  /* 0x0000000000007941 */ /* 0x000fea0003800000 */
.L_x_3964:
[----:B------:R-:W-:Y:S01]  /*1850*/  HADD2.F32 R89, -RZ, R89.H0_H0 ;  /* 0x20000059ff597230 */ /* 0x000fe20000004100 */
[----:B------:R-:W-:Y:S01]  /*1860*/  BSSY B0, `(.L_x_3966) ;  /* 0x0000023000007945 */ /* 0x000fe20003800000 */
[----:B------:R-:W-:-:S03]  /*1870*/  FSETP.GTU.FTZ.AND P4, PT, R84, 20, PT ;  /* 0x41a000005400780b */ /* 0x000fc60003f9c000 */
[----:B------:R-:W-:Y:S01]  /*1880*/  FADD.FTZ R88, R89, R22 ;  /* 0x0000001659587221 */ /* 0x000fe20000010000 */
[----:B------:R-:W-:Y:S09]  /*1890*/  @P5 BRA `(.L_x_3967) ;  /* 0x00000000007c5947 */ /* 0x000ff20003800000 */
[----:B------:R-:W-:Y:S01]  /*18a0*/  FMUL.FTZ R86, R86, 1.4426950216293334961 ;  /* 0x3fb8aa3b56567820 */ /* 0x000fe20000410000 */
[----:B------:R-:W-:Y:S01]  /*18b0*/  HFMA2.MMA R110, -RZ, RZ, 1.625, 0 ;  /* 0x3e800000ff6e7435 */ /* 0x000fe200000001ff */
        /* <DEDUP_REMOVED lines=29> */
.L_x_3967:
[----:B------:R-:W-:Y:S05]  /*1a90*/  BSYNC B0 ;  /* 0x0000000000007941 */ /* 0x000fea0003800000 */
.L_x_3966:
        /* <DEDUP_REMOVED lines=38> */
.L_x_3969:
[----:B------:R-:W-:Y:S05]  /*1d00*/  BSYNC B0 ;  /* 0x0000000000007941 */ /* 0x000fea0003800000 */
.L_x_3968:
        /* <DEDUP_REMOVED lines=36> */
.L_x_3971:
[----:B------:R-:W-:Y:S05]  /*1f50*/  BSYNC B0 ;  /* 0x0000000000007941 */ /* 0x000fea0003800000 */
.L_x_3970:
        /* <DEDUP_REMOVED lines=38> */
.L_x_3973:
[----:B------:R-:W-:Y:S05]  /*21c0*/  BSYNC B0 ;  /* 0x0000000000007941 */ /* 0x000fea0003800000 */
.L_x_3972:
[----:B------:R-:W-:Y:S01]  /*21d0*/  HADD2.F32 R105, -RZ, R105.H0_H0 ;  /* 0x20000069ff697230 */ /* 0x000fe20000004100 */
[----:B------:R-:W-:Y:S01]  /*21e0*/  BSSY B0, `(.L_x_3974) ;  /* 0x0000023000007945 */ /* 0x000fe20003800000 */
[----:B------:R-:W-:-:S03]  /*21f0*/  FSETP.GTU.FTZ.AND P1, PT, R102, 20, PT ;  /* 0x41a000006600780b */ /* 0x000fc60003f3c000 */
[----:B------:R-:W-:Y:S01]  /*2200*/  FADD.FTZ R103, R105, R22 ;  /* 0x0000001669677221 */ /* 0x000fe20000010000 */
[----:B------:R-:W-:Y:S09]  /*2210*/  @P0 BRA `(.L_x_3975) ;  /* 0x00000000007c0947 */ /* 0x000ff20003800000 */
        /* <DEDUP_REMOVED lines=31> */
.L_x_3975:
[----:B------:R-:W-:Y:S05]  /*2410*/  BSYNC B0 ;  /* 0x0000000000007941 */ /* 0x000fea0003800000 */
.L_x_3974:
        /* <DEDUP_REMOVED lines=38> */
.L_x_3977:
[----:B------:R-:W-:Y:S05]  /*2680*/  BSYNC B0 ;  /* 0x0000000000007941 */ /* 0x000fea0003800000 */
.L_x_3976:
[----:B------:R-:W-:Y:S01]  /*2690*/  HADD2.F32 R101, -RZ, R101.H0_H0 ;  /* 0x20000065ff657230 */ /* 0x000fe20000004100 */
[----:B------:R-:W-:Y:S01]  /*26a0*/  BSSY B0, `(.L_x_3978) ;  /* 0x0000024000007945 */ /* 0x000fe20003800000 */
[----:B------:R-:W-:Y:S01]  /*26b0*/  HADD2.F32 R106, -RZ, R97.H0_H0 ;  /* 0x20000061ff6a7230 */ /* 0x000fe20000004100 */
[----:B------:R-:W-:Y:S02]  /*26c0*/  FSETP.GTU.FTZ.AND P4, PT, R104, 20, PT ;  /* 0x41a000006800780b */ /* 0x000fe40003f9c000 */
[----:B------:R-:W-:Y:S01]  /*26d0*/  FADD.FTZ R97, R101, R22 ;  /* 0x0000001665617221 */ /* 0x000fe20000010000 */
[----:B------:R-:W-:Y:S10]  /*26e0*/  @P5 BRA `(.L_x_3979) ;  /* 0x00000000007c5947 */ /* 0x000ff40003800000 */
        /* <DEDUP_REMOVED lines=31> */
.L_x_3979:
[----:B------:R-:W-:Y:S05]  /*28e0*/  BSYNC B0 ;  /* 0x0000000000007941 */ /* 0x000fea0003800000 */
.L_x_3978:
        /* <DEDUP_REMOVED lines=42> */
.L_x_3981:
[----:B------:R-:W-:Y:S05]  /*2b90*/  BSYNC B0 ;  /* 0x0000000000007941 */ /* 0x000fea0003800000 */
.L_x_3980:
        /* <DEDUP_REMOVED lines=40> */
.L_x_3983:
[----:B------:R-:W-:Y:S05]  /*2e20*/  BSYNC B0 ;  /* 0x0000000000007941 */ /* 0x000fea0003800000 */
.L_x_3982:
        /* <DEDUP_REMOVED lines=46> */
.L_x_3985:
[----:B------:R-:W-:Y:S05]  /*3110*/  BSYNC B0 ;  /* 0x0000000000007941 */ /* 0x000fea0003800000 */
.L_x_3984:
        /* <DEDUP_REMOVED lines=33> */
.L_x_3987:
[----:B------:R-:W-:Y:S05]  /*3330*/  BSYNC B0 ;  /* 0x0000000000007941 */ /* 0x000fea0003800000 */
.L_x_3986:
        /* <DEDUP_REMOVED lines=33> */
.L_x_3989:
[----:B------:R-:W-:Y:S05]  /*3550*/  BSYNC B0 ;  /* 0x0000000000007941 */ /* 0x000fea0003800000 */
.L_x_3988:
[----:B------:R-:W-:Y:S04]  /*3560*/  BSSY B0, `(.L_x_3990) ;  /* 0x0000021000007945 */ /* 0x000fe80003800000 */
[----:B------:R-:W-:Y:S05]  /*3570*/  @P5 BRA `(.L_x_3991) ;  /* 0x00000000007c5947 */ /* 0x000fea0003800000 */
        /* <DEDUP_REMOVED lines=31> */
.L_x_3991:
[----:B------:R-:W-:Y:S05]  /*3770*/  BSYNC B0 ;  /* 0x0000000000007941 */ /* 0x000fea0003800000 */
.L_x_3990:
        /* <DEDUP_REMOVED lines=33> */
.L_x_3993:
[----:B------:R-:W-:Y:S05]  /*3990*/  BSYNC B0 ;  /* 0x0000000000007941 */ /* 0x000fea0003800000 */
.L_x_3992:
        /* <DEDUP_REMOVED lines=33> */
.L_x_3995:
[----:B------:R-:W-:Y:S05]  /*3bb0*/  BSYNC B0 ;  /* 0x0000000000007941 */ /* 0x000fea0003800000 */
.L_x_3994:
        /* <DEDUP_REMOVED lines=24> */
[----:B------:R-:W-:Y:S01]  /*3d40*/  FMUL.FTZ R108, R108, R89 ;  /* 0x000000596c6c7220 */ /* 0x000fe20000410000 */
        /* <DEDUP_REMOVED lines=10> */
[----:B------:R-:W-:Y:S01]  /*3df0*/  ISETP.EQ.OR P0, PT, R29, RZ, P0 ;  /* 0x000000ff1d00720c */ /* 0x000fe20000702670 */
[----:B------:R-:W-:Y:S01]  /*3e00*/  FMUL.FTZ R110, R110, R103 ;  /* 0x000000676e6e7220 */ /* 0x000fe20000410000 */
[----:B------:R-:W-:Y:S01]  /*3e10*/  FMUL.FTZ R112, R112, R97 ;  /* 0x0000006170707220 */ /* 0x000fe20000410000 */
[----:B------:R-:W2:Y:S01]  /*3e20*/  LDC.64 R14, c[0x0][0x2d8] ;  /* 0x0000b600ff0e7b82 */ /* 0x000ea20000000a00 */
[----:B------:R-:W-:Y:S01]  /*3e30*/  FMUL.FTZ R135, R135, R90 ;  /* 0x0000005a87877220 */ /* 0x000fe20000410000 */
[----:B------:R-:W-:Y:S01]  /*3e40*/  IMAD.MOV.U32 R137, RZ, RZ, RZ ;  /* 0x000000ffff897224 */ /* 0x000fe200078e00ff */
[----:B------:R-:W-:Y:S01]  /*3e50*/  ULDC UR14, c[0x0][0x21c] ;  /* 0x00008700000e7ab9 */ /* 0x000fe20000000800 */
[----:B------:R-:W-:Y:S01]  /*3e60*/  ULDC.64 UR8, c[0x0][0x238] ;  /* 0x00008e0000087ab9 */ /* 0x000fe20000000a00 */
[----:B------:R-:W-:Y:S01]  /*3e70*/  ULDC.64 UR10, c[0x0][0x250] ;  /* 0x00009400000a7ab9 */ /* 0x000fe20000000a00 */
[----:B------:R-:W-:-:S02]  /*3e80*/  ULDC.64 UR12, c[0x0][0x270] ;  /* 0x00009c00000c7ab9 */ /* 0x000fc40000000a00 */
[----:B------:R-:W3:Y:S08]  /*3e90*/  LDC.64 R16, c[0x0][0x2e0] ;  /* 0x0000b800ff107b82 */ /* 0x000ef00000000a00 */
[----:B------:R-:W4:Y:S02]  /*3ea0*/  LDC.64 R18, c[0x0][0x310] ;  /* 0x0000c400ff127b82 */ /* 0x000f240000000a00 */
.L_x_3999:
        /* <DEDUP_REMOVED lines=10> */
[----:B------:R-:W-:Y:S01]  /*3f50*/  MOV R95, R33 ;  /* 0x00000021005f7202 */ /* 0x000fe20000000f00 */
[C---:B------:R-:W-:Y:S01]  /*3f60*/  IMAD R144, R142.reuse, UR10, RZ ;  /* 0x0000000a8e907c24 */ /* 0x040fe2000f8e02ff */
[----:B------:R-:W0:Y:S01]  /*3f70*/  S2R R25, SR_TID.X ;  /* 0x0000000000197919 */ /* 0x000e220000002100 */
[----:B------:R-:W-:Y:S02]  /*3f80*/  IMAD R142, R142, UR12, RZ ;  /* 0x0000000c8e8e7c24 */ /* 0x000fe4000f8e02ff */
[----:B------:R-:W-:Y:S01]  /*3f90*/  IMAD R143, R137, UR11, R144 ;  /* 0x0000000b898f7c24 */ /* 0x000fe2000f8e0290 */
[----:B-1----:R-:W-:Y:S02]  /*3fa0*/  MOV R101, R35 ;  /* 0x0000002300657202 */ /* 0x002fe40000000f00 */
[-C--:B------:R-:W-:Y:S02]  /*3fb0*/  ISETP.GE.U32.AND P3, PT, R30, R75.reuse, PT ;  /* 0x0000004b1e00720c */ /* 0x080fe40003f66070 */
[----:B------:R-:W-:-:S02]  /*3fc0*/  ISETP.GE.U32.AND P4, PT, R32, R75, PT ;  /* 0x0000004b2000720c */ /* 0x000fc40003f86070 */
[----:B------:R-:W-:Y:S02]  /*3fd0*/  FSEL R148, R96, RZ, !P3 ;  /* 0x000000ff60947208 */ /* 0x000fe40005800000 */
[----:B------:R-:W-:Y:S02]  /*3fe0*/  ISETP.GE.U32.AND P5, PT, R34, R75, PT ;  /* 0x0000004b2200720c */ /* 0x000fe40003fa6070 */
[----:B------:R-:W-:Y:S02]  /*3ff0*/  FSEL R150, R131, RZ, !P4 ;  /* 0x000000ff83967208 */ /* 0x000fe40006000000 */
[----:B0-----:R-:W-:-:S04]  /*4000*/  SHF.L.U32 R144, R25, 0x4, RZ ;  /* 0x0000000419907819 */ /* 0x001fc800000006ff */
[----:B------:R-:W-:-:S04]  /*4010*/  ISETP.GE.U32.AND P2, PT, R144, R75, PT ;  /* 0x0000004b9000720c */ /* 0x000fc80003f46070 */
[----:B------:R-:W-:Y:S02]  /*4020*/  FSEL R147, R132, RZ, !P2 ;  /* 0x000000ff84937208 */ /* 0x000fe40005000000 */
[----:B------:R-:W-:Y:S02]  /*4030*/  ISETP.GE.U32.AND P6, PT, R36, R75, PT ;  /* 0x0000004b2400720c */ /* 0x000fe40003fc6070 */
[----:B------:R-:W-:Y:S02]  /*4040*/  FSEL R152, R133, RZ, !P5 ;  /* 0x000000ff85987208 */ /* 0x000fe40006800000 */
[----:B------:R-:W-:Y:S01]  /*4050*/  FSEL R155, R129, RZ, !P6 ;  /* 0x000000ff819b7208 */ /* 0x000fe20007000000 */
[----:B-----5:R-:W-:Y:S01]  /*4060*/  FMUL.FTZ R68, R100, 1.4426950216293334961 ;  /* 0x3fb8aa3b64447820 */ /* 0x020fe20000410000 */
[----:B------:R-:W-:-:S03]  /*4070*/  IMAD.MOV.U32 R100, RZ, RZ, R6 ;  /* 0x000000ffff647224 */ /* 0x000fc600078e0006 */
[C---:B------:R-:W-:Y:S01]  /*4080*/  FMUL.FTZ R94, R68.reuse, R85 ;  /* 0x00000055445e7220 */ /* 0x040fe20000410000 */
[C---:B------:R-:W-:Y:S01]  /*4090*/  FMUL.FTZ R106, R68.reuse, R86 ;  /* 0x00000056446a7220 */ /* 0x040fe20000410000 */
[C---:B------:R-:W-:Y:S01]  /*40a0*/  FMUL.FTZ R107, R68.reuse, R87 ;  /* 0x00000057446b7220 */ /* 0x040fe20000410000 */
[----:B------:R-:W-:Y:S01]  /*40b0*/  IMAD.WIDE.U32 R100, R137, UR12, R100 ;  /* 0x0000000c89647c25 */ /* 0x000fe2000f8e0064 */
[----:B------:R0:W1:Y:S03]  /*40c0*/  MUFU.EX2 R136, R94 ;  /* 0x0000005e00887308 */ /* 0x0000660000000800 */
[C---:B------:R-:W-:Y:S01]  /*40d0*/  FMUL.FTZ R140, R68.reuse, R81 ;  /* 0x00000051448c7220 */ /* 0x040fe20000410000 */
[----:B------:R-:W-:-:S04]  /*40e0*/  FMUL.FTZ R141, R68, R82 ;  /* 0x00000052448d7220 */ /* 0x000fc80000410000 */
[----:B------:R2:W5:Y:S01]  /*40f0*/  MUFU.EX2 R138, R106 ;  /* 0x0000006a008a7308 */ /* 0x0005620000000800 */
[----:B0-----:R-:W-:-:S05]  /*4100*/  MOV R94, R4 ;  /* 0x00000004005e7202 */ /* 0x001fca0000000f00 */
[----:B------:R-:W-:Y:S02]  /*4110*/  IMAD.WIDE.U32 R94, R137, UR10, R94 ;  /* 0x0000000a895e7c25 */ /* 0x000fe4000f8e005e */
[----:B------:R0:W4:Y:S03]  /*4120*/  MUFU.EX2 R139, R107 ;  /* 0x0000006b008b7308 */ /* 0x0001260000000800 */
[----:B------:R-:W-:Y:S01]  /*4130*/  IADD3 R95, R95, R143, RZ ;  /* 0x0000008f5f5f7210 */ /* 0x000fe20007ffe0ff */
[----:B------:R-:W-:Y:S01]  /*4140*/  IMAD R143, R137, UR13, R142 ;  /* 0x0000000d898f7c24 */ /* 0x000fe2000f8e028e */
[----:B--2---:R-:W-:Y:S01]  /*4150*/  LEA R106, P1, R94, R14, 0x2 ;  /* 0x0000000e5e6a7211 */ /* 0x004fe200078210ff */
[----:B------:R-:W-:Y:S02]  /*4160*/  FMUL.FTZ R142, R68, R83 ;  /* 0x00000053448e7220 */ /* 0x000fe40000410000 */
[----:B------:R-:W-:Y:S01]  /*4170*/  MUFU.EX2 R140, R140 ;  /* 0x0000008c008c7308 */ /* 0x000fe20000000800 */
[----:B0-----:R-:W-:-:S02]  /*4180*/  LEA.HI.X R107, R94, R15, R95, 0x2, P1 ;  /* 0x0000000f5e6b7211 */ /* 0x001fc400008f145f */
        /* <DEDUP_REMOVED lines=25> */
[----:B------:R-:W-:Y:S01]  /*4320*/  FSEL R140, R141, 1, !P6 ;  /* 0x3f8000008d8c7808 */ /* 0x000fe20007000000 */
[----:B------:R-:W-:Y:S01]  /*4330*/  FMUL.FTZ R95, R68, R102 ;  /* 0x00000066445f7220 */ /* 0x000fe20000410000 */
[C---:B------:R-:W-:Y:S01]  /*4340*/  FFMA.FTZ R136, R153.reuse, R101, R152 ;  /* 0x0000006599887223 */ /* 0x040fe20000010098 */
[----:B------:R-:W-:-:S04]  /*4350*/  FMUL.FTZ R107, R153, R107 ;  /* 0x0000006b996b7220 */ /* 0x000fc80000410000 */
[----:B------:R-:W3:Y:S01]  /*4360*/  MUFU.EX2 R94, R94 ;  /* 0x0000005e005e7308 */ /* 0x000ee20000000800 */
[----:B------:R-:W-:Y:S01]  /*4370*/  ISETP.GE.U32.AND P3, PT, R39, R75, PT ;  /* 0x0000004b2700720c */ /* 0x000fe20003f66070 */
[----:B------:R-:W-:Y:S01]  /*4380*/  FMUL.FTZ R106, R68, R103 ;  /* 0x00000067446a7220 */ /* 0x000fe20000410000 */
[----:B------:R-:W-:Y:S01]  /*4390*/  FSEL R141, R92, RZ, !P1 ;  /* 0x000000ff5c8d7208 */ /* 0x000fe20004800000 */
[----:B------:R-:W-:Y:S01]  /*43a0*/  FFMA.FTZ R136, R140, R136, R155 ;  /* 0x000000888c887223 */ /* 0x000fe2000001009b */
        /* <DEDUP_REMOVED lines=30> */
[C---:B------:R-:W-:Y:S01]  /*4590*/  FFMA.FTZ R136, R160.reuse, R136, R143 ;  /* 0x00000088a0887223 */ /* 0x040fe2000001008f */
[----:B----4-:R-:W-:Y:S01]  /*45a0*/  FSEL R162, R95, 1, !P6 ;  /* 0x3f8000005fa27808 */ /* 0x010fe20007000000 */
[----:B------:R-:W4:Y:S01]  /*45b0*/  MUFU.EX2 R94, R94 ;  /* 0x0000005e005e7308 */ /* 0x000f220000000800 */
[----:B------:R-:W-:Y:S01]  /*45c0*/  FMUL.FTZ R107, R160, R107 ;  /* 0x0000006ba06b7220 */ /* 0x000fe20000410000 */
[----:B------:R-:W-:Y:S02]  /*45d0*/  ISETP.GE.U32.AND P2, PT, R44, R75, PT ;  /* 0x0000004b2c00720c */ /* 0x000fe40003f46070 */
[----:B------:R-:W-:Y:S01]  /*45e0*/  FSEL R165, R110, RZ, !P1 ;  /* 0x000000ff6ea57208 */ /* 0x000fe20004800000 */
[----:B------:R-:W-:Y:S01]  /*45f0*/  FFMA.FTZ R136, R162, R136, R163 ;  /* 0x00000088a2887223 */ /* 0x000fe200000100a3 */
        /* <DEDUP_REMOVED lines=10> */
[C---:B------:R-:W-:Y:S01]  /*46a0*/  FFMA.FTZ R136, R166.reuse, R136, R167 ;  /* 0x00000088a6887223 */ /* 0x040fe200000100a7 */
[----:B---3--:R-:W-:Y:S01]  /*46b0*/  FSEL R168, R101, 1, !P3 ;  /* 0x3f80000065a87808 */ /* 0x008fe20005800000 */
[----:B------:R-:W-:Y:S01]  /*46c0*/  FMUL.FTZ R107, R166, R107 ;  /* 0x0000006ba66b7220 */ /* 0x000fe20000410000 */
[----:B------:R-:W-:Y:S02]  /*46d0*/  ISETP.GE.U32.AND P5, PT, R47, R75, PT ;  /* 0x0000004b2f00720c */ /* 0x000fe40003fa6070 */
[----:B------:R-:W-:Y:S01]  /*46e0*/  FSEL R171, R123, RZ, !P4 ;  /* 0x000000ff7bab7208 */ /* 0x000fe20006000000 */
[----:B------:R-:W-:Y:S01]  /*46f0*/  FFMA.FTZ R136, R168, R136, R169 ;  /* 0x00000088a8887223 */ /* 0x000fe200000100a9 */
        /* <DEDUP_REMOVED lines=28> */
[----:B------:R-:W-:-:S03]  /*48c0*/  HFMA2.MMA R101, -RZ, RZ, 0, 0 ;  /* 0x00000000ff657435 */ /* 0x000fc600000001ff */
[----:B---3--:R-:W-:-:S07]  /*48d0*/  LEA R68, R139, R68, 0x18 ;  /* 0x000000448b447211 */ /* 0x008fce00078ec0ff */
[C---:B0-----:R-:W-:Y:S01]  /*48e0*/  @P1 FFMA.FTZ R95, R94.reuse, R136, R95 ;  /* 0x000000885e5f1223 */ /* 0x041fe2000001005f */
[----:B-1----:R-:W-:-:S04]  /*48f0*/  @P1 FMUL.FTZ R94, R94, R107 ;  /* 0x0000006b5e5e1220 */ /* 0x002fc80000410000 */
[----:B------:R-:W0:Y:S04]  /*4900*/  SHFL.UP PT, R136, R95, 0x10, RZ ;  /* 0x060000005f887989 */ /* 0x000e2800000e00ff */
[----:B------:R-:W1:Y:S01]  /*4910*/  SHFL.UP PT, R107, R94, 0x10, RZ ;  /* 0x060000005e6b7989 */ /* 0x000e6200000e00ff */
[----:B------:R-:W-:Y:S01]  /*4920*/  IMAD.MOV.U32 R100, RZ, RZ, 0x3f800000 ;  /* 0x3f800000ff647424 */ /* 0x000fe200078e00ff */
        /* <DEDUP_REMOVED lines=45> */
.L_x_3998:
[----:B------:R-:W-:Y:S05]  /*4c00*/  BSYNC B0 ;  /* 0x0000000000007941 */ /* 0x000fea0003800000 */
.L_x_3997:
[----:B------:R-:W-:Y:S01]  /*4c10*/  FFMA.FTZ R165, R164, R162, R165 ;  /* 0x000000a2a4a57223 */ /* 0x000fe200000100a5 */
[----:B------:R-:W-:Y:S01]  /*4c20*/  IADD3 R137, R137, 0x1, RZ ;  /* 0x0000000189897810 */ /* 0x000fe20007ffe0ff */
[C---:B------:R-:W-:Y:S01]  /*4c30*/  FFMA.FTZ R105, R144.reuse, R138, R105 ;  /* 0x0000008a90697223 */ /* 0x040fe20000010069 */
[----:B------:R-:W-:Y:S01]  /*4c40*/  FFMA.FTZ R114, R144, R149, R114 ;  /* 0x0000009590727223 */ /* 0x000fe20000010072 */
[----:B------:R-:W-:Y:S01]  /*4c50*/  FFMA.FTZ R166, R166, R165, R167 ;  /* 0x000000a5a6a67223 */ /* 0x000fe200000100a7 */
[----:B------:R-:W-:Y:S01]  /*4c60*/  ISETP.GE.AND P1, PT, R137, UR14, PT ;  /* 0x0000000e89007c0c */ /* 0x000fe2000bf26270 */
        /* <DEDUP_REMOVED lines=18> */
.L_x_3996:
[----:B------:R-:W-:Y:S01]  /*4d90*/  BAR.SYNC.DEFER_BLOCKING 0x0 ;  /* 0x0000000000007b1d */ /* 0x000fe20000010000 */
[----:B------:R-:W-:Y:S02]  /*4da0*/  ISETP.NE.AND P0, PT, R25, RZ, PT ;  /* 0x000000ff1900720c */ /* 0x000fe40003f05270 */
[----:B------:R-:W-:Y:S02]  /*4db0*/  F2FP.F16.F32.PACK_AB R12, R114, R105 ;  /* 0x00000069720c723e */ /* 0x000fe400000000ff */
[----:B------:R-:W-:Y:S01]  /*4dc0*/  F2FP.F16.F32.PACK_AB R13, R116, R109 ;  /* 0x0000006d740d723e */ /* 0x000fe200000000ff */
[----:B------:R-:W-:Y:S01]  /*4dd0*/  BSSY B0, `(.L_x_4000) ;  /* 0x0000051000007945 */ /* 0x000fe20003800000 */
[C---:B------:R-:W-:Y:S02]  /*4de0*/  PRMT R15, R12.reuse, 0x7610, R15 ;  /* 0x000076100c0f7816 */ /* 0x040fe4000000000f */
[----:B------:R-:W-:Y:S02]  /*4df0*/  PRMT R17, R12, 0x7632, R17 ;  /* 0x000076320c117816 */ /* 0x000fe40000000011 */
[----:B------:R-:W-:-:S02]  /*4e00*/  PRMT R18, R13, 0x7610, R18 ;  /* 0x000076100d127816 */ /* 0x000fc40000000012 */
[----:B------:R-:W-:Y:S01]  /*4e10*/  PRMT R19, R13, 0x7632, R19 ;  /* 0x000076320d137816 */ /* 0x000fe20000000013 */
[----:B------:R-:W1:Y:S01]  /*4e20*/  @!P0 LDC R16, c[0x0][0x218] ;  /* 0x00008600ff108b82 */ /* 0x000e620000000800 */
[----:B------:R-:W-:Y:S02]  /*4e30*/  F2FP.F16.F32.PACK_AB R12, R120, R113 ;  /* 0x00000071780c723e */ /* 0x000fe400000000ff */
        /* <DEDUP_REMOVED lines=9> */
[----:B--2---:R-:W-:-:S03]  /*4ed0*/  PRMT R15, R12, 0x7610, R15 ;  /* 0x000076100c0f7816 */ /* 0x004fc6000000000f */
[----:B------:R2:W-:Y:S01]  /*4ee0*/  STS.U16 [R80+0x6], R19 ;  /* 0x0000061350007388 */ /* 0x0005e20000000400 */
[----:B---3--:R-:W-:Y:S01]  /*4ef0*/  PRMT R17, R12, 0x7632, R17 ;  /* 0x000076320c117816 */ /* 0x008fe20000000011 */
[----:B-1----:R-:W-:Y:S01]  /*4f00*/  @!P0 IMAD R83, R29, -0x200, R16 ;  /* 0xfffffe001d538824 */ /* 0x002fe200078e0210 */
[----:B------:R-:W-:Y:S01]  /*4f10*/  F2FP.F16.F32.PACK_AB R12, R126, R119 ;  /* 0x000000777e0c723e */ /* 0x000fe200000000ff */
[----:B------:R1:W-:Y:S01]  /*4f20*/  STS.U16 [R80+0xc], R15 ;  /* 0x00000c0f50007388 */ /* 0x0003e20000000400 */
[----:B----4-:R-:W-:Y:S02]  /*4f30*/  PRMT R18, R13, 0x7632, R18 ;  /* 0x000076320d127816 */ /* 0x010fe40000000012 */
[----:B------:R-:W-:Y:S01]  /*4f40*/  F2FP.F16.F32.PACK_AB R13, R128, R121 ;  /* 0x00000079800d723e */ /* 0x000fe200000000ff */
[----:B------:R-:W-:Y:S01]  /*4f50*/  STS.U16 [R80+0x8], R75 ;  /* 0x0000084b50007388 */ /* 0x000fe20000000400 */
[----:B--2---:R-:W-:Y:S02]  /*4f60*/  PRMT R19, R14, 0x7632, R19 ;  /* 0x000076320e137816 */ /* 0x004fe40000000013 */
[----:B------:R-:W-:Y:S01]  /*4f70*/  PRMT R84, R12, 0x7632, R84 ;  /* 0x000076320c547816 */ /* 0x000fe20000000054 */
[----:B------:R-:W-:Y:S01]  /*4f80*/  STS.U16 [R80+0xa], R81 ;  /* 0x00000a5150007388 */ /* 0x000fe20000000400 */
[----:B------:R-:W-:-:S02]  /*4f90*/  LOP3.LUT R16, R24, 0x20, RZ, 0xfc, !PT ;  /* 0x0000002018107812 */ /* 0x000fc400078efcff */
[----:B-1----:R-:W-:Y:S01]  /*4fa0*/  PRMT R15, R13, 0x7632, R15 ;  /* 0x000076320d0f7816 */ /* 0x002fe2000000000f */
[----:B------:R-:W-:Y:S04]  /*4fb0*/  STS.U16 [R80+0xe], R17 ;  /* 0x00000e1150007388 */ /* 0x000fe80000000400 */
[----:B------:R-:W-:Y:S04]  /*4fc0*/  STS.U16 [R80+0x10], R82 ;  /* 0x0000105250007388 */ /* 0x000fe80000000400 */
[----:B------:R-:W-:Y:S04]  /*4fd0*/  STS.U16 [R80+0x12], R18 ;  /* 0x0000121250007388 */ /* 0x000fe80000000400 */
[----:B------:R-:W-:Y:S04]  /*4fe0*/  STS.U16 [R80+0x14], R14 ;  /* 0x0000140e50007388 */ /* 0x000fe80000000400 */
[----:B------:R-:W-:Y:S04]  /*4ff0*/  STS.U16 [R80+0x16], R19 ;  /* 0x0000161350007388 */ /* 0x000fe80000000400 */
[----:B------:R1:W-:Y:S04]  /*5000*/  STS.U16 [R80+0x18], R12 ;  /* 0x0000180c50007388 */ /* 0x0003e80000000400 */
[----:B------:R2:W-:Y:S04]  /*5010*/  STS.U16 [R80+0x1a], R84 ;  /* 0x00001a5450007388 */ /* 0x0005e80000000400 */
[----:B------:R3:W-:Y:S01]  /*5020*/  STS.U16 [R80+0x1c], R13 ;  /* 0x00001c0d50007388 */ /* 0x0007e20000000400 */
[----:B-1----:R-:W-:-:S03]  /*5030*/  IMAD.SHL.U32 R12, R29, 0x200, RZ ;  /* 0x000002001d0c7824 */ /* 0x002fc600078e00ff */
[----:B------:R1:W-:Y:S01]  /*5040*/  STS.U16 [R80+0x1e], R15 ;  /* 0x00001e0f50007388 */ /* 0x0003e20000000400 */
[----:B------:R-:W-:-:S03]  /*5050*/  NOP ;  /* 0x0000000000007918 */ /* 0x000fc60000000000 */
[----:B------:R-:W-:Y:S01]  /*5060*/  LDS.U16 R17, [R62] ;  /* 0x000000003e117984 */ /* 0x000fe20000000400 */
[----:B--2---:R-:W2:Y:S01]  /*5070*/  LDC.64 R84, c[0x0][0x2b0] ;  /* 0x0000ac00ff547b82 */ /* 0x004ea20000000a00 */
[----:B---3--:R-:W-:Y:S02]  /*5080*/  SHF.R.S32.HI R13, RZ, 0x1f, R12 ;  /* 0x0000001fff0d7819 */ /* 0x008fe4000001140c */
[----:B------:R-:W-:Y:S04]  /*5090*/  LDS.U16 R75, [R63+0x40] ;  /* 0x000040003f4b7984 */ /* 0x000fe80000000400 */
[----:B------:R-:W-:Y:S04]  /*50a0*/  LDS.U16 R81, [R64+0x80] ;  /* 0x0000800040517984 */ /* 0x000fe80000000400 */
[----:B------:R-:W-:Y:S04]  /*50b0*/  LDS.U16 R87, [R65+0xc0] ;  /* 0x0000c00041577984 */ /* 0x000fe80000000400 */
[----:B------:R-:W-:Y:S04]  /*50c0*/  LDS.U16 R89, [R66+0x100] ;  /* 0x0001000042597984 */ /* 0x000fe80000000400 */
[----:B------:R-:W-:Y:S04]  /*50d0*/  LDS.U16 R91, [R67+0x140] ;  /* 0x00014000435b7984 */ /* 0x000fe80000000400 */
[----:B------:R-:W-:Y:S01]  /*50e0*/  LDS.U16 R93, [R69+0x180] ;  /* 0x00018000455d7984 */ /* 0x000fe20000000400 */
[----:B--2---:R-:W-:-:S02]  /*50f0*/  IMAD R14, R84, UR7, RZ ;  /* 0x00000007540e7c24 */ /* 0x004fc4000f8e02ff */
[----:B------:R-:W-:Y:S01]  /*5100*/  IMAD.WIDE.U32 R18, R84, UR6, RZ ;  /* 0x0000000654127c25 */ /* 0x000fe2000f8e00ff */
[----:B0-----:R-:W-:Y:S03]  /*5110*/  LDS.U16 R95, [R70+0x1c0] ;  /* 0x0001c000465f7984 */ /* 0x001fe60000000400 */
[----:B------:R-:W-:Y:S01]  /*5120*/  IMAD R85, R85, UR6, R14 ;  /* 0x0000000655557c24 */ /* 0x000fe2000f8e020e */
[----:B------:R-:W-:Y:S01]  /*5130*/  LDS.U16 R97, [R71+0x200] ;  /* 0x0002000047617984 */ /* 0x000fe20000000400 */
[----:B------:R-:W-:-:S03]  /*5140*/  IADD3 R14, P2, R24, R12, RZ ;  /* 0x0000000c180e7210 */ /* 0x000fc60007f5e0ff */
[----:B------:R-:W-:Y:S01]  /*5150*/  LDS.U16 R99, [R72+0x240] ;  /* 0x0002400048637984 */ /* 0x000fe20000000400 */
[----:B------:R-:W-:Y:S02]  /*5160*/  IADD3 R131, R19, R85, RZ ;  /* 0x0000005513837210 */ /* 0x000fe40007ffe0ff */
[----:B-1----:R-:W-:Y:S01]  /*5170*/  IADD3.X R15, R26, R13, RZ, P2, !PT ;  /* 0x0000000d1a0f7210 */ /* 0x002fe200017fe4ff */
        /* <DEDUP_REMOVED lines=22> */
.L_x_4001:
[----:B------:R-:W-:Y:S05]  /*52e0*/  BSYNC B0 ;  /* 0x0000000000007941 */ /* 0x000fea0003800000 */
.L_x_4000:
[----:B------:R-:W-:Y:S01]  /*52f0*/  MOV R83, R131 ;  /* 0x0000008300537202 */ /* 0x000fe20000000f00 */
[----:B------:R-:W-:Y:S01]  /*5300*/  ULDC.64 UR8, c[0x0][0x2b8] ;  /* 0x0000ae0000087ab9 */ /* 0x000fe20000000a00 */
[----:B------:R-:W-:Y:S01]  /*5310*/  IMAD.MOV.U32 R82, RZ, RZ, R18 ;  /* 0x000000ffff527224 */ /* 0x000fe200078e0012 */
[----:B------:R-:W1:Y:S01]  /*5320*/  LDC R86, c[0x0][0x218] ;  /* 0x00008600ff567b82 */ /* 0x000e620000000800 */
[----:B------:R-:W-:Y:S01]  /*5330*/  IMAD R19, R20, UR8, RZ ;  /* 0x0000000814137c24 */ /* 0x000fe2000f8e02ff */
[----:B0-----:R-:W-:Y:S01]  /*5340*/  SHF.L.U32 R17, R16, 0x1, RZ ;  /* 0x0000000110117819 */ /* 0x001fe200000006ff */
[----:B------:R-:W-:Y:S01]  /*5350*/  IMAD.WIDE.U32 R82, R0, UR8, R82 ;  /* 0x0000000800527c25 */ /* 0x000fe2000f8e0052 */
[----:B------:R-:W-:Y:S02]  /*5360*/  SHF.L.U64.HI R18, R16, 0x1, R26 ;  /* 0x0000000110127819 */ /* 0x000fe4000001021a */
[----:B------:R-:W-:Y:S01]  /*5370*/  ISETP.GE.AND P4, PT, R49, R129, PT ;  /* 0x000000813100720c */ /* 0x000fe20003f86270 */
[----:B------:R-:W-:Y:S01]  /*5380*/  IMAD R131, R0, UR9, R19 ;  /* 0x0000000900837c24 */ /* 0x000fe2000f8e0213 */
[----:B------:R-:W-:Y:S01]  /*5390*/  ULDC.64 UR8, c[0x0][0x308] ;  /* 0x0000c20000087ab9 */ /* 0x000fe20000000a00 */
[----:B------:R-:W-:-:S02]  /*53a0*/  IADD3 R85, P1, R12, R82, RZ ;  /* 0x000000520c557210 */ /* 0x000fc40007f3e0ff */
[----:B------:R-:W-:Y:S02]  /*53b0*/  IADD3 R19, P2, R17, UR8, RZ ;  /* 0x0000000811137c10 */ /* 0x000fe4000ff5e0ff */
[----:B------:R-:W-:Y:S02]  /*53c0*/  IADD3.X R83, R13, R131, R83, P1, !PT ;  /* 0x000000830d537210 */ /* 0x000fe40000ffe453 */
[----:B------:R-:W-:Y:S01]  /*53d0*/  IADD3.X R84, R18, UR9, RZ, P2, !PT ;  /* 0x0000000912547c10 */ /* 0x000fe200097fe4ff */
[----:B------:R-:W0:Y:S01]  /*53e0*/  LDC.64 R130, c[0x0][0x2a0] ;  /* 0x0000a800ff827b82 */ /* 0x000e220000000a00 */
[-C--:B------:R-:W-:Y:S01]  /*53f0*/  ISETP.GE.AND P2, PT, R48, R129.reuse, PT ;  /* 0x000000813000720c */ /* 0x080fe20003f46270 */
[----:B------:R-:W-:Y:S01]  /*5400*/  ULDC.64 UR8, c[0x0][0x2a8] ;  /* 0x0000aa0000087ab9 */ /* 0x000fe20000000a00 */
[-C--:B------:R-:W-:Y:S02]  /*5410*/  ISETP.GE.AND P1, PT, R16, R129.reuse, PT ;  /* 0x000000811000720c */ /* 0x080fe40003f26270 */
[----:B------:R-:W-:-:S02]  /*5420*/  ISETP.GE.AND P5, PT, R50, R129, PT ;  /* 0x000000813200720c */ /* 0x000fc40003fa6270 */
[----:B------:R-:W-:Y:S01]  /*5430*/  LEA R82, P3, R85, R19, 0x1 ;  /* 0x0000001355527211 */ /* 0x000fe200078608ff */
[----:B-1----:R-:W-:Y:S01]  /*5440*/  IMAD R19, R29, -0x200, R86 ;  /* 0xfffffe001d137824 */ /* 0x002fe200078e0256 */
[-C--:B------:R-:W-:Y:S02]  /*5450*/  ISETP.GE.AND P6, PT, R51, R129.reuse, PT ;  /* 0x000000813300720c */ /* 0x080fe40003fc6270 */
[----:B------:R-:W-:Y:S02]  /*5460*/  LEA.HI.X R83, R85, R84, R83, 0x1, P3 ;  /* 0x0000005455537211 */ /* 0x000fe400018f0c53 */
[----:B------:R-:W-:-:S03]  /*5470*/  ISETP.GE.AND P3, PT, R54, R129, PT ;  /* 0x000000813600720c */ /* 0x000fc60003f66270 */
[----:B------:R-:W-:Y:S01]  /*5480*/  @!P2 STG.E.U16 desc[UR4][R82.64+0x40], R81 ;  /* 0x000040515200a986 */ /* 0x000fe2000c101504 */
[----:B------:R-:W-:-:S03]  /*5490*/  ISETP.GE.AND P2, PT, R53, R129, PT ;  /* 0x000000813500720c */ /* 0x000fc60003f46270 */
[----:B------:R1:W-:Y:S01]  /*54a0*/  @!P1 STG.E.U16 desc[UR4][R82.64], R75 ;  /* 0x0000004b52009986 */ /* 0x0003e2000c101504 */
[----:B------:R-:W-:-:S03]  /*54b0*/  ISETP.GE.AND P1, PT, R52, R129, PT ;  /* 0x000000813400720c */ /* 0x000fc60003f26270 */
[----:B------:R2:W-:Y:S01]  /*54c0*/  @!P4 STG.E.U16 desc[UR4][R82.64+0x80], R87 ;  /* 0x000080575200c986 */ /* 0x0005e2000c101504 */
[-C--:B------:R-:W-:Y:S01]  /*54d0*/  ISETP.GE.AND P4, PT, R55, R129.reuse, PT ;  /* 0x000000813700720c */ /* 0x080fe20003f86270 */
[----:B0-----:R-:W-:Y:S02]  /*54e0*/  IMAD R84, R130, UR7, RZ ;  /* 0x0000000782547c24 */ /* 0x001fe4000f8e02ff */
[----:B------:R-:W-:Y:S01]  /*54f0*/  @!P5 STG.E.U16 desc[UR4][R82.64+0xc0], R89 ;  /* 0x0000c0595200d986 */ /* 0x000fe2000c101504 */
[----:B------:R-:W-:-:S03]  /*5500*/  ISETP.GE.AND P5, PT, R56, R129, PT ;  /* 0x000000813800720c */ /* 0x000fc60003fa6270 */
[----:B------:R-:W-:Y:S01]  /*5510*/  @!P6 STG.E.U16 desc[UR4][R82.64+0x100], R91 ;  /* 0x0001005b5200e986 */ /* 0x000fe2000c101504 */
[----:B------:R-:W-:Y:S01]  /*5520*/  ISETP.GE.AND P6, PT, R24, R19, PT ;  /* 0x000000131800720c */ /* 0x000fe20003fc6270 */
[----:B-1----:R-:W-:Y:S02]  /*5530*/  IMAD R75, R131, UR6, R84 ;  /* 0x00000006834b7c24 */ /* 0x002fe4000f8e0254 */
[----:B------:R-:W-:Y:S01]  /*5540*/  @!P1 STG.E.U16 desc[UR4][R82.64+0x140], R93 ;  /* 0x0001405d52009986 */ /* 0x000fe2000c101504 */
[-C--:B------:R-:W-:Y:S01]  /*5550*/  ISETP.GE.AND P1, PT, R59, R129.reuse, PT ;  /* 0x000000813b00720c */ /* 0x080fe20003f26270 */
[----:B------:R-:W-:Y:S02]  /*5560*/  IMAD.WIDE.U32 R84, R130, UR6, RZ ;  /* 0x0000000682547c25 */ /* 0x000fe4000f8e00ff */
[----:B------:R-:W-:Y:S01]  /*5570*/  @!P2 STG.E.U16 desc[UR4][R82.64+0x180], R95 ;  /* 0x0001805f5200a986 */ /* 0x000fe2000c101504 */
[----:B------:R-:W-:Y:S02]  /*5580*/  ISETP.GE.AND P2, PT, R58, R129, PT ;  /* 0x000000813a00720c */ /* 0x000fe40003f46270 */
[----:B------:R-:W-:Y:S01]  /*5590*/  IADD3 R85, R85, R75, RZ ;  /* 0x0000004b55557210 */ /* 0x000fe20007ffe0ff */
[----:B------:R-:W-:Y:S01]  /*55a0*/  @!P3 STG.E.U16 desc[UR4][R82.64+0x1c0], R97 ;  /* 0x0001c0615200b986 */ /* 0x000fe2000c101504 */
[----:B------:R-:W-:Y:S01]  /*55b0*/  ISETP.GE.AND P3, PT, R57, R129, PT ;  /* 0x000000813900720c */ /* 0x000fe20003f66270 */
[----:B--2---:R-:W-:-:S02]  /*55c0*/  @!P6 IMAD.WIDE.U32 R86, R130, UR6, R12 ;  /* 0x000000068256ec25 */ /* 0x004fc4000f8e000c */
[----:B------:R-:W-:Y:S01]  /*55d0*/  @!P4 STG.E.U16 desc[UR4][R82.64+0x200], R99 ;  /* 0x000200635200c986 */ /* 0x000fe2000c101504 */
[----:B------:R-:W-:Y:S01]  /*55e0*/  ISETP.GE.AND P4, PT, R61, R129, PT ;  /* 0x000000813d00720c */ /* 0x000fe20003f86270 */
[----:B------:R-:W-:Y:S01]  /*55f0*/  IMAD.WIDE.U32 R84, R0, UR8, R84 ;  /* 0x0000000800547c25 */ /* 0x000fe2000f8e0054 */
[----:B------:R-:W-:Y:S01]  /*5600*/  @!P6 IADD3 R87, R75, R87, RZ ;  /* 0x000000574b57e210 */ /* 0x000fe20007ffe0ff */
[----:B------:R-:W-:Y:S01]  /*5610*/  @!P5 STG.E.U16 desc[UR4][R82.64+0x240], R101 ;  /* 0x000240655200d986 */ /* 0x000fe2000c101504 */
[----:B------:R-:W-:Y:S01]  /*5620*/  ISETP.GE.AND P5, PT, R60, R129, PT ;  /* 0x000000813c00720c */ /* 0x000fe20003fa6270 */
[----:B------:R-:W-:Y:S02]  /*5630*/  IMAD R75, R20, UR8, RZ ;  /* 0x00000008144b7c24 */ /* 0x000fe4000f8e02ff */
[----:B------:R-:W-:Y:S01]  /*5640*/  @!P2 STG.E.U16 desc[UR4][R82.64+0x2c0], R107 ;  /* 0x0002c06b5200a986 */ /* 0x000fe2000c101504 */
[----:B------:R-:W-:Y:S01]  /*5650*/  @!P6 IMAD.WIDE.U32 R86, R0, UR8, R86 ;  /* 0x000000080056ec25 */ /* 0x000fe2000f8e0056 */
[----:B------:R-:W-:-:S02]  /*5660*/  IADD3 R88, P2, R12, R84, RZ ;  /* 0x000000540c587210 */ /* 0x000fc40007f5e0ff */
[----:B------:R-:W-:Y:S01]  /*5670*/  @!P3 STG.E.U16 desc[UR4][R82.64+0x280], R103 ;  /* 0x000280675200b986 */ /* 0x000fe2000c101504 */
[----:B------:R-:W-:Y:S01]  /*5680*/  IMAD R81, R0, UR9, R75 ;  /* 0x0000000900517c24 */ /* 0x000fe2000f8e024b */
[----:B------:R-:W-:Y:S02]  /*5690*/  ULDC.64 UR8, c[0x0][0x318] ;  /* 0x0000c60000087ab9 */ /* 0x000fe40000000a00 */
[----:B------:R-:W-:Y:S01]  /*56a0*/  @!P1 STG.E.U16 desc[UR4][R82.64+0x300], R123 ;  /* 0x0003007b52009986 */ /* 0x000fe2000c101504 */
[----:B------:R-:W-:Y:S02]  /*56b0*/  @!P6 IADD3 R75, P1, R24, R86, RZ ;  /* 0x00000056184be210 */ /* 0x000fe40007f3e0ff */
[----:B------:R-:W-:Y:S01]  /*56c0*/  IADD3 R86, P3, R17, UR8, RZ ;  /* 0x0000000811567c10 */ /* 0x000fe2000ff7e0ff */
[----:B------:R-:W-:Y:S01]  /*56d0*/  @!P5 STG.E.U16 desc[UR4][R82.64+0x340], R125 ;  /* 0x0003407d5200d986 */ /* 0x000fe2000c101504 */
[----:B------:R-:W-:Y:S02]  /*56e0*/  @!P6 IADD3.X R90, R26, R87, R81, P1, !PT ;  /* 0x000000571a5ae210 */ /* 0x000fe40000ffe451 */
[----:B------:R-:W-:Y:S01]  /*56f0*/  IADD3.X R87, R13, R81, R85, P2, !PT ;  /* 0x000000510d577210 */ /* 0x000fe200017fe455 */
[----:B------:R0:W-:Y:S01]  /*5700*/  @!P4 STG.E.U16 desc[UR4][R82.64+0x380], R127 ;  /* 0x0003807f5200c986 */ /* 0x0001e2000c101504 */
[----:B------:R-:W-:-:S02]  /*5710*/  IADD3.X R81, R18, UR9, RZ, P3, !PT ;  /* 0x0000000912517c10 */ /* 0x000fc40009ffe4ff */
[----:B------:R-:W-:Y:S02]  /*5720*/  LEA R86, P2, R88, R86, 0x1 ;  /* 0x0000005658567211 */ /* 0x000fe400078408ff */
[----:B------:R-:W-:Y:S02]  /*5730*/  @!P6 LEA R84, P1, R75, UR8, 0x1 ;  /* 0x000000084b54ec11 */ /* 0x000fe4000f8208ff */
[----:B------:R-:W-:Y:S02]  /*5740*/  ISETP.GE.AND P4, PT, R16, R19, PT ;  /* 0x000000131000720c */ /* 0x000fe40003f86270 */
[----:B------:R-:W-:Y:S02]  /*5750*/  LEA.HI.X R87, R88, R81, R87, 0x1, P2 ;  /* 0x0000005158577211 */ /* 0x000fe400010f0c57 */
[-C--:B------:R-:W-:Y:S02]  /*5760*/  ISETP.GE.AND P3, PT, R48, R19.reuse, PT ;  /* 0x000000133000720c */ /* 0x080fe40003f66270 */
[----:B------:R-:W-:-:S02]  /*5770*/  ISETP.GE.AND P2, PT, R49, R19, PT ;  /* 0x000000133100720c */ /* 0x000fc40003f46270 */
[----:B------:R-:W-:Y:S02]  /*5780*/  @!P6 LEA.HI.X R85, R75, UR9, R90, 0x1, P1 ;  /* 0x000000094b55ec11 */ /* 0x000fe400088f0c5a */
[----:B------:R-:W-:Y:S01]  /*5790*/  PRMT R75, RZ, 0x7610, R75 ;  /* 0x00007610ff4b7816 */ /* 0x000fe2000000004b */
[----:B------:R-:W-:Y:S01]  /*57a0*/  BAR.SYNC.DEFER_BLOCKING 0x0 ;  /* 0x0000000000007b1d */ /* 0x000fe20000010000 */
[----:B------:R-:W-:Y:S02]  /*57b0*/  PRMT R88, RZ, 0x7610, R88 ;  /* 0x00007610ff587816 */ /* 0x000fe40000000058 */
[----:B------:R-:W-:Y:S02]  /*57c0*/  PRMT R81, RZ, 0x7610, R81 ;  /* 0x00007610ff517816 */ /* 0x000fe40000000051 */
[----:B------:R-:W-:Y:S02]  /*57d0*/  PRMT R90, RZ, 0x7610, R90 ;  /* 0x00007610ff5a7816 */ /* 0x000fe4000000005a */
[----:B------:R-:W-:-:S02]  /*57e0*/  ISETP.GE.AND P1, PT, R50, R19, PT ;  /* 0x000000133200720c */ /* 0x000fc40003f26270 */
[-C--:B------:R-:W-:Y:S02]  /*57f0*/  ISETP.GE.AND P5, PT, R52, R19.reuse, PT ;  /* 0x000000133400720c */ /* 0x080fe40003fa6270 */
[----:B0-----:R-:W-:Y:S02]  /*5800*/  PRMT R83, RZ, 0x7610, R83 ;  /* 0x00007610ff537816 */ /* 0x001fe40000000053 */
[----:B------:R-:W-:Y:S02]  /*5810*/  PRMT R82, RZ, 0x7610, R82 ;  /* 0x00007610ff527816 */ /* 0x000fe40000000052 */
        /* <DEDUP_REMOVED lines=82> */
[----:B-1----:R-:W-:Y:S02]  /*5d40*/  HADD2.F32 R82, -RZ, R82.H0_H0 ;  /* 0x20000052ff527230 */ /* 0x002fe40000004100 */
[----:B--2---:R-:W-:Y:S02]  /*5d50*/  HADD2.F32 R104, -RZ, R81.H0_H0 ;  /* 0x20000051ff687230 */ /* 0x004fe40000004100 */
[----:B---3--:R-:W-:Y:S02]  /*5d60*/  HADD2.F32 R107, -RZ, R83.H0_H0 ;  /* 0x20000053ff6b7230 */ /* 0x008fe40000004100 */
[----:B------:R-:W-:-:S02]  /*5d70*/  HADD2.F32 R108, -RZ, R87.H0_H0 ;  /* 0x20000057ff6c7230 */ /* 0x000fc40000004100 */
[----:B----4-:R-:W-:Y:S02]  /*5d80*/  HADD2.F32 R84, -RZ, R84.H0_H0 ;  /* 0x20000054ff547230 */ /* 0x010fe40000004100 */
[----:B-----5:R-:W-:Y:S02]  /*5d90*/  HADD2.F32 R110, -RZ, R85.H0_H0 ;  /* 0x20000055ff6e7230 */ /* 0x020fe40000004100 */
[----:B------:R-:W-:Y:S01]  /*5da0*/  HADD2.F32 R86, -RZ, R86.H0_H0 ;  /* 0x20000056ff567230 */ /* 0x000fe20000004100 */
[----:B------:R-:W1:Y:S01]  /*5db0*/  MUFU.EX2 R89, R89 ;  /* 0x0000005900597308 */ /* 0x000e620000000800 */
[----:B------:R-:W-:Y:S01]  /*5dc0*/  FMUL.FTZ R97, R96, -1.4426950216293334961 ;  /* 0xbfb8aa3b60617820 */ /* 0x000fe20000410000 */
[----:B------:R-:W-:Y:S01]  /*5dd0*/  FMUL.FTZ R99, R98, -1.4426950216293334961 ;  /* 0xbfb8aa3b62637820 */ /* 0x000fe20000410000 */
[----:B------:R-:W-:Y:S01]  /*5de0*/  FMUL.FTZ R101, R100, -1.4426950216293334961 ;  /* 0xbfb8aa3b64657820 */ /* 0x000fe20000410000 */
[----:B------:R-:W-:Y:S01]  /*5df0*/  FMUL.FTZ R103, R102, -1.4426950216293334961 ;  /* 0xbfb8aa3b66677820 */ /* 0x000fe20000410000 */
[----:B------:R-:W-:Y:S01]  /*5e00*/  FMUL.FTZ R106, R82, -1.4426950216293334961 ;  /* 0xbfb8aa3b526a7820 */ /* 0x000fe20000410000 */
[----:B------:R-:W-:-:S02]  /*5e10*/  FMUL.FTZ R81, R104, -1.4426950216293334961 ;  /* 0xbfb8aa3b68517820 */ /* 0x000fc40000410000 */
[----:B------:R-:W2:Y:S01]  /*5e20*/  MUFU.EX2 R93, R93 ;  /* 0x0000005d005d7308 */ /* 0x000ea20000000800 */
[----:B------:R-:W-:Y:S01]  /*5e30*/  FMUL.FTZ R83, R107, -1.4426950216293334961 ;  /* 0xbfb8aa3b6b537820 */ /* 0x000fe20000410000 */
[----:B------:R-:W-:Y:S01]  /*5e40*/  FMUL.FTZ R87, R108, -1.4426950216293334961 ;  /* 0xbfb8aa3b6c577820 */ /* 0x000fe20000410000 */
[----:B------:R-:W-:Y:S01]  /*5e50*/  FMUL.FTZ R85, R84, -1.4426950216293334961 ;  /* 0xbfb8aa3b54557820 */ /* 0x000fe20000410000 */
[----:B0-----:R-:W-:-:S04]  /*5e60*/  HADD2.F32 R125, -RZ, R75.H0_H0 ;  /* 0x2000004bff7d7230 */ /* 0x001fc80000004100 */
[----:B------:R-:W0:Y:S01]  /*5e70*/  MUFU.EX2 R95, R95 ;  /* 0x0000005f005f7308 */ /* 0x000e220000000800 */
[----:B------:R-:W-:Y:S01]  /*5e80*/  FMUL.FTZ R112, R110, -1.4426950216293334961 ;  /* 0xbfb8aa3b6e707820 */ /* 0x000fe20000410000 */
[----:B------:R-:W-:Y:S01]  /*5e90*/  FMUL.FTZ R75, R86, -1.4426950216293334961 ;  /* 0xbfb8aa3b564b7820 */ /* 0x000fe20000410000 */
[----:B------:R-:W-:Y:S01]  /*5ea0*/  FMUL.FTZ R127, R125, -1.4426950216293334961 ;  /* 0xbfb8aa3b7d7f7820 */ /* 0x000fe20000410000 */
[----:B------:R-:W-:-:S04]  /*5eb0*/  FADD.FTZ R91, R91, 1 ;  /* 0x3f8000005b5b7421 */ /* 0x000fc80000010000 */
[----:B------:R-:W3:Y:S08]  /*5ec0*/  MUFU.EX2 R97, R97 ;  /* 0x0000006100617308 */ /* 0x000ef00000000800 */
        /* <DEDUP_REMOVED lines=36> */
[----:B------:R1:W5:Y:S08]  /*6110*/  MUFU.RCP R129, R81 ;  /* 0x0000005100817308 */ /* 0x0003700000001000 */
[----:B------:R-:W5:Y:S08]  /*6120*/  MUFU.RCP R130, R83 ;  /* 0x0000005300827308 */ /* 0x000f700000001000 */
[----:B------:R3:W5:Y:S08]  /*6130*/  MUFU.RCP R133, R87 ;  /* 0x0000005700857308 */ /* 0x0007700000001000 */
[----:B------:R5:W5:Y:S08]  /*6140*/  MUFU.RCP R135, R85 ;  /* 0x0000005500877308 */ /* 0x000b700000001000 */
[----:B------:R-:W5:Y:S08]  /*6150*/  MUFU.RCP R91, R112 ;  /* 0x00000070005b7308 */ /* 0x000f700000001000 */
[----:B------:R-:W5:Y:S08]  /*6160*/  MUFU.RCP R123, R123 ;  /* 0x0000007b007b7308 */ /* 0x000f700000001000 */
[----:B------:R-:W5:Y:S01]  /*6170*/  MUFU.RCP R90, R127 ;  /* 0x0000007f005a7308 */ /* 0x000f620000001000 */
[----:B0-----:R-:W-:Y:S01]  /*6180*/  FMUL.FTZ R88, R88, R89 ;  /* 0x0000005958587220 */ /* 0x001fe20000410000 */
[----:B--2---:R-:W-:Y:S01]  /*6190*/  FMUL.FTZ R92, R92, R93 ;  /* 0x0000005d5c5c7220 */ /* 0x004fe20000410000 */
[----:B------:R-:W-:Y:S01]  /*61a0*/  BAR.SYNC.DEFER_BLOCKING 0x0 ;  /* 0x0000000000007b1d */ /* 0x000fe20000010000 */
[----:B-1----:R-:W-:Y:S01]  /*61b0*/  FMUL.FTZ R81, R94, R95 ;  /* 0x0000005f5e517220 */ /* 0x002fe20000410000 */
[----:B------:R-:W-:Y:S01]  /*61c0*/  FMUL.FTZ R88, R88, R105 ;  /* 0x0000006958587220 */ /* 0x000fe20000410000 */
[----:B------:R-:W-:Y:S01]  /*61d0*/  FMUL.FTZ R75, R75, R114 ;  /* 0x000000724b4b7220 */ /* 0x000fe20000410000 */
[----:B------:R-:W-:Y:S01]  /*61e0*/  FMUL.FTZ R92, R92, R109 ;  /* 0x0000006d5c5c7220 */ /* 0x000fe20000410000 */
[----:B------:R-:W-:Y:S01]  /*61f0*/  FMUL.FTZ R81, R81, R116 ;  /* 0x0000007451517220 */ /* 0x000fe20000410000 */
        /* <DEDUP_REMOVED lines=28> */
[----:B------:R-:W-:Y:S02]  /*63c0*/  F2FP.F16.F32.PACK_AB R83, R83, R96 ;  /* 0x000000605353723e */ /* 0x000fe400000000ff */
[----:B------:R-:W-:Y:S02]  /*63d0*/  F2FP.F16.F32.PACK_AB R85, R85, R100 ;  /* 0x000000645555723e */ /* 0x000fe400000000ff */
[----:B------:R-:W-:Y:S02]  /*63e0*/  F2FP.F16.F32.PACK_AB R87, R87, R104 ;  /* 0x000000685757723e */ /* 0x000fe400000000ff */
[----:B------:R-:W-:Y:S02]  /*63f0*/  F2FP.F16.F32.PACK_AB R82, R89, R82 ;  /* 0x000000525952723e */ /* 0x000fe400000000ff */
[----:B------:R-:W-:-:S02]  /*6400*/  F2FP.F16.F32.PACK_AB R84, R91, R84 ;  /* 0x000000545b54723e */ /* 0x000fc400000000ff */
[----:B------:R-:W-:Y:S01]  /*6410*/  F2FP.F16.F32.PACK_AB R86, R125, R86 ;  /* 0x000000567d56723e */ /* 0x000fe200000000ff */
[----:B------:R0:W-:Y:S01]  /*6420*/  STS.U16 [R80], R75 ;  /* 0x0000004b50007388 */ /* 0x0001e20000000400 */
[----:B------:R-:W-:Y:S01]  /*6430*/  PRMT R92, R83, 0x7632, R92 ;  /* 0x00007632535c7816 */ /* 0x000fe2000000005c */
[----:B------:R-:W1:Y:S01]  /*6440*/  LDC.64 R100, c[0x0][0x2c0] ;  /* 0x0000b000ff647b82 */ /* 0x000e620000000a00 */
[----:B------:R-:W-:Y:S01]  /*6450*/  PRMT R89, R82, 0x7632, R89 ;  /* 0x0000763252597816 */ /* 0x000fe20000000059 */
[----:B------:R2:W-:Y:S01]  /*6460*/  STS.U16 [R80+0x2], R88 ;  /* 0x0000025850007388 */ /* 0x0005e20000000400 */
[----:B------:R-:W-:-:S03]  /*6470*/  PRMT R91, R86, 0x7632, R91 ;  /* 0x00007632565b7816 */ /* 0x000fc6000000005b */
[----:B------:R3:W-:Y:S01]  /*6480*/  STS.U16 [R80+0x6], R90 ;  /* 0x0000065a50007388 */ /* 0x0007e20000000400 */
[----:B0-----:R-:W-:Y:S02]  /*6490*/  PRMT R75, R85, 0x7632, R75 ;  /* 0x00007632554b7816 */ /* 0x001fe4000000004b */
[----:B--2---:R-:W-:Y:S02]  /*64a0*/  PRMT R88, R87, 0x7632, R88 ;  /* 0x0000763257587816 */ /* 0x004fe40000000058 */
[----:B---3--:R-:W-:Y:S01]  /*64b0*/  PRMT R90, R84, 0x7632, R90 ;  /* 0x00007632545a7816 */ /* 0x008fe2000000005a */
        /* <DEDUP_REMOVED lines=16> */
[----:B------:R1:W-:Y:S04]  /*65c0*/  LDS.U16 R83, [R64+0x80] ;  /* 0x0000800040537984 */ /* 0x0003e80000000400 */
        /* <DEDUP_REMOVED lines=16> */
[----:B-1----:R-:W-:-:S02]  /*66d0*/  IMAD R64, R100, UR7, RZ ;  /* 0x0000000764407c24 */ /* 0x002fc4000f8e02ff */
[----:B------:R-:W-:Y:S01]  /*66e0*/  IMAD.WIDE.U32 R62, R100, UR6, RZ ;  /* 0x00000006643e7c25 */ /* 0x000fe2000f8e00ff */
[----:B------:R-:W-:Y:S03]  /*66f0*/  BSSY B0, `(.L_x_4002) ;  /* 0x0000010000007945 */ /* 0x000fe60003800000 */
[----:B0-----:R-:W-:-:S05]  /*6700*/  IMAD R65, R101, UR6, R64 ;  /* 0x0000000665417c24 */ /* 0x001fca000f8e0240 */
        /* <DEDUP_REMOVED lines=9> */
[----:B------:R-:W-:-:S03]  /*67a0*/  ULDC.64 UR8, c[0x0][0x320] ;  /* 0x0000c80000087ab9 */ /* 0x000fc60000000a00 */
[----:B------:R-:W-:Y:S01]  /*67b0*/  IMAD.IADD R15, R15, 0x1, R19 ;  /* 0x000000010f0f7824 */ /* 0x000fe200078e0213 */
[----:B------:R-:W-:-:S04]  /*67c0*/  LEA R64, P0, R14, UR8, 0x1 ;  /* 0x000000080e407c11 */ /* 0x000fc8000f8008ff */
[----:B------:R-:W-:-:S05]  /*67d0*/  LEA.HI.X R65, R14, UR9, R15, 0x1, P0 ;  /* 0x000000090e417c11 */ /* 0x000fca00080f0c0f */
[----:B------:R0:W-:Y:S04]  /*67e0*/  STG.E.U16 desc[UR4][R64.64], R75 ;  /* 0x0000004b40007986 */ /* 0x0001e8000c101504 */
.L_x_4003:
[----:B------:R-:W-:Y:S05]  /*67f0*/  BSYNC B0 ;  /* 0x0000000000007941 */ /* 0x000fea0003800000 */
.L_x_4002:
        /* <DEDUP_REMOVED lines=12> */
[----:B------:R-:W-:Y:S02]  /*68c0*/  IADD3.X R18, R18, UR11, RZ, P1, !PT ;  /* 0x0000000b12127c10 */ /* 0x000fe40008ffe4ff */
[----:B------:R-:W-:Y:S02]  /*68d0*/  IADD3.X R13, R13, R19, R15, P0, !PT ;  /* 0x000000130d0d7210 */ /* 0x000fe400007fe40f */
[----:B------:R-:W-:Y:S02]  /*68e0*/  LEA R12, P0, R14, R17, 0x1 ;  /* 0x000000110e0c7211 */ /* 0x000fe400078008ff */
[-C--:B------:R-:W-:Y:S02]  /*68f0*/  ISETP.GE.AND P5, PT, R53, R99.reuse, PT ;  /* 0x000000633500720c */ /* 0x080fe40003fa6270 */
[-C--:B------:R-:W-:Y:S02]  /*6900*/  ISETP.GE.AND P6, PT, R54, R99.reuse, PT ;  /* 0x000000633600720c */ /* 0x080fe40003fc6270 */
[----:B------:R-:W-:-:S02]  /*6910*/  ISETP.GE.AND P2, PT, R16, R99, PT ;  /* 0x000000631000720c */ /* 0x000fc40003f46270 */
[----:B------:R-:W-:Y:S02]  /*6920*/  LEA.HI.X R13, R14, R18, R13, 0x1, P0 ;  /* 0x000000120e0d7211 */ /* 0x000fe400000f0c0d */
[-C--:B------:R-:W-:Y:S02]  /*6930*/  ISETP.GE.AND P0, PT, R49, R99.reuse, PT ;  /* 0x000000633100720c */ /* 0x080fe40003f06270 */
[-C--:B------:R-:W-:Y:S01]  /*6940*/  ISETP.GE.AND P1, PT, R48, R99.reuse, PT ;  /* 0x000000633000720c */ /* 0x080fe20003f26270 */
[----:B------:R-:W-:Y:S01]  /*6950*/  @!P3 STG.E.U16 desc[UR4][R12.64+0x100], R67 ;  /* 0x000100430c00b986 */ /* 0x000fe2000c101504 */
[-C--:B------:R-:W-:Y:S02]  /*6960*/  ISETP.GE.AND P3, PT, R58, R99.reuse, PT ;  /* 0x000000633a00720c */ /* 0x080fe40003f66270 */
[----:B------:R-:W-:Y:S01]  /*6970*/  IADD3 R29, R29, 0x1, RZ ;  /* 0x000000011d1d7810 */ /* 0x000fe20007ffe0ff */
        /* <DEDUP_REMOVED lines=16> */
[----:B------:R1:W-:Y:S01]  /*6a80*/  @!P2 STG.E.U16 desc[UR4][R12.64+0xc0], R87 ;  /* 0x0000c0570c00a986 */ /* 0x0003e2000c101504 */
[----:B------:R-:W-:-:S03]  /*6a90*/  ISETP.GE.AND P2, PT, R57, R99, PT ;  /* 0x000000633900720c */ /* 0x000fc60003f46270 */
[----:B------:R2:W-:Y:S01]  /*6aa0*/  @!P0 STG.E.U16 desc[UR4][R12.64+0x200], R91 ;  /* 0x0002005b0c008986 */ /* 0x0005e2000c101504 */
[----:B------:R-:W-:-:S03]  /*6ab0*/  ISETP.GE.AND P0, PT, R29, UR8, PT ;  /* 0x000000081d007c0c */ /* 0x000fc6000bf06270 */
[----:B------:R2:W-:Y:S01]  /*6ac0*/  @!P1 STG.E.U16 desc[UR4][R12.64+0x240], R73 ;  /* 0x000240490c009986 */ /* 0x0005e2000c101504 */
[----:B------:R-:W-:-:S04]  /*6ad0*/  IADD3 R84, P1, R10, 0x400, RZ ;  /* 0x000004000a547810 */ /* 0x000fc80007f3e0ff */
[----:B-1----:R-:W-:Y:S01]  /*6ae0*/  IADD3.X R87, RZ, R11, RZ, P1, !PT ;  /* 0x0000000bff577210 */ /* 0x002fe20000ffe4ff */
[----:B------:R2:W-:Y:S01]  /*6af0*/  @!P2 STG.E.U16 desc[UR4][R12.64+0x280], R93 ;  /* 0x0002805d0c00a986 */ /* 0x0005e2000c101504 */
[----:B------:R-:W-:-:S04]  /*6b00*/  IADD3 R10, P2, R8, 0x400, RZ ;  /* 0x00000400080a7810 */ /* 0x000fc80007f5e0ff */
[----:B------:R-:W-:Y:S01]  /*6b10*/  IADD3.X R9, RZ, R9, RZ, P2, !PT ;  /* 0x00000009ff097210 */ /* 0x000fe200017fe4ff */
[----:B------:R-:W-:Y:S08]  /*6b20*/  @!P0 BRA `(.L_x_4004) ;  /* 0xffffff9800e48947 */ /* 0x000ff0000383ffff */
[----:B------:R-:W-:Y:S05]  /*6b30*/  EXIT ;  /* 0x000000000000794d */ /* 0x000fea0003800000 */
.L_x_4005:
        /* <DEDUP_REMOVED lines=12> */
.L_x_5273:


//--------------------- .text._Z25selective_scan_fwd_kernelI32Selective_Scan_fwd_kernel_traitsILi32ELi16ELi1ELb0ELb0ELb1ELb0EN3c104HalfEfEEv13SSMParamsBase --------------------------
	.section	.text._Z25selective_scan_fwd_kernelI32Selective_Scan_fwd_kernel_traitsILi32ELi16ELi1ELb0ELb0ELb1ELb0EN3c104HalfEfEEv13SSMParamsBase,"ax",@progbits
	.align	128
        .global         _Z25selective_scan_fwd_kernelI32Selective_Scan_fwd_kernel_traitsILi32ELi16ELi1ELb0ELb0ELb1ELb0EN3c104HalfEfEEv13SSMParamsBase
        .type           _Z25selective_scan_fwd_kernelI32Selective_Scan_fwd_kernel_traitsILi32ELi16ELi1ELb0ELb0ELb1ELb0EN3c104HalfEfEEv13SSMParamsBase,@function
        .size           _Z25selective_scan_fwd_kernelI32Selective_Scan_fwd_kernel_traitsILi32ELi16ELi1ELb0ELb0ELb1ELb0EN3c104HalfEfEEv13SSMParamsBase,(.L_x_5274 - _Z25selective_scan_fwd_kernelI32Selective_Scan_fwd_kernel_traitsILi32ELi16ELi1ELb0ELb0ELb1ELb0EN3c104HalfEfEEv13SSMParamsBase)
        .other          _Z25selective_scan_fwd_kernelI32Selective_Scan_fwd_kernel_traitsILi32ELi16ELi1ELb0ELb0ELb1ELb0EN3c104HalfEfEEv13SSMParamsBase,@"STO_CUDA_ENTRY STV_DEFAULT"
_Z25selective_scan_fwd_kernelI32Selective_Scan_fwd_kernel_traitsILi32ELi16ELi1ELb0ELb0ELb1ELb0EN3c104HalfEfEEv13SSMParamsBase:
.text._Z25selective_scan_fwd_kernelI32Selective_Scan_fwd_kernel_traitsILi32ELi16ELi1ELb0ELb0ELb1ELb0EN3c104HalfEfEEv13SSMParamsBase:
        /* <DEDUP_REMOVED lines=26> */
[----:B---3--:R-:W-:-:S04]  /*01a0*/  IMAD.MOV R15, RZ, RZ, -R11 ;  /* 0x000000ffff0f7224 */ /* 0x008fc800078e0a0b */
[----:B--2---:R-:W-:Y:S01]  /*01b0*/  IMAD R7, R15, R12, RZ ;  /* 0x0000000c0f077224 */ /* 0x004fe200078e02ff */
[----:B------:R-:W-:Y:S01]  /*01c0*/  IABS R6, R0 ;  /* 0x0000000000067213 */ /* 0x000fe20000000000 */
[----:B------:R-:W1:Y:S03]  /*01d0*/  LDC.64 R14, c[0x0][0x278] ;  /* 0x00009e00ff0e7b82 */ /* 0x000e660000000a00 */
        /* <DEDUP_REMOVED lines=8> */
[----:B------:R-:W-:Y:S01]  /*0260*/  @!P1 VIADD R11, R11, 0x1 ;  /* 0x000000010b0b9836 */ /* 0x000fe20000000000 */
[----:B------:R-:W-:Y:S01]  /*0270*/  LOP3.LUT R5, R0, R13, RZ, 0x3c, !PT ;  /* 0x0000000d00057212 */ /* 0x000fe200078e3cff */
[----:B------:R-:W0:Y:S03]  /*0280*/  S2UR UR7, SR_CTAID.X ;  /* 0x00000000000779c3 */ /* 0x000e260000002500 */
[----:B------:R-:W-:-:S07]  /*0290*/  ISETP.GE.AND P1, PT, R5, RZ, PT ;  /* 0x000000ff0500720c */ /* 0x000fce0003f26270 */
[----:B------:R-:W-:Y:S02]  /*02a0*/  @P0 IADD3 R11, R11, 0x1, RZ ;  /* 0x000000010b0b0810 */ /* 0x000fe40007ffe0ff */
[----:B------:R-:W-:Y:S01]  /*02b0*/  ISETP.NE.AND P0, PT, R13, RZ, PT ;  /* 0x000000ff0d00720c */ /* 0x000fe20003f05270 */
[----:B01--4-:R-:W-:-:S12]  /*02c0*/  @!P2 EXIT ;  /* 0x000000000000a94d */ /* 0x013fd80003800000 */
[----:B------:R-:W0:Y:S01]  /*02d0*/  S2R R5, SR_TID.X ;  /* 0x0000000000057919 */ /* 0x000e220000002100 */
[----:B------:R-:W1:Y:S01]  /*02e0*/  LDC.64 R16, c[0x0][0x2e0] ;  /* 0x0000b800ff107b82 */ /* 0x000e620000000a00 */
[----:B------:R-:W-:Y:S01]  /*02f0*/  USHF.R.S32.HI UR12, URZ, 0x1f, UR7 ;  /* 0x0000001f3f0c7899 */ /* 0x000fe20008011407 */
[----:B------:R-:W-:Y:S01]  /*0300*/  @!P1 IADD3 R11, -R11, RZ, RZ ;  /* 0x000000ff0b0b9210 */ /* 0x000fe20007ffe1ff */
[----:B------:R-:W-:Y:S01]  /*0310*/  ULDC.64 UR8, c[0x0][0x260] ;  /* 0x0000980000087ab9 */ /* 0x000fe20000000a00 */
[----:B------:R-:W-:Y:S01]  /*0320*/  @!P0 LOP3.LUT R11, RZ, R13, RZ, 0x33, !PT ;  /* 0x0000000dff0b8212 */ /* 0x000fe200078e33ff */
[----:B------:R-:W-:Y:S01]  /*0330*/  ULDC.64 UR14, c[0x0][0x288] ;  /* 0x0000a200000e7ab9 */ /* 0x000fe20000000a00 */
[----:B------:R-:W-:Y:S01]  /*0340*/  UIMAD UR6, UR12, UR8, URZ ;  /* 0x000000080c0672a4 */ /* 0x000fe2000f8e023f */
[----:B------:R-:W-:Y:S01]  /*0350*/  IMAD R7, R2, UR14, RZ ;  /* 0x0000000e02077c24 */ /* 0x000fe2000f8e02ff */
[----:B------:R-:W2:Y:S01]  /*0360*/  LDC.64 R22, c[0x0][0x280] ;  /* 0x0000a000ff167b82 */ /* 0x000ea20000000a00 */
[----:B------:R-:W-:Y:S01]  /*0370*/  UIMAD.WIDE.U32 UR4, UR7, UR8, URZ ;  /* 0x00000008070472a5 */ /* 0x000fe2000f8e003f */
[----:B------:R-:W-:Y:S01]  /*0380*/  SHF.R.S32.HI R9, RZ, 0x1f, R11 ;  /* 0x0000001fff097819 */ /* 0x000fe2000001140b */
[----:B------:R-:W-:Y:S01]  /*0390*/  UIMAD UR6, UR7, UR9, UR6 ;  /* 0x00000009070672a4 */ /* 0x000fe2000f8e0206 */
[----:B------:R-:W-:-:S02]  /*03a0*/  IMAD R13, R0, UR15, R7 ;  /* 0x0000000f000d7c24 */ /* 0x000fc4000f8e0207 */
[----:B------:R-:W-:Y:S01]  /*03b0*/  IMAD.WIDE.U32 R6, R0, UR14, RZ ;  /* 0x0000000e00067c25 */ /* 0x000fe2000f8e00ff */
[----:B------:R-:W-:Y:S01]  /*03c0*/  UIADD3 UR5, UR5, UR6, URZ ;  /* 0x0000000605057290 */ /* 0x000fe2000fffe03f */
[----:B------:R-:W3:Y:S01]  /*03d0*/  LDC.64 R28, c[0x0][0x290] ;  /* 0x0000a400ff1c7b82 */ /* 0x000ee20000000a00 */
[----:B------:R-:W-:Y:S01]  /*03e0*/  ULDC.64 UR8, c[0x0][0x298] ;  /* 0x0000a60000087ab9 */ /* 0x000fe20000000a00 */
[-C--:B------:R-:W-:Y:S01]  /*03f0*/  IMAD R8, R9, R14.reuse, RZ ;  /* 0x0000000e09087224 */ /* 0x080fe200078e02ff */
[----:B------:R-:W-:Y:S01]  /*0400*/  IADD3 R13, R7, R13, RZ ;  /* 0x0000000d070d7210 */ /* 0x000fe20007ffe0ff */
[----:B------:R-:W-:Y:S02]  /*0410*/  IMAD R7, R2, UR8, RZ ;  /* 0x0000000802077c24 */ /* 0x000fe4000f8e02ff */
[C---:B------:R-:W-:Y:S02]  /*0420*/  IMAD R15, R11.reuse, R15, R8 ;  /* 0x0000000f0b0f7224 */ /* 0x040fe400078e0208 */
[----:B------:R-:W-:Y:S01]  /*0430*/  IMAD.WIDE.U32 R10, R11, R14, UR4 ;  /* 0x000000040b0a7e25 */ /* 0x000fe2000f8e000e */
[----:B------:R-:W4:Y:S01]  /*0440*/  LDC R19, c[0x0][0x214] ;  /* 0x00008500ff137b82 */ /* 0x000f220000000800 */
[----:B------:R-:W-:-:S02]  /*0450*/  ULDC.64 UR4, c[0x0][0x2f0] ;  /* 0x0000bc0000047ab9 */ /* 0x000fc40000000a00 */
[----:B------:R-:W-:Y:S01]  /*0460*/  IMAD.MOV.U32 R12, RZ, RZ, R6 ;  /* 0x000000ffff0c7224 */ /* 0x000fe200078e0006 */
[----:B-1----:R-:W-:Y:S01]  /*0470*/  LEA R25, P0, R10, R16, 0x1 ;  /* 0x000000100a197211 */ /* 0x002fe200078008ff */
[C---:B------:R-:W-:Y:S01]  /*0480*/  IMAD R7, R0.reuse, UR9, R7 ;  /* 0x0000000900077c24 */ /* 0x040fe2000f8e0207 */
[C---:B0-----:R-:W-:Y:S01]  /*0490*/  LOP3.LUT R6, R5.reuse, 0x1f, RZ, 0xc0, !PT ;  /* 0x0000001f05067812 */ /* 0x041fe200078ec0ff */
[----:B------:R-:W-:Y:S01]  /*04a0*/  IMAD.WIDE.U32 R8, R0, UR8, RZ ;  /* 0x0000000800087c25 */ /* 0x000fe2000f8e00ff */
[----:B------:R-:W-:Y:S01]  /*04b0*/  SHF.L.U32 R77, R5, 0x4, RZ ;  /* 0x00000004054d7819 */ /* 0x000fe200000006ff */
[----:B------:R-:W-:Y:S01]  /*04c0*/  ULDC.64 UR8, c[0x0][0x2f8] ;  /* 0x0000be0000087ab9 */ /* 0x000fe20000000a00 */
[----:B------:R-:W-:Y:S01]  /*04d0*/  IADD3 R26, R11, R15, RZ ;  /* 0x0000000f0b1a7210 */ /* 0x000fe20007ffe0ff */
[----:B--2---:R-:W-:Y:S01]  /*04e0*/  IMAD.WIDE.U32 R12, R22, UR7, R12 ;  /* 0x00000007160c7c25 */ /* 0x004fe2000f8e000c */
[----:B------:R-:W-:Y:S02]  /*04f0*/  LOP3.LUT R76, R6, 0xfffffe00, R77, 0xf8, !PT ;  /* 0xfffffe00064c7812 */ /* 0x000fe400078ef84d */
[----:B------:R-:W-:Y:S01]  /*0500*/  IADD3 R9, R9, R7, RZ ;  /* 0x0000000709097210 */ /* 0x000fe20007ffe0ff */
[----:B------:R-:W-:Y:S01]  /*0510*/  IMAD R14, R22, UR12, RZ ;  /* 0x0000000c160e7c24 */ /* 0x000fe2000f8e02ff */
[----:B------:R-:W-:Y:S01]  /*0520*/  LEA.HI.X R26, R10, R17, R26, 0x1, P0 ;  /* 0x000000110a1a7211 */ /* 0x000fe200000f0c1a */
[----:B---3--:R-:W-:Y:S01]  /*0530*/  IMAD R10, R28, UR12, RZ ;  /* 0x0000000c1c0a7c24 */ /* 0x008fe2000f8e02ff */
[----:B------:R-:W-:Y:S01]  /*0540*/  SHF.R.S32.HI R77, RZ, 0x1f, R76 ;  /* 0x0000001fff4d7819 */ /* 0x000fe2000001144c */
[----:B------:R-:W-:Y:S01]  /*0550*/  IMAD R7, R23, UR7, R14 ;  /* 0x0000000717077c24 */ /* 0x000fe2000f8e020e */
[----:B------:R-:W-:Y:S01]  /*0560*/  IADD3 R169, P0, R76, R12, RZ ;  /* 0x0000000c4ca97210 */ /* 0x000fe20007f1e0ff */
[----:B------:R-:W-:Y:S01]  /*0570*/  IMAD.WIDE.U32 R8, R28, UR7, R8 ;  /* 0x000000071c087c25 */ /* 0x000fe2000f8e0008 */
[----:B------:R-:W-:-:S02]  /*0580*/  LOP3.LUT R15, R76, 0xc0, RZ, 0xfc, !PT ;  /* 0x000000c04c0f7812 */ /* 0x000fc400078efcff */
[----:B------:R-:W-:Y:S01]  /*0590*/  IADD3.X R14, R77, R13, R7, P0, !PT ;  /* 0x0000000d4d0e7210 */ /* 0x000fe200007fe407 */
[----:B------:R-:W-:Y:S01]  /*05a0*/  IMAD R11, R29, UR7, R10 ;  /* 0x000000071d0b7c24 */ /* 0x000fe2000f8e020a */
[----:B------:R-:W0:Y:S01]  /*05b0*/  S2R R7, SR_LANEID ;  /* 0x0000000000077919 */ /* 0x000e220000000000 */
[----:B------:R-:W-:Y:S01]  /*05c0*/  IADD3 R167, P1, R76, R8, RZ ;  /* 0x000000084ca77210 */ /* 0x000fe20007f3e0ff */
[----:B----4-:R-:W-:Y:S01]  /*05d0*/  IMAD R10, R19, UR7, R0 ;  /* 0x00000007130a7c24 */ /* 0x010fe2000f8e0200 */
[----:B------:R-:W-:Y:S01]  /*05e0*/  LEA R168, P0, R169, UR4, 0x1 ;  /* 0x00000004a9a87c11 */ /* 0x000fe2000f8008ff */
[----:B------:R-:W-:Y:S01]  /*05f0*/  ULDC UR4, c[0x0][0x21c] ;  /* 0x0000870000047ab9 */ /* 0x000fe20000000800 */
[----:B------:R-:W-:Y:S01]  /*0600*/  IADD3.X R12, R77, R9, R11, P1, !PT ;  /* 0x000000094d0c7210 */ /* 0x000fe20000ffe40b */
[----:B------:R-:W-:Y:S01]  /*0610*/  IMAD R8, R10, R21, RZ ;  /* 0x000000150a087224 */ /* 0x000fe200078e02ff */
[----:B------:R-:W-:Y:S01]  /*0620*/  LEA R166, P1, R167, UR8, 0x1 ;  /* 0x00000008a7a67c11 */ /* 0x000fe2000f8208ff */
[----:B------:R-:W-:Y:S01]  /*0630*/  IMAD.MOV.U32 R9, RZ, RZ, RZ ;  /* 0x000000ffff097224 */ /* 0x000fe200078e00ff */
[----:B------:R-:W-:Y:S01]  /*0640*/  LEA.HI.X R169, R169, UR5, R14, 0x1, P0 ;  /* 0x00000005a9a97c11 */ /* 0x000fe200080f0c0e */
[----:B------:R-:W-:Y:S01]  /*0650*/  IMAD R8, R8, UR4, RZ ;  /* 0x0000000408087c24 */ /* 0x000fe2000f8e02ff */
[----:B------:R-:W-:-:S02]  /*0660*/  LEA.HI.X R167, R167, UR9, R12, 0x1, P1 ;  /* 0x00000009a7a77c11 */ /* 0x000fc400088f0c0c */
        /* <DEDUP_REMOVED lines=13> */
[----:B0-----:R-:W-:-:S07]  /*0740*/  LOP3.LUT R24, R76, 0x1e0, RZ, 0xfc, !PT ;  /* 0x000001e04c187812 */ /* 0x001fce00078efcff */
.L_x_4044:
[----:B01----:R-:W0:Y:S01]  /*0750*/  LDC R28, c[0x0][0x218] ;  /* 0x00008600ff1c7b82 */ /* 0x003e220000000800 */
        /* <DEDUP_REMOVED lines=12> */
[----:B0-----:R-:W-:Y:S01]  /*0820*/  IMAD R27, R9, -0x200, R28 ;  /* 0xfffffe00091b7824 */ /* 0x001fe200078e021c */
[----:B------:R-:W-:-:S02]  /*0830*/  PRMT R46, RZ, 0x7610, R46 ;  /* 0x00007610ff2e7816 */ /* 0x000fc4000000002e */
[----:B------:R-:W-:Y:S02]  /*0840*/  PRMT R47, RZ, 0x7610, R47 ;  /* 0x00007610ff2f7816 */ /* 0x000fe4000000002f */
[----:B------:R-:W-:Y:S02]  /*0850*/  PRMT R48, RZ, 0x7610, R48 ;  /* 0x00007610ff307816 */ /* 0x000fe40000000030 */
[----:B------:R-:W-:Y:S01]  /*0860*/  PRMT R49, RZ, 0x7610, R49 ;  /* 0x00007610ff317816 */ /* 0x000fe20000000031 */
[----:B------:R-:W-:Y:S01]  /*0870*/  BAR.SYNC.DEFER_BLOCKING 0x0 ;  /* 0x0000000000007b1d */ /* 0x000fe20000010000 */
[-C--:B------:R-:W-:Y:S02]  /*0880*/  ISETP.GE.AND P0, PT, R76, R27.reuse, PT ;  /* 0x0000001b4c00720c */ /* 0x080fe40003f06270 */
[-C--:B------:R-:W-:Y:S02]  /*0890*/  ISETP.GE.AND P1, PT, R11, R27.reuse, PT ;  /* 0x0000001b0b00720c */ /* 0x080fe40003f26270 */
[-C--:B------:R-:W-:Y:S01]  /*08a0*/  ISETP.GE.AND P2, PT, R12, R27.reuse, PT ;  /* 0x0000001b0c00720c */ /* 0x080fe20003f46270 */
[----:B------:R-:W0:Y:S01]  /*08b0*/  S2R R29, SR_CgaCtaId ;  /* 0x00000000001d7919 */ /* 0x000e220000008800 */
[-C--:B------:R-:W-:Y:S01]  /*08c0*/  ISETP.GE.AND P3, PT, R13, R27.reuse, PT ;  /* 0x0000001b0d00720c */ /* 0x080fe20003f66270 */
[----:B------:R-:W-:Y:S01]  /*08d0*/  VIADD R50, R7, 0x60 ;  /* 0x0000006007327836 */ /* 0x000fe20000000000 */
[-C--:B------:R-:W-:Y:S01]  /*08e0*/  ISETP.GE.AND P4, PT, R14, R27.reuse, PT ;  /* 0x0000001b0e00720c */ /* 0x080fe20003f86270 */
[----:B------:R-:W1:Y:S04]  /*08f0*/  LDC R78, c[0x0][0x21c] ;  /* 0x00008700ff4e7b82 */ /* 0x000e680000000800 */
[----:B------:R-:W2:Y:S01]  /*0900*/  @!P0 LDG.E.U16 R30, desc[UR10][R168.64] ;  /* 0x0000000aa81e8981 */ /* 0x000ea2000c1e1500 */
[----:B------:R-:W-:-:S03]  /*0910*/  ISETP.GE.AND P0, PT, R10, R27, PT ;  /* 0x0000001b0a00720c */ /* 0x000fc60003f06270 */
[----:B------:R-:W3:Y:S01]  /*0920*/  @!P1 LDG.E.U16 R36, desc[UR10][R168.64+0x80] ;  /* 0x0000800aa8249981 */ /* 0x000ee2000c1e1500 */
[----:B------:R-:W-:-:S03]  /*0930*/  ISETP.GE.AND P1, PT, R16, R27, PT ;  /* 0x0000001b1000720c */ /* 0x000fc60003f26270 */
[----:B------:R-:W4:Y:S04]  /*0940*/  @!P2 LDG.E.U16 R37, desc[UR10][R168.64+0xc0] ;  /* 0x0000c00aa825a981 */ /* 0x000f28000c1e1500 */
[----:B------:R-:W4:Y:S04]  /*0950*/  @!P3 LDG.E.U16 R38, desc[UR10][R168.64+0x100] ;  /* 0x0001000aa826b981 */ /* 0x000f28000c1e1500 */
[----:B------:R-:W3:Y:S01]  /*0960*/  @!P0 LDG.E.U16 R35, desc[UR10][R168.64+0x40] ;  /* 0x0000400aa8238981 */ /* 0x000ee2000c1e1500 */
[-C--:B------:R-:W-:Y:S02]  /*0970*/  ISETP.GE.AND P0, PT, R15, R27.reuse, PT ;  /* 0x0000001b0f00720c */ /* 0x080fe40003f06270 */
[-C--:B------:R-:W-:Y:S01]  /*0980*/  ISETP.GE.AND P2, PT, R17, R27.reuse, PT ;  /* 0x0000001b1100720c */ /* 0x080fe20003f46270 */
[----:B------:R-:W4:Y:S01]  /*0990*/  @!P4 LDG.E.U16 R39, desc[UR10][R168.64+0x140] ;  /* 0x0001400aa827c981 */ /* 0x000f22000c1e1500 */
[----:B------:R-:W-:-:S02]  /*09a0*/  ISETP.GE.AND P3, PT, R18, R27, PT ;  /* 0x0000001b1200720c */ /* 0x000fc40003f66270 */
[-C--:B------:R-:W-:Y:S01]  /*09b0*/  ISETP.GE.AND P4, PT, R19, R27.reuse, PT ;  /* 0x0000001b1300720c */ /* 0x080fe20003f86270 */
[----:B------:R-:W4:Y:S06]  /*09c0*/  @!P1 LDG.E.U16 R41, desc[UR10][R168.64+0x1c0] ;  /* 0x0001c00aa8299981 */ /* 0x000f2c000c1e1500 */
[----:B------:R-:W4:Y:S01]  /*09d0*/  @!P0 LDG.E.U16 R40, desc[UR10][R168.64+0x180] ;  /* 0x0001800aa8288981 */ /* 0x000f22000c1e1500 */
        /* <DEDUP_REMOVED lines=13> */
[----:B------:R-:W-:-:S04]  /*0ab0*/  MOV R28, 0x400 ;  /* 0x00000400001c7802 */ /* 0x000fc80000000f00 */
[----:B0-----:R-:W-:Y:S02]  /*0ac0*/  LEA R28, R29, R28, 0x18 ;  /* 0x0000001c1d1c7211 */ /* 0x001fe400078ec0ff */
[C---:B------:R-:W-:Y:S02]  /*0ad0*/  LEA.HI.SX32 R29, R7.reuse, R7, 0x1b ;  /* 0x00000007071d7211 */ /* 0x040fe400078fdaff */
[----:B------:R-:W-:Y:S02]  /*0ae0*/  IADD3 R32, R7, 0x20, RZ ;  /* 0x0000002007207810 */ /* 0x000fe40007ffe0ff */
[----:B------:R-:W-:Y:S02]  /*0af0*/  LEA R29, R29, R28, 0x1 ;  /* 0x0000001c1d1d7211 */ /* 0x000fe400078e08ff */
[C---:B------:R-:W-:Y:S02]  /*0b00*/  IADD3 R34, R7.reuse, 0x40, RZ ;  /* 0x0000004007227810 */ /* 0x040fe40007ffe0ff */
[----:B------:R-:W-:-:S02]  /*0b10*/  IADD3 R54, R7, 0xa0, RZ ;  /* 0x000000a007367810 */ /* 0x000fc40007ffe0ff */
[C---:B------:R-:W-:Y:S02]  /*0b20*/  IADD3 R52, R7.reuse, 0x80, RZ ;  /* 0x0000008007347810 */ /* 0x040fe40007ffe0ff */
[-C--:B------:R-:W-:Y:S02]  /*0b30*/  LEA.HI.SX32 R31, R32, R7.reuse, 0x1b ;  /* 0x00000007201f7211 */ /* 0x080fe400078fdaff */
[-C--:B------:R-:W-:Y:S02]  /*0b40*/  LEA.HI.SX32 R51, R50, R7.reuse, 0x1b ;  /* 0x0000000732337211 */ /* 0x080fe400078fdaff */
[-C--:B------:R-:W-:Y:S02]  /*0b50*/  LEA.HI.SX32 R33, R34, R7.reuse, 0x1b ;  /* 0x0000000722217211 */ /* 0x080fe400078fdaff */
[----:B------:R-:W-:Y:S01]  /*0b60*/  LEA.HI.SX32 R55, R54, R7, 0x1b ;  /* 0x0000000736377211 */ /* 0x000fe200078fdaff */
[C---:B------:R-:W-:Y:S01]  /*0b70*/  VIADD R54, R7.reuse, 0x100 ;  /* 0x0000010007367836 */ /* 0x040fe20000000000 */
[----:B------:R-:W-:-:S02]  /*0b80*/  IADD3 R50, R7, 0xc0, RZ ;  /* 0x000000c007327810 */ /* 0x000fc40007ffe0ff */
[-C--:B------:R-:W-:Y:S01]  /*0b90*/  LEA.HI.SX32 R53, R52, R7.reuse, 0x1b ;  /* 0x0000000734357211 */ /* 0x080fe200078fdaff */
[----:B------:R-:W-:Y:S01]  /*0ba0*/  IMAD R32, R51, 0x2, R28 ;  /* 0x0000000233207824 */ /* 0x000fe200078e021c */
[C---:B------:R-:W-:Y:S02]  /*0bb0*/  IADD3 R52, R7.reuse, 0xe0, RZ ;  /* 0x000000e007347810 */ /* 0x040fe40007ffe0ff */
[----:B------:R-:W-:Y:S02]  /*0bc0*/  IADD3 R56, R7, 0x120, RZ ;  /* 0x0000012007387810 */ /* 0x000fe40007ffe0ff */
[----:B------:R-:W-:Y:S02]  /*0bd0*/  LEA.HI.SX32 R51, R50, R7, 0x1b ;  /* 0x0000000732337211 */ /* 0x000fe400078fdaff */
[----:B------:R-:W-:Y:S02]  /*0be0*/  LEA R34, R55, R28, 0x1 ;  /* 0x0000001c37227211 */ /* 0x000fe400078e08ff */
[----:B------:R-:W-:-:S02]  /*0bf0*/  IADD3 R58, R7, 0x140, RZ ;  /* 0x00000140073a7810 */ /* 0x000fc40007ffe0ff */
[-C--:B------:R-:W-:Y:S02]  /*0c00*/  LEA.HI.SX32 R55, R54, R7.reuse, 0x1b ;  /* 0x0000000736377211 */ /* 0x080fe400078fdaff */
[C---:B------:R-:W-:Y:S02]  /*0c10*/  IADD3 R50, R7.reuse, 0x160, RZ ;  /* 0x0000016007327810 */ /* 0x040fe40007ffe0ff */
[-C--:B------:R-:W-:Y:S01]  /*0c20*/  LEA.HI.SX32 R57, R56, R7.reuse, 0x1b ;  /* 0x0000000738397211 */ /* 0x080fe200078fdaff */
[C---:B------:R-:W-:Y:S01]  /*0c30*/  VIADD R54, R7.reuse, 0x1a0 ;  /* 0x000001a007367836 */ /* 0x040fe20000000000 */
[----:B------:R-:W-:Y:S02]  /*0c40*/  LEA.HI.SX32 R59, R58, R7, 0x1b ;  /* 0x000000073a3b7211 */ /* 0x000fe400078fdaff */
[C---:B------:R-:W-:Y:S02]  /*0c50*/  IADD3 R56, R7.reuse, 0x1c0, RZ ;  /* 0x000001c007387810 */ /* 0x040fe40007ffe0ff */
[----:B------:R-:W-:-:S02]  /*0c60*/  IADD3 R58, R7, 0x1e0, RZ ;  /* 0x000001e0073a7810 */ /* 0x000fc40007ffe0ff */
[-C--:B------:R-:W-:Y:S02]  /*0c70*/  ISETP.GE.AND P2, PT, R76, R27.reuse, PT ;  /* 0x0000001b4c00720c */ /* 0x080fe40003f46270 */
[-C--:B------:R-:W-:Y:S02]  /*0c80*/  ISETP.GE.AND P1, PT, R10, R27.reuse, PT ;  /* 0x0000001b0a00720c */ /* 0x080fe40003f26270 */
[-C--:B------:R-:W-:Y:S02]  /*0c90*/  ISETP.GE.AND P0, PT, R11, R27.reuse, PT ;  /* 0x0000001b0b00720c */ /* 0x080fe40003f06270 */
[-C--:B------:R-:W-:Y:S02]  /*0ca0*/  ISETP.GE.AND P4, PT, R12, R27.reuse, PT ;  /* 0x0000001b0c00720c */ /* 0x080fe40003f86270 */
[-C--:B------:R-:W-:Y:S02]  /*0cb0*/  ISETP.GE.AND P6, PT, R13, R27.reuse, PT ;  /* 0x0000001b0d00720c */ /* 0x080fe40003fc6270 */
[----:B------:R-:W-:-:S02]  /*0cc0*/  ISETP.GE.AND P5, PT, R14, R27, PT ;  /* 0x0000001b0e00720c */ /* 0x000fc40003fa6270 */
[----:B------:R-:W-:Y:S02]  /*0cd0*/  ISETP.GE.AND P3, PT, R15, R27, PT ;  /* 0x0000001b0f00720c */ /* 0x000fe40003f66270 */
[----:B------:R-:W-:Y:S02]  /*0ce0*/  PRMT R65, RZ, 0x7610, R65 ;  /* 0x00007610ff417816 */ /* 0x000fe40000000041 */
[----:B------:R-:W-:Y:S02]  /*0cf0*/  PRMT R60, RZ, 0x7610, R60 ;  /* 0x00007610ff3c7816 */ /* 0x000fe4000000003c */
[----:B------:R-:W-:Y:S01]  /*0d00*/  PRMT R79, RZ, 0x7610, R79 ;  /* 0x00007610ff4f7816 */ /* 0x000fe2000000004f */
[----:B--2---:R0:W-:Y:S02]  /*0d10*/  STS.U16 [R29], R30 ;  /* 0x0000001e1d007388 */ /* 0x0041e40000000400 */
[-C--:B0-----:R-:W-:Y:S02]  /*0d20*/  LEA R30, R31, R28.reuse, 0x1 ;  /* 0x0000001c1f1e7211 */ /* 0x081fe400078e08ff */
[----:B------:R-:W-:-:S02]  /*0d30*/  LEA R31, R33, R28, 0x1 ;  /* 0x0000001c211f7211 */ /* 0x000fc400078e08ff */
[----:B------:R-:W-:Y:S02]  /*0d40*/  LEA R33, R53, R28, 0x1 ;  /* 0x0000001c35217211 */ /* 0x000fe400078e08ff */
[----:B------:R-:W-:Y:S01]  /*0d50*/  LEA.HI.SX32 R53, R52, R7, 0x1b ;  /* 0x0000000734357211 */ /* 0x000fe200078fdaff */
[----:B---3--:R0:W-:Y:S01]  /*0d60*/  STS.U16 [R30+0x40], R35 ;  /* 0x000040231e007388 */ /* 0x0081e20000000400 */
[----:B------:R-:W-:-:S03]  /*0d70*/  IADD3 R52, R7, 0x180, RZ ;  /* 0x0000018007347810 */ /* 0x000fc60007ffe0ff */
[----:B------:R2:W-:Y:S04]  /*0d80*/  STS.U16 [R31+0x80], R36 ;  /* 0x000080241f007388 */ /* 0x0005e80000000400 */
[----:B----4-:R3:W-:Y:S01]  /*0d90*/  STS.U16 [R32+0xc0], R37 ;  /* 0x0000c02520007388 */ /* 0x0107e20000000400 */
[-C--:B0-----:R-:W-:Y:S02]  /*0da0*/  LEA R35, R51, R28.reuse, 0x1 ;  /* 0x0000001c33237211 */ /* 0x081fe400078e08ff */
[----:B------:R-:W-:Y:S01]  /*0db0*/  LEA.HI.SX32 R51, R50, R7, 0x1b ;  /* 0x0000000732337211 */ /* 0x000fe200078fdaff */
[----:B------:R0:W-:Y:S01]  /*0dc0*/  STS.U16 [R33+0x100], R38 ;  /* 0x0001002621007388 */ /* 0x0001e20000000400 */
[----:B--2---:R-:W-:-:S03]  /*0dd0*/  LEA R36, R53, R28, 0x1 ;  /* 0x0000001c35247211 */ /* 0x004fc600078e08ff */
[----:B------:R2:W-:Y:S01]  /*0de0*/  STS.U16 [R34+0x140], R39 ;  /* 0x0001402722007388 */ /* 0x0005e20000000400 */
[----:B---3--:R-:W-:Y:S01]  /*0df0*/  IMAD R37, R55, 0x2, R28 ;  /* 0x0000000237257824 */ /* 0x008fe200078e021c */
[----:B------:R-:W-:Y:S02]  /*0e00*/  LEA.HI.SX32 R53, R52, R7, 0x1b ;  /* 0x0000000734357211 */ /* 0x000fe400078fdaff */
[----:B------:R3:W-:Y:S01]  /*0e10*/  STS.U16 [R35+0x180], R40 ;  /* 0x0001802823007388 */ /* 0x0007e20000000400 */
[----:B0-----:R-:W-:-:S03]  /*0e20*/  LEA R38, R57, R28, 0x1 ;  /* 0x0000001c39267211 */ /* 0x001fc600078e08ff */
[----:B------:R0:W-:Y:S01]  /*0e30*/  STS.U16 [R36+0x1c0], R41 ;  /* 0x0001c02924007388 */ /* 0x0001e20000000400 */
[-C--:B--2---:R-:W-:Y:S02]  /*0e40*/  LEA R39, R59, R28.reuse, 0x1 ;  /* 0x0000001c3b277211 */ /* 0x084fe400078e08ff */
[-C--:B------:R-:W-:Y:S02]  /*0e50*/  LEA.HI.SX32 R55, R54, R7.reuse, 0x1b ;  /* 0x0000000736377211 */ /* 0x080fe400078fdaff */
[----:B---3--:R-:W-:Y:S01]  /*0e60*/  LEA R40, R51, R28, 0x1 ;  /* 0x0000001c33287211 */ /* 0x008fe200078e08ff */
[----:B------:R2:W-:Y:S01]  /*0e70*/  STS.U16 [R37+0x200], R42 ;  /* 0x0002002a25007388 */ /* 0x0005e20000000400 */
[----:B------:R-:W-:Y:S02]  /*0e80*/  SHF.L.U32 R50, R7, 0x4, RZ ;  /* 0x0000000407327819 */ /* 0x000fe400000006ff */
[-C--:B------:R-:W-:Y:S01]  /*0e90*/  LEA.HI.SX32 R57, R56, R7.reuse, 0x1b ;  /* 0x0000000738397211 */ /* 0x080fe200078fdaff */
[----:B------:R3:W-:Y:S01]  /*0ea0*/  STS.U16 [R38+0x240], R43 ;  /* 0x0002402b26007388 */ /* 0x0007e20000000400 */
[----:B------:R-:W-:-:S02]  /*0eb0*/  LEA.HI.SX32 R51, R58, R7, 0x1b ;  /* 0x000000073a337211 */ /* 0x000fc400078fdaff */
[----:B0-----:R-:W-:Y:S01]  /*0ec0*/  LEA R41, R53, R28, 0x1 ;  /* 0x0000001c35297211 */ /* 0x001fe200078e08ff */
[----:B------:R0:W-:Y:S01]  /*0ed0*/  STS.U16 [R39+0x280], R44 ;  /* 0x0002802c27007388 */ /* 0x0001e20000000400 */
[----:B--2---:R-:W-:-:S03]  /*0ee0*/  IMAD R42, R55, 0x2, R28 ;  /* 0x00000002372a7824 */ /* 0x004fc600078e021c */
[----:B------:R2:W-:Y:S01]  /*0ef0*/  STS.U16 [R40+0x2c0], R45 ;  /* 0x0002c02d28007388 */ /* 0x0005e20000000400 */
[----:B---3--:R-:W-:-:S03]  /*0f00*/  LEA R43, R57, R28, 0x1 ;  /* 0x0000001c392b7211 */ /* 0x008fc600078e08ff */
[----:B------:R3:W-:Y:S01]  /*0f10*/  STS.U16 [R41+0x300], R46 ;  /* 0x0003002e29007388 */ /* 0x0007e20000000400 */
[----:B0-----:R-:W-:Y:S02]  /*0f20*/  LEA R44, R51, R28, 0x1 ;  /* 0x0000001c332c7211 */ /* 0x001fe400078e08ff */
[----:B--2---:R-:W-:Y:S01]  /*0f30*/  LEA.HI.SX32 R45, R50, R50, 0x1b ;  /* 0x00000032322d7211 */ /* 0x004fe200078fdaff */
[----:B------:R0:W-:Y:S03]  /*0f40*/  STS.U16 [R42+0x340], R47 ;  /* 0x0003402f2a007388 */ /* 0x0001e60000000400 */
[----:B------:R-:W-:Y:S01]  /*0f50*/  LEA R45, R45, R28, 0x1 ;  /* 0x0000001c2d2d7211 */ /* 0x000fe200078e08ff */
        /* <DEDUP_REMOVED lines=19> */
[----:B------:R-:W-:Y:S01]  /*1090*/  PRMT R52, RZ, 0x7610, R52 ;  /* 0x00007610ff347816 */ /* 0x000fe20000000034 */
[----:B------:R-:W-:Y:S01]  /*10a0*/  BAR.SYNC.DEFER_BLOCKING 0x0 ;  /* 0x0000000000007b1d */ /* 0x000fe20000010000 */
[----:B------:R-:W-:-:S02]  /*10b0*/  PRMT R51, RZ, 0x7610, R51 ;  /* 0x00007610ff337816 */ /* 0x000fc40000000033 */
[----:B------:R-:W-:Y:S02]  /*10c0*/  PRMT R54, RZ, 0x7610, R54 ;  /* 0x00007610ff367816 */ /* 0x000fe40000000036 */
[----:B------:R-:W-:Y:S02]  /*10d0*/  PRMT R53, RZ, 0x7610, R53 ;  /* 0x00007610ff357816 */ /* 0x000fe40000000035 */
[----:B---3--:R-:W-:Y:S02]  /*10e0*/  PRMT R46, RZ, 0x7610, R46 ;  /* 0x00007610ff2e7816 */ /* 0x008fe4000000002e */
[----:B------:R-:W-:Y:S02]  /*10f0*/  PRMT R55, RZ, 0x7610, R55 ;  /* 0x00007610ff377816 */ /* 0x000fe40000000037 */
[----:B------:R-:W-:Y:S02]  /*1100*/  PRMT R56, RZ, 0x7610, R56 ;  /* 0x00007610ff387816 */ /* 0x000fe40000000038 */
[----:B0-----:R-:W-:-:S02]  /*1110*/  PRMT R47, RZ, 0x7610, R47 ;  /* 0x00007610ff2f7816 */ /* 0x001fc4000000002f */
[----:B--2---:R-:W-:Y:S01]  /*1120*/  PRMT R48, RZ, 0x7610, R48 ;  /* 0x00007610ff307816 */ /* 0x004fe20000000030 */
[----:B------:R-:W2:Y:S01]  /*1130*/  @!P2 LDG.E.U16 R52, desc[UR10][R166.64] ;  /* 0x0000000aa634a981 */ /* 0x000ea2000c1e1500 */
        /* <DEDUP_REMOVED lines=16> */
[----:B------:R-:W-:Y:S02]  /*1240*/  ISETP.GE.AND P1, PT, R24, R27, PT ;  /* 0x0000001b1800720c */ /* 0x000fe40003f26270 */
[----:B----4-:R-:W-:Y:S02]  /*1250*/  PRMT R49, RZ, 0x7610, R49 ;  /* 0x00007610ff317816 */ /* 0x010fe40000000031 */
        /* <DEDUP_REMOVED lines=22> */
[----:B----4-:R-:W-:Y:S04]  /*13c0*/  STS.U16 [R38+0x240], R49 ;  /* 0x0002403126007388 */ /* 0x010fe80000000400 */
        /* <DEDUP_REMOVED lines=77> */
.L_x_4007:
[----:B------:R-:W-:Y:S05]  /*18a0*/  BSYNC B0 ;  /* 0x0000000000007941 */ /* 0x000fea0003800000 */
.L_x_4006:
        /* <DEDUP_REMOVED lines=36> */
.L_x_4009:
[----:B------:R-:W-:Y:S05]  /*1af0*/  BSYNC B0 ;  /* 0x0000000000007941 */ /* 0x000fea0003800000 */
.L_x_4008:
        /* <DEDUP_REMOVED lines=38> */
.L_x_4011:
[----:B------:R-:W-:Y:S05]  /*1d60*/  BSYNC B0 ;  /* 0x0000000000007941 */ /* 0x000fea0003800000 */
.L_x_4010:
        /* <DEDUP_REMOVED lines=36> */
.L_x_4013:
[----:B------:R-:W-:Y:S05]  /*1fb0*/  BSYNC B0 ;  /* 0x0000000000007941 */ /* 0x000fea0003800000 */
.L_x_4012:
        /* <DEDUP_REMOVED lines=38> */
.L_x_4015:
[----:B------:R-:W-:Y:S05]  /*2220*/  BSYNC B0 ;  /* 0x0000000000007941 */ /* 0x000fea0003800000 */
.L_x_4014:
        /* <DEDUP_REMOVED lines=36> */
.L_x_4017:
[----:B------:R-:W-:Y:S05]  /*2470*/  BSYNC B0 ;  /* 0x0000000000007941 */ /* 0x000fea0003800000 */
.L_x_4016:
        /* <DEDUP_REMOVED lines=38> */
.L_x_4019:
[----:B------:R-:W-:Y:S05]  /*26e0*/  BSYNC B0 ;  /* 0x0000000000007941 */ /* 0x000fea0003800000 */
.L_x_4018:
        /* <DEDUP_REMOVED lines=37> */
.L_x_4021:
[----:B------:R-:W-:Y:S05]  /*2940*/  BSYNC B0 ;  /* 0x0000000000007941 */ /* 0x000fea0003800000 */
.L_x_4020:
        /* <DEDUP_REMOVED lines=42> */
.L_x_4023:
[----:B------:R-:W-:Y:S05]  /*2bf0*/  BSYNC B0 ;  /* 0x0000000000007941 */ /* 0x000fea0003800000 */
.L_x_4022:
        /* <DEDUP_REMOVED lines=40> */
.L_x_4025:
[----:B------:R-:W-:Y:S05]  /*2e80*/  BSYNC B0 ;  /* 0x0000000000007941 */ /* 0x000fea0003800000 */
.L_x_4024:
        /* <DEDUP_REMOVED lines=46> */
.L_x_4027:
[----:B------:R-:W-:Y:S05]  /*3170*/  BSYNC B0 ;  /* 0x0000000000007941 */ /* 0x000fea0003800000 */
.L_x_4026:
        /* <DEDUP_REMOVED lines=33> */
.L_x_4029:
[----:B------:R-:W-:Y:S05]  /*3390*/  BSYNC B0 ;  /* 0x0000000000007941 */ /* 0x000fea0003800000 */
.L_x_4028:
        /* <DEDUP_REMOVED lines=33> */
.L_x_4031:
[----:B------:R-:W-:Y:S05]  /*35b0*/  BSYNC B0 ;  /* 0x0000000000007941 */ /* 0x000fea0003800000 */
.L_x_4030:
        /* <DEDUP_REMOVED lines=33> */
.L_x_4033:
[----:B------:R-:W-:Y:S05]  /*37d0*/  BSYNC B0 ;  /* 0x0000000000007941 */ /* 0x000fea0003800000 */
.L_x_4032:
        /* <DEDUP_REMOVED lines=33> */
.L_x_4035:
[----:B------:R-:W-:Y:S05]  /*39f0*/  BSYNC B0 ;  /* 0x0000000000007941 */ /* 0x000fea0003800000 */
.L_x_4034:
        /* <DEDUP_REMOVED lines=33> */
.L_x_4037:
[----:B------:R-:W-:Y:S05]  /*3c10*/  BSYNC B0 ;  /* 0x0000000000007941 */ /* 0x000fea0003800000 */
.L_x_4036:
        /* <DEDUP_REMOVED lines=25> */
[----:B------:R-:W-:Y:S01]  /*3db0*/  ISETP.GE.AND P1, PT, R76, R27, PT ;  /* 0x0000001b4c00720c */ /* 0x000fe20003f26270 */
[----:B------:R-:W-:Y:S01]  /*3dc0*/  ULDC UR6, c[0x0][0x21c] ;  /* 0x0000870000067ab9 */ /* 0x000fe20000000800 */
[----:B------:R-:W1:Y:S01]  /*3dd0*/  LDC R112, c[0x0][0x218] ;  /* 0x00008600ff707b82 */ /* 0x000e620000000800 */
[----:B------:R-:W-:Y:S01]  /*3de0*/  IMAD R5, R0, UR5, R5 ;  /* 0x0000000500057c24 */ /* 0x000fe2000f8e0205 */
[----:B------:R-:W-:Y:S01]  /*3df0*/  ISETP.EQ.OR P0, PT, R9, RZ, P0 ;  /* 0x000000ff0900720c */ /* 0x000fe20000702670 */
[----:B------:R-:W-:Y:S01]  /*3e00*/  IMAD.MOV.U32 R111, RZ, RZ, R27 ;  /* 0x000000ffff6f7224 */ /* 0x000fe200078e001b */
[----:B------:R-:W-:Y:S01]  /*3e10*/  ULDC.64 UR4, c[0x0][0x238] ;  /* 0x00008e0000047ab9 */ /* 0x000fe20000000a00 */
[----:B------:R-:W-:Y:S01]  /*3e20*/  ULDC.64 UR8, c[0x0][0x270] ;  /* 0x00009c0000087ab9 */ /* 0x000fe20000000a00 */
[----:B------:R-:W-:Y:S01]  /*3e30*/  IADD3 R115, R85, R5, RZ ;  /* 0x0000000555737210 */ /* 0x000fe20007ffe0ff */
[----:B------:R-:W-:Y:S01]  /*3e40*/  ULDC.64 UR14, c[0x0][0x248] ;  /* 0x00009200000e7ab9 */ /* 0x000fe20000000a00 */
[----:B------:R-:W2:Y:S01]  /*3e50*/  LDC.64 R78, c[0x0][0x2d0] ;  /* 0x0000b400ff4e7b82 */ /* 0x000ea20000000a00 */
[----:B------:R-:W-:-:S07]  /*3e60*/  ULDC.64 UR16, c[0x0][0x250] ;  /* 0x0000940000107ab9 */ /* 0x000fce0000000a00 */
[----:B------:R-:W3:Y:S08]  /*3e70*/  LDC.64 R80, c[0x0][0x2d8] ;  /* 0x0000b600ff507b82 */ /* 0x000ef00000000a00 */
[----:B------:R-:W4:Y:S02]  /*3e80*/  LDC.64 R82, c[0x0][0x310] ;  /* 0x0000c400ff527b82 */ /* 0x000f240000000a00 */
.L_x_4041:
[----:B------:R-:W-:Y:S02]  /*3e90*/  SHF.R.S32.HI R129, RZ, 0x1f, R113 ;  /* 0x0000001fff817819 */ /* 0x000fe40000011471 */
[----:B------:R-:W-:-:S03]  /*3ea0*/  MOV R114, R84 ;  /* 0x0000005400727202 */ /* 0x000fc60000000f00 */
[----:B------:R-:W-:Y:S02]  /*3eb0*/  IMAD R28, R129, UR4, RZ ;  /* 0x00000004811c7c24 */ /* 0x000fe4000f8e02ff */
[----:B0-----:R-:W-:-:S04]  /*3ec0*/  IMAD.WIDE.U32 R86, R113, UR4, R114 ;  /* 0x0000000471567c25 */ /* 0x001fc8000f8e0072 */
[----:B------:R-:W-:Y:S01]  /*3ed0*/  IMAD R5, R113, UR5, R28 ;  /* 0x0000000571057c24 */ /* 0x000fe2000f8e021c */
[----:B--2---:R-:W-:-:S04]  /*3ee0*/  LEA R90, P2, R86, R78, 0x2 ;  /* 0x0000004e565a7211 */ /* 0x004fc800078410ff */
[----:B------:R-:W-:-:S04]  /*3ef0*/  IADD3 R5, R87, R5, RZ ;  /* 0x0000000557057210 */ /* 0x000fc80007ffe0ff */
[----:B------:R-:W-:-:S06]  /*3f00*/  LEA.HI.X R91, R86, R79, R5, 0x2, P2 ;  /* 0x0000004f565b7211 */ /* 0x000fcc00010f1405 */
[----:B------:R2:W5:Y:S01]  /*3f10*/  LDG.E R91, desc[UR10][R90.64] ;  /* 0x0000000a5a5b7981 */ /* 0x000562000c1e1900 */
[----:B------:R-:W-:Y:S01]  /*3f20*/  IMAD R28, R129, UR8, RZ ;  /* 0x00000008811c7c24 */ /* 0x000fe2000f8e02ff */
[-C--:B------:R-:W-:Y:S01]  /*3f30*/  ISETP.GE.AND P2, PT, R10, R111.reuse, PT ;  /* 0x0000006f0a00720c */ /* 0x080fe20003f46270 */
[----:B------:R-:W-:Y:S01]  /*3f40*/  IMAD.WIDE.U32 R86, R113, UR8, R76 ;  /* 0x0000000871567c25 */ /* 0x000fe2000f8e004c */
[-C--:B------:R-:W-:Y:S02]  /*3f50*/  ISETP.GE.AND P3, PT, R11, R111.reuse, PT ;  /* 0x0000006f0b00720c */ /* 0x080fe40003f66270 */
[----:B------:R-:W-:Y:S01]  /*3f60*/  ISETP.GE.AND P4, PT, R12, R111, PT ;  /* 0x0000006f0c00720c */ /* 0x000fe20003f86270 */
[----:B------:R-:W-:Y:S01]  /*3f70*/  IMAD R5, R113, UR9, R28 ;  /* 0x0000000971057c24 */ /* 0x000fe2000f8e021c */
[----:B------:R-:W-:Y:S02]  /*3f80*/  LEA R88, P5, R86, R25, 0x1 ;  /* 0x0000001956587211 */ /* 0x000fe400078a08ff */
[----:B------:R-:W-:Y:S01]  /*3f90*/  PRMT R155, RZ, 0x7610, R155 ;  /* 0x00007610ff9b7816 */ /* 0x000fe2000000009b */
[----:B------:R-:W-:Y:S01]  /*3fa0*/  IMAD.IADD R5, R87, 0x1, R5 ;  /* 0x0000000157057824 */ /* 0x000fe200078e0205 */
[----:B------:R-:W-:-:S02]  /*3fb0*/  PRMT R122, RZ, 0x7610, R122 ;  /* 0x00007610ff7a7816 */ /* 0x000fc4000000007a */
[----:B------:R-:W-:Y:S02]  /*3fc0*/  PRMT R153, RZ, 0x7610, R153 ;  /* 0x00007610ff997816 */ /* 0x000fe40000000099 */
[----:B------:R-:W-:Y:S02]  /*3fd0*/  LEA.HI.X R89, R86, R26, R5, 0x1, P5 ;  /* 0x0000001a56597211 */ /* 0x000fe400028f0c05 */
[-C--:B------:R-:W-:Y:S02]  /*3fe0*/  ISETP.GE.AND P5, PT, R13, R111.reuse, PT ;  /* 0x0000006f0d00720c */ /* 0x080fe40003fa6270 */
[----:B------:R-:W-:Y:S01]  /*3ff0*/  PRMT R120, RZ, 0x7610, R120 ;  /* 0x00007610ff787816 */ /* 0x000fe20000000078 */
[----:B------:R-:W4:Y:S01]  /*4000*/  @!P2 LDG.E.U16 R155, desc[UR10][R88.64+0x40] ;  /* 0x0000400a589ba981 */ /* 0x000f22000c1e1500 */
[-C--:B------:R-:W-:Y:S02]  /*4010*/  ISETP.GE.AND P6, PT, R14, R111.reuse, PT ;  /* 0x0000006f0e00720c */ /* 0x080fe40003fc6270 */
[-C--:B------:R-:W-:Y:S01]  /*4020*/  ISETP.GE.AND P2, PT, R15, R111.reuse, PT ;  /* 0x0000006f0f00720c */ /* 0x080fe20003f46270 */
[----:B------:R-:W4:Y:S01]  /*4030*/  @!P3 LDG.E.U16 R122, desc[UR10][R88.64+0x80] ;  /* 0x0000800a587ab981 */ /* 0x000f22000c1e1500 */
[----:B------:R-:W-:-:S02]  /*4040*/  ISETP.GE.AND P3, PT, R16, R111, PT ;  /* 0x0000006f1000720c */ /* 0x000fc40003f66270 */
[----:B------:R-:W-:Y:S01]  /*4050*/  PRMT R124, RZ, 0x7610, R124 ;  /* 0x00007610ff7c7816 */ /* 0x000fe2000000007c */
[----:B------:R-:W4:Y:S01]  /*4060*/  @!P4 LDG.E.U16 R153, desc[UR10][R88.64+0xc0] ;  /* 0x0000c00a5899c981 */ /* 0x000f22000c1e1500 */
[----:B------:R-:W-:-:S03]  /*4070*/  ISETP.GE.AND P4, PT, R17, R111, PT ;  /* 0x0000006f1100720c */ /* 0x000fc60003f86270 */
[----:B------:R-:W4:Y:S01]  /*4080*/  @!P5 LDG.E.U16 R120, desc[UR10][R88.64+0x100] ;  /* 0x0001000a5878d981 */ /* 0x000f22000c1e1500 */
[----:B------:R-:W-:Y:S02]  /*4090*/  ISETP.GE.AND P5, PT, R18, R111, PT ;  /* 0x0000006f1200720c */ /* 0x000fe40003fa6270 */
[----:B------:R-:W-:Y:S01]  /*40a0*/  PRMT R151, RZ, 0x7610, R151 ;  /* 0x00007610ff977816 */ /* 0x000fe20000000097 */
[----:B------:R-:W4:Y:S01]  /*40b0*/  @!P1 LDG.E.U16 R124, desc[UR10][R88.64] ;  /* 0x0000000a587c9981 */ /* 0x000f22000c1e1500 */
[----:B------:R-:W-:Y:S02]  /*40c0*/  PRMT R118, RZ, 0x7610, R118 ;  /* 0x00007610ff767816 */ /* 0x000fe40000000076 */
[----:B------:R-:W-:Y:S02]  /*40d0*/  PRMT R125, RZ, 0x7610, R125 ;  /* 0x00007610ff7d7816 */ /* 0x000fe4000000007d */
[----:B------:R-:W-:Y:S01]  /*40e0*/  PRMT R116, RZ, 0x7610, R116 ;  /* 0x00007610ff747816 */ /* 0x000fe20000000074 */
[----:B------:R-:W4:Y:S01]  /*40f0*/  @!P6 LDG.E.U16 R151, desc[UR10][R88.64+0x140] ;  /* 0x0001400a5897e981 */ /* 0x000f22000c1e1500 */
[----:B------:R-:W-:-:S02]  /*4100*/  PRMT R123, RZ, 0x7610, R123 ;  /* 0x00007610ff7b7816 */ /* 0x000fc4000000007b */
        /* <DEDUP_REMOVED lines=11> */
[----:B--2---:R-:W-:Y:S02]  /*41c0*/  PRMT R90, RZ, 0x7610, R90 ;  /* 0x00007610ff5a7816 */ /* 0x004fe4000000005a */
[----:B------:R-:W-:Y:S01]  /*41d0*/  PRMT R119, RZ, 0x7610, R119 ;  /* 0x00007610ff777816 */ /* 0x000fe20000000077 */
[----:B------:R-:W2:Y:S01]  /*41e0*/  @!P6 LDG.E.U16 R114, desc[UR10][R88.64+0x280] ;  /* 0x0002800a5872e981 */ /* 0x000ea2000c1e1500 */
[----:B------:R-:W-:-:S03]  /*41f0*/  PRMT R28, RZ, 0x7610, R28 ;  /* 0x00007610ff1c7816 */ /* 0x000fc6000000001c */
[----:B------:R-:W2:Y:S04]  /*4200*/  @!P2 LDG.E.U16 R121, desc[UR10][R88.64+0x2c0] ;  /* 0x0002c00a5879a981 */ /* 0x000ea8000c1e1500 */
[----:B------:R-:W2:Y:S04]  /*4210*/  @!P3 LDG.E.U16 R90, desc[UR10][R88.64+0x300] ;  /* 0x0003000a585ab981 */ /* 0x000ea8000c1e1500 */
[----:B------:R-:W2:Y:S04]  /*4220*/  @!P4 LDG.E.U16 R119, desc[UR10][R88.64+0x340] ;  /* 0x0003400a5877c981 */ /* 0x000ea8000c1e1500 */
[----:B------:R-:W2:Y:S01]  /*4230*/  @!P5 LDG.E.U16 R28, desc[UR10][R88.64+0x380] ;  /* 0x0003800a581cd981 */ /* 0x000ea2000c1e1500 */
[----:B------:R-:W-:-:S02]  /*4240*/  ISETP.GE.AND P6, PT, R24, R111, PT ;  /* 0x0000006f1800720c */ /* 0x000fc40003fc6270 */
[----:B------:R-:W-:-:S11]  /*4250*/  PRMT R117, RZ, 0x7610, R117 ;  /* 0x00007610ff757816 */ /* 0x000fd60000000075 */
[----:B------:R0:W2:Y:S01]  /*4260*/  @!P6 LDG.E.U16 R117, desc[UR10][R88.64+0x3c0] ;  /* 0x0003c00a5875e981 */ /* 0x0000a2000c1e1500 */
[----:B------:R-:W3:Y:S01]  /*4270*/  S2R R5, SR_TID.X ;  /* 0x0000000000057919 */ /* 0x000ee20000002100 */
[----:B------:R-:W-:Y:S02]  /*4280*/  IMAD R27, R2, UR14, RZ ;  /* 0x0000000e021b7c24 */ /* 0x000fe4000f8e02ff */
[----:B------:R-:W-:-:S04]  /*4290*/  IMAD.WIDE.U32 R86, R0, UR14, RZ ;  /* 0x0000000e00567c25 */ /* 0x000fc8000f8e00ff */
[----:B------:R-:W-:-:S05]  /*42a0*/  IMAD R27, R0, UR15, R27 ;  /* 0x0000000f001b7c24 */ /* 0x000fca000f8e021b */
[----:B------:R-:W-:Y:S01]  /*42b0*/  IADD3 R87, R87, R27, RZ ;  /* 0x0000001b57577210 */ /* 0x000fe20007ffe0ff */
[----:B-1----:R-:W-:Y:S02]  /*42c0*/  IMAD R27, R9, -0x200, R112 ;  /* 0xfffffe00091b7824 */ /* 0x002fe400078e0270 */
[----:B------:R-:W-:Y:S01]  /*42d0*/  IMAD.WIDE.U32 R86, R113, UR16, R86 ;  /* 0x0000001071567c25 */ /* 0x000fe2000f8e0056 */
[----:B---3--:R-:W-:-:S04]  /*42e0*/  SHF.L.U32 R144, R5, 0x4, RZ ;  /* 0x0000000405907819 */ /* 0x008fc800000006ff */
[----:B0-----:R-:W-:-:S04]  /*42f0*/  IADD3 R88, R144, 0x1, RZ ;  /* 0x0000000190587810 */ /* 0x001fc80007ffe0ff */
[-C--:B------:R-:W-:Y:S02]  /*4300*/  ISETP.GE.U32.AND P5, PT, R88, R27.reuse, PT ;  /* 0x0000001b5800720c */ /* 0x080fe40003fa6070 */
[----:B------:R-:W-:Y:S02]  /*4310*/  IADD3 R88, R144, 0x2, RZ ;  /* 0x0000000290587810 */ /* 0x000fe40007ffe0ff */
[----:B------:R-:W-:Y:S02]  /*4320*/  LEA R148, P6, R86, R80, 0x2 ;  /* 0x0000005056947211 */ /* 0x000fe400078c10ff */
[----:B------:R-:W-:Y:S01]  /*4330*/  ISETP.GE.U32.AND P2, PT, R88, R27, PT ;  /* 0x0000001b5800720c */ /* 0x000fe20003f46070 */
[----:B------:R-:W-:-:S05]  /*4340*/  VIADD R88, R144, 0x3 ;  /* 0x0000000390587836 */ /* 0x000fca0000000000 */
[----:B------:R-:W-:Y:S02]  /*4350*/  ISETP.GE.U32.AND P4, PT, R88, R27, PT ;  /* 0x0000001b5800720c */ /* 0x000fe40003f86070 */
[----:B------:R-:W-:Y:S01]  /*4360*/  IADD3 R88, R144, 0x5, RZ ;  /* 0x0000000590587810 */ /* 0x000fe20007ffe0ff */
[----:B------:R-:W-:Y:S01]  /*4370*/  FMUL.FTZ R132, R64, R49 ;  /* 0x0000003140847220 */ /* 0x000fe20000410000 */
[----:B------:R-:W-:Y:S01]  /*4380*/  FMUL.FTZ R134, R63, R50 ;  /* 0x000000323f867220 */ /* 0x000fe20000410000 */
[----:B------:R-:W-:-:S03]  /*4390*/  FMUL.FTZ R138, R67, R52 ;  /* 0x00000034438a7220 */ /* 0x000fc60000410000 */
[----:B------:R-:W-:Y:S01]  /*43a0*/  FSEL R132, R132, RZ, !P4 ;  /* 0x000000ff84847208 */ /* 0x000fe20006000000 */
[----:B------:R-:W-:Y:S01]  /*43b0*/  FMUL.FTZ R136, R66, R51 ;  /* 0x0000003342887220 */ /* 0x000fe20000410000 */
[----:B------:R-:W-:Y:S01]  /*43c0*/  FMUL.FTZ R140, R68, R53 ;  /* 0x00000035448c7220 */ /* 0x000fe20000410000 */
[----:B------:R-:W-:Y:S01]  /*43d0*/  FMUL.FTZ R142, R69, R54 ;  /* 0x00000036458e7220 */ /* 0x000fe20000410000 */
[----:B------:R-:W-:Y:S01]  /*43e0*/  IADD3 R150, R144, 0xf, RZ ;  /* 0x0000000f90967810 */ /* 0x000fe20007ffe0ff */
[----:B------:R-:W-:Y:S01]  /*43f0*/  FMUL.FTZ R146, R71, R56 ;  /* 0x0000003847927220 */ /* 0x000fe20000410000 */
[----:B-----5:R-:W-:-:S04]  /*4400*/  FMUL.FTZ R91, R91, 1.4426950216293334961 ;  /* 0x3fb8aa3b5b5b7820 */ /* 0x020fc80000410000 */
[C---:B------:R-:W-:Y:S01]  /*4410*/  FMUL.FTZ R126, R91.reuse, R46 ;  /* 0x0000002e5b7e7220 */ /* 0x040fe20000410000 */
[----:B------:R-:W-:-:S03]  /*4420*/  FMUL.FTZ R128, R91, R47 ;  /* 0x0000002f5b807220 */ /* 0x000fc60000410000 */
[----:B------:R0:W1:Y:S01]  /*4430*/  MUFU.EX2 R127, R126 ;  /* 0x0000007e007f7308 */ /* 0x0000620000000800 */
[----:B------:R-:W-:Y:S01]  /*4440*/  FMUL.FTZ R89, R91, R48 ;  /* 0x000000305b597220 */ /* 0x000fe20000410000 */
[----:B0-----:R-:W-:-:S06]  /*4450*/  IMAD R126, R129, UR16, RZ ;  /* 0x00000010817e7c24 */ /* 0x001fcc000f8e02ff */
[----:B------:R-:W0:Y:S01]  /*4460*/  MUFU.EX2 R128, R128 ;  /* 0x0000008000807308 */ /* 0x000e220000000800 */
[----:B------:R-:W-:Y:S01]  /*4470*/  IMAD R129, R113, UR17, R126 ;  /* 0x0000001171817c24 */ /* 0x000fe2000f8e027e */
[----:B------:R-:W-:-:S04]  /*4480*/  IADD3 R126, R144, 0x4, RZ ;  /* 0x00000004907e7810 */ /* 0x000fc80007ffe0ff */
[----:B------:R-:W-:Y:S02]  /*4490*/  IADD3 R129, R87, R129, RZ ;  /* 0x0000008157817210 */ /* 0x000fe40007ffe0ff */
[----:B------:R-:W3:Y:S01]  /*44a0*/  MUFU.EX2 R89, R89 ;  /* 0x0000005900597308 */ /* 0x000ee20000000800 */
[----:B------:R-:W-:Y:S01]  /*44b0*/  ISETP.GE.U32.AND P3, PT, R126, R27, PT ;  /* 0x0000001b7e00720c */ /* 0x000fe20003f66070 */
[----:B------:R-:W-:Y:S01]  /*44c0*/  FMUL.FTZ R130, R91, R49 ;  /* 0x000000315b827220 */ /* 0x000fe20000410000 */
[----:B------:R-:W-:Y:S01]  /*44d0*/  LEA.HI.X R149, R86, R81, R129, 0x2, P6 ;  /* 0x0000005156957211 */ /* 0x000fe200030f1481 */
[----:B------:R-:W-:Y:S01]  /*44e0*/  FMUL.FTZ R126, R59, R46 ;  /* 0x0000002e3b7e7220 */ /* 0x000fe20000410000 */
[----:B------:R-:W-:Y:S01]  /*44f0*/  ISETP.GE.U32.AND P6, PT, R144, R27, PT ;  /* 0x0000001b9000720c */ /* 0x000fe20003fc6070 */
[C---:B------:R-:W-:Y:S01]  /*4500*/  FMUL.FTZ R86, R91.reuse, R51 ;  /* 0x000000335b567220 */ /* 0x040fe20000410000 */
[C---:B------:R-:W-:Y:S01]  /*4510*/  FMUL.FTZ R87, R91.reuse, R50 ;  /* 0x000000325b577220 */ /* 0x040fe20000410000 */
[----:B------:R5:W4:Y:S01]  /*4520*/  MUFU.EX2 R133, R130 ;  /* 0x0000008200857308 */ /* 0x000b220000000800 */
[----:B------:R-:W-:Y:S01]  /*4530*/  FMUL.FTZ R129, R62, R47 ;  /* 0x0000002f3e817220 */ /* 0x000fe20000410000 */
[----:B------:R-:W-:Y:S01]  /*4540*/  FSEL R126, R126, RZ, !P6 ;  /* 0x000000ff7e7e7208 */ /* 0x000fe20007000000 */
[----:B------:R-:W-:Y:S01]  /*4550*/  FMUL.FTZ R139, R91, R52 ;  /* 0x000000345b8b7220 */ /* 0x000fe20000410000 */
[----:B-1----:R-:W-:-:S02]  /*4560*/  FSEL R127, R127, 1, !P6 ;  /* 0x3f8000007f7f7808 */ /* 0x002fc40007000000 */
[----:B------:R-:W-:Y:S02]  /*4570*/  ISETP.GE.U32.AND P6, PT, R88, R27, PT ;  /* 0x0000001b5800720c */ /* 0x000fe40003fc6070 */
[----:B------:R-:W1:Y:S01]  /*4580*/  MUFU.EX2 R86, R86 ;  /* 0x0000005600567308 */ /* 0x000e620000000800 */
[----:B------:R-:W-:Y:S01]  /*4590*/  IADD3 R88, R144, 0x6, RZ ;  /* 0x0000000690587810 */ /* 0x000fe20007ffe0ff */
[----:B-----5:R-:W-:Y:S01]  /*45a0*/  FMUL.FTZ R130, R61, R48 ;  /* 0x000000303d827220 */ /* 0x020fe20000410000 */
[----:B------:R-:W-:Y:S01]  /*45b0*/  FSEL R129, R129, RZ, !P5 ;  /* 0x000000ff81817208 */ /* 0x000fe20006800000 */
[----:B------:R-:W-:Y:S01]  /*45c0*/  FMUL.FTZ R141, R91, R53 ;  /* 0x000000355b8d7220 */ /* 0x000fe20000410000 */
[----:B0-----:R-:W-:-:S03]  /*45d0*/  FSEL R128, R128, 1, !P5 ;  /* 0x3f80000080807808 */ /* 0x001fc60006800000 */
[----:B------:R-:W0:Y:S01]  /*45e0*/  MUFU.EX2 R87, R87 ;  /* 0x0000005700577308 */ /* 0x000e220000000800 */
[----:B------:R-:W-:Y:S01]  /*45f0*/  ISETP.GE.U32.AND P5, PT, R88, R27, PT ;  /* 0x0000001b5800720c */ /* 0x000fe20003fa6070 */
[----:B------:R-:W-:Y:S02]  /*4600*/  VIADD R88, R144, 0x7 ;  /* 0x0000000790587836 */ /* 0x000fe40000000000 */
[----:B------:R-:W-:-:S04]  /*4610*/  FMUL.FTZ R143, R91, R54 ;  /* 0x000000365b8f7220 */ /* 0x000fc80000410000 */
[----:B------:R-:W5:Y:S01]  /*4620*/  MUFU.EX2 R139, R139 ;  /* 0x0000008b008b7308 */ /* 0x000f620000000800 */
[----:B------:R-:W-:Y:S02]  /*4630*/  FSEL R130, R130, RZ, !P2 ;  /* 0x000000ff82827208 */ /* 0x000fe40005000000 */
[----:B---3--:R-:W-:Y:S01]  /*4640*/  FSEL R131, R89, 1, !P2 ;  /* 0x3f80000059837808 */ /* 0x008fe20005000000 */
[----:B------:R-:W-:Y:S01]  /*4650*/  FMUL.FTZ R145, R91, R55 ;  /* 0x000000375b917220 */ /* 0x000fe20000410000 */
[-C--:B------:R-:W-:Y:S02]  /*4660*/  ISETP.GE.U32.AND P2, PT, R88, R27.reuse, PT ;  /* 0x0000001b5800720c */ /* 0x080fe40003f46070 */
[----:B------:R-:W-:Y:S01]  /*4670*/  IADD3 R88, R144, 0x8, RZ ;  /* 0x0000000890587810 */ /* 0x000fe20007ffe0ff */
[----:B------:R-:W3:Y:S01]  /*4680*/  MUFU.EX2 R141, R141 ;  /* 0x0000008d008d7308 */ /* 0x000ee20000000800 */
[----:B----4-:R-:W-:Y:S02]  /*4690*/  FSEL R133, R133, 1, !P4 ;  /* 0x3f80000085857808 */ /* 0x010fe40006000000 */
[----:B------:R-:W-:-:S05]  /*46a0*/  ISETP.GE.U32.AND P4, PT, R88, R27, PT ;  /* 0x0000001b5800720c */ /* 0x000fca0003f86070 */
[----:B------:R-:W4:Y:S01]  /*46b0*/  MUFU.EX2 R143, R143 ;  /* 0x0000008f008f7308 */ /* 0x000f220000000800 */
[----:B------:R-:W-:Y:S02]  /*46c0*/  IADD3 R88, R144, 0x9, RZ ;  /* 0x0000000990587810 */ /* 0x000fe40007ffe0ff */
[----:B-1----:R-:W-:Y:S02]  /*46d0*/  FSEL R137, R86, 1, !P6 ;  /* 0x3f80000056897808 */ /* 0x002fe40007000000 */
[----:B------:R-:W-:-:S03]  /*46e0*/  IADD3 R86, R144, 0xb, RZ ;  /* 0x0000000b90567810 */ /* 0x000fc60007ffe0ff */
[----:B------:R-:W1:Y:S01]  /*46f0*/  MUFU.EX2 R145, R145 ;  /* 0x0000009100917308 */ /* 0x000e620000000800 */
[----:B------:R-:W-:Y:S02]  /*4700*/  FSEL R134, R134, RZ, !P3 ;  /* 0x000000ff86867208 */ /* 0x000fe40005800000 */
[----:B0-----:R-:W-:Y:S02]  /*4710*/  FSEL R135, R87, 1, !P3 ;  /* 0x3f80000057877808 */ /* 0x001fe40005800000 */
[----:B------:R-:W-:Y:S02]  /*4720*/  ISETP.GE.U32.AND P3, PT, R88, R27, PT ;  /* 0x0000001b5800720c */ /* 0x000fe40003f66070 */
[----:B------:R-:W-:Y:S02]  /*4730*/  IADD3 R88, R144, 0xa, RZ ;  /* 0x0000000a90587810 */ /* 0x000fe40007ffe0ff */
[----:B------:R-:W-:Y:S02]  /*4740*/  FSEL R138, R138, RZ, !P5 ;  /* 0x000000ff8a8a7208 */ /* 0x000fe40006800000 */
[----:B-----5:R-:W-:-:S02]  /*4750*/  FSEL R139, R139, 1, !P5 ;  /* 0x3f8000008b8b7808 */ /* 0x020fc40006800000 */
[-C--:B------:R-:W-:Y:S01]  /*4760*/  ISETP.GE.U32.AND P5, PT, R86, R27.reuse, PT ;  /* 0x0000001b5600720c */ /* 0x080fe20003fa6070 */
[----:B------:R-:W-:Y:S01]  /*4770*/  VIADD R86, R144, 0xc ;  /* 0x0000000c90567836 */ /* 0x000fe20000000000 */
[----:B------:R-:W-:Y:S02]  /*4780*/  FSEL R136, R136, RZ, !P6 ;  /* 0x000000ff88887208 */ /* 0x000fe40007000000 */
[----:B------:R-:W-:Y:S02]  /*4790*/  ISETP.GE.U32.AND P6, PT, R88, R27, PT ;  /* 0x0000001b5800720c */ /* 0x000fe40003fc6070 */
[----:B------:R-:W-:Y:S02]  /*47a0*/  IADD3 R88, R144, 0xd, RZ ;  /* 0x0000000d90587810 */ /* 0x000fe40007ffe0ff */
[----:B------:R-:W-:Y:S02]  /*47b0*/  FSEL R140, R140, RZ, !P2 ;  /* 0x000000ff8c8c7208 */ /* 0x000fe40005000000 */
[----:B---3--:R-:W-:-:S02]  /*47c0*/  FSEL R141, R141, 1, !P2 ;  /* 0x3f8000008d8d7808 */ /* 0x008fc40005000000 */
[----:B------:R-:W-:Y:S01]  /*47d0*/  ISETP.GE.U32.AND P2, PT, R86, R27, PT ;  /* 0x0000001b5600720c */ /* 0x000fe20003f46070 */
[----:B------:R-:W-:Y:S01]  /*47e0*/  FMUL.FTZ R86, R72, R55 ;  /* 0x0000003748567220 */ /* 0x000fe20000410000 */
[----:B------:R-:W-:Y:S01]  /*47f0*/  FSEL R142, R142, RZ, !P4 ;  /* 0x000000ff8e8e7208 */ /* 0x000fe20006000000 */
[----:B------:R-:W-:Y:S01]  /*4800*/  FMUL.FTZ R87, R91, R56 ;  /* 0x000000385b577220 */ /* 0x000fe20000410000 */
[----:B----4-:R-:W-:Y:S01]  /*4810*/  FSEL R143, R143, 1, !P4 ;  /* 0x3f8000008f8f7808 */ /* 0x010fe20006000000 */
[----:B------:R-:W-:Y:S01]  /*4820*/  STS.U16 [R29], R124 ;  /* 0x0000007c1d007388 */ /* 0x000fe20000000400 */
[----:B------:R-:W-:Y:S02]  /*4830*/  ISETP.GE.U32.AND P4, PT, R88, R27, PT ;  /* 0x0000001b5800720c */ /* 0x000fe40003f86070 */
[----:B------:R-:W-:Y:S01]  /*4840*/  IADD3 R88, R144, 0xe, RZ ;  /* 0x0000000e90587810 */ /* 0x000fe20007ffe0ff */
[----:B------:R-:W-:Y:S01]  /*4850*/  STS.U16 [R30+0x40], R155 ;  /* 0x0000409b1e007388 */ /* 0x000fe20000000400 */
[----:B------:R-:W-:-:S03]  /*4860*/  FSEL R144, R86, RZ, !P3 ;  /* 0x000000ff56907208 */ /* 0x000fc60005800000 */
[----:B------:R-:W-:Y:S01]  /*4870*/  STS.U16 [R31+0x80], R122 ;  /* 0x0000807a1f007388 */ /* 0x000fe20000000400 */
[----:B-1----:R-:W-:-:S03]  /*4880*/  FSEL R145, R145, 1, !P3 ;  /* 0x3f80000091917808 */ /* 0x002fc60005800000 */
[----:B------:R-:W-:Y:S01]  /*4890*/  STS.U16 [R32+0xc0], R153 ;  /* 0x0000c09920007388 */ /* 0x000fe20000000400 */
[----:B------:R-:W-:Y:S01]  /*48a0*/  ISETP.GE.U32.AND P3, PT, R88, R27, PT ;  /* 0x0000001b5800720c */ /* 0x000fe20003f66070 */
[----:B------:R-:W0:Y:S02]  /*48b0*/  MUFU.EX2 R87, R87 ;  /* 0x0000005700577308 */ /* 0x000e240000000800 */
[----:B------:R-:W-:Y:S01]  /*48c0*/  STS.U16 [R33+0x100], R120 ;  /* 0x0001007821007388 */ /* 0x000fe20000000400 */
[----:B------:R-:W-:-:S03]  /*48d0*/  FFMA.FTZ R88, R126, R128, R129 ;  /* 0x000000807e587223 */ /* 0x000fc60000010081 */
[----:B------:R-:W-:Y:S04]  /*48e0*/  STS.U16 [R34+0x140], R151 ;  /* 0x0001409722007388 */ /* 0x000fe80000000400 */
[----:B------:R1:W-:Y:S01]  /*48f0*/  STS.U16 [R35+0x180], R118 ;  /* 0x0001807623007388 */ /* 0x0003e20000000400 */
[----:B------:R-:W-:Y:S01]  /*4900*/  FFMA.FTZ R88, R131, R88, R130 ;  /* 0x0000005883587223 */ /* 0x000fe20000010082 */
[----:B-1----:R-:W-:-:S03]  /*4910*/  FMUL.FTZ R118, R127, R128 ;  /* 0x000000807f767220 */ /* 0x002fc60000410000 */
[----:B------:R-:W-:Y:S01]  /*4920*/  FFMA.FTZ R88, R133, R88, R132 ;  /* 0x0000005885587223 */ /* 0x000fe20000010084 */
[----:B------:R-:W-:Y:S01]  /*4930*/  FMUL.FTZ R118, R131, R118 ;  /* 0x0000007683767220 */ /* 0x000fe20000410000 */
[----:B------:R-:W-:Y:S03]  /*4940*/  STS.U16 [R36+0x1c0], R125 ;  /* 0x0001c07d24007388 */ /* 0x000fe60000000400 */
[----:B------:R-:W-:Y:S01]  /*4950*/  FMUL.FTZ R118, R133, R118 ;  /* 0x0000007685767220 */ /* 0x000fe20000410000 */
[----:B------:R-:W-:Y:S01]  /*4960*/  STS.U16 [R37+0x200], R116 ;  /* 0x0002007425007388 */ /* 0x000fe20000000400 */
[----:B------:R-:W-:Y:S01]  /*4970*/  FMUL.FTZ R86, R91, R57 ;  /* 0x000000395b567220 */ /* 0x000fe20000410000 */
[C---:B------:R-:W-:Y:S02]  /*4980*/  FFMA.FTZ R88, R135.reuse, R88, R134 ;  /* 0x0000005887587223 */ /* 0x040fe40000010086 */
[----:B------:R-:W-:Y:S01]  /*4990*/  STS.U16 [R38+0x240], R123 ;  /* 0x0002407b26007388 */ /* 0x000fe20000000400 */
[----:B------:R-:W-:-:S03]  /*49a0*/  FMUL.FTZ R118, R135, R118 ;  /* 0x0000007687767220 */ /* 0x000fc60000410000 */
[----:B--2---:R-:W-:Y:S01]  /*49b0*/  STS.U16 [R39+0x280], R114 ;  /* 0x0002807227007388 */ /* 0x004fe20000000400 */
[----:B------:R-:W-:-:S03]  /*49c0*/  FFMA.FTZ R88, R137, R88, R136 ;  /* 0x0000005889587223 */ /* 0x000fc60000010088 */
[----:B------:R1:W-:Y:S01]  /*49d0*/  STS.U16 [R40+0x2c0], R121 ;  /* 0x0002c07928007388 */ /* 0x0003e20000000400 */
[----:B0-----:R-:W-:-:S03]  /*49e0*/  FSEL R147, R87, 1, !P6 ;  /* 0x3f80000057937808 */ /* 0x001fc60007000000 */
[----:B------:R-:W-:Y:S01]  /*49f0*/  STS.U16 [R41+0x300], R90 ;  /* 0x0003005a29007388 */ /* 0x000fe20000000400 */
[----:B------:R-:W-:-:S03]  /*4a00*/  FMUL.FTZ R87, R91, R58 ;  /* 0x0000003a5b577220 */ /* 0x000fc60000410000 */
[----:B------:R-:W-:Y:S01]  /*4a10*/  STS.U16 [R42+0x340], R119 ;  /* 0x000340772a007388 */ /* 0x000fe20000000400 */
[----:B------:R-:W0:Y:S03]  /*4a20*/  MUFU.EX2 R86, R86 ;  /* 0x0000005600567308 */ /* 0x000e260000000800 */
[----:B------:R2:W-:Y:S01]  /*4a30*/  STS.U16 [R43+0x380], R28 ;  /* 0x0003801c2b007388 */ /* 0x0005e20000000400 */
[----:B-1----:R-:W-:Y:S01]  /*4a40*/  FMUL.FTZ R121, R91, R60 ;  /* 0x0000003c5b797220 */ /* 0x002fe20000410000 */
[----:B------:R-:W-:Y:S01]  /*4a50*/  FFMA.FTZ R89, R139, R88, R138 ;  /* 0x000000588b597223 */ /* 0x000fe2000001008a */
[----:B--2---:R-:W-:Y:S02]  /*4a60*/  FMUL.FTZ R28, R137, R118 ;  /* 0x00000076891c7220 */ /* 0x004fe40000410000 */
[----:B------:R-:W1:Y:S02]  /*4a70*/  MUFU.EX2 R119, R87 ;  /* 0x0000005700777308 */ /* 0x000e640000000800 */
[----:B------:R-:W-:Y:S01]  /*4a80*/  FMUL.FTZ R88, R139, R28 ;  /* 0x0000001c8b587220 */ /* 0x000fe20000410000 */
[----:B------:R-:W-:Y:S01]  /*4a90*/  FMUL.FTZ R28, R91, R65 ;  /* 0x000000415b1c7220 */ /* 0x000fe20000410000 */
[----:B------:R-:W-:-:S02]  /*4aa0*/  FFMA.FTZ R89, R141, R89, R140 ;  /* 0x000000598d597223 */ /* 0x000fc4000001008c */
[----:B------:R-:W-:Y:S02]  /*4ab0*/  FMUL.FTZ R88, R141, R88 ;  /* 0x000000588d587220 */ /* 0x000fe40000410000 */
[----:B------:R-:W2:Y:S01]  /*4ac0*/  MUFU.EX2 R121, R121 ;  /* 0x0000007900797308 */ /* 0x000ea20000000800 */
[----:B------:R-:W-:Y:S01]  /*4ad0*/  FFMA.FTZ R89, R143, R89, R142 ;  /* 0x000000598f597223 */ /* 0x000fe2000001008e */
[----:B------:R-:W-:Y:S01]  /*4ae0*/  FMUL.FTZ R91, R91, R70 ;  /* 0x000000465b5b7220 */ /* 0x000fe20000410000 */
[----:B------:R-:W-:Y:S01]  /*4af0*/  FMUL.FTZ R88, R143, R88 ;  /* 0x000000588f587220 */ /* 0x000fe20000410000 */
[----:B------:R-:W-:Y:S01]  /*4b00*/  FMUL.FTZ R114, R74, R57 ;  /* 0x000000394a727220 */ /* 0x000fe20000410000 */
[----:B------:R-:W-:Y:S01]  /*4b10*/  FSEL R146, R146, RZ, !P6 ;  /* 0x000000ff92927208 */ /* 0x000fe20007000000 */
[C---:B------:R-:W-:Y:S02]  /*4b20*/  FFMA.FTZ R89, R145.reuse, R89, R144 ;  /* 0x0000005991597223 */ /* 0x040fe40000010090 */
[----:B------:R-:W3:Y:S01]  /*4b30*/  MUFU.EX2 R28, R28 ;  /* 0x0000001c001c7308 */ /* 0x000ee20000000800 */
[----:B------:R-:W-:Y:S01]  /*4b40*/  FMUL.FTZ R88, R145, R88 ;  /* 0x0000005891587220 */ /* 0x000fe20000410000 */
[----:B------:R0:W-:Y:S01]  /*4b50*/  STS.U16 [R44+0x3c0], R117 ;  /* 0x0003c0752c007388 */ /* 0x0001e20000000400 */
[----:B------:R-:W-:Y:S01]  /*4b60*/  FMUL.FTZ R116, R73, R58 ;  /* 0x0000003a49747220 */ /* 0x000fe20000410000 */
[----:B------:R-:W-:Y:S01]  /*4b70*/  FSEL R114, R114, RZ, !P5 ;  /* 0x000000ff72727208 */ /* 0x000fe20006800000 */
[----:B------:R-:W-:-:S03]  /*4b80*/  FFMA.FTZ R89, R147, R89, R146 ;  /* 0x0000005993597223 */ /* 0x000fc60000010092 */
[----:B------:R-:W4:Y:S01]  /*4b90*/  MUFU.EX2 R91, R91 ;  /* 0x0000005b005b7308 */ /* 0x000f220000000800 */
[----:B------:R-:W-:Y:S01]  /*4ba0*/  FMUL.FTZ R88, R147, R88 ;  /* 0x0000005893587220 */ /* 0x000fe20000410000 */
[----:B0-----:R-:W-:Y:S01]  /*4bb0*/  FSEL R117, R86, 1, !P5 ;  /* 0x3f80000056757808 */ /* 0x001fe20006800000 */
[----:B------:R-:W-:Y:S01]  /*4bc0*/  FMUL.FTZ R118, R75, R60 ;  /* 0x0000003c4b767220 */ /* 0x000fe20000410000 */
[----:B------:R-:W-:Y:S01]  /*4bd0*/  FSEL R116, R116, RZ, !P2 ;  /* 0x000000ff74747208 */ /* 0x000fe20005000000 */
[----:B------:R-:W-:Y:S01]  /*4be0*/  FMUL.FTZ R120, R92, R65 ;  /* 0x000000415c787220 */ /* 0x000fe20000410000 */
[----:B-1----:R-:W-:Y:S01]  /*4bf0*/  FSEL R119, R119, 1, !P2 ;  /* 0x3f80000077777808 */ /* 0x002fe20005000000 */
[C---:B------:R-:W-:Y:S01]  /*4c00*/  FFMA.FTZ R89, R117.reuse, R89, R114 ;  /* 0x0000005975597223 */ /* 0x040fe20000010072 */
[----:B------:R-:W-:Y:S01]  /*4c10*/  FMUL.FTZ R88, R117, R88 ;  /* 0x0000005875587220 */ /* 0x000fe20000410000 */
[----:B------:R-:W-:Y:S01]  /*4c20*/  FSEL R118, R118, RZ, !P4 ;  /* 0x000000ff76767208 */ /* 0x000fe20006000000 */
[----:B------:R-:W-:Y:S01]  /*4c30*/  FMUL.FTZ R122, R93, R70 ;  /* 0x000000465d7a7220 */ /* 0x000fe20000410000 */
[----:B--2---:R-:W-:Y:S01]  /*4c40*/  FSEL R121, R121, 1, !P4 ;  /* 0x3f80000079797808 */ /* 0x004fe20006000000 */
[C---:B------:R-:W-:Y:S01]  /*4c50*/  FFMA.FTZ R89, R119.reuse, R89, R116 ;  /* 0x0000005977597223 */ /* 0x040fe20000010074 */
[----:B------:R-:W-:Y:S01]  /*4c60*/  FMUL.FTZ R88, R119, R88 ;  /* 0x0000005877587220 */ /* 0x000fe20000410000 */
[----:B------:R-:W-:Y:S01]  /*4c70*/  ISETP.GE.U32.AND P6, PT, R150, R27, PT ;  /* 0x0000001b9600720c */ /* 0x000fe20003fc6070 */
[----:B------:R-:W-:Y:S01]  /*4c80*/  NOP ;  /* 0x0000000000007918 */ /* 0x000fe20000000000 */
[----:B------:R-:W-:Y:S01]  /*4c90*/  FSEL R120, R120, RZ, !P3 ;  /* 0x000000ff78787208 */ /* 0x000fe20005800000 */
[C---:B------:R-:W-:Y:S01]  /*4ca0*/  FFMA.FTZ R89, R121.reuse, R89, R118 ;  /* 0x0000005979597223 */ /* 0x040fe20000010076 */
[----:B---3--:R-:W-:Y:S01]  /*4cb0*/  FSEL R123, R28, 1, !P3 ;  /* 0x3f8000001c7b7808 */ /* 0x008fe20005800000 */
[----:B------:R-:W-:Y:S01]  /*4cc0*/  FMUL.FTZ R88, R121, R88 ;  /* 0x0000005879587220 */ /* 0x000fe20000410000 */
[----:B------:R-:W-:Y:S01]  /*4cd0*/  FSEL R122, R122, RZ, !P6 ;  /* 0x000000ff7a7a7208 */ /* 0x000fe20007000000 */
[----:B------:R0:W2:Y:S01]  /*4ce0*/  LDG.E R148, desc[UR10][R148.64] ;  /* 0x0000000a94947981 */ /* 0x0000a2000c1e1900 */
[----:B----4-:R-:W-:Y:S01]  /*4cf0*/  FSEL R125, R91, 1, !P6 ;  /* 0x3f8000005b7d7808 */ /* 0x010fe20007000000 */
[C---:B------:R-:W-:Y:S01]  /*4d00*/  FFMA.FTZ R89, R123.reuse, R89, R120 ;  /* 0x000000597b597223 */ /* 0x040fe20000010078 */
[----:B------:R-:W-:Y:S01]  /*4d10*/  FMUL.FTZ R88, R123, R88 ;  /* 0x000000587b587220 */ /* 0x000fe20000410000 */
[----:B------:R-:W-:Y:S01]  /*4d20*/  ISETP.GE.AND P2, PT, R7, 0x1, PT ;  /* 0x000000010700780c */ /* 0x000fe20003f46270 */
[----:B------:R-:W-:Y:S01]  /*4d30*/  LDS.U16 R150, [R45] ;  /* 0x000000002d967984 */ /* 0x000fe20000000400 */
[C---:B------:R-:W-:Y:S01]  /*4d40*/  FFMA.FTZ R87, R125.reuse, R89, R122 ;  /* 0x000000597d577223 */ /* 0x040fe2000001007a */
[----:B------:R-:W-:-:S02]  /*4d50*/  FMUL.FTZ R86, R125, R88 ;  /* 0x000000587d567220 */ /* 0x000fc40000410000 */
[----:B------:R-:W-:Y:S04]  /*4d60*/  LDS.U16 R151, [R45+0x6] ;  /* 0x000006002d977984 */ /* 0x000fe80000000400 */
[----:B------:R-:W1:Y:S04]  /*4d70*/  SHFL.UP PT, R28, R87, 0x1, RZ ;  /* 0x04200000571c7989 */ /* 0x000e6800000e00ff */
[----:B------:R-:W3:Y:S04]  /*4d80*/  SHFL.UP PT, R89, R86, 0x1, RZ ;  /* 0x0420000056597989 */ /* 0x000ee800000e00ff */
[----:B0-----:R-:W-:Y:S04]  /*4d90*/  LDS.U16 R149, [R45+0x2] ;  /* 0x000002002d957984 */ /* 0x001fe80000000400 */
[----:B------:R-:W-:Y:S04]  /*4da0*/  LDS.U16 R152, [R45+0x4] ;  /* 0x000004002d987984 */ /* 0x000fe80000000400 */
[----:B------:R-:W-:Y:S04]  /*4db0*/  LDS.U16 R153, [R45+0xa] ;  /* 0x00000a002d997984 */ /* 0x000fe80000000400 */
[----:B------:R-:W-:Y:S01]  /*4dc0*/  LDS.U16 R154, [R45+0x8] ;  /* 0x000008002d9a7984 */ /* 0x000fe20000000400 */
[----:B-1----:R-:W-:-:S03]  /*4dd0*/  @P2 FFMA.FTZ R87, R86, R28, R87 ;  /* 0x0000001c56572223 */ /* 0x002fc60000010057 */
[----:B------:R-:W-:Y:S01]  /*4de0*/  LDS.U16 R155, [R45+0xe] ;  /* 0x00000e002d9b7984 */ /* 0x000fe20000000400 */
[----:B---3--:R-:W-:-:S03]  /*4df0*/  @P2 FMUL.FTZ R86, R86, R89 ;  /* 0x0000005956562220 */ /* 0x008fc60000410000 */
[----:B------:R-:W0:Y:S04]  /*4e00*/  SHFL.UP PT, R28, R87, 0x2, RZ ;  /* 0x04400000571c7989 */ /* 0x000e2800000e00ff */
[----:B------:R-:W1:Y:S01]  /*4e10*/  SHFL.UP PT, R89, R86, 0x2, RZ ;  /* 0x0440000056597989 */ /* 0x000e6200000e00ff */
[----:B------:R-:W-:-:S03]  /*4e20*/  ISETP.GE.AND P2, PT, R7, 0x2, PT ;  /* 0x000000020700780c */ /* 0x000fc60003f46270 */
[----:B------:R-:W-:Y:S04]  /*4e30*/  LDS.U16 R156, [R45+0xc] ;  /* 0x00000c002d9c7984 */ /* 0x000fe80000000400 */
[----:B------:R-:W-:Y:S04]  /*4e40*/  LDS.U16 R157, [R45+0x12] ;  /* 0x000012002d9d7984 */ /* 0x000fe80000000400 */
[----:B------:R-:W-:Y:S04]  /*4e50*/  LDS.U16 R158, [R45+0x10] ;  /* 0x000010002d9e7984 */ /* 0x000fe80000000400 */
[----:B------:R-:W-:Y:S01]  /*4e60*/  LDS.U16 R159, [R45+0x16] ;  /* 0x000016002d9f7984 */ /* 0x000fe20000000400 */
[----:B0-----:R-:W-:-:S03]  /*4e70*/  @P2 FFMA.FTZ R87, R86, R28, R87 ;  /* 0x0000001c56572223 */ /* 0x001fc60000010057 */
[----:B------:R-:W-:Y:S01]  /*4e80*/  LDS.U16 R160, [R45+0x14] ;  /* 0x000014002da07984 */ /* 0x000fe20000000400 */
[----:B-1----:R-:W-:-:S03]  /*4e90*/  @P2 FMUL.FTZ R86, R86, R89 ;  /* 0x0000005956562220 */ /* 0x002fc60000410000 */
[----:B------:R-:W0:Y:S04]  /*4ea0*/  SHFL.UP PT, R28, R87, 0x4, RZ ;  /* 0x04800000571c7989 */ /* 0x000e2800000e00ff */
[----:B------:R-:W1:Y:S01]  /*4eb0*/  SHFL.UP PT, R89, R86, 0x4, RZ ;  /* 0x0480000056597989 */ /* 0x000e6200000e00ff */
[----:B------:R-:W-:Y:S01]  /*4ec0*/  ISETP.GE.AND P2, PT, R7, 0x4, PT ;  /* 0x000000040700780c */ /* 0x000fe20003f46270 */
[----:B------:R-:W3:Y:S02]  /*4ed0*/  S2R R91, SR_CgaCtaId ;  /* 0x00000000005b7919 */ /* 0x000ee40000008800 */
[----:B------:R-:W-:Y:S04]  /*4ee0*/  LDS.U16 R161, [R45+0x1a] ;  /* 0x00001a002da17984 */ /* 0x000fe80000000400 */
[----:B------:R-:W-:Y:S04]  /*4ef0*/  LDS.U16 R162, [R45+0x18] ;  /* 0x000018002da27984 */ /* 0x000fe80000000400 */
[----:B------:R-:W-:Y:S02]  /*4f00*/  LDS.U16 R163, [R45+0x1e] ;  /* 0x00001e002da37984 */ /* 0x000fe40000000400 */
[----:B0-----:R-:W-:-:S02]  /*4f10*/  @P2 FFMA.FTZ R87, R86, R28, R87 ;  /* 0x0000001c56572223 */ /* 0x001fc40000010057 */
[----:B------:R-:W-:Y:S01]  /*4f20*/  LDS.U16 R164, [R45+0x1c] ;  /* 0x00001c002da47984 */ /* 0x000fe20000000400 */
[----:B-1----:R-:W-:-:S03]  /*4f30*/  @P2 FMUL.FTZ R86, R86, R89 ;  /* 0x0000005956562220 */ /* 0x002fc60000410000 */
[----:B------:R-:W0:Y:S04]  /*4f40*/  SHFL.UP PT, R88, R87, 0x8, RZ ;  /* 0x0500000057587989 */ /* 0x000e2800000e00ff */
[----:B------:R-:W1:Y:S01]  /*4f50*/  SHFL.UP PT, R89, R86, 0x8, RZ ;  /* 0x0500000056597989 */ /* 0x000e6200000e00ff */
[----:B------:R-:W-:Y:S02]  /*4f60*/  ISETP.GE.AND P2, PT, R7, 0x8, PT ;  /* 0x000000080700780c */ /* 0x000fe40003f46270 */
[----:B------:R-:W-:-:S04]  /*4f70*/  MOV R28, 0x400 ;  /* 0x00000400001c7802 */ /* 0x000fc80000000f00 */
[----:B---3--:R-:W-:-:S07]  /*4f80*/  LEA R28, R91, R28, 0x18 ;  /* 0x0000001c5b1c7211 */ /* 0x008fce00078ec0ff */
[C---:B0-----:R-:W-:Y:S01]  /*4f90*/  @P2 FFMA.FTZ R87, R86.reuse, R88, R87 ;  /* 0x0000005856572223 */ /* 0x041fe20000010057 */
[----:B-1----:R-:W-:-:S04]  /*4fa0*/  @P2 FMUL.FTZ R86, R86, R89 ;  /* 0x0000005956562220 */ /* 0x002fc80000410000 */
[----:B------:R-:W0:Y:S04]  /*4fb0*/  SHFL.UP PT, R90, R87, 0x10, RZ ;  /* 0x06000000575a7989 */ /* 0x000e2800000e00ff */
[----:B------:R-:W1:Y:S01]  /*4fc0*/  SHFL.UP PT, R91, R86, 0x10, RZ ;  /* 0x06000000565b7989 */ /* 0x000e6200000e00ff */
[----:B------:R-:W-:Y:S01]  /*4fd0*/  ISETP.GE.AND P2, PT, R7, 0x10, PT ;  /* 0x000000100700780c */ /* 0x000fe20003f46270 */
[----:B------:R-:W-:Y:S01]  /*4fe0*/  IMAD.MOV.U32 R88, RZ, RZ, 0x3f800000 ;  /* 0x3f800000ff587424 */ /* 0x000fe200078e00ff */
[----:B------:R-:W-:Y:S02]  /*4ff0*/  MOV R89, RZ ;  /* 0x000000ff00597202 */ /* 0x000fe40000000f00 */
[----:B------:R-:W-:-:S05]  /*5000*/  LEA R124, R113, R28, 0x3 ;  /* 0x0000001c717c7211 */ /* 0x000fca00078e18ff */
[----:B------:R-:W3:Y:S04]  /*5010*/  @!P0 LDS.64 R88, [R124+0x450] ;  /* 0x000450007c588984 */ /* 0x000ee80000000a00 */
[C---:B0-----:R-:W-:Y:S01]  /*5020*/  @P2 FFMA.FTZ R87, R86.reuse, R90, R87 ;  /* 0x0000005a56572223 */ /* 0x041fe20000010057 */
[----:B-1----:R-:W-:Y:S01]  /*5030*/  @P2 FMUL.FTZ R86, R86, R91 ;  /* 0x0000005b56562220 */ /* 0x002fe20000410000 */
[----:B------:R-:W-:-:S13]  /*5040*/  ISETP.NE.AND P2, PT, R7, 0x1f, PT ;  /* 0x0000001f0700780c */ /* 0x000fda0003f45270 */
        /* <DEDUP_REMOVED lines=39> */
[----:B------:R-:W-:Y:S01]  /*52c0*/  HADD2.F32 R171, -RZ, R164.H0_H0 ;  /* 0x200000a4ffab7230 */ /* 0x000fe20000004100 */
[----:B------:R-:W-:Y:S01]  /*52d0*/  BSSY B0, `(.L_x_4039) ;  /* 0x000001d000007945 */ /* 0x000fe20003800000 */
[C---:B------:R-:W-:Y:S01]  /*52e0*/  FFMA.FTZ R91, R90.reuse, R89, R91 ;  /* 0x000000595a5b7223 */ /* 0x040fe2000001005b */
[-C--:B--2---:R-:W-:Y:S01]  /*52f0*/  FMUL.FTZ R149, R149, R148.reuse ;  /* 0x0000009495957220 */ /* 0x084fe20000410000 */
        /* <DEDUP_REMOVED lines=16> */
[----:B------:R-:W-:Y:S01]  /*5400*/  FMUL.FTZ R90, R90, R88 ;  /* 0x000000585a5a7220 */ /* 0x000fe20000410000 */
[----:B------:R-:W-:Y:S06]  /*5410*/  @P2 BRA `(.L_x_4040) ;  /* 0x0000000000202947 */ /* 0x000fec0003800000 */
[----:B------:R-:W-:Y:S01]  /*5420*/  IMAD R87, R9, R110, R113 ;  /* 0x0000006e09577224 */ /* 0x000fe200078e0271 */
[----:B------:R0:W-:Y:S04]  /*5430*/  STS.64 [R124+0x450], R90 ;  /* 0x0004505a7c007388 */ /* 0x0001e80000000a00 */
[----:B------:R-:W-:Y:S02]  /*5440*/  SHF.R.S32.HI R89, RZ, 0x1f, R87 ;  /* 0x0000001fff597819 */ /* 0x000fe40000011457 */
[----:B------:R-:W-:-:S04]  /*5450*/  IADD3 R87, P2, R8, R87, RZ ;  /* 0x0000005708577210 */ /* 0x000fc80007f5e0ff */
[----:B------:R-:W-:Y:S02]  /*5460*/  LEA.HI.X.SX32 R88, R8, R89, 0x1, P2 ;  /* 0x0000005908587211 */ /* 0x000fe400010f0eff */
[----:B------:R-:W-:-:S04]  /*5470*/  LEA R86, P2, R87, R82, 0x3 ;  /* 0x0000005257567211 */ /* 0x000fc800078418ff */
[----:B------:R-:W-:-:S05]  /*5480*/  LEA.HI.X R87, R87, R83, R88, 0x3, P2 ;  /* 0x0000005357577211 */ /* 0x000fca00010f1c58 */
[----:B------:R0:W-:Y:S04]  /*5490*/  STG.E.64 desc[UR10][R86.64], R90 ;  /* 0x0000005a56007986 */ /* 0x0001e8000c101b0a */
.L_x_4040:
[----:B------:R-:W-:Y:S05]  /*54a0*/  BSYNC B0 ;  /* 0x0000000000007941 */ /* 0x000fea0003800000 */
.L_x_4039:
[----:B------:R-:W-:Y:S01]  /*54b0*/  FFMA.FTZ R114, R117, R147, R114 ;  /* 0x0000009375727223 */ /* 0x000fe20000010072 */
        /* <DEDUP_REMOVED lines=23> */
.L_x_4038:
[----:B------:R-:W-:Y:S01]  /*5630*/  BAR.SYNC.DEFER_BLOCKING 0x0 ;  /* 0x0000000000007b1d */ /* 0x000fe20000010000 */
[----:B------:R-:W-:Y:S02]  /*5640*/  F2FP.F16.F32.PACK_AB R94, R95, R94 ;  /* 0x0000005e5f5e723e */ /* 0x000fe400000000ff */
[----:B------:R-:W-:Y:S02]  /*5650*/  F2FP.F16.F32.PACK_AB R98, R99, R98 ;  /* 0x000000626362723e */ /* 0x000fe400000000ff */
[----:B------:R-:W-:-:S03]  /*5660*/  PRMT R46, R94, 0x7632, R46 ;  /* 0x000076325e2e7816 */ /* 0x000fc6000000002e */
[----:B------:R-:W1:Y:S01]  /*5670*/  LDC.64 R68, c[0x0][0x2b0] ;  /* 0x0000ac00ff447b82 */ /* 0x000e620000000a00 */
[----:B------:R-:W-:Y:S01]  /*5680*/  PRMT R48, R98, 0x7632, R48 ;  /* 0x0000763262307816 */ /* 0x000fe20000000030 */
[----:B------:R-:W-:Y:S01]  /*5690*/  BSSY B0, `(.L_x_4042) ;  /* 0x0000046000007945 */ /* 0x000fe20003800000 */
[----:B------:R-:W-:Y:S02]  /*56a0*/  ISETP.NE.AND P0, PT, R5, RZ, PT ;  /* 0x000000ff0500720c */ /* 0x000fe40003f05270 */
[----:B------:R-:W-:Y:S02]  /*56b0*/  F2FP.F16.F32.PACK_AB R96, R97, R96 ;  /* 0x000000606160723e */ /* 0x000fe400000000ff */
[----:B------:R-:W-:Y:S02]  /*56c0*/  F2FP.F16.F32.PACK_AB R100, R101, R100 ;  /* 0x000000646564723e */ /* 0x000fe400000000ff */
[----:B------:R-:W-:Y:S02]  /*56d0*/  F2FP.F16.F32.PACK_AB R102, R103, R102 ;  /* 0x000000666766723e */ /* 0x000fe400000000ff */
        /* <DEDUP_REMOVED lines=8> */
[----:B------:R-:W-:-:S03]  /*5760*/  PRMT R52, R108, 0x7632, R52 ;  /* 0x000076326c347816 */ /* 0x000fc60000000034 */
[----:B------:R-:W-:Y:S01]  /*5770*/  STS.U16 [R45], R94 ;  /* 0x0000005e2d007388 */ /* 0x000fe20000000400 */
[----:B--2---:R-:W-:-:S03]  /*5780*/  PRMT R46, R100, 0x7632, R46 ;  /* 0x00007632642e7816 */ /* 0x004fc6000000002e */
[----:B------:R-:W-:Y:S01]  /*5790*/  STS.U16 [R45+0x4], R96 ;  /* 0x000004602d007388 */ /* 0x000fe20000000400 */
[----:B---3--:R-:W-:-:S03]  /*57a0*/  PRMT R48, R104, 0x7632, R48 ;  /* 0x0000763268307816 */ /* 0x008fc60000000030 */
        /* <DEDUP_REMOVED lines=17> */
[----:B------:R3:W-:Y:S01]  /*58c0*/  LDS.U16 R55, [R33+0x100] ;  /* 0x0001000021377984 */ /* 0x0007e20000000400 */
[----:B-1----:R-:W-:-:S03]  /*58d0*/  IMAD.WIDE.U32 R30, R68, UR7, RZ ;  /* 0x00000007441e7c25 */ /* 0x002fc6000f8e00ff */
[----:B------:R-:W-:Y:S01]  /*58e0*/  LDS.U16 R57, [R34+0x140] ;  /* 0x0001400022397984 */ /* 0x000fe20000000400 */
[----:B--2---:R-:W-:-:S03]  /*58f0*/  IMAD R32, R68, UR12, RZ ;  /* 0x0000000c44207c24 */ /* 0x004fc6000f8e02ff */
[----:B------:R-:W-:Y:S01]  /*5900*/  LDS.U16 R35, [R35+0x180] ;  /* 0x0001800023237984 */ /* 0x000fe20000000400 */
[----:B---3--:R-:W-:-:S03]  /*5910*/  IMAD R33, R69, UR7, R32 ;  /* 0x0000000745217c24 */ /* 0x008fc6000f8e0220 */
[----:B------:R-:W-:Y:S01]  /*5920*/  LDS.U16 R59, [R36+0x1c0] ;  /* 0x0001c000243b7984 */ /* 0x000fe20000000400 */
[----:B------:R-:W-:-:S03]  /*5930*/  IMAD.IADD R69, R31, 0x1, R33 ;  /* 0x000000011f457824 */ /* 0x000fc600078e0221 */
        /* <DEDUP_REMOVED lines=10> */
[----:B------:R-:W1:Y:S02]  /*59e0*/  LDS R67, [R28+0x420] ;  /* 0x000420001c437984 */ /* 0x000e640000000800 */
[----:B-1----:R-:W-:-:S13]  /*59f0*/  ISETP.GE.AND P0, PT, R76, R67, PT ;  /* 0x000000434c00720c */ /* 0x002fda0003f06270 */
[----:B------:R-:W-:Y:S05]  /*5a00*/  @P0 BRA `(.L_x_4043) ;  /* 0x0000000000380947 */ /* 0x000fea0003800000 */
[----:B------:R-:W-:Y:S01]  /*5a10*/  SHF.L.U32 R27, R9, 0x9, RZ ;  /* 0x00000009091b7819 */ /* 0x000fe200000006ff */
[----:B------:R-:W-:-:S03]  /*5a20*/  ULDC.64 UR4, c[0x0][0x2b8] ;  /* 0x0000ae0000047ab9 */ /* 0x000fc60000000a00 */
[----:B------:R-:W-:-:S04]  /*5a30*/  IADD3 R28, P0, R76, R27, RZ ;  /* 0x0000001b4c1c7210 */ /* 0x000fc80007f1e0ff */
[----:B------:R-:W-:Y:S01]  /*5a40*/  LEA.HI.X.SX32 R29, R27, R77, 0x1, P0 ;  /* 0x0000004d1b1d7211 */ /* 0x000fe200000f0eff */
        /* <DEDUP_REMOVED lines=10> */
.L_x_4043:
[----:B------:R-:W-:Y:S05]  /*5af0*/  BSYNC B0 ;  /* 0x0000000000007941 */ /* 0x000fea0003800000 */
.L_x_4042:
[----:B------:R-:W2:Y:S01]  /*5b00*/  LDC.64 R28, c[0x0][0x308] ;  /* 0x0000c200ff1c7b82 */ /* 0x000ea20000000a00 */
[----:B------:R-:W-:Y:S01]  /*5b10*/  MOV R31, R69 ;  /* 0x00000045001f7202 */ /* 0x000fe20000000f00 */
[----:B------:R-:W-:Y:S01]  /*5b20*/  ULDC.64 UR4, c[0x0][0x2b8] ;  /* 0x0000ae0000047ab9 */ /* 0x000fe20000000a00 */
[----:B------:R-:W-:Y:S01]  /*5b30*/  IMAD.SHL.U32 R27, R9, 0x200, RZ ;  /* 0x00000200091b7824 */ /* 0x000fe200078e00ff */
[-C--:B------:R-:W-:Y:S01]  /*5b40*/  ISETP.GE.AND P4, PT, R15, R67.reuse, PT ;  /* 0x000000430f00720c */ /* 0x080fe20003f86270 */
[----:B-1----:R-:W-:Y:S01]  /*5b50*/  IMAD R33, R2, UR4, RZ ;  /* 0x0000000402217c24 */ /* 0x002fe2000f8e02ff */
[-C--:B------:R-:W-:Y:S01]  /*5b60*/  ISETP.GE.AND P5, PT, R16, R67.reuse, PT ;  /* 0x000000431000720c */ /* 0x080fe20003fa6270 */
[----:B------:R-:W-:Y:S01]  /*5b70*/  IMAD.WIDE.U32 R30, R0, UR4, R30 ;  /* 0x00000004001e7c25 */ /* 0x000fe2000f8e001e */
[-C--:B------:R-:W-:Y:S01]  /*5b80*/  ISETP.GE.AND P6, PT, R17, R67.reuse, PT ;  /* 0x000000431100720c */ /* 0x080fe20003fc6270 */
[----:B------:R-:W-:Y:S01]  /*5b90*/  ULDC UR4, c[0x0][0x224] ;  /* 0x0000890000047ab9 */ /* 0x000fe20000000800 */
[----:B------:R-:W-:Y:S01]  /*5ba0*/  ISETP.GE.AND P2, PT, R10, R67, PT ;  /* 0x000000430a00720c */ /* 0x000fe20003f46270 */
[----:B------:R-:W-:Y:S01]  /*5bb0*/  IMAD R32, R0, UR5, R33 ;  /* 0x0000000500207c24 */ /* 0x000fe2000f8e0221 */
[----:B------:R-:W-:-:S02]  /*5bc0*/  SHF.R.S32.HI R33, RZ, 0x1f, R27 ;  /* 0x0000001fff217819 */ /* 0x000fc4000001141b */
[----:B------:R-:W-:Y:S02]  /*5bd0*/  IADD3 R27, P0, R27, R30, RZ ;  /* 0x0000001e1b1b7210 */ /* 0x000fe40007f1e0ff */
[-C--:B------:R-:W-:Y:S02]  /*5be0*/  ISETP.GE.AND P1, PT, R11, R67.reuse, PT ;  /* 0x000000430b00720c */ /* 0x080fe40003f26270 */
[----:B------:R-:W-:Y:S02]  /*5bf0*/  IADD3.X R30, R33, R32, R31, P0, !PT ;  /* 0x00000020211e7210 */ /* 0x000fe400007fe41f */
[----:B------:R-:W-:Y:S02]  /*5c00*/  ISETP.GE.AND P3, PT, R14, R67, PT ;  /* 0x000000430e00720c */ /* 0x000fe40003f66270 */
[----:B------:R-:W-:Y:S01]  /*5c10*/  IADD3 R9, R9, 0x1, RZ ;  /* 0x0000000109097810 */ /* 0x000fe20007ffe0ff */
[----:B--2---:R-:W-:-:S03]  /*5c20*/  IMAD.WIDE R28, R76, 0x2, R28 ;  /* 0x000000024c1c7825 */ /* 0x004fc600078e021c */
[----:B------:R-:W-:-:S04]  /*5c30*/  LEA R28, P0, R27, R28, 0x1 ;  /* 0x0000001c1b1c7211 */ /* 0x000fc800078008ff */
        /* <DEDUP_REMOVED lines=34> */
.L_x_4045:
        /* <DEDUP_REMOVED lines=10> */
.L_x_5274:


//--------------------- .text._Z25selective_scan_fwd_kernelI32Selective_Scan_fwd_kernel_traitsILi32ELi16ELi1ELb0ELb0ELb1ELb1EN3c104HalfEfEEv13SSMParamsBase --------------------------
	.section	.text._Z25selective_scan_fwd_kernelI32Selective_Scan_fwd_kernel_traitsILi32ELi16ELi1ELb0ELb0ELb1ELb1EN3c104HalfEfEEv13SSMParamsBase,"ax",@progbits
	.align	128
        .global         _Z25selective_scan_fwd_kernelI32Selective_Scan_fwd_kernel_traitsILi32ELi16ELi1ELb0ELb0ELb1ELb1EN3c104HalfEfEEv13SSMParamsBase
        .type           _Z25selective_scan_fwd_kernelI32Selective_Scan_fwd_kernel_traitsILi32ELi16ELi1ELb0ELb0ELb1ELb1EN3c104HalfEfEEv13SSMParamsBase,@function
        .size           _Z25selective_scan_fwd_kernelI32Selective_Scan_fwd_kernel_traitsILi32ELi16ELi1ELb0ELb0ELb1ELb1EN3c104HalfEfEEv13SSMParamsBase,(.L_x_5275 - _Z25selective_scan_fwd_kernelI32Selective_Scan_fwd_kernel_traitsILi32ELi16ELi1ELb0ELb0ELb1ELb1EN3c104HalfEfEEv13SSMParamsBase)
        .other          _Z25selective_scan_fwd_kernelI32Selective_Scan_fwd_kernel_traitsILi32ELi16ELi1ELb0ELb0ELb1ELb1EN3c104HalfEfEEv13SSMParamsBase,@"STO_CUDA_ENTRY STV_DEFAULT"
_Z25selective_scan_fwd_kernelI32Selective_Scan_fwd_kernel_traitsILi32ELi16ELi1ELb0ELb0ELb1ELb1EN3c104HalfEfEEv13SSMParamsBase:
.text._Z25selective_scan_fwd_kernelI32Selective_Scan_fwd_kernel_traitsILi32ELi16ELi1ELb0ELb0ELb1ELb1EN3c104HalfEfEEv13SSMParamsBase:
        /* <DEDUP_REMOVED lines=25> */
[----:B--2---:R-:W-:Y:S01]  /*0190*/  IABS R6, R0 ;  /* 0x0000000000067213 */ /* 0x004fe20000000000 */
[----:B-1----:R-:W-:Y:S01]  /*01a0*/  IMAD.MOV.U32 R10, RZ, RZ, RZ ;  /* 0x000000ffff0a7224 */ /* 0x002fe200078e00ff */
[----:B---3--:R-:W-:-:S05]  /*01b0*/  IADD3 R15, RZ, -R11, RZ ;  /* 0x8000000bff0f7210 */ /* 0x008fca0007ffe0ff */
[----:B------:R-:W-:Y:S02]  /*01c0*/  IMAD R7, R15, R12, RZ ;  /* 0x0000000c0f077224 */ /* 0x000fe400078e02ff */
[----:B------:R-:W1:Y:S02]  /*01d0*/  LDC.64 R14, c[0x0][0x278] ;  /* 0x00009e00ff0e7b82 */ /* 0x000e640000000a00 */
[----:B------:R-:W-:-:S06]  /*01e0*/  IMAD.HI.U32 R11, R11, R7, R10 ;  /* 0x000000070b0b7227 */ /* 0x000fcc00078e000a */
[----:B------:R-:W-:-:S05]  /*01f0*/  IMAD.HI.U32 R11, R11, R6, RZ ;  /* 0x000000060b0b7227 */ /* 0x000fca00078e00ff */
[----:B------:R-:W-:-:S05]  /*0200*/  IADD3 R5, -R11, RZ, RZ ;  /* 0x000000ff0b057210 */ /* 0x000fca0007ffe1ff */
[----:B------:R-:W-:-:S05]  /*0210*/  IMAD R5, R12, R5, R6 ;  /* 0x000000050c057224 */ /* 0x000fca00078e0206 */
[----:B------:R-:W-:Y:S02]  /*0220*/  ISETP.GT.U32.AND P1, PT, R12, R5, PT ;  /* 0x000000050c00720c */ /* 0x000fe40003f24070 */
[----:B0-----:R-:W-:-:S11]  /*0230*/  ISETP.GE.AND P2, PT, R21, 0x1, PT ;  /* 0x000000011500780c */ /* 0x001fd60003f46270 */
[----:B------:R-:W-:-:S04]  /*0240*/  @!P1 IADD3 R5, R5, -R12, RZ ;  /* 0x8000000c05059210 */ /* 0x000fc80007ffe0ff */
[----:B------:R-:W-:Y:S02]  /*0250*/  ISETP.GE.U32.AND P0, PT, R5, R12, PT ;  /* 0x0000000c0500720c */ /* 0x000fe40003f06070 */
[----:B------:R-:W-:Y:S01]  /*0260*/  @!P1 IADD3 R11, R11, 0x1, RZ ;  /* 0x000000010b0b9810 */ /* 0x000fe20007ffe0ff */
[----:B------:R-:W0:Y:S01]  /*0270*/  S2UR UR7, SR_CTAID.X ;  /* 0x00000000000779c3 */ /* 0x000e220000002500 */
[----:B------:R-:W-:-:S04]  /*0280*/  LOP3.LUT R5, R0, R13, RZ, 0x3c, !PT ;  /* 0x0000000d00057212 */ /* 0x000fc800078e3cff */
[----:B------:R-:W-:-:S05]  /*0290*/  ISETP.GE.AND P1, PT, R5, RZ, PT ;  /* 0x000000ff0500720c */ /* 0x000fca0003f26270 */
[----:B------:R-:W-:Y:S02]  /*02a0*/  @P0 IADD3 R11, R11, 0x1, RZ ;  /* 0x000000010b0b0810 */ /* 0x000fe40007ffe0ff */
[----:B------:R-:W-:Y:S01]  /*02b0*/  ISETP.NE.AND P0, PT, R13, RZ, PT ;  /* 0x000000ff0d00720c */ /* 0x000fe20003f05270 */
[----:B01--4-:R-:W-:-:S12]  /*02c0*/  @!P2 EXIT ;  /* 0x000000000000a94d */ /* 0x013fd80003800000 */
[----:B------:R-:W0:Y:S01]  /*02d0*/  S2R R5, SR_TID.X ;  /* 0x0000000000057919 */ /* 0x000e220000002100 */
[----:B------:R-:W1:Y:S01]  /*02e0*/  LDC.64 R16, c[0x0][0x2e0] ;  /* 0x0000b800ff107b82 */ /* 0x000e620000000a00 */
[----:B------:R-:W-:Y:S01]  /*02f0*/  USHF.R.S32.HI UR12, URZ, 0x1f, UR7 ;  /* 0x0000001f3f0c7899 */ /* 0x000fe20008011407 */
[----:B------:R-:W-:Y:S01]  /*0300*/  @!P1 IMAD.MOV R11, RZ, RZ, -R11 ;  /* 0x000000ffff0b9224 */ /* 0x000fe200078e0a0b */
[----:B------:R-:W-:Y:S01]  /*0310*/  ULDC.64 UR8, c[0x0][0x260] ;  /* 0x0000980000087ab9 */ /* 0x000fe20000000a00 */
[----:B------:R-:W-:Y:S01]  /*0320*/  @!P0 LOP3.LUT R11, RZ, R13, RZ, 0x33, !PT ;  /* 0x0000000dff0b8212 */ /* 0x000fe200078e33ff */
[----:B------:R-:W-:Y:S01]  /*0330*/  UIMAD UR6, UR12, UR8, URZ ;  /* 0x000000080c0672a4 */ /* 0x000fe2000f8e023f */
[----:B------:R-:W-:Y:S02]  /*0340*/  ULDC.64 UR14, c[0x0][0x288] ;  /* 0x0000a200000e7ab9 */ /* 0x000fe40000000a00 */
[----:B------:R-:W2:Y:S01]  /*0350*/  LDC.64 R22, c[0x0][0x280] ;  /* 0x0000a000ff167b82 */ /* 0x000ea20000000a00 */
[----:B------:R-:W-:Y:S01]  /*0360*/  IMAD R7, R2, UR14, RZ ;  /* 0x0000000e02077c24 */ /* 0x000fe2000f8e02ff */
        /* <DEDUP_REMOVED lines=8> */
[----:B------:R-:W-:Y:S01]  /*03f0*/  IMAD R8, R9, R14, RZ ;  /* 0x0000000e09087224 */ /* 0x000fe200078e02ff */
[----:B------:R-:W-:Y:S01]  /*0400*/  IADD3 R13, R7, R13, RZ ;  /* 0x0000000d070d7210 */ /* 0x000fe20007ffe0ff */
[----:B------:R-:W-:Y:S01]  /*0410*/  IMAD R7, R2, UR8, RZ ;  /* 0x0000000802077c24 */ /* 0x000fe2000f8e02ff */
[----:B------:R-:W-:Y:S01]  /*0420*/  MOV R12, R6 ;  /* 0x00000006000c7202 */ /* 0x000fe20000000f00 */
[C---:B------:R-:W-:Y:S02]  /*0430*/  IMAD R15, R11.reuse, R15, R8 ;  /* 0x0000000f0b0f7224 */ /* 0x040fe400078e0208 */
[----:B------:R-:W-:Y:S01]  /*0440*/  IMAD.WIDE.U32 R10, R11, R14, UR4 ;  /* 0x000000040b0a7e25 */ /* 0x000fe2000f8e000e */
[----:B------:R-:W4:Y:S01]  /*0450*/  LDC R19, c[0x0][0x214] ;  /* 0x00008500ff137b82 */ /* 0x000f220000000800 */
[----:B------:R-:W-:-:S02]  /*0460*/  ULDC.64 UR4, c[0x0][0x2f0] ;  /* 0x0000bc0000047ab9 */ /* 0x000fc40000000a00 */
[----:B------:R-:W-:Y:S01]  /*0470*/  IMAD R7, R0, UR9, R7 ;  /* 0x0000000900077c24 */ /* 0x000fe2000f8e0207 */
[----:B-1----:R-:W-:Y:S01]  /*0480*/  LEA R25, P0, R10, R16, 0x1 ;  /* 0x000000100a197211 */ /* 0x002fe200078008ff */
[----:B------:R-:W-:Y:S01]  /*0490*/  IMAD.WIDE.U32 R8, R0, UR8, RZ ;  /* 0x0000000800087c25 */ /* 0x000fe2000f8e00ff */
[C---:B0-----:R-:W-:Y:S01]  /*04a0*/  LOP3.LUT R6, R5.reuse, 0x1f, RZ, 0xc0, !PT ;  /* 0x0000001f05067812 */ /* 0x041fe200078ec0ff */
[----:B------:R-:W-:Y:S01]  /*04b0*/  ULDC.64 UR8, c[0x0][0x2f8] ;  /* 0x0000be0000087ab9 */ /* 0x000fe20000000a00 */
[----:B------:R-:W-:Y:S01]  /*04c0*/  SHF.L.U32 R77, R5, 0x4, RZ ;  /* 0x00000004054d7819 */ /* 0x000fe200000006ff */
[----:B--2---:R-:W-:Y:S01]  /*04d0*/  IMAD.WIDE.U32 R12, R22, UR7, R12 ;  /* 0x00000007160c7c25 */ /* 0x004fe2000f8e000c */
[----:B------:R-:W-:Y:S02]  /*04e0*/  IADD3 R26, R11, R15, RZ ;  /* 0x0000000f0b1a7210 */ /* 0x000fe40007ffe0ff */
[----:B------:R-:W-:Y:S01]  /*04f0*/  LOP3.LUT R76, R6, 0xfffffe00, R77, 0xf8, !PT ;  /* 0xfffffe00064c7812 */ /* 0x000fe200078ef84d */
[----:B------:R-:W-:Y:S01]  /*0500*/  IMAD R14, R22, UR12, RZ ;  /* 0x0000000c160e7c24 */ /* 0x000fe2000f8e02ff */
[----:B------:R-:W-:Y:S01]  /*0510*/  LEA.HI.X R26, R10, R17, R26, 0x1, P0 ;  /* 0x000000110a1a7211 */ /* 0x000fe200000f0c1a */
[----:B------:R-:W-:Y:S01]  /*0520*/  IMAD.IADD R9, R9, 0x1, R7 ;  /* 0x0000000109097824 */ /* 0x000fe200078e0207 */
[----:B------:R-:W-:Y:S01]  /*0530*/  SHF.R.S32.HI R77, RZ, 0x1f, R76 ;  /* 0x0000001fff4d7819 */ /* 0x000fe2000001144c */
[----:B------:R-:W-:Y:S01]  /*0540*/  IMAD R7, R23, UR7, R14 ;  /* 0x0000000717077c24 */ /* 0x000fe2000f8e020e */
[----:B------:R-:W-:Y:S01]  /*0550*/  IADD3 R169, P0, R76, R12, RZ ;  /* 0x0000000c4ca97210 */ /* 0x000fe20007f1e0ff */
[----:B---3--:R-:W-:Y:S01]  /*0560*/  IMAD R10, R28, UR12, RZ ;  /* 0x0000000c1c0a7c24 */ /* 0x008fe2000f8e02ff */
[----:B------:R-:W-:Y:S01]  /*0570*/  LOP3.LUT R15, R76, 0xc0, RZ, 0xfc, !PT ;  /* 0x000000c04c0f7812 */ /* 0x000fe200078efcff */
[----:B------:R-:W-:Y:S01]  /*0580*/  IMAD.WIDE.U32 R8, R28, UR7, R8 ;  /* 0x000000071c087c25 */ /* 0x000fe2000f8e0008 */
[----:B------:R-:W-:-:S02]  /*0590*/  IADD3.X R14, R77, R13, R7, P0, !PT ;  /* 0x0000000d4d0e7210 */ /* 0x000fc400007fe407 */
[----:B------:R-:W0:Y:S01]  /*05a0*/  S2R R7, SR_LANEID ;  /* 0x0000000000077919 */ /* 0x000e220000000000 */
[----:B------:R-:W-:Y:S01]  /*05b0*/  IMAD R11, R29, UR7, R10 ;  /* 0x000000071d0b7c24 */ /* 0x000fe2000f8e020a */
[----:B------:R-:W-:Y:S01]  /*05c0*/  IADD3 R167, P1, R76, R8, RZ ;  /* 0x000000084ca77210 */ /* 0x000fe20007f3e0ff */
[----:B----4-:R-:W-:Y:S01]  /*05d0*/  IMAD R10, R19, UR7, R0 ;  /* 0x00000007130a7c24 */ /* 0x010fe2000f8e0200 */
[----:B------:R-:W-:Y:S01]  /*05e0*/  LEA R168, P0, R169, UR4, 0x1 ;  /* 0x00000004a9a87c11 */ /* 0x000fe2000f8008ff */
[----:B------:R-:W-:Y:S01]  /*05f0*/  ULDC UR4, c[0x0][0x21c] ;  /* 0x0000870000047ab9 */ /* 0x000fe20000000800 */
[----:B------:R-:W-:Y:S01]  /*0600*/  IADD3.X R12, R77, R9, R11, P1, !PT ;  /* 0x000000094d0c7210 */ /* 0x000fe20000ffe40b */
[----:B------:R-:W-:Y:S01]  /*0610*/  IMAD R8, R10, R21, RZ ;  /* 0x000000150a087224 */ /* 0x000fe200078e02ff */
[----:B------:R-:W-:Y:S02]  /*0620*/  LEA R166, P1, R167, UR8, 0x1 ;  /* 0x00000008a7a67c11 */ /* 0x000fe4000f8208ff */
[----:B------:R-:W-:Y:S01]  /*0630*/  LEA.HI.X R169, R169, UR5, R14, 0x1, P0 ;  /* 0x00000005a9a97c11 */ /* 0x000fe200080f0c0e */
[----:B------:R-:W-:Y:S01]  /*0640*/  IMAD R8, R8, UR4, RZ ;  /* 0x0000000408087c24 */ /* 0x000fe2000f8e02ff */
[----:B------:R-:W-:-:S02]  /*0650*/  LEA.HI.X R167, R167, UR9, R12, 0x1, P1 ;  /* 0x00000009a7a77c11 */ /* 0x000fc400088f0c0c */
[----:B------:R-:W-:Y:S02]  /*0660*/  MOV R9, RZ ;  /* 0x000000ff00097202 */ /* 0x000fe40000000f00 */
        /* <DEDUP_REMOVED lines=13> */
[----:B0-----:R-:W-:-:S07]  /*0740*/  LOP3.LUT R24, R76, 0x1e0, RZ, 0xfc, !PT ;  /* 0x000001e04c187812 */ /* 0x001fce00078efcff */
.L_x_4086:
        /* <DEDUP_REMOVED lines=277> */
.L_x_4047:
[----:B------:R-:W-:Y:S05]  /*18a0*/  BSYNC B0 ;  /* 0x0000000000007941 */ /* 0x000fea0003800000 */
.L_x_4046:
        /* <DEDUP_REMOVED lines=36> */
.L_x_4049:
[----:B------:R-:W-:Y:S05]  /*1af0*/  BSYNC B0 ;  /* 0x0000000000007941 */ /* 0x000fea0003800000 */
.L_x_4048:
        /* <DEDUP_REMOVED lines=38> */
.L_x_4051:
[----:B------:R-:W-:Y:S05]  /*1d60*/  BSYNC B0 ;  /* 0x0000000000007941 */ /* 0x000fea0003800000 */
.L_x_4050:
        /* <DEDUP_REMOVED lines=36> */
.L_x_4053:
[----:B------:R-:W-:Y:S05]  /*1fb0*/  BSYNC B0 ;  /* 0x0000000000007941 */ /* 0x000fea0003800000 */
.L_x_4052:
        /* <DEDUP_REMOVED lines=38> */
.L_x_4055:
[----:B------:R-:W-:Y:S05]  /*2220*/  BSYNC B0 ;  /* 0x0000000000007941 */ /* 0x000fea0003800000 */
.L_x_4054:
        /* <DEDUP_REMOVED lines=36> */
.L_x_4057:
[----:B------:R-:W-:Y:S05]  /*2470*/  BSYNC B0 ;  /* 0x0000000000007941 */ /* 0x000fea0003800000 */
.L_x_4056:
        /* <DEDUP_REMOVED lines=38> */
.L_x_4059:
[----:B------:R-:W-:Y:S05]  /*26e0*/  BSYNC B0 ;  /* 0x0000000000007941 */ /* 0x000fea0003800000 */
.L_x_4058:
        /* <DEDUP_REMOVED lines=37> */
.L_x_4061:
[----:B------:R-:W-:Y:S05]  /*2940*/  BSYNC B0 ;  /* 0x0000000000007941 */ /* 0x000fea0003800000 */
.L_x_4060:
        /* <DEDUP_REMOVED lines=42> */
.L_x_4063:
[----:B------:R-:W-:Y:S05]  /*2bf0*/  BSYNC B0 ;  /* 0x0000000000007941 */ /* 0x000fea0003800000 */
.L_x_4062:
        /* <DEDUP_REMOVED lines=40> */
.L_x_4065:
[----:B------:R-:W-:Y:S05]  /*2e80*/  BSYNC B0 ;  /* 0x0000000000007941 */ /* 0x000fea0003800000 */
.L_x_4064:
        /* <DEDUP_REMOVED lines=46> */
.L_x_4067:
[----:B------:R-:W-:Y:S05]  /*3170*/  BSYNC B0 ;  /* 0x0000000000007941 */ /* 0x000fea0003800000 */
.L_x_4066:
        /* <DEDUP_REMOVED lines=33> */
.L_x_4069:
[----:B------:R-:W-:Y:S05]  /*3390*/  BSYNC B0 ;  /* 0x0000000000007941 */ /* 0x000fea0003800000 */
.L_x_4068:
        /* <DEDUP_REMOVED lines=33> */
.L_x_4071:
[----:B------:R-:W-:Y:S05]  /*35b0*/  BSYNC B0 ;  /* 0x0000000000007941 */ /* 0x000fea0003800000 */
.L_x_4070:
        /* <DEDUP_REMOVED lines=33> */
.L_x_4073:
[----:B------:R-:W-:Y:S05]  /*37d0*/  BSYNC B0 ;  /* 0x0000000000007941 */ /* 0x000fea0003800000 */
.L_x_4072:
        /* <DEDUP_REMOVED lines=33> */
.L_x_4075:
[----:B------:R-:W-:Y:S05]  /*39f0*/  BSYNC B0 ;  /* 0x0000000000007941 */ /* 0x000fea0003800000 */
.L_x_4074:
        /* <DEDUP_REMOVED lines=33> */
.L_x_4077:
[----:B------:R-:W-:Y:S05]  /*3c10*/  BSYNC B0 ;  /* 0x0000000000007941 */ /* 0x000fea0003800000 */
.L_x_4076:
        /* <DEDUP_REMOVED lines=39> */
.L_x_4081:
        /* <DEDUP_REMOVED lines=353> */
.L_x_4080:
[----:B------:R-:W-:Y:S05]  /*54a0*/  BSYNC B0 ;  /* 0x0000000000007941 */ /* 0x000fea0003800000 */
.L_x_4079:
        /* <DEDUP_REMOVED lines=24> */
.L_x_4078:
[----:B------:R-:W-:Y:S01]  /*5630*/  BAR.SYNC.DEFER_BLOCKING 0x0 ;  /* 0x0000000000007b1d */ /* 0x000fe20000010000 */
[----:B------:R-:W-:Y:S02]  /*5640*/  F2FP.F16.F32.PACK_AB R46, R95, R94 ;  /* 0x0000005e5f2e723e */ /* 0x000fe400000000ff */
[----:B------:R-:W-:Y:S02]  /*5650*/  F2FP.F16.F32.PACK_AB R47, R97, R96 ;  /* 0x00000060612f723e */ /* 0x000fe400000000ff */
[C---:B------:R-:W-:Y:S01]  /*5660*/  PRMT R48, R46.reuse, 0x7610, R48 ;  /* 0x000076102e307816 */ /* 0x040fe20000000030 */
[----:B------:R-:W-:Y:S01]  /*5670*/  BSSY B0, `(.L_x_4082) ;  /* 0x000004f000007945 */ /* 0x000fe20003800000 */
[----:B------:R-:W-:Y:S02]  /*5680*/  PRMT R49, R46, 0x7632, R49 ;  /* 0x000076322e317816 */ /* 0x000fe40000000031 */
[----:B------:R-:W-:Y:S02]  /*5690*/  F2FP.F16.F32.PACK_AB R46, R99, R98 ;  /* 0x00000062632e723e */ /* 0x000fe400000000ff */
        /* <DEDUP_REMOVED lines=14> */
[----:B-1----:R-:W-:Y:S02]  /*5780*/  PRMT R49, R46, 0x7632, R49 ;  /* 0x000076322e317816 */ /* 0x002fe40000000031 */
[----:B------:R-:W-:Y:S01]  /*5790*/  F2FP.F16.F32.PACK_AB R46, R107, R106 ;  /* 0x0000006a6b2e723e */ /* 0x000fe200000000ff */
[----:B------:R1:W-:Y:S01]  /*57a0*/  STS.U16 [R45+0x6], R51 ;  /* 0x000006332d007388 */ /* 0x0003e20000000400 */
[----:B--2---:R-:W-:-:S03]  /*57b0*/  F2FP.F16.F32.PACK_AB R48, R105, R104 ;  /* 0x000000686930723e */ /* 0x004fc600000000ff */
[----:B------:R2:W-:Y:S01]  /*57c0*/  STS.U16 [R45+0x8], R52 ;  /* 0x000008342d007388 */ /* 0x0005e20000000400 */
[----:B---3--:R-:W-:-:S03]  /*57d0*/  PRMT R50, R48, 0x7632, R50 ;  /* 0x0000763230327816 */ /* 0x008fc60000000032 */
[----:B------:R-:W-:Y:S01]  /*57e0*/  STS.U16 [R45+0xa], R53 ;  /* 0x00000a352d007388 */ /* 0x000fe20000000400 */
[----:B-1----:R-:W-:-:S03]  /*57f0*/  PRMT R51, R46, 0x7632, R51 ;  /* 0x000076322e337816 */ /* 0x002fc60000000033 */
[----:B------:R-:W-:Y:S01]  /*5800*/  STS.U16 [R45+0xc], R54 ;  /* 0x00000c362d007388 */ /* 0x000fe20000000400 */
[----:B--2---:R-:W-:-:S03]  /*5810*/  PRMT R52, R47, 0x7632, R52 ;  /* 0x000076322f347816 */ /* 0x004fc60000000034 */
[----:B------:R-:W-:Y:S04]  /*5820*/  STS.U16 [R45+0xe], R49 ;  /* 0x00000e312d007388 */ /* 0x000fe80000000400 */
[----:B------:R1:W-:Y:S04]  /*5830*/  STS.U16 [R45+0x10], R55 ;  /* 0x000010372d007388 */ /* 0x0003e80000000400 */
[----:B------:R-:W-:Y:S04]  /*5840*/  STS.U16 [R45+0x12], R56 ;  /* 0x000012382d007388 */ /* 0x000fe80000000400 */
[----:B------:R-:W-:Y:S01]  /*5850*/  STS.U16 [R45+0x14], R48 ;  /* 0x000014302d007388 */ /* 0x000fe20000000400 */
[----:B-1----:R-:W1:Y:S03]  /*5860*/  LDC.64 R54, c[0x0][0x2b0] ;  /* 0x0000ac00ff367b82 */ /* 0x002e660000000a00 */
[----:B------:R-:W-:Y:S04]  /*5870*/  STS.U16 [R45+0x16], R50 ;  /* 0x000016322d007388 */ /* 0x000fe80000000400 */
[----:B------:R2:W-:Y:S04]  /*5880*/  STS.U16 [R45+0x18], R46 ;  /* 0x0000182e2d007388 */ /* 0x0005e80000000400 */
[----:B------:R3:W-:Y:S04]  /*5890*/  STS.U16 [R45+0x1a], R51 ;  /* 0x00001a332d007388 */ /* 0x0007e80000000400 */
[----:B------:R4:W-:Y:S01]  /*58a0*/  STS.U16 [R45+0x1c], R47 ;  /* 0x00001c2f2d007388 */ /* 0x0009e20000000400 */
[----:B--2---:R-:W-:-:S03]  /*58b0*/  IMAD.SHL.U32 R46, R9, 0x200, RZ ;  /* 0x00000200092e7824 */ /* 0x004fc600078e00ff */
[----:B------:R2:W-:Y:S01]  /*58c0*/  STS.U16 [R45+0x1e], R52 ;  /* 0x00001e342d007388 */ /* 0x0005e20000000400 */
[----:B------:R-:W-:-:S03]  /*58d0*/  NOP ;  /* 0x0000000000007918 */ /* 0x000fc60000000000 */
[----:B------:R-:W-:Y:S01]  /*58e0*/  LDS.U16 R59, [R29] ;  /* 0x000000001d3b7984 */ /* 0x000fe20000000400 */
[----:B---3--:R-:W3:Y:S01]  /*58f0*/  LDC.64 R50, c[0x0][0x308] ;  /* 0x0000c200ff327b82 */ /* 0x008ee20000000a00 */
[C---:B-1----:R-:W-:Y:S01]  /*5900*/  IMAD R48, R54.reuse, UR12, RZ ;  /* 0x0000000c36307c24 */ /* 0x042fe2000f8e02ff */
[----:B----4-:R-:W-:Y:S01]  /*5910*/  SHF.R.S32.HI R47, RZ, 0x1f, R46 ;  /* 0x0000001fff2f7819 */ /* 0x010fe2000001142e */
[----:B------:R-:W-:Y:S01]  /*5920*/  LDS.U16 R61, [R30+0x40] ;  /* 0x000040001e3d7984 */ /* 0x000fe20000000400 */
[----:B--2---:R-:W-:-:S03]  /*5930*/  IMAD.WIDE.U32 R52, R54, UR7, RZ ;  /* 0x0000000736347c25 */ /* 0x004fc6000f8e00ff */
[----:B------:R-:W-:Y:S01]  /*5940*/  LDS.U16 R63, [R31+0x80] ;  /* 0x000080001f3f7984 */ /* 0x000fe20000000400 */
[----:B------:R-:W-:Y:S01]  /*5950*/  IMAD R57, R55, UR7, R48 ;  /* 0x0000000737397c24 */ /* 0x000fe2000f8e0230 */
[----:B------:R-:W-:Y:S02]  /*5960*/  IADD3 R48, P2, R76, R46, RZ ;  /* 0x0000002e4c307210 */ /* 0x000fe40007f5e0ff */
[----:B------:R-:W-:Y:S02]  /*5970*/  LDS.U16 R65, [R32+0xc0] ;  /* 0x0000c00020417984 */ /* 0x000fe40000000400 */
[----:B------:R-:W-:Y:S02]  /*5980*/  IADD3 R111, R53, R57, RZ ;  /* 0x00000039356f7210 */ /* 0x000fe40007ffe0ff */
[----:B------:R-:W-:Y:S01]  /*5990*/  LDS.U16 R67, [R33+0x100] ;  /* 0x0001000021437984 */ /* 0x000fe20000000400 */
[----:B------:R-:W-:-:S03]  /*59a0*/  IADD3.X R49, R77, R47, RZ, P2, !PT ;  /* 0x0000002f4d317210 */ /* 0x000fc600017fe4ff */
        /* <DEDUP_REMOVED lines=11> */
[----:B------:R-:W-:Y:S01]  /*5a60*/  @!P0 STS [R28+0x420], R27 ;  /* 0x0004201b1c008388 */ /* 0x000fe20000000800 */
[----:B------:R-:W-:Y:S06]  /*5a70*/  BAR.SYNC.DEFER_BLOCKING 0x0 ;  /* 0x0000000000007b1d */ /* 0x000fec0000010000 */
[----:B------:R-:W0:Y:S02]  /*5a80*/  LDS R93, [R28+0x420] ;  /* 0x000420001c5d7984 */ /* 0x000e240000000800 */
[----:B0-----:R-:W-:-:S13]  /*5a90*/  ISETP.GE.AND P1, PT, R76, R93, PT ;  /* 0x0000005d4c00720c */ /* 0x001fda0003f26270 */
[----:B---3--:R-:W-:Y:S05]  /*5aa0*/  @P1 BRA `(.L_x_4083) ;  /* 0x00000000002c1947 */ /* 0x008fea0003800000 */
        /* <DEDUP_REMOVED lines=11> */
.L_x_4083:
[----:B------:R-:W-:Y:S05]  /*5b60*/  BSYNC B0 ;  /* 0x0000000000007941 */ /* 0x000fea0003800000 */
.L_x_4082:
[----:B------:R-:W-:Y:S01]  /*5b70*/  IMAD.MOV.U32 R53, RZ, RZ, R111 ;  /* 0x000000ffff357224 */ /* 0x000fe200078e006f */
[----:B------:R-:W-:Y:S01]  /*5b80*/  ULDC.64 UR4, c[0x0][0x2b8] ;  /* 0x0000ae0000047ab9 */ /* 0x000fe20000000a00 */
[----:B------:R-:W-:Y:S01]  /*5b90*/  IMAD.WIDE R50, R76, 0x2, R50 ;  /* 0x000000024c327825 */ /* 0x000fe200078e0232 */
[-C--:B------:R-:W-:Y:S02]  /*5ba0*/  ISETP.GE.AND P1, PT, R10, R93.reuse, PT ;  /* 0x0000005d0a00720c */ /* 0x080fe40003f26270 */
[-C--:B------:R-:W-:Y:S01]  /*5bb0*/  ISETP.GE.AND P3, PT, R11, R93.reuse, PT ;  /* 0x0000005d0b00720c */ /* 0x080fe20003f66270 */
[----:B------:R-:W-:Y:S01]  /*5bc0*/  IMAD.WIDE.U32 R52, R0, UR4, R52 ;  /* 0x0000000400347c25 */ /* 0x000fe2000f8e0034 */
[-C--:B------:R-:W-:Y:S02]  /*5bd0*/  ISETP.GE.AND P5, PT, R12, R93.reuse, PT ;  /* 0x0000005d0c00720c */ /* 0x080fe40003fa6270 */
[-C--:B------:R-:W-:Y:S01]  /*5be0*/  ISETP.GE.AND P6, PT, R13, R93.reuse, PT ;  /* 0x0000005d0d00720c */ /* 0x080fe20003fc6270 */
[----:B------:R-:W-:Y:S01]  /*5bf0*/  IMAD R55, R2, UR4, RZ ;  /* 0x0000000402377c24 */ /* 0x000fe2000f8e02ff */
[----:B------:R-:W-:-:S03]  /*5c00*/  ISETP.GE.AND P4, PT, R17, R93, PT ;  /* 0x0000005d1100720c */ /* 0x000fc60003f86270 */
[----:B0-----:R-:W-:Y:S01]  /*5c10*/  IMAD R57, R0, UR5, R55 ;  /* 0x0000000500397c24 */ /* 0x001fe2000f8e0237 */
[----:B------:R-:W-:Y:S01]  /*5c20*/  IADD3 R55, P2, R46, R52, RZ ;  /* 0x000000342e377210 */ /* 0x000fe20007f5e0ff */
[----:B------:R-:W-:-:S03]  /*5c30*/  ULDC.64 UR4, c[0x0][0x2a8] ;  /* 0x0000aa0000047ab9 */ /* 0x000fc60000000a00 */
[----:B------:R-:W-:Y:S02]  /*5c40*/  IADD3.X R52, R47, R57, R53, P2, !PT ;  /* 0x000000392f347210 */ /* 0x000fe400017fe435 */
[----:B------:R-:W-:-:S04]  /*5c50*/  LEA R50, P2, R55, R50, 0x1 ;  /* 0x0000003237327211 */ /* 0x000fc800078408ff */
[----:B------:R-:W-:Y:S02]  /*5c60*/  LEA.HI.X R51, R55, R51, R52, 0x1, P2 ;  /* 0x0000003337337211 */ /* 0x000fe400010f0c34 */
[----:B------:R-:W0:Y:S01]  /*5c70*/  LDC.64 R52, c[0x0][0x2a0] ;  /* 0x0000a800ff347b82 */ /* 0x000e220000000a00 */
[-C--:B------:R-:W-:Y:S02]  /*5c80*/  ISETP.GE.AND P2, PT, R15, R93.reuse, PT ;  /* 0x0000005d0f00720c */ /* 0x080fe40003f46270 */
[----:B------:R1:W-:Y:S01]  /*5c90*/  @!P1 STG.E.U16 desc[UR10][R50.64+0x40], R61 ;  /* 0x0000403d32009986 */ /* 0x0003e2000c10150a */
        /* <DEDUP_REMOVED lines=10> */
[-C--:B------:R-:W-:Y:S01]  /*5d40*/  ISETP.GE.AND P2, PT, R20, R93.reuse, PT ;  /* 0x0000005d1400720c */ /* 0x080fe20003f46270 */
[----:B0-----:R-:W-:Y:S02]  /*5d50*/  IMAD R10, R52, UR12, RZ ;  /* 0x0000000c340a7c24 */ /* 0x001fe4000f8e02ff */
[----:B------:R-:W-:Y:S01]  /*5d60*/  @!P3 STG.E.U16 desc[UR10][R50.64+0x1c0], R73 ;  /* 0x0001c0493200b986 */ /* 0x000fe2000c10150a */
[-C--:B------:R-:W-:Y:S01]  /*5d70*/  ISETP.GE.AND P3, PT, R22, R93.reuse, PT ;  /* 0x0000005d1600720c */ /* 0x080fe20003f66270 */
[----:B------:R-:W-:Y:S01]  /*5d80*/  IMAD R59, R53, UR7, R10 ;  /* 0x00000007353b7c24 */ /* 0x000fe2000f8e020a */
[----:B------:R-:W-:Y:S01]  /*5d90*/  LOP3.LUT R10, R76, 0x20, RZ, 0xfc, !PT ;  /* 0x000000204c0a7812 */ /* 0x000fe200078efcff */
[----:B------:R-:W-:Y:S01]  /*5da0*/  @!P4 STG.E.U16 desc[UR10][R50.64+0x200], R75 ;  /* 0x0002004b3200c986 */ /* 0x000fe2000c10150a */
[----:B------:R-:W-:Y:S01]  /*5db0*/  ISETP.GE.AND P4, PT, R21, R93, PT ;  /* 0x0000005d1500720c */ /* 0x000fe20003f86270 */
[----:B------:R-:W-:-:S02]  /*5dc0*/  IMAD.WIDE.U32 R54, R52, UR7, RZ ;  /* 0x0000000734367c25 */ /* 0x000fc4000f8e00ff */
[----:B------:R-:W-:Y:S01]  /*5dd0*/  @!P5 STG.E.U16 desc[UR10][R50.64+0x240], R79 ;  /* 0x0002404f3200d986 */ /* 0x000fe2000c10150a */
[----:B------:R-:W-:Y:S01]  /*5de0*/  ISETP.GE.AND P5, PT, R23, R93, PT ;  /* 0x0000005d1700720c */ /* 0x000fe20003fa6270 */
[----:B------:R-:W-:Y:S01]  /*5df0*/  @!P1 IMAD.WIDE.U32 R52, R52, UR7, R46 ;  /* 0x0000000734349c25 */ /* 0x000fe2000f8e002e */
[----:B------:R-:W-:Y:S01]  /*5e00*/  IADD3 R57, R55, R59, RZ ;  /* 0x0000003b37397210 */ /* 0x000fe20007ffe0ff */
[----:B------:R-:W-:Y:S01]  /*5e10*/  @!P6 STG.E.U16 desc[UR10][R50.64+0x280], R81 ;  /* 0x000280513200e986 */ /* 0x000fe2000c10150a */
[----:B------:R-:W-:Y:S02]  /*5e20*/  ISETP.GE.AND P6, PT, R24, R93, PT ;  /* 0x0000005d1800720c */ /* 0x000fe40003fc6270 */
[----:B------:R-:W-:Y:S01]  /*5e30*/  @!P1 IADD3 R53, R59, R53, RZ ;  /* 0x000000353b359210 */ /* 0x000fe20007ffe0ff */
[----:B------:R-:W-:Y:S01]  /*5e40*/  @!P2 STG.E.U16 desc[UR10][R50.64+0x2c0], R83 ;  /* 0x0002c0533200a986 */ /* 0x000fe2000c10150a */
[----:B------:R-:W-:Y:S01]  /*5e50*/  MOV R56, R54 ;  /* 0x0000003600387202 */ /* 0x000fe20000000f00 */
[----:B------:R-:W-:-:S02]  /*5e60*/  IMAD R59, R2, UR4, RZ ;  /* 0x00000004023b7c24 */ /* 0x000fc4000f8e02ff */
[----:B------:R-:W-:Y:S01]  /*5e70*/  @!P4 STG.E.U16 desc[UR10][R50.64+0x300], R85 ;  /* 0x000300553200c986 */ /* 0x000fe2000c10150a */
[----:B------:R-:W-:Y:S01]  /*5e80*/  @!P1 IMAD.WIDE.U32 R54, R0, UR4, R52 ;  /* 0x0000000400369c25 */ /* 0x000fe2000f8e0034 */
[----:B------:R-:W-:Y:S02]  /*5e90*/  SHF.L.U32 R53, R10, 0x1, RZ ;  /* 0x000000010a357819 */ /* 0x000fe400000006ff */
[----:B------:R-:W-:Y:S01]  /*5ea0*/  @!P3 STG.E.U16 desc[UR10][R50.64+0x340], R87 ;  /* 0x000340573200b986 */ /* 0x000fe2000c10150a */
[----:B-1----:R-:W-:Y:S01]  /*5eb0*/  IMAD R61, R0, UR5, R59 ;  /* 0x00000005003d7c24 */ /* 0x002fe2000f8e023b */
[----:B------:R-:W-:Y:S01]  /*5ec0*/  @!P1 IADD3 R59, P2, R76, R54, RZ ;  /* 0x000000364c3b9210 */ /* 0x000fe20007f5e0ff */
[----:B------:R-:W-:Y:S01]  /*5ed0*/  IMAD.WIDE.U32 R56, R0, UR4, R56 ;  /* 0x0000000400387c25 */ /* 0x000fe2000f8e0038 */
[----:B------:R-:W-:Y:S01]  /*5ee0*/  @!P5 STG.E.U16 desc[UR10][R50.64+0x380], R89 ;  /* 0x000380593200d986 */ /* 0x000fe2000c10150a */
[----:B------:R-:W-:Y:S01]  /*5ef0*/  ULDC.64 UR4, c[0x0][0x318] ;  /* 0x0000c60000047ab9 */ /* 0x000fe20000000a00 */
[----:B------:R-:W-:-:S02]  /*5f00*/  SHF.L.U64.HI R52, R10, 0x1, R77 ;  /* 0x000000010a347819 */ /* 0x000fc4000001024d */
[----:B------:R0:W-:Y:S01]  /*5f10*/  @!P6 STG.E.U16 desc[UR10][R50.64+0x3c0], R91 ;  /* 0x0003c05b3200e986 */ /* 0x0001e2000c10150a */
[----:B------:R-:W-:Y:S02]  /*5f20*/  IADD3 R58, P3, R46, R56, RZ ;  /* 0x000000382e3a7210 */ /* 0x000fe40007f7e0ff */
[----:B------:R-:W-:Y:S02]  /*5f30*/  @!P1 IADD3.X R56, R77, R55, R61, P2, !PT ;  /* 0x000000374d389210 */ /* 0x000fe400017fe43d */
[----:B------:R-:W-:Y:S02]  /*5f40*/  @!P1 LEA R54, P2, R59, UR4, 0x1 ;  /* 0x000000043b369c11 */ /* 0x000fe4000f8408ff */
[----:B------:R-:W-:Y:S02]  /*5f50*/  IADD3.X R57, R47, R61, R57, P3, !PT ;  /* 0x0000003d2f397210 */ /* 0x000fe40001ffe439 */
[----:B------:R-:W-:Y:S02]  /*5f60*/  ISETP.GE.AND P5, PT, R11, R27, PT ;  /* 0x0000001b0b00720c */ /* 0x000fe40003fa6270 */
[----:B0-----:R-:W-:-:S02]  /*5f70*/  IADD3 R50, P4, R53, UR4, RZ ;  /* 0x0000000435327c10 */ /* 0x001fc4000ff9e0ff */
[-C--:B------:R-:W-:Y:S02]  /*5f80*/  ISETP.GE.AND P6, PT, R12, R27.reuse, PT ;  /* 0x0000001b0c00720c */ /* 0x080fe40003fc6270 */
[----:B------:R-:W-:Y:S02]  /*5f90*/  IADD3.X R51, R52, UR5, RZ, P4, !PT ;  /* 0x0000000534337c10 */ /* 0x000fe4000a7fe4ff */
[----:B------:R-:W-:Y:S02]  /*5fa0*/  ISETP.GE.AND P4, PT, R10, R27, PT ;  /* 0x0000001b0a00720c */ /* 0x000fe40003f86270 */
[C---:B------:R-:W-:Y:S02]  /*5fb0*/  LEA R50, P3, R58.reuse, R50, 0x1 ;  /* 0x000000323a327211 */ /* 0x040fe400078608ff */
[--C-:B------:R-:W-:Y:S02]  /*5fc0*/  @!P1 LEA.HI.X R55, R59, UR5, R56.reuse, 0x1, P2 ;  /* 0x000000053b379c11 */ /* 0x100fe400090f0c38 */
[----:B------:R-:W-:Y:S01]  /*5fd0*/  PRMT R56, RZ, 0x7610, R56 ;  /* 0x00007610ff387816 */ /* 0x000fe20000000038 */
[----:B------:R-:W-:Y:S01]  /*5fe0*/  BAR.SYNC.DEFER_BLOCKING 0x0 ;  /* 0x0000000000007b1d */ /* 0x000fe20000010000 */
[----:B------:R-:W-:-:S02]  /*5ff0*/  LEA.HI.X R51, R58, R51, R57, 0x1, P3 ;  /* 0x000000333a337211 */ /* 0x000fc400018f0c39 */
[----:B------:R-:W-:Y:S02]  /*6000*/  PRMT R57, RZ, 0x7610, R57 ;  /* 0x00007610ff397816 */ /* 0x000fe40000000039 */
[----:B------:R-:W-:Y:S02]  /*6010*/  PRMT R58, RZ, 0x7610, R58 ;  /* 0x00007610ff3a7816 */ /* 0x000fe4000000003a */
[----:B------:R-:W-:Y:S02]  /*6020*/  PRMT R59, RZ, 0x7610, R59 ;  /* 0x00007610ff3b7816 */ /* 0x000fe4000000003b */
[-C--:B------:R-:W-:Y:S02]  /*6030*/  ISETP.GE.AND P2, PT, R14, R27.reuse, PT ;  /* 0x0000001b0e00720c */ /* 0x080fe40003f46270 */
[-C--:B------:R-:W-:Y:S02]  /*6040*/  ISETP.GE.AND P3, PT, R15, R27.reuse, PT ;  /* 0x0000001b0f00720c */ /* 0x080fe40003f66270 */
[----:B------:R-:W-:Y:S01]  /*6050*/  PRMT R60, RZ, 0x7610, R60 ;  /* 0x00007610ff3c7816 */ /* 0x000fe2000000003c */
[----:B------:R0:W2:Y:S01]  /*6060*/  @!P1 LDG.E.U16 R56, desc[UR10][R54.64] ;  /* 0x0000000a36389981 */ /* 0x0000a2000c1e1500 */
[----:B------:R-:W-:-:S03]  /*6070*/  ISETP.GE.AND P1, PT, R13, R27, PT ;  /* 0x0000001b0d00720c */ /* 0x000fc60003f26270 */
[----:B------:R-:W3:Y:S01]  /*6080*/  @!P4 LDG.E.U16 R57, desc[UR10][R50.64] ;  /* 0x0000000a3239c981 */ /* 0x000ee2000c1e1500 */
[----:B------:R-:W-:-:S03]  /*6090*/  ISETP.GE.AND P4, PT, R16, R27, PT ;  /* 0x0000001b1000720c */ /* 0x000fc60003f86270 */
[----:B------:R-:W4:Y:S01]  /*60a0*/  @!P5 LDG.E.U16 R58, desc[UR10][R50.64+0x40] ;  /* 0x0000400a323ad981 */ /* 0x000f22000c1e1500 */
[-C--:B------:R-:W-:Y:S02]  /*60b0*/  ISETP.GE.AND P5, PT, R17, R27.reuse, PT ;  /* 0x0000001b1100720c */ /* 0x080fe40003fa6270 */
[----:B0-----:R-:W-:Y:S01]  /*60c0*/  PRMT R55, RZ, 0x7610, R55 ;  /* 0x00007610ff377816 */ /* 0x001fe20000000037 */
[----:B------:R-:W5:Y:S01]  /*60d0*/  @!P6 LDG.E.U16 R59, desc[UR10][R50.64+0x80] ;  /* 0x0000800a323be981 */ /* 0x000f62000c1e1500 */
[----:B------:R-:W-:Y:S02]  /*60e0*/  ISETP.GE.AND P6, PT, R18, R27, PT ;  /* 0x0000001b1200720c */ /* 0x000fe40003fc6270 */
[----:B------:R-:W-:Y:S01]  /*60f0*/  PRMT R54, RZ, 0x7610, R54 ;  /* 0x00007610ff367816 */ /* 0x000fe20000000036 */
[----:B------:R-:W5:Y:S01]  /*6100*/  @!P1 LDG.E.U16 R60, desc[UR10][R50.64+0xc0] ;  /* 0x0000c00a323c9981 */ /* 0x000f62000c1e1500 */
[----:B------:R-:W-:Y:S02]  /*6110*/  PRMT R61, RZ, 0x7610, R61 ;  /* 0x00007610ff3d7816 */ /* 0x000fe4000000003d */
[----:B------:R-:W-:Y:S01]  /*6120*/  PRMT R62, RZ, 0x7610, R62 ;  /* 0x00007610ff3e7816 */ /* 0x000fe2000000003e */
[----:B------:R-:W5:Y:S01]  /*6130*/  @!P2 LDG.E.U16 R55, desc[UR10][R50.64+0x100] ;  /* 0x0001000a3237a981 */ /* 0x000f62000c1e1500 */
[----:B------:R-:W-:-:S02]  /*6140*/  PRMT R63, RZ, 0x7610, R63 ;  /* 0x00007610ff3f7816 */ /* 0x000fc4000000003f */
[-C--:B------:R-:W-:Y:S01]  /*6150*/  ISETP.GE.AND P1, PT, R19, R27.reuse, PT ;  /* 0x0000001b1300720c */ /* 0x080fe20003f26270 */
[----:B------:R-:W5:Y:S01]  /*6160*/  @!P3 LDG.E.U16 R54, desc[UR10][R50.64+0x140] ;  /* 0x0001400a3236b981 */ /* 0x000f62000c1e1500 */
[-C--:B------:R-:W-:Y:S02]  /*6170*/  ISETP.GE.AND P2, PT, R20, R27.reuse, PT ;  /* 0x0000001b1400720c */ /* 0x080fe40003f46270 */
[-C--:B------:R-:W-:Y:S01]  /*6180*/  ISETP.GE.AND P3, PT, R21, R27.reuse, PT ;  /* 0x0000001b1500720c */ /* 0x080fe20003f66270 */
        /* <DEDUP_REMOVED lines=52> */
[----:B------:R2:W1:Y:S01]  /*64d0*/  MUFU.EX2 R65, R50 ;  /* 0x0000003200417308 */ /* 0x0004620000000800 */
[----:B---3--:R-:W-:Y:S02]  /*64e0*/  HADD2.F32 R66, -RZ, R51.H0_H0 ;  /* 0x20000033ff427230 */ /* 0x008fe40000004100 */
[----:B------:R-:W3:Y:S01]  /*64f0*/  LDS.U16 R51, [R45+0x12] ;  /* 0x000012002d337984 */ /* 0x000ee20000000400 */
[----:B----4-:R-:W-:-:S04]  /*6500*/  HADD2.F32 R54, -RZ, R56.H0_H0 ;  /* 0x20000038ff367230 */ /* 0x010fc80000004100 */
[----:B------:R4:W3:Y:S01]  /*6510*/  MUFU.EX2 R70, R55 ;  /* 0x0000003700467308 */ /* 0x0008e20000000800 */
[----:B--2---:R-:W2:Y:S04]  /*6520*/  LDS.U16 R50, [R45+0x1a] ;  /* 0x00001a002d327984 */ /* 0x004ea80000000400 */
[----:B------:R-:W2:Y:S04]  /*6530*/  LDS.U16 R56, [R45+0x1c] ;  /* 0x00001c002d387984 */ /* 0x000ea80000000400 */
[----:B----4-:R-:W4:Y:S01]  /*6540*/  LDS.U16 R55, [R45+0x1e] ;  /* 0x00001e002d377984 */ /* 0x010f220000000400 */
[----:B-----5:R-:W-:-:S02]  /*6550*/  HADD2.F32 R59, -RZ, R59.H0_H0 ;  /* 0x2000003bff3b7230 */ /* 0x020fc40000004100 */
[----:B------:R-:W-:Y:S01]  /*6560*/  FMUL.FTZ R67, R66, -1.4426950216293334961 ;  /* 0xbfb8aa3b42437820 */ /* 0x000fe20000410000 */
[----:B------:R-:W-:Y:S02]  /*6570*/  HADD2.F32 R58, -RZ, R58.H0_H0 ;  /* 0x2000003aff3a7230 */ /* 0x000fe40000004100 */
[----:B------:R-:W-:Y:S02]  /*6580*/  HADD2.F32 R61, -RZ, R61.H0_H0 ;  /* 0x2000003dff3d7230 */ /* 0x000fe40000004100 */
[----:B------:R-:W-:Y:S01]  /*6590*/  FMUL.FTZ R68, R59, -1.4426950216293334961 ;  /* 0xbfb8aa3b3b447820 */ /* 0x000fe20000410000 */
[----:B------:R-:W-:Y:S02]  /*65a0*/  HADD2.F32 R63, -RZ, R63.H0_H0 ;  /* 0x2000003fff3f7230 */ /* 0x000fe40000004100 */
[----:B------:R-:W-:Y:S02]  /*65b0*/  HADD2.F32 R57, -RZ, R57.H0_H0 ;  /* 0x20000039ff397230 */ /* 0x000fe40000004100 */
[----:B------:R-:W-:Y:S01]  /*65c0*/  FMUL.FTZ R72, R71, -1.4426950216293334961 ;  /* 0xbfb8aa3b47487820 */ /* 0x000fe20000410000 */
[----:B------:R-:W-:Y:S01]  /*65d0*/  FMUL.FTZ R73, R54, -1.4426950216293334961 ;  /* 0xbfb8aa3b36497820 */ /* 0x000fe20000410000 */
[----:B0-----:R-:W-:Y:S01]  /*65e0*/  HADD2.F32 R60, -RZ, R60.H0_H0 ;  /* 0x2000003cff3c7230 */ /* 0x001fe20000004100 */
[----:B------:R-:W0:Y:S01]  /*65f0*/  MUFU.EX2 R67, R67 ;  /* 0x0000004300437308 */ /* 0x000e220000000800 */
[----:B------:R-:W-:Y:S01]  /*6600*/  FMUL.FTZ R74, R58, -1.4426950216293334961 ;  /* 0xbfb8aa3b3a4a7820 */ /* 0x000fe20000410000 */
[----:B-1----:R-:W-:-:S02]  /*6610*/  HADD2.F32 R62, -RZ, R62.H0_H0 ;  /* 0x2000003eff3e7230 */ /* 0x002fc40000004100 */
[----:B------:R-:W-:Y:S01]  /*6620*/  FMUL.FTZ R75, R61, -1.4426950216293334961 ;  /* 0xbfb8aa3b3d4b7820 */ /* 0x000fe20000410000 */
[----:B------:R-:W-:Y:S01]  /*6630*/  FMUL.FTZ R78, R63, -1.4426950216293334961 ;  /* 0xbfb8aa3b3f4e7820 */ /* 0x000fe20000410000 */
[----:B------:R-:W-:Y:S02]  /*6640*/  FMUL.FTZ R80, R57, -1.4426950216293334961 ;  /* 0xbfb8aa3b39507820 */ /* 0x000fe40000410000 */
[----:B------:R-:W1:Y:S01]  /*6650*/  MUFU.EX2 R68, R68 ;  /* 0x0000004400447308 */ /* 0x000e620000000800 */
[----:B---3--:R-:W-:Y:S02]  /*6660*/  HADD2.F32 R51, -RZ, R51.H0_H0 ;  /* 0x20000033ff337230 */ /* 0x008fe40000004100 */
[----:B--2---:R-:W-:Y:S02]  /*6670*/  HADD2.F32 R50, -RZ, R50.H0_H0 ;  /* 0x20000032ff327230 */ /* 0x004fe40000004100 */
[----:B------:R-:W-:Y:S02]  /*6680*/  HADD2.F32 R56, -RZ, R56.H0_H0 ;  /* 0x20000038ff387230 */ /* 0x000fe40000004100 */
[----:B------:R-:W-:Y:S01]  /*6690*/  FMUL.FTZ R81, R60, -1.4426950216293334961 ;  /* 0xbfb8aa3b3c517820 */ /* 0x000fe20000410000 */
[----:B----4-:R-:W-:-:S02]  /*66a0*/  HADD2.F32 R55, -RZ, R55.H0_H0 ;  /* 0x20000037ff377230 */ /* 0x010fc40000004100 */
[----:B------:R-:W-:Y:S01]  /*66b0*/  FMUL.FTZ R83, R50, -1.4426950216293334961 ;  /* 0xbfb8aa3b32537820 */ /* 0x000fe20000410000 */
[----:B------:R-:W-:Y:S01]  /*66c0*/  FMUL.FTZ R79, R51, -1.4426950216293334961 ;  /* 0xbfb8aa3b334f7820 */ /* 0x000fe20000410000 */
[----:B------:R-:W-:Y:S01]  /*66d0*/  FMUL.FTZ R84, R56, -1.4426950216293334961 ;  /* 0xbfb8aa3b38547820 */ /* 0x000fe20000410000 */
[----:B------:R-:W-:Y:S01]  /*66e0*/  FMUL.FTZ R82, R62, -1.4426950216293334961 ;  /* 0xbfb8aa3b3e527820 */ /* 0x000fe20000410000 */
[----:B------:R-:W-:Y:S01]  /*66f0*/  FMUL.FTZ R85, R55, -1.4426950216293334961 ;  /* 0xbfb8aa3b37557820 */ /* 0x000fe20000410000 */
[----:B------:R-:W-:Y:S01]  /*6700*/  FADD.FTZ R65, R65, 1 ;  /* 0x3f80000041417421 */ /* 0x000fe20000010000 */
[----:B------:R-:W2:Y:S01]  /*6710*/  MUFU.EX2 R72, R72 ;  /* 0x0000004800487308 */ /* 0x000ea20000000800 */
[----:B------:R-:W-:-:S07]  /*6720*/  FADD.FTZ R70, R70, 1 ;  /* 0x3f80000046467421 */ /* 0x000fce0000010000 */
        /* <DEDUP_REMOVED lines=11> */
[----:B0-----:R-:W-:-:S07]  /*67e0*/  FADD.FTZ R67, R67, 1 ;  /* 0x3f80000043437421 */ /* 0x001fce0000010000 */
[----:B------:R-:W0:Y:S01]  /*67f0*/  MUFU.RCP R65, R65 ;  /* 0x0000004100417308 */ /* 0x000e220000001000 */
[----:B-1----:R-:W-:-:S07]  /*6800*/  FADD.FTZ R68, R68, 1 ;  /* 0x3f80000044447421 */ /* 0x002fce0000010000 */
[----:B------:R-:W1:Y:S01]  /*6810*/  MUFU.RCP R70, R70 ;  /* 0x0000004600467308 */ /* 0x000e620000001000 */
[----:B--2---:R-:W-:Y:S01]  /*6820*/  FADD.FTZ R72, R72, 1 ;  /* 0x3f80000048487421 */ /* 0x004fe20000010000 */
[----:B---3--:R-:W-:Y:S01]  /*6830*/  FADD.FTZ R73, R73, 1 ;  /* 0x3f80000049497421 */ /* 0x008fe20000010000 */
[----:B----4-:R-:W-:Y:S01]  /*6840*/  FADD.FTZ R74, R74, 1 ;  /* 0x3f8000004a4a7421 */ /* 0x010fe20000010000 */
[----:B-----5:R-:W-:Y:S01]  /*6850*/  FADD.FTZ R75, R75, 1 ;  /* 0x3f8000004b4b7421 */ /* 0x020fe20000010000 */
[----:B------:R-:W-:Y:S01]  /*6860*/  FADD.FTZ R78, R78, 1 ;  /* 0x3f8000004e4e7421 */ /* 0x000fe20000010000 */
[----:B------:R-:W-:Y:S01]  /*6870*/  FADD.FTZ R80, R80, 1 ;  /* 0x3f80000050507421 */ /* 0x000fe20000010000 */
[----:B------:R-:W-:Y:S01]  /*6880*/  FADD.FTZ R81, R81, 1 ;  /* 0x3f80000051517421 */ /* 0x000fe20000010000 */
[----:B------:R-:W2:Y:S01]  /*6890*/  MUFU.RCP R67, R67 ;  /* 0x0000004300437308 */ /* 0x000ea20000001000 */
[----:B------:R-:W-:Y:S01]  /*68a0*/  FADD.FTZ R83, R83, 1 ;  /* 0x3f80000053537421 */ /* 0x000fe20000010000 */
[----:B------:R-:W-:Y:S01]  /*68b0*/  FADD.FTZ R79, R79, 1 ;  /* 0x3f8000004f4f7421 */ /* 0x000fe20000010000 */
[----:B------:R-:W-:Y:S01]  /*68c0*/  FADD.FTZ R84, R84, 1 ;  /* 0x3f80000054547421 */ /* 0x000fe20000010000 */
[----:B------:R-:W-:Y:S01]  /*68d0*/  FADD.FTZ R82, R82, 1 ;  /* 0x3f80000052527421 */ /* 0x000fe20000010000 */
[----:B------:R-:W-:-:S03]  /*68e0*/  FADD.FTZ R85, R85, 1 ;  /* 0x3f80000055557421 */ /* 0x000fc60000010000 */
[----:B------:R-:W3:Y:S01]  /*68f0*/  MUFU.RCP R68, R68 ;  /* 0x0000004400447308 */ /* 0x000ee20000001000 */
[----:B0-----:R-:W-:Y:S01]  /*6900*/  FMUL.FTZ R65, R64, R65 ;  /* 0x0000004140417220 */ /* 0x001fe20000410000 */
[----:B-1----:R-:W-:-:S06]  /*6910*/  FMUL.FTZ R64, R69, R70 ;  /* 0x0000004645407220 */ /* 0x002fcc0000410000 */
[----:B------:R-:W0:Y:S08]  /*6920*/  MUFU.RCP R87, R74 ;  /* 0x0000004a00577308 */ /* 0x000e300000001000 */
[----:B------:R-:W1:Y:S08]  /*6930*/  MUFU.RCP R72, R72 ;  /* 0x0000004800487308 */ /* 0x000e700000001000 */
[----:B------:R-:W4:Y:S08]  /*6940*/  MUFU.RCP R73, R73 ;  /* 0x0000004900497308 */ /* 0x000f300000001000 */
[----:B------:R-:W5:Y:S08]  /*6950*/  MUFU.RCP R86, R75 ;  /* 0x0000004b00567308 */ /* 0x000f700000001000 */
[----:B------:R-:W5:Y:S08]  /*6960*/  MUFU.RCP R88, R79 ;  /* 0x0000004f00587308 */ /* 0x000f700000001000 */
[----:B------:R-:W5:Y:S08]  /*6970*/  MUFU.RCP R69, R84 ;  /* 0x0000005400457308 */ /* 0x000f700000001000 */
[----:B------:R-:W5:Y:S08]  /*6980*/  MUFU.RCP R78, R78 ;  /* 0x0000004e004e7308 */ /* 0x000f700000001000 */
[----:B------:R-:W5:Y:S08]  /*6990*/  MUFU.RCP R80, R80 ;  /* 0x0000005000507308 */ /* 0x000f700000001000 */
[----:B------:R-:W5:Y:S08]  /*69a0*/  MUFU.RCP R81, R81 ;  /* 0x0000005100517308 */ /* 0x000f700000001000 */
[----:B------:R-:W5:Y:S08]  /*69b0*/  MUFU.RCP R89, R82 ;  /* 0x0000005200597308 */ /* 0x000f700000001000 */
[----:B------:R-:W5:Y:S08]  /*69c0*/  MUFU.RCP R83, R83 ;  /* 0x0000005300537308 */ /* 0x000f700000001000 */
[----:B------:R-:W5:Y:S01]  /*69d0*/  MUFU.RCP R70, R85 ;  /* 0x0000005500467308 */ /* 0x000f620000001000 */
[----:B--2---:R-:W-:Y:S01]  /*69e0*/  FMUL.FTZ R66, R66, R67 ;  /* 0x0000004342427220 */ /* 0x004fe20000410000 */
[----:B---3--:R-:W-:Y:S01]  /*69f0*/  FMUL.FTZ R59, R59, R68 ;  /* 0x000000443b3b7220 */ /* 0x008fe20000410000 */
[----:B------:R-:W-:Y:S01]  /*6a00*/  FMUL.FTZ R65, R65, R94 ;  /* 0x0000005e41417220 */ /* 0x000fe20000410000 */
[----:B0-----:R-:W-:Y:S01]  /*6a10*/  FMUL.FTZ R67, R58, R87 ;  /* 0x000000573a437220 */ /* 0x001fe20000410000 */
[----:B------:R-:W-:Y:S01]  /*6a20*/  FMUL.FTZ R66, R66, R95 ;  /* 0x0000005f42427220 */ /* 0x000fe20000410000 */
[----:B-1----:R-:W-:Y:S01]  /*6a30*/  FMUL.FTZ R71, R71, R72 ;  /* 0x0000004847477220 */ /* 0x002fe20000410000 */
[----:B------:R-:W-:Y:S01]  /*6a40*/  FMUL.FTZ R59, R59, R96 ;  /* 0x000000603b3b7220 */ /* 0x000fe20000410000 */
[----:B------:R-:W-:Y:S01]  /*6a50*/  FMUL.FTZ R64, R64, R97 ;  /* 0x0000006140407220 */ /* 0x000fe20000410000 */
[----:B----4-:R-:W-:Y:S01]  /*6a60*/  FMUL.FTZ R54, R54, R73 ;  /* 0x0000004936367220 */ /* 0x010fe20000410000 */
[----:B-----5:R-:W-:Y:S01]  /*6a70*/  FMUL.FTZ R58, R61, R86 ;  /* 0x000000563d3a7220 */ /* 0x020fe20000410000 */
[----:B------:R-:W-:Y:S01]  /*6a80*/  FMUL.FTZ R68, R51, R88 ;  /* 0x0000005833447220 */ /* 0x000fe20000410000 */
[----:B------:R-:W-:Y:S01]  /*6a90*/  FMUL.FTZ R61, R56, R69 ;  /* 0x00000045383d7220 */ /* 0x000fe20000410000 */
[----:B------:R-:W-:Y:S01]  /*6aa0*/  BAR.SYNC.DEFER_BLOCKING 0x0 ;  /* 0x0000000000007b1d */ /* 0x000fe20000010000 */
        /* <DEDUP_REMOVED lines=20> */
[----:B------:R-:W-:Y:S01]  /*6bf0*/  PRMT R55, R65, 0x7632, R55 ;  /* 0x0000763241377816 */ /* 0x000fe20000000037 */
[----:B------:R-:W0:Y:S01]  /*6c00*/  LDC.64 R74, c[0x0][0x2c0] ;  /* 0x0000b000ff4a7b82 */ /* 0x000e220000000a00 */
[----:B------:R-:W-:-:S02]  /*6c10*/  F2FP.F16.F32.PACK_AB R54, R54, R71 ;  /* 0x000000473636723e */ /* 0x000fc400000000ff */
[----:B------:R-:W-:Y:S02]  /*6c20*/  PRMT R62, R59, 0x7632, R62 ;  /* 0x000076323b3e7816 */ /* 0x000fe4000000003e */
        /* <DEDUP_REMOVED lines=10> */
[----:B-1----:R-:W-:-:S03]  /*6cd0*/  PRMT R55, R58, 0x7632, R55 ;  /* 0x000076323a377816 */ /* 0x002fc60000000037 */
[----:B------:R1:W-:Y:S01]  /*6ce0*/  STS.U16 [R45+0xc], R58 ;  /* 0x00000c3a2d007388 */ /* 0x0003e20000000400 */
[----:B--2---:R-:W-:Y:S02]  /*6cf0*/  PRMT R62, R50, 0x7632, R62 ;  /* 0x00007632323e7816 */ /* 0x004fe4000000003e */
[----:B---3--:R-:W-:Y:S02]  /*6d00*/  PRMT R54, R57, 0x7632, R54 ;  /* 0x0000763239367816 */ /* 0x008fe40000000036 */
[----:B-1----:R-:W-:Y:S01]  /*6d10*/  PRMT R58, R56, 0x7632, R58 ;  /* 0x00007632383a7816 */ /* 0x002fe2000000003a */
        /* <DEDUP_REMOVED lines=32> */
[C---:B0-----:R-:W-:Y:S01]  /*6f20*/  IMAD R32, R74.reuse, UR12, RZ ;  /* 0x0000000c4a207c24 */ /* 0x041fe2000f8e02ff */
[----:B------:R-:W-:Y:S01]  /*6f30*/  BSSY B0, `(.L_x_4084) ;  /* 0x0000013000007945 */ /* 0x000fe20003800000 */
[----:B------:R-:W-:-:S04]  /*6f40*/  IMAD.WIDE.U32 R30, R74, UR7, RZ ;  /* 0x000000074a1e7c25 */ /* 0x000fc8000f8e00ff */
[----:B-1----:R-:W-:-:S04]  /*6f50*/  IMAD R33, R75, UR7, R32 ;  /* 0x000000074b217c24 */ /* 0x002fc8000f8e0220 */
[----:B------:R-:W-:Y:S01]  /*6f60*/  IMAD.IADD R75, R31, 0x1, R33 ;  /* 0x000000011f4b7824 */ /* 0x000fe200078e0221 */
        /* <DEDUP_REMOVED lines=15> */
.L_x_4085:
[----:B------:R-:W-:Y:S05]  /*7060*/  BSYNC B0 ;  /* 0x0000000000007941 */ /* 0x000fea0003800000 */
.L_x_4084:
[----:B------:R-:W-:Y:S01]  /*7070*/  MOV R29, R75 ;  /* 0x0000004b001d7202 */ /* 0x000fe20000000f00 */
[----:B------:R-:W-:Y:S01]  /*7080*/  IMAD.MOV.U32 R28, RZ, RZ, R30 ;  /* 0x000000ffff1c7224 */ /* 0x000fe200078e001e */
[----:B------:R-:W-:Y:S01]  /*7090*/  ULDC.64 UR4, c[0x0][0x2c8] ;  /* 0x0000b20000047ab9 */ /* 0x000fe20000000a00 */
[----:B------:R-:W-:Y:S01]  /*70a0*/  ULDC.64 UR8, c[0x0][0x320] ;  /* 0x0000c80000087ab9 */ /* 0x000fe20000000a00 */
[----:B------:R-:W-:Y:S01]  /*70b0*/  IMAD R27, R2, UR4, RZ ;  /* 0x00000004021b7c24 */ /* 0x000fe2000f8e02ff */
[----:B------:R-:W-:Y:S01]  /*70c0*/  IADD3 R53, P1, R53, UR8, RZ ;  /* 0x0000000835357c10 */ /* 0x000fe2000ff3e0ff */
[----:B------:R-:W-:Y:S01]  /*70d0*/  IMAD.WIDE.U32 R28, R0, UR4, R28 ;  /* 0x00000004001c7c25 */ /* 0x000fe2000f8e001c */
[----:B------:R-:W-:Y:S01]  /*70e0*/  ISETP.GE.AND P4, PT, R15, R73, PT ;  /* 0x000000490f00720c */ /* 0x000fe20003f86270 */
[----:B------:R-:W-:Y:S01]  /*70f0*/  ULDC UR4, c[0x0][0x224] ;  /* 0x0000890000047ab9 */ /* 0x000fe20000000800 */
[----:B------:R-:W-:Y:S01]  /*7100*/  IADD3.X R52, R52, UR9, RZ, P1, !PT ;  /* 0x0000000934347c10 */ /* 0x000fe20008ffe4ff */
[----:B------:R-:W-:Y:S01]  /*7110*/  IMAD R31, R0, UR5, R27 ;  /* 0x00000005001f7c24 */ /* 0x000fe2000f8e021b */
[----:B------:R-:W-:-:S02]  /*7120*/  IADD3 R27, P0, R46, R28, RZ ;  /* 0x0000001c2e1b7210 */ /* 0x000fc40007f1e0ff */
[----:B------:R-:W-:Y:S02]  /*7130*/  ISETP.GE.AND P5, PT, R16, R73, PT ;  /* 0x000000491000720c */ /* 0x000fe40003fa6270 */
[----:B------:R-:W-:Y:S02]  /*7140*/  IADD3.X R29, R47, R31, R29, P0, !PT ;  /* 0x0000001f2f1d7210 */ /* 0x000fe400007fe41d */
[----:B------:R-:W-:Y:S02]  /*7150*/  LEA R28, P0, R27, R53, 0x1 ;  /* 0x000000351b1c7211 */ /* 0x000fe400078008ff */
[-C--:B------:R-:W-:Y:S02]  /*7160*/  ISETP.GE.AND P6, PT, R17, R73.reuse, PT ;  /* 0x000000491100720c */ /* 0x080fe40003fc6270 */
        /* <DEDUP_REMOVED lines=38> */
.L_x_4087:
        /* <DEDUP_REMOVED lines=11> */
.L_x_5275:


//--------------------- .text._Z25selective_scan_fwd_kernelI32Selective_Scan_fwd_kernel_traitsILi32ELi16ELi1ELb0ELb1ELb0ELb0EN3c104HalfEfEEv13SSMParamsBase --------------------------
	.section	.text._Z25selective_scan_fwd_kernelI32Selective_Scan_fwd_kernel_traitsILi32ELi16ELi1ELb0ELb1ELb0ELb0EN3c104HalfEfEEv13SSMParamsBase,"ax",@progbits
	.align	128
        .global         _Z25selective_scan_fwd_kernelI32Selective_Scan_fwd_kernel_traitsILi32ELi16ELi1ELb0ELb1ELb0ELb0EN3c104HalfEfEEv13SSMParamsBase
        .type           _Z25selective_scan_fwd_kernelI32Selective_Scan_fwd_kernel_traitsILi32ELi16ELi1ELb0ELb1ELb0ELb0EN3c104HalfEfEEv13SSMParamsBase,@function
        .size           _Z25selective_scan_fwd_kernelI32Selective_Scan_fwd_kernel_traitsILi32ELi16ELi1ELb0ELb1ELb0ELb0EN3c104HalfEfEEv13SSMParamsBase,(.L_x_5276 - _Z25selective_scan_fwd_kernelI32Selective_Scan_fwd_kernel_traitsILi32ELi16ELi1ELb0ELb1ELb0ELb0EN3c104HalfEfEEv13SSMParamsBase)
        .other          _Z25selective_scan_fwd_kernelI32Selective_Scan_fwd_kernel_traitsILi32ELi16ELi1ELb0ELb1ELb0ELb0EN3c104HalfEfEEv13SSMParamsBase,@"STO_CUDA_ENTRY STV_DEFAULT"
_Z25selective_scan_fwd_kernelI32Selective_Scan_fwd_kernel_traitsILi32ELi16ELi1ELb0ELb1ELb0ELb0EN3c104HalfEfEEv13SSMParamsBase:
.text._Z25selective_scan_fwd_kernelI32Selective_Scan_fwd_kernel_traitsILi32ELi16ELi1ELb0ELb1ELb0ELb0EN3c104HalfEfEEv13SSMParamsBase:
        /* <DEDUP_REMOVED lines=20> */
[C---:B------:R-:W-:Y:S01]  /*0140*/  @P0 LEA R2, P2, R0.reuse, R2, 0x2 ;  /* 0x0000000200020211 */ /* 0x040fe200078410ff */
[----:B------:R-:W4:Y:S03]  /*0150*/  LDC.64 R14, c[0x0][0x2d8] ;  /* 0x0000b600ff0e7b82 */ /* 0x000f260000000a00 */
[----:B------:R-:W-:-:S03]  /*0160*/  @P0 LEA.HI.X R3, R0, R3, R24, 0x2, P2 ;  /* 0x0000000300030211 */ /* 0x000fc600010f1418 */
[----:B------:R-:W-:Y:S02]  /*0170*/  @P1 LEA R4, P3, R0, R4, 0x2 ;  /* 0x0000000400041211 */ /* 0x000fe400078610ff */
[----:B------:R2:W5:Y:S01]  /*0180*/  @P0 LDG.E R25, desc[UR10][R2.64] ;  /* 0x0000000a02190981 */ /* 0x000562000c1e1900 */
[----:B---3--:R-:W-:Y:S02]  /*0190*/  IADD3 R6, R8, 0xffffffe, RZ ;  /* 0x0ffffffe08067810 */ /* 0x008fe40007ffe0ff */
[----:B------:R-:W-:Y:S02]  /*01a0*/  @P1 LEA.HI.X R5, R0, R5, R24, 0x2, P3 ;  /* 0x0000000500051211 */ /* 0x000fe400018f1418 */
[----:B------:R3:W2:Y:S03]  /*01b0*/  F2I.FTZ.U32.TRUNC.NTZ R7, R6 ;  /* 0x0000000600077305 */ /* 0x0006a6000021f000 */
[----:B------:R0:W5:Y:S01]  /*01c0*/  @P1 LDG.E R26, desc[UR10][R4.64] ;  /* 0x0000000a041a1981 */ /* 0x000162000c1e1900 */
[----:B---3--:R-:W-:Y:S01]  /*01d0*/  HFMA2.MMA R6, -RZ, RZ, 0, 0 ;  /* 0x00000000ff067435 */ /* 0x008fe200000001ff */
[----:B--2---:R-:W-:-:S04]  /*01e0*/  IMAD.MOV R10, RZ, RZ, -R7 ;  /* 0x000000ffff0a7224 */ /* 0x004fc800078e0a07 */
[----:B------:R-:W-:Y:S01]  /*01f0*/  IMAD R3, R10, R9, RZ ;  /* 0x000000090a037224 */ /* 0x000fe200078e02ff */
[----:B------:R-:W-:-:S04]  /*0200*/  IABS R2, R0 ;  /* 0x0000000000027213 */ /* 0x000fc80000000000 */
[----:B------:R-:W-:-:S06]  /*0210*/  IMAD.HI.U32 R7, R7, R3, R6 ;  /* 0x0000000307077227 */ /* 0x000fcc00078e0006 */
[----:B------:R-:W-:-:S05]  /*0220*/  IMAD.HI.U32 R7, R7, R2, RZ ;  /* 0x0000000207077227 */ /* 0x000fca00078e00ff */
[----:B------:R-:W-:-:S05]  /*0230*/  IADD3 R3, -R7, RZ, RZ ;  /* 0x000000ff07037210 */ /* 0x000fca0007ffe1ff */
[----:B------:R-:W-:-:S05]  /*0240*/  IMAD R2, R9, R3, R2 ;  /* 0x0000000309027224 */ /* 0x000fca00078e0202 */
[----:B------:R-:W-:-:S13]  /*0250*/  ISETP.GT.U32.AND P1, PT, R9, R2, PT ;  /* 0x000000020900720c */ /* 0x000fda0003f24070 */
[----:B------:R-:W-:-:S04]  /*0260*/  @!P1 IADD3 R2, R2, -R9, RZ ;  /* 0x8000000902029210 */ /* 0x000fc80007ffe0ff */
[----:B------:R-:W-:Y:S01]  /*0270*/  ISETP.GE.U32.AND P0, PT, R2, R9, PT ;  /* 0x000000090200720c */ /* 0x000fe20003f06070 */
[----:B------:R-:W-:Y:S01]  /*0280*/  @!P1 VIADD R7, R7, 0x1 ;  /* 0x0000000107079836 */ /* 0x000fe20000000000 */
[----:B------:R-:W-:Y:S02]  /*0290*/  LOP3.LUT R2, R0, R11, RZ, 0x3c, !PT ;  /* 0x0000000b00027212 */ /* 0x000fe400078e3cff */
[----:B------:R-:W-:Y:S02]  /*02a0*/  ISETP.NE.AND P1, PT, R11, RZ, PT ;  /* 0x000000ff0b00720c */ /* 0x000fe40003f25270 */
[----:B------:R-:W-:-:S07]  /*02b0*/  ISETP.GE.AND P2, PT, R2, RZ, PT ;  /* 0x000000ff0200720c */ /* 0x000fce0003f46270 */
[----:B------:R-:W-:Y:S02]  /*02c0*/  @P0 IADD3 R7, R7, 0x1, RZ ;  /* 0x0000000107070810 */ /* 0x000fe40007ffe0ff */
[----:B0-----:R-:W-:Y:S01]  /*02d0*/  ISETP.GE.AND P0, PT, R29, 0x1, PT ;  /* 0x000000011d00780c */ /* 0x001fe20003f06270 */
[----:B------:R-:W-:-:S03]  /*02e0*/  USHF.R.S32.HI UR12, URZ, 0x1f, UR7 ;  /* 0x0000001f3f0c7899 */ /* 0x000fc60008011407 */
[----:B------:R-:W-:Y:S02]  /*02f0*/  @!P2 IADD3 R7, -R7, RZ, RZ ;  /* 0x000000ff0707a210 */ /* 0x000fe40007ffe1ff */
[----:B------:R-:W-:-:S07]  /*0300*/  @!P1 LOP3.LUT R7, RZ, R11, RZ, 0x33, !PT ;  /* 0x0000000bff079212 */ /* 0x000fce00078e33ff */
[----:B-1--4-:R-:W-:Y:S05]  /*0310*/  @!P0 EXIT ;  /* 0x000000000000894d */ /* 0x012fea0003800000 */
[----:B------:R-:W0:Y:S01]  /*0320*/  S2R R28, SR_TID.X ;  /* 0x00000000001c7919 */ /* 0x000e220000002100 */
[----:B------:R-:W-:Y:S01]  /*0330*/  UIMAD UR6, UR12, UR8, URZ ;  /* 0x000000080c0672a4 */ /* 0x000fe2000f8e023f */
[----:B------:R-:W1:Y:S01]  /*0340*/  LDC.64 R18, c[0x0][0x280] ;  /* 0x0000a000ff127b82 */ /* 0x000e620000000a00 */
[----:B------:R-:W-:Y:S01]  /*0350*/  SHF.R.S32.HI R3, RZ, 0x1f, R7 ;  /* 0x0000001fff037819 */ /* 0x000fe20000011407 */
[----:B------:R-:W-:Y:S01]  /*0360*/  UIMAD.WIDE.U32 UR4, UR7, UR8, URZ ;  /* 0x00000008070472a5 */ /* 0x000fe2000f8e003f */
[----:B------:R-:W2:Y:S01]  /*0370*/  S2R R30, SR_LANEID ;  /* 0x00000000001e7919 */ /* 0x000ea20000000000 */
[----:B------:R-:W-:Y:S01]  /*0380*/  UIMAD UR6, UR7, UR9, UR6 ;  /* 0x00000009070672a4 */ /* 0x000fe2000f8e0206 */
[----:B------:R-:W-:Y:S01]  /*0390*/  MOV R31, RZ ;  /* 0x000000ff001f7202 */ /* 0x000fe20000000f00 */
[----:B------:R-:W-:Y:S01]  /*03a0*/  IMAD R2, R3, R12, RZ ;  /* 0x0000000c03027224 */ /* 0x000fe200078e02ff */
[----:B------:R-:W-:Y:S01]  /*03b0*/  ULDC.64 UR8, c[0x0][0x288] ;  /* 0x0000a20000087ab9 */ /* 0x000fe20000000a00 */
[----:B------:R-:W3:Y:S01]  /*03c0*/  LDC R17, c[0x0][0x214] ;  /* 0x00008500ff117b82 */ /* 0x000ee20000000800 */
[----:B------:R-:W-:Y:S01]  /*03d0*/  UIADD3 UR5, UR5, UR6, URZ ;  /* 0x0000000605057290 */ /* 0x000fe2000fffe03f */
[----:B------:R-:W-:Y:S01]  /*03e0*/  IMAD R3, R24, UR8, RZ ;  /* 0x0000000818037c24 */ /* 0x000fe2000f8e02ff */
[----:B------:R-:W-:Y:S01]  /*03f0*/  ULDC.64 UR14, c[0x0][0x298] ;  /* 0x0000a600000e7ab9 */ /* 0x000fe20000000a00 */
[----:B------:R-:W-:-:S02]  /*0400*/  IMAD R13, R7, R13, R2 ;  /* 0x0000000d070d7224 */ /* 0x000fc400078e0202 */
[----:B------:R-:W-:Y:S02]  /*0410*/  IMAD R5, R24, UR14, RZ ;  /* 0x0000000e18057c24 */ /* 0x000fe4000f8e02ff */
[----:B------:R-:W4:Y:S01]  /*0420*/  LDC.64 R20, c[0x0][0x290] ;  /* 0x0000a400ff147b82 */ /* 0x000f220000000a00 */
[----:B------:R-:W-:Y:S01]  /*0430*/  IMAD.WIDE.U32 R6, R7, R12, UR4 ;  /* 0x0000000407067e25 */ /* 0x000fe2000f8e000c */
[----:B------:R-:W-:-:S03]  /*0440*/  ULDC.64 UR4, c[0x0][0x230] ;  /* 0x00008c0000047ab9 */ /* 0x000fc60000000a00 */
[----:B------:R-:W-:Y:S01]  /*0450*/  IMAD R9, R0, UR9, R3 ;  /* 0x0000000900097c24 */ /* 0x000fe2000f8e0203 */
[----:B------:R-:W-:Y:S01]  /*0460*/  LEA R63, P0, R6, R14, 0x1 ;  /* 0x0000000e063f7211 */ /* 0x000fe200078008ff */
[C---:B------:R-:W-:Y:S01]  /*0470*/  IMAD.WIDE.U32 R2, R0.reuse, UR8, RZ ;  /* 0x0000000800027c25 */ /* 0x040fe2000f8e00ff */
[----:B------:R-:W-:Y:S01]  /*0480*/  IADD3 R64, R7, R13, RZ ;  /* 0x0000000d07407210 */ /* 0x000fe20007ffe0ff */
[----:B------:R-:W-:Y:S02]  /*0490*/  ULDC.64 UR8, c[0x0][0x2f0] ;  /* 0x0000bc0000087ab9 */ /* 0x000fe40000000a00 */
[----:B------:R-:W-:Y:S01]  /*04a0*/  IMAD R11, R0, UR15, R5 ;  /* 0x0000000f000b7c24 */ /* 0x000fe2000f8e0205 */
[----:B------:R-:W-:Y:S01]  /*04b0*/  LEA.HI.X R64, R6, R15, R64, 0x1, P0 ;  /* 0x0000000f06407211 */ /* 0x000fe200000f0c40 */
[----:B------:R-:W-:Y:S01]  /*04c0*/  IMAD.WIDE.U32 R4, R0, UR14, RZ ;  /* 0x0000000e00047c25 */ /* 0x000fe2000f8e00ff */
[C---:B0-----:R-:W-:Y:S01]  /*04d0*/  LOP3.LUT R27, R28.reuse, 0x1f, RZ, 0xc0, !PT ;  /* 0x0000001f1c1b7812 */ /* 0x041fe200078ec0ff */
[----:B------:R-:W-:Y:S01]  /*04e0*/  ULDC.64 UR14, c[0x0][0x2f8] ;  /* 0x0000be00000e7ab9 */ /* 0x000fe20000000a00 */
[----:B------:R-:W-:Y:S01]  /*04f0*/  SHF.L.U32 R12, R28, 0x4, RZ ;  /* 0x000000041c0c7819 */ /* 0x000fe200000006ff */
[----:B------:R-:W-:Y:S01]  /*0500*/  IMAD.IADD R3, R3, 0x1, R9 ;  /* 0x0000000103037824 */ /* 0x000fe200078e0209 */
[----:B------:R-:W-:Y:S01]  /*0510*/  IADD3 R5, R5, R11, RZ ;  /* 0x0000000b05057210 */ /* 0x000fe20007ffe0ff */
[C---:B-1----:R-:W-:Y:S01]  /*0520*/  IMAD R6, R18.reuse, UR12, RZ ;  /* 0x0000000c12067c24 */ /* 0x042fe2000f8e02ff */
[----:B------:R-:W-:Y:S01]  /*0530*/  LOP3.LUT R10, R27, 0xfffffe00, R12, 0xf8, !PT ;  /* 0xfffffe001b0a7812 */ /* 0x000fe200078ef80c */
[----:B------:R-:W-:Y:S01]  /*0540*/  IMAD.WIDE.U32 R2, R18, UR7, R2 ;  /* 0x0000000712027c25 */ /* 0x000fe2000f8e0002 */
[----:B------:R-:W-:-:S02]  /*0550*/  IADD3 R32, R12, 0x1, RZ ;  /* 0x000000010c207810 */ /* 0x000fc40007ffe0ff */
[----:B------:R-:W-:Y:S01]  /*0560*/  SHF.R.S32.HI R11, RZ, 0x1f, R10 ;  /* 0x0000001fff0b7819 */ /* 0x000fe2000001140a */
[----:B------:R-:W-:Y:S01]  /*0570*/  IMAD R9, R19, UR7, R6 ;  /* 0x0000000713097c24 */ /* 0x000fe2000f8e0206 */
[----:B------:R-:W-:Y:S01]  /*0580*/  IADD3 R7, P0, R10, R2, RZ ;  /* 0x000000020a077210 */ /* 0x000fe20007f1e0ff */
[----:B----4-:R-:W-:Y:S01]  /*0590*/  IMAD.WIDE.U32 R4, R20, UR7, R4 ;  /* 0x0000000714047c25 */ /* 0x010fe2000f8e0004 */
[C---:B------:R-:W-:Y:S02]  /*05a0*/  IADD3 R34, R12.reuse, 0x2, RZ ;  /* 0x000000020c227810 */ /* 0x040fe40007ffe0ff */
[----:B------:R-:W-:Y:S01]  /*05b0*/  IADD3 R37, R12, 0x4, RZ ;  /* 0x000000040c257810 */ /* 0x000fe20007ffe0ff */
[----:B------:R-:W-:Y:S01]  /*05c0*/  IMAD R8, R20, UR12, RZ ;  /* 0x0000000c14087c24 */ /* 0x000fe2000f8e02ff */
[----:B------:R-:W-:Y:S01]  /*05d0*/  IADD3 R87, P1, R10, R4, RZ ;  /* 0x000000040a577210 */ /* 0x000fe20007f3e0ff */
[----:B---3--:R-:W-:Y:S01]  /*05e0*/  IMAD R6, R17, UR7, R0 ;  /* 0x0000000711067c24 */ /* 0x008fe2000f8e0200 */
[C---:B------:R-:W-:Y:S01]  /*05f0*/  IADD3 R38, R12.reuse, 0x6, RZ ;  /* 0x000000060c267810 */ /* 0x040fe20007ffe0ff */
[----:B------:R-:W-:Y:S01]  /*0600*/  IMAD R13, R21, UR7, R8 ;  /* 0x00000007150d7c24 */ /* 0x000fe2000f8e0208 */
[----:B------:R-:W-:Y:S01]  /*0610*/  IADD3 R39, R12, 0x7, RZ ;  /* 0x000000070c277810 */ /* 0x000fe20007ffe0ff */
[----:B------:R-:W-:Y:S01]  /*0620*/  IMAD R29, R6, R29, RZ ;  /* 0x0000001d061d7224 */ /* 0x000fe200078e02ff */
[----:B------:R-:W-:Y:S01]  /*0630*/  IADD3.X R6, R11, R3, R9, P0, !PT ;  /* 0x000000030b067210 */ /* 0x000fe200007fe409 */
[----:B------:R-:W-:Y:S01]  /*0640*/  IMAD R3, R24, UR4, RZ ;  /* 0x0000000418037c24 */ /* 0x000fe2000f8e02ff */
[----:B------:R-:W-:Y:S01]  /*0650*/  LEA R4, P0, R7, UR8, 0x1 ;  /* 0x0000000807047c11 */ /* 0x000fe2000f8008ff */
[----:B------:R-:W-:Y:S01]  /*0660*/  IMAD.WIDE.U32 R8, R0, UR4, RZ ;  /* 0x0000000400087c25 */ /* 0x000fe2000f8e00ff */
[----:B------:R-:W-:Y:S01]  /*0670*/  IADD3.X R2, R11, R5, R13, P1, !PT ;  /* 0x000000050b027210 */ /* 0x000fe20000ffe40d */
[----:B------:R-:W-:Y:S01]  /*0680*/  ULDC UR4, c[0x0][0x21c] ;  /* 0x0000870000047ab9 */ /* 0x000fe20000000800 */
[----:B------:R-:W-:Y:S01]  /*0690*/  LEA.HI.X R5, R7, UR9, R6, 0x1, P0 ;  /* 0x0000000907057c11 */ /* 0x000fe200080f0c06 */
[----:B------:R-:W-:Y:S01]  /*06a0*/  ULDC.64 UR8, c[0x0][0x268] ;  /* 0x00009a0000087ab9 */ /* 0x000fe20000000a00 */
[C---:B------:R-:W-:Y:S01]  /*06b0*/  LEA R86, P1, R87.reuse, UR14, 0x1 ;  /* 0x0000000e57567c11 */ /* 0x040fe2000f8208ff */
[----:B------:R-:W-:Y:S01]  /*06c0*/  IMAD R7, R24, UR8, RZ ;  /* 0x0000000818077c24 */ /* 0x000fe2000f8e02ff */
[----:B------:R-:W-:Y:S01]  /*06d0*/  IADD3 R41, R12, 0x9, RZ ;  /* 0x000000090c297810 */ /* 0x000fe20007ffe0ff */
[C---:B------:R-:W-:Y:S01]  /*06e0*/  IMAD R3, R0.reuse, UR5, R3 ;  /* 0x0000000500037c24 */ /* 0x040fe2000f8e0203 */
[----:B------:R-:W-:Y:S01]  /*06f0*/  LEA.HI.X R87, R87, UR15, R2, 0x1, P1 ;  /* 0x0000000f57577c11 */ /* 0x000fe200088f0c02 */
[----:B------:R-:W-:Y:S01]  /*0700*/  IMAD R35, R0, UR9, R7 ;  /* 0x0000000900237c24 */ /* 0x000fe2000f8e0207 */
[----:B------:R-:W-:Y:S01]  /*0710*/  IADD3 R42, R12, 0xa, RZ ;  /* 0x0000000a0c2a7810 */ /* 0x000fe20007ffe0ff */
[----:B------:R-:W-:Y:S01]  /*0720*/  IMAD.WIDE.U32 R6, R0, UR8, RZ ;  /* 0x0000000800067c25 */ /* 0x000fe2000f8e00ff */
[----:B------:R-:W-:-:S02]  /*0730*/  IADD3 R43, R12, 0xb, RZ ;  /* 0x0000000b0c2b7810 */ /* 0x000fc40007ffe0ff */
[C---:B------:R-:W-:Y:S01]  /*0740*/  IADD3 R45, R12.reuse, 0xd, RZ ;  /* 0x0000000d0c2d7810 */ /* 0x040fe20007ffe0ff */
[----:B------:R-:W-:Y:S01]  /*0750*/  IMAD R29, R29, UR4, RZ ;  /* 0x000000041d1d7c24 */ /* 0x000fe2000f8e02ff */
[----:B------:R-:W-:Y:S01]  /*0760*/  IADD3 R35, R7, R35, RZ ;  /* 0x0000002307237210 */ /* 0x000fe20007ffe0ff */
[----:B------:R-:W-:Y:S01]  /*0770*/  IMAD.IADD R33, R9, 0x1, R3 ;  /* 0x0000000109217824 */ /* 0x000fe200078e0203 */
[C---:B------:R-:W-:Y:S01]  /*0780*/  IADD3 R46, R12.reuse, 0xe, RZ ;  /* 0x0000000e0c2e7810 */ /* 0x040fe20007ffe0ff */
[C---:B------:R-:W-:Y:S01]  /*0790*/  VIADD R36, R12.reuse, 0x3 ;  /* 0x000000030c247836 */ /* 0x040fe20000000000 */
[C---:B------:R-:W-:Y:S01]  /*07a0*/  IADD3 R47, R12.reuse, 0xf, RZ ;  /* 0x0000000f0c2f7810 */ /* 0x040fe20007ffe0ff */
[----:B------:R-:W-:Y:S01]  /*07b0*/  VIADD R40, R12, 0x8 ;  /* 0x000000080c287836 */ /* 0x000fe20000000000 */
[----:B------:R-:W-:Y:S01]  /*07c0*/  LOP3.LUT R48, R10, 0x20, RZ, 0xfc, !PT ;  /* 0x000000200a307812 */ /* 0x000fe200078efcff */
[----:B------:R-:W-:Y:S01]  /*07d0*/  VIADD R44, R12, 0xc ;  /* 0x0000000c0c2c7836 */ /* 0x000fe20000000000 */
        /* <DEDUP_REMOVED lines=14> */
.L_x_4126:
[----:B------:R-:W0:Y:S02]  /*08c0*/  LDC R2, c[0x0][0x218] ;  /* 0x00008600ff027b82 */ /* 0x000e240000000800 */
        /* <DEDUP_REMOVED lines=9> */
[----:B-1----:R-:W-:Y:S02]  /*0960*/  PRMT R12, RZ, 0x7610, R12 ;  /* 0x00007610ff0c7816 */ /* 0x002fe4000000000c */
        /* <DEDUP_REMOVED lines=41> */
[----:B------:R-:W-:Y:S01]  /*0c00*/  MOV R72, 0x400 ;  /* 0x0000040000487802 */ /* 0x000fe20000000f00 */
[C---:B------:R-:W-:Y:S01]  /*0c10*/  VIADD R75, R30.reuse, 0x80 ;  /* 0x000000801e4b7836 */ /* 0x040fe20000000000 */
[----:B------:R-:W-:-:S02]  /*0c20*/  IADD3 R67, R30, 0x20, RZ ;  /* 0x000000201e437810 */ /* 0x000fc40007ffe0ff */
[C---:B------:R-:W-:Y:S02]  /*0c30*/  IADD3 R73, R30.reuse, 0x60, RZ ;  /* 0x000000601e497810 */ /* 0x040fe40007ffe0ff */
[C---:B------:R-:W-:Y:S02]  /*0c40*/  IADD3 R71, R30.reuse, 0x40, RZ ;  /* 0x000000401e477810 */ /* 0x040fe40007ffe0ff */
[----:B------:R-:W-:Y:S02]  /*0c50*/  IADD3 R77, R30, 0xa0, RZ ;  /* 0x000000a01e4d7810 */ /* 0x000fe40007ffe0ff */
[-C--:B------:R-:W-:Y:S02]  /*0c60*/  LEA.HI.SX32 R67, R67, R30.reuse, 0x1b ;  /* 0x0000001e43437211 */ /* 0x080fe400078fdaff */
[-C--:B------:R-:W-:Y:S02]  /*0c70*/  LEA.HI.SX32 R73, R73, R30.reuse, 0x1b ;  /* 0x0000001e49497211 */ /* 0x080fe400078fdaff */
[----:B------:R-:W-:-:S02]  /*0c80*/  LEA.HI.SX32 R71, R71, R30, 0x1b ;  /* 0x0000001e47477211 */ /* 0x000fc400078fdaff */
[-C--:B------:R-:W-:Y:S02]  /*0c90*/  LEA.HI.SX32 R75, R75, R30.reuse, 0x1b ;  /* 0x0000001e4b4b7211 */ /* 0x080fe400078fdaff */
[----:B------:R-:W-:Y:S02]  /*0ca0*/  LEA.HI.SX32 R77, R77, R30, 0x1b ;  /* 0x0000001e4d4d7211 */ /* 0x000fe400078fdaff */
[C---:B------:R-:W-:Y:S02]  /*0cb0*/  IADD3 R79, R30.reuse, 0x120, RZ ;  /* 0x000001201e4f7810 */ /* 0x040fe40007ffe0ff */
[----:B0-----:R-:W-:Y:S02]  /*0cc0*/  LEA R72, R65, R72, 0x18 ;  /* 0x0000004841487211 */ /* 0x001fe400078ec0ff */
[----:B------:R-:W-:Y:S02]  /*0cd0*/  LEA.HI.SX32 R65, R30, R30, 0x1b ;  /* 0x0000001e1e417211 */ /* 0x000fe400078fdaff */
[----:B------:R-:W-:Y:S01]  /*0ce0*/  LEA R66, R67, R72, 0x1 ;  /* 0x0000004843427211 */ /* 0x000fe200078e08ff */
[----:B------:R-:W-:-:S02]  /*0cf0*/  IMAD R68, R73, 0x2, R72 ;  /* 0x0000000249447824 */ /* 0x000fc400078e0248 */
[----:B------:R-:W-:Y:S01]  /*0d00*/  IMAD R65, R65, 0x2, R72 ;  /* 0x0000000241417824 */ /* 0x000fe200078e0248 */
[-C--:B------:R-:W-:Y:S02]  /*0d10*/  LEA R67, R71, R72.reuse, 0x1 ;  /* 0x0000004847437211 */ /* 0x080fe400078e08ff */
[-C--:B------:R-:W-:Y:S01]  /*0d20*/  LEA R70, R75, R72.reuse, 0x1 ;  /* 0x000000484b467211 */ /* 0x080fe200078e08ff */
[C---:B------:R-:W-:Y:S01]  /*0d30*/  VIADD R75, R30.reuse, 0xe0 ;  /* 0x000000e01e4b7836 */ /* 0x040fe20000000000 */
[C---:B------:R-:W-:Y:S02]  /*0d40*/  IADD3 R73, R30.reuse, 0xc0, RZ ;  /* 0x000000c01e497810 */ /* 0x040fe40007ffe0ff */
[----:B------:R-:W-:Y:S02]  /*0d50*/  LEA R71, R77, R72, 0x1 ;  /* 0x000000484d477211 */ /* 0x000fe400078e08ff */
[C---:B------:R-:W-:Y:S02]  /*0d60*/  IADD3 R77, R30.reuse, 0x100, RZ ;  /* 0x000001001e4d7810 */ /* 0x040fe40007ffe0ff */
[----:B------:R-:W-:-:S02]  /*0d70*/  IADD3 R81, R30, 0x140, RZ ;  /* 0x000001401e517810 */ /* 0x000fc40007ffe0ff */
[-C--:B------:R-:W-:Y:S02]  /*0d80*/  LEA.HI.SX32 R79, R79, R30.reuse, 0x1b ;  /* 0x0000001e4f4f7211 */ /* 0x080fe400078fdaff */
[-C--:B------:R-:W-:Y:S02]  /*0d90*/  LEA.HI.SX32 R73, R73, R30.reuse, 0x1b ;  /* 0x0000001e49497211 */ /* 0x080fe400078fdaff */
[-C--:B------:R-:W-:Y:S02]  /*0da0*/  LEA.HI.SX32 R75, R75, R30.reuse, 0x1b ;  /* 0x0000001e4b4b7211 */ /* 0x080fe400078fdaff */
[-C--:B------:R-:W-:Y:S02]  /*0db0*/  LEA.HI.SX32 R77, R77, R30.reuse, 0x1b ;  /* 0x0000001e4d4d7211 */ /* 0x080fe400078fdaff */
[----:B------:R-:W-:Y:S02]  /*0dc0*/  LEA.HI.SX32 R81, R81, R30, 0x1b ;  /* 0x0000001e51517211 */ /* 0x000fe400078fdaff */
[-C--:B------:R-:W-:Y:S01]  /*0dd0*/  LEA R76, R79, R72.reuse, 0x1 ;  /* 0x000000484f4c7211 */ /* 0x080fe200078e08ff */
[C---:B------:R-:W-:Y:S01]  /*0de0*/  VIADD R79, R30.reuse, 0x1c0 ;  /* 0x000001c01e4f7836 */ /* 0x040fe20000000000 */
[----:B------:R-:W-:Y:S01]  /*0df0*/  LEA R74, R75, R72, 0x1 ;  /* 0x000000484b4a7211 */ /* 0x000fe200078e08ff */
[----:B------:R-:W-:Y:S01]  /*0e00*/  IMAD R73, R73, 0x2, R72 ;  /* 0x0000000249497824 */ /* 0x000fe200078e0248 */
[----:B------:R-:W-:-:S02]  /*0e10*/  IADD3 R85, R30, 0x1e0, RZ ;  /* 0x000001e01e557810 */ /* 0x000fc40007ffe0ff */
[----:B------:R-:W-:Y:S01]  /*0e20*/  LEA R75, R77, R72, 0x1 ;  /* 0x000000484d4b7211 */ /* 0x000fe200078e08ff */
[----:B------:R-:W-:Y:S01]  /*0e30*/  IMAD R77, R81, 0x2, R72 ;  /* 0x00000002514d7824 */ /* 0x000fe200078e0248 */
[-C--:B------:R-:W-:Y:S02]  /*0e40*/  LEA.HI.SX32 R81, R79, R30.reuse, 0x1b ;  /* 0x0000001e4f517211 */ /* 0x080fe400078fdaff */
[----:B------:R-:W-:Y:S02]  /*0e50*/  LEA.HI.SX32 R85, R85, R30, 0x1b ;  /* 0x0000001e55557211 */ /* 0x000fe400078fdaff */
[-C--:B------:R-:W-:Y:S02]  /*0e60*/  LEA R81, R81, R72.reuse, 0x1 ;  /* 0x0000004851517211 */ /* 0x080fe400078e08ff */
[----:B------:R-:W-:Y:S02]  /*0e70*/  LEA R82, R85, R72, 0x1 ;  /* 0x0000004855527211 */ /* 0x000fe400078e08ff */
[----:B------:R-:W-:-:S02]  /*0e80*/  ISETP.GE.AND P2, PT, R10, R69, PT ;  /* 0x000000450a00720c */ /* 0x000fc40003f46270 */
[-C--:B------:R-:W-:Y:S02]  /*0e90*/  ISETP.GE.AND P1, PT, R48, R69.reuse, PT ;  /* 0x000000453000720c */ /* 0x080fe40003f26270 */
[----:B------:R-:W-:Y:S02]  /*0ea0*/  PRMT R85, RZ, 0x7610, R85 ;  /* 0x00007610ff557816 */ /* 0x000fe40000000055 */
[-C--:B------:R-:W-:Y:S02]  /*0eb0*/  ISETP.GE.AND P0, PT, R49, R69.reuse, PT ;  /* 0x000000453100720c */ /* 0x080fe40003f06270 */
[-C--:B------:R-:W-:Y:S02]  /*0ec0*/  ISETP.GE.AND P4, PT, R50, R69.reuse, PT ;  /* 0x000000453200720c */ /* 0x080fe40003f86270 */
[-C--:B------:R-:W-:Y:S02]  /*0ed0*/  ISETP.GE.AND P6, PT, R51, R69.reuse, PT ;  /* 0x000000453300720c */ /* 0x080fe40003fc6270 */
        /* <DEDUP_REMOVED lines=19> */
[----:B------:R0:W-:Y:S01]  /*1010*/  STS.U16 [R70+0x100], R15 ;  /* 0x0001000f46007388 */ /* 0x0001e20000000400 */
[-C--:B------:R-:W-:Y:S02]  /*1020*/  LEA.HI.SX32 R3, R3, R30.reuse, 0x1b ;  /* 0x0000001e03037211 */ /* 0x080fe400078fdaff */
[C---:B-1----:R-:W-:Y:S02]  /*1030*/  IADD3 R13, R30.reuse, 0x180, RZ ;  /* 0x000001801e0d7810 */ /* 0x042fe40007ffe0ff */
[C---:B0-----:R-:W-:Y:S02]  /*1040*/  IADD3 R15, R30.reuse, 0x1a0, RZ ;  /* 0x000001a01e0f7810 */ /* 0x041fe40007ffe0ff */
[-C--:B------:R-:W-:Y:S02]  /*1050*/  LEA.HI.SX32 R13, R13, R30.reuse, 0x1b ;  /* 0x0000001e0d0d7211 */ /* 0x080fe400078fdaff */
[----:B------:R-:W-:Y:S01]  /*1060*/  LEA.HI.SX32 R15, R15, R30, 0x1b ;  /* 0x0000001e0f0f7211 */ /* 0x000fe200078fdaff */
[----:B------:R-:W-:Y:S01]  /*1070*/  STS.U16 [R71+0x140], R14 ;  /* 0x0001400e47007388 */ /* 0x000fe20000000400 */
[-C--:B------:R-:W-:Y:S01]  /*1080*/  LEA R78, R3, R72.reuse, 0x1 ;  /* 0x00000048034e7211 */ /* 0x080fe200078e08ff */
[----:B------:R-:W-:Y:S01]  /*1090*/  IMAD.SHL.U32 R12, R30, 0x10, RZ ;  /* 0x000000101e0c7824 */ /* 0x000fe200078e00ff */
[----:B------:R-:W-:Y:S01]  /*10a0*/  LEA R79, R13, R72, 0x1 ;  /* 0x000000480d4f7211 */ /* 0x000fe200078e08ff */
[----:B------:R-:W-:Y:S01]  /*10b0*/  STS.U16 [R73+0x180], R16 ;  /* 0x0001801049007388 */ /* 0x000fe20000000400 */
[----:B------:R-:W-:-:S03]  /*10c0*/  IMAD R80, R15, 0x2, R72 ;  /* 0x000000020f507824 */ /* 0x000fc600078e0248 */
[----:B------:R-:W-:Y:S04]  /*10d0*/  STS.U16 [R74+0x1c0], R17 ;  /* 0x0001c0114a007388 */ /* 0x000fe80000000400 */
[----:B------:R-:W-:Y:S01]  /*10e0*/  STS.U16 [R75+0x200], R18 ;  /* 0x000200124b007388 */ /* 0x000fe20000000400 */
[----:B------:R-:W-:-:S03]  /*10f0*/  LEA.HI.SX32 R13, R12, R12, 0x1b ;  /* 0x0000000c0c0d7211 */ /* 0x000fc600078fdaff */
[----:B------:R-:W-:Y:S04]  /*1100*/  STS.U16 [R76+0x240], R19 ;  /* 0x000240134c007388 */ /* 0x000fe80000000400 */
[----:B------:R-:W-:Y:S04]  /*1110*/  STS.U16 [R77+0x280], R20 ;  /* 0x000280144d007388 */ /* 0x000fe80000000400 */
[----:B------:R-:W-:Y:S04]  /*1120*/  STS.U16 [R78+0x2c0], R21 ;  /* 0x0002c0154e007388 */ /* 0x000fe80000000400 */
[----:B------:R-:W-:Y:S04]  /*1130*/  STS.U16 [R79+0x300], R22 ;  /* 0x000300164f007388 */ /* 0x000fe80000000400 */
[----:B------:R-:W-:Y:S04]  /*1140*/  STS.U16 [R80+0x340], R23 ;  /* 0x0003401750007388 */ /* 0x000fe80000000400 */
[----:B------:R-:W-:Y:S04]  /*1150*/  STS.U16 [R81+0x380], R84 ;  /* 0x0003805451007388 */ /* 0x000fe80000000400 */
[----:B------:R0:W-:Y:S02]  /*1160*/  STS.U16 [R82+0x3c0], R83 ;  /* 0x0003c05352007388 */ /* 0x0001e40000000400 */
[----:B0-----:R-:W-:Y:S01]  /*1170*/  LEA R83, R13, R72, 0x1 ;  /* 0x000000480d537211 */ /* 0x001fe200078e08ff */
[----:B------:R-:W-:-:S04]  /*1180*/  NOP ;  /* 0x0000000000007918 */ /* 0x000fc80000000000 */
        /* <DEDUP_REMOVED lines=49> */
[----:B--2---:R-:W-:Y:S04]  /*14a0*/  STS.U16 [R65], R86 ;  /* 0x0000005641007388 */ /* 0x004fe80000000400 */
[----:B---3--:R-:W-:Y:S04]  /*14b0*/  STS.U16 [R66+0x40], R85 ;  /* 0x0000405542007388 */ /* 0x008fe80000000400 */
[----:B----4-:R-:W-:Y:S04]  /*14c0*/  STS.U16 [R67+0x80], R88 ;  /* 0x0000805843007388 */ /* 0x010fe80000000400 */
[----:B------:R-:W-:Y:S04]  /*14d0*/  STS.U16 [R68+0xc0], R87 ;  /* 0x0000c05744007388 */ /* 0x000fe80000000400 */
        /* <DEDUP_REMOVED lines=39> */
[--C-:B------:R-:W-:Y:S01]  /*1750*/  FADD.FTZ R90, R105, R26.reuse ;  /* 0x0000001a695a7221 */ /* 0x100fe20000010000 */
        /* <DEDUP_REMOVED lines=45> */
.L_x_4089:
[----:B------:R-:W-:Y:S05]  /*1a30*/  BSYNC B0 ;  /* 0x0000000000007941 */ /* 0x000fea0003800000 */
.L_x_4088:
        /* <DEDUP_REMOVED lines=36> */
.L_x_4091:
[----:B------:R-:W-:Y:S05]  /*1c80*/  BSYNC B0 ;  /* 0x0000000000007941 */ /* 0x000fea0003800000 */
.L_x_4090:
        /* <DEDUP_REMOVED lines=38> */
.L_x_4093:
[----:B------:R-:W-:Y:S05]  /*1ef0*/  BSYNC B0 ;  /* 0x0000000000007941 */ /* 0x000fea0003800000 */
.L_x_4092:
        /* <DEDUP_REMOVED lines=36> */
.L_x_4095:
[----:B------:R-:W-:Y:S05]  /*2140*/  BSYNC B0 ;  /* 0x0000000000007941 */ /* 0x000fea0003800000 */
.L_x_4094:
        /* <DEDUP_REMOVED lines=38> */
.L_x_4097:
[----:B------:R-:W-:Y:S05]  /*23b0*/  BSYNC B0 ;  /* 0x0000000000007941 */ /* 0x000fea0003800000 */
.L_x_4096:
        /* <DEDUP_REMOVED lines=36> */
.L_x_4099:
[----:B------:R-:W-:Y:S05]  /*2600*/  BSYNC B0 ;  /* 0x0000000000007941 */ /* 0x000fea0003800000 */
.L_x_4098:
        /* <DEDUP_REMOVED lines=38> */
.L_x_4101:
[----:B------:R-:W-:Y:S05]  /*2870*/  BSYNC B0 ;  /* 0x0000000000007941 */ /* 0x000fea0003800000 */
.L_x_4100:
        /* <DEDUP_REMOVED lines=37> */
.L_x_4103:
[----:B------:R-:W-:Y:S05]  /*2ad0*/  BSYNC B0 ;  /* 0x0000000000007941 */ /* 0x000fea0003800000 */
.L_x_4102:
        /* <DEDUP_REMOVED lines=42> */
.L_x_4105:
[----:B------:R-:W-:Y:S05]  /*2d80*/  BSYNC B0 ;  /* 0x0000000000007941 */ /* 0x000fea0003800000 */
.L_x_4104:
        /* <DEDUP_REMOVED lines=40> */
.L_x_4107:
[----:B------:R-:W-:Y:S05]  /*3010*/  BSYNC B0 ;  /* 0x0000000000007941 */ /* 0x000fea0003800000 */
.L_x_4106:
        /* <DEDUP_REMOVED lines=46> */
.L_x_4109:
[----:B------:R-:W-:Y:S05]  /*3300*/  BSYNC B0 ;  /* 0x0000000000007941 */ /* 0x000fea0003800000 */
.L_x_4108:
        /* <DEDUP_REMOVED lines=33> */
.L_x_4111:
[----:B------:R-:W-:Y:S05]  /*3520*/  BSYNC B0 ;  /* 0x0000000000007941 */ /* 0x000fea0003800000 */
.L_x_4110:
        /* <DEDUP_REMOVED lines=33> */
.L_x_4113:
[----:B------:R-:W-:Y:S05]  /*3740*/  BSYNC B0 ;  /* 0x0000000000007941 */ /* 0x000fea0003800000 */
.L_x_4112:
        /* <DEDUP_REMOVED lines=33> */
.L_x_4115:
[----:B------:R-:W-:Y:S05]  /*3960*/  BSYNC B0 ;  /* 0x0000000000007941 */ /* 0x000fea0003800000 */
.L_x_4114:
        /* <DEDUP_REMOVED lines=33> */
.L_x_4117:
[----:B------:R-:W-:Y:S05]  /*3b80*/  BSYNC B0 ;  /* 0x0000000000007941 */ /* 0x000fea0003800000 */
.L_x_4116:
        /* <DEDUP_REMOVED lines=33> */
.L_x_4119:
[----:B------:R-:W-:Y:S05]  /*3da0*/  BSYNC B0 ;  /* 0x0000000000007941 */ /* 0x000fea0003800000 */
.L_x_4118:
        /* <DEDUP_REMOVED lines=38> */
[----:B------:R-:W-:Y:S01]  /*4010*/  ISETP.GE.AND P1, PT, R10, R69, PT ;  /* 0x000000450a00720c */ /* 0x000fe20003f26270 */
[----:B------:R-:W-:Y:S01]  /*4020*/  FMUL.FTZ R106, R106, R97 ;  /* 0x000000616a6a7220 */ /* 0x000fe20000410000 */
[----:B------:R-:W-:Y:S01]  /*4030*/  ISETP.EQ.OR P0, PT, R31, RZ, P0 ;  /* 0x000000ff1f00720c */ /* 0x000fe20000702670 */
[----:B------:R-:W-:Y:S01]  /*4040*/  FMUL.FTZ R133, R134, R95 ;  /* 0x0000005f86857220 */ /* 0x000fe20000410000 */
[----:B------:R-:W-:Y:S01]  /*4050*/  MOV R135, R69 ;  /* 0x0000004500877202 */ /* 0x000fe20000000f00 */
[----:B------:R-:W-:Y:S01]  /*4060*/  ULDC UR6, c[0x0][0x21c] ;  /* 0x0000870000067ab9 */ /* 0x000fe20000000800 */
[----:B------:R-:W-:Y:S01]  /*4070*/  ULDC.64 UR4, c[0x0][0x238] ;  /* 0x00008e0000047ab9 */ /* 0x000fe20000000a00 */
[----:B------:R-:W3:Y:S01]  /*4080*/  LDC.64 R14, c[0x0][0x2e0] ;  /* 0x0000b800ff0e7b82 */ /* 0x000ee20000000a00 */
[----:B------:R-:W-:Y:S01]  /*4090*/  ULDC.64 UR8, c[0x0][0x250] ;  /* 0x0000940000087ab9 */ /* 0x000fe20000000a00 */
[----:B------:R-:W-:-:S06]  /*40a0*/  ULDC.64 UR14, c[0x0][0x270] ;  /* 0x00009c00000e7ab9 */ /* 0x000fcc0000000a00 */
[----:B------:R-:W4:Y:S02]  /*40b0*/  LDC.64 R16, c[0x0][0x310] ;  /* 0x0000c400ff107b82 */ /* 0x000f240000000a00 */
.L_x_4123:
[----:B------:R-:W-:Y:S01]  /*40c0*/  SHF.R.S32.HI R144, RZ, 0x1f, R137 ;  /* 0x0000001fff907819 */ /* 0x000fe20000011489 */
[----:B------:R-:W-:Y:S01]  /*40d0*/  IMAD.WIDE.U32 R20, R137, UR8, R10 ;  /* 0x0000000889147c25 */ /* 0x000fe2000f8e000a */
[-C--:B------:R-:W-:Y:S02]  /*40e0*/  ISETP.GE.AND P5, PT, R48, R135.reuse, PT ;  /* 0x000000873000720c */ /* 0x080fe40003fa6270 */
[----:B------:R-:W-:Y:S01]  /*40f0*/  PRMT R69, RZ, 0x7610, R69 ;  /* 0x00007610ff457816 */ /* 0x000fe20000000045 */
[----:B0-----:R-:W-:Y:S01]  /*4100*/  IMAD R18, R144, UR8, RZ ;  /* 0x0000000890127c24 */ /* 0x001fe2000f8e02ff */
[-C--:B------:R-:W-:Y:S02]  /*4110*/  ISETP.GE.AND P4, PT, R49, R135.reuse, PT ;  /* 0x000000873100720c */ /* 0x080fe40003f86270 */
[----:B------:R-:W-:Y:S01]  /*4120*/  ISETP.GE.AND P2, PT, R50, R135, PT ;  /* 0x000000873200720c */ /* 0x000fe20003f46270 */
[----:B------:R-:W-:Y:S01]  /*4130*/  IMAD R19, R137, UR9, R18 ;  /* 0x0000000989137c24 */ /* 0x000fe2000f8e0212 */
[----:B------:R-:W-:-:S02]  /*4140*/  LEA R18, P3, R20, R63, 0x1 ;  /* 0x0000003f14127211 */ /* 0x000fc400078608ff */
[----:B------:R-:W-:Y:S02]  /*4150*/  ISETP.GE.AND P6, PT, R52, R135, PT ;  /* 0x000000873400720c */ /* 0x000fe40003fc6270 */
[----:B------:R-:W-:Y:S02]  /*4160*/  IADD3 R19, R21, R19, RZ ;  /* 0x0000001315137210 */ /* 0x000fe40007ffe0ff */
[----:B------:R-:W-:Y:S02]  /*4170*/  PRMT R28, RZ, 0x7610, R28 ;  /* 0x00007610ff1c7816 */ /* 0x000fe4000000001c */
[----:B------:R-:W-:Y:S02]  /*4180*/  LEA.HI.X R19, R20, R64, R19, 0x1, P3 ;  /* 0x0000004014137211 */ /* 0x000fe400018f0c13 */
[----:B------:R-:W-:Y:S01]  /*4190*/  ISETP.GE.AND P3, PT, R51, R135, PT ;  /* 0x000000873300720c */ /* 0x000fe20003f66270 */
[----:B------:R-:W-:Y:S01]  /*41a0*/  IMAD.MOV.U32 R20, RZ, RZ, R8 ;  /* 0x000000ffff147224 */ /* 0x000fe200078e0008 */
[----:B------:R-:W-:Y:S01]  /*41b0*/  MOV R21, R33 ;  /* 0x0000002100157202 */ /* 0x000fe20000000f00 */
[----:B------:R-:W3:Y:S01]  /*41c0*/  @!P5 LDG.E.U16 R69, desc[UR10][R18.64+0x40] ;  /* 0x0000400a1245d981 */ /* 0x000ee2000c1e1500 */
[----:B------:R-:W-:Y:S01]  /*41d0*/  ISETP.GE.AND P5, PT, R53, R135, PT ;  /* 0x000000873500720c */ /* 0x000fe20003fa6270 */
[----:B------:R-:W-:Y:S01]  /*41e0*/  IMAD R134, R144, UR4, RZ ;  /* 0x0000000490867c24 */ /* 0x000fe2000f8e02ff */
[----:B------:R-:W-:Y:S01]  /*41f0*/  PRMT R139, RZ, 0x7610, R139 ;  /* 0x00007610ff8b7816 */ /* 0x000fe2000000008b */
[C---:B------:R-:W-:Y:S01]  /*4200*/  IMAD.WIDE.U32 R22, R137.reuse, UR4, R20 ;  /* 0x0000000489167c25 */ /* 0x040fe2000f8e0014 */
[----:B------:R-:W-:Y:S01]  /*4210*/  PRMT R141, RZ, 0x7610, R141 ;  /* 0x00007610ff8d7816 */ /* 0x000fe2000000008d */
[----:B------:R-:W4:Y:S02]  /*4220*/  @!P4 LDG.E.U16 R28, desc[UR10][R18.64+0x80] ;  /* 0x0000800a121cc981 */ /* 0x000f24000c1e1500 */
[--C-:B------:R-:W-:Y:S01]  /*4230*/  IMAD R21, R137, UR5, R134.reuse ;  /* 0x0000000589157c24 */ /* 0x100fe2000f8e0286 */
[----:B------:R-:W-:Y:S01]  /*4240*/  PRMT R134, RZ, 0x7610, R134 ;  /* 0x00007610ff867816 */ /* 0x000fe20000000086 */
[----:B------:R-:W4:Y:S01]  /*4250*/  @!P2 LDG.E.U16 R139, desc[UR10][R18.64+0xc0] ;  /* 0x0000c00a128ba981 */ /* 0x000f22000c1e1500 */
[----:B------:R-:W-:-:S02]  /*4260*/  PRMT R72, RZ, 0x7610, R72 ;  /* 0x00007610ff487816 */ /* 0x000fc40000000048 */
[-C--:B------:R-:W-:Y:S01]  /*4270*/  ISETP.GE.AND P4, PT, R54, R135.reuse, PT ;  /* 0x000000873600720c */ /* 0x080fe20003f86270 */
[----:B------:R-:W4:Y:S01]  /*4280*/  @!P3 LDG.E.U16 R141, desc[UR10][R18.64+0x100] ;  /* 0x0001000a128db981 */ /* 0x000f22000c1e1500 */
[-C--:B------:R-:W-:Y:S02]  /*4290*/  ISETP.GE.AND P2, PT, R55, R135.reuse, PT ;  /* 0x000000873700720c */ /* 0x080fe40003f46270 */
[-C--:B------:R-:W-:Y:S01]  /*42a0*/  ISETP.GE.AND P3, PT, R56, R135.reuse, PT ;  /* 0x000000873800720c */ /* 0x080fe20003f66270 */
[----:B------:R-:W4:Y:S01]  /*42b0*/  @!P5 LDG.E.U16 R134, desc[UR10][R18.64+0x180] ;  /* 0x0001800a1286d981 */ /* 0x000f22000c1e1500 */
[----:B------:R-:W-:Y:S02]  /*42c0*/  ISETP.GE.AND P5, PT, R57, R135, PT ;  /* 0x000000873900720c */ /* 0x000fe40003fa6270 */
[----:B------:R-:W-:Y:S01]  /*42d0*/  IADD3 R21, R23, R21, RZ ;  /* 0x0000001517157210 */ /* 0x000fe20007ffe0ff */
[----:B------:R-:W4:Y:S01]  /*42e0*/  @!P6 LDG.E.U16 R72, desc[UR10][R18.64+0x140] ;  /* 0x0001400a1248e981 */ /* 0x000f22000c1e1500 */
[----:B--2---:R-:W-:-:S02]  /*42f0*/  LEA R20, P6, R22, R12, 0x2 ;  /* 0x0000000c16147211 */ /* 0x004fc400078c10ff */
[----:B------:R-:W-:Y:S02]  /*4300*/  PRMT R23, RZ, 0x7610, R23 ;  /* 0x00007610ff177816 */ /* 0x000fe40000000017 */
[----:B------:R-:W-:Y:S02]  /*4310*/  PRMT R136, RZ, 0x7610, R136 ;  /* 0x00007610ff887816 */ /* 0x000fe40000000088 */
[----:B------:R-:W-:Y:S02]  /*4320*/  LEA.HI.X R21, R22, R13, R21, 0x2, P6 ;  /* 0x0000000d16157211 */ /* 0x000fe400030f1415 */
[----:B------:R-:W-:Y:S01]  /*4330*/  PRMT R143, RZ, 0x7610, R143 ;  /* 0x00007610ff8f7816 */ /* 0x000fe2000000008f */
[----:B------:R-:W2:Y:S01]  /*4340*/  @!P4 LDG.E.U16 R23, desc[UR10][R18.64+0x1c0] ;  /* 0x0001c00a1217c981 */ /* 0x000ea2000c1e1500 */
[----:B------:R-:W-:Y:S02]  /*4350*/  PRMT R22, RZ, 0x7610, R22 ;  /* 0x00007610ff167816 */ /* 0x000fe40000000016 */
[----:B------:R-:W-:Y:S01]  /*4360*/  PRMT R138, RZ, 0x7610, R138 ;  /* 0x00007610ff8a7816 */ /* 0x000fe2000000008a */
[----:B------:R-:W2:Y:S01]  /*4370*/  @!P2 LDG.E.U16 R136, desc[UR10][R18.64+0x200] ;  /* 0x0002000a1288a981 */ /* 0x000ea2000c1e1500 */
[----:B------:R-:W-:-:S02]  /*4380*/  ISETP.GE.AND P4, PT, R58, R135, PT ;  /* 0x000000873a00720c */ /* 0x000fc40003f86270 */
[-C--:B------:R-:W-:Y:S01]  /*4390*/  ISETP.GE.AND P2, PT, R59, R135.reuse, PT ;  /* 0x000000873b00720c */ /* 0x080fe20003f46270 */
[----:B------:R-:W2:Y:S01]  /*43a0*/  @!P3 LDG.E.U16 R143, desc[UR10][R18.64+0x240] ;  /* 0x0002400a128fb981 */ /* 0x000ea2000c1e1500 */
[----:B------:R-:W-:-:S03]  /*43b0*/  ISETP.GE.AND P3, PT, R60, R135, PT ;  /* 0x000000873c00720c */ /* 0x000fc60003f66270 */
[----:B------:R-:W3:Y:S01]  /*43c0*/  @!P1 LDG.E.U16 R22, desc[UR10][R18.64] ;  /* 0x0000000a12169981 */ /* 0x000ee2000c1e1500 */
[----:B------:R-:W-:-:S03]  /*43d0*/  ISETP.GE.AND P6, PT, R62, R135, PT ;  /* 0x000000873e00720c */ /* 0x000fc60003fc6270 */
[----:B------:R-:W2:Y:S01]  /*43e0*/  @!P5 LDG.E.U16 R138, desc[UR10][R18.64+0x280] ;  /* 0x0002800a128ad981 */ /* 0x000ea2000c1e1500 */
[----:B------:R-:W-:Y:S02]  /*43f0*/  ISETP.GE.AND P5, PT, R61, R135, PT ;  /* 0x000000873d00720c */ /* 0x000fe40003fa6270 */
[----:B------:R-:W-:Y:S01]  /*4400*/  PRMT R145, RZ, 0x7610, R145 ;  /* 0x00007610ff917816 */ /* 0x000fe20000000091 */
[----:B------:R0:W2:Y:S01]  /*4410*/  LDG.E R20, desc[UR10][R20.64] ;  /* 0x0000000a14147981 */ /* 0x0000a2000c1e1900 */
        /* <DEDUP_REMOVED lines=8> */
[----:B------:R1:W2:Y:S01]  /*44a0*/  @!P6 LDG.E.U16 R149, desc[UR10][R18.64+0x3c0] ;  /* 0x0003c00a1295e981 */ /* 0x0002a2000c1e1500 */
[----:B------:R-:W-:-:S04]  /*44b0*/  IMAD R144, R144, UR14, RZ ;  /* 0x0000000e90907c24 */ /* 0x000fc8000f8e02ff */
[----:B0-----:R-:W-:Y:S01]  /*44c0*/  IMAD R21, R137, UR15, R144 ;  /* 0x0000000f89157c24 */ /* 0x001fe2000f8e0290 */
[----:B-1----:R-:W-:Y:S01]  /*44d0*/  MOV R19, R35 ;  /* 0x0000002300137202 */ /* 0x002fe20000000f00 */
[----:B---3--:R-:W-:Y:S04]  /*44e0*/  STS.U16 [R65], R22 ;  /* 0x0000001641007388 */ /* 0x008fe80000000400 */
[----:B------:R-:W-:Y:S04]  /*44f0*/  STS.U16 [R66+0x40], R69 ;  /* 0x0000404542007388 */ /* 0x000fe80000000400 */
[----:B----4-:R0:W-:Y:S04]  /*4500*/  STS.U16 [R67+0x80], R28 ;  /* 0x0000801c43007388 */ /* 0x0101e80000000400 */
[----:B------:R1:W-:Y:S04]  /*4510*/  STS.U16 [R68+0xc0], R139 ;  /* 0x0000c08b44007388 */ /* 0x0003e80000000400 */
[----:B------:R-:W-:Y:S04]  /*4520*/  STS.U16 [R70+0x100], R141 ;  /* 0x0001008d46007388 */ /* 0x000fe80000000400 */
[----:B------:R-:W-:Y:S04]  /*4530*/  STS.U16 [R71+0x140], R72 ;  /* 0x0001404847007388 */ /* 0x000fe80000000400 */
[----:B------:R-:W-:Y:S04]  /*4540*/  STS.U16 [R73+0x180], R134 ;  /* 0x0001808649007388 */ /* 0x000fe80000000400 */
[----:B--2---:R-:W-:Y:S04]  /*4550*/  STS.U16 [R74+0x1c0], R23 ;  /* 0x0001c0174a007388 */ /* 0x004fe80000000400 */
[----:B------:R-:W-:Y:S04]  /*4560*/  STS.U16 [R75+0x200], R136 ;  /* 0x000200884b007388 */ /* 0x000fe80000000400 */
[----:B------:R2:W-:Y:S04]  /*4570*/  STS.U16 [R76+0x240], R143 ;  /* 0x0002408f4c007388 */ /* 0x0005e80000000400 */
[----:B------:R-:W-:Y:S04]  /*4580*/  STS.U16 [R77+0x280], R138 ;  /* 0x0002808a4d007388 */ /* 0x000fe80000000400 */
[----:B------:R-:W-:Y:S04]  /*4590*/  STS.U16 [R78+0x2c0], R145 ;  /* 0x0002c0914e007388 */ /* 0x000fe80000000400 */
[----:B------:R-:W-:Y:S04]  /*45a0*/  STS.U16 [R79+0x300], R140 ;  /* 0x0003008c4f007388 */ /* 0x000fe80000000400 */
[----:B------:R-:W-:Y:S04]  /*45b0*/  STS.U16 [R80+0x340], R147 ;  /* 0x0003409350007388 */ /* 0x000fe80000000400 */
[----:B------:R3:W-:Y:S04]  /*45c0*/  STS.U16 [R81+0x380], R142 ;  /* 0x0003808e51007388 */ /* 0x0007e80000000400 */
[----:B------:R-:W-:Y:S01]  /*45d0*/  STS.U16 [R82+0x3c0], R149 ;  /* 0x0003c09552007388 */ /* 0x000fe20000000400 */
[----:B------:R-:W-:-:S03]  /*45e0*/  NOP ;  /* 0x0000000000007918 */ /* 0x000fc60000000000 */
[----:B------:R-:W4:Y:S01]  /*45f0*/  LDS.U16 R23, [R83] ;  /* 0x0000000053177984 */ /* 0x000f220000000400 */
[----:B0-----:R-:W0:Y:S03]  /*4600*/  S2R R28, SR_TID.X ;  /* 0x00000000001c7919 */ /* 0x001e260000002100 */
[----:B------:R-:W4:Y:S01]  /*4610*/  LDS.U16 R22, [R83+0x2] ;  /* 0x0000020053167984 */ /* 0x000f220000000400 */
[----:B------:R-:W-:-:S03]  /*4620*/  FMUL.FTZ R152, R20, 1.4426950216293334961 ;  /* 0x3fb8aa3b14987820 */ /* 0x000fc60000410000 */
[----:B------:R-:W4:Y:S01]  /*4630*/  LDS.U16 R138, [R83+0x4] ;  /* 0x00000400538a7984 */ /* 0x000f220000000400 */
[C---:B------:R-:W-:Y:S01]  /*4640*/  FMUL.FTZ R18, R152.reuse, R89 ;  /* 0x0000005998127220 */ /* 0x040fe20000410000 */
[----:B------:R-:W-:Y:S02]  /*4650*/  IMAD R69, R31, -0x200, R130 ;  /* 0xfffffe001f457824 */ /* 0x000fe400078e0282 */
[----:B------:R-:W-:Y:S01]  /*4660*/  LDS.U16 R72, [R83+0x6] ;  /* 0x0000060053487984 */ /* 0x000fe20000000400 */
[----:B-1----:R1:W-:Y:S01]  /*4670*/  MUFU.EX2 R139, R18 ;  /* 0x00000012008b7308 */ /* 0x0023e20000000800 */
[----:B------:R-:W-:Y:S02]  /*4680*/  FMUL.FTZ R20, R152, R90 ;  /* 0x0000005a98147220 */ /* 0x000fe40000410000 */
[----:B------:R-:W-:Y:S01]  /*4690*/  LDS.U16 R146, [R83+0xc] ;  /* 0x00000c0053927984 */ /* 0x000fe20000000400 */
[----:B-1----:R-:W-:-:S04]  /*46a0*/  MOV R18, R6 ;  /* 0x0000000600127202 */ /* 0x002fc80000000f00 */
[----:B--2---:R1:W2:Y:S01]  /*46b0*/  MUFU.EX2 R143, R20 ;  /* 0x00000014008f7308 */ /* 0x0042a20000000800 */
[----:B------:R-:W-:-:S04]  /*46c0*/  IMAD.WIDE.U32 R18, R137, UR14, R18 ;  /* 0x0000000e89127c25 */ /* 0x000fc8000f8e0012 */
[----:B------:R-:W-:Y:S01]  /*46d0*/  FMUL.FTZ R134, R152, R84 ;  /* 0x0000005498867220 */ /* 0x000fe20000410000 */
[----:B-1----:R-:W-:Y:S02]  /*46e0*/  LEA R20, P2, R18, R14, 0x2 ;  /* 0x0000000e12147211 */ /* 0x002fe400078410ff */
[----:B------:R-:W-:Y:S01]  /*46f0*/  IADD3 R21, R19, R21, RZ ;  /* 0x0000001513157210 */ /* 0x000fe20007ffe0ff */
[----:B0-----:R-:W-:Y:S01]  /*4700*/  IMAD.SHL.U32 R144, R28, 0x10, RZ ;  /* 0x000000101c907824 */ /* 0x001fe200078e00ff */
[----:B---3--:R0:W1:Y:S01]  /*4710*/  MUFU.EX2 R142, R134 ;  /* 0x00000086008e7308 */ /* 0x0080620000000800 */
[----:B------:R-:W-:Y:S01]  /*4720*/  FMUL.FTZ R136, R152, R85 ;  /* 0x0000005598887220 */ /* 0x000fe20000410000 */
[----:B------:R-:W-:Y:S01]  /*4730*/  LEA.HI.X R21, R18, R15, R21, 0x2, P2 ;  /* 0x0000000f12157211 */ /* 0x000fe200010f1415 */
[----:B----4-:R-:W-:Y:S01]  /*4740*/  HADD2.F32 R23, -RZ, R23.H0_H0 ;  /* 0x20000017ff177230 */ /* 0x010fe20000004100 */
[----:B------:R-:W3:Y:S01]  /*4750*/  LDS.U16 R18, [R83+0xa] ;  /* 0x00000a0053127984 */ /* 0x000ee20000000400 */
[----:B------:R-:W-:-:S03]  /*4760*/  FMUL.FTZ R141, R152, R87 ;  /* 0x00000057988d7220 */ /* 0x000fc60000410000 */
[----:B------:R-:W-:Y:S01]  /*4770*/  LDS.U16 R19, [R83+0x8] ;  /* 0x0000080053137984 */ /* 0x000fe20000000400 */
[----:B0-----:R-:W-:Y:S01]  /*4780*/  IADD3 R134, R144, 0x5, RZ ;  /* 0x0000000590867810 */ /* 0x001fe20007ffe0ff */
[----:B------:R0:W4:Y:S03]  /*4790*/  MUFU.EX2 R145, R136 ;  /* 0x0000008800917308 */ /* 0x0001260000000800 */
[----:B------:R-:W-:Y:S02]  /*47a0*/  ISETP.GE.U32.AND P6, PT, R134, R69, PT ;  /* 0x000000458600720c */ /* 0x000fe40003fc6070 */
[----:B------:R2:W5:Y:S01]  /*47b0*/  LDG.E R134, desc[UR10][R20.64] ;  /* 0x0000000a14867981 */ /* 0x000562000c1e1900 */
[----:B0-----:R-:W-:-:S03]  /*47c0*/  FMUL.FTZ R136, R104, R23 ;  /* 0x0000001768887220 */ /* 0x001fc60000410000 */
[----:B------:R-:W0:Y:S01]  /*47d0*/  LDS.U16 R23, [R83+0xe] ;  /* 0x00000e0053177984 */ /* 0x000e220000000400 */
[----:B--2---:R-:W-:Y:S01]  /*47e0*/  HADD2.F32 R21, -RZ, R22.H0_H0 ;  /* 0x20000016ff157230 */ /* 0x004fe20000004100 */
[----:B------:R2:W-:Y:S01]  /*47f0*/  MUFU.EX2 R148, R141 ;  /* 0x0000008d00947308 */ /* 0x0005e20000000800 */
[----:B------:R-:W-:Y:S01]  /*4800*/  FMUL.FTZ R140, R152, R86 ;  /* 0x00000056988c7220 */ /* 0x000fe20000410000 */
[----:B------:R-:W-:Y:S02]  /*4810*/  HADD2.F32 R20, -RZ, R138.H0_H0 ;  /* 0x2000008aff147230 */ /* 0x000fe40000004100 */
[----:B--2---:R-:W-:Y:S02]  /*4820*/  FMUL.FTZ R141, R96, R21 ;  /* 0x00000015608d7220 */ /* 0x004fe40000410000 */
[----:B------:R-:W2:Y:S02]  /*4830*/  LDS.U16 R21, [R83+0x10] ;  /* 0x0000100053157984 */ /* 0x000ea40000000400 */
[----:B------:R1:W4:Y:S02]  /*4840*/  MUFU.EX2 R147, R140 ;  /* 0x0000008c00937308 */ /* 0x0003240000000800 */
[----:B-1----:R-:W-:-:S02]  /*4850*/  FMUL.FTZ R140, R101, R20 ;  /* 0x00000014658c7220 */ /* 0x002fc40000410000 */
[----:B------:R-:W1:Y:S01]  /*4860*/  LDS.U16 R20, [R83+0x12] ;  /* 0x0000120053147984 */ /* 0x000e620000000400 */
[----:B------:R-:W-:Y:S01]  /*4870*/  ISETP.GE.U32.AND P5, PT, R32, R69, PT ;  /* 0x000000452000720c */ /* 0x000fe20003fa6070 */
[----:B---3--:R-:W-:Y:S02]  /*4880*/  HADD2.F32 R18, -RZ, R18.H0_H0 ;  /* 0x20000012ff127230 */ /* 0x008fe40000004100 */
[C---:B------:R-:W-:Y:S01]  /*4890*/  FMUL.FTZ R149, R152.reuse, R92 ;  /* 0x0000005c98957220 */ /* 0x040fe20000410000 */
[----:B------:R-:W-:Y:S01]  /*48a0*/  FSEL R138, R143, 1, !P5 ;  /* 0x3f8000008f8a7808 */ /* 0x000fe20006800000 */
[----:B------:R-:W-:Y:S02]  /*48b0*/  HADD2.F32 R143, -RZ, R72.H0_H0 ;  /* 0x20000048ff8f7230 */ /* 0x000fe40000004100 */
[----:B------:R-:W-:Y:S01]  /*48c0*/  FMUL.FTZ R18, R129, R18 ;  /* 0x0000001281127220 */ /* 0x000fe20000410000 */
[----:B------:R-:W-:Y:S01]  /*48d0*/  FMUL.FTZ R22, R152, R91 ;  /* 0x0000005b98167220 */ /* 0x000fe20000410000 */
[----:B------:R3:W1:Y:S01]  /*48e0*/  MUFU.EX2 R154, R149 ;  /* 0x00000095009a7308 */ /* 0x0006620000000800 */
[----:B------:R-:W-:Y:S01]  /*48f0*/  ISETP.GE.U32.AND P2, PT, R34, R69, PT ;  /* 0x000000452200720c */ /* 0x000fe20003f46070 */
[----:B------:R-:W-:Y:S01]  /*4900*/  FMUL.FTZ R72, R100, R143 ;  /* 0x0000008f64487220 */ /* 0x000fe20000410000 */
[----:B------:R-:W-:Y:S01]  /*4910*/  ISETP.GE.U32.AND P4, PT, R36, R69, PT ;  /* 0x000000452400720c */ /* 0x000fe20003f86070 */
[----:B------:R-:W-:Y:S01]  /*4920*/  FMUL.FTZ R150, R152, R93 ;  /* 0x0000005d98967220 */ /* 0x000fe20000410000 */
[----:B------:R-:W-:Y:S01]  /*4930*/  FSEL R143, R142, 1, !P2 ;  /* 0x3f8000008e8f7808 */ /* 0x000fe20005000000 */
[----:B---3--:R-:W-:Y:S01]  /*4940*/  HADD2.F32 R149, -RZ, R146.H0_H0 ;  /* 0x20000092ff957230 */ /* 0x008fe20000004100 */
[----:B------:R-:W-:Y:S01]  /*4950*/  FSEL R146, R18, RZ, !P6 ;  /* 0x000000ff12927208 */ /* 0x000fe20007000000 */
[----:B------:R3:W-:Y:S01]  /*4960*/  MUFU.EX2 R153, R22 ;  /* 0x0000001600997308 */ /* 0x0007e20000000800 */
[----:B0-----:R-:W-:Y:S01]  /*4970*/  HADD2.F32 R18, -RZ, R23.H0_H0 ;  /* 0x20000017ff127230 */ /* 0x001fe20000004100 */
[----:B------:R-:W-:Y:S01]  /*4980*/  FSEL R142, R72, RZ, !P4 ;  /* 0x000000ff488e7208 */ /* 0x000fe20006000000 */
[----:B---3--:R-:W-:-:S02]  /*4990*/  HADD2.F32 R22, -RZ, R19.H0_H0 ;  /* 0x20000013ff167230 */ /* 0x008fc40000004100 */
[----:B------:R-:W0:Y:S03]  /*49a0*/  LDS.U16 R19, [R83+0x14] ;  /* 0x0000140053137984 */ /* 0x000e260000000400 */
[----:B------:R3:W-:Y:S01]  /*49b0*/  MUFU.EX2 R72, R150 ;  /* 0x0000009600487308 */ /* 0x0007e20000000800 */
[----:B------:R-:W-:Y:S01]  /*49c0*/  ISETP.GE.U32.AND P3, PT, R144, R69, PT ;  /* 0x000000459000720c */ /* 0x000fe20003f66070 */
[C---:B------:R-:W-:Y:S01]  /*49d0*/  FMUL.FTZ R23, R152.reuse, R102 ;  /* 0x0000006698177220 */ /* 0x040fe20000410000 */
[----:B------:R-:W-:Y:S01]  /*49e0*/  FMUL.FTZ R144, R152, R88 ;  /* 0x0000005898907220 */ /* 0x000fe20000410000 */
[----:B---3--:R-:W-:Y:S01]  /*49f0*/  FMUL.FTZ R150, R131, R18 ;  /* 0x0000001283967220 */ /* 0x008fe20000410000 */
[----:B--2---:R-:W-:Y:S01]  /*4a00*/  HADD2.F32 R18, -RZ, R21.H0_H0 ;  /* 0x20000015ff127230 */ /* 0x004fe20000004100 */
[----:B------:R-:W-:Y:S01]  /*4a10*/  FSEL R136, R136, RZ, !P3 ;  /* 0x000000ff88887208 */ /* 0x000fe20005800000 */
[----:B------:R-:W-:Y:S01]  /*4a20*/  FMUL.FTZ R22, R127, R22 ;  /* 0x000000167f167220 */ /* 0x000fe20000410000 */
[----:B------:R-:W-:-:S02]  /*4a30*/  FSEL R139, R139, 1, !P3 ;  /* 0x3f8000008b8b7808 */ /* 0x000fc40005800000 */
[----:B----4-:R-:W-:Y:S01]  /*4a40*/  FSEL R145, R145, 1, !P4 ;  /* 0x3f80000091917808 */ /* 0x010fe20006000000 */
[----:B------:R-:W-:Y:S01]  /*4a50*/  FMUL.FTZ R21, R125, R18 ;  /* 0x000000127d157220 */ /* 0x000fe20000410000 */
[-C--:B------:R-:W-:Y:S01]  /*4a60*/  ISETP.GE.U32.AND P3, PT, R37, R69.reuse, PT ;  /* 0x000000452500720c */ /* 0x080fe20003f66070 */
[----:B------:R1:W-:Y:S01]  /*4a70*/  MUFU.EX2 R156, R23 ;  /* 0x00000017009c7308 */ /* 0x0003e20000000800 */
[-C--:B------:R-:W-:Y:S01]  /*4a80*/  ISETP.GE.U32.AND P4, PT, R40, R69.reuse, PT ;  /* 0x000000452800720c */ /* 0x080fe20003f86070 */
[----:B------:R-:W2:Y:S01]  /*4a90*/  LDS.U16 R18, [R83+0x16] ;  /* 0x0000160053127984 */ /* 0x000ea20000000400 */
[----:B------:R-:W-:Y:S02]  /*4aa0*/  FSEL R141, R141, RZ, !P5 ;  /* 0x000000ff8d8d7208 */ /* 0x000fe40006800000 */
[----:B------:R-:W-:Y:S02]  /*4ab0*/  FSEL R159, R21, RZ, !P4 ;  /* 0x000000ff159f7208 */ /* 0x000fe40006000000 */
[----:B------:R-:W3:Y:S01]  /*4ac0*/  LDS.U16 R21, [R83+0x18] ;  /* 0x0000180053157984 */ /* 0x000ee20000000400 */
[----:B------:R4:W0:Y:S01]  /*4ad0*/  MUFU.EX2 R151, R144 ;  /* 0x0000009000977308 */ /* 0x0008220000000800 */
[----:B-1----:R-:W-:Y:S01]  /*4ae0*/  HADD2.F32 R23, -RZ, R20.H0_H0 ;  /* 0x20000014ff177230 */ /* 0x002fe20000004100 */
[----:B------:R-:W-:Y:S01]  /*4af0*/  ISETP.GE.U32.AND P5, PT, R38, R69, PT ;  /* 0x000000452600720c */ /* 0x000fe20003fa6070 */
[----:B------:R-:W1:Y:S01]  /*4b00*/  LDS.U16 R20, [R83+0x1a] ;  /* 0x00001a0053147984 */ /* 0x000e620000000400 */
[----:B------:R-:W-:-:S02]  /*4b10*/  FSEL R147, R147, 1, !P3 ;  /* 0x3f80000093937808 */ /* 0x000fc40005800000 */
[----:B------:R-:W-:Y:S01]  /*4b20*/  FMUL.FTZ R23, R132, R23 ;  /* 0x0000001784177220 */ /* 0x000fe20000410000 */
[----:B----4-:R-:W-:Y:S01]  /*4b30*/  FSEL R144, R22, RZ, !P3 ;  /* 0x000000ff16907208 */ /* 0x010fe20005800000 */
[----:B------:R-:W-:Y:S01]  /*4b40*/  FMUL.FTZ R22, R126, R149 ;  /* 0x000000957e167220 */ /* 0x000fe20000410000 */
[----:B------:R-:W-:Y:S02]  /*4b50*/  ISETP.GE.U32.AND P3, PT, R41, R69, PT ;  /* 0x000000452900720c */ /* 0x000fe40003f66070 */
[----:B------:R-:W-:Y:S02]  /*4b60*/  FSEL R149, R148, 1, !P6 ;  /* 0x3f80000094957808 */ /* 0x000fe40007000000 */
[----:B------:R-:W-:Y:S01]  /*4b70*/  FSEL R148, R22, RZ, !P5 ;  /* 0x000000ff16947208 */ /* 0x000fe20006800000 */
[----:B------:R-:W-:Y:S01]  /*4b80*/  FMUL.FTZ R22, R152, R103 ;  /* 0x0000006798167220 */ /* 0x000fe20000410000 */
[----:B------:R-:W-:Y:S02]  /*4b90*/  FSEL R161, R23, RZ, !P3 ;  /* 0x000000ff17a17208 */ /* 0x000fe40005800000 */
[----:B------:R-:W4:Y:S01]  /*4ba0*/  LDS.U16 R23, [R83+0x1c] ;  /* 0x00001c0053177984 */ /* 0x000f220000000400 */
[----:B------:R-:W-:Y:S01]  /*4bb0*/  FSEL R140, R140, RZ, !P2 ;  /* 0x000000ff8c8c7208 */ /* 0x000fe20005000000 */
[----:B------:R0:W-:Y:S01]  /*4bc0*/  MUFU.EX2 R157, R22 ;  /* 0x00000016009d7308 */ /* 0x0001e20000000800 */
[----:B------:R-:W-:Y:S01]  /*4bd0*/  FSEL R162, R154, 1, !P4 ;  /* 0x3f8000009aa27808 */ /* 0x000fe20006000000 */
[-C--:B------:R-:W-:Y:S01]  /*4be0*/  FFMA.FTZ R154, R136, R138.reuse, R141 ;  /* 0x0000008a889a7223 */ /* 0x080fe2000001008d */
[----:B------:R-:W-:-:S03]  /*4bf0*/  FMUL.FTZ R160, R139, R138 ;  /* 0x0000008a8ba07220 */ /* 0x000fc60000410000 */
[C---:B------:R-:W-:Y:S01]  /*4c00*/  FFMA.FTZ R154, R143.reuse, R154, R140 ;  /* 0x0000009a8f9a7223 */ /* 0x040fe2000001008c */
[----:B0-----:R-:W0:Y:S01]  /*4c10*/  LDS.U16 R22, [R83+0x1e] ;  /* 0x00001e0053167984 */ /* 0x001e220000000400 */
[----:B------:R-:W-:Y:S01]  /*4c20*/  FMUL.FTZ R160, R143, R160 ;  /* 0x000000a08fa07220 */ /* 0x000fe20000410000 */
[----:B------:R-:W-:Y:S01]  /*4c30*/  FMUL.FTZ R155, R152, R99 ;  /* 0x00000063989b7220 */ /* 0x000fe20000410000 */
[C---:B------:R-:W-:Y:S02]  /*4c40*/  FFMA.FTZ R154, R145.reuse, R154, R142 ;  /* 0x0000009a919a7223 */ /* 0x040fe4000001008e */
[----:B------:R-:W-:Y:S02]  /*4c50*/  FMUL.FTZ R160, R145, R160 ;  /* 0x000000a091a07220 */ /* 0x000fe40000410000 */
[C---:B------:R-:W-:Y:S01]  /*4c60*/  FFMA.FTZ R154, R147.reuse, R154, R144 ;  /* 0x0000009a939a7223 */ /* 0x040fe20000010090 */
[----:B------:R-:W1:Y:S01]  /*4c70*/  MUFU.EX2 R155, R155 ;  /* 0x0000009b009b7308 */ /* 0x000e620000000800 */
[----:B------:R-:W-:Y:S01]  /*4c80*/  FMUL.FTZ R160, R147, R160 ;  /* 0x000000a093a07220 */ /* 0x000fe20000410000 */
[----:B------:R-:W-:Y:S01]  /*4c90*/  HADD2.F32 R19, -RZ, R19.H0_H0 ;  /* 0x20000013ff137230 */ /* 0x000fe20000004100 */
[----:B------:R-:W-:Y:S01]  /*4ca0*/  ISETP.GE.U32.AND P2, PT, R39, R69, PT ;  /* 0x000000452700720c */ /* 0x000fe20003f46070 */
[----:B------:R-:W-:Y:S01]  /*4cb0*/  FFMA.FTZ R154, R149, R154, R146 ;  /* 0x0000009a959a7223 */ /* 0x000fe20000010092 */
[----:B------:R-:W-:Y:S01]  /*4cc0*/  FSEL R151, R151, 1, !P5 ;  /* 0x3f80000097977808 */ /* 0x000fe20006800000 */
[----:B------:R-:W-:Y:S01]  /*4cd0*/  FMUL.FTZ R160, R149, R160 ;  /* 0x000000a095a07220 */ /* 0x000fe20000410000 */
[----:B------:R-:W-:Y:S01]  /*4ce0*/  FSEL R150, R150, RZ, !P2 ;  /* 0x000000ff96967208 */ /* 0x000fe20005000000 */
[----:B------:R-:W-:Y:S01]  /*4cf0*/  FMUL.FTZ R19, R124, R19 ;  /* 0x000000137c137220 */ /* 0x000fe20000410000 */
[----:B------:R-:W-:Y:S01]  /*4d00*/  FSEL R153, R153, 1, !P2 ;  /* 0x3f80000099997808 */ /* 0x000fe20005000000 */
[----:B------:R-:W-:Y:S01]  /*4d10*/  FMUL.FTZ R158, R152, R97 ;  /* 0x00000061989e7220 */ /* 0x000fe20000410000 */
[----:B------:R-:W-:Y:S01]  /*4d20*/  ISETP.GE.U32.AND P6, PT, R42, R69, PT ;  /* 0x000000452a00720c */ /* 0x000fe20003fc6070 */
[C---:B------:R-:W-:Y:S01]  /*4d30*/  FFMA.FTZ R154, R151.reuse, R154, R148 ;  /* 0x0000009a979a7223 */ /* 0x040fe20000010094 */
[----:B------:R-:W-:Y:S01]  /*4d40*/  FMUL.FTZ R160, R151, R160 ;  /* 0x000000a097a07220 */ /* 0x000fe20000410000 */
[----:B------:R-:W-:Y:S01]  /*4d50*/  FSEL R164, R72, 1, !P3 ;  /* 0x3f80000048a47808 */ /* 0x000fe20005800000 */
[C---:B------:R-:W-:Y:S01]  /*4d60*/  FMUL.FTZ R72, R152.reuse, R94 ;  /* 0x0000005e98487220 */ /* 0x040fe20000410000 */
[----:B------:R-:W-:Y:S01]  /*4d70*/  FSEL R163, R19, RZ, !P6 ;  /* 0x000000ff13a37208 */ /* 0x000fe20007000000 */
[C---:B------:R-:W-:Y:S01]  /*4d80*/  FFMA.FTZ R154, R153.reuse, R154, R150 ;  /* 0x0000009a999a7223 */ /* 0x040fe20000010096 */
[----:B------:R-:W-:Y:S01]  /*4d90*/  FMUL.FTZ R160, R153, R160 ;  /* 0x000000a099a07220 */ /* 0x000fe20000410000 */
[----:B--2---:R-:W-:Y:S01]  /*4da0*/  HADD2.F32 R19, -RZ, R18.H0_H0 ;  /* 0x20000012ff137230 */ /* 0x004fe20000004100 */
[----:B------:R-:W2:Y:S01]  /*4db0*/  MUFU.EX2 R158, R158 ;  /* 0x0000009e009e7308 */ /* 0x000ea20000000800 */
[----:B------:R-:W-:Y:S01]  /*4dc0*/  FMUL.FTZ R152, R152, R95 ;  /* 0x0000005f98987220 */ /* 0x000fe20000410000 */
[C---:B------:R-:W-:Y:S01]  /*4dd0*/  FFMA.FTZ R154, R162.reuse, R154, R159 ;  /* 0x0000009aa29a7223 */ /* 0x040fe2000001009f */
[----:B------:R-:W-:Y:S01]  /*4de0*/  FMUL.FTZ R160, R162, R160 ;  /* 0x000000a0a2a07220 */ /* 0x000fe20000410000 */
[----:B---3--:R-:W-:Y:S01]  /*4df0*/  HADD2.F32 R18, -RZ, R21.H0_H0 ;  /* 0x20000015ff127230 */ /* 0x008fe20000004100 */
[----:B------:R-:W-:Y:S01]  /*4e00*/  ISETP.GE.U32.AND P2, PT, R44, R69, PT ;  /* 0x000000452c00720c */ /* 0x000fe20003f46070 */
[----:B------:R-:W-:Y:S01]  /*4e10*/  FMUL.FTZ R21, R98, R19 ;  /* 0x0000001362157220 */ /* 0x000fe20000410000 */
[----:B------:R-:W-:Y:S01]  /*4e20*/  ISETP.GE.U32.AND P5, PT, R43, R69, PT ;  /* 0x000000452b00720c */ /* 0x000fe20003fa6070 */
[----:B------:R-:W3:Y:S01]  /*4e30*/  MUFU.EX2 R72, R72 ;  /* 0x0000004800487308 */ /* 0x000ee20000000800 */
[----:B-1----:R-:W-:Y:S01]  /*4e40*/  FSEL R166, R155, 1, !P6 ;  /* 0x3f8000009ba67808 */ /* 0x002fe20007000000 */
[C---:B------:R-:W-:Y:S01]  /*4e50*/  FFMA.FTZ R154, R164.reuse, R154, R161 ;  /* 0x0000009aa49a7223 */ /* 0x040fe200000100a1 */
[----:B------:R-:W-:Y:S01]  /*4e60*/  FMUL.FTZ R160, R164, R160 ;  /* 0x000000a0a4a07220 */ /* 0x000fe20000410000 */
[----:B------:R-:W-:Y:S01]  /*4e70*/  HADD2.F32 R19, -RZ, R20.H0_H0 ;  /* 0x20000014ff137230 */ /* 0x000fe20000004100 */
[----:B------:R-:W-:Y:S01]  /*4e80*/  FSEL R168, R157, 1, !P2 ;  /* 0x3f8000009da87808 */ /* 0x000fe20005000000 */
[----:B------:R-:W-:Y:S01]  /*4e90*/  FMUL.FTZ R20, R123, R18 ;  /* 0x000000127b147220 */ /* 0x000fe20000410000 */
[----:B------:R-:W-:Y:S01]  /*4ea0*/  FSEL R156, R156, 1, !P5 ;  /* 0x3f8000009c9c7808 */ /* 0x000fe20006800000 */
[----:B------:R-:W1:Y:S01]  /*4eb0*/  MUFU.EX2 R152, R152 ;  /* 0x0000009800987308 */ /* 0x000e620000000800 */
[----:B------:R-:W-:Y:S01]  /*4ec0*/  FSEL R157, R21, RZ, !P5 ;  /* 0x000000ff159d7208 */ /* 0x000fe20006800000 */
[C---:B------:R-:W-:Y:S01]  /*4ed0*/  FFMA.FTZ R154, R166.reuse, R154, R163 ;  /* 0x0000009aa69a7223 */ /* 0x040fe200000100a3 */
[----:B------:R-:W-:Y:S01]  /*4ee0*/  FMUL.FTZ R160, R166, R160 ;  /* 0x000000a0a6a07220 */ /* 0x000fe20000410000 */
[----:B----4-:R-:W-:-:S02]  /*4ef0*/  HADD2.F32 R18, -RZ, R23.H0_H0 ;  /* 0x20000017ff127230 */ /* 0x010fc40000004100 */
[----:B------:R-:W-:Y:S01]  /*4f00*/  FMUL.FTZ R19, R106, R19 ;  /* 0x000000136a137220 */ /* 0x000fe20000410000 */
[-C--:B------:R-:W-:Y:S01]  /*4f10*/  ISETP.GE.U32.AND P4, PT, R45, R69.reuse, PT ;  /* 0x000000452d00720c */ /* 0x080fe20003f86070 */
[----:B------:R-:W-:Y:S01]  /*4f20*/  FFMA.FTZ R154, R156, R154, R157 ;  /* 0x0000009a9c9a7223 */ /* 0x000fe2000001009d */
[----:B------:R-:W-:Y:S01]  /*4f30*/  FSEL R165, R20, RZ, !P2 ;  /* 0x000000ff14a57208 */ /* 0x000fe20005000000 */
[----:B------:R-:W-:Y:S01]  /*4f40*/  FMUL.FTZ R160, R156, R160 ;  /* 0x000000a09ca07220 */ /* 0x000fe20000410000 */
[----:B0-----:R-:W-:Y:S02]  /*4f50*/  HADD2.F32 R22, -RZ, R22.H0_H0 ;  /* 0x20000016ff167230 */ /* 0x001fe40000004100 */
[----:B------:R-:W-:Y:S01]  /*4f60*/  FMUL.FTZ R18, R121, R18 ;  /* 0x0000001279127220 */ /* 0x000fe20000410000 */
[----:B------:R-:W-:Y:S01]  /*4f70*/  ISETP.GE.U32.AND P3, PT, R46, R69, PT ;  /* 0x000000452e00720c */ /* 0x000fe20003f66070 */
[----:B------:R-:W-:Y:S01]  /*4f80*/  FFMA.FTZ R154, R168, R154, R165 ;  /* 0x0000009aa89a7223 */ /* 0x000fe200000100a5 */
[----:B--2---:R-:W-:-:S02]  /*4f90*/  FSEL R158, R158, 1, !P4 ;  /* 0x3f8000009e9e7808 */ /* 0x004fc40006000000 */
[----:B------:R-:W-:Y:S01]  /*4fa0*/  FSEL R167, R19, RZ, !P4 ;  /* 0x000000ff13a77208 */ /* 0x000fe20006000000 */
[----:B------:R-:W-:Y:S01]  /*4fb0*/  FMUL.FTZ R160, R168, R160 ;  /* 0x000000a0a8a07220 */ /* 0x000fe20000410000 */
[----:B------:R-:W-:Y:S01]  /*4fc0*/  FMUL.FTZ R22, R133, R22 ;  /* 0x0000001685167220 */ /* 0x000fe20000410000 */
[----:B------:R-:W-:Y:S02]  /*4fd0*/  ISETP.GE.U32.AND P6, PT, R47, R69, PT ;  /* 0x000000452f00720c */ /* 0x000fe40003fc6070 */
[----:B---3--:R-:W-:Y:S01]  /*4fe0*/  FSEL R170, R72, 1, !P3 ;  /* 0x3f80000048aa7808 */ /* 0x008fe20005800000 */
[----:B------:R-:W-:Y:S01]  /*4ff0*/  FFMA.FTZ R154, R158, R154, R167 ;  /* 0x0000009a9e9a7223 */ /* 0x000fe200000100a7 */
[----:B------:R-:W-:Y:S01]  /*5000*/  FSEL R169, R18, RZ, !P3 ;  /* 0x000000ff12a97208 */ /* 0x000fe20005800000 */
[----:B------:R-:W-:Y:S01]  /*5010*/  FMUL.FTZ R160, R158, R160 ;  /* 0x000000a09ea07220 */ /* 0x000fe20000410000 */
[----:B-1----:R-:W-:Y:S02]  /*5020*/  FSEL R172, R152, 1, !P6 ;  /* 0x3f80000098ac7808 */ /* 0x002fe40007000000 */
        /* <DEDUP_REMOVED lines=18> */
[----:B------:R-:W2:-:S12]  /*5150*/  S2R R155, SR_CgaCtaId ;  /* 0x00000000009b7919 */ /* 0x000e980000008800 */
[C---:B0-----:R-:W-:Y:S01]  /*5160*/  @P2 FFMA.FTZ R19, R18.reuse, R20, R19 ;  /* 0x0000001412132223 */ /* 0x041fe20000010013 */
[----:B-1----:R-:W-:-:S04]  /*5170*/  @P2 FMUL.FTZ R18, R18, R21 ;  /* 0x0000001512122220 */ /* 0x002fc80000410000 */
[----:B------:R-:W0:Y:S04]  /*5180*/  SHFL.UP PT, R22, R19, 0x8, RZ ;  /* 0x0500000013167989 */ /* 0x000e2800000e00ff */
[----:B------:R-:W1:Y:S01]  /*5190*/  SHFL.UP PT, R23, R18, 0x8, RZ ;  /* 0x0500000012177989 */ /* 0x000e6200000e00ff */
[----:B------:R-:W-:Y:S02]  /*51a0*/  ISETP.GE.AND P2, PT, R30, 0x8, PT ;  /* 0x000000081e00780c */ /* 0x000fe40003f46270 */
[----:B------:R-:W-:-:S04]  /*51b0*/  MOV R72, 0x400 ;  /* 0x0000040000487802 */ /* 0x000fc80000000f00 */
[----:B--2---:R-:W-:-:S07]  /*51c0*/  LEA R72, R155, R72, 0x18 ;  /* 0x000000489b487211 */ /* 0x004fce00078ec0ff */
[C---:B0-----:R-:W-:Y:S01]  /*51d0*/  @P2 FFMA.FTZ R19, R18.reuse, R22, R19 ;  /* 0x0000001612132223 */ /* 0x041fe20000010013 */
[----:B-1----:R-:W-:-:S04]  /*51e0*/  @P2 FMUL.FTZ R18, R18, R23 ;  /* 0x0000001712122220 */ /* 0x002fc80000410000 */
[----:B------:R-:W0:Y:S04]  /*51f0*/  SHFL.UP PT, R22, R19, 0x10, RZ ;  /* 0x0600000013167989 */ /* 0x000e2800000e00ff */
[----:B------:R-:W1:Y:S01]  /*5200*/  SHFL.UP PT, R23, R18, 0x10, RZ ;  /* 0x0600000012177989 */ /* 0x000e6200000e00ff */
[----:B------:R-:W-:Y:S01]  /*5210*/  MOV R21, RZ ;  /* 0x000000ff00157202 */ /* 0x000fe20000000f00 */
[----:B------:R-:W-:Y:S01]  /*5220*/  IMAD R160, R137, 0x8, R72 ;  /* 0x0000000889a07824 */ /* 0x000fe200078e0248 */
[----:B------:R-:W-:Y:S02]  /*5230*/  MOV R20, 0x3f800000 ;  /* 0x3f80000000147802 */ /* 0x000fe40000000f00 */
[C---:B------:R-:W-:Y:S02]  /*5240*/  ISETP.GE.AND P2, PT, R30.reuse, 0x10, PT ;  /* 0x000000101e00780c */ /* 0x040fe40003f46270 */
[----:B------:R-:W-:-:S02]  /*5250*/  ISETP.NE.AND P3, PT, R30, 0x1f, PT ;  /* 0x0000001f1e00780c */ /* 0x000fc40003f65270 */
[----:B------:R-:W2:Y:S09]  /*5260*/  @!P0 LDS.64 R20, [R160+0x450] ;  /* 0x00045000a0148984 */ /* 0x000eb20000000a00 */
[C---:B0-----:R-:W-:Y:S01]  /*5270*/  @P2 FFMA.FTZ R19, R18.reuse, R22, R19 ;  /* 0x0000001612132223 */ /* 0x041fe20000010013 */
[----:B-1----:R-:W-:-:S05]  /*5280*/  @P2 FMUL.FTZ R18, R18, R23 ;  /* 0x0000001712122220 */ /* 0x002fca0000410000 */
[----:B------:R-:W-:Y:S01]  /*5290*/  @!P3 STS.64 [R72+0x430], R18 ;  /* 0x000430124800b388 */ /* 0x000fe20000000a00 */
[----:B------:R-:W-:Y:S01]  /*52a0*/  BAR.SYNC.DEFER_BLOCKING 0x0 ;  /* 0x0000000000007b1d */ /* 0x000fe20000010000 */
[----:B------:R-:W-:-:S13]  /*52b0*/  ISETP.NE.AND P4, PT, R30, RZ, PT ;  /* 0x000000ff1e00720c */ /* 0x000fda0003f85270 */
[----:B--2---:R-:W-:Y:S04]  /*52c0*/  @!P4 STS.64 [R72+0x440], R20 ;  /* 0x000440144800c388 */ /* 0x004fe80000000a00 */
[----:B------:R-:W-:Y:S01]  /*52d0*/  LDS.64 R22, [R72+0x430] ;  /* 0x0004300048167984 */ /* 0x000fe20000000a00 */
[----:B------:R-:W-:Y:S06]  /*52e0*/  BAR.SYNC.DEFER_BLOCKING 0x0 ;  /* 0x0000000000007b1d */ /* 0x000fec0000010000 */
[----:B------:R-:W0:Y:S04]  /*52f0*/  SHFL.UP PT, R154, R19, 0x1, RZ ;  /* 0x04200000139a7989 */ /* 0x000e2800000e00ff */
[----:B------:R-:W1:Y:S04]  /*5300*/  SHFL.UP PT, R152, R18, 0x1, RZ ;  /* 0x0420000012987989 */ /* 0x000e6800000e00ff */
[----:B------:R-:W2:Y:S01]  /*5310*/  LDS R155, [R72+0x444] ;  /* 0x00044400489b7984 */ /* 0x000ea20000000800 */
[----:B------:R-:W-:-:S02]  /*5320*/  ISETP.NE.AND P2, PT, R28, RZ, PT ;  /* 0x000000ff1c00720c */ /* 0x000fc40003f45270 */
[----:B0-----:R-:W-:Y:S02]  /*5330*/  @!P4 MOV R154, R21 ;  /* 0x00000015009ac202 */ /* 0x001fe40000000f00 */
[----:B-1----:R-:W-:-:S09]  /*5340*/  @!P4 MOV R152, R20 ;  /* 0x000000140098c202 */ /* 0x002fd20000000f00 */
[----:B--2---:R-:W-:-:S04]  /*5350*/  @P2 FFMA.FTZ R154, R155, R152, R154 ;  /* 0x000000989b9a2223 */ /* 0x004fc8000001009a */
        /* <DEDUP_REMOVED lines=12> */
[C---:B------:R-:W-:Y:S01]  /*5420*/  FFMA.FTZ R23, R22.reuse, R21, R23 ;  /* 0x0000001516177223 */ /* 0x040fe20000010017 */
[----:B------:R-:W-:Y:S02]  /*5430*/  FMUL.FTZ R22, R22, R20 ;  /* 0x0000001416167220 */ /* 0x000fe40000410000 */
[----:B------:R-:W-:Y:S01]  /*5440*/  FFMA.FTZ R166, R166, R161, R163 ;  /* 0x000000a1a6a67223 */ /* 0x000fe200000100a3 */
        /* <DEDUP_REMOVED lines=9> */
.L_x_4122:
[----:B------:R-:W-:Y:S05]  /*54e0*/  BSYNC B0 ;  /* 0x0000000000007941 */ /* 0x000fea0003800000 */
.L_x_4121:
[----:B------:R-:W-:Y:S01]  /*54f0*/  FFMA.FTZ R157, R156, R166, R157 ;  /* 0x000000a69c9d7223 */ /* 0x000fe2000001009d */
[----:B------:R-:W-:Y:S01]  /*5500*/  IADD3 R137, R137, 0x1, RZ ;  /* 0x0000000189897810 */ /* 0x000fe20007ffe0ff */
[C---:B-----5:R-:W-:Y:S01]  /*5510*/  FFMA.FTZ R105, R134.reuse, R136, R105 ;  /* 0x0000008886697223 */ /* 0x060fe20000010069 */
        /* <DEDUP_REMOVED lines=21> */
.L_x_4120:
        /* <DEDUP_REMOVED lines=37> */
[----:B-1----:R-:W1:Y:S03]  /*58c0*/  LDC.64 R16, c[0x0][0x2b0] ;  /* 0x0000ac00ff107b82 */ /* 0x002e660000000a00 */
[----:B0-----:R-:W-:Y:S04]  /*58d0*/  LDS.U16 R19, [R66+0x40] ;  /* 0x0000400042137984 */ /* 0x001fe80000000400 */
        /* <DEDUP_REMOVED lines=23> */
[----:B------:R-:W-:Y:S01]  /*5a50*/  IMAD.SHL.U32 R15, R31, 0x200, RZ ;  /* 0x000002001f0f7824 */ /* 0x000fe200078e00ff */
[----:B------:R-:W-:Y:S02]  /*5a60*/  ULDC.64 UR4, c[0x0][0x2b8] ;  /* 0x0000ae0000047ab9 */ /* 0x000fe40000000a00 */
[----:B------:R-:W-:Y:S02]  /*5a70*/  IMAD R69, R24, UR4, RZ ;  /* 0x0000000418457c24 */ /* 0x000fe4000f8e02ff */
[----:B------:R-:W-:Y:S02]  /*5a80*/  IADD3 R14, P0, R10, R15, RZ ;  /* 0x0000000f0a0e7210 */ /* 0x000fe40007f1e0ff */
[----:B------:R-:W-:Y:S02]  /*5a90*/  IMAD R69, R0, UR5, R69 ;  /* 0x0000000500457c24 */ /* 0x000fe4000f8e0245 */
        /* <DEDUP_REMOVED lines=9> */
.L_x_4125:
[----:B------:R-:W-:Y:S05]  /*5b30*/  BSYNC B0 ;  /* 0x0000000000007941 */ /* 0x000fea0003800000 */
.L_x_4124:
[----:B0-----:R-:W0:Y:S01]  /*5b40*/  LDC.64 R16, c[0x0][0x308] ;  /* 0x0000c200ff107b82 */ /* 0x001e220000000a00 */
[----:B------:R-:W-:Y:S01]  /*5b50*/  MOV R14, R12 ;  /* 0x0000000c000e7202 */ /* 0x000fe20000000f00 */
[----:B------:R-:W-:Y:S01]  /*5b60*/  ULDC.64 UR4, c[0x0][0x2b8] ;  /* 0x0000ae0000047ab9 */ /* 0x000fe20000000a00 */
[----:B------:R-:W-:Y:S01]  /*5b70*/  MOV R15, R95 ;  /* 0x0000005f000f7202 */ /* 0x000fe20000000f00 */
[----:B------:R-:W-:Y:S01]  /*5b80*/  IMAD R13, R24, UR4, RZ ;  /* 0x00000004180d7c24 */ /* 0x000fe2000f8e02ff */
[-C--:B------:R-:W-:Y:S01]  /*5b90*/  ISETP.GE.AND P4, PT, R53, R93.reuse, PT ;  /* 0x0000005d3500720c */ /* 0x080fe20003f86270 */
[----:B------:R-:W-:Y:S01]  /*5ba0*/  IMAD.SHL.U32 R65, R31, 0x200, RZ ;  /* 0x000002001f417824 */ /* 0x000fe200078e00ff */
[-C--:B------:R-:W-:Y:S01]  /*5bb0*/  ISETP.GE.AND P5, PT, R54, R93.reuse, PT ;  /* 0x0000005d3600720c */ /* 0x080fe20003fa6270 */
[C---:B------:R-:W-:Y:S01]  /*5bc0*/  IMAD.WIDE.U32 R14, R0.reuse, UR4, R14 ;  /* 0x00000004000e7c25 */ /* 0x040fe2000f8e000e */
[-C--:B------:R-:W-:Y:S01]  /*5bd0*/  ISETP.GE.AND P6, PT, R55, R93.reuse, PT ;  /* 0x0000005d3700720c */ /* 0x080fe20003fc6270 */
[----:B------:R-:W-:Y:S01]  /*5be0*/  ULDC UR4, c[0x0][0x224] ;  /* 0x0000890000047ab9 */ /* 0x000fe20000000800 */
[----:B------:R-:W-:Y:S01]  /*5bf0*/  SHF.R.S32.HI R69, RZ, 0x1f, R65 ;  /* 0x0000001fff457819 */ /* 0x000fe20000011441 */
[----:B------:R-:W-:Y:S01]  /*5c00*/  IMAD R18, R0, UR5, R13 ;  /* 0x0000000500127c24 */ /* 0x000fe2000f8e020d */
[----:B------:R-:W-:-:S02]  /*5c10*/  ISETP.GE.AND P2, PT, R48, R93, PT ;  /* 0x0000005d3000720c */ /* 0x000fc40003f46270 */
        /* <DEDUP_REMOVED lines=27> */
[----:B------:R-:W-:-:S03]  /*5dd0*/  ISETP.GE.AND P3, PT, R59, R93, PT ;  /* 0x0000005d3b00720c */ /* 0x000fc60003f66270 */
[----:B------:R-:W-:Y:S01]  /*5de0*/  @!P0 STG.E.U16 desc[UR10][R12.64+0x240], R83 ;  /* 0x000240530c008986 */ /* 0x000fe2000c10150a */
[----:B------:R-:W-:-:S03]  /*5df0*/  ISETP.GE.AND P0, PT, R31, UR4, PT ;  /* 0x000000041f007c0c */ /* 0x000fc6000bf06270 */
[----:B------:R-:W-:Y:S01]  /*5e00*/  @!P1 STG.E.U16 desc[UR10][R12.64+0x280], R77 ;  /* 0x0002804d0c009986 */ /* 0x000fe2000c10150a */
[----:B------:R-:W-:-:S03]  /*5e10*/  IADD3 R86, P1, R2, 0x400, RZ ;  /* 0x0000040002567810 */ /* 0x000fc60007f3e0ff */
[----:B------:R0:W-:Y:S01]  /*5e20*/  @!P2 STG.E.U16 desc[UR10][R12.64+0x2c0], R87 ;  /* 0x0002c0570c00a986 */ /* 0x0001e2000c10150a */
[----:B------:R-:W-:-:S03]  /*5e30*/  IADD3 R4, P2, R4, 0x400, RZ ;  /* 0x0000040004047810 */ /* 0x000fc60007f5e0ff */
[----:B------:R1:W-:Y:S01]  /*5e40*/  @!P3 STG.E.U16 desc[UR10][R12.64+0x300], R79 ;  /* 0x0003004f0c00b986 */ /* 0x0003e2000c10150a */
[----:B------:R-:W-:Y:S02]  /*5e50*/  IADD3 R63, P3, R63, 0x400, RZ ;  /* 0x000004003f3f7810 */ /* 0x000fe40007f7e0ff */
[----:B------:R-:W-:Y:S02]  /*5e60*/  IADD3.X R5, RZ, R5, RZ, P2, !PT ;  /* 0x00000005ff057210 */ /* 0x000fe400017fe4ff */
[----:B------:R-:W-:Y:S02]  /*5e70*/  IADD3.X R64, RZ, R64, RZ, P3, !PT ;  /* 0x00000040ff407210 */ /* 0x000fe40001ffe4ff */
[----:B0-----:R-:W-:Y:S01]  /*5e80*/  IADD3.X R87, RZ, R3, RZ, P1, !PT ;  /* 0x00000003ff577210 */ /* 0x001fe20000ffe4ff */
[----:B------:R-:W-:Y:S06]  /*5e90*/  @!P0 BRA `(.L_x_4126) ;  /* 0xffffffa800888947 */ /* 0x000fec000383ffff */
[----:B------:R-:W-:Y:S05]  /*5ea0*/  EXIT ;  /* 0x000000000000794d */ /* 0x000fea0003800000 */
.L_x_4127:
        /* <DEDUP_REMOVED lines=13> */
.L_x_5276:


//--------------------- .text._Z25selective_scan_fwd_kernelI32Selective_Scan_fwd_kernel_traitsILi32ELi16ELi1ELb0ELb1ELb0ELb1EN3c104HalfEfEEv13SSMParamsBase --------------------------
	.section	.text._Z25selective_scan_fwd_kernelI32Selective_Scan_fwd_kernel_traitsILi32ELi16ELi1ELb0ELb1ELb0ELb1EN3c104HalfEfEEv13SSMParamsBase,"ax",@progbits
	.align	128
        .global         _Z25selective_scan_fwd_kernelI32Selective_Scan_fwd_kernel_traitsILi32ELi16ELi1ELb0ELb1ELb0ELb1EN3c104HalfEfEEv13SSMParamsBase
        .type           _Z25selective_scan_fwd_kernelI32Selective_Scan_fwd_kernel_traitsILi32ELi16ELi1ELb0ELb1ELb0ELb1EN3c104HalfEfEEv13SSMParamsBase,@function
        .size           _Z25selective_scan_fwd_kernelI32Selective_Scan_fwd_kernel_traitsILi32ELi16ELi1ELb0ELb1ELb0ELb1EN3c104HalfEfEEv13SSMParamsBase,(.L_x_5277 - _Z25selective_scan_fwd_kernelI32Selective_Scan_fwd_kernel_traitsILi32ELi16ELi1ELb0ELb1ELb0ELb1EN3c104HalfEfEEv13SSMParamsBase)
        .other          _Z25selective_scan_fwd_kernelI32Selective_Scan_fwd_kernel_traitsILi32ELi16ELi1ELb0ELb1ELb0ELb1EN3c104HalfEfEEv13SSMParamsBase,@"STO_CUDA_ENTRY STV_DEFAULT"
_Z25selective_scan_fwd_kernelI32Selective_Scan_fwd_kernel_traitsILi32ELi16ELi1ELb0ELb1ELb0ELb1EN3c104HalfEfEEv13SSMParamsBase:
.text._Z25selective_scan_fwd_kernelI32Selective_Scan_fwd_kernel_traitsILi32ELi16ELi1ELb0ELb1ELb0ELb1EN3c104HalfEfEEv13SSMParamsBase:
        /* <DEDUP_REMOVED lines=27> */
[----:B------:R3:W0:Y:S03]  /*01b0*/  F2I.FTZ.U32.TRUNC.NTZ R7, R6 ;  /* 0x0000000600077305 */ /* 0x000626000021f000 */
[----:B------:R0:W5:Y:S01]  /*01c0*/  @P1 LDG.E R26, desc[UR10][R4.64] ;  /* 0x0000000a041a1981 */ /* 0x000162000c1e1900 */
[----:B--2---:R-:W-:Y:S01]  /*01d0*/  IABS R2, R0 ;  /* 0x0000000000027213 */ /* 0x004fe20000000000 */
[----:B---3--:R-:W-:Y:S01]  /*01e0*/  IMAD.MOV.U32 R6, RZ, RZ, RZ ;  /* 0x000000ffff067224 */ /* 0x008fe200078e00ff */
[----:B0-----:R-:W-:-:S05]  /*01f0*/  IADD3 R10, RZ, -R7, RZ ;  /* 0x80000007ff0a7210 */ /* 0x001fca0007ffe0ff */
[----:B------:R-:W-:-:S04]  /*0200*/  IMAD R3, R10, R9, RZ ;  /* 0x000000090a037224 */ /* 0x000fc800078e02ff */
[----:B------:R-:W-:-:S06]  /*0210*/  IMAD.HI.U32 R7, R7, R3, R6 ;  /* 0x0000000307077227 */ /* 0x000fcc00078e0006 */
[----:B------:R-:W-:-:S05]  /*0220*/  IMAD.HI.U32 R7, R7, R2, RZ ;  /* 0x0000000207077227 */ /* 0x000fca00078e00ff */
[----:B------:R-:W-:-:S05]  /*0230*/  IADD3 R3, -R7, RZ, RZ ;  /* 0x000000ff07037210 */ /* 0x000fca0007ffe1ff */
[----:B------:R-:W-:-:S05]  /*0240*/  IMAD R2, R9, R3, R2 ;  /* 0x0000000309027224 */ /* 0x000fca00078e0202 */
[----:B------:R-:W-:-:S13]  /*0250*/  ISETP.GT.U32.AND P1, PT, R9, R2, PT ;  /* 0x000000020900720c */ /* 0x000fda0003f24070 */
[----:B------:R-:W-:-:S04]  /*0260*/  @!P1 IADD3 R2, R2, -R9, RZ ;  /* 0x8000000902029210 */ /* 0x000fc80007ffe0ff */
[----:B------:R-:W-:Y:S02]  /*0270*/  ISETP.GE.U32.AND P0, PT, R2, R9, PT ;  /* 0x000000090200720c */ /* 0x000fe40003f06070 */
[----:B------:R-:W-:Y:S02]  /*0280*/  @!P1 IADD3 R7, R7, 0x1, RZ ;  /* 0x0000000107079810 */ /* 0x000fe40007ffe0ff */
[----:B------:R-:W-:Y:S02]  /*0290*/  LOP3.LUT R2, R0, R11, RZ, 0x3c, !PT ;  /* 0x0000000b00027212 */ /* 0x000fe400078e3cff */
[----:B------:R-:W-:Y:S02]  /*02a0*/  ISETP.NE.AND P1, PT, R11, RZ, PT ;  /* 0x000000ff0b00720c */ /* 0x000fe40003f25270 */
[----:B------:R-:W-:-:S05]  /*02b0*/  ISETP.GE.AND P2, PT, R2, RZ, PT ;  /* 0x000000ff0200720c */ /* 0x000fca0003f46270 */
[----:B------:R-:W-:Y:S01]  /*02c0*/  @P0 VIADD R7, R7, 0x1 ;  /* 0x0000000107070836 */ /* 0x000fe20000000000 */
[----:B------:R-:W-:Y:S01]  /*02d0*/  ISETP.GE.AND P0, PT, R29, 0x1, PT ;  /* 0x000000011d00780c */ /* 0x000fe20003f06270 */
[----:B------:R-:W-:-:S06]  /*02e0*/  USHF.R.S32.HI UR12, URZ, 0x1f, UR7 ;  /* 0x0000001f3f0c7899 */ /* 0x000fcc0008011407 */
[----:B------:R-:W-:Y:S02]  /*02f0*/  @!P2 IADD3 R7, -R7, RZ, RZ ;  /* 0x000000ff0707a210 */ /* 0x000fe40007ffe1ff */
[----:B------:R-:W-:-:S04]  /*0300*/  @!P1 LOP3.LUT R7, RZ, R11, RZ, 0x33, !PT ;  /* 0x0000000bff079212 */ /* 0x000fc800078e33ff */
        /* <DEDUP_REMOVED lines=16> */
[----:B------:R-:W-:Y:S02]  /*0410*/  IMAD R9, R0, UR9, R3 ;  /* 0x0000000900097c24 */ /* 0x000fe4000f8e0203 */
[----:B------:R-:W4:Y:S01]  /*0420*/  LDC.64 R18, c[0x0][0x290] ;  /* 0x0000a400ff127b82 */ /* 0x000f220000000a00 */
[----:B------:R-:W-:Y:S01]  /*0430*/  IMAD.WIDE.U32 R6, R7, R62, UR4 ;  /* 0x0000000407067e25 */ /* 0x000fe2000f8e003e */
[----:B------:R-:W-:-:S03]  /*0440*/  ULDC.64 UR4, c[0x0][0x230] ;  /* 0x00008c0000047ab9 */ /* 0x000fc60000000a00 */
[----:B------:R-:W-:Y:S01]  /*0450*/  IMAD.WIDE.U32 R2, R0, UR8, RZ ;  /* 0x0000000800027c25 */ /* 0x000fe2000f8e00ff */
[----:B------:R-:W-:Y:S01]  /*0460*/  LEA R62, P0, R6, R12, 0x1 ;  /* 0x0000000c063e7211 */ /* 0x000fe200078008ff */
[----:B------:R-:W-:Y:S01]  /*0470*/  ULDC.64 UR8, c[0x0][0x2f0] ;  /* 0x0000bc0000087ab9 */ /* 0x000fe20000000a00 */
[----:B------:R-:W-:Y:S01]  /*0480*/  IADD3 R63, R7, R63, RZ ;  /* 0x0000003f073f7210 */ /* 0x000fe20007ffe0ff */
[----:B------:R-:W-:Y:S01]  /*0490*/  IMAD R5, R24, UR14, RZ ;  /* 0x0000000e18057c24 */ /* 0x000fe2000f8e02ff */
[----:B------:R-:W-:Y:S02]  /*04a0*/  IADD3 R3, R3, R9, RZ ;  /* 0x0000000903037210 */ /* 0x000fe40007ffe0ff */
[----:B------:R-:W-:Y:S01]  /*04b0*/  LEA.HI.X R63, R6, R13, R63, 0x1, P0 ;  /* 0x0000000d063f7211 */ /* 0x000fe200000f0c3f */
[----:B------:R-:W-:Y:S01]  /*04c0*/  IMAD R11, R0, UR15, R5 ;  /* 0x0000000f000b7c24 */ /* 0x000fe2000f8e0205 */
[----:B0-----:R-:W-:Y:S01]  /*04d0*/  LOP3.LUT R27, R28, 0x1f, RZ, 0xc0, !PT ;  /* 0x0000001f1c1b7812 */ /* 0x001fe200078ec0ff */
[----:B------:R-:W-:Y:S01]  /*04e0*/  IMAD.WIDE.U32 R4, R0, UR14, RZ ;  /* 0x0000000e00047c25 */ /* 0x000fe2000f8e00ff */
[----:B------:R-:W-:Y:S01]  /*04f0*/  SHF.L.U32 R12, R28, 0x4, RZ ;  /* 0x000000041c0c7819 */ /* 0x000fe200000006ff */
[----:B------:R-:W-:-:S02]  /*0500*/  ULDC.64 UR14, c[0x0][0x2f8] ;  /* 0x0000be00000e7ab9 */ /* 0x000fc40000000a00 */
[----:B-1----:R-:W-:Y:S01]  /*0510*/  IMAD R6, R16, UR12, RZ ;  /* 0x0000000c10067c24 */ /* 0x002fe2000f8e02ff */
[----:B------:R-:W-:Y:S01]  /*0520*/  LOP3.LUT R10, R27, 0xfffffe00, R12, 0xf8, !PT ;  /* 0xfffffe001b0a7812 */ /* 0x000fe200078ef80c */
[----:B------:R-:W-:Y:S01]  /*0530*/  IMAD.IADD R5, R5, 0x1, R11 ;  /* 0x0000000105057824 */ /* 0x000fe200078e020b */
[----:B------:R-:W-:Y:S01]  /*0540*/  IADD3 R34, R12, 0x2, RZ ;  /* 0x000000020c227810 */ /* 0x000fe20007ffe0ff */
[----:B------:R-:W-:Y:S01]  /*0550*/  IMAD.WIDE.U32 R2, R16, UR7, R2 ;  /* 0x0000000710027c25 */ /* 0x000fe2000f8e0002 */
[----:B------:R-:W-:Y:S02]  /*0560*/  SHF.R.S32.HI R11, RZ, 0x1f, R10 ;  /* 0x0000001fff0b7819 */ /* 0x000fe4000001140a */
[----:B------:R-:W-:Y:S01]  /*0570*/  IADD3 R36, R12, 0x3, RZ ;  /* 0x000000030c247810 */ /* 0x000fe20007ffe0ff */
[----:B------:R-:W-:Y:S01]  /*0580*/  IMAD R9, R17, UR7, R6 ;  /* 0x0000000711097c24 */ /* 0x000fe2000f8e0206 */
[----:B------:R-:W-:Y:S01]  /*0590*/  IADD3 R7, P0, R10, R2, RZ ;  /* 0x000000020a077210 */ /* 0x000fe20007f1e0ff */
[----:B----4-:R-:W-:Y:S01]  /*05a0*/  IMAD.WIDE.U32 R4, R18, UR7, R4 ;  /* 0x0000000712047c25 */ /* 0x010fe2000f8e0004 */
[----:B------:R-:W-:-:S02]  /*05b0*/  IADD3 R37, R12, 0x4, RZ ;  /* 0x000000040c257810 */ /* 0x000fc40007ffe0ff */
        /* <DEDUP_REMOVED lines=11> */
[C---:B------:R-:W-:Y:S01]  /*0670*/  IMAD.WIDE.U32 R8, R0.reuse, UR4, RZ ;  /* 0x0000000400087c25 */ /* 0x040fe2000f8e00ff */
[----:B------:R-:W-:Y:S01]  /*0680*/  IADD3.X R2, R11, R5, R13, P1, !PT ;  /* 0x000000050b027210 */ /* 0x000fe20000ffe40d */
[----:B------:R-:W-:Y:S01]  /*0690*/  ULDC UR4, c[0x0][0x21c] ;  /* 0x0000870000047ab9 */ /* 0x000fe20000000800 */
[----:B------:R-:W-:Y:S01]  /*06a0*/  LEA.HI.X R5, R7, UR9, R6, 0x1, P0 ;  /* 0x0000000907057c11 */ /* 0x000fe200080f0c06 */
[----:B------:R-:W-:Y:S01]  /*06b0*/  ULDC.64 UR8, c[0x0][0x268] ;  /* 0x00009a0000087ab9 */ /* 0x000fe20000000a00 */
[----:B------:R-:W-:Y:S01]  /*06c0*/  IMAD R3, R0, UR5, R3 ;  /* 0x0000000500037c24 */ /* 0x000fe2000f8e0203 */
[----:B------:R-:W-:Y:S01]  /*06d0*/  LEA R84, P1, R87, UR14, 0x1 ;  /* 0x0000000e57547c11 */ /* 0x000fe2000f8208ff */
[----:B------:R-:W-:Y:S01]  /*06e0*/  IMAD R7, R24, UR8, RZ ;  /* 0x0000000818077c24 */ /* 0x000fe2000f8e02ff */
[----:B------:R-:W-:Y:S01]  /*06f0*/  IADD3 R42, R12, 0xa, RZ ;  /* 0x0000000a0c2a7810 */ /* 0x000fe20007ffe0ff */
[----:B------:R-:W-:Y:S01]  /*0700*/  IMAD R29, R29, UR4, RZ ;  /* 0x000000041d1d7c24 */ /* 0x000fe2000f8e02ff */
[----:B------:R-:W-:Y:S01]  /*0710*/  LEA.HI.X R87, R87, UR15, R2, 0x1, P1 ;  /* 0x0000000f57577c11 */ /* 0x000fe200088f0c02 */
[C---:B------:R-:W-:Y:S01]  /*0720*/  IMAD R35, R0.reuse, UR9, R7 ;  /* 0x0000000900237c24 */ /* 0x040fe2000f8e0207 */
[----:B------:R-:W-:Y:S01]  /*0730*/  IADD3 R33, R9, R3, RZ ;  /* 0x0000000309217210 */ /* 0x000fe20007ffe0ff */
[----:B------:R-:W-:Y:S01]  /*0740*/  IMAD.WIDE.U32 R6, R0, UR8, RZ ;  /* 0x0000000800067c25 */ /* 0x000fe2000f8e00ff */
[----:B------:R-:W-:-:S02]  /*0750*/  IADD3 R43, R12, 0xb, RZ ;  /* 0x0000000b0c2b7810 */ /* 0x000fc40007ffe0ff */
[C---:B------:R-:W-:Y:S01]  /*0760*/  IADD3 R45, R12.reuse, 0xd, RZ ;  /* 0x0000000d0c2d7810 */ /* 0x040fe20007ffe0ff */
[C---:B------:R-:W-:Y:S01]  /*0770*/  VIADD R32, R12.reuse, 0x1 ;  /* 0x000000010c207836 */ /* 0x040fe20000000000 */
[----:B------:R-:W-:Y:S01]  /*0780*/  IADD3 R35, R7, R35, RZ ;  /* 0x0000002307237210 */ /* 0x000fe20007ffe0ff */
[C---:B------:R-:W-:Y:S01]  /*0790*/  VIADD R39, R12.reuse, 0x7 ;  /* 0x000000070c277836 */ /* 0x040fe20000000000 */
[C---:B------:R-:W-:Y:S01]  /*07a0*/  IADD3 R46, R12.reuse, 0xe, RZ ;  /* 0x0000000e0c2e7810 */ /* 0x040fe20007ffe0ff */
[C---:B------:R-:W-:Y:S01]  /*07b0*/  VIADD R44, R12.reuse, 0xc ;  /* 0x0000000c0c2c7836 */ /* 0x040fe20000000000 */
[----:B------:R-:W-:Y:S02]  /*07c0*/  IADD3 R47, R12, 0xf, RZ ;  /* 0x0000000f0c2f7810 */ /* 0x000fe40007ffe0ff */
        /* <DEDUP_REMOVED lines=15> */
.L_x_4168:
[----:B0-----:R-:W0:Y:S01]  /*08c0*/  LDC R2, c[0x0][0x218] ;  /* 0x00008600ff027b82 */ /* 0x001e220000000800 */
[----:B------:R-:W-:Y:S01]  /*08d0*/  PRMT R3, RZ, 0x7610, R3 ;  /* 0x00007610ff037816 */ /* 0x000fe20000000003 */
[----:B0-----:R-:W-:-:S05]  /*08e0*/  IMAD R81, R31, -0x200, R2 ;  /* 0xfffffe001f517824 */ /* 0x001fca00078e0202 */
[-C--:B------:R-:W-:Y:S01]  /*08f0*/  ISETP.GE.AND P0, PT, R10, R81.reuse, PT ;  /* 0x000000510a00720c */ /* 0x080fe20003f06270 */
[----:B------:R-:W-:Y:S01]  /*0900*/  BAR.SYNC.DEFER_BLOCKING 0x0 ;  /* 0x0000000000007b1d */ /* 0x000fe20000010000 */
[-C--:B------:R-:W-:Y:S02]  /*0910*/  ISETP.GE.AND P1, PT, R48, R81.reuse, PT ;  /* 0x000000513000720c */ /* 0x080fe40003f26270 */
[-C--:B------:R-:W-:Y:S02]  /*0920*/  ISETP.GE.AND P2, PT, R49, R81.reuse, PT ;  /* 0x000000513100720c */ /* 0x080fe40003f46270 */
[----:B------:R-:W-:Y:S02]  /*0930*/  ISETP.GE.AND P3, PT, R50, R81, PT ;  /* 0x000000513200720c */ /* 0x000fe40003f66270 */
[----:B--2---:R-:W-:Y:S02]  /*0940*/  PRMT R13, RZ, 0x7610, R13 ;  /* 0x00007610ff0d7816 */ /* 0x004fe4000000000d */
[----:B------:R-:W-:-:S02]  /*0950*/  PRMT R2, RZ, 0x7610, R2 ;  /* 0x00007610ff027816 */ /* 0x000fc40000000002 */
[----:B------:R-:W-:Y:S02]  /*0960*/  PRMT R15, RZ, 0x7610, R15 ;  /* 0x00007610ff0f7816 */ /* 0x000fe4000000000f */
[----:B------:R-:W-:Y:S01]  /*0970*/  PRMT R12, RZ, 0x7610, R12 ;  /* 0x00007610ff0c7816 */ /* 0x000fe2000000000c */
[----:B------:R-:W2:Y:S01]  /*0980*/  @!P0 LDG.E.U16 R3, desc[UR10][R4.64] ;  /* 0x0000000a04038981 */ /* 0x000ea2000c1e1500 */
[-C--:B------:R-:W-:Y:S02]  /*0990*/  ISETP.GE.AND P0, PT, R65, R81.reuse, PT ;  /* 0x000000514100720c */ /* 0x080fe40003f06270 */
[-C--:B------:R-:W-:Y:S01]  /*09a0*/  ISETP.GE.AND P4, PT, R51, R81.reuse, PT ;  /* 0x000000513300720c */ /* 0x080fe20003f86270 */
[----:B------:R-:W3:Y:S01]  /*09b0*/  @!P1 LDG.E.U16 R2, desc[UR10][R4.64+0x80] ;  /* 0x0000800a04029981 */ /* 0x000ee2000c1e1500 */
[-C--:B------:R-:W-:Y:S02]  /*09c0*/  ISETP.GE.AND P1, PT, R53, R81.reuse, PT ;  /* 0x000000513500720c */ /* 0x080fe40003f26270 */
[----:B------:R-:W-:Y:S01]  /*09d0*/  PRMT R17, RZ, 0x7610, R17 ;  /* 0x00007610ff117816 */ /* 0x000fe20000000011 */
[----:B------:R-:W4:Y:S01]  /*09e0*/  @!P2 LDG.E.U16 R15, desc[UR10][R4.64+0xc0] ;  /* 0x0000c00a040fa981 */ /* 0x000f22000c1e1500 */
[----:B------:R-:W-:-:S03]  /*09f0*/  ISETP.GE.AND P2, PT, R54, R81, PT ;  /* 0x000000513600720c */ /* 0x000fc60003f46270 */
[----:B------:R-:W4:Y:S04]  /*0a00*/  @!P3 LDG.E.U16 R12, desc[UR10][R4.64+0x100] ;  /* 0x0001000a040cb981 */ /* 0x000f28000c1e1500 */
[----:B------:R-:W3:Y:S01]  /*0a10*/  @!P0 LDG.E.U16 R13, desc[UR10][R4.64+0x40] ;  /* 0x0000400a040d8981 */ /* 0x000ee2000c1e1500 */
[-C--:B------:R-:W-:Y:S02]  /*0a20*/  ISETP.GE.AND P0, PT, R52, R81.reuse, PT ;  /* 0x000000513400720c */ /* 0x080fe40003f06270 */
[----:B------:R-:W-:Y:S01]  /*0a30*/  ISETP.GE.AND P3, PT, R55, R81, PT ;  /* 0x000000513700720c */ /* 0x000fe20003f66270 */
[----:B------:R-:W4:Y:S01]  /*0a40*/  @!P4 LDG.E.U16 R17, desc[UR10][R4.64+0x140] ;  /* 0x0001400a0411c981 */ /* 0x000f22000c1e1500 */
[----:B------:R-:W-:Y:S02]  /*0a50*/  PRMT R14, RZ, 0x7610, R14 ;  /* 0x00007610ff0e7816 */ /* 0x000fe4000000000e */
[----:B------:R-:W-:-:S02]  /*0a60*/  PRMT R19, RZ, 0x7610, R19 ;  /* 0x00007610ff137816 */ /* 0x000fc40000000013 */
[----:B------:R-:W-:Y:S02]  /*0a70*/  PRMT R16, RZ, 0x7610, R16 ;  /* 0x00007610ff107816 */ /* 0x000fe40000000010 */
        /* <DEDUP_REMOVED lines=15> */
[----:B------:R-:W-:-:S02]  /*0b70*/  PRMT R83, RZ, 0x7610, R83 ;  /* 0x00007610ff537816 */ /* 0x000fc40000000053 */
[----:B------:R-:W-:Y:S01]  /*0b80*/  ISETP.GE.AND P4, PT, R61, R81, PT ;  /* 0x000000513d00720c */ /* 0x000fe20003f86270 */
[----:B------:R-:W4:Y:S04]  /*0b90*/  @!P0 LDG.E.U16 R20, desc[UR10][R4.64+0x2c0] ;  /* 0x0002c00a04148981 */ /* 0x000f28000c1e1500 */
[----:B------:R-:W4:Y:S01]  /*0ba0*/  @!P1 LDG.E.U16 R23, desc[UR10][R4.64+0x300] ;  /* 0x0003000a04179981 */ /* 0x000f22000c1e1500 */
[----:B------:R-:W-:-:S03]  /*0bb0*/  PRMT R85, RZ, 0x7610, R85 ;  /* 0x00007610ff557816 */ /* 0x000fc60000000055 */
        /* <DEDUP_REMOVED lines=8> */
[-C--:B------:R-:W-:Y:S02]  /*0c40*/  LEA.HI.SX32 R75, R75, R30.reuse, 0x1b ;  /* 0x0000001e4b4b7211 */ /* 0x080fe400078fdaff */
[----:B------:R-:W-:Y:S02]  /*0c50*/  IADD3 R73, R30, 0x80, RZ ;  /* 0x000000801e497810 */ /* 0x000fe40007ffe0ff */
[----:B------:R-:W-:-:S02]  /*0c60*/  LEA.HI.SX32 R69, R69, R30, 0x1b ;  /* 0x0000001e45457211 */ /* 0x000fc400078fdaff */
[----:B------:R-:W-:Y:S02]  /*0c70*/  LEA.HI.SX32 R71, R71, R30, 0x1b ;  /* 0x0000001e47477211 */ /* 0x000fe400078fdaff */
[----:B0-----:R-:W-:Y:S02]  /*0c80*/  LEA R80, R67, R80, 0x18 ;  /* 0x0000005043507211 */ /* 0x001fe400078ec0ff */
[----:B------:R-:W-:-:S04]  /*0c90*/  LEA.HI.SX32 R67, R30, R30, 0x1b ;  /* 0x0000001e1e437211 */ /* 0x000fc800078fdaff */
[----:B------:R-:W-:Y:S01]  /*0ca0*/  LEA R64, R67, R80, 0x1 ;  /* 0x0000005043407211 */ /* 0x000fe200078e08ff */
[----:B------:R-:W-:-:S05]  /*0cb0*/  VIADD R67, R30, 0x20 ;  /* 0x000000201e437836 */ /* 0x000fca0000000000 */
[----:B------:R-:W-:Y:S02]  /*0cc0*/  LEA.HI.SX32 R67, R67, R30, 0x1b ;  /* 0x0000001e43437211 */ /* 0x000fe400078fdaff */
[----:B------:R-:W-:-:S03]  /*0cd0*/  LEA R66, R75, R80, 0x1 ;  /* 0x000000504b427211 */ /* 0x000fc600078e08ff */
[----:B------:R-:W-:Y:S01]  /*0ce0*/  IMAD R70, R67, 0x2, R80 ;  /* 0x0000000243467824 */ /* 0x000fe200078e0250 */
[----:B------:R-:W-:Y:S02]  /*0cf0*/  LEA.HI.SX32 R73, R73, R30, 0x1b ;  /* 0x0000001e49497211 */ /* 0x000fe400078fdaff */
[C---:B------:R-:W-:Y:S02]  /*0d00*/  IADD3 R75, R30.reuse, 0x120, RZ ;  /* 0x000001201e4b7810 */ /* 0x040fe40007ffe0ff */
[-C--:B------:R-:W-:Y:S02]  /*0d10*/  LEA R69, R69, R80.reuse, 0x1 ;  /* 0x0000005045457211 */ /* 0x080fe400078e08ff */
[-C--:B------:R-:W-:Y:S02]  /*0d20*/  LEA R68, R71, R80.reuse, 0x1 ;  /* 0x0000005047447211 */ /* 0x080fe400078e08ff */
[----:B------:R-:W-:Y:S02]  /*0d30*/  IADD3 R71, R30, 0xe0, RZ ;  /* 0x000000e01e477810 */ /* 0x000fe40007ffe0ff */
[----:B------:R-:W-:-:S02]  /*0d40*/  LEA R67, R73, R80, 0x1 ;  /* 0x0000005049437211 */ /* 0x000fc400078e08ff */
[C---:B------:R-:W-:Y:S02]  /*0d50*/  IADD3 R77, R30.reuse, 0x140, RZ ;  /* 0x000001401e4d7810 */ /* 0x040fe40007ffe0ff */
[----:B------:R-:W-:Y:S02]  /*0d60*/  IADD3 R73, R30, 0x100, RZ ;  /* 0x000001001e497810 */ /* 0x000fe40007ffe0ff */
[-C--:B------:R-:W-:Y:S02]  /*0d70*/  LEA.HI.SX32 R71, R71, R30.reuse, 0x1b ;  /* 0x0000001e47477211 */ /* 0x080fe400078fdaff */
[-C--:B------:R-:W-:Y:S02]  /*0d80*/  LEA.HI.SX32 R77, R77, R30.reuse, 0x1b ;  /* 0x0000001e4d4d7211 */ /* 0x080fe400078fdaff */
[----:B------:R-:W-:Y:S02]  /*0d90*/  LEA.HI.SX32 R73, R73, R30, 0x1b ;  /* 0x0000001e49497211 */ /* 0x000fe400078fdaff */
[----:B------:R-:W-:-:S02]  /*0da0*/  LEA R74, R71, R80, 0x1 ;  /* 0x00000050474a7211 */ /* 0x000fc400078e08ff */
[-C--:B------:R-:W-:Y:S02]  /*0db0*/  LEA R71, R77, R80.reuse, 0x1 ;  /* 0x000000504d477211 */ /* 0x080fe400078e08ff */
[----:B------:R-:W-:Y:S02]  /*0dc0*/  LEA R73, R73, R80, 0x1 ;  /* 0x0000005049497211 */ /* 0x000fe400078e08ff */
[----:B------:R-:W-:Y:S02]  /*0dd0*/  IADD3 R77, R30, 0x1e0, RZ ;  /* 0x000001e01e4d7810 */ /* 0x000fe40007ffe0ff */
[-C--:B------:R-:W-:Y:S02]  /*0de0*/  ISETP.GE.AND P2, PT, R10, R81.reuse, PT ;  /* 0x000000510a00720c */ /* 0x080fe40003f46270 */
[----:B------:R-:W-:Y:S02]  /*0df0*/  ISETP.GE.AND P1, PT, R65, R81, PT ;  /* 0x000000514100720c */ /* 0x000fe40003f26270 */
[----:B------:R-:W-:-:S02]  /*0e00*/  PRMT R89, RZ, 0x7610, R89 ;  /* 0x00007610ff597816 */ /* 0x000fc40000000059 */
        /* <DEDUP_REMOVED lines=18> */
[----:B0-----:R-:W-:-:S05]  /*0f30*/  VIADD R3, R30, 0xc0 ;  /* 0x000000c01e037836 */ /* 0x001fca0000000000 */
[-C--:B------:R-:W-:Y:S01]  /*0f40*/  LEA.HI.SX32 R3, R3, R30.reuse, 0x1b ;  /* 0x0000001e03037211 */ /* 0x080fe200078fdaff */
[----:B---3--:R0:W-:Y:S04]  /*0f50*/  STS.U16 [R70+0x40], R13 ;  /* 0x0000400d46007388 */ /* 0x0081e80000000400 */
[----:B------:R-:W-:Y:S01]  /*0f60*/  STS.U16 [R69+0x80], R2 ;  /* 0x0000800245007388 */ /* 0x000fe20000000400 */
[----:B0-----:R-:W-:Y:S01]  /*0f70*/  LEA.HI.SX32 R13, R75, R30, 0x1b ;  /* 0x0000001e4b0d7211 */ /* 0x001fe200078fdaff */
[----:B------:R-:W-:Y:S02]  /*0f80*/  IMAD R75, R3, 0x2, R80 ;  /* 0x00000002034b7824 */ /* 0x000fe400078e0250 */
[----:B------:R-:W-:Y:S01]  /*0f90*/  VIADD R3, R30, 0x160 ;  /* 0x000001601e037836 */ /* 0x000fe20000000000 */
[----:B----4-:R0:W-:Y:S01]  /*0fa0*/  STS.U16 [R68+0xc0], R15 ;  /* 0x0000c00f44007388 */ /* 0x0101e20000000400 */
[----:B------:R-:W-:-:S02]  /*0fb0*/  LEA R72, R13, R80, 0x1 ;  /* 0x000000500d487211 */ /* 0x000fc400078e08ff */
[----:B------:R-:W-:Y:S01]  /*0fc0*/  IADD3 R13, R30, 0x180, RZ ;  /* 0x000001801e0d7810 */ /* 0x000fe20007ffe0ff */
[----:B------:R-:W-:Y:S01]  /*0fd0*/  STS.U16 [R67+0x100], R12 ;  /* 0x0001000c43007388 */ /* 0x000fe20000000400 */
[----:B------:R-:W-:-:S03]  /*0fe0*/  LEA.HI.SX32 R3, R3, R30, 0x1b ;  /* 0x0000001e03037211 */ /* 0x000fc600078fdaff */
[----:B------:R1:W-:Y:S01]  /*0ff0*/  STS.U16 [R66+0x140], R17 ;  /* 0x0001401142007388 */ /* 0x0003e20000000400 */
[C---:B0-----:R-:W-:Y:S02]  /*1000*/  IADD3 R15, R30.reuse, 0x1a0, RZ ;  /* 0x000001a01e0f7810 */ /* 0x041fe40007ffe0ff */
[-C--:B------:R-:W-:Y:S02]  /*1010*/  LEA.HI.SX32 R13, R13, R30.reuse, 0x1b ;  /* 0x0000001e0d0d7211 */ /* 0x080fe400078fdaff */
[-C--:B------:R-:W-:Y:S02]  /*1020*/  LEA.HI.SX32 R15, R15, R30.reuse, 0x1b ;  /* 0x0000001e0f0f7211 */ /* 0x080fe400078fdaff */
[----:B-1----:R-:W-:Y:S01]  /*1030*/  IADD3 R17, R30, 0x1c0, RZ ;  /* 0x000001c01e117810 */ /* 0x002fe20007ffe0ff */
[----:B------:R-:W-:Y:S01]  /*1040*/  STS.U16 [R75+0x180], R14 ;  /* 0x0001800e4b007388 */ /* 0x000fe20000000400 */
[----:B------:R-:W-:Y:S02]  /*1050*/  IMAD R79, R3, 0x2, R80 ;  /* 0x00000002034f7824 */ /* 0x000fe400078e0250 */
[----:B------:R-:W-:Y:S01]  /*1060*/  LEA.HI.SX32 R17, R17, R30, 0x1b ;  /* 0x0000001e11117211 */ /* 0x000fe200078fdaff */
[----:B------:R-:W-:Y:S01]  /*1070*/  STS.U16 [R74+0x1c0], R19 ;  /* 0x0001c0134a007388 */ /* 0x000fe20000000400 */
[----:B------:R-:W-:-:S02]  /*1080*/  LEA R78, R13, R80, 0x1 ;  /* 0x000000500d4e7211 */ /* 0x000fc400078e08ff */
[----:B------:R-:W-:Y:S01]  /*1090*/  LEA.HI.SX32 R3, R77, R30, 0x1b ;  /* 0x0000001e4d037211 */ /* 0x000fe200078fdaff */
[----:B------:R-:W-:Y:S01]  /*10a0*/  STS.U16 [R73+0x200], R16 ;  /* 0x0002001049007388 */ /* 0x000fe20000000400 */
[-C--:B------:R-:W-:Y:S02]  /*10b0*/  LEA R77, R15, R80.reuse, 0x1 ;  /* 0x000000500f4d7211 */ /* 0x080fe400078e08ff */
[----:B------:R-:W-:Y:S01]  /*10c0*/  LEA R76, R17, R80, 0x1 ;  /* 0x00000050114c7211 */ /* 0x000fe200078e08ff */
[----:B------:R-:W-:Y:S01]  /*10d0*/  STS.U16 [R72+0x240], R21 ;  /* 0x0002401548007388 */ /* 0x000fe20000000400 */
[----:B------:R-:W-:-:S03]  /*10e0*/  SHF.L.U32 R12, R30, 0x4, RZ ;  /* 0x000000041e0c7819 */ /* 0x000fc600000006ff */
[----:B------:R-:W-:Y:S04]  /*10f0*/  STS.U16 [R71+0x280], R18 ;  /* 0x0002801247007388 */ /* 0x000fe80000000400 */
[----:B------:R-:W-:Y:S04]  /*1100*/  STS.U16 [R79+0x2c0], R20 ;  /* 0x0002c0144f007388 */ /* 0x000fe80000000400 */
[----:B------:R-:W-:Y:S04]  /*1110*/  STS.U16 [R78+0x300], R23 ;  /* 0x000300174e007388 */ /* 0x000fe80000000400 */
[----:B------:R-:W-:Y:S01]  /*1120*/  STS.U16 [R77+0x340], R22 ;  /* 0x000340164d007388 */ /* 0x000fe20000000400 */
[----:B------:R-:W-:-:S03]  /*1130*/  LEA R82, R3, R80, 0x1 ;  /* 0x0000005003527211 */ /* 0x000fc600078e08ff */
[----:B------:R0:W-:Y:S02]  /*1140*/  STS.U16 [R76+0x380], R83 ;  /* 0x000380534c007388 */ /* 0x0001e40000000400 */
[----:B0-----:R-:W-:Y:S02]  /*1150*/  LEA.HI.SX32 R83, R12, R12, 0x1b ;  /* 0x0000000c0c537211 */ /* 0x001fe400078fdaff */
[----:B------:R0:W-:Y:S02]  /*1160*/  STS.U16 [R82+0x3c0], R85 ;  /* 0x0003c05552007388 */ /* 0x0001e40000000400 */
[----:B------:R-:W-:Y:S01]  /*1170*/  LEA R83, R83, R80, 0x1 ;  /* 0x0000005053537211 */ /* 0x000fe200078e08ff */
        /* <DEDUP_REMOVED lines=17> */
[----:B------:R-:W-:Y:S01]  /*1290*/  MOV R3, R87 ;  /* 0x0000005700037202 */ /* 0x000fe20000000f00 */
[----:B------:R-:W-:Y:S01]  /*12a0*/  IMAD.MOV.U32 R2, RZ, RZ, R84 ;  /* 0x000000ffff027224 */ /* 0x000fe200078e0054 */
[----:B------:R-:W-:Y:S01]  /*12b0*/  BAR.SYNC.DEFER_BLOCKING 0x0 ;  /* 0x0000000000007b1d */ /* 0x000fe20000010000 */
[----:B------:R-:W-:-:S02]  /*12c0*/  PRMT R87, RZ, 0x7610, R87 ;  /* 0x00007610ff577816 */ /* 0x000fc40000000057 */
[----:B------:R-:W-:Y:S02]  /*12d0*/  PRMT R84, RZ, 0x7610, R84 ;  /* 0x00007610ff547816 */ /* 0x000fe40000000054 */
[----:B0-----:R-:W-:Y:S02]  /*12e0*/  PRMT R85, RZ, 0x7610, R85 ;  /* 0x00007610ff557816 */ /* 0x001fe40000000055 */
        /* <DEDUP_REMOVED lines=116> */
.L_x_4129:
[----:B------:R-:W-:Y:S05]  /*1a30*/  BSYNC B0 ;  /* 0x0000000000007941 */ /* 0x000fea0003800000 */
.L_x_4128:
        /* <DEDUP_REMOVED lines=36> */
.L_x_4131:
[----:B------:R-:W-:Y:S05]  /*1c80*/  BSYNC B0 ;  /* 0x0000000000007941 */ /* 0x000fea0003800000 */
.L_x_4130:
        /* <DEDUP_REMOVED lines=38> */
.L_x_4133:
[----:B------:R-:W-:Y:S05]  /*1ef0*/  BSYNC B0 ;  /* 0x0000000000007941 */ /* 0x000fea0003800000 */
.L_x_4132:
        /* <DEDUP_REMOVED lines=36> */
.L_x_4135:
[----:B------:R-:W-:Y:S05]  /*2140*/  BSYNC B0 ;  /* 0x0000000000007941 */ /* 0x000fea0003800000 */
.L_x_4134:
        /* <DEDUP_REMOVED lines=38> */
.L_x_4137:
[----:B------:R-:W-:Y:S05]  /*23b0*/  BSYNC B0 ;  /* 0x0000000000007941 */ /* 0x000fea0003800000 */
.L_x_4136:
        /* <DEDUP_REMOVED lines=36> */
.L_x_4139:
[----:B------:R-:W-:Y:S05]  /*2600*/  BSYNC B0 ;  /* 0x0000000000007941 */ /* 0x000fea0003800000 */
.L_x_4138:
        /* <DEDUP_REMOVED lines=38> */
.L_x_4141:
[----:B------:R-:W-:Y:S05]  /*2870*/  BSYNC B0 ;  /* 0x0000000000007941 */ /* 0x000fea0003800000 */
.L_x_4140:
[----:B------:R-:W-:Y:S01]  /*2880*/  HADD2.F32 R101, -RZ, R101.H0_H0 ;  /* 0x20000065ff657230 */ /* 0x000fe20000004100 */
[----:B------:R-:W-:Y:S01]  /*2890*/  BSSY B0, `(.L_x_4142) ;  /* 0x0000024000007945 */ /* 0x000fe20003800000 */
[----:B------:R-:W-:Y:S01]  /*28a0*/  HADD2.F32 R104, -RZ, R97.H0_H0 ;  /* 0x20000061ff687230 */ /* 0x000fe20000004100 */
[----:B------:R-:W-:Y:S02]  /*28b0*/  FSETP.GTU.FTZ.AND P4, PT, R103, 20, PT ;  /* 0x41a000006700780b */ /* 0x000fe40003f9c000 */
[----:B------:R-:W-:Y:S01]  /*28c0*/  FADD.FTZ R97, R101, R26 ;  /* 0x0000001a65617221 */ /* 0x000fe20000010000 */
[----:B------:R-:W-:Y:S10]  /*28d0*/  @P5 BRA `(.L_x_4143) ;  /* 0x00000000007c5947 */ /* 0x000ff40003800000 */
        /* <DEDUP_REMOVED lines=31> */
.L_x_4143:
[----:B------:R-:W-:Y:S05]  /*2ad0*/  BSYNC B0 ;  /* 0x0000000000007941 */ /* 0x000fea0003800000 */
.L_x_4142:
        /* <DEDUP_REMOVED lines=42> */
.L_x_4145:
[----:B------:R-:W-:Y:S05]  /*2d80*/  BSYNC B0 ;  /* 0x0000000000007941 */ /* 0x000fea0003800000 */
.L_x_4144:
        /* <DEDUP_REMOVED lines=40> */
.L_x_4147:
[----:B------:R-:W-:Y:S05]  /*3010*/  BSYNC B0 ;  /* 0x0000000000007941 */ /* 0x000fea0003800000 */
.L_x_4146:
        /* <DEDUP_REMOVED lines=46> */
.L_x_4149:
[----:B------:R-:W-:Y:S05]  /*3300*/  BSYNC B0 ;  /* 0x0000000000007941 */ /* 0x000fea0003800000 */
.L_x_4148:
        /* <DEDUP_REMOVED lines=33> */
.L_x_4151:
[----:B------:R-:W-:Y:S05]  /*3520*/  BSYNC B0 ;  /* 0x0000000000007941 */ /* 0x000fea0003800000 */
.L_x_4150:
        /* <DEDUP_REMOVED lines=33> */
.L_x_4153:
[----:B------:R-:W-:Y:S05]  /*3740*/  BSYNC B0 ;  /* 0x0000000000007941 */ /* 0x000fea0003800000 */
.L_x_4152:
        /* <DEDUP_REMOVED lines=33> */
.L_x_4155:
[----:B------:R-:W-:Y:S05]  /*3960*/  BSYNC B0 ;  /* 0x0000000000007941 */ /* 0x000fea0003800000 */
.L_x_4154:
        /* <DEDUP_REMOVED lines=33> */
.L_x_4157:
[----:B------:R-:W-:Y:S05]  /*3b80*/  BSYNC B0 ;  /* 0x0000000000007941 */ /* 0x000fea0003800000 */
.L_x_4156:
        /* <DEDUP_REMOVED lines=33> */
.L_x_4159:
[----:B------:R-:W-:Y:S05]  /*3da0*/  BSYNC B0 ;  /* 0x0000000000007941 */ /* 0x000fea0003800000 */
.L_x_4158:
        /* <DEDUP_REMOVED lines=41> */
[----:B------:R-:W-:Y:S01]  /*4040*/  IMAD.MOV.U32 R135, RZ, RZ, RZ ;  /* 0x000000ffff877224 */ /* 0x000fe200078e00ff */
[----:B------:R-:W-:Y:S01]  /*4050*/  MOV R134, R81 ;  /* 0x0000005100867202 */ /* 0x000fe20000000f00 */
[----:B------:R-:W-:Y:S01]  /*4060*/  ULDC UR6, c[0x0][0x21c] ;  /* 0x0000870000067ab9 */ /* 0x000fe20000000800 */
[----:B------:R-:W-:Y:S01]  /*4070*/  ULDC.64 UR4, c[0x0][0x238] ;  /* 0x00008e0000047ab9 */ /* 0x000fe20000000a00 */
[----:B------:R-:W3:Y:S01]  /*4080*/  LDC.64 R14, c[0x0][0x2e0] ;  /* 0x0000b800ff0e7b82 */ /* 0x000ee20000000a00 */
[----:B------:R-:W-:Y:S01]  /*4090*/  ULDC.64 UR8, c[0x0][0x250] ;  /* 0x0000940000087ab9 */ /* 0x000fe20000000a00 */
[----:B------:R-:W-:-:S06]  /*40a0*/  ULDC.64 UR14, c[0x0][0x270] ;  /* 0x00009c00000e7ab9 */ /* 0x000fcc0000000a00 */
[----:B------:R-:W4:Y:S02]  /*40b0*/  LDC.64 R16, c[0x0][0x310] ;  /* 0x0000c400ff107b82 */ /* 0x000f240000000a00 */
.L_x_4163:
        /* <DEDUP_REMOVED lines=9> */
[-C--:B------:R-:W-:Y:S02]  /*4150*/  ISETP.GE.AND P6, PT, R51, R134.reuse, PT ;  /* 0x000000863300720c */ /* 0x080fe40003fc6270 */
[----:B------:R-:W-:Y:S02]  /*4160*/  IADD3 R19, R21, R19, RZ ;  /* 0x0000001315137210 */ /* 0x000fe40007ffe0ff */
[----:B------:R-:W-:Y:S02]  /*4170*/  PRMT R28, RZ, 0x7610, R28 ;  /* 0x00007610ff1c7816 */ /* 0x000fe4000000001c */
[----:B------:R-:W-:Y:S02]  /*4180*/  LEA.HI.X R19, R20, R63, R19, 0x1, P3 ;  /* 0x0000003f14137211 */ /* 0x000fe400018f0c13 */
[----:B------:R-:W-:Y:S02]  /*4190*/  ISETP.GE.AND P3, PT, R50, R134, PT ;  /* 0x000000863200720c */ /* 0x000fe40003f66270 */
[----:B------:R-:W-:Y:S01]  /*41a0*/  MOV R20, R8 ;  /* 0x0000000800147202 */ /* 0x000fe20000000f00 */
[----:B------:R-:W3:Y:S01]  /*41b0*/  @!P5 LDG.E.U16 R81, desc[UR10][R18.64+0x40] ;  /* 0x0000400a1251d981 */ /* 0x000ee2000c1e1500 */
[----:B------:R-:W-:-:S02]  /*41c0*/  ISETP.GE.AND P5, PT, R52, R134, PT ;  /* 0x000000863400720c */ /* 0x000fc40003fa6270 */
[----:B------:R-:W-:Y:S01]  /*41d0*/  MOV R21, R33 ;  /* 0x0000002100157202 */ /* 0x000fe20000000f00 */
[----:B------:R-:W-:Y:S01]  /*41e0*/  IMAD R136, R144, UR4, RZ ;  /* 0x0000000490887c24 */ /* 0x000fe2000f8e02ff */
[----:B------:R-:W-:Y:S01]  /*41f0*/  PRMT R137, RZ, 0x7610, R137 ;  /* 0x00007610ff897816 */ /* 0x000fe20000000089 */
[----:B------:R-:W4:Y:S01]  /*4200*/  @!P4 LDG.E.U16 R28, desc[UR10][R18.64+0x80] ;  /* 0x0000800a121cc981 */ /* 0x000f22000c1e1500 */
[----:B------:R-:W-:Y:S01]  /*4210*/  PRMT R80, RZ, 0x7610, R80 ;  /* 0x00007610ff507816 */ /* 0x000fe20000000050 */
[C---:B------:R-:W-:Y:S01]  /*4220*/  IMAD.WIDE.U32 R22, R135.reuse, UR4, R20 ;  /* 0x0000000487167c25 */ /* 0x040fe2000f8e0014 */
[----:B------:R-:W-:Y:S02]  /*4230*/  PRMT R139, RZ, 0x7610, R139 ;  /* 0x00007610ff8b7816 */ /* 0x000fe4000000008b */
[----:B------:R-:W4:Y:S01]  /*4240*/  @!P2 LDG.E.U16 R137, desc[UR10][R18.64+0xc0] ;  /* 0x0000c00a1289a981 */ /* 0x000f22000c1e1500 */
[--C-:B------:R-:W-:Y:S01]  /*4250*/  IMAD R21, R135, UR5, R136.reuse ;  /* 0x0000000587157c24 */ /* 0x100fe2000f8e0288 */
[----:B------:R-:W-:-:S02]  /*4260*/  PRMT R136, RZ, 0x7610, R136 ;  /* 0x00007610ff887816 */ /* 0x000fc40000000088 */
[-C--:B------:R-:W-:Y:S01]  /*4270*/  ISETP.GE.AND P4, PT, R53, R134.reuse, PT ;  /* 0x000000863500720c */ /* 0x080fe20003f86270 */
[----:B------:R-:W4:Y:S01]  /*4280*/  @!P3 LDG.E.U16 R80, desc[UR10][R18.64+0x100] ;  /* 0x0001000a1250b981 */ /* 0x000f22000c1e1500 */
[-C--:B------:R-:W-:Y:S02]  /*4290*/  ISETP.GE.AND P2, PT, R54, R134.reuse, PT ;  /* 0x000000863600720c */ /* 0x080fe40003f46270 */
[----:B------:R-:W-:Y:S01]  /*42a0*/  ISETP.GE.AND P3, PT, R55, R134, PT ;  /* 0x000000863700720c */ /* 0x000fe20003f66270 */
[----:B------:R-:W4:Y:S01]  /*42b0*/  @!P6 LDG.E.U16 R139, desc[UR10][R18.64+0x140] ;  /* 0x0001400a128be981 */ /* 0x000f22000c1e1500 */
[----:B--2---:R-:W-:Y:S02]  /*42c0*/  LEA R20, P6, R22, R12, 0x2 ;  /* 0x0000000c16147211 */ /* 0x004fe400078c10ff */
[----:B------:R-:W-:Y:S01]  /*42d0*/  IADD3 R21, R23, R21, RZ ;  /* 0x0000001517157210 */ /* 0x000fe20007ffe0ff */
[----:B------:R-:W2:Y:S01]  /*42e0*/  @!P5 LDG.E.U16 R136, desc[UR10][R18.64+0x180] ;  /* 0x0001800a1288d981 */ /* 0x000ea2000c1e1500 */
[----:B------:R-:W-:-:S02]  /*42f0*/  ISETP.GE.AND P5, PT, R56, R134, PT ;  /* 0x000000863800720c */ /* 0x000fc40003fa6270 */
[----:B------:R-:W-:Y:S02]  /*4300*/  PRMT R141, RZ, 0x7610, R141 ;  /* 0x00007610ff8d7816 */ /* 0x000fe4000000008d */
[----:B------:R-:W-:Y:S02]  /*4310*/  LEA.HI.X R21, R22, R13, R21, 0x2, P6 ;  /* 0x0000000d16157211 */ /* 0x000fe400030f1415 */
[----:B------:R-:W-:Y:S02]  /*4320*/  PRMT R22, RZ, 0x7610, R22 ;  /* 0x00007610ff167816 */ /* 0x000fe40000000016 */
        /* <DEDUP_REMOVED lines=30> */
[----:B------:R-:W-:Y:S04]  /*4510*/  STS.U16 [R68+0xc0], R137 ;  /* 0x0000c08944007388 */ /* 0x000fe80000000400 */
[----:B------:R-:W-:Y:S04]  /*4520*/  STS.U16 [R67+0x100], R80 ;  /* 0x0001005043007388 */ /* 0x000fe80000000400 */
[----:B------:R-:W-:Y:S04]  /*4530*/  STS.U16 [R66+0x140], R139 ;  /* 0x0001408b42007388 */ /* 0x000fe80000000400 */
        /* <DEDUP_REMOVED lines=9> */
[----:B------:R-:W-:Y:S01]  /*45d0*/  STS.U16 [R82+0x3c0], R149 ;  /* 0x0003c09552007388 */ /* 0x000fe20000000400 */
[----:B------:R-:W-:-:S03]  /*45e0*/  NOP ;  /* 0x0000000000007918 */ /* 0x000fc60000000000 */
[----:B------:R-:W4:Y:S01]  /*45f0*/  LDS.U16 R23, [R83] ;  /* 0x0000000053177984 */ /* 0x000f220000000400 */
[----:B0-----:R-:W3:Y:S03]  /*4600*/  S2R R28, SR_TID.X ;  /* 0x00000000001c7919 */ /* 0x001ee60000002100 */
[----:B------:R-:W0:Y:S01]  /*4610*/  LDS.U16 R22, [R83+0x2] ;  /* 0x0000020053167984 */ /* 0x000e220000000400 */
[----:B------:R-:W-:-:S03]  /*4620*/  FMUL.FTZ R154, R20, 1.4426950216293334961 ;  /* 0x3fb8aa3b149a7820 */ /* 0x000fc60000410000 */
[----:B------:R-:W0:Y:S01]  /*4630*/  LDS.U16 R139, [R83+0x4] ;  /* 0x00000400538b7984 */ /* 0x000e220000000400 */
[C---:B------:R-:W-:Y:S01]  /*4640*/  FMUL.FTZ R18, R154.reuse, R89 ;  /* 0x000000599a127220 */ /* 0x040fe20000410000 */
[----:B------:R-:W-:Y:S02]  /*4650*/  IMAD R81, R31, -0x200, R130 ;  /* 0xfffffe001f517824 */ /* 0x000fe400078e0282 */
[----:B------:R-:W-:Y:S01]  /*4660*/  LDS.U16 R147, [R83+0xc] ;  /* 0x00000c0053937984 */ /* 0x000fe20000000400 */
[----:B-1----:R1:W0:Y:S01]  /*4670*/  MUFU.EX2 R141, R18 ;  /* 0x00000012008d7308 */ /* 0x0022220000000800 */
[----:B------:R-:W-:Y:S02]  /*4680*/  FMUL.FTZ R20, R154, R90 ;  /* 0x0000005a9a147220 */ /* 0x000fe40000410000 */
[----:B------:R-:W-:Y:S01]  /*4690*/  LDS.U16 R80, [R83+0x6] ;  /* 0x0000060053507984 */ /* 0x000fe20000000400 */
[----:B-1----:R-:W-:-:S04]  /*46a0*/  IMAD.MOV.U32 R18, RZ, RZ, R6 ;  /* 0x000000ffff127224 */ /* 0x002fc800078e0006 */
[----:B------:R-:W-:Y:S01]  /*46b0*/  IMAD.WIDE.U32 R18, R135, UR14, R18 ;  /* 0x0000000e87127c25 */ /* 0x000fe2000f8e0012 */
[----:B--2---:R1:W2:Y:S04]  /*46c0*/  MUFU.EX2 R143, R20 ;  /* 0x00000014008f7308 */ /* 0x0042a80000000800 */
[----:B------:R-:W-:Y:S01]  /*46d0*/  IADD3 R21, R19, R21, RZ ;  /* 0x0000001513157210 */ /* 0x000fe20007ffe0ff */
[----:B------:R-:W-:Y:S01]  /*46e0*/  FMUL.FTZ R136, R154, R84 ;  /* 0x000000549a887220 */ /* 0x000fe20000410000 */
[----:B---3--:R-:W-:Y:S01]  /*46f0*/  SHF.L.U32 R140, R28, 0x4, RZ ;  /* 0x000000041c8c7819 */ /* 0x008fe200000006ff */
[----:B------:R-:W-:Y:S01]  /*4700*/  FMUL.FTZ R137, R154, R85 ;  /* 0x000000559a897220 */ /* 0x000fe20000410000 */
[----:B------:R-:W-:Y:S01]  /*4710*/  LDS.U16 R19, [R83+0x8] ;  /* 0x0000080053137984 */ /* 0x000fe20000000400 */
[----:B-1----:R-:W-:-:S04]  /*4720*/  LEA R20, P2, R18, R14, 0x2 ;  /* 0x0000000e12147211 */ /* 0x002fc800078410ff */
[----:B------:R-:W-:Y:S02]  /*4730*/  LEA.HI.X R21, R18, R15, R21, 0x2, P2 ;  /* 0x0000000f12157211 */ /* 0x000fe400010f1415 */
[----:B------:R-:W1:Y:S01]  /*4740*/  LDS.U16 R18, [R83+0xa] ;  /* 0x00000a0053127984 */ /* 0x000e620000000400 */
[----:B----4-:R3:W-:Y:S01]  /*4750*/  MUFU.EX2 R142, R136 ;  /* 0x00000088008e7308 */ /* 0x0107e20000000800 */
[----:B------:R-:W-:Y:S01]  /*4760*/  HADD2.F32 R23, -RZ, R23.H0_H0 ;  /* 0x20000017ff177230 */ /* 0x000fe20000004100 */
[C---:B------:R-:W-:Y:S02]  /*4770*/  ISETP.GE.U32.AND P3, PT, R140.reuse, R81, PT ;  /* 0x000000518c00720c */ /* 0x040fe40003f66070 */
[----:B---3--:R-:W-:-:S04]  /*4780*/  IADD3 R136, R140, 0x5, RZ ;  /* 0x000000058c887810 */ /* 0x008fc80007ffe0ff */
[----:B------:R3:W4:Y:S01]  /*4790*/  MUFU.EX2 R144, R137 ;  /* 0x0000008900907308 */ /* 0x0007220000000800 */
[----:B------:R-:W-:Y:S01]  /*47a0*/  FMUL.FTZ R140, R154, R87 ;  /* 0x000000579a8c7220 */ /* 0x000fe20000410000 */
[----:B------:R-:W-:Y:S02]  /*47b0*/  ISETP.GE.U32.AND P6, PT, R136, R81, PT ;  /* 0x000000518800720c */ /* 0x000fe40003fc6070 */
[----:B------:R0:W5:Y:S01]  /*47c0*/  LDG.E R136, desc[UR10][R20.64] ;  /* 0x0000000a14887981 */ /* 0x000162000c1e1900 */
[----:B---3--:R-:W-:-:S03]  /*47d0*/  FMUL.FTZ R137, R104, R23 ;  /* 0x0000001768897220 */ /* 0x008fc60000410000 */
[----:B------:R-:W3:Y:S01]  /*47e0*/  LDS.U16 R23, [R83+0xe] ;  /* 0x00000e0053177984 */ /* 0x000ee20000000400 */
[----:B0-----:R-:W-:Y:S01]  /*47f0*/  HADD2.F32 R21, -RZ, R22.H0_H0 ;  /* 0x20000016ff157230 */ /* 0x001fe20000004100 */
[----:B------:R0:W-:Y:S01]  /*4800*/  MUFU.EX2 R148, R140 ;  /* 0x0000008c00947308 */ /* 0x0001e20000000800 */
[----:B------:R-:W-:-:S03]  /*4810*/  HADD2.F32 R20, -RZ, R139.H0_H0 ;  /* 0x2000008bff147230 */ /* 0x000fc60000004100 */
[----:B0-----:R-:W-:Y:S02]  /*4820*/  FMUL.FTZ R140, R96, R21 ;  /* 0x00000015608c7220 */ /* 0x001fe40000410000 */
[----:B------:R-:W0:Y:S01]  /*4830*/  LDS.U16 R21, [R83+0x10] ;  /* 0x0000100053157984 */ /* 0x000e220000000400 */
[----:B------:R-:W-:-:S03]  /*4840*/  FMUL.FTZ R22, R101, R20 ;  /* 0x0000001465167220 */ /* 0x000fc60000410000 */
[----:B------:R-:W4:Y:S01]  /*4850*/  LDS.U16 R20, [R83+0x12] ;  /* 0x0000120053147984 */ /* 0x000f220000000400 */
[C---:B------:R-:W-:Y:S01]  /*4860*/  FMUL.FTZ R138, R154.reuse, R86 ;  /* 0x000000569a8a7220 */ /* 0x040fe20000410000 */
[----:B-1----:R-:W-:Y:S02]  /*4870*/  HADD2.F32 R18, -RZ, R18.H0_H0 ;  /* 0x20000012ff127230 */ /* 0x002fe40000004100 */
[----:B------:R-:W-:Y:S01]  /*4880*/  FMUL.FTZ R149, R154, R91 ;  /* 0x0000005b9a957220 */ /* 0x000fe20000410000 */
[----:B------:R-:W-:Y:S01]  /*4890*/  HADD2.F32 R147, -RZ, R147.H0_H0 ;  /* 0x20000093ff937230 */ /* 0x000fe20000004100 */
[----:B------:R1:W4:Y:S01]  /*48a0*/  MUFU.EX2 R146, R138 ;  /* 0x0000008a00927308 */ /* 0x0003220000000800 */
[-C--:B------:R-:W-:Y:S01]  /*48b0*/  ISETP.GE.U32.AND P5, PT, R32, R81.reuse, PT ;  /* 0x000000512000720c */ /* 0x080fe20003fa6070 */
[----:B------:R-:W-:Y:S01]  /*48c0*/  FMUL.FTZ R18, R129, R18 ;  /* 0x0000001281127220 */ /* 0x000fe20000410000 */
[----:B------:R-:W-:Y:S02]  /*48d0*/  ISETP.GE.U32.AND P2, PT, R34, R81, PT ;  /* 0x000000512200720c */ /* 0x000fe40003f46070 */
[----:B-1----:R-:W-:Y:S01]  /*48e0*/  FSEL R138, R141, 1, !P3 ;  /* 0x3f8000008d8a7808 */ /* 0x002fe20005800000 */
[----:B------:R-:W-:-:S02]  /*48f0*/  HADD2.F32 R141, -RZ, R80.H0_H0 ;  /* 0x20000050ff8d7230 */ /* 0x000fc40000004100 */
[----:B------:R1:W-:Y:S01]  /*4900*/  MUFU.EX2 R152, R149 ;  /* 0x0000009500987308 */ /* 0x0003e20000000800 */
[----:B--2---:R-:W-:Y:S01]  /*4910*/  FSEL R139, R143, 1, !P5 ;  /* 0x3f8000008f8b7808 */ /* 0x004fe20006800000 */
[----:B------:R-:W-:Y:S01]  /*4920*/  FMUL.FTZ R151, R154, R92 ;  /* 0x0000005c9a977220 */ /* 0x000fe20000410000 */
[----:B------:R-:W-:Y:S01]  /*4930*/  FMUL.FTZ R143, R100, R141 ;  /* 0x0000008d648f7220 */ /* 0x000fe20000410000 */
[----:B------:R-:W-:Y:S01]  /*4940*/  FSEL R141, R22, RZ, !P2 ;  /* 0x000000ff168d7208 */ /* 0x000fe20005000000 */
[----:B------:R-:W-:Y:S02]  /*4950*/  HADD2.F32 R22, -RZ, R19.H0_H0 ;  /* 0x20000013ff167230 */ /* 0x000fe40000004100 */
[----:B------:R-:W2:Y:S01]  /*4960*/  LDS.U16 R19, [R83+0x14] ;  /* 0x0000140053137984 */ /* 0x000ea20000000400 */
[----:B-1----:R-:W-:Y:S01]  /*4970*/  FMUL.FTZ R149, R126, R147 ;  /* 0x000000937e957220 */ /* 0x002fe20000410000 */
[----:B------:R-:W-:Y:S01]  /*4980*/  FSEL R147, R18, RZ, !P6 ;  /* 0x000000ff12937208 */ /* 0x000fe20007000000 */
[----:B---3--:R-:W-:Y:S01]  /*4990*/  HADD2.F32 R18, -RZ, R23.H0_H0 ;  /* 0x20000017ff127230 */ /* 0x008fe20000004100 */
[----:B------:R1:W-:Y:S01]  /*49a0*/  MUFU.EX2 R80, R151 ;  /* 0x0000009700507308 */ /* 0x0003e20000000800 */
[----:B------:R-:W-:Y:S01]  /*49b0*/  FMUL.FTZ R153, R154, R93 ;  /* 0x0000005d9a997220 */ /* 0x000fe20000410000 */
[----:B------:R-:W-:-:S02]  /*49c0*/  ISETP.GE.U32.AND P4, PT, R36, R81, PT ;  /* 0x000000512400720c */ /* 0x000fc40003f86070 */
[----:B-1----:R-:W-:Y:S01]  /*49d0*/  FMUL.FTZ R151, R131, R18 ;  /* 0x0000001283977220 */ /* 0x002fe20000410000 */
[----:B0-----:R-:W-:-:S03]  /*49e0*/  HADD2.F32 R18, -RZ, R21.H0_H0 ;  /* 0x20000015ff127230 */ /* 0x001fc60000004100 */
[----:B------:R-:W0:Y:S01]  /*49f0*/  MUFU.EX2 R153, R153 ;  /* 0x0000009900997308 */ /* 0x000e220000000800 */
[----:B------:R-:W-:Y:S02]  /*4a00*/  FSEL R143, R143, RZ, !P4 ;  /* 0x000000ff8f8f7208 */ /* 0x000fe40006000000 */
[----:B----4-:R-:W-:Y:S01]  /*4a10*/  FSEL R144, R144, 1, !P4 ;  /* 0x3f80000090907808 */ /* 0x010fe20006000000 */
[----:B------:R-:W-:Y:S01]  /*4a20*/  FMUL.FTZ R21, R125, R18 ;  /* 0x000000127d157220 */ /* 0x000fe20000410000 */
[-C--:B------:R-:W-:Y:S01]  /*4a30*/  ISETP.GE.U32.AND P4, PT, R40, R81.reuse, PT ;  /* 0x000000512800720c */ /* 0x080fe20003f86070 */
[----:B------:R-:W1:Y:S01]  /*4a40*/  LDS.U16 R18, [R83+0x16] ;  /* 0x0000160053127984 */ /* 0x000e620000000400 */
[----:B------:R-:W-:Y:S01]  /*4a50*/  FMUL.FTZ R145, R154, R88 ;  /* 0x000000589a917220 */ /* 0x000fe20000410000 */
[----:B------:R-:W-:Y:S01]  /*4a60*/  FSEL R137, R137, RZ, !P3 ;  /* 0x000000ff89897208 */ /* 0x000fe20005800000 */
[----:B------:R-:W-:Y:S01]  /*4a70*/  FMUL.FTZ R22, R127, R22 ;  /* 0x000000167f167220 */ /* 0x000fe20000410000 */
[----:B------:R-:W-:Y:S01]  /*4a80*/  HADD2.F32 R23, -RZ, R20.H0_H0 ;  /* 0x20000014ff177230 */ /* 0x000fe20000004100 */
[----:B------:R-:W-:-:S02]  /*4a90*/  ISETP.GE.U32.AND P3, PT, R37, R81, PT ;  /* 0x000000512500720c */ /* 0x000fc40003f66070 */
[----:B------:R-:W-:Y:S01]  /*4aa0*/  FSEL R160, R21, RZ, !P4 ;  /* 0x000000ff15a07208 */ /* 0x000fe20006000000 */
[----:B------:R3:W4:Y:S01]  /*4ab0*/  MUFU.EX2 R150, R145 ;  /* 0x0000009100967308 */ /* 0x0007220000000800 */
[----:B------:R-:W1:Y:S01]  /*4ac0*/  LDS.U16 R21, [R83+0x18] ;  /* 0x0000180053157984 */ /* 0x000e620000000400 */
[----:B------:R-:W-:Y:S01]  /*4ad0*/  FSEL R146, R146, 1, !P3 ;  /* 0x3f80000092927808 */ /* 0x000fe20005800000 */
[----:B------:R-:W-:Y:S02]  /*4ae0*/  FMUL.FTZ R23, R132, R23 ;  /* 0x0000001784177220 */ /* 0x000fe40000410000 */
[----:B------:R-:W1:Y:S01]  /*4af0*/  LDS.U16 R20, [R83+0x1a] ;  /* 0x00001a0053147984 */ /* 0x000e620000000400 */
[----:B---3--:R-:W-:Y:S02]  /*4b00*/  FSEL R145, R22, RZ, !P3 ;  /* 0x000000ff16917208 */ /* 0x008fe40005800000 */
[----:B------:R-:W-:Y:S01]  /*4b10*/  ISETP.GE.U32.AND P3, PT, R41, R81, PT ;  /* 0x000000512900720c */ /* 0x000fe20003f66070 */
[----:B------:R-:W-:Y:S01]  /*4b20*/  FMUL.FTZ R22, R154, R102 ;  /* 0x000000669a167220 */ /* 0x000fe20000410000 */
[----:B------:R-:W-:-:S02]  /*4b30*/  FSEL R140, R140, RZ, !P5 ;  /* 0x000000ff8c8c7208 */ /* 0x000fc40006800000 */
[----:B------:R-:W-:Y:S02]  /*4b40*/  FSEL R162, R23, RZ, !P3 ;  /* 0x000000ff17a27208 */ /* 0x000fe40005800000 */
[----:B------:R-:W3:Y:S01]  /*4b50*/  LDS.U16 R23, [R83+0x1c] ;  /* 0x00001c0053177984 */ /* 0x000ee20000000400 */
[----:B------:R-:W-:Y:S01]  /*4b60*/  FSEL R142, R142, 1, !P2 ;  /* 0x3f8000008e8e7808 */ /* 0x000fe20005000000 */
[----:B------:R2:W-:Y:S01]  /*4b70*/  MUFU.EX2 R156, R22 ;  /* 0x00000016009c7308 */ /* 0x0005e20000000800 */
[----:B0-----:R-:W-:Y:S01]  /*4b80*/  FSEL R163, R153, 1, !P3 ;  /* 0x3f80000099a37808 */ /* 0x001fe20005800000 */
[-C--:B------:R-:W-:Y:S01]  /*4b90*/  FFMA.FTZ R153, R137, R139.reuse, R140 ;  /* 0x0000008b89997223 */ /* 0x080fe2000001008c */
[----:B------:R-:W-:-:S03]  /*4ba0*/  FMUL.FTZ R159, R138, R139 ;  /* 0x0000008b8a9f7220 */ /* 0x000fc60000410000 */
[C---:B------:R-:W-:Y:S01]  /*4bb0*/  FFMA.FTZ R153, R142.reuse, R153, R141 ;  /* 0x000000998e997223 */ /* 0x040fe2000001008d */
[----:B--2---:R-:W0:Y:S01]  /*4bc0*/  LDS.U16 R22, [R83+0x1e] ;  /* 0x00001e0053167984 */ /* 0x004e220000000400 */
[----:B------:R-:W-:Y:S01]  /*4bd0*/  FMUL.FTZ R159, R142, R159 ;  /* 0x0000009f8e9f7220 */ /* 0x000fe20000410000 */
[----:B------:R-:W-:Y:S01]  /*4be0*/  FMUL.FTZ R155, R154, R99 ;  /* 0x000000639a9b7220 */ /* 0x000fe20000410000 */
[C---:B------:R-:W-:Y:S02]  /*4bf0*/  FFMA.FTZ R153, R144.reuse, R153, R143 ;  /* 0x0000009990997223 */ /* 0x040fe4000001008f */
[----:B------:R-:W-:Y:S01]  /*4c00*/  FMUL.FTZ R159, R144, R159 ;  /* 0x0000009f909f7220 */ /* 0x000fe20000410000 */
[----:B------:R-:W-:Y:S01]  /*4c10*/  ISETP.GE.U32.AND P5, PT, R38, R81, PT ;  /* 0x000000512600720c */ /* 0x000fe20003fa6070 */
[----:B------:R-:W-:Y:S01]  /*4c20*/  FFMA.FTZ R153, R146, R153, R145 ;  /* 0x0000009992997223 */ /* 0x000fe20000010091 */
[----:B------:R-:W-:Y:S01]  /*4c30*/  FSEL R148, R148, 1, !P6 ;  /* 0x3f80000094947808 */ /* 0x000fe20007000000 */
[----:B------:R-:W-:Y:S01]  /*4c40*/  FMUL.FTZ R159, R146, R159 ;  /* 0x0000009f929f7220 */ /* 0x000fe20000410000 */
[----:B------:R-:W2:Y:S01]  /*4c50*/  MUFU.EX2 R155, R155 ;  /* 0x0000009b009b7308 */ /* 0x000ea20000000800 */
[----:B------:R-:W-:Y:S01]  /*4c60*/  HADD2.F32 R19, -RZ, R19.H0_H0 ;  /* 0x20000013ff137230 */ /* 0x000fe20000004100 */
[----:B------:R-:W-:Y:S01]  /*4c70*/  ISETP.GE.U32.AND P2, PT, R39, R81, PT ;  /* 0x000000512700720c */ /* 0x000fe20003f46070 */
[C---:B------:R-:W-:Y:S01]  /*4c80*/  FMUL.FTZ R158, R154.reuse, R97 ;  /* 0x000000619a9e7220 */ /* 0x040fe20000410000 */
[----:B------:R-:W-:Y:S01]  /*4c90*/  FSEL R149, R149, RZ, !P5 ;  /* 0x000000ff95957208 */ /* 0x000fe20006800000 */
[----:B------:R-:W-:Y:S01]  /*4ca0*/  FMUL.FTZ R157, R154, R103 ;  /* 0x000000679a9d7220 */ /* 0x000fe20000410000 */
[----:B----4-:R-:W-:Y:S01]  /*4cb0*/  FSEL R150, R150, 1, !P5 ;  /* 0x3f80000096967808 */ /* 0x010fe20006800000 */
[C---:B------:R-:W-:Y:S01]  /*4cc0*/  FFMA.FTZ R153, R148.reuse, R153, R147 ;  /* 0x0000009994997223 */ /* 0x040fe20000010093 */
[----:B------:R-:W-:Y:S01]  /*4cd0*/  FMUL.FTZ R159, R148, R159 ;  /* 0x0000009f949f7220 */ /* 0x000fe20000410000 */
[----:B------:R-:W-:Y:S01]  /*4ce0*/  FSEL R151, R151, RZ, !P2 ;  /* 0x000000ff97977208 */ /* 0x000fe20005000000 */
[----:B------:R-:W-:Y:S01]  /*4cf0*/  FMUL.FTZ R19, R124, R19 ;  /* 0x000000137c137220 */ /* 0x000fe20000410000 */
[----:B------:R-:W-:Y:S01]  /*4d00*/  FSEL R152, R152, 1, !P2 ;  /* 0x3f80000098987808 */ /* 0x000fe20005000000 */
[----:B------:R-:W-:Y:S01]  /*4d10*/  FFMA.FTZ R153, R150, R153, R149 ;  /* 0x0000009996997223 */ /* 0x000fe20000010095 */
[----:B------:R-:W-:Y:S01]  /*4d20*/  ISETP.GE.U32.AND P6, PT, R42, R81, PT ;  /* 0x000000512a00720c */ /* 0x000fe20003fc6070 */
[----:B------:R-:W4:Y:S01]  /*4d30*/  MUFU.EX2 R158, R158 ;  /* 0x0000009e009e7308 */ /* 0x000f220000000800 */
[----:B------:R-:W-:Y:S01]  /*4d40*/  FMUL.FTZ R159, R150, R159 ;  /* 0x0000009f969f7220 */ /* 0x000fe20000410000 */
[----:B------:R-:W-:Y:S01]  /*4d50*/  FSEL R161, R80, 1, !P4 ;  /* 0x3f80000050a17808 */ /* 0x000fe20006000000 */
[----:B------:R-:W-:Y:S01]  /*4d60*/  FMUL.FTZ R80, R154, R94 ;  /* 0x0000005e9a507220 */ /* 0x000fe20000410000 */
[----:B------:R-:W-:Y:S01]  /*4d70*/  FSEL R164, R19, RZ, !P6 ;  /* 0x000000ff13a47208 */ /* 0x000fe20007000000 */
[----:B------:R-:W-:-:S03]  /*4d80*/  FFMA.FTZ R153, R152, R153, R151 ;  /* 0x0000009998997223 */ /* 0x000fc60000010097 */
[----:B------:R-:W0:Y:S01]  /*4d90*/  MUFU.EX2 R157, R157 ;  /* 0x0000009d009d7308 */ /* 0x000e220000000800 */
[----:B------:R-:W-:Y:S01]  /*4da0*/  FMUL.FTZ R159, R152, R159 ;  /* 0x0000009f989f7220 */ /* 0x000fe20000410000 */
[----:B-1----:R-:W-:Y:S02]  /*4db0*/  HADD2.F32 R19, -RZ, R18.H0_H0 ;  /* 0x20000012ff137230 */ /* 0x002fe40000004100 */
[----:B------:R-:W-:Y:S01]  /*4dc0*/  FMUL.FTZ R154, R154, R95 ;  /* 0x0000005f9a9a7220 */ /* 0x000fe20000410000 */
[C---:B------:R-:W-:Y:S01]  /*4dd0*/  FFMA.FTZ R153, R161.reuse, R153, R160 ;  /* 0x00000099a1997223 */ /* 0x040fe200000100a0 */
[----:B------:R-:W-:Y:S01]  /*4de0*/  FMUL.FTZ R159, R161, R159 ;  /* 0x0000009fa19f7220 */ /* 0x000fe20000410000 */
[----:B------:R-:W-:Y:S01]  /*4df0*/  HADD2.F32 R18, -RZ, R21.H0_H0 ;  /* 0x20000015ff127230 */ /* 0x000fe20000004100 */
[----:B------:R-:W-:Y:S01]  /*4e00*/  ISETP.GE.U32.AND P5, PT, R43, R81, PT ;  /* 0x000000512b00720c */ /* 0x000fe20003fa6070 */
[----:B------:R-:W1:Y:S01]  /*4e10*/  MUFU.EX2 R80, R80 ;  /* 0x0000005000507308 */ /* 0x000e620000000800 */
[----:B------:R-:W-:Y:S01]  /*4e20*/  FMUL.FTZ R21, R98, R19 ;  /* 0x0000001362157220 */ /* 0x000fe20000410000 */
[----:B--2---:R-:W-:Y:S01]  /*4e30*/  FSEL R165, R155, 1, !P6 ;  /* 0x3f8000009ba57808 */ /* 0x004fe20007000000 */
[C---:B------:R-:W-:Y:S01]  /*4e40*/  FFMA.FTZ R153, R163.reuse, R153, R162 ;  /* 0x00000099a3997223 */ /* 0x040fe200000100a2 */
[----:B------:R-:W-:Y:S01]  /*4e50*/  FMUL.FTZ R159, R163, R159 ;  /* 0x0000009fa39f7220 */ /* 0x000fe20000410000 */
[----:B------:R-:W-:Y:S01]  /*4e60*/  HADD2.F32 R19, -RZ, R20.H0_H0 ;  /* 0x20000014ff137230 */ /* 0x000fe20000004100 */
[----:B------:R-:W-:Y:S01]  /*4e70*/  ISETP.GE.U32.AND P4, PT, R45, R81, PT ;  /* 0x000000512d00720c */ /* 0x000fe20003f86070 */
[----:B------:R-:W-:Y:S01]  /*4e80*/  FMUL.FTZ R20, R123, R18 ;  /* 0x000000127b147220 */ /* 0x000fe20000410000 */
[----:B------:R-:W2:Y:S01]  /*4e90*/  MUFU.EX2 R154, R154 ;  /* 0x0000009a009a7308 */ /* 0x000ea20000000800 */
[----:B------:R-:W-:Y:S01]  /*4ea0*/  FSEL R167, R156, 1, !P5 ;  /* 0x3f8000009ca77808 */ /* 0x000fe20006800000 */
[----:B------:R-:W-:Y:S01]  /*4eb0*/  FFMA.FTZ R153, R165, R153, R164 ;  /* 0x00000099a5997223 */ /* 0x000fe200000100a4 */
[----:B------:R-:W-:-:S02]  /*4ec0*/  ISETP.GE.U32.AND P2, PT, R44, R81, PT ;  /* 0x000000512c00720c */ /* 0x000fc40003f46070 */
[----:B------:R-:W-:Y:S01]  /*4ed0*/  FSEL R156, R21, RZ, !P5 ;  /* 0x000000ff159c7208 */ /* 0x000fe20006800000 */
[----:B------:R-:W-:Y:S01]  /*4ee0*/  FMUL.FTZ R159, R165, R159 ;  /* 0x0000009fa59f7220 */ /* 0x000fe20000410000 */
[----:B---3--:R-:W-:Y:S01]  /*4ef0*/  HADD2.F32 R18, -RZ, R23.H0_H0 ;  /* 0x20000017ff127230 */ /* 0x008fe20000004100 */
[----:B----4-:R-:W-:Y:S01]  /*4f00*/  FSEL R169, R158, 1, !P4 ;  /* 0x3f8000009ea97808 */ /* 0x010fe20006000000 */
[----:B------:R-:W-:Y:S01]  /*4f10*/  FMUL.FTZ R19, R106, R19 ;  /* 0x000000136a137220 */ /* 0x000fe20000410000 */
[----:B0-----:R-:W-:Y:S01]  /*4f20*/  FSEL R157, R157, 1, !P2 ;  /* 0x3f8000009d9d7808 */ /* 0x001fe20005000000 */
[C---:B------:R-:W-:Y:S01]  /*4f30*/  FFMA.FTZ R153, R167.reuse, R153, R156 ;  /* 0x00000099a7997223 */ /* 0x040fe2000001009c */
[----:B------:R-:W-:Y:S01]  /*4f40*/  FSEL R158, R20, RZ, !P2 ;  /* 0x000000ff149e7208 */ /* 0x000fe20005000000 */
[----:B------:R-:W-:Y:S01]  /*4f50*/  FMUL.FTZ R159, R167, R159 ;  /* 0x0000009fa79f7220 */ /* 0x000fe20000410000 */
[----:B------:R-:W-:Y:S02]  /*4f60*/  HADD2.F32 R22, -RZ, R22.H0_H0 ;  /* 0x20000016ff167230 */ /* 0x000fe40000004100 */
[----:B------:R-:W-:Y:S01]  /*4f70*/  FMUL.FTZ R18, R121, R18 ;  /* 0x0000001279127220 */ /* 0x000fe20000410000 */
[----:B------:R-:W-:Y:S01]  /*4f80*/  ISETP.GE.U32.AND P3, PT, R46, R81, PT ;  /* 0x000000512e00720c */ /* 0x000fe20003f66070 */
[----:B------:R-:W-:Y:S01]  /*4f90*/  FFMA.FTZ R153, R157, R153, R158 ;  /* 0x000000999d997223 */ /* 0x000fe2000001009e */
[----:B------:R-:W-:Y:S01]  /*4fa0*/  FSEL R166, R19, RZ, !P4 ;  /* 0x000000ff13a67208 */ /* 0x000fe20006000000 */
[----:B------:R-:W-:Y:S01]  /*4fb0*/  FMUL.FTZ R159, R157, R159 ;  /* 0x0000009f9d9f7220 */ /* 0x000fe20000410000 */
[----:B------:R-:W-:Y:S01]  /*4fc0*/  FMUL.FTZ R22, R133, R22 ;  /* 0x0000001685167220 */ /* 0x000fe20000410000 */
[----:B------:R-:W-:-:S02]  /*4fd0*/  ISETP.GE.U32.AND P6, PT, R47, R81, PT ;  /* 0x000000512f00720c */ /* 0x000fc40003fc6070 */
[----:B-1----:R-:W-:Y:S01]  /*4fe0*/  FSEL R171, R80, 1, !P3 ;  /* 0x3f80000050ab7808 */ /* 0x002fe20005800000 */
[C---:B------:R-:W-:Y:S01]  /*4ff0*/  FFMA.FTZ R153, R169.reuse, R153, R166 ;  /* 0x00000099a9997223 */ /* 0x040fe200000100a6 */
[----:B------:R-:W-:Y:S01]  /*5000*/  FSEL R168, R18, RZ, !P3 ;  /* 0x000000ff12a87208 */ /* 0x000fe20005800000 */
[----:B------:R-:W-:Y:S01]  /*5010*/  FMUL.FTZ R159, R169, R159 ;  /* 0x0000009fa99f7220 */ /* 0x000fe20000410000 */
[----:B--2---:R-:W-:Y:S02]  /*5020*/  FSEL R173, R154, 1, !P6 ;  /* 0x3f8000009aad7808 */ /* 0x004fe40007000000 */
        /* <DEDUP_REMOVED lines=24> */
[----:B------:R-:W-:Y:S01]  /*51b0*/  MOV R80, 0x400 ;  /* 0x0000040000507802 */ /* 0x000fe20000000f00 */
[----:B------:R-:W-:-:S03]  /*51c0*/  HFMA2.MMA R20, -RZ, RZ, 1.875, 0 ;  /* 0x3f800000ff147435 */ /* 0x000fc600000001ff */
[----:B--2---:R-:W-:-:S07]  /*51d0*/  LEA R80, R153, R80, 0x18 ;  /* 0x0000005099507211 */ /* 0x004fce00078ec0ff */
[C---:B0-----:R-:W-:Y:S01]  /*51e0*/  @P2 FFMA.FTZ R19, R18.reuse, R22, R19 ;  /* 0x0000001612132223 */ /* 0x041fe20000010013 */
[----:B-1----:R-:W-:-:S04]  /*51f0*/  @P2 FMUL.FTZ R18, R18, R23 ;  /* 0x0000001712122220 */ /* 0x002fc80000410000 */
[----:B------:R-:W0:Y:S04]  /*5200*/  SHFL.UP PT, R22, R19, 0x10, RZ ;  /* 0x0600000013167989 */ /* 0x000e2800000e00ff */
[----:B------:R-:W1:Y:S01]  /*5210*/  SHFL.UP PT, R23, R18, 0x10, RZ ;  /* 0x0600000012177989 */ /* 0x000e6200000e00ff */
[----:B------:R-:W-:Y:S01]  /*5220*/  IMAD.MOV.U32 R21, RZ, RZ, RZ ;  /* 0x000000ffff157224 */ /* 0x000fe200078e00ff */
[----:B------:R-:W-:Y:S02]  /*5230*/  LEA R159, R135, R80, 0x3 ;  /* 0x00000050879f7211 */ /* 0x000fe400078e18ff */
[----:B------:R-:W-:-:S03]  /*5240*/  ISETP.GE.AND P2, PT, R30, 0x10, PT ;  /* 0x000000101e00780c */ /* 0x000fc60003f46270 */
[----:B------:R-:W2:Y:S01]  /*5250*/  @!P0 LDS.64 R20, [R159+0x450] ;  /* 0x000450009f148984 */ /* 0x000ea20000000a00 */
[----:B------:R-:W-:-:S09]  /*5260*/  ISETP.NE.AND P3, PT, R30, 0x1f, PT ;  /* 0x0000001f1e00780c */ /* 0x000fd20003f65270 */
        /* <DEDUP_REMOVED lines=39> */
.L_x_4162:
[----:B------:R-:W-:Y:S05]  /*54e0*/  BSYNC B0 ;  /* 0x0000000000007941 */ /* 0x000fea0003800000 */
.L_x_4161:
[----:B------:R-:W-:Y:S01]  /*54f0*/  FFMA.FTZ R167, R167, R164, R156 ;  /* 0x000000a4a7a77223 */ /* 0x000fe2000001009c */
[----:B------:R-:W-:Y:S02]  /*5500*/  VIADD R135, R135, 0x1 ;  /* 0x0000000187877836 */ /* 0x000fe40000000000 */
[C---:B-----5:R-:W-:Y:S01]  /*5510*/  FFMA.FTZ R105, R136.reuse, R137, R105 ;  /* 0x0000008988697223 */ /* 0x060fe20000010069 */
[C---:B------:R-:W-:Y:S01]  /*5520*/  FFMA.FTZ R108, R136.reuse, R139, R108 ;  /* 0x0000008b886c7223 */ /* 0x040fe2000001006c */
[----:B------:R-:W-:Y:S01]  /*5530*/  FFMA.FTZ R158, R157, R167, R158 ;  /* 0x000000a79d9e7223 */ /* 0x000fe2000001009e */
[C---:B------:R-:W-:Y:S01]  /*5540*/  FFMA.FTZ R107, R136.reuse, R142, R107 ;  /* 0x0000008e886b7223 */ /* 0x040fe2000001006b */
[----:B------:R-:W-:Y:S01]  /*5550*/  ISETP.GE.AND P2, PT, R135, UR6, PT ;  /* 0x0000000687007c0c */ /* 0x000fe2000bf46270 */
[C---:B------:R-:W-:Y:S01]  /*5560*/  FFMA.FTZ R110, R136.reuse, R143, R110 ;  /* 0x0000008f886e7223 */ /* 0x040fe2000001006e */
[----:B------:R-:W-:Y:S01]  /*5570*/  FFMA.FTZ R169, R169, R158, R166 ;  /* 0x0000009ea9a97223 */ /* 0x000fe200000100a6 */
[C---:B------:R-:W-:Y:S01]  /*5580*/  FFMA.FTZ R109, R136.reuse, R146, R109 ;  /* 0x00000092886d7223 */ /* 0x040fe2000001006d */
[C---:B------:R-:W-:Y:S01]  /*5590*/  FFMA.FTZ R112, R136.reuse, R147, R112 ;  /* 0x0000009388707223 */ /* 0x040fe20000010070 */
        /* <DEDUP_REMOVED lines=13> */
.L_x_4160:
        /* <DEDUP_REMOVED lines=9> */
[C---:B0-----:R-:W-:Y:S02]  /*5700*/  PRMT R18, R12.reuse, 0x7610, R18 ;  /* 0x000076100c127816 */ /* 0x041fe40000000012 */
        /* <DEDUP_REMOVED lines=22> */
[----:B------:R0:W-:Y:S04]  /*5870*/  STS.U16 [R83+0x10], R21 ;  /* 0x0000101553007388 */ /* 0x0001e80000000400 */
[----:B------:R1:W-:Y:S04]  /*5880*/  STS.U16 [R83+0x12], R22 ;  /* 0x0000121653007388 */ /* 0x0003e80000000400 */
[----:B------:R-:W-:Y:S01]  /*5890*/  STS.U16 [R83+0x14], R14 ;  /* 0x0000140e53007388 */ /* 0x000fe20000000400 */
[----:B0-----:R-:W0:Y:S03]  /*58a0*/  LDC.64 R20, c[0x0][0x2b0] ;  /* 0x0000ac00ff147b82 */ /* 0x001e260000000a00 */
[----:B------:R-:W-:Y:S04]  /*58b0*/  STS.U16 [R83+0x16], R16 ;  /* 0x0000161053007388 */ /* 0x000fe80000000400 */
[----:B------:R2:W-:Y:S01]  /*58c0*/  STS.U16 [R83+0x18], R12 ;  /* 0x0000180c53007388 */ /* 0x0005e20000000400 */
[----:B-1----:R-:W1:Y:S03]  /*58d0*/  LDC.64 R22, c[0x0][0x308] ;  /* 0x0000c200ff167b82 */ /* 0x002e660000000a00 */
[----:B------:R-:W-:Y:S04]  /*58e0*/  STS.U16 [R83+0x1a], R17 ;  /* 0x00001a1153007388 */ /* 0x000fe80000000400 */
[----:B------:R3:W-:Y:S01]  /*58f0*/  STS.U16 [R83+0x1c], R13 ;  /* 0x00001c0d53007388 */ /* 0x0007e20000000400 */
[----:B--2---:R-:W-:-:S03]  /*5900*/  SHF.L.U32 R12, R31, 0x9, RZ ;  /* 0x000000091f0c7819 */ /* 0x004fc600000006ff */
[----:B------:R-:W-:Y:S01]  /*5910*/  STS.U16 [R83+0x1e], R18 ;  /* 0x00001e1253007388 */ /* 0x000fe20000000400 */
[----:B------:R-:W-:-:S03]  /*5920*/  NOP ;  /* 0x0000000000007918 */ /* 0x000fc60000000000 */
[----:B------:R-:W-:Y:S01]  /*5930*/  LDS.U16 R85, [R64] ;  /* 0x0000000040557984 */ /* 0x000fe20000000400 */
[C---:B0-----:R-:W-:Y:S01]  /*5940*/  IMAD R14, R20.reuse, UR12, RZ ;  /* 0x0000000c140e7c24 */ /* 0x041fe2000f8e02ff */
[----:B---3--:R-:W-:Y:S01]  /*5950*/  SHF.R.S32.HI R13, RZ, 0x1f, R12 ;  /* 0x0000001fff0d7819 */ /* 0x008fe2000001140c */
[----:B------:R-:W-:Y:S01]  /*5960*/  IMAD.WIDE.U32 R16, R20, UR7, RZ ;  /* 0x0000000714107c25 */ /* 0x000fe2000f8e00ff */
[----:B------:R-:W-:Y:S03]  /*5970*/  LDS.U16 R87, [R70+0x40] ;  /* 0x0000400046577984 */ /* 0x000fe60000000400 */
[----:B------:R-:W-:Y:S01]  /*5980*/  IMAD R21, R21, UR7, R14 ;  /* 0x0000000715157c24 */ /* 0x000fe2000f8e020e */
[----:B------:R-:W-:Y:S01]  /*5990*/  LDS.U16 R89, [R69+0x80] ;  /* 0x0000800045597984 */ /* 0x000fe20000000400 */
[----:B------:R-:W-:-:S03]  /*59a0*/  IADD3 R14, P2, R10, R12, RZ ;  /* 0x0000000c0a0e7210 */ /* 0x000fc60007f5e0ff */
        /* <DEDUP_REMOVED lines=19> */
[----:B-1----:R-:W-:Y:S05]  /*5ae0*/  @P1 BRA `(.L_x_4165) ;  /* 0x00000000002c1947 */ /* 0x002fea0003800000 */
        /* <DEDUP_REMOVED lines=11> */
.L_x_4165:
[----:B------:R-:W-:Y:S05]  /*5ba0*/  BSYNC B0 ;  /* 0x0000000000007941 */ /* 0x000fea0003800000 */
.L_x_4164:
[----:B------:R-:W-:Y:S01]  /*5bb0*/  MOV R18, R16 ;  /* 0x0000001000127202 */ /* 0x000fe20000000f00 */
[----:B------:R-:W-:Y:S01]  /*5bc0*/  ULDC.64 UR4, c[0x0][0x2b8] ;  /* 0x0000ae0000047ab9 */ /* 0x000fe20000000a00 */
[----:B------:R-:W-:Y:S01]  /*5bd0*/  MOV R19, R133 ;  /* 0x0000008500137202 */ /* 0x000fe20000000f00 */
[----:B0-----:R-:W-:Y:S01]  /*5be0*/  IMAD R21, R24, UR4, RZ ;  /* 0x0000000418157c24 */ /* 0x001fe2000f8e02ff */
[-C--:B------:R-:W-:Y:S01]  /*5bf0*/  ISETP.GE.AND P1, PT, R65, R84.reuse, PT ;  /* 0x000000544100720c */ /* 0x080fe20003f26270 */
[----:B------:R-:W-:Y:S01]  /*5c00*/  IMAD.WIDE R16, R10, 0x2, R22 ;  /* 0x000000020a107825 */ /* 0x000fe200078e0216 */
[-C--:B------:R-:W-:Y:S02]  /*5c10*/  ISETP.GE.AND P3, PT, R48, R84.reuse, PT ;  /* 0x000000543000720c */ /* 0x080fe40003f66270 */
[-C--:B------:R-:W-:Y:S01]  /*5c20*/  ISETP.GE.AND P5, PT, R49, R84.reuse, PT ;  /* 0x000000543100720c */ /* 0x080fe20003fa6270 */
[----:B------:R-:W-:Y:S01]  /*5c30*/  IMAD.WIDE.U32 R18, R0, UR4, R18 ;  /* 0x0000000400127c25 */ /* 0x000fe2000f8e0012 */
[----:B------:R-:W-:-:S02]  /*5c40*/  ISETP.GE.AND P6, PT, R50, R84, PT ;  /* 0x000000543200720c */ /* 0x000fc40003fc6270 */
[----:B------:R-:W-:Y:S01]  /*5c50*/  ISETP.GE.AND P4, PT, R54, R84, PT ;  /* 0x000000543600720c */ /* 0x000fe20003f86270 */
[----:B------:R-:W-:Y:S01]  /*5c60*/  IMAD R23, R0, UR5, R21 ;  /* 0x0000000500177c24 */ /* 0x000fe2000f8e0215 */
[----:B------:R-:W-:Y:S01]  /*5c70*/  IADD3 R21, P2, R12, R18, RZ ;  /* 0x000000120c157210 */ /* 0x000fe20007f5e0ff */
[----:B------:R-:W-:Y:S01]  /*5c80*/  ULDC.64 UR4, c[0x0][0x2a8] ;  /* 0x0000aa0000047ab9 */ /* 0x000fe20000000a00 */
[----:B------:R-:W-:Y:S02]  /*5c90*/  LOP3.LUT R65, R10, 0x20, RZ, 0xfc, !PT ;  /* 0x000000200a417812 */ /* 0x000fe400078efcff */
[----:B------:R-:W-:Y:S02]  /*5ca0*/  IADD3.X R18, R13, R23, R19, P2, !PT ;  /* 0x000000170d127210 */ /* 0x000fe400017fe413 */
[----:B------:R-:W-:-:S04]  /*5cb0*/  LEA R22, P2, R21, R16, 0x1 ;  /* 0x0000001015167211 */ /* 0x000fc800078408ff */
[----:B------:R-:W-:Y:S02]  /*5cc0*/  LEA.HI.X R23, R21, R17, R18, 0x1, P2 ;  /* 0x0000001115177211 */ /* 0x000fe400010f0c12 */
[----:B------:R-:W0:Y:S01]  /*5cd0*/  LDC.64 R20, c[0x0][0x2a0] ;  /* 0x0000a800ff147b82 */ /* 0x000e220000000a00 */
[-C--:B------:R-:W-:Y:S02]  /*5ce0*/  ISETP.GE.AND P2, PT, R52, R84.reuse, PT ;  /* 0x000000543400720c */ /* 0x080fe40003f46270 */
        /* <DEDUP_REMOVED lines=15> */
[----:B------:R-:W-:Y:S02]  /*5de0*/  IMAD R21, R21, UR7, R16 ;  /* 0x0000000715157c24 */ /* 0x000fe4000f8e0210 */
[----:B------:R-:W-:Y:S01]  /*5df0*/  @!P4 STG.E.U16 desc[UR10][R22.64+0x200], R101 ;  /* 0x000200651600c986 */ /* 0x000fe2000c10150a */
[----:B------:R-:W-:Y:S01]  /*5e00*/  ISETP.GE.AND P4, PT, R58, R84, PT ;  /* 0x000000543a00720c */ /* 0x000fe20003f86270 */
[----:B------:R-:W-:-:S02]  /*5e10*/  IMAD.WIDE.U32 R16, R20, UR7, RZ ;  /* 0x0000000714107c25 */ /* 0x000fc4000f8e00ff */
[----:B------:R-:W-:Y:S01]  /*5e20*/  @!P5 STG.E.U16 desc[UR10][R22.64+0x240], R103 ;  /* 0x000240671600d986 */ /* 0x000fe2000c10150a */
[-C--:B------:R-:W-:Y:S01]  /*5e30*/  ISETP.GE.AND P5, PT, R60, R84.reuse, PT ;  /* 0x000000543c00720c */ /* 0x080fe20003fa6270 */
[----:B------:R-:W-:Y:S01]  /*5e40*/  @!P1 IMAD.WIDE.U32 R18, R20, UR7, R12 ;  /* 0x0000000714129c25 */ /* 0x000fe2000f8e000c */
[----:B------:R-:W-:Y:S01]  /*5e50*/  IADD3 R17, R17, R21, RZ ;  /* 0x0000001511117210 */ /* 0x000fe20007ffe0ff */
[----:B------:R-:W-:Y:S01]  /*5e60*/  @!P6 STG.E.U16 desc[UR10][R22.64+0x280], R121 ;  /* 0x000280791600e986 */ /* 0x000fe2000c10150a */
[----:B------:R-:W-:Y:S02]  /*5e70*/  ISETP.GE.AND P6, PT, R61, R84, PT ;  /* 0x000000543d00720c */ /* 0x000fe40003fc6270 */
[----:B------:R-:W-:Y:S01]  /*5e80*/  @!P1 IADD3 R19, R21, R19, RZ ;  /* 0x0000001315139210 */ /* 0x000fe20007ffe0ff */
[----:B------:R-:W-:Y:S01]  /*5e90*/  IMAD R21, R24, UR4, RZ ;  /* 0x0000000418157c24 */ /* 0x000fe2000f8e02ff */
[----:B------:R-:W-:Y:S03]  /*5ea0*/  @!P2 STG.E.U16 desc[UR10][R22.64+0x2c0], R123 ;  /* 0x0002c07b1600a986 */ /* 0x000fe6000c10150a */
[C---:B------:R-:W-:Y:S01]  /*5eb0*/  IMAD R85, R0.reuse, UR5, R21 ;  /* 0x0000000500557c24 */ /* 0x040fe2000f8e0215 */
[----:B------:R-:W-:Y:S01]  /*5ec0*/  @!P4 STG.E.U16 desc[UR10][R22.64+0x300], R125 ;  /* 0x0003007d1600c986 */ /* 0x000fe2000c10150a */
[----:B------:R-:W-:-:S03]  /*5ed0*/  @!P1 IMAD.WIDE.U32 R18, R0, UR4, R18 ;  /* 0x0000000400129c25 */ /* 0x000fc6000f8e0012 */
[----:B------:R-:W-:Y:S01]  /*5ee0*/  @!P3 STG.E.U16 desc[UR10][R22.64+0x340], R127 ;  /* 0x0003407f1600b986 */ /* 0x000fe2000c10150a */
[----:B------:R-:W-:Y:S01]  /*5ef0*/  IMAD.WIDE.U32 R20, R0, UR4, R16 ;  /* 0x0000000400147c25 */ /* 0x000fe2000f8e0010 */
[----:B------:R-:W-:Y:S01]  /*5f00*/  ULDC.64 UR4, c[0x0][0x318] ;  /* 0x0000c60000047ab9 */ /* 0x000fe20000000a00 */
[C---:B------:R-:W-:Y:S01]  /*5f10*/  SHF.L.U64.HI R16, R65.reuse, 0x1, R11 ;  /* 0x0000000141107819 */ /* 0x040fe2000001020b */
[----:B------:R-:W-:Y:S01]  /*5f20*/  @!P5 STG.E.U16 desc[UR10][R22.64+0x380], R129 ;  /* 0x000380811600d986 */ /* 0x000fe2000c10150a */
[----:B------:R-:W-:Y:S01]  /*5f30*/  IMAD.SHL.U32 R17, R65, 0x2, RZ ;  /* 0x0000000241117824 */ /* 0x000fe200078e00ff */
[-C--:B------:R-:W-:Y:S02]  /*5f40*/  ISETP.GE.AND P5, PT, R48, R81.reuse, PT ;  /* 0x000000513000720c */ /* 0x080fe40003fa6270 */
[----:B------:R0:W-:Y:S01]  /*5f50*/  @!P6 STG.E.U16 desc[UR10][R22.64+0x3c0], R131 ;  /* 0x0003c0831600e986 */ /* 0x0001e2000c10150a */
[----:B------:R-:W-:Y:S02]  /*5f60*/  ISETP.GE.AND P6, PT, R49, R81, PT ;  /* 0x000000513100720c */ /* 0x000fe40003fc6270 */
[----:B0-----:R-:W-:-:S02]  /*5f70*/  @!P1 IADD3 R23, P2, R10, R18, RZ ;  /* 0x000000120a179210 */ /* 0x001fc40007f5e0ff */
[----:B------:R-:W-:Y:S02]  /*5f80*/  IADD3 R22, P3, R12, R20, RZ ;  /* 0x000000140c167210 */ /* 0x000fe40007f7e0ff */
[----:B------:R-:W-:Y:S02]  /*5f90*/  IADD3 R20, P4, R17, UR4, RZ ;  /* 0x0000000411147c10 */ /* 0x000fe4000ff9e0ff */
[----:B------:R-:W-:Y:S02]  /*5fa0*/  @!P1 IADD3.X R86, R11, R19, R85, P2, !PT ;  /* 0x000000130b569210 */ /* 0x000fe400017fe455 */
[----:B------:R-:W-:Y:S02]  /*5fb0*/  IADD3.X R84, R13, R85, R21, P3, !PT ;  /* 0x000000550d547210 */ /* 0x000fe40001ffe415 */
[----:B------:R-:W-:Y:S02]  /*5fc0*/  @!P1 LEA R18, P2, R23, UR4, 0x1 ;  /* 0x0000000417129c11 */ /* 0x000fe4000f8408ff */
[----:B------:R-:W-:-:S02]  /*5fd0*/  IADD3.X R21, R16, UR5, RZ, P4, !PT ;  /* 0x0000000510157c10 */ /* 0x000fc4000a7fe4ff */
[----:B------:R-:W-:Y:S02]  /*5fe0*/  ISETP.GE.AND P4, PT, R65, R81, PT ;  /* 0x000000514100720c */ /* 0x000fe40003f86270 */
[C---:B------:R-:W-:Y:S02]  /*5ff0*/  LEA R20, P3, R22.reuse, R20, 0x1 ;  /* 0x0000001416147211 */ /* 0x040fe400078608ff */
[----:B------:R-:W-:Y:S02]  /*6000*/  @!P1 LEA.HI.X R19, R23, UR5, R86, 0x1, P2 ;  /* 0x0000000517139c11 */ /* 0x000fe400090f0c56 */
[----:B------:R-:W-:Y:S01]  /*6010*/  PRMT R23, RZ, 0x7610, R23 ;  /* 0x00007610ff177816 */ /* 0x000fe20000000017 */
[----:B------:R-:W-:Y:S01]  /*6020*/  BAR.SYNC.DEFER_BLOCKING 0x0 ;  /* 0x0000000000007b1d */ /* 0x000fe20000010000 */
[----:B------:R-:W-:Y:S02]  /*6030*/  LEA.HI.X R21, R22, R21, R84, 0x1, P3 ;  /* 0x0000001516157211 */ /* 0x000fe400018f0c54 */
[----:B------:R-:W-:-:S02]  /*6040*/  PRMT R85, RZ, 0x7610, R85 ;  /* 0x00007610ff557816 */ /* 0x000fc40000000055 */
        /* <DEDUP_REMOVED lines=87> */
[----:B------:R-:W-:-:S07]  /*65c0*/  FMUL.FTZ R93, R92, -1.4426950216293334961 ;  /* 0xbfb8aa3b5c5d7820 */ /* 0x000fce0000410000 */
[----:B------:R-:W0:Y:S01]  /*65d0*/  MUFU.EX2 R91, R91 ;  /* 0x0000005b005b7308 */ /* 0x000e220000000800 */
[----:B-1----:R-:W-:Y:S02]  /*65e0*/  HADD2.F32 R102, -RZ, R19.H0_H0 ;  /* 0x20000013ff667230 */ /* 0x002fe40000004100 */
[----:B--2---:R-:W-:Y:S02]  /*65f0*/  HADD2.F32 R20, -RZ, R20.H0_H0 ;  /* 0x20000014ff147230 */ /* 0x004fe40000004100 */
[----:B---3--:R-:W-:Y:S02]  /*6600*/  HADD2.F32 R104, -RZ, R21.H0_H0 ;  /* 0x20000015ff687230 */ /* 0x008fe40000004100 */
[----:B------:R-:W-:Y:S01]  /*6610*/  HADD2.F32 R106, -RZ, R85.H0_H0 ;  /* 0x20000055ff6a7230 */ /* 0x000fe20000004100 */
[----:B------:R-:W1:Y:S01]  /*6620*/  MUFU.EX2 R87, R87 ;  /* 0x0000005700577308 */ /* 0x000e620000000800 */
[----:B----4-:R-:W-:Y:S02]  /*6630*/  HADD2.F32 R22, -RZ, R22.H0_H0 ;  /* 0x20000016ff167230 */ /* 0x010fe40000004100 */
[----:B-----5:R-:W-:-:S02]  /*6640*/  HADD2.F32 R121, -RZ, R23.H0_H0 ;  /* 0x20000017ff797230 */ /* 0x020fc40000004100 */
[----:B------:R-:W-:Y:S02]  /*6650*/  HADD2.F32 R84, -RZ, R84.H0_H0 ;  /* 0x20000054ff547230 */ /* 0x000fe40000004100 */
[----:B------:R-:W-:Y:S01]  /*6660*/  FMUL.FTZ R95, R94, -1.4426950216293334961 ;  /* 0xbfb8aa3b5e5f7820 */ /* 0x000fe20000410000 */
[----:B------:R-:W-:Y:S01]  /*6670*/  FMUL.FTZ R97, R96, -1.4426950216293334961 ;  /* 0xbfb8aa3b60617820 */ /* 0x000fe20000410000 */
[----:B------:R-:W2:Y:S01]  /*6680*/  MUFU.EX2 R93, R93 ;  /* 0x0000005d005d7308 */ /* 0x000ea20000000800 */
[----:B------:R-:W-:Y:S01]  /*6690*/  FMUL.FTZ R99, R98, -1.4426950216293334961 ;  /* 0xbfb8aa3b62637820 */ /* 0x000fe20000410000 */
[----:B------:R-:W-:Y:S01]  /*66a0*/  FMUL.FTZ R101, R100, -1.4426950216293334961 ;  /* 0xbfb8aa3b64657820 */ /* 0x000fe20000410000 */
[----:B------:R-:W-:Y:S01]  /*66b0*/  FMUL.FTZ R19, R102, -1.4426950216293334961 ;  /* 0xbfb8aa3b66137820 */ /* 0x000fe20000410000 */
[----:B------:R-:W-:Y:S01]  /*66c0*/  FMUL.FTZ R103, R20, -1.4426950216293334961 ;  /* 0xbfb8aa3b14677820 */ /* 0x000fe20000410000 */
[----:B0-----:R-:W-:Y:S02]  /*66d0*/  HADD2.F32 R124, -RZ, R18.H0_H0 ;  /* 0x20000012ff7c7230 */ /* 0x001fe40000004100 */
[----:B------:R-:W-:Y:S01]  /*66e0*/  FMUL.FTZ R21, R104, -1.4426950216293334961 ;  /* 0xbfb8aa3b68157820 */ /* 0x000fe20000410000 */
[----:B------:R-:W-:Y:S01]  /*66f0*/  FMUL.FTZ R85, R106, -1.4426950216293334961 ;  /* 0xbfb8aa3b6a557820 */ /* 0x000fe20000410000 */
[----:B------:R-:W-:Y:S01]  /*6700*/  FMUL.FTZ R23, R22, -1.4426950216293334961 ;  /* 0xbfb8aa3b16177820 */ /* 0x000fe20000410000 */
[----:B------:R-:W-:Y:S01]  /*6710*/  FMUL.FTZ R125, R124, -1.4426950216293334961 ;  /* 0xbfb8aa3b7c7d7820 */ /* 0x000fe20000410000 */
[----:B------:R-:W-:Y:S01]  /*6720*/  FMUL.FTZ R123, R121, -1.4426950216293334961 ;  /* 0xbfb8aa3b797b7820 */ /* 0x000fe20000410000 */
[----:B------:R-:W-:Y:S01]  /*6730*/  FMUL.FTZ R18, R84, -1.4426950216293334961 ;  /* 0xbfb8aa3b54127820 */ /* 0x000fe20000410000 */
[----:B------:R-:W-:Y:S01]  /*6740*/  FADD.FTZ R89, R89, 1 ;  /* 0x3f80000059597421 */ /* 0x000fe20000010000 */
[----:B------:R-:W-:Y:S01]  /*6750*/  FADD.FTZ R91, R91, 1 ;  /* 0x3f8000005b5b7421 */ /* 0x000fe20000010000 */
[----:B------:R-:W0:Y:S01]  /*6760*/  MUFU.EX2 R95, R95 ;  /* 0x0000005f005f7308 */ /* 0x000e220000000800 */
[----:B-1----:R-:W-:-:S07]  /*6770*/  FADD.FTZ R87, R87, 1 ;  /* 0x3f80000057577421 */ /* 0x002fce0000010000 */
[----:B------:R-:W1:Y:S08]  /*6780*/  MUFU.EX2 R97, R97 ;  /* 0x0000006100617308 */ /* 0x000e700000000800 */
        /* <DEDUP_REMOVED lines=10> */
[----:B--2---:R-:W-:-:S07]  /*6830*/  FADD.FTZ R93, R93, 1 ;  /* 0x3f8000005d5d7421 */ /* 0x004fce0000010000 */
[----:B------:R-:W-:Y:S08]  /*6840*/  MUFU.RCP R89, R89 ;  /* 0x0000005900597308 */ /* 0x000ff00000001000 */
[----:B------:R-:W2:Y:S01]  /*6850*/  MUFU.RCP R91, R91 ;  /* 0x0000005b005b7308 */ /* 0x000ea20000001000 */
[----:B0-----:R-:W-:Y:S01]  /*6860*/  FADD.FTZ R95, R95, 1 ;  /* 0x3f8000005f5f7421 */ /* 0x001fe20000010000 */
[----:B-1----:R-:W-:Y:S01]  /*6870*/  FADD.FTZ R97, R97, 1 ;  /* 0x3f80000061617421 */ /* 0x002fe20000010000 */
[----:B---3--:R-:W-:Y:S01]  /*6880*/  FADD.FTZ R99, R99, 1 ;  /* 0x3f80000063637421 */ /* 0x008fe20000010000 */
[----:B----4-:R-:W-:-:S04]  /*6890*/  FADD.FTZ R101, R101, 1 ;  /* 0x3f80000065657421 */ /* 0x010fc80000010000 */
[----:B------:R-:W0:Y:S01]  /*68a0*/  MUFU.RCP R87, R87 ;  /* 0x0000005700577308 */ /* 0x000e220000001000 */
[----:B-----5:R-:W-:Y:S01]  /*68b0*/  FADD.FTZ R19, R19, 1 ;  /* 0x3f80000013137421 */ /* 0x020fe20000010000 */
[----:B------:R-:W-:Y:S01]  /*68c0*/  FADD.FTZ R103, R103, 1 ;  /* 0x3f80000067677421 */ /* 0x000fe20000010000 */
[----:B------:R-:W-:Y:S01]  /*68d0*/  FADD.FTZ R125, R125, 1 ;  /* 0x3f8000007d7d7421 */ /* 0x000fe20000010000 */
[----:B------:R-:W-:Y:S01]  /*68e0*/  FADD.FTZ R21, R21, 1 ;  /* 0x3f80000015157421 */ /* 0x000fe20000010000 */
[----:B------:R-:W-:Y:S01]  /*68f0*/  FADD.FTZ R85, R85, 1 ;  /* 0x3f80000055557421 */ /* 0x000fe20000010000 */
[----:B------:R-:W-:Y:S02]  /*6900*/  FADD.FTZ R23, R23, 1 ;  /* 0x3f80000017177421 */ /* 0x000fe40000010000 */
[----:B------:R-:W1:Y:S01]  /*6910*/  MUFU.RCP R93, R93 ;  /* 0x0000005d005d7308 */ /* 0x000e620000001000 */
[----:B------:R-:W-:Y:S01]  /*6920*/  FADD.FTZ R123, R123, 1 ;  /* 0x3f8000007b7b7421 */ /* 0x000fe20000010000 */
[----:B------:R-:W-:Y:S01]  /*6930*/  FADD.FTZ R18, R18, 1 ;  /* 0x3f80000012127421 */ /* 0x000fe20000010000 */
[----:B--2---:R-:W-:-:S05]  /*6940*/  FMUL.FTZ R90, R90, R91 ;  /* 0x0000005b5a5a7220 */ /* 0x004fca0000410000 */
[----:B------:R2:W-:Y:S01]  /*6950*/  MUFU.RCP R127, R19 ;  /* 0x00000013007f7308 */ /* 0x0005e20000001000 */
[----:B0-----:R-:W-:-:S07]  /*6960*/  FMUL.FTZ R86, R86, R87 ;  /* 0x0000005756567220 */ /* 0x001fce0000410000 */
[----:B------:R-:W0:Y:S01]  /*6970*/  MUFU.RCP R95, R95 ;  /* 0x0000005f005f7308 */ /* 0x000e220000001000 */
[----:B--2---:R-:W-:-:S07]  /*6980*/  FMUL.FTZ R19, R88, R89 ;  /* 0x0000005958137220 */ /* 0x004fce0000410000 */
[----:B------:R-:W2:Y:S08]  /*6990*/  MUFU.RCP R97, R97 ;  /* 0x0000006100617308 */ /* 0x000eb00000001000 */
[----:B------:R-:W3:Y:S08]  /*69a0*/  MUFU.RCP R99, R99 ;  /* 0x0000006300637308 */ /* 0x000ef00000001000 */
[----:B------:R-:W4:Y:S08]  /*69b0*/  MUFU.RCP R101, R101 ;  /* 0x0000006500657308 */ /* 0x000f300000001000 */
[----:B------:R-:W5:Y:S08]  /*69c0*/  MUFU.RCP R103, R103 ;  /* 0x0000006700677308 */ /* 0x000f700000001000 */
[----:B------:R1:W5:Y:S08]  /*69d0*/  MUFU.RCP R129, R21 ;  /* 0x0000001500817308 */ /* 0x0003700000001000 */
[----:B------:R-:W5:Y:S08]  /*69e0*/  MUFU.RCP R131, R85 ;  /* 0x0000005500837308 */ /* 0x000f700000001000 */
[----:B------:R2:W5:Y:S08]  /*69f0*/  MUFU.RCP R133, R23 ;  /* 0x0000001700857308 */ /* 0x0005700000001000 */
[----:B------:R-:W5:Y:S08]  /*6a00*/  MUFU.RCP R88, R123 ;  /* 0x0000007b00587308 */ /* 0x000f700000001000 */
[----:B------:R-:W5:Y:S08]  /*6a10*/  MUFU.RCP R91, R18 ;  /* 0x00000012005b7308 */ /* 0x000f700000001000 */
[----:B------:R-:W5:Y:S01]  /*6a20*/  MUFU.RCP R125, R125 ;  /* 0x0000007d007d7308 */ /* 0x000f620000001000 */
[----:B------:R-:W-:Y:S01]  /*6a30*/  FMUL.FTZ R86, R86, R105 ;  /* 0x0000006956567220 */ /* 0x000fe20000410000 */
[----:B------:R-:W-:Y:S01]  /*6a40*/  FMUL.FTZ R19, R19, R108 ;  /* 0x0000006c13137220 */ /* 0x000fe20000410000 */
[----:B-1----:R-:W-:Y:S01]  /*6a50*/  FMUL.FTZ R21, R92, R93 ;  /* 0x0000005d5c157220 */ /* 0x002fe20000410000 */
[----:B------:R-:W-:Y:S01]  /*6a60*/  BAR.SYNC.DEFER_BLOCKING 0x0 ;  /* 0x0000000000007b1d */ /* 0x000fe20000010000 */
[----:B------:R-:W-:-:S02]  /*6a70*/  FMUL.FTZ R90, R90, R107 ;  /* 0x0000006b5a5a7220 */ /* 0x000fc40000410000 */
[----:B------:R-:W-:Y:S01]  /*6a80*/  FMUL.FTZ R21, R21, R110 ;  /* 0x0000006e15157220 */ /* 0x000fe20000410000 */
[----:B------:R-:W-:Y:S01]  /*6a90*/  F2FP.F16.F32.PACK_AB R86, R19, R86 ;  /* 0x000000561356723e */ /* 0x000fe200000000ff */
[----:B0-----:R-:W-:Y:S01]  /*6aa0*/  FMUL.FTZ R94, R94, R95 ;  /* 0x0000005f5e5e7220 */ /* 0x001fe20000410000 */
[----:B--2---:R-:W-:Y:S01]  /*6ab0*/  FMUL.FTZ R23, R96, R97 ;  /* 0x0000006160177220 */ /* 0x004fe20000410000 */
[----:B---3--:R-:W-:Y:S01]  /*6ac0*/  FMUL.FTZ R98, R98, R99 ;  /* 0x0000006362627220 */ /* 0x008fe20000410000 */
[----:B----4-:R-:W-:Y:S01]  /*6ad0*/  FMUL.FTZ R85, R100, R101 ;  /* 0x0000006564557220 */ /* 0x010fe20000410000 */
        /* <DEDUP_REMOVED lines=33> */
[----:B------:R2:W-:Y:S04]  /*6cf0*/  STS.U16 [R83+0x2], R18 ;  /* 0x0000021253007388 */ /* 0x0005e80000000400 */
[----:B------:R3:W-:Y:S01]  /*6d00*/  STS.U16 [R83+0x4], R21 ;  /* 0x0000041553007388 */ /* 0x0007e20000000400 */
[----:B0-----:R-:W-:-:S03]  /*6d10*/  PRMT R86, R87, 0x7632, R86 ;  /* 0x0000763257567816 */ /* 0x001fc60000000056 */
[----:B------:R0:W-:Y:S01]  /*6d20*/  STS.U16 [R83+0x6], R20 ;  /* 0x0000061453007388 */ /* 0x0001e20000000400 */
[----:B--2---:R-:W-:Y:S02]  /*6d30*/  PRMT R18, R85, 0x7632, R18 ;  /* 0x0000763255127816 */ /* 0x004fe40000000012 */
[----:B---3--:R-:W-:Y:S02]  /*6d40*/  PRMT R21, R22, 0x7632, R21 ;  /* 0x0000763216157816 */ /* 0x008fe40000000015 */
[----:B0-----:R-:W-:Y:S01]  /*6d50*/  PRMT R20, R89, 0x7632, R20 ;  /* 0x0000763259147816 */ /* 0x001fe20000000014 */
        /* <DEDUP_REMOVED lines=33> */
[----:B0-----:R-:W-:Y:S01]  /*6f70*/  IMAD.WIDE.U32 R18, R98, UR7, RZ ;  /* 0x0000000762127c25 */ /* 0x001fe2000f8e00ff */
        /* <DEDUP_REMOVED lines=16> */
.L_x_4167:
[----:B------:R-:W-:Y:S05]  /*7080*/  BSYNC B0 ;  /* 0x0000000000007941 */ /* 0x000fea0003800000 */
.L_x_4166:
        /* <DEDUP_REMOVED lines=12> */
[-C--:B------:R-:W-:Y:S02]  /*7150*/  ISETP.GE.AND P5, PT, R53, R22.reuse, PT ;  /* 0x000000163500720c */ /* 0x080fe40003fa6270 */
[----:B------:R-:W-:Y:S02]  /*7160*/  IADD3.X R13, R13, R19, R15, P0, !PT ;  /* 0x000000130d0d7210 */ /* 0x000fe400007fe40f */
[----:B------:R-:W-:Y:S02]  /*7170*/  LEA R12, P0, R14, R17, 0x1 ;  /* 0x000000110e0c7211 */ /* 0x000fe400078008ff */
[-C--:B------:R-:W-:Y:S02]  /*7180*/  ISETP.GE.AND P6, PT, R54, R22.reuse, PT ;  /* 0x000000163600720c */ /* 0x080fe40003fc6270 */
        /* <DEDUP_REMOVED lines=31> */
[----:B-1----:R-:W-:Y:S01]  /*7380*/  IADD3.X R87, RZ, R3, RZ, P1, !PT ;  /* 0x00000003ff577210 */ /* 0x002fe20000ffe4ff */
[----:B------:R2:W-:Y:S01]  /*7390*/  @!P3 STG.E.U16 desc[UR10][R12.64+0x2c0], R93 ;  /* 0x0002c05d0c00b986 */ /* 0x0005e2000c10150a */
[----:B------:R-:W-:Y:S02]  /*73a0*/  IADD3 R62, P3, R62, 0x400, RZ ;  /* 0x000004003e3e7810 */ /* 0x000fe40007f7e0ff */
[----:B------:R-:W-:Y:S02]  /*73b0*/  IADD3.X R5, RZ, R5, RZ, P2, !PT ;  /* 0x00000005ff057210 */ /* 0x000fe400017fe4ff */
[----:B------:R-:W-:Y:S01]  /*73c0*/  IADD3.X R63, RZ, R63, RZ, P3, !PT ;  /* 0x0000003fff3f7210 */ /* 0x000fe20001ffe4ff */
[----:B------:R-:W-:Y:S08]  /*73d0*/  @!P0 BRA `(.L_x_4168) ;  /* 0xffffff9400388947 */ /* 0x000ff0000383ffff */
[----:B------:R-:W-:Y:S05]  /*73e0*/  EXIT ;  /* 0x000000000000794d */ /* 0x000fea0003800000 */
.L_x_4169:
        /* <DEDUP_REMOVED lines=9> */
.L_x_5277:


//--------------------- .text._Z25selective_scan_fwd_kernelI32Selective_Scan_fwd_kernel_traitsILi32ELi16ELi1ELb0ELb1ELb1ELb0EN3c104HalfEfEEv13SSMParamsBase --------------------------
	.section	.text._Z25selective_scan_fwd_kernelI32Selective_Scan_fwd_kernel_traitsILi32ELi16ELi1ELb0ELb1ELb1ELb0EN3c104HalfEfEEv13SSMParamsBase,"ax",@progbits
	.align	128
        .global         _Z25selective_scan_fwd_kernelI32Selective_Scan_fwd_kernel_traitsILi32ELi16ELi1ELb0ELb1ELb1ELb0EN3c104HalfEfEEv13SSMParamsBase
        .type           _Z25selective_scan_fwd_kernelI32Selective_Scan_fwd_kernel_traitsILi32ELi16ELi1ELb0ELb1ELb1ELb0EN3c104HalfEfEEv13SSMParamsBase,@function
        .size           _Z25selective_scan_fwd_kernelI32Selective_Scan_fwd_kernel_traitsILi32ELi16ELi1ELb0ELb1ELb1ELb0EN3c104HalfEfEEv13SSMParamsBase,(.L_x_5278 - _Z25selective_scan_fwd_kernelI32Selective_Scan_fwd_kernel_traitsILi32ELi16ELi1ELb0ELb1ELb1ELb0EN3c104HalfEfEEv13SSMParamsBase)
        .other          _Z25selective_scan_fwd_kernelI32Selective_Scan_fwd_kernel_traitsILi32ELi16ELi1ELb0ELb1ELb1ELb0EN3c104HalfEfEEv13SSMParamsBase,@"STO_CUDA_ENTRY STV_DEFAULT"
_Z25selective_scan_fwd_kernelI32Selective_Scan_fwd_kernel_traitsILi32ELi16ELi1ELb0ELb1ELb1ELb0EN3c104HalfEfEEv13SSMParamsBase:
.text._Z25selective_scan_fwd_kernelI32Selective_Scan_fwd_kernel_traitsILi32ELi16ELi1ELb0ELb1ELb1ELb0EN3c104HalfEfEEv13SSMParamsBase:
        /* <DEDUP_REMOVED lines=23> */
[----:B-1----:R-:W-:Y:S01]  /*0170*/  IABS R2, R34 ;  /* 0x0000002200027213 */ /* 0x002fe20000000000 */
[----:B0-----:R-:W-:-:S04]  /*0180*/  VIADD R6, R0, 0xffffffe ;  /* 0x0ffffffe00067836 */ /* 0x001fc80000000000 */
[----:B------:R0:W1:Y:S02]  /*0190*/  F2I.FTZ.U32.TRUNC.NTZ R7, R6 ;  /* 0x0000000600077305 */ /* 0x000064000021f000 */
[----:B0-----:R-:W-:Y:S02]  /*01a0*/  IMAD.MOV.U32 R6, RZ, RZ, RZ ;  /* 0x000000ffff067224 */ /* 0x001fe400078e00ff */
[----:B---3--:R-:W-:Y:S01]  /*01b0*/  IMAD.U32 R39, RZ, RZ, UR4 ;  /* 0x00000004ff277e24 */ /* 0x008fe2000f8e00ff */
[----:B------:R-:W-:Y:S01]  /*01c0*/  ULDC.64 UR4, c[0x0][0x240] ;  /* 0x0000900000047ab9 */ /* 0x000fe20000000a00 */
[----:B-1----:R-:W-:-:S03]  /*01d0*/  IADD3 R8, RZ, -R7, RZ ;  /* 0x80000007ff087210 */ /* 0x002fc60007ffe0ff */
[----:B------:R-:W-:Y:S02]  /*01e0*/  SHF.R.S32.HI R147, RZ, 0x1f, R39 ;  /* 0x0000001fff937819 */ /* 0x000fe40000011427 */
[----:B------:R-:W-:-:S04]  /*01f0*/  IMAD R3, R8, R9, RZ ;  /* 0x0000000908037224 */ /* 0x000fc800078e02ff */
[----:B------:R-:W-:-:S06]  /*0200*/  IMAD.HI.U32 R7, R7, R3, R6 ;  /* 0x0000000307077227 */ /* 0x000fcc00078e0006 */
[----:B------:R-:W-:-:S05]  /*0210*/  IMAD.HI.U32 R7, R7, R2, RZ ;  /* 0x0000000207077227 */ /* 0x000fca00078e00ff */
[----:B------:R-:W-:-:S05]  /*0220*/  IADD3 R0, -R7, RZ, RZ ;  /* 0x000000ff07007210 */ /* 0x000fca0007ffe1ff */
[C---:B------:R-:W-:Y:S02]  /*0230*/  IMAD R0, R9.reuse, R0, R2 ;  /* 0x0000000009007224 */ /* 0x040fe400078e0202 */
[----:B------:R-:W0:Y:S03]  /*0240*/  LDC R2, c[0x0][0x224] ;  /* 0x00008900ff027b82 */ /* 0x000e260000000800 */
[----:B------:R-:W-:-:S13]  /*0250*/  ISETP.GT.U32.AND P1, PT, R9, R0, PT ;  /* 0x000000000900720c */ /* 0x000fda0003f24070 */
[----:B------:R-:W-:Y:S01]  /*0260*/  @!P1 IMAD.IADD R0, R0, 0x1, -R9 ;  /* 0x0000000100009824 */ /* 0x000fe200078e0a09 */
[----:B------:R-:W-:Y:S02]  /*0270*/  @!P1 IADD3 R7, R7, 0x1, RZ ;  /* 0x0000000107079810 */ /* 0x000fe40007ffe0ff */
[----:B------:R-:W-:Y:S02]  /*0280*/  ISETP.NE.AND P1, PT, R11, RZ, PT ;  /* 0x000000ff0b00720c */ /* 0x000fe40003f25270 */
[----:B------:R-:W-:Y:S02]  /*0290*/  ISETP.GE.U32.AND P0, PT, R0, R9, PT ;  /* 0x000000090000720c */ /* 0x000fe40003f06070 */
[----:B------:R-:W-:-:S04]  /*02a0*/  LOP3.LUT R0, R34, R11, RZ, 0x3c, !PT ;  /* 0x0000000b22007212 */ /* 0x000fc800078e3cff */
[----:B------:R-:W-:Y:S01]  /*02b0*/  ISETP.GE.AND P2, PT, R0, RZ, PT ;  /* 0x000000ff0000720c */ /* 0x000fe20003f46270 */
[----:B------:R-:W-:-:S06]  /*02c0*/  IMAD R0, R147, UR4, RZ ;  /* 0x0000000493007c24 */ /* 0x000fcc000f8e02ff */
[----:B------:R-:W-:Y:S01]  /*02d0*/  @P0 VIADD R7, R7, 0x1 ;  /* 0x0000000107070836 */ /* 0x000fe20000000000 */
[----:B0-----:R-:W-:-:S04]  /*02e0*/  ISETP.GE.AND P0, PT, R2, 0x1, PT ;  /* 0x000000010200780c */ /* 0x001fc80003f06270 */
[----:B------:R-:W-:Y:S01]  /*02f0*/  MOV R15, R7 ;  /* 0x00000007000f7202 */ /* 0x000fe20000000f00 */
[----:B------:R-:W-:-:S03]  /*0300*/  IMAD.WIDE.U32 R6, R39, UR4, RZ ;  /* 0x0000000427067c25 */ /* 0x000fc6000f8e00ff */
[----:B------:R-:W-:Y:S02]  /*0310*/  @!P2 IADD3 R15, -R15, RZ, RZ ;  /* 0x000000ff0f0fa210 */ /* 0x000fe40007ffe1ff */
[----:B------:R-:W-:-:S03]  /*0320*/  @!P1 LOP3.LUT R15, RZ, R11, RZ, 0x33, !PT ;  /* 0x0000000bff0f9212 */ /* 0x000fc600078e33ff */
[----:B--2---:R-:W-:Y:S05]  /*0330*/  @!P0 EXIT ;  /* 0x000000000000894d */ /* 0x004fea0003800000 */
[----:B------:R-:W0:Y:S01]  /*0340*/  S2R R112, SR_TID.X ;  /* 0x0000000000707919 */ /* 0x000e220000002100 */
[----:B------:R-:W-:Y:S01]  /*0350*/  ULDC.64 UR10, c[0x0][0x260] ;  /* 0x00009800000a7ab9 */ /* 0x000fe20000000a00 */
[----:B------:R-:W-:Y:S01]  /*0360*/  IMAD R11, R39, UR5, R0 ;  /* 0x00000005270b7c24 */ /* 0x000fe2000f8e0200 */
[----:B------:R-:W-:Y:S01]  /*0370*/  ULDC.64 UR4, c[0x0][0x288] ;  /* 0x0000a20000047ab9 */ /* 0x000fe20000000a00 */
[----:B------:R-:W-:Y:S01]  /*0380*/  IMAD R0, R147, UR10, RZ ;  /* 0x0000000a93007c24 */ /* 0x000fe2000f8e02ff */
[----:B------:R-:W-:Y:S01]  /*0390*/  ULDC.64 UR8, c[0x0][0x298] ;  /* 0x0000a60000087ab9 */ /* 0x000fe20000000a00 */
[----:B------:R-:W-:Y:S01]  /*03a0*/  IMAD R3, R35, UR4, RZ ;  /* 0x0000000423037c24 */ /* 0x000fe2000f8e02ff */
[----:B------:R-:W1:Y:S01]  /*03b0*/  LDC.64 R20, c[0x0][0x2d8] ;  /* 0x0000b600ff147b82 */ /* 0x000e620000000a00 */
[----:B------:R-:W-:Y:S01]  /*03c0*/  IMAD R17, R39, UR11, R0 ;  /* 0x0000000b27117c24 */ /* 0x000fe2000f8e0200 */
[----:B------:R-:W-:Y:S01]  /*03d0*/  SHF.R.S32.HI R0, RZ, 0x1f, R15 ;  /* 0x0000001fff007819 */ /* 0x000fe2000001140f */
[----:B------:R-:W-:Y:S01]  /*03e0*/  IMAD.IADD R7, R7, 0x1, R11 ;  /* 0x0000000107077824 */ /* 0x000fe200078e020b */
[----:B------:R-:W2:Y:S01]  /*03f0*/  S2R R40, SR_LANEID ;  /* 0x0000000000287919 */ /* 0x000ea20000000000 */
[----:B------:R-:W-:-:S02]  /*0400*/  IMAD R11, R34, UR5, R3 ;  /* 0x00000005220b7c24 */ /* 0x000fc4000f8e0203 */
[----:B------:R-:W-:Y:S01]  /*0410*/  IMAD.WIDE.U32 R2, R34, UR4, RZ ;  /* 0x0000000422027c25 */ /* 0x000fe2000f8e00ff */
[----:B------:R-:W-:Y:S01]  /*0420*/  ULDC.64 UR4, c[0x0][0x258] ;  /* 0x0000960000047ab9 */ /* 0x000fe20000000a00 */
[----:B------:R-:W3:Y:S02]  /*0430*/  LDC.64 R22, c[0x0][0x2e0] ;  /* 0x0000b800ff167b82 */ /* 0x000ee40000000a00 */
[----:B------:R-:W-:Y:S02]  /*0440*/  IMAD R5, R35, UR8, RZ ;  /* 0x0000000823057c24 */ /* 0x000fe4000f8e02ff */
[----:B------:R-:W-:Y:S02]  /*0450*/  IMAD R12, R0, UR4, RZ ;  /* 0x00000004000c7c24 */ /* 0x000fe4000f8e02ff */
[C---:B------:R-:W-:Y:S02]  /*0460*/  IMAD R13, R34.reuse, UR9, R5 ;  /* 0x00000009220d7c24 */ /* 0x040fe4000f8e0205 */
[----:B------:R-:W-:Y:S01]  /*0470*/  IMAD.WIDE.U32 R4, R34, UR8, RZ ;  /* 0x0000000822047c25 */ /* 0x000fe2000f8e00ff */
[----:B------:R-:W-:-:S03]  /*0480*/  ULDC.64 UR8, c[0x0][0x290] ;  /* 0x0000a40000087ab9 */ /* 0x000fc60000000a00 */
[----:B------:R-:W-:Y:S01]  /*0490*/  IMAD.IADD R11, R3, 0x1, R11 ;  /* 0x00000001030b7824 */ /* 0x000fe200078e020b */
[----:B------:R-:W-:Y:S01]  /*04a0*/  IADD3 R5, R5, R13, RZ ;  /* 0x0000000d05057210 */ /* 0x000fe20007ffe0ff */
[----:B------:R-:W-:Y:S02]  /*04b0*/  IMAD.MOV.U32 R10, RZ, RZ, R2 ;  /* 0x000000ffff0a7224 */ /* 0x000fe400078e0002 */
[C---:B------:R-:W-:Y:S01]  /*04c0*/  IMAD.WIDE.U32 R2, R15.reuse, UR4, R6 ;  /* 0x000000040f027c25 */ /* 0x040fe2000f8e0006 */
[C---:B0-----:R-:W-:Y:S02]  /*04d0*/  LOP3.LUT R38, R112.reuse, 0x1f, RZ, 0xc0, !PT ;  /* 0x0000001f70267812 */ /* 0x041fe400078ec0ff */
[----:B------:R-:W-:Y:S01]  /*04e0*/  SHF.L.U32 R7, R112, 0x4, RZ ;  /* 0x0000000470077819 */ /* 0x000fe200000006ff */
[----:B------:R-:W-:Y:S01]  /*04f0*/  IMAD R59, R15, UR5, R12 ;  /* 0x000000050f3b7c24 */ /* 0x000fe2000f8e020c */
[----:B------:R-:W-:Y:S01]  /*0500*/  ULDC.64 UR4, c[0x0][0x280] ;  /* 0x0000a00000047ab9 */ /* 0x000fe20000000a00 */
[----:B------:R-:W-:-:S04]  /*0510*/  IMAD.WIDE.U32 R8, R39, UR10, RZ ;  /* 0x0000000a27087c25 */ /* 0x000fc8000f8e00ff */
[----:B------:R-:W-:Y:S01]  /*0520*/  IMAD R6, R147, UR4, RZ ;  /* 0x0000000493067c24 */ /* 0x000fe2000f8e02ff */
[----:B------:R-:W-:Y:S01]  /*0530*/  IADD3 R9, R9, R17, RZ ;  /* 0x0000001109097210 */ /* 0x000fe20007ffe0ff */
[----:B------:R-:W-:Y:S02]  /*0540*/  IMAD R12, R147, UR8, RZ ;  /* 0x00000008930c7c24 */ /* 0x000fe4000f8e02ff */
[C---:B------:R-:W-:Y:S01]  /*0550*/  IMAD R17, R39.reuse, UR5, R6 ;  /* 0x0000000527117c24 */ /* 0x040fe2000f8e0206 */
[----:B------:R-:W-:Y:S01]  /*0560*/  LOP3.LUT R6, R38, 0xfffffe00, R7, 0xf8, !PT ;  /* 0xfffffe0026067812 */ /* 0x000fe200078ef807 */
[C---:B------:R-:W-:Y:S01]  /*0570*/  IMAD.WIDE.U32 R10, R39.reuse, UR4, R10 ;  /* 0x00000004270a7c25 */ /* 0x040fe2000f8e000a */
[----:B------:R-:W-:Y:S02]  /*0580*/  ULDC.64 UR4, c[0x0][0x278] ;  /* 0x00009e0000047ab9 */ /* 0x000fe40000000a00 */
[----:B------:R-:W-:Y:S01]  /*0590*/  SHF.R.S32.HI R7, RZ, 0x1f, R6 ;  /* 0x0000001fff077819 */ /* 0x000fe20000011406 */
[C---:B------:R-:W-:Y:S01]  /*05a0*/  IMAD R19, R39.reuse, UR9, R12 ;  /* 0x0000000927137c24 */ /* 0x040fe2000f8e020c */
[C---:B------:R-:W-:Y:S01]  /*05b0*/  LOP3.LUT R42, R6.reuse, 0x60, RZ, 0xfc, !PT ;  /* 0x00000060062a7812 */ /* 0x040fe200078efcff */
[----:B------:R-:W-:Y:S01]  /*05c0*/  IMAD.WIDE.U32 R12, R39, UR8, R4 ;  /* 0x00000008270c7c25 */ /* 0x000fe2000f8e0004 */
[----:B------:R-:W-:Y:S01]  /*05d0*/  ULDC.64 UR8, c[0x0][0x2f8] ;  /* 0x0000be0000087ab9 */ /* 0x000fe20000000a00 */
[----:B------:R-:W-:-:S02]  /*05e0*/  LOP3.LUT R43, R6, 0x80, RZ, 0xfc, !PT ;  /* 0x00000080062b7812 */ /* 0x000fc400078efcff */
[----:B------:R-:W-:Y:S01]  /*05f0*/  IMAD R14, R0, UR4, RZ ;  /* 0x00000004000e7c24 */ /* 0x000fe2000f8e02ff */
[C---:B------:R-:W-:Y:S01]  /*0600*/  IADD3 R0, P0, R6.reuse, R10, RZ ;  /* 0x0000000a06007210 */ /* 0x040fe20007f1e0ff */
[----:B------:R-:W-:Y:S01]  /*0610*/  IMAD.WIDE.U32 R4, R15, UR4, R8 ;  /* 0x000000040f047c25 */ /* 0x000fe2000f8e0008 */
[----:B------:R-:W-:Y:S02]  /*0620*/  IADD3 R69, P1, R6, R12, RZ ;  /* 0x0000000c06457210 */ /* 0x000fe40007f3e0ff */
[----:B------:R-:W-:Y:S01]  /*0630*/  IADD3.X R11, R7, R11, R17, P0, !PT ;  /* 0x0000000b070b7210 */ /* 0x000fe200007fe411 */
[----:B------:R-:W-:Y:S01]  /*0640*/  IMAD R61, R15, UR5, R14 ;  /* 0x000000050f3d7c24 */ /* 0x000fe2000f8e020e */
[----:B------:R-:W-:Y:S01]  /*0650*/  ULDC.64 UR4, c[0x0][0x2f0] ;  /* 0x0000bc0000047ab9 */ /* 0x000fe20000000a00 */
[----:B------:R-:W-:Y:S01]  /*0660*/  IADD3.X R12, R7, R13, R19, P1, !PT ;  /* 0x0000000d070c7210 */ /* 0x000fe20000ffe413 */
[----:B------:R-:W-:Y:S01]  /*0670*/  IMAD.IADD R59, R3, 0x1, R59 ;  /* 0x00000001033b7824 */ /* 0x000fe200078e023b */
[----:B-1----:R-:W-:Y:S01]  /*0680*/  LEA R55, P0, R2, R20, 0x1 ;  /* 0x0000001402377211 */ /* 0x002fe200078008ff */
[----:B------:R-:W-:Y:S01]  /*0690*/  IMAD.MOV.U32 R41, RZ, RZ, RZ ;  /* 0x000000ffff297224 */ /* 0x000fe200078e00ff */
[----:B---3--:R-:W-:-:S02]  /*06a0*/  LEA R57, P1, R4, R22, 0x1 ;  /* 0x0000001604397211 */ /* 0x008fc400078208ff */
[----:B------:R-:W-:Y:S02]  /*06b0*/  IADD3 R61, R5, R61, RZ ;  /* 0x0000003d053d7210 */ /* 0x000fe40007ffe0ff */
[----:B------:R-:W-:Y:S02]  /*06c0*/  LEA R10, P2, R0, UR4, 0x1 ;  /* 0x00000004000a7c11 */ /* 0x000fe4000f8408ff */
[----:B------:R-:W-:Y:S02]  /*06d0*/  LEA R60, P3, R69, UR8, 0x1 ;  /* 0x00000008453c7c11 */ /* 0x000fe4000f8608ff */
[----:B------:R-:W-:Y:S02]  /*06e0*/  LEA.HI.X R59, R2, R21, R59, 0x1, P0 ;  /* 0x00000015023b7211 */ /* 0x000fe400000f0c3b */
[----:B------:R-:W-:Y:S02]  /*06f0*/  LEA.HI.X R61, R4, R23, R61, 0x1, P1 ;  /* 0x00000017043d7211 */ /* 0x000fe400008f0c3d */
[----:B------:R-:W-:-:S02]  /*0700*/  LEA.HI.X R5, R0, UR5, R11, 0x1, P2 ;  /* 0x0000000500057c11 */ /* 0x000fc400090f0c0b */
[----:B------:R-:W-:Y:S02]  /*0710*/  LEA.HI.X R69, R69, UR9, R12, 0x1, P3 ;  /* 0x0000000945457c11 */ /* 0x000fe400098f0c0c */
        /* <DEDUP_REMOVED lines=10> */
.L_x_4208:
[----:B------:R-:W0:Y:S01]  /*07c0*/  LDC R0, c[0x0][0x218] ;  /* 0x00008600ff007b82 */ /* 0x000e220000000800 */
[----:B------:R-:W-:Y:S02]  /*07d0*/  MOV R4, R10 ;  /* 0x0000000a00047202 */ /* 0x000fe40000000f00 */
[C---:B------:R-:W-:Y:S02]  /*07e0*/  LOP3.LUT R54, R6.reuse, 0x20, RZ, 0xfc, !PT ;  /* 0x0000002006367812 */ /* 0x040fe400078efcff */
[----:B------:R-:W-:Y:S02]  /*07f0*/  LOP3.LUT R56, R6, 0x40, RZ, 0xfc, !PT ;  /* 0x0000004006387812 */ /* 0x000fe400078efcff */
[----:B------:R-:W-:Y:S02]  /*0800*/  PRMT R3, RZ, 0x7610, R3 ;  /* 0x00007610ff037816 */ /* 0x000fe40000000003 */
[----:B------:R-:W-:Y:S02]  /*0810*/  PRMT R2, RZ, 0x7610, R2 ;  /* 0x00007610ff027816 */ /* 0x000fe40000000002 */
[----:B-1----:R-:W-:-:S02]  /*0820*/  PRMT R9, RZ, 0x7610, R9 ;  /* 0x00007610ff097816 */ /* 0x002fc40000000009 */
[----:B------:R-:W-:Y:S02]  /*0830*/  PRMT R8, RZ, 0x7610, R8 ;  /* 0x00007610ff087816 */ /* 0x000fe40000000008 */
[----:B------:R-:W-:Y:S02]  /*0840*/  PRMT R11, RZ, 0x7610, R11 ;  /* 0x00007610ff0b7816 */ /* 0x000fe4000000000b */
[----:B------:R-:W-:Y:S02]  /*0850*/  PRMT R13, RZ, 0x7610, R13 ;  /* 0x00007610ff0d7816 */ /* 0x000fe4000000000d */
[----:B------:R-:W-:Y:S02]  /*0860*/  PRMT R12, RZ, 0x7610, R12 ;  /* 0x00007610ff0c7816 */ /* 0x000fe4000000000c */
[----:B------:R-:W-:Y:S02]  /*0870*/  PRMT R15, RZ, 0x7610, R15 ;  /* 0x00007610ff0f7816 */ /* 0x000fe4000000000f */
[----:B------:R-:W-:Y:S01]  /*0880*/  PRMT R14, RZ, 0x7610, R14 ;  /* 0x00007610ff0e7816 */ /* 0x000fe2000000000e */
[--C-:B0-----:R-:W-:Y:S01]  /*0890*/  IMAD R117, R41, -0x200, R0.reuse ;  /* 0xfffffe0029757824 */ /* 0x101fe200078e0200 */
[----:B------:R-:W-:-:S02]  /*08a0*/  PRMT R0, RZ, 0x7610, R0 ;  /* 0x00007610ff007816 */ /* 0x000fc40000000000 */
        /* <DEDUP_REMOVED lines=12> */
[-C--:B------:R-:W-:Y:S01]  /*0970*/  ISETP.GE.AND P4, PT, R44, R117.reuse, PT ;  /* 0x000000752c00720c */ /* 0x080fe20003f86270 */
[----:B------:R-:W-:Y:S01]  /*0980*/  UMOV UR4, 0x400 ;  /* 0x0000040000047882 */ /* 0x000fe20000000000 */
[C---:B------:R-:W-:Y:S01]  /*0990*/  VIADD R19, R40.reuse, 0x20 ;  /* 0x0000002028137836 */ /* 0x040fe20000000000 */
[C---:B------:R-:W-:Y:S01]  /*09a0*/  IADD3 R21, R40.reuse, 0x40, RZ ;  /* 0x0000004028157810 */ /* 0x040fe20007ffe0ff */
[C---:B------:R-:W-:Y:S01]  /*09b0*/  VIADD R23, R40.reuse, 0x60 ;  /* 0x0000006028177836 */ /* 0x040fe20000000000 */
[C---:B------:R-:W-:Y:S01]  /*09c0*/  LEA.HI.SX32 R33, R40.reuse, R40, 0x1b ;  /* 0x0000002828217211 */ /* 0x040fe200078fdaff */
[C---:B------:R-:W-:Y:S01]  /*09d0*/  VIADD R27, R40.reuse, 0xa0 ;  /* 0x000000a0281b7836 */ /* 0x040fe20000000000 */
[C---:B------:R-:W-:Y:S01]  /*09e0*/  IADD3 R25, R40.reuse, 0x80, RZ ;  /* 0x0000008028197810 */ /* 0x040fe20007ffe0ff */
[----:B------:R-:W-:Y:S01]  /*09f0*/  VIADD R67, R40, 0x1e0 ;  /* 0x000001e028437836 */ /* 0x000fe20000000000 */
        /* <DEDUP_REMOVED lines=31> */
[----:B------:R-:W-:-:S02]  /*0bf0*/  LEA.HI.SX32 R19, R19, R40, 0x1b ;  /* 0x0000002813137211 */ /* 0x000fc400078fdaff */
[-C--:B------:R-:W-:Y:S02]  /*0c00*/  LEA.HI.SX32 R21, R21, R40.reuse, 0x1b ;  /* 0x0000002815157211 */ /* 0x080fe400078fdaff */
[-C--:B------:R-:W-:Y:S02]  /*0c10*/  LEA.HI.SX32 R23, R23, R40.reuse, 0x1b ;  /* 0x0000002817177211 */ /* 0x080fe400078fdaff */
[----:B------:R-:W-:Y:S02]  /*0c20*/  LEA R33, R33, UR4, 0x1 ;  /* 0x0000000421217c11 */ /* 0x000fe4000f8e08ff */
[-C--:B------:R-:W-:Y:S02]  /*0c30*/  LEA.HI.SX32 R25, R25, R40.reuse, 0x1b ;  /* 0x0000002819197211 */ /* 0x080fe400078fdaff */
[----:B------:R-:W-:Y:S02]  /*0c40*/  LEA.HI.SX32 R27, R27, R40, 0x1b ;  /* 0x000000281b1b7211 */ /* 0x000fe400078fdaff */
[----:B------:R-:W-:-:S02]  /*0c50*/  LEA R32, R19, UR4, 0x1 ;  /* 0x0000000413207c11 */ /* 0x000fc4000f8e08ff */
[----:B------:R-:W-:Y:S02]  /*0c60*/  LEA R31, R21, UR4, 0x1 ;  /* 0x00000004151f7c11 */ /* 0x000fe4000f8e08ff */
[----:B------:R-:W-:Y:S01]  /*0c70*/  LEA R30, R23, UR4, 0x1 ;  /* 0x00000004171e7c11 */ /* 0x000fe2000f8e08ff */
[C---:B------:R-:W-:Y:S01]  /*0c80*/  VIADD R21, R40.reuse, 0xe0 ;  /* 0x000000e028157836 */ /* 0x040fe20000000000 */
[----:B------:R-:W-:Y:S02]  /*0c90*/  LEA R29, R25, UR4, 0x1 ;  /* 0x00000004191d7c11 */ /* 0x000fe4000f8e08ff */
[C---:B------:R-:W-:Y:S02]  /*0ca0*/  IADD3 R19, R40.reuse, 0xc0, RZ ;  /* 0x000000c028137810 */ /* 0x040fe40007ffe0ff */
[----:B------:R-:W-:Y:S01]  /*0cb0*/  LEA R28, R27, UR4, 0x1 ;  /* 0x000000041b1c7c11 */ /* 0x000fe2000f8e08ff */
[C---:B------:R-:W-:Y:S01]  /*0cc0*/  VIADD R25, R40.reuse, 0x120 ;  /* 0x0000012028197836 */ /* 0x040fe20000000000 */
[----:B------:R-:W-:-:S02]  /*0cd0*/  IADD3 R23, R40, 0x100, RZ ;  /* 0x0000010028177810 */ /* 0x000fc40007ffe0ff */
[----:B------:R-:W-:Y:S02]  /*0ce0*/  IADD3 R27, R40, 0x140, RZ ;  /* 0x00000140281b7810 */ /* 0x000fe40007ffe0ff */
[-C--:B------:R-:W-:Y:S02]  /*0cf0*/  LEA.HI.SX32 R19, R19, R40.reuse, 0x1b ;  /* 0x0000002813137211 */ /* 0x080fe400078fdaff */
[-C--:B------:R-:W-:Y:S02]  /*0d00*/  LEA.HI.SX32 R21, R21, R40.reuse, 0x1b ;  /* 0x0000002815157211 */ /* 0x080fe400078fdaff */
[-C--:B------:R-:W-:Y:S02]  /*0d10*/  LEA.HI.SX32 R23, R23, R40.reuse, 0x1b ;  /* 0x0000002817177211 */ /* 0x080fe400078fdaff */
[----:B------:R-:W-:Y:S02]  /*0d20*/  LEA.HI.SX32 R24, R25, R40, 0x1b ;  /* 0x0000002819187211 */ /* 0x000fe400078fdaff */
[----:B------:R-:W-:-:S02]  /*0d30*/  LEA R26, R21, UR4, 0x1 ;  /* 0x00000004151a7c11 */ /* 0x000fc4000f8e08ff */
[----:B------:R-:W-:Y:S02]  /*0d40*/  LEA R25, R23, UR4, 0x1 ;  /* 0x0000000417197c11 */ /* 0x000fe4000f8e08ff */
[----:B------:R-:W-:Y:S02]  /*0d50*/  LEA R24, R24, UR4, 0x1 ;  /* 0x0000000418187c11 */ /* 0x000fe4000f8e08ff */
[----:B------:R-:W-:-:S04]  /*0d60*/  LEA.HI.SX32 R67, R67, R40, 0x1b ;  /* 0x0000002843437211 */ /* 0x000fc800078fdaff */
[----:B------:R-:W-:Y:S02]  /*0d70*/  LEA R18, R67, UR4, 0x1 ;  /* 0x0000000443127c11 */ /* 0x000fe4000f8e08ff */
[-C--:B------:R-:W-:Y:S02]  /*0d80*/  ISETP.GE.AND P2, PT, R6, R117.reuse, PT ;  /* 0x000000750600720c */ /* 0x080fe40003f46270 */
[-C--:B------:R-:W-:Y:S02]  /*0d90*/  ISETP.GE.AND P1, PT, R54, R117.reuse, PT ;  /* 0x000000753600720c */ /* 0x080fe40003f26270 */
[----:B------:R-:W-:Y:S02]  /*0da0*/  PRMT R67, RZ, 0x7610, R67 ;  /* 0x00007610ff437816 */ /* 0x000fe40000000043 */
[-C--:B------:R-:W-:Y:S02]  /*0db0*/  ISETP.GE.AND P0, PT, R56, R117.reuse, PT ;  /* 0x000000753800720c */ /* 0x080fe40003f06270 */
[----:B------:R-:W-:-:S02]  /*0dc0*/  ISETP.GE.AND P4, PT, R42, R117, PT ;  /* 0x000000752a00720c */ /* 0x000fc40003f86270 */
[-C--:B------:R-:W-:Y:S02]  /*0dd0*/  ISETP.GE.AND P6, PT, R43, R117.reuse, PT ;  /* 0x000000752b00720c */ /* 0x080fe40003fc6270 */
        /* <DEDUP_REMOVED lines=12> */
[----:B0-----:R-:W-:-:S02]  /*0ea0*/  LEA.HI.SX32 R0, R27, R40, 0x1b ;  /* 0x000000281b007211 */ /* 0x001fc400078fdaff */
[----:B---3--:R0:W-:Y:S04]  /*0eb0*/  STS.U16 [R32+0x40], R3 ;  /* 0x0000400320007388 */ /* 0x0081e80000000400 */
[----:B------:R-:W-:Y:S04]  /*0ec0*/  STS.U16 [R31+0x80], R2 ;  /* 0x000080021f007388 */ /* 0x000fe80000000400 */
[----:B----4-:R2:W-:Y:S01]  /*0ed0*/  STS.U16 [R30+0xc0], R9 ;  /* 0x0000c0091e007388 */ /* 0x0105e20000000400 */
[----:B0-----:R-:W-:-:S03]  /*0ee0*/  VIADD R3, R40, 0x160 ;  /* 0x0000016028037836 */ /* 0x001fc60000000000 */
[----:B------:R-:W-:Y:S01]  /*0ef0*/  STS.U16 [R29+0x100], R8 ;  /* 0x000100081d007388 */ /* 0x000fe20000000400 */
[----:B------:R-:W-:-:S03]  /*0f00*/  LEA R27, R19, UR4, 0x1 ;  /* 0x00000004131b7c11 */ /* 0x000fc6000f8e08ff */
[----:B------:R0:W-:Y:S01]  /*0f10*/  STS.U16 [R28+0x140], R11 ;  /* 0x0001400b1c007388 */ /* 0x0001e20000000400 */
[C---:B--2---:R-:W-:Y:S02]  /*0f20*/  IADD3 R9, R40.reuse, 0x180, RZ ;  /* 0x0000018028097810 */ /* 0x044fe40007ffe0ff */
[C---:B------:R-:W-:Y:S02]  /*0f30*/  IADD3 R19, R40.reuse, 0x1c0, RZ ;  /* 0x000001c028137810 */ /* 0x040fe40007ffe0ff */
[-C--:B------:R-:W-:Y:S01]  /*0f40*/  LEA.HI.SX32 R3, R3, R40.reuse, 0x1b ;  /* 0x0000002803037211 */ /* 0x080fe200078fdaff */
[----:B0-----:R-:W-:Y:S01]  /*0f50*/  VIADD R11, R40, 0x1a0 ;  /* 0x000001a0280b7836 */ /* 0x001fe20000000000 */
[----:B------:R-:W-:Y:S02]  /*0f60*/  LEA R23, R0, UR4, 0x1 ;  /* 0x0000000400177c11 */ /* 0x000fe4000f8e08ff */
[-C--:B------:R-:W-:Y:S02]  /*0f70*/  LEA.HI.SX32 R9, R9, R40.reuse, 0x1b ;  /* 0x0000002809097211 */ /* 0x080fe400078fdaff */
[----:B------:R-:W-:-:S02]  /*0f80*/  LEA.HI.SX32 R11, R11, R40, 0x1b ;  /* 0x000000280b0b7211 */ /* 0x000fc400078fdaff */
[----:B------:R-:W-:Y:S01]  /*0f90*/  SHF.L.U32 R0, R40, 0x4, RZ ;  /* 0x0000000428007819 */ /* 0x000fe200000006ff */
[----:B------:R-:W-:Y:S01]  /*0fa0*/  STS.U16 [R27+0x180], R10 ;  /* 0x0001800a1b007388 */ /* 0x000fe20000000400 */
[----:B------:R-:W-:Y:S02]  /*0fb0*/  LEA.HI.SX32 R19, R19, R40, 0x1b ;  /* 0x0000002813137211 */ /* 0x000fe400078fdaff */
[----:B------:R-:W-:Y:S01]  /*0fc0*/  LEA R22, R3, UR4, 0x1 ;  /* 0x0000000403167c11 */ /* 0x000fe2000f8e08ff */
[----:B------:R-:W-:Y:S01]  /*0fd0*/  STS.U16 [R26+0x1c0], R13 ;  /* 0x0001c00d1a007388 */ /* 0x000fe20000000400 */
[----:B------:R-:W-:Y:S02]  /*0fe0*/  LEA R21, R9, UR4, 0x1 ;  /* 0x0000000409157c11 */ /* 0x000fe4000f8e08ff */
[----:B------:R-:W-:Y:S01]  /*0ff0*/  LEA R20, R11, UR4, 0x1 ;  /* 0x000000040b147c11 */ /* 0x000fe2000f8e08ff */
[----:B------:R-:W-:Y:S01]  /*1000*/  STS.U16 [R25+0x200], R12 ;  /* 0x0002000c19007388 */ /* 0x000fe20000000400 */
[----:B------:R-:W-:-:S02]  /*1010*/  LEA.HI.SX32 R0, R0, R0, 0x1b ;  /* 0x0000000000007211 */ /* 0x000fc400078fdaff */
[----:B------:R-:W-:Y:S01]  /*1020*/  LEA R19, R19, UR4, 0x1 ;  /* 0x0000000413137c11 */ /* 0x000fe2000f8e08ff */
[----:B------:R-:W-:Y:S01]  /*1030*/  STS.U16 [R24+0x240], R15 ;  /* 0x0002400f18007388 */ /* 0x000fe20000000400 */
[----:B------:R-:W-:-:S03]  /*1040*/  LEA R0, R0, UR4, 0x1 ;  /* 0x0000000400007c11 */ /* 0x000fc6000f8e08ff */
[----:B------:R-:W-:Y:S04]  /*1050*/  STS.U16 [R23+0x280], R14 ;  /* 0x0002800e17007388 */ /* 0x000fe80000000400 */
[----:B------:R-:W-:Y:S04]  /*1060*/  STS.U16 [R22+0x2c0], R17 ;  /* 0x0002c01116007388 */ /* 0x000fe80000000400 */
[----:B------:R-:W-:Y:S04]  /*1070*/  STS.U16 [R21+0x300], R16 ;  /* 0x0003001015007388 */ /* 0x000fe80000000400 */
        /* <DEDUP_REMOVED lines=53> */
[----:B-1----:R-:W-:Y:S01]  /*13d0*/  ISETP.GE.AND P6, PT, R82, 0x1, PT ;  /* 0x000000015200780c */ /* 0x002fe20003fc6270 */
[----:B------:R-:W-:Y:S01]  /*13e0*/  ULDC.U8 UR5, c[0x0][0x22e] ;  /* 0x00008b8000057ab9 */ /* 0x000fe20000000000 */
[----:B------:R-:W-:Y:S01]  /*13f0*/  BSSY B0, `(.L_x_4170) ;  /* 0x0000058000007945 */ /* 0x000fe20003800000 */
[----:B--2---:R-:W-:Y:S04]  /*1400*/  STS.U16 [R33], R60 ;  /* 0x0000003c21007388 */ /* 0x004fe80000000400 */
        /* <DEDUP_REMOVED lines=23> */
[----:B------:R0:W2:Y:S04]  /*1580*/  LDS.U16 R67, [R0+0xe] ;  /* 0x00000e0000437984 */ /* 0x0000a80000000400 */
[----:B------:R0:W2:Y:S04]  /*1590*/  LDS.U16 R68, [R0+0x10] ;  /* 0x0000100000447984 */ /* 0x0000a80000000400 */
[----:B------:R0:W3:Y:S04]  /*15a0*/  LDS.U16 R69, [R0+0x12] ;  /* 0x0000120000457984 */ /* 0x0000e80000000400 */
[----:B------:R0:W4:Y:S04]  /*15b0*/  LDS.U16 R70, [R0+0x14] ;  /* 0x0000140000467984 */ /* 0x0001280000000400 */
[----:B------:R0:W4:Y:S04]  /*15c0*/  LDS.U16 R71, [R0+0x16] ;  /* 0x0000160000477984 */ /* 0x0001280000000400 */
[----:B------:R0:W4:Y:S04]  /*15d0*/  LDS.U16 R72, [R0+0x18] ;  /* 0x0000180000487984 */ /* 0x0001280000000400 */
[----:B------:R0:W4:Y:S04]  /*15e0*/  LDS.U16 R81, [R0+0x1a] ;  /* 0x00001a0000517984 */ /* 0x0001280000000400 */
[----:B------:R2:W4:Y:S04]  /*15f0*/  LDS.U16 R80, [R0+0x1c] ;  /* 0x00001c0000507984 */ /* 0x0005280000000400 */
[----:B------:R2:W4:Y:S01]  /*1600*/  LDS.U16 R79, [R0+0x1e] ;  /* 0x00001e00004f7984 */ /* 0x0005220000000400 */
[----:B0-----:R-:W-:-:S02]  /*1610*/  HADD2.F32 R60, -RZ, R60.H0_H0 ;  /* 0x2000003cff3c7230 */ /* 0x001fc40000004100 */
[----:B-1----:R-:W-:-:S03]  /*1620*/  HADD2.F32 R82, -RZ, R58.H0_H0 ;  /* 0x2000003aff527230 */ /* 0x002fc60000004100 */
[----:B-----5:R-:W-:-:S05]  /*1630*/  FADD.FTZ R58, R60, R37 ;  /* 0x000000253c3a7221 */ /* 0x020fca0000010000 */
[----:B------:R-:W-:Y:S01]  /*1640*/  FSETP.GTU.FTZ.AND P4, PT, R58, 20, PT ;  /* 0x41a000003a00780b */ /* 0x000fe20003f9c000 */
[----:B--2---:R-:W-:-:S03]  /*1650*/  HADD2.F32 R62, -RZ, R62.H0_H0 ;  /* 0x2000003eff3e7230 */ /* 0x004fc60000004100 */
[----:B------:R-:W-:Y:S01]  /*1660*/  ISETP.EQ.OR P4, PT, RZ, UR5, P4 ;  /* 0x00000005ff007c0c */ /* 0x000fe2000a782670 */
[----:B---3--:R-:W-:Y:S02]  /*1670*/  HADD2.F32 R84, -RZ, R63.H0_H0 ;  /* 0x2000003fff547230 */ /* 0x008fe40000004100 */
[--C-:B------:R-:W-:Y:S01]  /*1680*/  FADD.FTZ R60, R62, R37.reuse ;  /* 0x000000253e3c7221 */ /* 0x100fe20000010000 */
        /* <DEDUP_REMOVED lines=46> */
.L_x_4171:
[----:B------:R-:W-:Y:S05]  /*1970*/  BSYNC B0 ;  /* 0x0000000000007941 */ /* 0x000fea0003800000 */
.L_x_4170:
        /* <DEDUP_REMOVED lines=36> */
.L_x_4173:
[----:B------:R-:W-:Y:S05]  /*1bc0*/  BSYNC B0 ;  /* 0x0000000000007941 */ /* 0x000fea0003800000 */
.L_x_4172:
        /* <DEDUP_REMOVED lines=38> */
.L_x_4175:
[----:B------:R-:W-:Y:S05]  /*1e30*/  BSYNC B0 ;  /* 0x0000000000007941 */ /* 0x000fea0003800000 */
.L_x_4174:
        /* <DEDUP_REMOVED lines=36> */
.L_x_4177:
[----:B------:R-:W-:Y:S05]  /*2080*/  BSYNC B0 ;  /* 0x0000000000007941 */ /* 0x000fea0003800000 */
.L_x_4176:
        /* <DEDUP_REMOVED lines=38> */
.L_x_4179:
[----:B------:R-:W-:Y:S05]  /*22f0*/  BSYNC B0 ;  /* 0x0000000000007941 */ /* 0x000fea0003800000 */
.L_x_4178:
        /* <DEDUP_REMOVED lines=36> */
.L_x_4181:
[----:B------:R-:W-:Y:S05]  /*2540*/  BSYNC B0 ;  /* 0x0000000000007941 */ /* 0x000fea0003800000 */
.L_x_4180:
        /* <DEDUP_REMOVED lines=38> */
.L_x_4183:
[----:B------:R-:W-:Y:S05]  /*27b0*/  BSYNC B0 ;  /* 0x0000000000007941 */ /* 0x000fea0003800000 */
.L_x_4182:
        /* <DEDUP_REMOVED lines=37> */
.L_x_4185:
[----:B------:R-:W-:Y:S05]  /*2a10*/  BSYNC B0 ;  /* 0x0000000000007941 */ /* 0x000fea0003800000 */
.L_x_4184:
        /* <DEDUP_REMOVED lines=42> */
.L_x_4187:
[----:B------:R-:W-:Y:S05]  /*2cc0*/  BSYNC B0 ;  /* 0x0000000000007941 */ /* 0x000fea0003800000 */
.L_x_4186:
        /* <DEDUP_REMOVED lines=40> */
.L_x_4189:
[----:B------:R-:W-:Y:S05]  /*2f50*/  BSYNC B0 ;  /* 0x0000000000007941 */ /* 0x000fea0003800000 */
.L_x_4188:
        /* <DEDUP_REMOVED lines=46> */
.L_x_4191:
[----:B------:R-:W-:Y:S05]  /*3240*/  BSYNC B0 ;  /* 0x0000000000007941 */ /* 0x000fea0003800000 */
.L_x_4190:
        /* <DEDUP_REMOVED lines=33> */
.L_x_4193:
[----:B------:R-:W-:Y:S05]  /*3460*/  BSYNC B0 ;  /* 0x0000000000007941 */ /* 0x000fea0003800000 */
.L_x_4192:
        /* <DEDUP_REMOVED lines=33> */
.L_x_4195:
[----:B------:R-:W-:Y:S05]  /*3680*/  BSYNC B0 ;  /* 0x0000000000007941 */ /* 0x000fea0003800000 */
.L_x_4194:
        /* <DEDUP_REMOVED lines=33> */
.L_x_4197:
[----:B------:R-:W-:Y:S05]  /*38a0*/  BSYNC B0 ;  /* 0x0000000000007941 */ /* 0x000fea0003800000 */
.L_x_4196:
        /* <DEDUP_REMOVED lines=33> */
.L_x_4199:
[----:B------:R-:W-:Y:S05]  /*3ac0*/  BSYNC B0 ;  /* 0x0000000000007941 */ /* 0x000fea0003800000 */
.L_x_4198:
        /* <DEDUP_REMOVED lines=33> */
.L_x_4201:
[----:B------:R-:W-:Y:S05]  /*3ce0*/  BSYNC B0 ;  /* 0x0000000000007941 */ /* 0x000fea0003800000 */
.L_x_4200:
        /* <DEDUP_REMOVED lines=19> */
[----:B------:R-:W-:Y:S01]  /*3e20*/  ULDC.64 UR4, c[0x0][0x230] ;  /* 0x00008c0000047ab9 */ /* 0x000fe20000000a00 */
[----:B------:R-:W-:Y:S01]  /*3e30*/  FMUL.FTZ R98, R99, R62 ;  /* 0x0000003e63627220 */ /* 0x000fe20000410000 */
[----:B------:R-:W-:Y:S01]  /*3e40*/  IMAD R93, R35, UR4, RZ ;  /* 0x00000004235d7c24 */ /* 0x000fe2000f8e02ff */
[----:B------:R-:W0:Y:S01]  /*3e50*/  LDC R99, c[0x0][0x224] ;  /* 0x00008900ff637b82 */ /* 0x000e220000000800 */
[----:B------:R-:W-:Y:S01]  /*3e60*/  FMUL.FTZ R92, R9, R74 ;  /* 0x0000004a095c7220 */ /* 0x000fe20000410000 */
[----:B------:R-:W-:-:S04]  /*3e70*/  IMAD.WIDE.U32 R8, R34, UR4, RZ ;  /* 0x0000000422087c25 */ /* 0x000fc8000f8e00ff */
[----:B------:R-:W-:Y:S01]  /*3e80*/  FMUL.FTZ R102, R103, R60 ;  /* 0x0000003c67667220 */ /* 0x000fe20000410000 */
[----:B------:R-:W-:Y:S01]  /*3e90*/  FMUL.FTZ R103, R104, R63 ;  /* 0x0000003f68677220 */ /* 0x000fe20000410000 */
[----:B------:R-:W-:Y:S01]  /*3ea0*/  FMUL.FTZ R104, R105, R65 ;  /* 0x0000004169687220 */ /* 0x000fe20000410000 */
[----:B------:R-:W-:Y:S02]  /*3eb0*/  IMAD R115, R34, UR5, R93 ;  /* 0x0000000522737c24 */ /* 0x000fe4000f8e025d */
        /* <DEDUP_REMOVED lines=13> */
[-C--:B------:R-:W-:Y:S01]  /*3f90*/  ISETP.GE.AND P1, PT, R6, R117.reuse, PT ;  /* 0x000000750600720c */ /* 0x080fe20003f26270 */
[----:B------:R-:W-:Y:S01]  /*3fa0*/  IMAD.MOV.U32 R113, RZ, RZ, RZ ;  /* 0x000000ffff717224 */ /* 0x000fe200078e00ff */
[----:B------:R-:W-:Y:S01]  /*3fb0*/  MOV R111, R117 ;  /* 0x00000075006f7202 */ /* 0x000fe20000000f00 */
[----:B------:R-:W-:Y:S01]  /*3fc0*/  ULDC UR17, c[0x0][0x21c] ;  /* 0x0000870000117ab9 */ /* 0x000fe20000000800 */
[----:B------:R-:W-:Y:S01]  /*3fd0*/  IADD3 R115, R9, R115, RZ ;  /* 0x0000007309737210 */ /* 0x000fe20007ffe0ff */
[----:B------:R-:W-:Y:S01]  /*3fe0*/  ULDC UR16, c[0x0][0x214] ;  /* 0x0000850000107ab9 */ /* 0x000fe20000000800 */
[----:B------:R-:W-:Y:S01]  /*3ff0*/  ULDC.64 UR8, c[0x0][0x238] ;  /* 0x00008e0000087ab9 */ /* 0x000fe20000000a00 */
[----:B------:R-:W-:Y:S01]  /*4000*/  ULDC.64 UR10, c[0x0][0x2d0] ;  /* 0x0000b400000a7ab9 */ /* 0x000fe20000000a00 */
[----:B------:R-:W-:Y:S01]  /*4010*/  ULDC.64 UR12, c[0x0][0x250] ;  /* 0x00009400000c7ab9 */ /* 0x000fe20000000a00 */
[----:B------:R-:W-:-:S05]  /*4020*/  ULDC.64 UR14, c[0x0][0x270] ;  /* 0x00009c00000e7ab9 */ /* 0x000fca0000000a00 */
.L_x_4205:
[----:B------:R-:W-:Y:S01]  /*4030*/  SHF.R.S32.HI R128, RZ, 0x1f, R113 ;  /* 0x0000001fff807819 */ /* 0x000fe20000011471 */
[C---:B------:R-:W-:Y:S01]  /*4040*/  IMAD.WIDE.U32 R12, R113.reuse, UR12, R6 ;  /* 0x0000000c710c7c25 */ /* 0x040fe2000f8e0006 */
[C---:B------:R-:W-:Y:S02]  /*4050*/  LOP3.LUT R54, R6.reuse, 0x20, RZ, 0xfc, !PT ;  /* 0x0000002006367812 */ /* 0x040fe400078efcff */
[----:B------:R-:W-:Y:S01]  /*4060*/  LOP3.LUT R56, R6, 0x40, RZ, 0xfc, !PT ;  /* 0x0000004006387812 */ /* 0x000fe200078efcff */
[----:B------:R-:W-:Y:S01]  /*4070*/  IMAD R14, R128, UR12, RZ ;  /* 0x0000000c800e7c24 */ /* 0x000fe2000f8e02ff */
[-C--:B------:R-:W-:Y:S02]  /*4080*/  ISETP.GE.AND P3, PT, R54, R111.reuse, PT ;  /* 0x0000006f3600720c */ /* 0x080fe40003f66270 */
[-C--:B------:R-:W-:Y:S01]  /*4090*/  ISETP.GE.AND P4, PT, R56, R111.reuse, PT ;  /* 0x0000006f3800720c */ /* 0x080fe20003f86270 */
[----:B------:R-:W-:Y:S01]  /*40a0*/  IMAD R15, R113, UR13, R14 ;  /* 0x0000000d710f7c24 */ /* 0x000fe2000f8e020e */
[----:B------:R-:W-:-:S02]  /*40b0*/  ISETP.GE.AND P2, PT, R42, R111, PT ;  /* 0x0000006f2a00720c */ /* 0x000fc40003f46270 */
[C---:B------:R-:W-:Y:S02]  /*40c0*/  LEA R14, P0, R12.reuse, R55, 0x1 ;  /* 0x000000370c0e7211 */ /* 0x040fe400078008ff */
[----:B------:R-:W-:Y:S02]  /*40d0*/  IADD3 R13, R13, R15, RZ ;  /* 0x0000000f0d0d7210 */ /* 0x000fe40007ffe0ff */
[----:B------:R-:W-:Y:S02]  /*40e0*/  PRMT R117, RZ, 0x7610, R117 ;  /* 0x00007610ff757816 */ /* 0x000fe40000000075 */
[----:B------:R-:W-:Y:S02]  /*40f0*/  LEA.HI.X R15, R12, R59, R13, 0x1, P0 ;  /* 0x0000003b0c0f7211 */ /* 0x000fe400000f0c0d */
[----:B------:R-:W-:Y:S02]  /*4100*/  PRMT R114, RZ, 0x7610, R114 ;  /* 0x00007610ff727816 */ /* 0x000fe40000000072 */
[----:B------:R-:W-:Y:S01]  /*4110*/  PRMT R119, RZ, 0x7610, R119 ;  /* 0x00007610ff777816 */ /* 0x000fe20000000077 */
[----:B------:R-:W3:Y:S01]  /*4120*/  @!P3 LDG.E.U16 R117, desc[UR6][R14.64+0x40] ;  /* 0x000040060e75b981 */ /* 0x000ee2000c1e1500 */
[----:B------:R-:W-:-:S02]  /*4130*/  ISETP.GE.AND P0, PT, R43, R111, PT ;  /* 0x0000006f2b00720c */ /* 0x000fc40003f06270 */
[-C--:B------:R-:W-:Y:S01]  /*4140*/  ISETP.GE.AND P6, PT, R44, R111.reuse, PT ;  /* 0x0000006f2c00720c */ /* 0x080fe20003fc6270 */
[----:B------:R-:W4:Y:S01]  /*4150*/  @!P4 LDG.E.U16 R114, desc[UR6][R14.64+0x80] ;  /* 0x000080060e72c981 */ /* 0x000f22000c1e1500 */
[-C--:B------:R-:W-:Y:S02]  /*4160*/  ISETP.GE.AND P3, PT, R46, R111.reuse, PT ;  /* 0x0000006f2e00720c */ /* 0x080fe40003f66270 */
[-C--:B------:R-:W-:Y:S01]  /*4170*/  ISETP.GE.AND P5, PT, R45, R111.reuse, PT ;  /* 0x0000006f2d00720c */ /* 0x080fe20003fa6270 */
[----:B------:R-:W5:Y:S01]  /*4180*/  @!P2 LDG.E.U16 R119, desc[UR6][R14.64+0xc0] ;  /* 0x0000c0060e77a981 */ /* 0x000f62000c1e1500 */
[-C--:B------:R-:W-:Y:S02]  /*4190*/  ISETP.GE.AND P4, PT, R47, R111.reuse, PT ;  /* 0x0000006f2f00720c */ /* 0x080fe40003f86270 */
[----:B------:R-:W-:Y:S02]  /*41a0*/  ISETP.GE.AND P2, PT, R48, R111, PT ;  /* 0x0000006f3000720c */ /* 0x000fe40003f46270 */
[----:B------:R-:W-:-:S02]  /*41b0*/  PRMT R116, RZ, 0x7610, R116 ;  /* 0x00007610ff747816 */ /* 0x000fc40000000074 */
[----:B------:R-:W-:Y:S02]  /*41c0*/  PRMT R121, RZ, 0x7610, R121 ;  /* 0x00007610ff797816 */ /* 0x000fe40000000079 */
[----:B------:R-:W-:Y:S02]  /*41d0*/  PRMT R112, RZ, 0x7610, R112 ;  /* 0x00007610ff707816 */ /* 0x000fe40000000070 */
[----:B------:R-:W-:Y:S01]  /*41e0*/  PRMT R123, RZ, 0x7610, R123 ;  /* 0x00007610ff7b7816 */ /* 0x000fe2000000007b */
[----:B------:R-:W2:Y:S01]  /*41f0*/  @!P0 LDG.E.U16 R116, desc[UR6][R14.64+0x100] ;  /* 0x000100060e748981 */ /* 0x000ea2000c1e1500 */
[----:B------:R-:W-:Y:S02]  /*4200*/  PRMT R118, RZ, 0x7610, R118 ;  /* 0x00007610ff767816 */ /* 0x000fe40000000076 */
[----:B------:R-:W-:Y:S01]  /*4210*/  PRMT R120, RZ, 0x7610, R120 ;  /* 0x00007610ff787816 */ /* 0x000fe20000000078 */
[----:B------:R-:W2:Y:S01]  /*4220*/  @!P6 LDG.E.U16 R121, desc[UR6][R14.64+0x140] ;  /* 0x000140060e79e981 */ /* 0x000ea2000c1e1500 */
[----:B------:R-:W-:-:S02]  /*4230*/  LOP3.LUT R110, R6, 0x180, RZ, 0xfc, !PT ;  /* 0x00000180066e7812 */ /* 0x000fc400078efcff */
[----:B------:R-:W-:Y:S01]  /*4240*/  PRMT R125, RZ, 0x7610, R125 ;  /* 0x00007610ff7d7816 */ /* 0x000fe2000000007d */
[----:B------:R-:W3:Y:S01]  /*4250*/  @!P1 LDG.E.U16 R112, desc[UR6][R14.64] ;  /* 0x000000060e709981 */ /* 0x000ee2000c1e1500 */
[-C--:B------:R-:W-:Y:S02]  /*4260*/  ISETP.GE.AND P0, PT, R49, R111.reuse, PT ;  /* 0x0000006f3100720c */ /* 0x080fe40003f06270 */
[-C--:B------:R-:W-:Y:S01]  /*4270*/  ISETP.GE.AND P6, PT, R50, R111.reuse, PT ;  /* 0x0000006f3200720c */ /* 0x080fe20003fc6270 */
[----:B------:R-:W2:Y:S01]  /*4280*/  @!P3 LDG.E.U16 R123, desc[UR6][R14.64+0x1c0] ;  /* 0x0001c0060e7bb981 */ /* 0x000ea2000c1e1500 */
[----:B------:R-:W-:-:S03]  /*4290*/  ISETP.GE.AND P3, PT, R110, R111, PT ;  /* 0x0000006f6e00720c */ /* 0x000fc60003f66270 */
[----:B------:R-:W2:Y:S01]  /*42a0*/  @!P5 LDG.E.U16 R118, desc[UR6][R14.64+0x180] ;  /* 0x000180060e76d981 */ /* 0x000ea2000c1e1500 */
[----:B------:R-:W-:-:S03]  /*42b0*/  ISETP.GE.AND P5, PT, R51, R111, PT ;  /* 0x0000006f3300720c */ /* 0x000fc60003fa6270 */
[----:B------:R-:W2:Y:S01]  /*42c0*/  @!P4 LDG.E.U16 R120, desc[UR6][R14.64+0x200] ;  /* 0x000200060e78c981 */ /* 0x000ea2000c1e1500 */
        /* <DEDUP_REMOVED lines=8> */
[----:B------:R-:W-:-:S02]  /*4350*/  PRMT R126, RZ, 0x7610, R126 ;  /* 0x00007610ff7e7816 */ /* 0x000fc4000000007e */
[----:B------:R-:W-:Y:S01]  /*4360*/  PRMT R131, RZ, 0x7610, R131 ;  /* 0x00007610ff837816 */ /* 0x000fe20000000083 */
[----:B------:R-:W2:Y:S04]  /*4370*/  @!P6 LDG.E.U16 R127, desc[UR6][R14.64+0x2c0] ;  /* 0x0002c0060e7fe981 */ /* 0x000ea8000c1e1500 */
[----:B------:R-:W2:Y:S04]  /*4380*/  @!P3 LDG.E.U16 R124, desc[UR6][R14.64+0x300] ;  /* 0x000300060e7cb981 */ /* 0x000ea8000c1e1500 */
[----:B------:R-:W2:Y:S04]  /*4390*/  @!P5 LDG.E.U16 R129, desc[UR6][R14.64+0x340] ;  /* 0x000340060e81d981 */ /* 0x000ea8000c1e1500 */
[----:B------:R-:W2:Y:S04]  /*43a0*/  @!P4 LDG.E.U16 R126, desc[UR6][R14.64+0x380] ;  /* 0x000380060e7ec981 */ /* 0x000ea8000c1e1500 */
[----:B------:R0:W2:Y:S01]  /*43b0*/  @!P2 LDG.E.U16 R131, desc[UR6][R14.64+0x3c0] ;  /* 0x0003c0060e83a981 */ /* 0x0000a2000c1e1500 */
[----:B------:R-:W-:Y:S01]  /*43c0*/  MOV R13, R115 ;  /* 0x00000073000d7202 */ /* 0x000fe20000000f00 */
[----:B------:R-:W-:-:S02]  /*43d0*/  IMAD R16, R128, UR8, RZ ;  /* 0x0000000880107c24 */ /* 0x000fc4000f8e02ff */
[----:B------:R-:W-:Y:S02]  /*43e0*/  IMAD.MOV.U32 R12, RZ, RZ, R8 ;  /* 0x000000ffff0c7224 */ /* 0x000fe400078e0008 */
[C---:B------:R-:W-:Y:S02]  /*43f0*/  IMAD R17, R113.reuse, UR9, R16 ;  /* 0x0000000971117c24 */ /* 0x040fe4000f8e0210 */
[----:B------:R-:W-:-:S03]  /*4400*/  IMAD.WIDE.U32 R12, R113, UR8, R12 ;  /* 0x00000008710c7c25 */ /* 0x000fc6000f8e000c */
[----:B------:R-:W-:Y:S02]  /*4410*/  LEA R16, P0, R12, UR10, 0x2 ;  /* 0x0000000a0c107c11 */ /* 0x000fe4000f8010ff */
[----:B------:R-:W-:-:S04]  /*4420*/  IADD3 R13, R13, R17, RZ ;  /* 0x000000110d0d7210 */ /* 0x000fc80007ffe0ff */
[----:B------:R-:W-:-:S05]  /*4430*/  LEA.HI.X R17, R12, UR11, R13, 0x2, P0 ;  /* 0x0000000b0c117c11 */ /* 0x000fca00080f140d */
[----:B------:R1:W2:Y:S01]  /*4440*/  LDG.E R130, desc[UR6][R16.64] ;  /* 0x0000000610827981 */ /* 0x0002a2000c1e1900 */
[----:B------:R-:W-:Y:S02]  /*4450*/  IMAD R128, R128, UR14, RZ ;  /* 0x0000000e80807c24 */ /* 0x000fe4000f8e02ff */
[----:B------:R-:W-:-:S04]  /*4460*/  IMAD.WIDE.U32 R12, R113, UR14, R6 ;  /* 0x0000000e710c7c25 */ /* 0x000fc8000f8e0006 */
[----:B0-----:R-:W-:Y:S01]  /*4470*/  IMAD R15, R113, UR15, R128 ;  /* 0x0000000f710f7c24 */ /* 0x001fe2000f8e0280 */
[----:B------:R-:W-:-:S03]  /*4480*/  LEA R14, P0, R12, R57, 0x1 ;  /* 0x000000390c0e7211 */ /* 0x000fc600078008ff */
[----:B------:R-:W-:-:S05]  /*4490*/  IMAD.IADD R13, R13, 0x1, R15 ;  /* 0x000000010d0d7824 */ /* 0x000fca00078e020f */
[----:B------:R-:W-:Y:S02]  /*44a0*/  LEA.HI.X R15, R12, R61, R13, 0x1, P0 ;  /* 0x0000003d0c0f7211 */ /* 0x000fe400000f0c0d */
[----:B-1----:R-:W-:Y:S02]  /*44b0*/  PRMT R16, RZ, 0x7610, R16 ;  /* 0x00007610ff107816 */ /* 0x002fe40000000010 */
[----:B------:R-:W-:Y:S01]  /*44c0*/  PRMT R17, RZ, 0x7610, R17 ;  /* 0x00007610ff117816 */ /* 0x000fe20000000011 */
[----:B---3--:R-:W-:Y:S04]  /*44d0*/  STS.U16 [R33], R112 ;  /* 0x0000007021007388 */ /* 0x008fe80000000400 */
[----:B------:R0:W-:Y:S04]  /*44e0*/  STS.U16 [R32+0x40], R117 ;  /* 0x0000407520007388 */ /* 0x0001e80000000400 */
[----:B----4-:R-:W-:Y:S01]  /*44f0*/  STS.U16 [R31+0x80], R114 ;  /* 0x000080721f007388 */ /* 0x010fe20000000400 */
[----:B0-----:R-:W-:-:S03]  /*4500*/  IMAD R117, R41, -0x200, R100 ;  /* 0xfffffe0029757824 */ /* 0x001fc600078e0264 */
[----:B-----5:R-:W-:Y:S04]  /*4510*/  STS.U16 [R30+0xc0], R119 ;  /* 0x0000c0771e007388 */ /* 0x020fe80000000400 */
[----:B--2---:R-:W-:Y:S01]  /*4520*/  STS.U16 [R29+0x100], R116 ;  /* 0x000100741d007388 */ /* 0x004fe20000000400 */
[----:B------:R-:W-:-:S03]  /*4530*/  ISETP.GE.AND P0, PT, R6, R117, PT ;  /* 0x000000750600720c */ /* 0x000fc60003f06270 */
[----:B------:R0:W-:Y:S04]  /*4540*/  STS.U16 [R28+0x140], R121 ;  /* 0x000140791c007388 */ /* 0x0001e80000000400 */
[----:B------:R1:W-:Y:S04]  /*4550*/  STS.U16 [R27+0x180], R118 ;  /* 0x000180761b007388 */ /* 0x0003e80000000400 */
[----:B------:R2:W-:Y:S04]  /*4560*/  STS.U16 [R26+0x1c0], R123 ;  /* 0x0001c07b1a007388 */ /* 0x0005e80000000400 */
[----:B------:R3:W-:Y:S01]  /*4570*/  STS.U16 [R25+0x200], R120 ;  /* 0x0002007819007388 */ /* 0x0007e20000000400 */
[----:B0-----:R-:W-:-:S03]  /*4580*/  PRMT R28, RZ, 0x7610, R28 ;  /* 0x00007610ff1c7816 */ /* 0x001fc6000000001c */
        /* <DEDUP_REMOVED lines=8> */
[----:B------:R-:W5:Y:S01]  /*4610*/  @!P0 LDG.E.U16 R28, desc[UR6][R14.64] ;  /* 0x000000060e1c8981 */ /* 0x000f62000c1e1500 */
[-C--:B------:R-:W-:Y:S02]  /*4620*/  ISETP.GE.AND P2, PT, R54, R117.reuse, PT ;  /* 0x000000753600720c */ /* 0x080fe40003f46270 */
[-C--:B------:R-:W-:Y:S01]  /*4630*/  ISETP.GE.AND P3, PT, R56, R117.reuse, PT ;  /* 0x000000753800720c */ /* 0x080fe20003f66270 */
[----:B------:R-:W5:Y:S01]  /*4640*/  LDS.U16 R30, [R0] ;  /* 0x00000000001e7984 */ /* 0x000f620000000400 */
[----:B-1----:R-:W-:Y:S02]  /*4650*/  PRMT R27, RZ, 0x7610, R27 ;  /* 0x00007610ff1b7816 */ /* 0x002fe4000000001b */
[----:B--2---:R-:W-:Y:S01]  /*4660*/  PRMT R26, RZ, 0x7610, R26 ;  /* 0x00007610ff1a7816 */ /* 0x004fe2000000001a */
[----:B------:R-:W1:Y:S01]  /*4670*/  LDS.U16 R29, [R0+0x2] ;  /* 0x00000200001d7984 */ /* 0x000e620000000400 */
[-C--:B------:R-:W-:Y:S02]  /*4680*/  ISETP.GE.AND P0, PT, R42, R117.reuse, PT ;  /* 0x000000752a00720c */ /* 0x080fe40003f06270 */
[----:B---3--:R-:W-:Y:S01]  /*4690*/  PRMT R25, RZ, 0x7610, R25 ;  /* 0x00007610ff197816 */ /* 0x008fe20000000019 */
[----:B------:R-:W2:Y:S02]  /*46a0*/  S2R R112, SR_TID.X ;  /* 0x0000000000707919 */ /* 0x000ea40000002100 */
[----:B------:R-:W3:Y:S01]  /*46b0*/  @!P2 LDG.E.U16 R27, desc[UR6][R14.64+0x40] ;  /* 0x000040060e1ba981 */ /* 0x000ee2000c1e1500 */
[----:B------:R-:W-:-:S03]  /*46c0*/  ISETP.GE.AND P2, PT, R43, R117, PT ;  /* 0x000000752b00720c */ /* 0x000fc60003f46270 */
[----:B------:R-:W3:Y:S01]  /*46d0*/  @!P3 LDG.E.U16 R26, desc[UR6][R14.64+0x80] ;  /* 0x000080060e1ab981 */ /* 0x000ee2000c1e1500 */
[-C--:B------:R-:W-:Y:S02]  /*46e0*/  ISETP.GE.AND P3, PT, R44, R117.reuse, PT ;  /* 0x000000752c00720c */ /* 0x080fe40003f66270 */
[----:B0-----:R-:W-:Y:S01]  /*46f0*/  PRMT R24, RZ, 0x7610, R24 ;  /* 0x00007610ff187816 */ /* 0x001fe20000000018 */
[----:B------:R-:W3:Y:S01]  /*4700*/  @!P0 LDG.E.U16 R25, desc[UR6][R14.64+0xc0] ;  /* 0x0000c0060e198981 */ /* 0x000ee2000c1e1500 */
[----:B----4-:R-:W-:Y:S02]  /*4710*/  PRMT R23, RZ, 0x7610, R23 ;  /* 0x00007610ff177816 */ /* 0x010fe40000000017 */
[----:B------:R-:W-:Y:S01]  /*4720*/  ISETP.GE.AND P0, PT, R45, R117, PT ;  /* 0x000000752d00720c */ /* 0x000fe20003f06270 */
[----:B------:R-:W0:Y:S01]  /*4730*/  LDS.U16 R31, [R0+0x4] ;  /* 0x00000400001f7984 */ /* 0x000e220000000400 */
[----:B-----5:R-:W-:-:S03]  /*4740*/  PRMT R22, RZ, 0x7610, R22 ;  /* 0x00007610ff167816 */ /* 0x020fc60000000016 */
[----:B------:R-:W4:Y:S01]  /*4750*/  @!P2 LDG.E.U16 R24, desc[UR6][R14.64+0x100] ;  /* 0x000100060e18a981 */ /* 0x000f22000c1e1500 */
[----:B------:R-:W-:-:S03]  /*4760*/  ISETP.GE.AND P2, PT, R46, R117, PT ;  /* 0x000000752e00720c */ /* 0x000fc60003f46270 */
[----:B------:R-:W5:Y:S01]  /*4770*/  @!P3 LDG.E.U16 R23, desc[UR6][R14.64+0x140] ;  /* 0x000140060e17b981 */ /* 0x000f62000c1e1500 */
[-C--:B------:R-:W-:Y:S02]  /*4780*/  ISETP.GE.AND P3, PT, R47, R117.reuse, PT ;  /* 0x000000752f00720c */ /* 0x080fe40003f66270 */
[-C--:B------:R-:W-:Y:S01]  /*4790*/  ISETP.GE.AND P4, PT, R48, R117.reuse, PT ;  /* 0x000000753000720c */ /* 0x080fe20003f86270 */
[----:B------:R-:W5:Y:S01]  /*47a0*/  @!P0 LDG.E.U16 R22, desc[UR6][R14.64+0x180] ;  /* 0x000180060e168981 */ /* 0x000f62000c1e1500 */
[----:B------:R-:W-:Y:S02]  /*47b0*/  ISETP.GE.AND P5, PT, R49, R117, PT ;  /* 0x000000753100720c */ /* 0x000fe40003fa6270 */
[----:B------:R-:W-:Y:S02]  /*47c0*/  PRMT R21, RZ, 0x7610, R21 ;  /* 0x00007610ff157816 */ /* 0x000fe40000000015 */
[----:B------:R-:W-:Y:S02]  /*47d0*/  PRMT R20, RZ, 0x7610, R20 ;  /* 0x00007610ff147816 */ /* 0x000fe40000000014 */
[----:B------:R-:W-:-:S02]  /*47e0*/  PRMT R19, RZ, 0x7610, R19 ;  /* 0x00007610ff137816 */ /* 0x000fc40000000013 */
[-C--:B------:R-:W-:Y:S01]  /*47f0*/  ISETP.GE.AND P0, PT, R50, R117.reuse, PT ;  /* 0x000000753200720c */ /* 0x080fe20003f06270 */
[----:B------:R-:W5:Y:S01]  /*4800*/  @!P2 LDG.E.U16 R21, desc[UR6][R14.64+0x1c0] ;  /* 0x0001c0060e15a981 */ /* 0x000f62000c1e1500 */
[----:B------:R-:W-:Y:S02]  /*4810*/  PRMT R18, RZ, 0x7610, R18 ;  /* 0x00007610ff127816 */ /* 0x000fe40000000012 */
[-C--:B------:R-:W-:Y:S01]  /*4820*/  ISETP.GE.AND P2, PT, R110, R117.reuse, PT ;  /* 0x000000756e00720c */ /* 0x080fe20003f46270 */
[----:B------:R-:W5:Y:S01]  /*4830*/  @!P3 LDG.E.U16 R20, desc[UR6][R14.64+0x200] ;  /* 0x000200060e14b981 */ /* 0x000f62000c1e1500 */
[-C--:B------:R-:W-:Y:S02]  /*4840*/  ISETP.GE.AND P3, PT, R51, R117.reuse, PT ;  /* 0x000000753300720c */ /* 0x080fe40003f66270 */
[----:B------:R-:W-:Y:S01]  /*4850*/  PRMT R121, RZ, 0x7610, R121 ;  /* 0x00007610ff797816 */ /* 0x000fe20000000079 */
[----:B------:R-:W5:Y:S01]  /*4860*/  @!P4 LDG.E.U16 R19, desc[UR6][R14.64+0x240] ;  /* 0x000240060e13c981 */ /* 0x000f62000c1e1500 */
[----:B------:R-:W-:-:S03]  /*4870*/  ISETP.GE.AND P4, PT, R52, R117, PT ;  /* 0x000000753400720c */ /* 0x000fc60003f86270 */
[----:B------:R-:W5:Y:S01]  /*4880*/  @!P5 LDG.E.U16 R18, desc[UR6][R14.64+0x280] ;  /* 0x000280060e12d981 */ /* 0x000f62000c1e1500 */
[----:B------:R-:W-:Y:S02]  /*4890*/  ISETP.GE.AND P5, PT, R53, R117, PT ;  /* 0x000000753500720c */ /* 0x000fe40003fa6270 */
[----:B------:R-:W-:Y:S01]  /*48a0*/  PRMT R114, RZ, 0x7610, R114 ;  /* 0x00007610ff727816 */ /* 0x000fe20000000072 */
[----:B------:R-:W5:Y:S01]  /*48b0*/  @!P0 LDG.E.U16 R121, desc[UR6][R14.64+0x2c0] ;  /* 0x0002c0060e798981 */ /* 0x000f62000c1e1500 */
[----:B------:R-:W-:-:S03]  /*48c0*/  PRMT R119, RZ, 0x7610, R119 ;  /* 0x00007610ff777816 */ /* 0x000fc60000000077 */
[----:B------:R-:W5:Y:S04]  /*48d0*/  @!P2 LDG.E.U16 R16, desc[UR6][R14.64+0x300] ;  /* 0x000300060e10a981 */ /* 0x000f68000c1e1500 */
[----:B------:R-:W5:Y:S04]  /*48e0*/  @!P3 LDG.E.U16 R17, desc[UR6][R14.64+0x340] ;  /* 0x000340060e11b981 */ /* 0x000f68000c1e1500 */
[----:B------:R-:W5:Y:S04]  /*48f0*/  @!P4 LDG.E.U16 R114, desc[UR6][R14.64+0x380] ;  /* 0x000380060e72c981 */ /* 0x000f68000c1e1500 */
[----:B------:R2:W5:Y:S01]  /*4900*/  @!P5 LDG.E.U16 R119, desc[UR6][R14.64+0x3c0] ;  /* 0x0003c0060e77d981 */ /* 0x000562000c1e1500 */
[----:B------:R-:W-:-:S04]  /*4910*/  FMUL.FTZ R13, R130, 1.4426950216293334961 ;  /* 0x3fb8aa3b820d7820 */ /* 0x000fc80000410000 */
[C---:B------:R-:W-:Y:S01]  /*4920*/  FMUL.FTZ R32, R13.reuse, R58 ;  /* 0x0000003a0d207220 */ /* 0x040fe20000410000 */
[----:B--2---:R-:W2:Y:S03]  /*4930*/  LDS.U16 R14, [R0+0x6] ;  /* 0x00000600000e7984 */ /* 0x004ea60000000400 */
[----:B------:R1:W2:Y:S01]  /*4940*/  MUFU.EX2 R164, R32 ;  /* 0x0000002000a47308 */ /* 0x0002a20000000800 */
[----:B------:R-:W-:Y:S01]  /*4950*/  FMUL.FTZ R15, R13, R62 ;  /* 0x0000003e0d0f7220 */ /* 0x000fe20000410000 */
[----:B-1----:R-:W1:Y:S01]  /*4960*/  LDS.U16 R32, [R0+0x8] ;  /* 0x0000080000207984 */ /* 0x002e620000000400 */
[----:B------:R-:W-:Y:S01]  /*4970*/  HADD2.F32 R30, -RZ, R30.H0_H0 ;  /* 0x2000001eff1e7230 */ /* 0x000fe20000004100 */
[----:B------:R-:W-:-:S04]  /*4980*/  SHF.L.U32 R12, R112, 0x4, RZ ;  /* 0x00000004700c7819 */ /* 0x000fc800000006ff */
[----:B------:R0:W-:Y:S01]  /*4990*/  MUFU.EX2 R153, R15 ;  /* 0x0000000f00997308 */ /* 0x0001e20000000800 */
[----:B------:R-:W-:Y:S02]  /*49a0*/  HADD2.F32 R29, -RZ, R29.H0_H0 ;  /* 0x2000001dff1d7230 */ /* 0x000fe40000004100 */
[----:B------:R-:W-:Y:S01]  /*49b0*/  FMUL.FTZ R30, R101, R30 ;  /* 0x0000001e651e7220 */ /* 0x000fe20000410000 */
[C---:B------:R-:W-:Y:S01]  /*49c0*/  ISETP.GE.U32.AND P2, PT, R12.reuse, R117, PT ;  /* 0x000000750c00720c */ /* 0x040fe20003f46070 */
[----:B------:R-:W-:Y:S01]  /*49d0*/  VIADD R118, R12, 0x2 ;  /* 0x000000020c767836 */ /* 0x000fe20000000000 */
[----:B0-----:R-:W0:Y:S02]  /*49e0*/  LDS.U16 R15, [R0+0xa] ;  /* 0x00000a00000f7984 */ /* 0x001e240000000400 */
[----:B------:R-:W-:Y:S01]  /*49f0*/  FSEL R151, R30, RZ, !P2 ;  /* 0x000000ff1e977208 */ /* 0x000fe20005000000 */
[----:B------:R-:W-:Y:S01]  /*4a00*/  FMUL.FTZ R162, R102, R29 ;  /* 0x0000001d66a27220 */ /* 0x000fe20000410000 */
[----:B------:R-:W-:Y:S01]  /*4a10*/  ISETP.GE.U32.AND P4, PT, R118, R117, PT ;  /* 0x000000757600720c */ /* 0x000fe20003f86070 */
[----:B------:R-:W0:Y:S01]  /*4a20*/  LDS.U16 R30, [R0+0xc] ;  /* 0x00000c00001e7984 */ /* 0x000e220000000400 */
[----:B------:R-:W-:Y:S01]  /*4a30*/  HADD2.F32 R31, -RZ, R31.H0_H0 ;  /* 0x2000001fff1f7230 */ /* 0x000fe20000004100 */
[----:B------:R-:W-:-:S02]  /*4a40*/  IADD3 R118, R12, 0x3, RZ ;  /* 0x000000030c767810 */ /* 0x000fc40007ffe0ff */
[----:B------:R-:W0:Y:S02]  /*4a50*/  LDS.U16 R29, [R0+0xe] ;  /* 0x00000e00001d7984 */ /* 0x000e240000000400 */
[----:B------:R-:W-:Y:S01]  /*4a60*/  ISETP.GE.U32.AND P5, PT, R118, R117, PT ;  /* 0x000000757600720c */ /* 0x000fe20003fa6070 */
[----:B------:R-:W-:Y:S01]  /*4a70*/  FMUL.FTZ R152, R98, R31 ;  /* 0x0000001f62987220 */ /* 0x000fe20000410000 */
[----:B------:R-:W-:Y:S01]  /*4a80*/  FMUL.FTZ R118, R13, R64 ;  /* 0x000000400d767220 */ /* 0x000fe20000410000 */
[----:B------:R-:W0:Y:S01]  /*4a90*/  LDS.U16 R31, [R0+0x10] ;  /* 0x00001000001f7984 */ /* 0x000e220000000400 */
[----:B------:R-:W-:-:S04]  /*4aa0*/  IADD3 R120, R12, 0x4, RZ ;  /* 0x000000040c787810 */ /* 0x000fc80007ffe0ff */
[----:B------:R-:W0:Y:S01]  /*4ab0*/  MUFU.EX2 R118, R118 ;  /* 0x0000007600767308 */ /* 0x000e220000000800 */
[----:B--2---:R-:W-:Y:S02]  /*4ac0*/  HADD2.F32 R14, -RZ, R14.H0_H0 ;  /* 0x2000000eff0e7230 */ /* 0x004fe40000004100 */
[----:B------:R-:W-:Y:S01]  /*4ad0*/  FMUL.FTZ R33, R13, R60 ;  /* 0x0000003c0d217220 */ /* 0x000fe20000410000 */
[----:B------:R-:W-:Y:S01]  /*4ae0*/  ISETP.GE.U32.AND P6, PT, R120, R117, PT ;  /* 0x000000757800720c */ /* 0x000fe20003fc6070 */
[----:B------:R-:W-:Y:S02]  /*4af0*/  VIADD R120, R12, 0x5 ;  /* 0x000000050c787836 */ /* 0x000fe40000000000 */
[----:B------:R-:W-:Y:S01]  /*4b00*/  FMUL.FTZ R14, R103, R14 ;  /* 0x0000000e670e7220 */ /* 0x000fe20000410000 */
[----:B-1----:R-:W-:Y:S01]  /*4b10*/  HADD2.F32 R32, -RZ, R32.H0_H0 ;  /* 0x20000020ff207230 */ /* 0x002fe20000004100 */
[----:B------:R-:W1:Y:S03]  /*4b20*/  MUFU.EX2 R33, R33 ;  /* 0x0000002100217308 */ /* 0x000e660000000800 */
[----:B------:R-:W-:-:S02]  /*4b30*/  FSEL R154, R14, RZ, !P5 ;  /* 0x000000ff0e9a7208 */ /* 0x000fc40006800000 */
[----:B------:R-:W-:Y:S01]  /*4b40*/  ISETP.GE.U32.AND P0, PT, R120, R117, PT ;  /* 0x000000757800720c */ /* 0x000fe20003f06070 */
[----:B------:R-:W-:Y:S01]  /*4b50*/  FMUL.FTZ R32, R97, R32 ;  /* 0x0000002061207220 */ /* 0x000fe20000410000 */
[C---:B------:R-:W-:Y:S02]  /*4b60*/  IADD3 R14, R12.reuse, 0xa, RZ ;  /* 0x0000000a0c0e7810 */ /* 0x040fe40007ffe0ff */
[----:B------:R-:W-:Y:S02]  /*4b70*/  IADD3 R120, R12, 0x6, RZ ;  /* 0x000000060c787810 */ /* 0x000fe40007ffe0ff */
[----:B------:R-:W-:Y:S02]  /*4b80*/  FSEL R164, R164, 1, !P2 ;  /* 0x3f800000a4a47808 */ /* 0x000fe40005000000 */
[----:B------:R-:W-:Y:S02]  /*4b90*/  FSEL R156, R32, RZ, !P6 ;  /* 0x000000ff209c7208 */ /* 0x000fe40007000000 */
[----:B0-----:R-:W-:-:S02]  /*4ba0*/  FSEL R157, R118, 1, !P6 ;  /* 0x3f800000769d7808 */ /* 0x001fc40007000000 */
[----:B------:R-:W-:Y:S02]  /*4bb0*/  IADD3 R116, R12, 0x1, RZ ;  /* 0x000000010c747810 */ /* 0x000fe40007ffe0ff */
[----:B------:R-:W-:Y:S01]  /*4bc0*/  ISETP.GE.U32.AND P2, PT, R120, R117, PT ;  /* 0x000000757800720c */ /* 0x000fe20003f46070 */
[C---:B------:R-:W-:Y:S01]  /*4bd0*/  FMUL.FTZ R120, R13.reuse, R65 ;  /* 0x000000410d787220 */ /* 0x040fe20000410000 */
[-C--:B------:R-:W-:Y:S02]  /*4be0*/  ISETP.GE.U32.AND P6, PT, R14, R117.reuse, PT ;  /* 0x000000750e00720c */ /* 0x080fe40003fc6070 */
[----:B------:R-:W0:Y:S01]  /*4bf0*/  LDS.U16 R14, [R0+0x12] ;  /* 0x00001200000e7984 */ /* 0x000e220000000400 */
[----:B------:R-:W-:Y:S01]  /*4c00*/  HADD2.F32 R15, -RZ, R15.H0_H0 ;  /* 0x2000000fff0f7230 */ /* 0x000fe20000004100 */
[----:B------:R-:W-:Y:S01]  /*4c10*/  ISETP.GE.U32.AND P3, PT, R116, R117, PT ;  /* 0x000000757400720c */ /* 0x000fe20003f66070 */
[C---:B------:R-:W-:Y:S01]  /*4c20*/  FMUL.FTZ R116, R13.reuse, R63 ;  /* 0x0000003f0d747220 */ /* 0x040fe20000410000 */
[----:B------:R-:W-:Y:S01]  /*4c30*/  FMUL.FTZ R122, R13, R66 ;  /* 0x000000420d7a7220 */ /* 0x000fe20000410000 */
[----:B------:R-:W2:Y:S01]  /*4c40*/  MUFU.EX2 R120, R120 ;  /* 0x0000007800787308 */ /* 0x000ea20000000800 */
[----:B------:R-:W-:Y:S01]  /*4c50*/  FMUL.FTZ R158, R104, R15 ;  /* 0x0000000f689e7220 */ /* 0x000fe20000410000 */
[----:B------:R-:W-:Y:S01]  /*4c60*/  HADD2.F32 R15, -RZ, R30.H0_H0 ;  /* 0x2000001eff0f7230 */ /* 0x000fe20000004100 */
[----:B-1----:R-:W-:Y:S01]  /*4c70*/  FSEL R163, R33, 1, !P3 ;  /* 0x3f80000021a37808 */ /* 0x002fe20005800000 */
[----:B------:R-:W-:-:S02]  /*4c80*/  HADD2.F32 R30, -RZ, R29.H0_H0 ;  /* 0x2000001dff1e7230 */ /* 0x000fc40000004100 */
[----:B------:R-:W-:Y:S01]  /*4c90*/  FMUL.FTZ R33, R13, R67 ;  /* 0x000000430d217220 */ /* 0x000fe20000410000 */
[----:B------:R-:W-:Y:S01]  /*4ca0*/  IADD3 R124, R12, 0x7, RZ ;  /* 0x000000070c7c7810 */ /* 0x000fe20007ffe0ff */
[----:B------:R-:W1:Y:S01]  /*4cb0*/  MUFU.EX2 R116, R116 ;  /* 0x0000007400747308 */ /* 0x000e620000000800 */
[----:B------:R-:W-:Y:S01]  /*4cc0*/  FSEL R162, R162, RZ, !P3 ;  /* 0x000000ffa2a27208 */ /* 0x000fe20005800000 */
[----:B------:R-:W-:Y:S01]  /*4cd0*/  FMUL.FTZ R148, R105, R30 ;  /* 0x0000001e69947220 */ /* 0x000fe20000410000 */
[----:B------:R-:W-:Y:S01]  /*4ce0*/  ISETP.GE.U32.AND P3, PT, R124, R117, PT ;  /* 0x000000757c00720c */ /* 0x000fe20003f66070 */
[----:B------:R-:W-:-:S04]  /*4cf0*/  HADD2.F32 R30, -RZ, R31.H0_H0 ;  /* 0x2000001fff1e7230 */ /* 0x000fc80000004100 */
[----:B------:R-:W0:Y:S01]  /*4d00*/  MUFU.EX2 R122, R122 ;  /* 0x0000007a007a7308 */ /* 0x000e220000000800 */
[C---:B------:R-:W-:Y:S02]  /*4d10*/  VIADD R124, R12.reuse, 0x8 ;  /* 0x000000080c7c7836 */ /* 0x040fe40000000000 */
[----:B------:R-:W-:Y:S01]  /*4d20*/  FMUL.FTZ R123, R13, R68 ;  /* 0x000000440d7b7220 */ /* 0x000fe20000410000 */
[----:B------:R-:W-:Y:S01]  /*4d30*/  VIADD R32, R12, 0xb ;  /* 0x0000000b0c207836 */ /* 0x000fe20000000000 */
[----:B------:R-:W-:Y:S02]  /*4d40*/  FSEL R152, R152, RZ, !P4 ;  /* 0x000000ff98987208 */ /* 0x000fe40006000000 */
[----:B------:R-:W-:Y:S01]  /*4d50*/  FSEL R153, R153, 1, !P4 ;  /* 0x3f80000099997808 */ /* 0x000fe20006000000 */
[----:B------:R-:W-:Y:S01]  /*4d60*/  FMUL.FTZ R15, R96, R15 ;  /* 0x0000000f600f7220 */ /* 0x000fe20000410000 */
[----:B------:R-:W0:Y:S01]  /*4d70*/  MUFU.EX2 R33, R33 ;  /* 0x0000002100217308 */ /* 0x000e220000000800 */
[----:B------:R-:W-:Y:S01]  /*4d80*/  FMUL.FTZ R30, R95, R30 ;  /* 0x0000001e5f1e7220 */ /* 0x000fe20000410000 */
[----:B------:R-:W-:Y:S01]  /*4d90*/  ISETP.GE.U32.AND P4, PT, R124, R117, PT ;  /* 0x000000757c00720c */ /* 0x000fe20003f86070 */
[----:B------:R-:W0:Y:S01]  /*4da0*/  LDS.U16 R31, [R0+0x14] ;  /* 0x00001400001f7984 */ /* 0x000e220000000400 */
[----:B------:R-:W-:-:S02]  /*4db0*/  FSEL R158, R158, RZ, !P0 ;  /* 0x000000ff9e9e7208 */ /* 0x000fc40004000000 */
[----:B--2---:R-:W-:Y:S01]  /*4dc0*/  FSEL R159, R120, 1, !P0 ;  /* 0x3f800000789f7808 */ /* 0x004fe20004000000 */
[----:B------:R-:W-:Y:S01]  /*4dd0*/  FMUL.FTZ R143, R13, R69 ;  /* 0x000000450d8f7220 */ /* 0x000fe20000410000 */
[----:B------:R-:W2:Y:S01]  /*4de0*/  MUFU.EX2 R123, R123 ;  /* 0x0000007b007b7308 */ /* 0x000ea20000000800 */
[----:B------:R-:W-:Y:S01]  /*4df0*/  ISETP.GE.U32.AND P0, PT, R32, R117, PT ;  /* 0x000000752000720c */ /* 0x000fe20003f06070 */
[----:B------:R-:W-:Y:S01]  /*4e00*/  LDS.U16 R29, [R0+0x1a] ;  /* 0x00001a00001d7984 */ /* 0x000fe20000000400 */
[----:B------:R-:W-:Y:S02]  /*4e10*/  IADD3 R32, R12, 0xc, RZ ;  /* 0x0000000c0c207810 */ /* 0x000fe40007ffe0ff */
[----:B------:R-:W-:Y:S02]  /*4e20*/  FSEL R146, R30, RZ, !P4 ;  /* 0x000000ff1e927208 */ /* 0x000fe40006000000 */
[----:B------:R-:W2:Y:S01]  /*4e30*/  LDS.U16 R30, [R0+0x16] ;  /* 0x00001600001e7984 */ /* 0x000ea20000000400 */
[----:B-1----:R-:W-:Y:S01]  /*4e40*/  FSEL R155, R116, 1, !P5 ;  /* 0x3f800000749b7808 */ /* 0x002fe20006800000 */
[----:B------:R-:W-:Y:S01]  /*4e50*/  FMUL.FTZ R116, R164, R163 ;  /* 0x000000a3a4747220 */ /* 0x000fe20000410000 */
[----:B------:R-:W-:-:S02]  /*4e60*/  FSEL R160, R15, RZ, !P2 ;  /* 0x000000ff0fa07208 */ /* 0x000fc40005000000 */
[----:B0-----:R-:W-:Y:S01]  /*4e70*/  FSEL R161, R122, 1, !P2 ;  /* 0x3f8000007aa17808 */ /* 0x001fe20005000000 */
[----:B------:R-:W0:Y:S01]  /*4e80*/  LDS.U16 R15, [R0+0x18] ;  /* 0x00001800000f7984 */ /* 0x000e220000000400 */
[-C--:B------:R-:W-:Y:S02]  /*4e90*/  ISETP.GE.U32.AND P2, PT, R32, R117.reuse, PT ;  /* 0x000000752000720c */ /* 0x080fe40003f46070 */
[----:B------:R-:W-:Y:S01]  /*4ea0*/  IADD3 R32, R12, 0xd, RZ ;  /* 0x0000000d0c207810 */ /* 0x000fe20007ffe0ff */
[----:B------:R-:W-:Y:S01]  /*4eb0*/  FMUL.FTZ R118, R153, R116 ;  /* 0x0000007499767220 */ /* 0x000fe20000410000 */
[----:B------:R-:W-:Y:S02]  /*4ec0*/  FSEL R148, R148, RZ, !P3 ;  /* 0x000000ff94947208 */ /* 0x000fe40005800000 */
[----:B------:R-:W-:Y:S02]  /*4ed0*/  FSEL R149, R33, 1, !P3 ;  /* 0x3f80000021957808 */ /* 0x000fe40005800000 */
[----:B------:R-:W-:Y:S01]  /*4ee0*/  ISETP.GE.U32.AND P3, PT, R32, R117, PT ;  /* 0x000000752000720c */ /* 0x000fe20003f66070 */
[----:B------:R-:W-:-:S02]  /*4ef0*/  VIADD R32, R12, 0xe ;  /* 0x0000000e0c207836 */ /* 0x000fc40000000000 */
[----:B------:R-:W-:Y:S01]  /*4f00*/  FMUL.FTZ R118, R155, R118 ;  /* 0x000000769b767220 */ /* 0x000fe20000410000 */
[C---:B------:R-:W-:Y:S01]  /*4f10*/  IADD3 R124, R12.reuse, 0x9, RZ ;  /* 0x000000090c7c7810 */ /* 0x040fe20007ffe0ff */
[----:B------:R-:W-:Y:S01]  /*4f20*/  FMUL.FTZ R142, R13, R70 ;  /* 0x000000460d8e7220 */ /* 0x000fe20000410000 */
[----:B------:R-:W-:Y:S01]  /*4f30*/  IADD3 R116, R12, 0xf, RZ ;  /* 0x0000000f0c747810 */ /* 0x000fe20007ffe0ff */
[----:B------:R-:W1:Y:S01]  /*4f40*/  MUFU.EX2 R143, R143 ;  /* 0x0000008f008f7308 */ /* 0x000e620000000800 */
[----:B------:R-:W0:Y:S01]  /*4f50*/  LDS.U16 R12, [R0+0x1c] ;  /* 0x00001c00000c7984 */ /* 0x000e220000000400 */
[----:B--2---:R-:W-:Y:S01]  /*4f60*/  FSEL R145, R123, 1, !P4 ;  /* 0x3f8000007b917808 */ /* 0x004fe20006000000 */
[----:B------:R-:W-:Y:S01]  /*4f70*/  HADD2.F32 R33, -RZ, R14.H0_H0 ;  /* 0x2000000eff217230 */ /* 0x000fe20000004100 */
[----:B------:R-:W-:Y:S01]  /*4f80*/  ISETP.GE.U32.AND P4, PT, R32, R117, PT ;  /* 0x000000752000720c */ /* 0x000fe20003f86070 */
[----:B------:R-:W-:Y:S01]  /*4f90*/  FMUL.FTZ R120, R157, R118 ;  /* 0x000000769d787220 */ /* 0x000fe20000410000 */
[C---:B------:R-:W-:Y:S01]  /*4fa0*/  FMUL.FTZ R141, R13.reuse, R71 ;  /* 0x000000470d8d7220 */ /* 0x040fe20000410000 */
[C---:B------:R-:W-:Y:S01]  /*4fb0*/  FMUL.FTZ R140, R13.reuse, R72 ;  /* 0x000000480d8c7220 */ /* 0x040fe20000410000 */
[C---:B------:R-:W-:Y:S01]  /*4fc0*/  FMUL.FTZ R32, R13.reuse, R73 ;  /* 0x000000490d207220 */ /* 0x040fe20000410000 */
[C---:B------:R-:W-:Y:S01]  /*4fd0*/  FMUL.FTZ R14, R13.reuse, R74 ;  /* 0x0000004a0d0e7220 */ /* 0x040fe20000410000 */
[----:B------:R-:W-:Y:S01]  /*4fe0*/  FMUL.FTZ R132, R13, R75 ;  /* 0x0000004b0d847220 */ /* 0x000fe20000410000 */
[----:B------:R-:W-:Y:S01]  /*4ff0*/  FFMA.FTZ R118, R151, R163, R162 ;  /* 0x000000a397767223 */ /* 0x000fe200000100a2 */
[----:B------:R2:W0:Y:S01]  /*5000*/  LDS.U16 R13, [R0+0x1e] ;  /* 0x00001e00000d7984 */ /* 0x0004220000000400 */
[----:B------:R-:W2:Y:S01]  /*5010*/  MUFU.EX2 R142, R142 ;  /* 0x0000008e008e7308 */ /* 0x000ea20000000800 */
[----:B------:R-:W-:Y:S01]  /*5020*/  FMUL.FTZ R120, R159, R120 ;  /* 0x000000789f787220 */ /* 0x000fe20000410000 */
[----:B------:R-:W-:-:S03]  /*5030*/  FFMA.FTZ R118, R153, R118, R152 ;  /* 0x0000007699767223 */ /* 0x000fc60000010098 */
[----:B------:R-:W-:Y:S01]  /*5040*/  FMUL.FTZ R120, R161, R120 ;  /* 0x00000078a1787220 */ /* 0x000fe20000410000 */
[----:B------:R-:W-:Y:S02]  /*5050*/  FFMA.FTZ R118, R155, R118, R154 ;  /* 0x000000769b767223 */ /* 0x000fe4000001009a */
[----:B------:R-:W2:Y:S01]  /*5060*/  MUFU.EX2 R141, R141 ;  /* 0x0000008d008d7308 */ /* 0x000ea20000000800 */
[----:B------:R-:W-:Y:S01]  /*5070*/  ISETP.GE.U32.AND P5, PT, R124, R117, PT ;  /* 0x000000757c00720c */ /* 0x000fe20003fa6070 */
[----:B------:R-:W-:Y:S01]  /*5080*/  FMUL.FTZ R120, R149, R120 ;  /* 0x0000007895787220 */ /* 0x000fe20000410000 */
[----:B------:R-:W-:Y:S01]  /*5090*/  FFMA.FTZ R118, R157, R118, R156 ;  /* 0x000000769d767223 */ /* 0x000fe2000001009c */
[----:B------:R-:W-:Y:S01]  /*50a0*/  FMUL.FTZ R33, R106, R33 ;  /* 0x000000216a217220 */ /* 0x000fe20000410000 */
[----:B-1----:R-:W-:Y:S01]  /*50b0*/  FSEL R143, R143, 1, !P5 ;  /* 0x3f8000008f8f7808 */ /* 0x002fe20006800000 */
[----:B------:R-:W-:Y:S01]  /*50c0*/  FMUL.FTZ R120, R145, R120 ;  /* 0x0000007891787220 */ /* 0x000fe20000410000 */
[----:B------:R-:W-:-:S02]  /*50d0*/  FFMA.FTZ R118, R159, R118, R158 ;  /* 0x000000769f767223 */ /* 0x000fc4000001009e */
[----:B------:R-:W-:Y:S01]  /*50e0*/  FSEL R144, R33, RZ, !P5 ;  /* 0x000000ff21907208 */ /* 0x000fe20006800000 */
[----:B------:R-:W-:Y:S01]  /*50f0*/  FMUL.FTZ R33, R143, R120 ;  /* 0x000000788f217220 */ /* 0x000fe20000410000 */
[----:B--2---:R-:W-:Y:S01]  /*5100*/  FSEL R142, R142, 1, !P6 ;  /* 0x3f8000008e8e7808 */ /* 0x004fe20007000000 */
[----:B------:R-:W-:Y:S01]  /*5110*/  FFMA.FTZ R118, R161, R118, R160 ;  /* 0x00000076a1767223 */ /* 0x000fe200000100a0 */
[----:B------:R-:W-:Y:S01]  /*5120*/  HADD2.F32 R31, -RZ, R31.H0_H0 ;  /* 0x2000001fff1f7230 */ /* 0x000fe20000004100 */
[----:B------:R-:W1:Y:S01]  /*5130*/  MUFU.EX2 R140, R140 ;  /* 0x0000008c008c7308 */ /* 0x000e620000000800 */
[----:B------:R-:W-:Y:S02]  /*5140*/  HADD2.F32 R30, -RZ, R30.H0_H0 ;  /* 0x2000001eff1e7230 */ /* 0x000fe40000004100 */
[----:B------:R-:W-:Y:S01]  /*5150*/  FMUL.FTZ R0, R142, R33 ;  /* 0x000000218e007220 */ /* 0x000fe20000410000 */
[----:B------:R-:W-:Y:S01]  /*5160*/  FSEL R141, R141, 1, !P0 ;  /* 0x3f8000008d8d7808 */ /* 0x000fe20004000000 */
[----:B------:R-:W-:Y:S01]  /*5170*/  FFMA.FTZ R118, R149, R118, R148 ;  /* 0x0000007695767223 */ /* 0x000fe20000010094 */
[----:B------:R-:W-:-:S02]  /*5180*/  FMUL.FTZ R31, R94, R31 ;  /* 0x0000001f5e1f7220 */ /* 0x000fc40000410000 */
[----:B------:R-:W2:Y:S01]  /*5190*/  MUFU.EX2 R32, R32 ;  /* 0x0000002000207308 */ /* 0x000ea20000000800 */
[----:B------:R-:W-:Y:S01]  /*51a0*/  FMUL.FTZ R33, R141, R0 ;  /* 0x000000008d217220 */ /* 0x000fe20000410000 */
[----:B------:R-:W-:Y:S01]  /*51b0*/  FFMA.FTZ R118, R145, R118, R146 ;  /* 0x0000007691767223 */ /* 0x000fe20000010092 */
[----:B0-----:R-:W-:Y:S02]  /*51c0*/  HADD2.F32 R0, -RZ, R15.H0_H0 ;  /* 0x2000000fff007230 */ /* 0x001fe40000004100 */
[----:B------:R-:W-:Y:S01]  /*51d0*/  FMUL.FTZ R30, R107, R30 ;  /* 0x0000001e6b1e7220 */ /* 0x000fe20000410000 */
[----:B------:R-:W-:Y:S01]  /*51e0*/  FSEL R137, R31, RZ, !P6 ;  /* 0x000000ff1f897208 */ /* 0x000fe20007000000 */
[----:B------:R-:W-:Y:S01]  /*51f0*/  FFMA.FTZ R118, R143, R118, R144 ;  /* 0x000000768f767223 */ /* 0x000fe20000010090 */
[----:B------:R-:W0:Y:S01]  /*5200*/  MUFU.EX2 R14, R14 ;  /* 0x0000000e000e7308 */ /* 0x000e220000000800 */
[----:B------:R-:W-:Y:S02]  /*5210*/  HADD2.F32 R29, -RZ, R29.H0_H0 ;  /* 0x2000001dff1d7230 */ /* 0x000fe40000004100 */
[----:B------:R-:W-:Y:S01]  /*5220*/  FMUL.FTZ R0, R93, R0 ;  /* 0x000000005d007220 */ /* 0x000fe20000410000 */
[----:B------:R-:W-:Y:S01]  /*5230*/  FSEL R136, R30, RZ, !P0 ;  /* 0x000000ff1e887208 */ /* 0x000fe20004000000 */
[----:B------:R-:W-:Y:S01]  /*5240*/  FFMA.FTZ R118, R142, R118, R137 ;  /* 0x000000768e767223 */ /* 0x000fe20000010089 */
[----:B------:R-:W-:-:S02]  /*5250*/  HADD2.F32 R15, -RZ, R12.H0_H0 ;  /* 0x2000000cff0f7230 */ /* 0x000fc40000004100 */
[----:B------:R-:W0:Y:S01]  /*5260*/  MUFU.EX2 R132, R132 ;  /* 0x0000008400847308 */ /* 0x000e220000000800 */
[----:B------:R-:W-:Y:S01]  /*5270*/  FMUL.FTZ R29, R108, R29 ;  /* 0x0000001d6c1d7220 */ /* 0x000fe20000410000 */
[----:B-1----:R-:W-:Y:S01]  /*5280*/  FSEL R140, R140, 1, !P2 ;  /* 0x3f8000008c8c7808 */ /* 0x002fe20005000000 */
[----:B------:R-:W-:Y:S01]  /*5290*/  FFMA.FTZ R118, R141, R118, R136 ;  /* 0x000000768d767223 */ /* 0x000fe20000010088 */
[----:B------:R-:W-:Y:S01]  /*52a0*/  FSEL R135, R0, RZ, !P2 ;  /* 0x000000ff00877208 */ /* 0x000fe20005000000 */
[----:B------:R-:W-:Y:S02]  /*52b0*/  HADD2.F32 R0, -RZ, R13.H0_H0 ;  /* 0x2000000dff007230 */ /* 0x000fe40000004100 */
[----:B------:R-:W-:Y:S01]  /*52c0*/  FMUL.FTZ R15, R92, R15 ;  /* 0x0000000f5c0f7220 */ /* 0x000fe20000410000 */
[----:B--2---:R-:W-:Y:S02]  /*52d0*/  FSEL R139, R32, 1, !P3 ;  /* 0x3f800000208b7808 */ /* 0x004fe40005800000 */
[----:B------:R-:W-:Y:S01]  /*52e0*/  FSEL R134, R29, RZ, !P3 ;  /* 0x000000ff1d867208 */ /* 0x000fe20005800000 */
[----:B------:R-:W-:Y:S01]  /*52f0*/  FFMA.FTZ R118, R140, R118, R135 ;  /* 0x000000768c767223 */ /* 0x000fe20000010087 */
[----:B------:R-:W-:Y:S01]  /*5300*/  FMUL.FTZ R0, R109, R0 ;  /* 0x000000006d007220 */ /* 0x000fe20000410000 */
[----:B------:R-:W-:Y:S01]  /*5310*/  ISETP.GE.U32.AND P5, PT, R116, R117, PT ;  /* 0x000000757400720c */ /* 0x000fe20003fa6070 */
[----:B------:R-:W-:Y:S01]  /*5320*/  FMUL.FTZ R12, R140, R33 ;  /* 0x000000218c0c7220 */ /* 0x000fe20000410000 */
[----:B0-----:R-:W-:Y:S01]  /*5330*/  FSEL R138, R14, 1, !P4 ;  /* 0x3f8000000e8a7808 */ /* 0x001fe20006000000 */
[----:B------:R-:W-:Y:S01]  /*5340*/  FFMA.FTZ R118, R139, R118, R134 ;  /* 0x000000768b767223 */ /* 0x000fe20000010086 */
[----:B------:R-:W-:Y:S01]  /*5350*/  FSEL R133, R15, RZ, !P4 ;  /* 0x000000ff0f857208 */ /* 0x000fe20006000000 */
[----:B------:R-:W-:Y:S01]  /*5360*/  FMUL.FTZ R13, R139, R12 ;  /* 0x0000000c8b0d7220 */ /* 0x000fe20000410000 */
[----:B------:R-:W-:-:S02]  /*5370*/  FSEL R132, R132, 1, !P5 ;  /* 0x3f80000084847808 */ /* 0x000fc40006800000 */
[----:B------:R-:W-:Y:S01]  /*5380*/  FSEL R131, R0, RZ, !P5 ;  /* 0x000000ff00837208 */ /* 0x000fe20006800000 */
[C---:B------:R-:W-:Y:S01]  /*5390*/  FFMA.FTZ R118, R138.reuse, R118, R133 ;  /* 0x000000768a767223 */ /* 0x040fe20000010085 */
[----:B------:R-:W-:-:S03]  /*53a0*/  FMUL.FTZ R15, R138, R13 ;  /* 0x0000000d8a0f7220 */ /* 0x000fc60000410000 */
[C---:B------:R-:W-:Y:S01]  /*53b0*/  FFMA.FTZ R13, R132.reuse, R118, R131 ;  /* 0x00000076840d7223 */ /* 0x040fe20000010083 */
[----:B------:R-:W-:-:S04]  /*53c0*/  FMUL.FTZ R12, R132, R15 ;  /* 0x0000000f840c7220 */ /* 0x000fc80000410000 */
[----:B------:R-:W0:Y:S04]  /*53d0*/  SHFL.UP PT, R0, R13, 0x1, RZ ;  /* 0x042000000d007989 */ /* 0x000e2800000e00ff */
[----:B------:R-:W1:Y:S01]  /*53e0*/  SHFL.UP PT, R15, R12, 0x1, RZ ;  /* 0x042000000c0f7989 */ /* 0x000e6200000e00ff */
[C---:B------:R-:W-:Y:S01]  /*53f0*/  ISETP.GE.AND P0, PT, R40.reuse, 0x1, PT ;  /* 0x000000012800780c */ /* 0x040fe20003f06270 */
[----:B------:R-:W2:Y:S01]  /*5400*/  S2UR UR5, SR_CgaCtaId ;  /* 0x00000000000579c3 */ /* 0x000ea20000008800 */
[----:B------:R-:W-:Y:S01]  /*5410*/  UMOV UR4, 0x400 ;  /* 0x0000040000047882 */ /* 0x000fe20000000000 */
[C---:B------:R-:W-:Y:S01]  /*5420*/  IADD3 R31, R40.reuse, 0x20, RZ ;  /* 0x00000020281f7810 */ /* 0x040fe20007ffe0ff */
[----:B------:R-:W-:-:S09]  /*5430*/  VIADD R29, R40, 0x40 ;  /* 0x00000040281d7836 */ /* 0x000fd20000000000 */
[C---:B0-----:R-:W-:Y:S01]  /*5440*/  @P0 FFMA.FTZ R13, R12.reuse, R0, R13 ;  /* 0x000000000c0d0223 */ /* 0x041fe2000001000d */
[----:B-1----:R-:W-:-:S04]  /*5450*/  @P0 FMUL.FTZ R12, R12, R15 ;  /* 0x0000000f0c0c0220 */ /* 0x002fc80000410000 */
[----:B------:R-:W0:Y:S04]  /*5460*/  SHFL.UP PT, R0, R13, 0x2, RZ ;  /* 0x044000000d007989 */ /* 0x000e2800000e00ff */
[----:B------:R-:W1:Y:S01]  /*5470*/  SHFL.UP PT, R15, R12, 0x2, RZ ;  /* 0x044000000c0f7989 */ /* 0x000e6200000e00ff */
[----:B------:R-:W-:Y:S01]  /*5480*/  ISETP.GE.AND P0, PT, R40, 0x2, PT ;  /* 0x000000022800780c */ /* 0x000fe20003f06270 */
[----:B--2---:R-:W-:Y:S01]  /*5490*/  ULEA UR4, UR5, UR4, 0x18 ;  /* 0x0000000405047291 */ /* 0x004fe2000f8ec03f */
[-C--:B------:R-:W-:Y:S02]  /*54a0*/  LEA.HI.SX32 R31, R31, R40.reuse, 0x1b ;  /* 0x000000281f1f7211 */ /* 0x080fe400078fdaff */
[----:B------:R-:W-:-:S03]  /*54b0*/  LEA.HI.SX32 R29, R29, R40, 0x1b ;  /* 0x000000281d1d7211 */ /* 0x000fc600078fdaff */
[----:B------:R-:W-:Y:S02]  /*54c0*/  LEA R32, R31, UR4, 0x1 ;  /* 0x000000041f207c11 */ /* 0x000fe4000f8e08ff */
[----:B------:R-:W-:Y:S01]  /*54d0*/  LEA R31, R29, UR4, 0x1 ;  /* 0x000000041d1f7c11 */ /* 0x000fe2000f8e08ff */
[C---:B------:R-:W-:Y:S01]  /*54e0*/  VIADD R29, R40.reuse, 0xa0 ;  /* 0x000000a0281d7836 */ /* 0x040fe20000000000 */
[----:B------:R-:W-:-:S04]  /*54f0*/  LEA.HI.SX32 R33, R40, R40, 0x1b ;  /* 0x0000002828217211 */ /* 0x000fc800078fdaff */
[----:B------:R-:W-:Y:S01]  /*5500*/  LEA R33, R33, UR4, 0x1 ;  /* 0x0000000421217c11 */ /* 0x000fe2000f8e08ff */
[----:B0-----:R-:W-:Y:S01]  /*5510*/  @P0 FFMA.FTZ R13, R12, R0, R13 ;  /* 0x000000000c0d0223 */ /* 0x001fe2000001000d */
[----:B------:R-:W-:-:S03]  /*5520*/  LEA.HI.SX32 R0, R29, R40, 0x1b ;  /* 0x000000281d007211 */ /* 0x000fc600078fdaff */
[----:B------:R0:W-:Y:S01]  /*5530*/  STS.U16 [R33+0x420], R28 ;  /* 0x0004201c21007388 */ /* 0x0001e20000000400 */
[----:B-1----:R-:W-:-:S05]  /*5540*/  @P0 FMUL.FTZ R12, R12, R15 ;  /* 0x0000000f0c0c0220 */ /* 0x002fca0000410000 */
[----:B------:R-:W-:Y:S01]  /*5550*/  SHFL.UP PT, R15, R12, 0x4, RZ ;  /* 0x048000000c0f7989 */ /* 0x000fe200000e00ff */
[----:B0-----:R-:W-:-:S03]  /*5560*/  LEA R28, R0, UR4, 0x1 ;  /* 0x00000004001c7c11 */ /* 0x001fc6000f8e08ff */
[----:B------:R-:W0:Y:S01]  /*5570*/  SHFL.UP PT, R0, R13, 0x4, RZ ;  /* 0x048000000d007989 */ /* 0x000e2200000e00ff */
[C---:B------:R-:W-:Y:S02]  /*5580*/  ISETP.GE.AND P0, PT, R40.reuse, 0x4, PT ;  /* 0x000000042800780c */ /* 0x040fe40003f06270 */
[C---:B------:R-:W-:Y:S02]  /*5590*/  IADD3 R123, R40.reuse, 0x80, RZ ;  /* 0x00000080287b7810 */ /* 0x040fe40007ffe0ff */
[----:B------:R-:W-:Y:S02]  /*55a0*/  IADD3 R125, R40, 0x60, RZ ;  /* 0x00000060287d7810 */ /* 0x000fe40007ffe0ff */
[-C--:B------:R-:W-:Y:S02]  /*55b0*/  LEA.HI.SX32 R123, R123, R40.reuse, 0x1b ;  /* 0x000000287b7b7211 */ /* 0x080fe400078fdaff */
[----:B------:R-:W-:Y:S02]  /*55c0*/  LEA.HI.SX32 R125, R125, R40, 0x1b ;  /* 0x000000287d7d7211 */ /* 0x000fe400078fdaff */
[----:B------:R-:W-:-:S03]  /*55d0*/  LEA R29, R123, UR4, 0x1 ;  /* 0x000000047b1d7c11 */ /* 0x000fc6000f8e08ff */
[C---:B0-----:R-:W-:Y:S01]  /*55e0*/  @P0 FFMA.FTZ R13, R12.reuse, R0, R13 ;  /* 0x000000000c0d0223 */ /* 0x041fe2000001000d */
[----:B------:R-:W-:-:S04]  /*55f0*/  @P0 FMUL.FTZ R12, R12, R15 ;  /* 0x0000000f0c0c0220 */ /* 0x000fc80000410000 */
[----:B------:R-:W0:Y:S04]  /*5600*/  SHFL.UP PT, R0, R13, 0x8, RZ ;  /* 0x050000000d007989 */ /* 0x000e2800000e00ff */
[----:B------:R-:W1:Y:S01]  /*5610*/  SHFL.UP PT, R15, R12, 0x8, RZ ;  /* 0x050000000c0f7989 */ /* 0x000e6200000e00ff */
[C---:B------:R-:W-:Y:S02]  /*5620*/  IADD3 R123, R40.reuse, 0xe0, RZ ;  /* 0x000000e0287b7810 */ /* 0x040fe40007ffe0ff */
[C---:B------:R-:W-:Y:S01]  /*5630*/  IADD3 R127, R40.reuse, 0xc0, RZ ;  /* 0x000000c0287f7810 */ /* 0x040fe20007ffe0ff */
[----:B---3--:R2:W-:Y:S01]  /*5640*/  STS.U16 [R32+0x460], R27 ;  /* 0x0004601b20007388 */ /* 0x0085e20000000400 */
[----:B------:R-:W-:Y:S02]  /*5650*/  LEA R30, R125, UR4, 0x1 ;  /* 0x000000047d1e7c11 */ /* 0x000fe4000f8e08ff */
[C---:B------:R-:W-:Y:S01]  /*5660*/  ISETP.GE.AND P2, PT, R40.reuse, 0x8, PT ;  /* 0x000000082800780c */ /* 0x040fe20003f46270 */
[----:B------:R3:W-:Y:S01]  /*5670*/  STS.U16 [R31+0x4a0], R26 ;  /* 0x0004a01a1f007388 */ /* 0x0007e20000000400 */
[----:B------:R-:W-:-:S02]  /*5680*/  IADD3 R125, R40, 0x120, RZ ;  /* 0x00000120287d7810 */ /* 0x000fc40007ffe0ff */
[-C--:B------:R-:W-:Y:S01]  /*5690*/  LEA.HI.SX32 R127, R127, R40.reuse, 0x1b ;  /* 0x000000287f7f7211 */ /* 0x080fe200078fdaff */
[C---:B--2---:R-:W-:Y:S01]  /*56a0*/  VIADD R27, R40.reuse, 0x100 ;  /* 0x00000100281b7836 */ /* 0x044fe20000000000 */
[----:B------:R2:W-:Y:S01]  /*56b0*/  STS.U16 [R30+0x4e0], R25 ;  /* 0x0004e0191e007388 */ /* 0x0005e20000000400 */
[-C--:B---3--:R-:W-:Y:S02]  /*56c0*/  LEA.HI.SX32 R26, R123, R40.reuse, 0x1b ;  /* 0x000000287b1a7211 */ /* 0x088fe400078fdaff */
[C---:B------:R-:W-:Y:S01]  /*56d0*/  IADD3 R123, R40.reuse, 0x140, RZ ;  /* 0x00000140287b7810 */ /* 0x040fe20007ffe0ff */
[----:B------:R-:W-:Y:S01]  /*56e0*/  VIADD R129, R40, 0x160 ;  /* 0x0000016028817836 */ /* 0x000fe20000000000 */
[-C--:B------:R-:W-:Y:S02]  /*56f0*/  LEA.HI.SX32 R125, R125, R40.reuse, 0x1b ;  /* 0x000000287d7d7211 */ /* 0x080fe400078fdaff */
[-C--:B------:R-:W-:Y:S02]  /*5700*/  LEA.HI.SX32 R123, R123, R40.reuse, 0x1b ;  /* 0x000000287b7b7211 */ /* 0x080fe400078fdaff */
[----:B--2---:R-:W-:-:S02]  /*5710*/  LEA.HI.SX32 R25, R27, R40, 0x1b ;  /* 0x000000281b197211 */ /* 0x004fc400078fdaff */
[----:B------:R-:W-:Y:S02]  /*5720*/  LEA R27, R127, UR4, 0x1 ;  /* 0x000000047f1b7c11 */ /* 0x000fe4000f8e08ff */
[----:B------:R-:W-:Y:S01]  /*5730*/  ISETP.NE.AND P0, PT, R38, RZ, PT ;  /* 0x000000ff2600720c */ /* 0x000fe20003f05270 */
[----:B----4-:R2:W-:Y:S01]  /*5740*/  STS.U16 [R29+0x520], R24 ;  /* 0x000520181d007388 */ /* 0x0105e20000000400 */
[----:B------:R-:W-:Y:S02]  /*5750*/  LEA R26, R26, UR4, 0x1 ;  /* 0x000000041a1a7c11 */ /* 0x000fe4000f8e08ff */
[----:B------:R-:W-:Y:S01]  /*5760*/  LEA R25, R25, UR4, 0x1 ;  /* 0x0000000419197c11 */ /* 0x000fe2000f8e08ff */
[----:B-----5:R3:W-:Y:S01]  /*5770*/  STS.U16 [R28+0x560], R23 ;  /* 0x000560171c007388 */ /* 0x0207e20000000400 */
[----:B------:R-:W-:Y:S02]  /*5780*/  LEA.HI.SX32 R129, R129, R40, 0x1b ;  /* 0x0000002881817211 */ /* 0x000fe400078fdaff */
[----:B------:R-:W-:Y:S01]  /*5790*/  IADD3 R127, R40, 0x180, RZ ;  /* 0x00000180287f7810 */ /* 0x000fe20007ffe0ff */
[----:B------:R4:W-:Y:S01]  /*57a0*/  STS.U16 [R27+0x5a0], R22 ;  /* 0x0005a0161b007388 */ /* 0x0009e20000000400 */
[----:B------:R-:W-:-:S02]  /*57b0*/  ISETP.EQ.OR P0, PT, R41, RZ, P0 ;  /* 0x000000ff2900720c */ /* 0x000fc40000702670 */
[----:B--2---:R-:W-:Y:S01]  /*57c0*/  LEA R24, R125, UR4, 0x1 ;  /* 0x000000047d187c11 */ /* 0x004fe2000f8e08ff */
[----:B------:R2:W-:Y:S01]  /*57d0*/  STS.U16 [R26+0x5e0], R21 ;  /* 0x0005e0151a007388 */ /* 0x0005e20000000400 */
[C---:B------:R-:W-:Y:S02]  /*57e0*/  IADD3 R125, R40.reuse, 0x1a0, RZ ;  /* 0x000001a0287d7810 */ /* 0x040fe40007ffe0ff */
[----:B---3--:R-:W-:Y:S01]  /*57f0*/  LEA R23, R123, UR4, 0x1 ;  /* 0x000000047b177c11 */ /* 0x008fe2000f8e08ff */
[----:B------:R-:W-:Y:S02]  /*5800*/  VIADD R123, R40, 0x1c0 ;  /* 0x000001c0287b7836 */ /* 0x000fe40000000000 */
[C---:B0-----:R-:W-:Y:S01]  /*5810*/  @P2 FFMA.FTZ R13, R12.reuse, R0, R13 ;  /* 0x000000000c0d2223 */ /* 0x041fe2000001000d */
[----:B----4-:R-:W-:Y:S01]  /*5820*/  LEA R22, R129, UR4, 0x1 ;  /* 0x0000000481167c11 */ /* 0x010fe2000f8e08ff */
[----:B------:R0:W-:Y:S01]  /*5830*/  STS.U16 [R25+0x620], R20 ;  /* 0x0006201419007388 */ /* 0x0001e20000000400 */
[-C--:B------:R-:W-:Y:S01]  /*5840*/  LEA.HI.SX32 R127, R127, R40.reuse, 0x1b ;  /* 0x000000287f7f7211 */ /* 0x080fe200078fdaff */
[----:B-1----:R-:W-:Y:S01]  /*5850*/  @P2 FMUL.FTZ R12, R12, R15 ;  /* 0x0000000f0c0c2220 */ /* 0x002fe20000410000 */
[----:B--2---:R-:W-:Y:S01]  /*5860*/  IADD3 R21, R40, 0x1e0, RZ ;  /* 0x000001e028157810 */ /* 0x004fe20007ffe0ff */
[----:B------:R1:W-:Y:S01]  /*5870*/  STS.U16 [R24+0x660], R19 ;  /* 0x0006601318007388 */ /* 0x0003e20000000400 */
[----:B------:R-:W-:-:S02]  /*5880*/  LEA.HI.SX32 R125, R125, R40, 0x1b ;  /* 0x000000287d7d7211 */ /* 0x000fc400078fdaff */
[----:B------:R-:W-:Y:S01]  /*5890*/  LEA.HI.SX32 R123, R123, R40, 0x1b ;  /* 0x000000287b7b7211 */ /* 0x000fe200078fdaff */
[----:B------:R2:W-:Y:S01]  /*58a0*/  STS.U16 [R23+0x6a0], R18 ;  /* 0x0006a01217007388 */ /* 0x0005e20000000400 */
[----:B------:R-:W-:Y:S01]  /*58b0*/  HFMA2.MMA R15, -RZ, RZ, 0, 0 ;  /* 0x00000000ff0f7435 */ /* 0x000fe200000001ff */
[----:B0-----:R-:W-:Y:S02]  /*58c0*/  LEA R20, R125, UR4, 0x1 ;  /* 0x000000047d147c11 */ /* 0x001fe4000f8e08ff */
[----:B------:R-:W-:Y:S01]  /*58d0*/  STS.U16 [R22+0x6e0], R121 ;  /* 0x0006e07916007388 */ /* 0x000fe20000000400 */
[----:B-1----:R-:W-:-:S03]  /*58e0*/  LEA R19, R123, UR4, 0x1 ;  /* 0x000000047b137c11 */ /* 0x002fc6000f8e08ff */
[----:B------:R-:W0:Y:S01]  /*58f0*/  SHFL.UP PT, R118, R13, 0x10, RZ ;  /* 0x060000000d767989 */ /* 0x000e2200000e00ff */
[----:B--2---:R-:W-:Y:S02]  /*5900*/  LEA.HI.SX32 R18, R21, R40, 0x1b ;  /* 0x0000002815127211 */ /* 0x004fe400078fdaff */
[----:B------:R-:W-:Y:S01]  /*5910*/  LEA R21, R127, UR4, 0x1 ;  /* 0x000000047f157c11 */ /* 0x000fe2000f8e08ff */
[----:B------:R-:W1:Y:S01]  /*5920*/  SHFL.UP PT, R121, R12, 0x10, RZ ;  /* 0x060000000c797989 */ /* 0x000e6200000e00ff */
[----:B------:R-:W-:Y:S01]  /*5930*/  LEA R18, R18, UR4, 0x1 ;  /* 0x0000000412127c11 */ /* 0x000fe2000f8e08ff */
[----:B------:R-:W-:Y:S01]  /*5940*/  IMAD.MOV.U32 R14, RZ, RZ, 0x3f800000 ;  /* 0x3f800000ff0e7424 */ /* 0x000fe200078e00ff */
[----:B------:R-:W-:Y:S01]  /*5950*/  @!P0 LEA R116, R113, UR4, 0x3 ;  /* 0x0000000471748c11 */ /* 0x000fe2000f8e18ff */
[----:B------:R-:W-:Y:S04]  /*5960*/  STS.U16 [R21+0x720], R16 ;  /* 0x0007201015007388 */ /* 0x000fe80000000400 */
[----:B------:R-:W-:Y:S04]  /*5970*/  STS.U16 [R20+0x760], R17 ;  /* 0x0007601114007388 */ /* 0x000fe80000000400 */
[----:B------:R-:W-:Y:S04]  /*5980*/  STS.U16 [R19+0x7a0], R114 ;  /* 0x0007a07213007388 */ /* 0x000fe80000000400 */
[----:B------:R-:W-:Y:S01]  /*5990*/  STS.U16 [R18+0x7e0], R119 ;  /* 0x0007e07712007388 */ /* 0x000fe20000000400 */
[----:B------:R-:W-:-:S03]  /*59a0*/  NOP ;  /* 0x0000000000007918 */ /* 0x000fc60000000000 */
[----:B------:R-:W2:Y:S01]  /*59b0*/  @!P0 LDS.64 R14, [R116+0x860] ;  /* 0x00086000740e8984 */ /* 0x000ea20000000a00 */
[C---:B------:R-:W-:Y:S02]  /*59c0*/  ISETP.GE.AND P0, PT, R40.reuse, 0x10, PT ;  /* 0x000000102800780c */ /* 0x040fe40003f06270 */
[----:B------:R-:W-:-:S04]  /*59d0*/  SHF.L.U32 R0, R40, 0x4, RZ ;  /* 0x0000000428007819 */ /* 0x000fc800000006ff */
[----:B------:R-:W-:-:S07]  /*59e0*/  LEA.HI.SX32 R0, R0, R0, 0x1b ;  /* 0x0000000000007211 */ /* 0x000fce00078fdaff */
[C---:B0-----:R-:W-:Y:S01]  /*59f0*/  @P0 FFMA.FTZ R13, R12.reuse, R118, R13 ;  /* 0x000000760c0d0223 */ /* 0x041fe2000001000d */
[----:B-1----:R-:W-:Y:S01]  /*5a00*/  @P0 FMUL.FTZ R12, R12, R121 ;  /* 0x000000790c0c0220 */ /* 0x002fe20000410000 */
[----:B------:R-:W-:Y:S02]  /*5a10*/  ISETP.NE.AND P0, PT, R40, 0x1f, PT ;  /* 0x0000001f2800780c */ /* 0x000fe40003f05270 */
[----:B------:R-:W-:-:S05]  /*5a20*/  LEA R0, R0, UR4, 0x1 ;  /* 0x0000000400007c11 */ /* 0x000fca000f8e08ff */
        /* <DEDUP_REMOVED lines=16> */
[----:B------:R-:W-:Y:S01]  /*5b30*/  @!P0 STS.64 [UR4+0x840], R12 ;  /* 0x0008400cff008988 */ /* 0x000fe20008000a04 */
[----:B------:R-:W-:Y:S01]  /*5b40*/  BAR.SYNC.DEFER_BLOCKING 0x0 ;  /* 0x0000000000007b1d */ /* 0x000fe20000010000 */
[----:B------:R-:W-:-:S13]  /*5b50*/  ISETP.NE.AND P2, PT, R40, RZ, PT ;  /* 0x000000ff2800720c */ /* 0x000fda0003f45270 */
[----:B--2---:R-:W-:Y:S04]  /*5b60*/  @!P2 STS.64 [UR4+0x850], R14 ;  /* 0x0008500eff00a988 */ /* 0x004fe80008000a04 */
[----:B------:R-:W-:Y:S01]  /*5b70*/  LDS.64 R16, [UR4+0x840] ;  /* 0x00084004ff107984 */ /* 0x000fe20008000a00 */
[----:B------:R-:W-:Y:S06]  /*5b80*/  BAR.SYNC.DEFER_BLOCKING 0x0 ;  /* 0x0000000000007b1d */ /* 0x000fec0000010000 */
[----:B------:R-:W0:Y:S04]  /*5b90*/  SHFL.UP PT, R13, R13, 0x1, RZ ;  /* 0x042000000d0d7989 */ /* 0x000e2800000e00ff */
[----:B------:R-:W1:Y:S04]  /*5ba0*/  SHFL.UP PT, R12, R12, 0x1, RZ ;  /* 0x042000000c0c7989 */ /* 0x000e6800000e00ff */
[----:B------:R-:W2:Y:S01]  /*5bb0*/  LDS R165, [UR4+0x854] ;  /* 0x00085404ffa57984 */ /* 0x000ea20008000800 */
[----:B------:R-:W-:-:S02]  /*5bc0*/  ISETP.NE.AND P0, PT, R112, RZ, PT ;  /* 0x000000ff7000720c */ /* 0x000fc40003f05270 */
[----:B0-----:R-:W-:Y:S01]  /*5bd0*/  @!P2 MOV R13, R15 ;  /* 0x0000000f000da202 */ /* 0x001fe20000000f00 */
[----:B-1----:R-:W-:-:S10]  /*5be0*/  @!P2 IMAD.MOV.U32 R12, RZ, RZ, R14 ;  /* 0x000000ffff0ca224 */ /* 0x002fd400078e000e */
[----:B--2---:R-:W-:-:S04]  /*5bf0*/  @P0 FFMA.FTZ R13, R165, R12, R13 ;  /* 0x0000000ca50d0223 */ /* 0x004fc8000001000d */
        /* <DEDUP_REMOVED lines=10> */
[----:B------:R-:W-:Y:S02]  /*5ca0*/  HADD2.F32 R15, -RZ, R150.H0_H0 ;  /* 0x20000096ff0f7230 */ /* 0x000fe40000004100 */
[----:B------:R-:W-:Y:S01]  /*5cb0*/  FMUL.FTZ R16, R16, R14 ;  /* 0x0000000e10107220 */ /* 0x000fe20000410000 */
        /* <DEDUP_REMOVED lines=18> */
.L_x_4204:
[----:B------:R-:W-:Y:S05]  /*5de0*/  BSYNC B0 ;  /* 0x0000000000007941 */ /* 0x000fea0003800000 */
.L_x_4203:
[----:B------:R-:W-:Y:S01]  /*5df0*/  FFMA.FTZ R145, R145, R148, R146 ;  /* 0x0000009491917223 */ /* 0x000fe20000010092 */
[----:B0-----:R-:W-:Y:S02]  /*5e00*/  HADD2.F32 R13, -RZ, R128.H0_H0 ;  /* 0x20000080ff0d7230 */ /* 0x001fe40000004100 */
[----:B------:R-:W-:Y:S01]  /*5e10*/  FFMA.FTZ R76, R15, R151, R76 ;  /* 0x000000970f4c7223 */ /* 0x000fe2000001004c */
[----:B------:R-:W-:Y:S02]  /*5e20*/  HADD2.F32 R12, -RZ, R129.H0_H0 ;  /* 0x20000081ff0c7230 */ /* 0x000fe40000004100 */
[----:B------:R-:W-:Y:S01]  /*5e30*/  FFMA.FTZ R143, R143, R145, R144 ;  /* 0x000000918f8f7223 */ /* 0x000fe20000010090 */
[----:B------:R-:W-:Y:S02]  /*5e40*/  VIADD R113, R113, 0x1 ;  /* 0x0000000171717836 */ /* 0x000fe40000000000 */
[----:B------:R-:W-:Y:S01]  /*5e50*/  FFMA.FTZ R78, R13, R153, R78 ;  /* 0x000000990d4e7223 */ /* 0x000fe2000001004e */
[----:B------:R-:W-:-:S02]  /*5e60*/  HADD2.F32 R13, -RZ, R126.H0_H0 ;  /* 0x2000007eff0d7230 */ /* 0x000fc40000004100 */
[----:B------:R-:W-:Y:S01]  /*5e70*/  FFMA.FTZ R137, R142, R143, R137 ;  /* 0x0000008f8e897223 */ /* 0x000fe20000010089 */
[----:B------:R-:W-:Y:S01]  /*5e80*/  FFMA.FTZ R79, R12, R154, R79 ;  /* 0x0000009a0c4f7223 */ /* 0x000fe2000001004f */
[----:B------:R-:W-:Y:S01]  /*5e90*/  HADD2.F32 R12, -RZ, R127.H0_H0 ;  /* 0x2000007fff0c7230 */ /* 0x000fe20000004100 */
[----:B------:R-:W-:Y:S01]  /*5ea0*/  ISETP.GE.AND P0, PT, R113, UR17, PT ;  /* 0x0000001171007c0c */ /* 0x000fe2000bf06270 */
[----:B------:R-:W-:Y:S01]  /*5eb0*/  FFMA.FTZ R136, R141, R137, R136 ;  /* 0x000000898d887223 */ /* 0x000fe20000010088 */
[----:B------:R-:W-:Y:S02]  /*5ec0*/  HADD2.F32 R15, -RZ, R124.H0_H0 ;  /* 0x2000007cff0f7230 */ /* 0x000fe40000004100 */
[----:B------:R-:W-:Y:S01]  /*5ed0*/  FFMA.FTZ R80, R13, R157, R80 ;  /* 0x0000009d0d507223 */ /* 0x000fe20000010050 */
[----:B------:R-:W-:Y:S01]  /*5ee0*/  FFMA.FTZ R81, R12, R158, R81 ;  /* 0x0000009e0c517223 */ /* 0x000fe20000010051 */
[----:B------:R-:W-:Y:S01]  /*5ef0*/  FFMA.FTZ R135, R140, R136, R135 ;  /* 0x000000888c877223 */ /* 0x000fe20000010087 */
[----:B------:R-:W-:-:S02]  /*5f00*/  HADD2.F32 R14, -RZ, R125.H0_H0 ;  /* 0x2000007dff0e7230 */ /* 0x000fc40000004100 */
[----:B------:R-:W-:Y:S01]  /*5f10*/  FFMA.FTZ R82, R15, R161, R82 ;  /* 0x000000a10f527223 */ /* 0x000fe20000010052 */
[----:B------:R-:W-:Y:S02]  /*5f20*/  HADD2.F32 R13, -RZ, R122.H0_H0 ;  /* 0x2000007aff0d7230 */ /* 0x000fe40000004100 */
[----:B------:R-:W-:Y:S01]  /*5f30*/  FFMA.FTZ R134, R139, R135, R134 ;  /* 0x000000878b867223 */ /* 0x000fe20000010086 */
[----:B------:R-:W-:Y:S02]  /*5f40*/  HADD2.F32 R12, -RZ, R123.H0_H0 ;  /* 0x2000007bff0c7230 */ /* 0x000fe40000004100 */
        /* <DEDUP_REMOVED lines=13> */
[----:B------:R-:W-:-:S02]  /*6020*/  HADD2.F32 R15, -RZ, R114.H0_H0 ;  /* 0x20000072ff0f7230 */ /* 0x000fc40000004100 */
[----:B------:R-:W-:Y:S01]  /*6030*/  FFMA.FTZ R89, R12, R134, R89 ;  /* 0x000000860c597223 */ /* 0x000fe20000010059 */
[----:B------:R-:W-:Y:S02]  /*6040*/  HADD2.F32 R116, -RZ, R116.H0_H0 ;  /* 0x20000074ff747230 */ /* 0x000fe40000004100 */
[----:B------:R-:W-:Y:S01]  /*6050*/  FFMA.FTZ R88, R13, R135, R88 ;  /* 0x000000870d587223 */ /* 0x000fe20000010058 */
[----:B------:R-:W-:Y:S02]  /*6060*/  FFMA.FTZ R90, R15, R133, R90 ;  /* 0x000000850f5a7223 */ /* 0x000fe4000001005a */
[----:B------:R-:W-:Y:S01]  /*6070*/  FFMA.FTZ R91, R116, R131, R91 ;  /* 0x00000083745b7223 */ /* 0x000fe2000001005b */
[----:B------:R-:W-:Y:S06]  /*6080*/  @!P0 BRA `(.L_x_4205) ;  /* 0xffffffdc00e88947 */ /* 0x000fec000383ffff */
.L_x_4202:
        /* <DEDUP_REMOVED lines=68> */
[----:B------:R-:W-:-:S04]  /*64d0*/  IMAD.WIDE.U32 R10, R39, UR4, R10 ;  /* 0x00000004270a7c25 */ /* 0x000fc8000f8e000a */
[----:B------:R-:W-:Y:S02]  /*64e0*/  IMAD.IADD R11, R13, 0x1, R11 ;  /* 0x000000010d0b7824 */ /* 0x000fe400078e020b */
[----:B------:R-:W-:Y:S01]  /*64f0*/  IMAD.WIDE.U32 R10, R34, UR8, R10 ;  /* 0x00000008220a7c25 */ /* 0x000fe2000f8e000a */
[----:B------:R-:W-:-:S04]  /*6500*/  ULDC.64 UR8, c[0x0][0x308] ;  /* 0x0000c20000087ab9 */ /* 0x000fc80000000a00 */
[----:B------:R-:W-:Y:S02]  /*6510*/  IADD3 R11, R11, R79, RZ ;  /* 0x0000004f0b0b7210 */ /* 0x000fe40007ffe0ff */
[----:B------:R-:W-:-:S04]  /*6520*/  LEA R12, P0, R10, UR8, 0x1 ;  /* 0x000000080a0c7c11 */ /* 0x000fc8000f8008ff */
[----:B------:R-:W-:-:S05]  /*6530*/  LEA.HI.X R13, R10, UR9, R11, 0x1, P0 ;  /* 0x000000090a0d7c11 */ /* 0x000fca00080f0c0b */
[----:B------:R0:W-:Y:S04]  /*6540*/  STG.E.U16 desc[UR6][R12.64], R33 ;  /* 0x000000210c007986 */ /* 0x0001e8000c101506 */
.L_x_4207:
[----:B------:R-:W-:Y:S05]  /*6550*/  BSYNC B0 ;  /* 0x0000000000007941 */ /* 0x000fea0003800000 */
.L_x_4206:
[----:B------:R-:W-:Y:S01]  /*6560*/  ULDC.64 UR4, c[0x0][0x2b8] ;  /* 0x0000ae0000047ab9 */ /* 0x000fe20000000a00 */
[----:B------:R-:W-:Y:S01]  /*6570*/  MOV R9, R77 ;  /* 0x0000004d00097202 */ /* 0x000fe20000000f00 */
[----:B------:R-:W-:Y:S01]  /*6580*/  IMAD R11, R35, UR4, RZ ;  /* 0x00000004230b7c24 */ /* 0x000fe2000f8e02ff */
[-C--:B------:R-:W-:Y:S01]  /*6590*/  ISETP.GE.AND P5, PT, R54, R75.reuse, PT ;  /* 0x0000004b3600720c */ /* 0x080fe20003fa6270 */
[----:B0-----:R-:W-:Y:S01]  /*65a0*/  IMAD.SHL.U32 R13, R41, 0x200, RZ ;  /* 0x00000200290d7824 */ /* 0x001fe200078e00ff */
[-C--:B------:R-:W-:Y:S01]  /*65b0*/  ISETP.GE.AND P6, PT, R56, R75.reuse, PT ;  /* 0x0000004b3800720c */ /* 0x080fe20003fc6270 */
[----:B------:R-:W-:Y:S01]  /*65c0*/  IMAD.WIDE.U32 R8, R34, UR4, R8 ;  /* 0x0000000422087c25 */ /* 0x000fe2000f8e0008 */
[----:B------:R-:W-:Y:S02]  /*65d0*/  ISETP.GE.AND P2, PT, R44, R75, PT ;  /* 0x0000004b2c00720c */ /* 0x000fe40003f46270 */
[----:B------:R-:W-:Y:S01]  /*65e0*/  SHF.R.S32.HI R33, RZ, 0x1f, R13 ;  /* 0x0000001fff217819 */ /* 0x000fe2000001140d */
[----:B------:R-:W-:Y:S01]  /*65f0*/  IMAD R12, R34, UR5, R11 ;  /* 0x00000005220c7c24 */ /* 0x000fe2000f8e020b */
[----:B------:R-:W-:Y:S01]  /*6600*/  ULDC.64 UR4, c[0x0][0x308] ;  /* 0x0000c20000047ab9 */ /* 0x000fe20000000a00 */
[----:B------:R-:W-:-:S02]  /*6610*/  IADD3 R0, P1, R13, R8, RZ ;  /* 0x000000080d007210 */ /* 0x000fc40007f3e0ff */
[C---:B------:R-:W-:Y:S01]  /*6620*/  LEA R11, P0, R6.reuse, UR4, 0x1 ;  /* 0x00000004060b7c11 */ /* 0x040fe2000f8008ff */
[----:B------:R-:W-:Y:S01]  /*6630*/  ULDC UR4, c[0x0][0x224] ;  /* 0x0000890000047ab9 */ /* 0x000fe20000000800 */
[----:B------:R-:W-:Y:S02]  /*6640*/  IADD3.X R9, R33, R12, R9, P1, !PT ;  /* 0x0000000c21097210 */ /* 0x000fe40000ffe409 */
[----:B------:R-:W-:Y:S02]  /*6650*/  LEA.HI.X R10, R6, UR5, R7, 0x1, P0 ;  /* 0x00000005060a7c11 */ /* 0x000fe400080f0c07 */
[C---:B------:R-:W-:Y:S02]  /*6660*/  LEA R8, P0, R0.reuse, R11, 0x1 ;  /* 0x0000000b00087211 */ /* 0x040fe400078008ff */
        /* <DEDUP_REMOVED lines=16> */
[----:B------:R-:W-:Y:S04]  /*6770*/  @!P6 STG.E.U16 desc[UR6][R8.64+0x300], R21 ;  /* 0x000300150800e986 */ /* 0x000fe8000c101506 */
[----:B------:R-:W-:Y:S01]  /*6780*/  @!P1 STG.E.U16 desc[UR6][R8.64+0x100], R29 ;  /* 0x0001001d08009986 */ /* 0x000fe2000c101506 */
[----:B------:R-:W-:-:S03]  /*6790*/  ISETP.GE.AND P1, PT, R49, R75, PT ;  /* 0x0000004b3100720c */ /* 0x000fc60003f26270 */
[----:B------:R-:W-:Y:S01]  /*67a0*/  @!P3 STG.E.U16 desc[UR6][R8.64+0x180], R27 ;  /* 0x0001801b0800b986 */ /* 0x000fe2000c101506 */
[----:B------:R-:W-:-:S03]  /*67b0*/  ISETP.GE.AND P3, PT, R51, R75, PT ;  /* 0x0000004b3300720c */ /* 0x000fc60003f66270 */
[----:B------:R-:W-:Y:S04]  /*67c0*/  @!P5 STG.E.U16 desc[UR6][R8.64+0x3c0], R73 ;  /* 0x0003c0490800d986 */ /* 0x000fe8000c101506 */
[----:B------:R-:W-:Y:S01]  /*67d0*/  @!P4 STG.E.U16 desc[UR6][R8.64+0x1c0], R65 ;  /* 0x0001c0410800c986 */ /* 0x000fe2000c101506 */
[----:B------:R-:W-:-:S03]  /*67e0*/  ISETP.GE.AND P4, PT, R52, R75, PT ;  /* 0x0000004b3400720c */ /* 0x000fc60003f86270 */
[----:B------:R0:W-:Y:S01]  /*67f0*/  @!P0 STG.E.U16 desc[UR6][R8.64+0x2c0], R69 ;  /* 0x0002c04508008986 */ /* 0x0001e2000c101506 */
[----:B------:R-:W-:-:S03]  /*6800*/  ISETP.GE.AND P0, PT, R41, UR4, PT ;  /* 0x0000000429007c0c */ /* 0x000fc6000bf06270 */
[----:B------:R1:W-:Y:S01]  /*6810*/  @!P2 STG.E.U16 desc[UR6][R8.64+0x240], R67 ;  /* 0x000240430800a986 */ /* 0x0003e2000c101506 */
[----:B------:R-:W-:-:S03]  /*6820*/  IADD3 R10, P2, R4, 0x400, RZ ;  /* 0x00000400040a7810 */ /* 0x000fc60007f5e0ff */
[----:B------:R1:W-:Y:S01]  /*6830*/  @!P1 STG.E.U16 desc[UR6][R8.64+0x280], R23 ;  /* 0x0002801708009986 */ /* 0x0003e2000c101506 */
[----:B------:R-:W-:Y:S01]  /*6840*/  IADD3 R60, P1, R2, 0x400, RZ ;  /* 0x00000400023c7810 */ /* 0x000fe20007f3e0ff */
[----:B------:R-:W-:Y:S02]  /*6850*/  IMAD.X R5, RZ, RZ, R5, P2 ;  /* 0x000000ffff057224 */ /* 0x000fe400010e0605 */
[----:B------:R1:W-:Y:S01]  /*6860*/  @!P3 STG.E.U16 desc[UR6][R8.64+0x340], R71 ;  /* 0x000340470800b986 */ /* 0x0003e2000c101506 */
[----:B------:R-:W-:Y:S02]  /*6870*/  IADD3 R55, P3, R55, 0x400, RZ ;  /* 0x0000040037377810 */ /* 0x000fe40007f7e0ff */
[----:B0-----:R-:W-:Y:S01]  /*6880*/  IADD3.X R69, RZ, R3, RZ, P1, !PT ;  /* 0x00000003ff457210 */ /* 0x001fe20000ffe4ff */
[----:B------:R1:W-:Y:S01]  /*6890*/  @!P4 STG.E.U16 desc[UR6][R8.64+0x380], R19 ;  /* 0x000380130800c986 */ /* 0x0003e2000c101506 */
[----:B------:R-:W-:Y:S02]  /*68a0*/  IADD3 R57, P4, R57, 0x400, RZ ;  /* 0x0000040039397810 */ /* 0x000fe40007f9e0ff */
[----:B------:R-:W-:-:S02]  /*68b0*/  IADD3.X R59, RZ, R59, RZ, P3, !PT ;  /* 0x0000003bff3b7210 */ /* 0x000fc40001ffe4ff */
[----:B------:R-:W-:Y:S01]  /*68c0*/  IADD3.X R61, RZ, R61, RZ, P4, !PT ;  /* 0x0000003dff3d7210 */ /* 0x000fe200027fe4ff */
[----:B------:R-:W-:Y:S08]  /*68d0*/  @!P0 BRA `(.L_x_4208) ;  /* 0xffffff9c00b88947 */ /* 0x000ff0000383ffff */
[----:B------:R-:W-:Y:S05]  /*68e0*/  EXIT ;  /* 0x000000000000794d */ /* 0x000fea0003800000 */
.L_x_4209:
        /* <DEDUP_REMOVED lines=9> */
.L_x_5278:


//--------------------- .text._Z25selective_scan_fwd_kernelI32Selective_Scan_fwd_kernel_traitsILi32ELi16ELi1ELb0ELb1ELb1ELb1EN3c104HalfEfEEv13SSMParamsBase --------------------------
	.section	.text._Z25selective_scan_fwd_kernelI32Selective_Scan_fwd_kernel_traitsILi32ELi16ELi1ELb0ELb1ELb1ELb1EN3c104HalfEfEEv13SSMParamsBase,"ax",@progbits
	.align	128
        .global         _Z25selective_scan_fwd_kernelI32Selective_Scan_fwd_kernel_traitsILi32ELi16ELi1ELb0ELb1ELb1ELb1EN3c104HalfEfEEv13SSMParamsBase
        .type           _Z25selective_scan_fwd_kernelI32Selective_Scan_fwd_kernel_traitsILi32ELi16ELi1ELb0ELb1ELb1ELb1EN3c104HalfEfEEv13SSMParamsBase,@function
        .size           _Z25selective_scan_fwd_kernelI32Selective_Scan_fwd_kernel_traitsILi32ELi16ELi1ELb0ELb1ELb1ELb1EN3c104HalfEfEEv13SSMParamsBase,(.L_x_5279 - _Z25selective_scan_fwd_kernelI32Selective_Scan_fwd_kernel_traitsILi32ELi16ELi1ELb0ELb1ELb1ELb1EN3c104HalfEfEEv13SSMParamsBase)
        .other          _Z25selective_scan_fwd_kernelI32Selective_Scan_fwd_kernel_traitsILi32ELi16ELi1ELb0ELb1ELb1ELb1EN3c104HalfEfEEv13SSMParamsBase,@"STO_CUDA_ENTRY STV_DEFAULT"
_Z25selective_scan_fwd_kernelI32Selective_Scan_fwd_kernel_traitsILi32ELi16ELi1ELb0ELb1ELb1ELb1EN3c104HalfEfEEv13SSMParamsBase:
.text._Z25selective_scan_fwd_kernelI32Selective_Scan_fwd_kernel_traitsILi32ELi16ELi1ELb0ELb1ELb1ELb1EN3c104HalfEfEEv13SSMParamsBase:
        /* <DEDUP_REMOVED lines=104> */
[----:B-1----:R-:W-:-:S02]  /*0680*/  LEA R53, P0, R2, R20, 0x1 ;  /* 0x0000001402357211 */ /* 0x002fc400078008ff */
[----:B---3--:R-:W-:Y:S02]  /*0690*/  LEA R55, P1, R4, R22, 0x1 ;  /* 0x0000001604377211 */ /* 0x008fe400078208ff */
[----:B------:R-:W-:Y:S02]  /*06a0*/  IADD3 R59, R5, R59, RZ ;  /* 0x0000003b053b7210 */ /* 0x000fe40007ffe0ff */
[----:B------:R-:W-:Y:S01]  /*06b0*/  LEA R10, P2, R0, UR4, 0x1 ;  /* 0x00000004000a7c11 */ /* 0x000fe2000f8408ff */
[----:B------:R-:W-:Y:S01]  /*06c0*/  UMOV UR4, URZ ;  /* 0x0000003f00047c82 */ /* 0x000fe20008000000 */
[----:B------:R-:W-:Y:S02]  /*06d0*/  LEA R60, P3, R67, UR6, 0x1 ;  /* 0x00000006433c7c11 */ /* 0x000fe4000f8608ff */
[----:B------:R-:W-:Y:S02]  /*06e0*/  LEA.HI.X R57, R2, R21, R57, 0x1, P0 ;  /* 0x0000001502397211 */ /* 0x000fe400000f0c39 */
[----:B------:R-:W-:-:S02]  /*06f0*/  LEA.HI.X R59, R4, R23, R59, 0x1, P1 ;  /* 0x00000017043b7211 */ /* 0x000fc400008f0c3b */
[----:B------:R-:W-:Y:S02]  /*0700*/  LEA.HI.X R5, R0, UR5, R11, 0x1, P2 ;  /* 0x0000000500057c11 */ /* 0x000fe400090f0c0b */
[----:B------:R-:W-:Y:S02]  /*0710*/  LEA.HI.X R67, R67, UR7, R12, 0x1, P3 ;  /* 0x0000000743437c11 */ /* 0x000fe400098f0c0c */
        /* <DEDUP_REMOVED lines=9> */
.L_x_4250:
[----:B------:R-:W-:Y:S01]  /*07b0*/  ULDC UR5, c[0x0][0x218] ;  /* 0x0000860000057ab9 */ /* 0x000fe20000000800 */
[----:B------:R-:W-:Y:S01]  /*07c0*/  PRMT R0, RZ, 0x7610, R0 ;  /* 0x00007610ff007816 */ /* 0x000fe20000000000 */
[----:B------:R-:W-:Y:S01]  /*07d0*/  UIMAD UR5, UR4, -0x200, UR5 ;  /* 0xfffffe00040578a4 */ /* 0x000fe2000f8e0205 */
[----:B------:R-:W-:Y:S02]  /*07e0*/  MOV R4, R10 ;  /* 0x0000000a00047202 */ /* 0x000fe40000000f00 */
[C---:B------:R-:W-:Y:S02]  /*07f0*/  LOP3.LUT R52, R6.reuse, 0x20, RZ, 0xfc, !PT ;  /* 0x0000002006347812 */ /* 0x040fe400078efcff */
[C---:B------:R-:W-:Y:S01]  /*0800*/  LOP3.LUT R54, R6.reuse, 0x40, RZ, 0xfc, !PT ;  /* 0x0000004006367812 */ /* 0x040fe200078efcff */
[----:B------:R-:W-:Y:S01]  /*0810*/  IMAD.U32 R115, RZ, RZ, UR5 ;  /* 0x00000005ff737e24 */ /* 0x000fe2000f8e00ff */
[----:B------:R-:W-:Y:S02]  /*0820*/  LOP3.LUT R56, R6, 0x60, RZ, 0xfc, !PT ;  /* 0x0000006006387812 */ /* 0x000fe400078efcff */
[----:B------:R-:W-:-:S02]  /*0830*/  PRMT R3, RZ, 0x7610, R3 ;  /* 0x00007610ff037816 */ /* 0x000fc40000000003 */
[----:B------:R-:W-:Y:S02]  /*0840*/  PRMT R2, RZ, 0x7610, R2 ;  /* 0x00007610ff027816 */ /* 0x000fe40000000002 */
[----:B--2---:R-:W-:Y:S02]  /*0850*/  PRMT R9, RZ, 0x7610, R9 ;  /* 0x00007610ff097816 */ /* 0x004fe40000000009 */
[----:B------:R-:W-:Y:S02]  /*0860*/  PRMT R8, RZ, 0x7610, R8 ;  /* 0x00007610ff087816 */ /* 0x000fe40000000008 */
[----:B------:R-:W-:Y:S02]  /*0870*/  PRMT R11, RZ, 0x7610, R11 ;  /* 0x00007610ff0b7816 */ /* 0x000fe4000000000b */
[----:B------:R-:W-:Y:S02]  /*0880*/  PRMT R13, RZ, 0x7610, R13 ;  /* 0x00007610ff0d7816 */ /* 0x000fe4000000000d */
[----:B------:R-:W-:-:S02]  /*0890*/  PRMT R12, RZ, 0x7610, R12 ;  /* 0x00007610ff0c7816 */ /* 0x000fc4000000000c */
[----:B0-----:R-:W-:Y:S02]  /*08a0*/  PRMT R15, RZ, 0x7610, R15 ;  /* 0x00007610ff0f7816 */ /* 0x001fe4000000000f */
[----:B------:R-:W-:Y:S02]  /*08b0*/  PRMT R14, RZ, 0x7610, R14 ;  /* 0x00007610ff0e7816 */ /* 0x000fe4000000000e */
[----:B------:R-:W-:Y:S02]  /*08c0*/  LOP3.LUT R110, R6, 0x1a0, RZ, 0xfc, !PT ;  /* 0x000001a0066e7812 */ /* 0x000fe400078efcff */
[----:B------:R-:W-:Y:S02]  /*08d0*/  PRMT R17, RZ, 0x7610, R17 ;  /* 0x00007610ff117816 */ /* 0x000fe40000000011 */
[----:B------:R-:W-:Y:S02]  /*08e0*/  PRMT R16, RZ, 0x7610, R16 ;  /* 0x00007610ff107816 */ /* 0x000fe40000000010 */
[----:B------:R-:W-:-:S02]  /*08f0*/  PRMT R61, RZ, 0x7610, R61 ;  /* 0x00007610ff3d7816 */ /* 0x000fc4000000003d */
[----:B------:R-:W-:Y:S02]  /*0900*/  PRMT R58, RZ, 0x7610, R58 ;  /* 0x00007610ff3a7816 */ /* 0x000fe4000000003a */
[----:B------:R-:W-:Y:S01]  /*0910*/  PRMT R63, RZ, 0x7610, R63 ;  /* 0x00007610ff3f7816 */ /* 0x000fe2000000003f */
[----:B------:R-:W-:Y:S01]  /*0920*/  BAR.SYNC.DEFER_BLOCKING 0x0 ;  /* 0x0000000000007b1d */ /* 0x000fe20000010000 */
[-C--:B------:R-:W-:Y:S02]  /*0930*/  ISETP.GE.AND P0, PT, R6, R115.reuse, PT ;  /* 0x000000730600720c */ /* 0x080fe40003f06270 */
[-C--:B------:R-:W-:Y:S02]  /*0940*/  ISETP.GE.AND P1, PT, R54, R115.reuse, PT ;  /* 0x000000733600720c */ /* 0x080fe40003f26270 */
[----:B------:R-:W-:-:S03]  /*0950*/  ISETP.GE.AND P2, PT, R56, R115, PT ;  /* 0x000000733800720c */ /* 0x000fc60003f46270 */
[----:B------:R-:W0:Y:S01]  /*0960*/  S2UR UR6, SR_CgaCtaId ;  /* 0x00000000000679c3 */ /* 0x000e220000008800 */
[-C--:B------:R-:W-:Y:S02]  /*0970*/  ISETP.GE.AND P3, PT, R41, R115.reuse, PT ;  /* 0x000000732900720c */ /* 0x080fe40003f66270 */
[-C--:B------:R-:W-:Y:S01]  /*0980*/  ISETP.GE.AND P4, PT, R42, R115.reuse, PT ;  /* 0x000000732a00720c */ /* 0x080fe20003f86270 */
        /* <DEDUP_REMOVED lines=39> */
[-C--:B------:R-:W-:Y:S02]  /*0c00*/  LEA.HI.SX32 R19, R19, R40.reuse, 0x1b ;  /* 0x0000002813137211 */ /* 0x080fe400078fdaff */
[-C--:B------:R-:W-:Y:S02]  /*0c10*/  LEA.HI.SX32 R21, R21, R40.reuse, 0x1b ;  /* 0x0000002815157211 */ /* 0x080fe400078fdaff */
[-C--:B------:R-:W-:Y:S02]  /*0c20*/  LEA.HI.SX32 R23, R23, R40.reuse, 0x1b ;  /* 0x0000002817177211 */ /* 0x080fe400078fdaff */
[----:B------:R-:W-:Y:S02]  /*0c30*/  LEA R33, R33, UR5, 0x1 ;  /* 0x0000000521217c11 */ /* 0x000fe4000f8e08ff */
[-C--:B------:R-:W-:Y:S02]  /*0c40*/  LEA.HI.SX32 R25, R25, R40.reuse, 0x1b ;  /* 0x0000002819197211 */ /* 0x080fe400078fdaff */
[----:B------:R-:W-:-:S02]  /*0c50*/  LEA.HI.SX32 R27, R27, R40, 0x1b ;  /* 0x000000281b1b7211 */ /* 0x000fc400078fdaff */
[----:B------:R-:W-:Y:S02]  /*0c60*/  LEA R32, R19, UR5, 0x1 ;  /* 0x0000000513207c11 */ /* 0x000fe4000f8e08ff */
        /* <DEDUP_REMOVED lines=120> */
[----:B-1----:R-:W-:Y:S01]  /*13f0*/  ISETP.GE.AND P6, PT, R82, 0x1, PT ;  /* 0x000000015200780c */ /* 0x002fe20003fc6270 */
        /* <DEDUP_REMOVED lines=88> */
.L_x_4211:
[----:B------:R-:W-:Y:S05]  /*1980*/  BSYNC B0 ;  /* 0x0000000000007941 */ /* 0x000fea0003800000 */
.L_x_4210:
        /* <DEDUP_REMOVED lines=36> */
.L_x_4213:
[----:B------:R-:W-:Y:S05]  /*1bd0*/  BSYNC B0 ;  /* 0x0000000000007941 */ /* 0x000fea0003800000 */
.L_x_4212:
        /* <DEDUP_REMOVED lines=38> */
.L_x_4215:
[----:B------:R-:W-:Y:S05]  /*1e40*/  BSYNC B0 ;  /* 0x0000000000007941 */ /* 0x000fea0003800000 */
.L_x_4214:
        /* <DEDUP_REMOVED lines=36> */
.L_x_4217:
[----:B------:R-:W-:Y:S05]  /*2090*/  BSYNC B0 ;  /* 0x0000000000007941 */ /* 0x000fea0003800000 */
.L_x_4216:
        /* <DEDUP_REMOVED lines=38> */
.L_x_4219:
[----:B------:R-:W-:Y:S05]  /*2300*/  BSYNC B0 ;  /* 0x0000000000007941 */ /* 0x000fea0003800000 */
.L_x_4218:
        /* <DEDUP_REMOVED lines=36> */
.L_x_4221:
[----:B------:R-:W-:Y:S05]  /*2550*/  BSYNC B0 ;  /* 0x0000000000007941 */ /* 0x000fea0003800000 */
.L_x_4220:
        /* <DEDUP_REMOVED lines=38> */
.L_x_4223:
[----:B------:R-:W-:Y:S05]  /*27c0*/  BSYNC B0 ;  /* 0x0000000000007941 */ /* 0x000fea0003800000 */
.L_x_4222:
        /* <DEDUP_REMOVED lines=37> */
.L_x_4225:
[----:B------:R-:W-:Y:S05]  /*2a20*/  BSYNC B0 ;  /* 0x0000000000007941 */ /* 0x000fea0003800000 */
.L_x_4224:
        /* <DEDUP_REMOVED lines=42> */
.L_x_4227:
[----:B------:R-:W-:Y:S05]  /*2cd0*/  BSYNC B0 ;  /* 0x0000000000007941 */ /* 0x000fea0003800000 */
.L_x_4226:
        /* <DEDUP_REMOVED lines=40> */
.L_x_4229:
[----:B------:R-:W-:Y:S05]  /*2f60*/  BSYNC B0 ;  /* 0x0000000000007941 */ /* 0x000fea0003800000 */
.L_x_4228:
        /* <DEDUP_REMOVED lines=46> */
.L_x_4231:
[----:B------:R-:W-:Y:S05]  /*3250*/  BSYNC B0 ;  /* 0x0000000000007941 */ /* 0x000fea0003800000 */
.L_x_4230:
        /* <DEDUP_REMOVED lines=33> */
.L_x_4233:
[----:B------:R-:W-:Y:S05]  /*3470*/  BSYNC B0 ;  /* 0x0000000000007941 */ /* 0x000fea0003800000 */
.L_x_4232:
        /* <DEDUP_REMOVED lines=33> */
.L_x_4235:
[----:B------:R-:W-:Y:S05]  /*3690*/  BSYNC B0 ;  /* 0x0000000000007941 */ /* 0x000fea0003800000 */
.L_x_4234:
        /* <DEDUP_REMOVED lines=33> */
.L_x_4237:
[----:B------:R-:W-:Y:S05]  /*38b0*/  BSYNC B0 ;  /* 0x0000000000007941 */ /* 0x000fea0003800000 */
.L_x_4236:
        /* <DEDUP_REMOVED lines=33> */
.L_x_4239:
[----:B------:R-:W-:Y:S05]  /*3ad0*/  BSYNC B0 ;  /* 0x0000000000007941 */ /* 0x000fea0003800000 */
.L_x_4238:
        /* <DEDUP_REMOVED lines=33> */
.L_x_4241:
[----:B------:R-:W-:Y:S05]  /*3cf0*/  BSYNC B0 ;  /* 0x0000000000007941 */ /* 0x000fea0003800000 */
.L_x_4240:
        /* <DEDUP_REMOVED lines=22> */
[----:B------:R-:W-:Y:S01]  /*3e60*/  ULDC.64 UR6, c[0x0][0x230] ;  /* 0x00008c0000067ab9 */ /* 0x000fe20000000a00 */
[----:B------:R-:W-:Y:S01]  /*3e70*/  FMUL.FTZ R91, R9, R73 ;  /* 0x00000049095b7220 */ /* 0x000fe20000410000 */
[----:B------:R-:W-:Y:S02]  /*3e80*/  IMAD R113, R35, UR6, RZ ;  /* 0x0000000623717c24 */ /* 0x000fe4000f8e02ff */
[----:B------:R-:W-:Y:S01]  /*3e90*/  FMUL.FTZ R102, R103, R62 ;  /* 0x0000003e67667220 */ /* 0x000fe20000410000 */
[----:B------:R-:W-:-:S04]  /*3ea0*/  IMAD.WIDE.U32 R8, R34, UR6, RZ ;  /* 0x0000000622087c25 */ /* 0x000fc8000f8e00ff */
[----:B------:R-:W-:Y:S01]  /*3eb0*/  FMUL.FTZ R103, R105, R64 ;  /* 0x0000004069677220 */ /* 0x000fe20000410000 */
[----:B------:R-:W-:Y:S01]  /*3ec0*/  FMUL.FTZ R105, R107, R68 ;  /* 0x000000446b697220 */ /* 0x000fe20000410000 */
[----:B------:R-:W1:Y:S01]  /*3ed0*/  LDC R99, c[0x0][0x224] ;  /* 0x00008900ff637b82 */ /* 0x000e620000000800 */
[----:B------:R-:W-:Y:S02]  /*3ee0*/  IMAD R113, R34, UR7, R113 ;  /* 0x0000000722717c24 */ /* 0x000fe4000f8e0271 */
        /* <DEDUP_REMOVED lines=17> */
[----:B------:R-:W-:Y:S01]  /*4000*/  ULDC UR7, c[0x0][0x214] ;  /* 0x0000850000077ab9 */ /* 0x000fe20000000800 */
[----:B------:R-:W-:Y:S01]  /*4010*/  ULDC.64 UR10, c[0x0][0x238] ;  /* 0x00008e00000a7ab9 */ /* 0x000fe20000000a00 */
[----:B------:R-:W-:Y:S01]  /*4020*/  ULDC.64 UR12, c[0x0][0x2d0] ;  /* 0x0000b400000c7ab9 */ /* 0x000fe20000000a00 */
[----:B------:R-:W-:Y:S01]  /*4030*/  ULDC.64 UR14, c[0x0][0x250] ;  /* 0x00009400000e7ab9 */ /* 0x000fe20000000a00 */
[----:B------:R-:W-:-:S05]  /*4040*/  ULDC.64 UR16, c[0x0][0x270] ;  /* 0x00009c0000107ab9 */ /* 0x000fca0000000a00 */
.L_x_4245:
[----:B------:R-:W-:Y:S01]  /*4050*/  SHF.R.S32.HI R128, RZ, 0x1f, R111 ;  /* 0x0000001fff807819 */ /* 0x000fe2000001146f */
[C---:B------:R-:W-:Y:S01]  /*4060*/  IMAD.WIDE.U32 R12, R111.reuse, UR14, R6 ;  /* 0x0000000e6f0c7c25 */ /* 0x040fe2000f8e0006 */
[C---:B------:R-:W-:Y:S02]  /*4070*/  LOP3.LUT R54, R6.reuse, 0x40, RZ, 0xfc, !PT ;  /* 0x0000004006367812 */ /* 0x040fe400078efcff */
[----:B------:R-:W-:Y:S01]  /*4080*/  LOP3.LUT R52, R6, 0x20, RZ, 0xfc, !PT ;  /* 0x0000002006347812 */ /* 0x000fe200078efcff */
[----:B------:R-:W-:Y:S01]  /*4090*/  IMAD R14, R128, UR14, RZ ;  /* 0x0000000e800e7c24 */ /* 0x000fe2000f8e02ff */
[----:B------:R-:W-:Y:S02]  /*40a0*/  LOP3.LUT R56, R6, 0x60, RZ, 0xfc, !PT ;  /* 0x0000006006387812 */ /* 0x000fe400078efcff */
[-C--:B------:R-:W-:Y:S01]  /*40b0*/  ISETP.GE.AND P2, PT, R54, R109.reuse, PT ;  /* 0x0000006d3600720c */ /* 0x080fe20003f46270 */
[----:B------:R-:W-:Y:S01]  /*40c0*/  IMAD R15, R111, UR15, R14 ;  /* 0x0000000f6f0f7c24 */ /* 0x000fe2000f8e020e */
[----:B------:R-:W-:-:S02]  /*40d0*/  ISETP.GE.AND P4, PT, R52, R109, PT ;  /* 0x0000006d3400720c */ /* 0x000fc40003f86270 */
[----:B------:R-:W-:Y:S02]  /*40e0*/  ISETP.GE.AND P3, PT, R56, R109, PT ;  /* 0x0000006d3800720c */ /* 0x000fe40003f66270 */
[C---:B------:R-:W-:Y:S02]  /*40f0*/  LEA R14, P0, R12.reuse, R53, 0x1 ;  /* 0x000000350c0e7211 */ /* 0x040fe400078008ff */
[----:B------:R-:W-:Y:S02]  /*4100*/  IADD3 R13, R13, R15, RZ ;  /* 0x0000000f0d0d7210 */ /* 0x000fe40007ffe0ff */
[----:B------:R-:W-:Y:S02]  /*4110*/  PRMT R114, RZ, 0x7610, R114 ;  /* 0x00007610ff727816 */ /* 0x000fe40000000072 */
[----:B------:R-:W-:Y:S02]  /*4120*/  LEA.HI.X R15, R12, R57, R13, 0x1, P0 ;  /* 0x000000390c0f7211 */ /* 0x000fe400000f0c0d */
[----:B------:R-:W-:-:S02]  /*4130*/  PRMT R115, RZ, 0x7610, R115 ;  /* 0x00007610ff737816 */ /* 0x000fc40000000073 */
[----:B------:R-:W-:Y:S01]  /*4140*/  PRMT R117, RZ, 0x7610, R117 ;  /* 0x00007610ff757816 */ /* 0x000fe20000000075 */
[----:B------:R-:W3:Y:S01]  /*4150*/  @!P2 LDG.E.U16 R114, desc[UR8][R14.64+0x80] ;  /* 0x000080080e72a981 */ /* 0x000ee2000c1e1500 */
[-C--:B------:R-:W-:Y:S02]  /*4160*/  ISETP.GE.AND P0, PT, R41, R109.reuse, PT ;  /* 0x0000006d2900720c */ /* 0x080fe40003f06270 */
[-C--:B------:R-:W-:Y:S01]  /*4170*/  ISETP.GE.AND P6, PT, R42, R109.reuse, PT ;  /* 0x0000006d2a00720c */ /* 0x080fe20003fc6270 */
[----:B------:R-:W4:Y:S01]  /*4180*/  @!P4 LDG.E.U16 R115, desc[UR8][R14.64+0x40] ;  /* 0x000040080e73c981 */ /* 0x000f22000c1e1500 */
[-C--:B------:R-:W-:Y:S02]  /*4190*/  ISETP.GE.AND P5, PT, R43, R109.reuse, PT ;  /* 0x0000006d2b00720c */ /* 0x080fe40003fa6270 */
[-C--:B------:R-:W-:Y:S01]  /*41a0*/  ISETP.GE.AND P2, PT, R45, R109.reuse, PT ;  /* 0x0000006d2d00720c */ /* 0x080fe20003f46270 */
[----:B------:R-:W5:Y:S01]  /*41b0*/  @!P3 LDG.E.U16 R117, desc[UR8][R14.64+0xc0] ;  /* 0x0000c0080e75b981 */ /* 0x000f62000c1e1500 */
[----:B------:R-:W-:-:S02]  /*41c0*/  ISETP.GE.AND P4, PT, R44, R109, PT ;  /* 0x0000006d2c00720c */ /* 0x000fc40003f86270 */
        /* <DEDUP_REMOVED lines=8> */
[----:B------:R-:W2:Y:S01]  /*4250*/  @!P6 LDG.E.U16 R119, desc[UR8][R14.64+0x140] ;  /* 0x000140080e77e981 */ /* 0x000ea2000c1e1500 */
[----:B------:R-:W-:Y:S02]  /*4260*/  PRMT R123, RZ, 0x7610, R123 ;  /* 0x00007610ff7b7816 */ /* 0x000fe4000000007b */
[----:B------:R-:W-:Y:S01]  /*4270*/  LOP3.LUT R110, R6, 0x1a0, RZ, 0xfc, !PT ;  /* 0x000001a0066e7812 */ /* 0x000fe200078efcff */
[----:B------:R-:W2:Y:S01]  /*4280*/  @!P5 LDG.E.U16 R118, desc[UR8][R14.64+0x180] ;  /* 0x000180080e76d981 */ /* 0x000ea2000c1e1500 */
[-C--:B------:R-:W-:Y:S02]  /*4290*/  ISETP.GE.AND P0, PT, R47, R109.reuse, PT ;  /* 0x0000006d2f00720c */ /* 0x080fe40003f06270 */
[-C--:B------:R-:W-:Y:S01]  /*42a0*/  ISETP.GE.AND P6, PT, R48, R109.reuse, PT ;  /* 0x0000006d3000720c */ /* 0x080fe20003fc6270 */
[----:B------:R-:W3:Y:S01]  /*42b0*/  @!P1 LDG.E.U16 R112, desc[UR8][R14.64] ;  /* 0x000000080e709981 */ /* 0x000ee2000c1e1500 */
        /* <DEDUP_REMOVED lines=28> */
[----:B------:R-:W-:Y:S01]  /*4480*/  IMAD R128, R128, UR16, RZ ;  /* 0x0000001080807c24 */ /* 0x000fe2000f8e02ff */
[----:B------:R-:W-:Y:S01]  /*4490*/  UIMAD UR5, UR4, -0x200, UR18 ;  /* 0xfffffe00040578a4 */ /* 0x000fe2000f8e0212 */
        /* <DEDUP_REMOVED lines=8> */
[----:B----4-:R0:W-:Y:S04]  /*4520*/  STS.U16 [R32+0x40], R115 ;  /* 0x0000407320007388 */ /* 0x0101e80000000400 */
[----:B------:R-:W-:Y:S01]  /*4530*/  STS.U16 [R31+0x80], R114 ;  /* 0x000080721f007388 */ /* 0x000fe20000000400 */
[----:B0-----:R-:W-:-:S03]  /*4540*/  MOV R115, UR5 ;  /* 0x0000000500737c02 */ /* 0x001fc60008000f00 */
[----:B-----5:R-:W-:Y:S01]  /*4550*/  STS.U16 [R30+0xc0], R117 ;  /* 0x0000c0751e007388 */ /* 0x020fe20000000400 */
[----:B------:R-:W-:-:S03]  /*4560*/  ISETP.GE.AND P0, PT, R6, R115, PT ;  /* 0x000000730600720c */ /* 0x000fc60003f06270 */
[----:B--2---:R-:W-:Y:S04]  /*4570*/  STS.U16 [R29+0x100], R116 ;  /* 0x000100741d007388 */ /* 0x004fe80000000400 */
        /* <DEDUP_REMOVED lines=19> */
[----:B------:R-:W1:Y:S01]  /*46b0*/  S2R R112, SR_TID.X ;  /* 0x0000000000707919 */ /* 0x000e620000002100 */
[-C--:B------:R-:W-:Y:S02]  /*46c0*/  ISETP.GE.AND P0, PT, R56, R115.reuse, PT ;  /* 0x000000733800720c */ /* 0x080fe40003f06270 */
[----:B---3--:R-:W-:Y:S01]  /*46d0*/  PRMT R25, RZ, 0x7610, R25 ;  /* 0x00007610ff197816 */ /* 0x008fe20000000019 */
[----:B------:R-:W2:Y:S04]  /*46e0*/  LDS.U16 R29, [R0+0x2] ;  /* 0x00000200001d7984 */ /* 0x000ea80000000400 */
        /* <DEDUP_REMOVED lines=39> */
[----:B------:R-:W-:Y:S01]  /*4960*/  FMUL.FTZ R32, R13, R58 ;  /* 0x0000003a0d207220 */ /* 0x000fe20000410000 */
[----:B-1----:R-:W-:-:S03]  /*4970*/  SHF.L.U32 R12, R112, 0x4, RZ ;  /* 0x00000004700c7819 */ /* 0x002fc600000006ff */
[----:B------:R1:W0:Y:S01]  /*4980*/  MUFU.EX2 R163, R32 ;  /* 0x0000002000a37308 */ /* 0x0002220000000800 */
[----:B--2---:R-:W-:Y:S01]  /*4990*/  HADD2.F32 R15, -RZ, R30.H0_H0 ;  /* 0x2000001eff0f7230 */ /* 0x004fe20000004100 */
[C---:B------:R-:W-:Y:S01]  /*49a0*/  IADD3 R30, R12.reuse, 0x5, RZ ;  /* 0x000000050c1e7810 */ /* 0x040fe20007ffe0ff */
[C---:B------:R-:W-:Y:S01]  /*49b0*/  VIADD R116, R12.reuse, 0x1 ;  /* 0x000000010c747836 */ /* 0x040fe20000000000 */
[----:B------:R-:W2:Y:S01]  /*49c0*/  LDS.U16 R14, [R0+0x6] ;  /* 0x00000600000e7984 */ /* 0x000ea20000000400 */
[----:B------:R-:W-:Y:S01]  /*49d0*/  ISETP.GE.U32.AND P2, PT, R12, R115, PT ;  /* 0x000000730c00720c */ /* 0x000fe20003f46070 */
[----:B------:R-:W-:Y:S01]  /*49e0*/  FMUL.FTZ R150, R98, R15 ;  /* 0x0000000f62967220 */ /* 0x000fe20000410000 */
[-C--:B------:R-:W-:Y:S01]  /*49f0*/  ISETP.GE.U32.AND P0, PT, R30, R115.reuse, PT ;  /* 0x000000731e00720c */ /* 0x080fe20003f06070 */
[C---:B------:R-:W-:Y:S01]  /*4a00*/  FMUL.FTZ R33, R13.reuse, R60 ;  /* 0x0000003c0d217220 */ /* 0x040fe20000410000 */
[----:B------:R-:W-:Y:S01]  /*4a10*/  ISETP.GE.U32.AND P3, PT, R116, R115, PT ;  /* 0x000000737400720c */ /* 0x000fe20003f66070 */
[----:B------:R-:W-:Y:S01]  /*4a20*/  FMUL.FTZ R116, R13, R62 ;  /* 0x0000003e0d747220 */ /* 0x000fe20000410000 */
[----:B------:R-:W-:Y:S01]  /*4a30*/  IADD3 R30, R12, 0x6, RZ ;  /* 0x000000060c1e7810 */ /* 0x000fe20007ffe0ff */
[----:B-1----:R-:W-:Y:S01]  /*4a40*/  LDS.U16 R32, [R0+0x8] ;  /* 0x0000080000207984 */ /* 0x002fe20000000400 */
[----:B------:R-:W-:Y:S01]  /*4a50*/  FSEL R150, R150, RZ, !P2 ;  /* 0x000000ff96967208 */ /* 0x000fe20005000000 */
[----:B------:R1:W-:Y:S02]  /*4a60*/  MUFU.EX2 R152, R116 ;  /* 0x0000007400987308 */ /* 0x0003e40000000800 */
[----:B------:R-:W-:Y:S01]  /*4a70*/  LDS.U16 R15, [R0+0xa] ;  /* 0x00000a00000f7984 */ /* 0x000fe20000000400 */
[----:B0-----:R-:W-:-:S02]  /*4a80*/  FSEL R163, R163, 1, !P2 ;  /* 0x3f800000a3a37808 */ /* 0x001fc40005000000 */
[----:B------:R-:W-:Y:S02]  /*4a90*/  ISETP.GE.U32.AND P2, PT, R30, R115, PT ;  /* 0x000000731e00720c */ /* 0x000fe40003f46070 */
[----:B------:R-:W0:Y:S01]  /*4aa0*/  LDS.U16 R30, [R0+0xc] ;  /* 0x00000c00001e7984 */ /* 0x000e220000000400 */
[----:B-1----:R-:W-:-:S03]  /*4ab0*/  HADD2.F32 R116, -RZ, R29.H0_H0 ;  /* 0x2000001dff747230 */ /* 0x002fc60000004100 */
[----:B------:R-:W1:Y:S02]  /*4ac0*/  LDS.U16 R29, [R0+0xe] ;  /* 0x00000e00001d7984 */ /* 0x000e640000000400 */
[----:B------:R-:W-:Y:S01]  /*4ad0*/  FMUL.FTZ R161, R101, R116 ;  /* 0x0000007465a17220 */ /* 0x000fe20000410000 */
[----:B------:R-:W-:Y:S02]  /*4ae0*/  HADD2.F32 R116, -RZ, R31.H0_H0 ;  /* 0x2000001fff747230 */ /* 0x000fe40000004100 */
[----:B------:R-:W1:Y:S01]  /*4af0*/  LDS.U16 R31, [R0+0x10] ;  /* 0x00001000001f7984 */ /* 0x000e620000000400 */
[----:B------:R-:W2:Y:S01]  /*4b00*/  MUFU.EX2 R33, R33 ;  /* 0x0000002100217308 */ /* 0x000ea20000000800 */
[----:B------:R-:W-:Y:S01]  /*4b10*/  FMUL.FTZ R118, R13, R61 ;  /* 0x0000003d0d767220 */ /* 0x000fe20000410000 */
[C---:B------:R-:W-:Y:S01]  /*4b20*/  IADD3 R120, R12.reuse, 0x2, RZ ;  /* 0x000000020c787810 */ /* 0x040fe20007ffe0ff */
[----:B------:R-:W-:Y:S02]  /*4b30*/  VIADD R122, R12, 0x4 ;  /* 0x000000040c7a7836 */ /* 0x000fe40000000000 */
[----:B------:R-:W-:Y:S01]  /*4b40*/  FMUL.FTZ R116, R97, R116 ;  /* 0x0000007461747220 */ /* 0x000fe20000410000 */
[----:B------:R-:W-:-:S02]  /*4b50*/  ISETP.GE.U32.AND P4, PT, R120, R115, PT ;  /* 0x000000737800720c */ /* 0x000fc40003f86070 */
[----:B------:R-:W1:Y:S01]  /*4b60*/  MUFU.EX2 R118, R118 ;  /* 0x0000007600767308 */ /* 0x000e620000000800 */
[----:B------:R-:W-:Y:S02]  /*4b70*/  IADD3 R120, R12, 0x3, RZ ;  /* 0x000000030c787810 */ /* 0x000fe40007ffe0ff */
[----:B--2---:R-:W-:Y:S01]  /*4b80*/  FSEL R162, R33, 1, !P3 ;  /* 0x3f80000021a27808 */ /* 0x004fe20005800000 */
[----:B------:R-:W-:Y:S02]  /*4b90*/  HADD2.F32 R33, -RZ, R14.H0_H0 ;  /* 0x2000000eff217230 */ /* 0x000fe40000004100 */
[C---:B------:R-:W-:Y:S01]  /*4ba0*/  FMUL.FTZ R14, R13.reuse, R66 ;  /* 0x000000420d0e7220 */ /* 0x040fe20000410000 */
[----:B------:R-:W-:-:S03]  /*4bb0*/  FMUL.FTZ R121, R13, R64 ;  /* 0x000000400d797220 */ /* 0x000fc60000410000 */
[----:B------:R2:W1:Y:S01]  /*4bc0*/  MUFU.EX2 R149, R14 ;  /* 0x0000000e00957308 */ /* 0x0004620000000800 */
[----:B------:R-:W-:Y:S01]  /*4bd0*/  ISETP.GE.U32.AND P5, PT, R120, R115, PT ;  /* 0x000000737800720c */ /* 0x000fe20003fa6070 */
[C---:B------:R-:W-:Y:S01]  /*4be0*/  FMUL.FTZ R120, R13.reuse, R63 ;  /* 0x0000003f0d787220 */ /* 0x040fe20000410000 */
[----:B------:R-:W-:Y:S01]  /*4bf0*/  ISETP.GE.U32.AND P6, PT, R122, R115, PT ;  /* 0x000000737a00720c */ /* 0x000fe20003fc6070 */
[C---:B------:R-:W-:Y:S01]  /*4c00*/  FMUL.FTZ R122, R13.reuse, R65 ;  /* 0x000000410d7a7220 */ /* 0x040fe20000410000 */
[----:B0-----:R-:W-:Y:S01]  /*4c10*/  HADD2.F32 R30, -RZ, R30.H0_H0 ;  /* 0x2000001eff1e7230 */ /* 0x001fe20000004100 */
[----:B------:R-:W-:Y:S01]  /*4c20*/  FSEL R159, R116, RZ, !P4 ;  /* 0x000000ff749f7208 */ /* 0x000fe20006000000 */
[----:B------:R-:W-:Y:S01]  /*4c30*/  FMUL.FTZ R116, R13, R67 ;  /* 0x000000430d747220 */ /* 0x000fe20000410000 */
[----:B--2---:R-:W0:Y:S01]  /*4c40*/  LDS.U16 R14, [R0+0x12] ;  /* 0x00001200000e7984 */ /* 0x004e220000000400 */
[----:B-1----:R-:W-:Y:S02]  /*4c50*/  HADD2.F32 R29, -RZ, R29.H0_H0 ;  /* 0x2000001dff1d7230 */ /* 0x002fe40000004100 */
[----:B------:R-:W-:Y:S01]  /*4c60*/  FMUL.FTZ R30, R95, R30 ;  /* 0x0000001e5f1e7220 */ /* 0x000fe20000410000 */
[----:B------:R-:W-:Y:S01]  /*4c70*/  VIADD R124, R12, 0x7 ;  /* 0x000000070c7c7836 */ /* 0x000fe20000000000 */
[----:B------:R-:W1:Y:S01]  /*4c80*/  MUFU.EX2 R121, R121 ;  /* 0x0000007900797308 */ /* 0x000e620000000800 */
[----:B------:R-:W-:Y:S01]  /*4c90*/  FMUL.FTZ R151, R102, R33 ;  /* 0x0000002166977220 */ /* 0x000fe20000410000 */
[----:B------:R-:W-:Y:S01]  /*4ca0*/  HADD2.F32 R31, -RZ, R31.H0_H0 ;  /* 0x2000001fff1f7230 */ /* 0x000fe20000004100 */
[----:B------:R-:W-:Y:S01]  /*4cb0*/  FSEL R161, R161, RZ, !P3 ;  /* 0x000000ffa1a17208 */ /* 0x000fe20005800000 */
[----:B------:R-:W-:Y:S01]  /*4cc0*/  HADD2.F32 R33, -RZ, R32.H0_H0 ;  /* 0x20000020ff217230 */ /* 0x000fe20000004100 */
[----:B------:R-:W-:-:S03]  /*4cd0*/  FSEL R157, R30, RZ, !P2 ;  /* 0x000000ff1e9d7208 */ /* 0x000fc60005000000 */
[----:B------:R-:W2:Y:S01]  /*4ce0*/  MUFU.EX2 R120, R120 ;  /* 0x0000007800787308 */ /* 0x000ea20000000800 */
[----:B------:R-:W-:Y:S01]  /*4cf0*/  FMUL.FTZ R29, R104, R29 ;  /* 0x0000001d681d7220 */ /* 0x000fe20000410000 */
[----:B------:R-:W-:Y:S01]  /*4d00*/  ISETP.GE.U32.AND P3, PT, R124, R115, PT ;  /* 0x000000737c00720c */ /* 0x000fe20003f66070 */
[----:B------:R-:W-:Y:S02]  /*4d10*/  HADD2.F32 R32, -RZ, R15.H0_H0 ;  /* 0x2000000fff207230 */ /* 0x000fe40000004100 */
[----:B------:R-:W-:Y:S01]  /*4d20*/  FMUL.FTZ R145, R94, R31 ;  /* 0x0000001f5e917220 */ /* 0x000fe20000410000 */
[----:B------:R-:W-:Y:S01]  /*4d30*/  VIADD R30, R12, 0xd ;  /* 0x0000000d0c1e7836 */ /* 0x000fe20000000000 */
[----:B------:R-:W0:Y:S01]  /*4d40*/  LDS.U16 R31, [R0+0x14] ;  /* 0x00001400001f7984 */ /* 0x000e220000000400 */
[----:B------:R-:W2:Y:S01]  /*4d50*/  MUFU.EX2 R122, R122 ;  /* 0x0000007a007a7308 */ /* 0x000ea20000000800 */
[----:B------:R-:W-:Y:S01]  /*4d60*/  FSEL R160, R118, 1, !P4 ;  /* 0x3f80000076a07808 */ /* 0x000fe20006000000 */
[----:B------:R-:W-:Y:S01]  /*4d70*/  FMUL.FTZ R15, R163, R162 ;  /* 0x000000a2a30f7220 */ /* 0x000fe20000410000 */
[----:B------:R-:W-:-:S05]  /*4d80*/  FSEL R146, R29, RZ, !P3 ;  /* 0x000000ff1d927208 */ /* 0x000fca0005800000 */
[----:B------:R-:W2:Y:S01]  /*4d90*/  MUFU.EX2 R116, R116 ;  /* 0x0000007400747308 */ /* 0x000ea20000000800 */
[----:B------:R-:W-:Y:S01]  /*4da0*/  FSEL R149, R149, 1, !P3 ;  /* 0x3f80000095957808 */ /* 0x000fe20005800000 */
[----:B------:R-:W-:Y:S01]  /*4db0*/  FMUL.FTZ R32, R103, R32 ;  /* 0x0000002067207220 */ /* 0x000fe20000410000 */
[----:B------:R-:W-:Y:S02]  /*4dc0*/  IADD3 R118, R12, 0x9, RZ ;  /* 0x000000090c767810 */ /* 0x000fe40007ffe0ff */
[----:B------:R-:W-:Y:S02]  /*4dd0*/  ISETP.GE.U32.AND P3, PT, R30, R115, PT ;  /* 0x000000731e00720c */ /* 0x000fe40003f66070 */
[----:B------:R-:W0:Y:S01]  /*4de0*/  LDS.U16 R30, [R0+0x16] ;  /* 0x00001600001e7984 */ /* 0x000e220000000400 */
[----:B------:R-:W-:Y:S01]  /*4df0*/  IADD3 R124, R12, 0x8, RZ ;  /* 0x000000080c7c7810 */ /* 0x000fe20007ffe0ff */
[----:B------:R-:W-:Y:S01]  /*4e00*/  FMUL.FTZ R29, R160, R15 ;  /* 0x0000000fa01d7220 */ /* 0x000fe20000410000 */
[----:B------:R-:W-:Y:S01]  /*4e10*/  FSEL R151, R151, RZ, !P5 ;  /* 0x000000ff97977208 */ /* 0x000fe20006800000 */
[----:B------:R-:W-:Y:S01]  /*4e20*/  FMUL.FTZ R33, R96, R33 ;  /* 0x0000002160217220 */ /* 0x000fe20000410000 */
[----:B------:R-:W-:Y:S01]  /*4e30*/  FSEL R152, R152, 1, !P5 ;  /* 0x3f80000098987808 */ /* 0x000fe20006800000 */
[----:B------:R-:W0:Y:S01]  /*4e40*/  LDS.U16 R15, [R0+0x18] ;  /* 0x00001800000f7984 */ /* 0x000e220000000400 */
[----:B------:R-:W-:Y:S01]  /*4e50*/  ISETP.GE.U32.AND P5, PT, R118, R115, PT ;  /* 0x000000737600720c */ /* 0x000fe20003fa6070 */
[----:B------:R-:W-:Y:S01]  /*4e60*/  VIADD R118, R12, 0xa ;  /* 0x0000000a0c767836 */ /* 0x000fe20000000000 */
[----:B------:R-:W-:-:S02]  /*4e70*/  FSEL R155, R32, RZ, !P0 ;  /* 0x000000ff209b7208 */ /* 0x000fc40004000000 */
[----:B------:R-:W-:Y:S02]  /*4e80*/  IADD3 R32, R12, 0xc, RZ ;  /* 0x0000000c0c207810 */ /* 0x000fe40007ffe0ff */
[----:B------:R-:W-:Y:S02]  /*4e90*/  ISETP.GE.U32.AND P4, PT, R124, R115, PT ;  /* 0x000000737c00720c */ /* 0x000fe40003f86070 */
[----:B-1----:R-:W-:Y:S01]  /*4ea0*/  FSEL R156, R121, 1, !P0 ;  /* 0x3f800000799c7808 */ /* 0x002fe20004000000 */
[----:B------:R-:W-:Y:S01]  /*4eb0*/  FMUL.FTZ R121, R152, R29 ;  /* 0x0000001d98797220 */ /* 0x000fe20000410000 */
[----:B------:R-:W-:Y:S01]  /*4ec0*/  FSEL R153, R33, RZ, !P6 ;  /* 0x000000ff21997208 */ /* 0x000fe20007000000 */
[----:B------:R-:W1:Y:S01]  /*4ed0*/  LDS.U16 R29, [R0+0x1a] ;  /* 0x00001a00001d7984 */ /* 0x000e620000000400 */
[----:B--2---:R-:W-:Y:S02]  /*4ee0*/  FSEL R154, R120, 1, !P6 ;  /* 0x3f800000789a7808 */ /* 0x004fe40007000000 */
[----:B------:R-:W-:-:S02]  /*4ef0*/  FSEL R158, R122, 1, !P2 ;  /* 0x3f8000007a9e7808 */ /* 0x000fc40005000000 */
[-C--:B------:R-:W-:Y:S02]  /*4f00*/  ISETP.GE.U32.AND P6, PT, R118, R115.reuse, PT ;  /* 0x000000737600720c */ /* 0x080fe40003fc6070 */
[----:B------:R-:W-:Y:S02]  /*4f10*/  ISETP.GE.U32.AND P2, PT, R32, R115, PT ;  /* 0x000000732000720c */ /* 0x000fe40003f46070 */
[C---:B------:R-:W-:Y:S02]  /*4f20*/  IADD3 R118, R12.reuse, 0xb, RZ ;  /* 0x0000000b0c767810 */ /* 0x040fe40007ffe0ff */
[----:B------:R-:W-:Y:S02]  /*4f30*/  IADD3 R32, R12, 0xe, RZ ;  /* 0x0000000e0c207810 */ /* 0x000fe40007ffe0ff */
[----:B------:R-:W-:Y:S02]  /*4f40*/  FSEL R144, R116, 1, !P4 ;  /* 0x3f80000074907808 */ /* 0x000fe40006000000 */
[----:B------:R-:W-:-:S02]  /*4f50*/  IADD3 R116, R12, 0xf, RZ ;  /* 0x0000000f0c747810 */ /* 0x000fc40007ffe0ff */
[----:B------:R-:W2:Y:S01]  /*4f60*/  LDS.U16 R12, [R0+0x1c] ;  /* 0x00001c00000c7984 */ /* 0x000ea20000000400 */
[----:B------:R-:W-:Y:S01]  /*4f70*/  FSEL R145, R145, RZ, !P4 ;  /* 0x000000ff91917208 */ /* 0x000fe20006000000 */
[C---:B------:R-:W-:Y:S01]  /*4f80*/  FMUL.FTZ R142, R13.reuse, R68 ;  /* 0x000000440d8e7220 */ /* 0x040fe20000410000 */
[----:B------:R-:W-:Y:S01]  /*4f90*/  ISETP.GE.U32.AND P0, PT, R118, R115, PT ;  /* 0x000000737600720c */ /* 0x000fe20003f06070 */
[C---:B------:R-:W-:Y:S01]  /*4fa0*/  FMUL.FTZ R141, R13.reuse, R69 ;  /* 0x000000450d8d7220 */ /* 0x040fe20000410000 */
[----:B------:R-:W-:Y:S01]  /*4fb0*/  ISETP.GE.U32.AND P4, PT, R32, R115, PT ;  /* 0x000000732000720c */ /* 0x000fe20003f86070 */
[C---:B------:R-:W-:Y:S01]  /*4fc0*/  FMUL.FTZ R140, R13.reuse, R70 ;  /* 0x000000460d8c7220 */ /* 0x040fe20000410000 */
[C---:B------:R-:W-:Y:S01]  /*4fd0*/  FMUL.FTZ R139, R13.reuse, R71 ;  /* 0x000000470d8b7220 */ /* 0x040fe20000410000 */
[C---:B------:R-:W-:Y:S01]  /*4fe0*/  FMUL.FTZ R32, R13.reuse, R72 ;  /* 0x000000480d207220 */ /* 0x040fe20000410000 */
[C---:B------:R-:W-:Y:S01]  /*4ff0*/  FMUL.FTZ R33, R13.reuse, R73 ;  /* 0x000000490d217220 */ /* 0x040fe20000410000 */
[----:B------:R-:W-:Y:S01]  /*5000*/  FMUL.FTZ R131, R13, R74 ;  /* 0x0000004a0d837220 */ /* 0x000fe20000410000 */
[----:B------:R-:W-:Y:S01]  /*5010*/  FFMA.FTZ R118, R150, R162, R161 ;  /* 0x000000a296767223 */ /* 0x000fe200000100a1 */
[----:B------:R1:W2:Y:S03]  /*5020*/  LDS.U16 R13, [R0+0x1e] ;  /* 0x00001e00000d7984 */ /* 0x0002a60000000400 */
[----:B------:R-:W-:Y:S01]  /*5030*/  FFMA.FTZ R118, R160, R118, R159 ;  /* 0x00000076a0767223 */ /* 0x000fe2000001009f */
[----:B------:R-:W1:Y:S03]  /*5040*/  MUFU.EX2 R142, R142 ;  /* 0x0000008e008e7308 */ /* 0x000e660000000800 */
[----:B------:R-:W-:Y:S01]  /*5050*/  FFMA.FTZ R118, R152, R118, R151 ;  /* 0x0000007698767223 */ /* 0x000fe20000010097 */
[----:B0-----:R-:W-:-:S03]  /*5060*/  HADD2.F32 R14, -RZ, R14.H0_H0 ;  /* 0x2000000eff0e7230 */ /* 0x001fc60000004100 */
[C---:B------:R-:W-:Y:S01]  /*5070*/  FFMA.FTZ R118, R154.reuse, R118, R153 ;  /* 0x000000769a767223 */ /* 0x040fe20000010099 */
[----:B------:R-:W0:Y:S01]  /*5080*/  MUFU.EX2 R141, R141 ;  /* 0x0000008d008d7308 */ /* 0x000e220000000800 */
[----:B------:R-:W-:Y:S01]  /*5090*/  FMUL.FTZ R121, R154, R121 ;  /* 0x000000799a797220 */ /* 0x000fe20000410000 */
[----:B------:R-:W-:Y:S01]  /*50a0*/  FMUL.FTZ R14, R105, R14 ;  /* 0x0000000e690e7220 */ /* 0x000fe20000410000 */
[C---:B------:R-:W-:Y:S02]  /*50b0*/  FFMA.FTZ R118, R156.reuse, R118, R155 ;  /* 0x000000769c767223 */ /* 0x040fe4000001009b */
[----:B------:R-:W-:-:S03]  /*50c0*/  FMUL.FTZ R121, R156, R121 ;  /* 0x000000799c797220 */ /* 0x000fc60000410000 */
[----:B------:R-:W2:Y:S01]  /*50d0*/  MUFU.EX2 R140, R140 ;  /* 0x0000008c008c7308 */ /* 0x000ea20000000800 */
[----:B------:R-:W-:Y:S01]  /*50e0*/  FFMA.FTZ R118, R158, R118, R157 ;  /* 0x000000769e767223 */ /* 0x000fe2000001009d */
[----:B-1----:R-:W-:Y:S01]  /*50f0*/  HADD2.F32 R0, -RZ, R31.H0_H0 ;  /* 0x2000001fff007230 */ /* 0x002fe20000004100 */
[----:B------:R-:W-:Y:S01]  /*5100*/  FSEL R143, R14, RZ, !P5 ;  /* 0x000000ff0e8f7208 */ /* 0x000fe20006800000 */
[----:B------:R-:W-:Y:S01]  /*5110*/  FMUL.FTZ R14, R158, R121 ;  /* 0x000000799e0e7220 */ /* 0x000fe20000410000 */
[----:B------:R-:W-:-:S03]  /*5120*/  FFMA.FTZ R118, R149, R118, R146 ;  /* 0x0000007695767223 */ /* 0x000fc60000010092 */
[----:B------:R-:W1:Y:S01]  /*5130*/  MUFU.EX2 R33, R33 ;  /* 0x0000002100217308 */ /* 0x000e620000000800 */
[----:B------:R-:W-:Y:S02]  /*5140*/  HADD2.F32 R31, -RZ, R30.H0_H0 ;  /* 0x2000001eff1f7230 */ /* 0x000fe40000004100 */
[----:B------:R-:W-:Y:S01]  /*5150*/  FMUL.FTZ R0, R93, R0 ;  /* 0x000000005d007220 */ /* 0x000fe20000410000 */
[----:B------:R-:W-:-:S04]  /*5160*/  FSEL R142, R142, 1, !P5 ;  /* 0x3f8000008e8e7808 */ /* 0x000fc80006800000 */
[----:B------:R-:W1:Y:S01]  /*5170*/  MUFU.EX2 R139, R139 ;  /* 0x0000008b008b7308 */ /* 0x000e620000000800 */
[----:B------:R-:W-:Y:S01]  /*5180*/  FMUL.FTZ R121, R149, R14 ;  /* 0x0000000e95797220 */ /* 0x000fe20000410000 */
[----:B------:R-:W-:Y:S01]  /*5190*/  FFMA.FTZ R118, R144, R118, R145 ;  /* 0x0000007690767223 */ /* 0x000fe20000010091 */
[----:B------:R-:W-:Y:S02]  /*51a0*/  HADD2.F32 R15, -RZ, R15.H0_H0 ;  /* 0x2000000fff0f7230 */ /* 0x000fe40000004100 */
[----:B------:R-:W-:-:S03]  /*51b0*/  FMUL.FTZ R31, R106, R31 ;  /* 0x0000001f6a1f7220 */ /* 0x000fc60000410000 */
[----:B------:R-:W1:Y:S01]  /*51c0*/  MUFU.EX2 R32, R32 ;  /* 0x0000002000207308 */ /* 0x000e620000000800 */
[----:B0-----:R-:W-:Y:S01]  /*51d0*/  FSEL R141, R141, 1, !P6 ;  /* 0x3f8000008d8d7808 */ /* 0x001fe20007000000 */
[----:B------:R-:W-:Y:S01]  /*51e0*/  FMUL.FTZ R121, R144, R121 ;  /* 0x0000007990797220 */ /* 0x000fe20000410000 */
[----:B------:R-:W-:Y:S01]  /*51f0*/  FSEL R136, R0, RZ, !P6 ;  /* 0x000000ff00887208 */ /* 0x000fe20007000000 */
[----:B------:R-:W-:Y:S01]  /*5200*/  FFMA.FTZ R118, R142, R118, R143 ;  /* 0x000000768e767223 */ /* 0x000fe2000001008f */
[----:B------:R-:W-:Y:S02]  /*5210*/  HADD2.F32 R0, -RZ, R29.H0_H0 ;  /* 0x2000001dff007230 */ /* 0x000fe40000004100 */
[----:B------:R-:W-:Y:S01]  /*5220*/  FMUL.FTZ R15, R92, R15 ;  /* 0x0000000f5c0f7220 */ /* 0x000fe20000410000 */
[----:B--2---:R-:W-:Y:S01]  /*5230*/  FSEL R140, R140, 1, !P0 ;  /* 0x3f8000008c8c7808 */ /* 0x004fe20004000000 */
[----:B------:R-:W0:Y:S01]  /*5240*/  MUFU.EX2 R131, R131 ;  /* 0x0000008300837308 */ /* 0x000e220000000800 */
[----:B------:R-:W-:Y:S01]  /*5250*/  FMUL.FTZ R14, R142, R121 ;  /* 0x000000798e0e7220 */ /* 0x000fe20000410000 */
[----:B------:R-:W-:Y:S01]  /*5260*/  FSEL R135, R31, RZ, !P0 ;  /* 0x000000ff1f877208 */ /* 0x000fe20004000000 */
[----:B------:R-:W-:Y:S01]  /*5270*/  FFMA.FTZ R118, R141, R118, R136 ;  /* 0x000000768d767223 */ /* 0x000fe20000010088 */
[----:B------:R-:W-:Y:S01]  /*5280*/  HADD2.F32 R12, -RZ, R12.H0_H0 ;  /* 0x2000000cff0c7230 */ /* 0x000fe20000004100 */
[----:B-1----:R-:W-:Y:S01]  /*5290*/  FSEL R137, R33, 1, !P4 ;  /* 0x3f80000021897808 */ /* 0x002fe20006000000 */
[----:B------:R-:W-:Y:S01]  /*52a0*/  FMUL.FTZ R0, R107, R0 ;  /* 0x000000006b007220 */ /* 0x000fe20000410000 */
[----:B------:R-:W-:Y:S01]  /*52b0*/  FSEL R139, R139, 1, !P2 ;  /* 0x3f8000008b8b7808 */ /* 0x000fe20005000000 */
[----:B------:R-:W-:Y:S01]  /*52c0*/  FMUL.FTZ R33, R141, R14 ;  /* 0x0000000e8d217220 */ /* 0x000fe20000410000 */
[----:B------:R-:W-:Y:S01]  /*52d0*/  FSEL R134, R15, RZ, !P2 ;  /* 0x000000ff0f867208 */ /* 0x000fe20005000000 */
[----:B------:R-:W-:Y:S01]  /*52e0*/  FFMA.FTZ R118, R140, R118, R135 ;  /* 0x000000768c767223 */ /* 0x000fe20000010087 */
[----:B------:R-:W-:-:S02]  /*52f0*/  HADD2.F32 R13, -RZ, R13.H0_H0 ;  /* 0x2000000dff0d7230 */ /* 0x000fc40000004100 */
[----:B------:R-:W-:Y:S01]  /*5300*/  FMUL.FTZ R12, R91, R12 ;  /* 0x0000000c5b0c7220 */ /* 0x000fe20000410000 */
[----:B------:R-:W-:Y:S01]  /*5310*/  FSEL R138, R32, 1, !P3 ;  /* 0x3f800000208a7808 */ /* 0x000fe20005800000 */
[----:B------:R-:W-:Y:S01]  /*5320*/  FMUL.FTZ R14, R140, R33 ;  /* 0x000000218c0e7220 */ /* 0x000fe20000410000 */
[----:B------:R-:W-:Y:S01]  /*5330*/  FSEL R133, R0, RZ, !P3 ;  /* 0x000000ff00857208 */ /* 0x000fe20005800000 */
[C---:B------:R-:W-:Y:S01]  /*5340*/  FFMA.FTZ R118, R139.reuse, R118, R134 ;  /* 0x000000768b767223 */ /* 0x040fe20000010086 */
[----:B------:R-:W-:Y:S01]  /*5350*/  FMUL.FTZ R13, R108, R13 ;  /* 0x0000000d6c0d7220 */ /* 0x000fe20000410000 */
[----:B------:R-:W-:Y:S01]  /*5360*/  ISETP.GE.U32.AND P5, PT, R116, R115, PT ;  /* 0x000000737400720c */ /* 0x000fe20003fa6070 */
[----:B------:R-:W-:Y:S01]  /*5370*/  FMUL.FTZ R15, R139, R14 ;  /* 0x0000000e8b0f7220 */ /* 0x000fe20000410000 */
[----:B------:R-:W-:Y:S01]  /*5380*/  FSEL R132, R12, RZ, !P4 ;  /* 0x000000ff0c847208 */ /* 0x000fe20006000000 */
[C---:B------:R-:W-:Y:S01]  /*5390*/  FFMA.FTZ R118, R138.reuse, R118, R133 ;  /* 0x000000768a767223 */ /* 0x040fe20000010085 */
[----:B0-----:R-:W-:Y:S01]  /*53a0*/  FSEL R131, R131, 1, !P5 ;  /* 0x3f80000083837808 */ /* 0x001fe20006800000 */
[----:B------:R-:W-:Y:S01]  /*53b0*/  FMUL.FTZ R0, R138, R15 ;  /* 0x0000000f8a007220 */ /* 0x000fe20000410000 */
[----:B------:R-:W-:Y:S01]  /*53c0*/  FSEL R130, R13, RZ, !P5 ;  /* 0x000000ff0d827208 */ /* 0x000fe20006800000 */
[----:B------:R-:W-:-:S02]  /*53d0*/  FFMA.FTZ R118, R137, R118, R132 ;  /* 0x0000007689767223 */ /* 0x000fc40000010084 */
[----:B------:R-:W-:Y:S02]  /*53e0*/  FMUL.FTZ R0, R137, R0 ;  /* 0x0000000089007220 */ /* 0x000fe40000410000 */
[C---:B------:R-:W-:Y:S02]  /*53f0*/  FFMA.FTZ R13, R131.reuse, R118, R130 ;  /* 0x00000076830d7223 */ /* 0x040fe40000010082 */
[----:B------:R-:W-:-:S03]  /*5400*/  FMUL.FTZ R12, R131, R0 ;  /* 0x00000000830c7220 */ /* 0x000fc60000410000 */
[----:B------:R-:W0:Y:S04]  /*5410*/  SHFL.UP PT, R0, R13, 0x1, RZ ;  /* 0x042000000d007989 */ /* 0x000e2800000e00ff */
[----:B------:R-:W1:Y:S01]  /*5420*/  SHFL.UP PT, R15, R12, 0x1, RZ ;  /* 0x042000000c0f7989 */ /* 0x000e6200000e00ff */
[C---:B------:R-:W-:Y:S01]  /*5430*/  ISETP.GE.AND P0, PT, R40.reuse, 0x1, PT ;  /* 0x000000012800780c */ /* 0x040fe20003f06270 */
[----:B------:R-:W2:Y:S01]  /*5440*/  S2UR UR6, SR_CgaCtaId ;  /* 0x00000000000679c3 */ /* 0x000ea20000008800 */
[----:B------:R-:W-:Y:S01]  /*5450*/  VIADD R31, R40, 0x20 ;  /* 0x00000020281f7836 */ /* 0x000fe20000000000 */
[----:B------:R-:W-:-:S10]  /*5460*/  UMOV UR5, 0x400 ;  /* 0x0000040000057882 */ /* 0x000fd40000000000 */
[C---:B0-----:R-:W-:Y:S01]  /*5470*/  @P0 FFMA.FTZ R13, R12.reuse, R0, R13 ;  /* 0x000000000c0d0223 */ /* 0x041fe2000001000d */
[----:B-1----:R-:W-:-:S04]  /*5480*/  @P0 FMUL.FTZ R12, R12, R15 ;  /* 0x0000000f0c0c0220 */ /* 0x002fc80000410000 */
[----:B------:R-:W0:Y:S04]  /*5490*/  SHFL.UP PT, R0, R13, 0x2, RZ ;  /* 0x044000000d007989 */ /* 0x000e2800000e00ff */
[----:B------:R-:W1:Y:S01]  /*54a0*/  SHFL.UP PT, R15, R12, 0x2, RZ ;  /* 0x044000000c0f7989 */ /* 0x000e6200000e00ff */
[C---:B------:R-:W-:Y:S01]  /*54b0*/  ISETP.GE.AND P0, PT, R40.reuse, 0x2, PT ;  /* 0x000000022800780c */ /* 0x040fe20003f06270 */
[----:B--2---:R-:W-:Y:S01]  /*54c0*/  ULEA UR5, UR6, UR5, 0x18 ;  /* 0x0000000506057291 */ /* 0x004fe2000f8ec03f */
[----:B------:R-:W-:Y:S02]  /*54d0*/  IADD3 R29, R40, 0x40, RZ ;  /* 0x00000040281d7810 */ /* 0x000fe40007ffe0ff */
[-C--:B------:R-:W-:Y:S02]  /*54e0*/  LEA.HI.SX32 R31, R31, R40.reuse, 0x1b ;  /* 0x000000281f1f7211 */ /* 0x080fe400078fdaff */
[----:B------:R-:W-:-:S02]  /*54f0*/  LEA.HI.SX32 R29, R29, R40, 0x1b ;  /* 0x000000281d1d7211 */ /* 0x000fc400078fdaff */
[----:B------:R-:W-:Y:S02]  /*5500*/  LEA R32, R31, UR5, 0x1 ;  /* 0x000000051f207c11 */ /* 0x000fe4000f8e08ff */
[C---:B------:R-:W-:Y:S02]  /*5510*/  LEA.HI.SX32 R33, R40.reuse, R40, 0x1b ;  /* 0x0000002828217211 */ /* 0x040fe400078fdaff */
[----:B------:R-:W-:Y:S02]  /*5520*/  LEA R31, R29, UR5, 0x1 ;  /* 0x000000051d1f7c11 */ /* 0x000fe4000f8e08ff */
[----:B------:R-:W-:Y:S02]  /*5530*/  IADD3 R29, R40, 0xa0, RZ ;  /* 0x000000a0281d7810 */ /* 0x000fe40007ffe0ff */
        /* <DEDUP_REMOVED lines=8> */
[C---:B------:R-:W-:Y:S01]  /*55c0*/  ISETP.GE.AND P0, PT, R40.reuse, 0x4, PT ;  /* 0x000000042800780c */ /* 0x040fe20003f06270 */
[C---:B------:R-:W-:Y:S01]  /*55d0*/  VIADD R121, R40.reuse, 0x80 ;  /* 0x0000008028797836 */ /* 0x040fe20000000000 */
[----:B------:R-:W-:-:S04]  /*55e0*/  IADD3 R123, R40, 0x60, RZ ;  /* 0x00000060287b7810 */ /* 0x000fc80007ffe0ff */
[-C--:B------:R-:W-:Y:S02]  /*55f0*/  LEA.HI.SX32 R121, R121, R40.reuse, 0x1b ;  /* 0x0000002879797211 */ /* 0x080fe400078fdaff */
[----:B------:R-:W-:Y:S02]  /*5600*/  LEA.HI.SX32 R123, R123, R40, 0x1b ;  /* 0x000000287b7b7211 */ /* 0x000fe400078fdaff */
[----:B------:R-:W-:Y:S01]  /*5610*/  LEA R29, R121, UR5, 0x1 ;  /* 0x00000005791d7c11 */ /* 0x000fe2000f8e08ff */
[----:B------:R-:W-:Y:S02]  /*5620*/  VIADD R121, R40, 0xe0 ;  /* 0x000000e028797836 */ /* 0x000fe40000000000 */
[C---:B0-----:R-:W-:Y:S01]  /*5630*/  @P0 FFMA.FTZ R13, R12.reuse, R0, R13 ;  /* 0x000000000c0d0223 */ /* 0x041fe2000001000d */
[----:B------:R-:W-:-:S04]  /*5640*/  @P0 FMUL.FTZ R12, R12, R15 ;  /* 0x0000000f0c0c0220 */ /* 0x000fc80000410000 */
[----:B------:R-:W0:Y:S04]  /*5650*/  SHFL.UP PT, R0, R13, 0x8, RZ ;  /* 0x050000000d007989 */ /* 0x000e2800000e00ff */
[----:B------:R-:W1:Y:S01]  /*5660*/  SHFL.UP PT, R15, R12, 0x8, RZ ;  /* 0x050000000c0f7989 */ /* 0x000e6200000e00ff */
[C---:B------:R-:W-:Y:S02]  /*5670*/  IADD3 R125, R40.reuse, 0xc0, RZ ;  /* 0x000000c0287d7810 */ /* 0x040fe40007ffe0ff */
[----:B------:R-:W-:Y:S01]  /*5680*/  LEA R30, R123, UR5, 0x1 ;  /* 0x000000057b1e7c11 */ /* 0x000fe2000f8e08ff */
[----:B---3--:R2:W-:Y:S01]  /*5690*/  STS.U16 [R32+0x460], R27 ;  /* 0x0004601b20007388 */ /* 0x0085e20000000400 */
[C---:B------:R-:W-:Y:S02]  /*56a0*/  ISETP.GE.AND P2, PT, R40.reuse, 0x8, PT ;  /* 0x000000082800780c */ /* 0x040fe40003f46270 */
[----:B------:R-:W-:Y:S01]  /*56b0*/  IADD3 R123, R40, 0x120, RZ ;  /* 0x00000120287b7810 */ /* 0x000fe20007ffe0ff */
[----:B------:R3:W-:Y:S01]  /*56c0*/  STS.U16 [R31+0x4a0], R26 ;  /* 0x0004a01a1f007388 */ /* 0x0007e20000000400 */
[----:B------:R-:W-:-:S02]  /*56d0*/  LEA.HI.SX32 R125, R125, R40, 0x1b ;  /* 0x000000287d7d7211 */ /* 0x000fc400078fdaff */
[C---:B--2---:R-:W-:Y:S01]  /*56e0*/  IADD3 R27, R40.reuse, 0x100, RZ ;  /* 0x00000100281b7810 */ /* 0x044fe20007ffe0ff */
[----:B------:R2:W-:Y:S01]  /*56f0*/  STS.U16 [R30+0x4e0], R25 ;  /* 0x0004e0191e007388 */ /* 0x0005e20000000400 */
[-C--:B---3--:R-:W-:Y:S01]  /*5700*/  LEA.HI.SX32 R26, R121, R40.reuse, 0x1b ;  /* 0x00000028791a7211 */ /* 0x088fe200078fdaff */
[C---:B------:R-:W-:Y:S01]  /*5710*/  VIADD R121, R40.reuse, 0x140 ;  /* 0x0000014028797836 */ /* 0x040fe20000000000 */
[-C--:B------:R-:W-:Y:S02]  /*5720*/  LEA.HI.SX32 R123, R123, R40.reuse, 0x1b ;  /* 0x000000287b7b7211 */ /* 0x080fe400078fdaff */
[----:B------:R-:W-:Y:S02]  /*5730*/  IADD3 R127, R40, 0x160, RZ ;  /* 0x00000160287f7810 */ /* 0x000fe40007ffe0ff */
[----:B------:R-:W-:Y:S02]  /*5740*/  ISETP.NE.AND P0, PT, R38, RZ, PT ;  /* 0x000000ff2600720c */ /* 0x000fe40003f05270 */
[----:B--2---:R-:W-:-:S02]  /*5750*/  LEA.HI.SX32 R25, R27, R40, 0x1b ;  /* 0x000000281b197211 */ /* 0x004fc400078fdaff */
[----:B------:R-:W-:Y:S01]  /*5760*/  LEA R27, R125, UR5, 0x1 ;  /* 0x000000057d1b7c11 */ /* 0x000fe2000f8e08ff */
[----:B----4-:R2:W-:Y:S01]  /*5770*/  STS.U16 [R29+0x520], R24 ;  /* 0x000520181d007388 */ /* 0x0105e20000000400 */
[----:B------:R-:W-:Y:S02]  /*5780*/  LEA R26, R26, UR5, 0x1 ;  /* 0x000000051a1a7c11 */ /* 0x000fe4000f8e08ff */
[-C--:B------:R-:W-:Y:S01]  /*5790*/  LEA.HI.SX32 R121, R121, R40.reuse, 0x1b ;  /* 0x0000002879797211 */ /* 0x080fe200078fdaff */
[----:B-----5:R3:W-:Y:S01]  /*57a0*/  STS.U16 [R28+0x560], R23 ;  /* 0x000560171c007388 */ /* 0x0207e20000000400 */
[----:B------:R-:W-:Y:S02]  /*57b0*/  LEA R25, R25, UR5, 0x1 ;  /* 0x0000000519197c11 */ /* 0x000fe4000f8e08ff */
[----:B------:R-:W-:Y:S01]  /*57c0*/  LEA.HI.SX32 R127, R127, R40, 0x1b ;  /* 0x000000287f7f7211 */ /* 0x000fe200078fdaff */
[----:B------:R4:W-:Y:S01]  /*57d0*/  STS.U16 [R27+0x5a0], R22 ;  /* 0x0005a0161b007388 */ /* 0x0009e20000000400 */
[----:B------:R-:W-:-:S02]  /*57e0*/  IADD3 R125, R40, 0x180, RZ ;  /* 0x00000180287d7810 */ /* 0x000fc40007ffe0ff */
[----:B--2---:R-:W-:Y:S01]  /*57f0*/  LEA R24, R123, UR5, 0x1 ;  /* 0x000000057b187c11 */ /* 0x004fe2000f8e08ff */
[----:B------:R-:W-:Y:S01]  /*5800*/  VIADD R123, R40, 0x1a0 ;  /* 0x000001a0287b7836 */ /* 0x000fe20000000000 */
[----:B------:R-:W-:Y:S01]  /*5810*/  ISETP.EQ.OR P0, PT, RZ, UR4, P0 ;  /* 0x00000004ff007c0c */ /* 0x000fe20008702670 */
[----:B------:R2:W-:Y:S01]  /*5820*/  STS.U16 [R26+0x5e0], R21 ;  /* 0x0005e0151a007388 */ /* 0x0005e20000000400 */
[----:B---3--:R-:W-:Y:S01]  /*5830*/  LEA R23, R121, UR5, 0x1 ;  /* 0x0000000579177c11 */ /* 0x008fe2000f8e08ff */
[----:B0-----:R-:W-:Y:S01]  /*5840*/  @P2 FFMA.FTZ R13, R12, R0, R13 ;  /* 0x000000000c0d2223 */ /* 0x001fe2000001000d */
[----:B------:R-:W-:Y:S01]  /*5850*/  IADD3 R121, R40, 0x1c0, RZ ;  /* 0x000001c028797810 */ /* 0x000fe20007ffe0ff */
[----:B------:R0:W-:Y:S01]  /*5860*/  STS.U16 [R25+0x620], R20 ;  /* 0x0006201419007388 */ /* 0x0001e20000000400 */
[----:B----4-:R-:W-:Y:S01]  /*5870*/  LEA R22, R127, UR5, 0x1 ;  /* 0x000000057f167c11 */ /* 0x010fe2000f8e08ff */
[----:B-1----:R-:W-:Y:S01]  /*5880*/  @P2 FMUL.FTZ R12, R12, R15 ;  /* 0x0000000f0c0c2220 */ /* 0x002fe20000410000 */
[----:B------:R-:W-:Y:S01]  /*5890*/  LEA.HI.SX32 R125, R125, R40, 0x1b ;  /* 0x000000287d7d7211 */ /* 0x000fe200078fdaff */
[----:B------:R1:W-:Y:S01]  /*58a0*/  STS.U16 [R24+0x660], R19 ;  /* 0x0006601318007388 */ /* 0x0003e20000000400 */
[----:B--2---:R-:W-:-:S02]  /*58b0*/  IADD3 R21, R40, 0x1e0, RZ ;  /* 0x000001e028157810 */ /* 0x004fc40007ffe0ff */
[-C--:B------:R-:W-:Y:S01]  /*58c0*/  LEA.HI.SX32 R123, R123, R40.reuse, 0x1b ;  /* 0x000000287b7b7211 */ /* 0x080fe200078fdaff */
[----:B------:R2:W-:Y:S01]  /*58d0*/  STS.U16 [R23+0x6a0], R18 ;  /* 0x0006a01217007388 */ /* 0x0005e20000000400 */
[----:B------:R-:W-:Y:S01]  /*58e0*/  LEA.HI.SX32 R121, R121, R40, 0x1b ;  /* 0x0000002879797211 */ /* 0x000fe200078fdaff */
[----:B------:R-:W-:Y:S01]  /*58f0*/  HFMA2.MMA R14, -RZ, RZ, 1.875, 0 ;  /* 0x3f800000ff0e7435 */ /* 0x000fe200000001ff */
[----:B0-----:R-:W-:Y:S01]  /*5900*/  LEA R20, R123, UR5, 0x1 ;  /* 0x000000057b147c11 */ /* 0x001fe2000f8e08ff */
[----:B------:R-:W-:Y:S01]  /*5910*/  STS.U16 [R22+0x6e0], R119 ;  /* 0x0006e07716007388 */ /* 0x000fe20000000400 */
[----:B-1----:R-:W-:-:S03]  /*5920*/  LEA R19, R121, UR5, 0x1 ;  /* 0x0000000579137c11 */ /* 0x002fc6000f8e08ff */
[----:B------:R-:W0:Y:S01]  /*5930*/  SHFL.UP PT, R118, R13, 0x10, RZ ;  /* 0x060000000d767989 */ /* 0x000e2200000e00ff */
[----:B--2---:R-:W-:Y:S02]  /*5940*/  LEA.HI.SX32 R18, R21, R40, 0x1b ;  /* 0x0000002815127211 */ /* 0x004fe400078fdaff */
[----:B------:R-:W-:Y:S01]  /*5950*/  LEA R21, R125, UR5, 0x1 ;  /* 0x000000057d157c11 */ /* 0x000fe2000f8e08ff */
[----:B------:R-:W1:Y:S01]  /*5960*/  SHFL.UP PT, R119, R12, 0x10, RZ ;  /* 0x060000000c777989 */ /* 0x000e6200000e00ff */
[----:B------:R-:W-:Y:S01]  /*5970*/  LEA R18, R18, UR5, 0x1 ;  /* 0x0000000512127c11 */ /* 0x000fe2000f8e08ff */
[----:B------:R-:W-:Y:S01]  /*5980*/  IMAD.MOV.U32 R15, RZ, RZ, RZ ;  /* 0x000000ffff0f7224 */ /* 0x000fe200078e00ff */
        /* <DEDUP_REMOVED lines=59> */
[----:B0-----:R-:W-:Y:S01]  /*5d40*/  MOV R34, UR6 ;  /* 0x0000000600227c02 */ /* 0x001fe20008000f00 */
[----:B-1----:R-:W-:-:S04]  /*5d50*/  IMAD.U32 R39, RZ, RZ, UR20 ;  /* 0x00000014ff277e24 */ /* 0x002fc8000f8e00ff */
        /* <DEDUP_REMOVED lines=12> */
.L_x_4244:
[----:B------:R-:W-:Y:S05]  /*5e20*/  BSYNC B0 ;  /* 0x0000000000007941 */ /* 0x000fea0003800000 */
.L_x_4243:
[----:B------:R-:W-:Y:S01]  /*5e30*/  FFMA.FTZ R144, R144, R149, R145 ;  /* 0x0000009590907223 */ /* 0x000fe20000010091 */
[----:B0-----:R-:W-:Y:S01]  /*5e40*/  HADD2.F32 R12, -RZ, R127.H0_H0 ;  /* 0x2000007fff0c7230 */ /* 0x001fe20000004100 */
[----:B------:R-:W-:Y:S01]  /*5e50*/  IADD3 R111, R111, 0x1, RZ ;  /* 0x000000016f6f7810 */ /* 0x000fe20007ffe0ff */
[----:B------:R-:W-:Y:S02]  /*5e60*/  HADD2.F32 R13, -RZ, R128.H0_H0 ;  /* 0x20000080ff0d7230 */ /* 0x000fe40000004100 */
[----:B------:R-:W-:Y:S01]  /*5e70*/  FFMA.FTZ R142, R142, R144, R143 ;  /* 0x000000908e8e7223 */ /* 0x000fe2000001008f */
[----:B------:R-:W-:Y:S02]  /*5e80*/  HADD2.F32 R15, -RZ, R124.H0_H0 ;  /* 0x2000007cff0f7230 */ /* 0x000fe40000004100 */
[----:B------:R-:W-:Y:S01]  /*5e90*/  FFMA.FTZ R77, R12, R160, R77 ;  /* 0x000000a00c4d7223 */ /* 0x000fe2000001004d */
[----:B------:R-:W-:Y:S02]  /*5ea0*/  HADD2.F32 R12, -RZ, R125.H0_H0 ;  /* 0x2000007dff0c7230 */ /* 0x000fe40000004100 */
[----:B------:R-:W-:Y:S01]  /*5eb0*/  FFMA.FTZ R136, R141, R142, R136 ;  /* 0x0000008e8d887223 */ /* 0x000fe20000010088 */
[----:B------:R-:W-:Y:S01]  /*5ec0*/  FFMA.FTZ R78, R13, R151, R78 ;  /* 0x000000970d4e7223 */ /* 0x000fe2000001004e */
[----:B------:R-:W-:Y:S01]  /*5ed0*/  HADD2.F32 R13, -RZ, R126.H0_H0 ;  /* 0x2000007eff0d7230 */ /* 0x000fe20000004100 */
[----:B------:R-:W-:Y:S01]  /*5ee0*/  ISETP.GE.AND P0, PT, R111, UR19, PT ;  /* 0x000000136f007c0c */ /* 0x000fe2000bf06270 */
[----:B------:R-:W-:Y:S01]  /*5ef0*/  FFMA.FTZ R135, R140, R136, R135 ;  /* 0x000000888c877223 */ /* 0x000fe20000010087 */
[----:B------:R-:W-:Y:S01]  /*5f00*/  FFMA.FTZ R79, R12, R154, R79 ;  /* 0x0000009a0c4f7223 */ /* 0x000fe2000001004f */
        /* <DEDUP_REMOVED lines=28> */
.L_x_4242:
        /* <DEDUP_REMOVED lines=73> */
[----:B------:R-:W-:Y:S02]  /*6560*/  IMAD R111, R35, UR10, RZ ;  /* 0x0000000a236f7c24 */ /* 0x000fe4000f8e02ff */
        /* <DEDUP_REMOVED lines=8> */
.L_x_4247:
[----:B------:R-:W-:Y:S05]  /*65f0*/  BSYNC B0 ;  /* 0x0000000000007941 */ /* 0x000fea0003800000 */
.L_x_4246:
[----:B------:R-:W-:Y:S01]  /*6600*/  MOV R11, R109 ;  /* 0x0000006d000b7202 */ /* 0x000fe20000000f00 */
[----:B------:R-:W-:Y:S01]  /*6610*/  ULDC.64 UR10, c[0x0][0x2b8] ;  /* 0x0000ae00000a7ab9 */ /* 0x000fe20000000a00 */
[----:B------:R-:W-:Y:S01]  /*6620*/  ULDC.64 UR6, c[0x0][0x308] ;  /* 0x0000c20000067ab9 */ /* 0x000fe20000000a00 */
[----:B0-----:R-:W-:Y:S01]  /*6630*/  IMAD R15, R35, UR10, RZ ;  /* 0x0000000a230f7c24 */ /* 0x001fe2000f8e02ff */
[----:B------:R-:W-:Y:S01]  /*6640*/  LEA R13, P1, R6, UR6, 0x1 ;  /* 0x00000006060d7c11 */ /* 0x000fe2000f8208ff */
[----:B------:R-:W-:Y:S01]  /*6650*/  IMAD.WIDE.U32 R10, R34, UR10, R10 ;  /* 0x0000000a220a7c25 */ /* 0x000fe2000f8e000a */
[-C--:B------:R-:W-:Y:S02]  /*6660*/  ISETP.GE.AND P2, PT, R54, R107.reuse, PT ;  /* 0x0000006b3600720c */ /* 0x080fe40003f46270 */
[----:B------:R-:W-:Y:S01]  /*6670*/  LEA.HI.X R14, R6, UR7, R7, 0x1, P1 ;  /* 0x00000007060e7c11 */ /* 0x000fe200088f0c07 */
[----:B------:R-:W-:Y:S01]  /*6680*/  IMAD R15, R34, UR11, R15 ;  /* 0x0000000b220f7c24 */ /* 0x000fe2000f8e020f */
[----:B------:R-:W-:Y:S01]  /*6690*/  IADD3 R12, P3, R10, UR12, RZ ;  /* 0x0000000c0a0c7c10 */ /* 0x000fe2000ff7e0ff */
[----:B------:R-:W-:Y:S01]  /*66a0*/  ULDC.64 UR6, c[0x0][0x2a0] ;  /* 0x0000a80000067ab9 */ /* 0x000fe20000000a00 */
[----:B------:R-:W-:Y:S01]  /*66b0*/  ISETP.GE.AND P5, PT, R56, R107, PT ;  /* 0x0000006b3800720c */ /* 0x000fe20003fa6270 */
[----:B------:R-:W-:Y:S01]  /*66c0*/  IMAD R16, R147, UR6, RZ ;  /* 0x0000000693107c24 */ /* 0x000fe2000f8e02ff */
[----:B------:R-:W-:-:S02]  /*66d0*/  IADD3.X R11, R15, UR13, R11, P3, !PT ;  /* 0x0000000d0f0b7c10 */ /* 0x000fc40009ffe40b */
[C---:B------:R-:W-:Y:S01]  /*66e0*/  LEA R10, P1, R12.reuse, R13, 0x1 ;  /* 0x0000000d0c0a7211 */ /* 0x040fe200078208ff */
[----:B------:R-:W-:Y:S01]  /*66f0*/  IMAD R17, R39, UR7, R16 ;  /* 0x0000000727117c24 */ /* 0x000fe2000f8e0210 */
[-C--:B------:R-:W-:Y:S02]  /*6700*/  ISETP.GE.AND P6, PT, R41, R107.reuse, PT ;  /* 0x0000006b2900720c */ /* 0x080fe40003fc6270 */
[----:B------:R-:W-:Y:S01]  /*6710*/  LEA.HI.X R11, R12, R14, R11, 0x1, P1 ;  /* 0x0000000e0c0b7211 */ /* 0x000fe200008f0c0b */
[----:B------:R-:W-:Y:S01]  /*6720*/  IMAD.U32 R14, RZ, RZ, UR12 ;  /* 0x0000000cff0e7e24 */ /* 0x000fe2000f8e00ff */
[-C--:B------:R-:W-:Y:S01]  /*6730*/  ISETP.GE.AND P1, PT, R42, R107.reuse, PT ;  /* 0x0000006b2a00720c */ /* 0x080fe20003f26270 */
[----:B------:R-:W-:Y:S01]  /*6740*/  IMAD.WIDE.U32 R12, R39, UR6, RZ ;  /* 0x00000006270c7c25 */ /* 0x000fe2000f8e00ff */
[-C--:B------:R-:W-:Y:S01]  /*6750*/  ISETP.GE.AND P3, PT, R44, R107.reuse, PT ;  /* 0x0000006b2c00720c */ /* 0x080fe20003f66270 */
[----:B------:R-:W-:Y:S01]  /*6760*/  @!P2 STG.E.U16 desc[UR8][R10.64+0x80], R63 ;  /* 0x0000803f0a00a986 */ /* 0x000fe2000c101508 */
[-C--:B------:R-:W-:Y:S01]  /*6770*/  ISETP.GE.AND P2, PT, R43, R107.reuse, PT ;  /* 0x0000006b2b00720c */ /* 0x080fe20003f46270 */
[----:B------:R-:W-:Y:S01]  /*6780*/  IMAD.IADD R13, R13, 0x1, R17 ;  /* 0x000000010d0d7824 */ /* 0x000fe200078e0211 */
[-C--:B------:R-:W-:Y:S01]  /*6790*/  ISETP.GE.AND P4, PT, R45, R107.reuse, PT ;  /* 0x0000006b2d00720c */ /* 0x080fe20003f86270 */
[----:B------:R0:W-:Y:S01]  /*67a0*/  @!P5 STG.E.U16 desc[UR8][R10.64+0xc0], R65 ;  /* 0x0000c0410a00d986 */ /* 0x0001e2000c101508 */
[----:B------:R-:W-:-:S02]  /*67b0*/  ISETP.GE.AND P5, PT, R46, R107, PT ;  /* 0x0000006b2e00720c */ /* 0x000fc40003fa6270 */
[----:B------:R-:W-:Y:S01]  /*67c0*/  MOV R15, UR13 ;  /* 0x0000000d000f7c02 */ /* 0x000fe20008000f00 */
        /* <DEDUP_REMOVED lines=10> */
[----:B------:R-:W-:Y:S01]  /*6870*/  @!P1 IMAD.WIDE.U32 R14, R39, UR6, R14 ;  /* 0x00000006270e9c25 */ /* 0x000fe2000f8e000e */
[----:B------:R-:W-:Y:S01]  /*6880*/  ULDC.64 UR6, c[0x0][0x2a8] ;  /* 0x0000aa0000067ab9 */ /* 0x000fe20000000a00 */
[----:B------:R-:W-:Y:S01]  /*6890*/  @!P5 STG.E.U16 desc[UR8][R10.64+0x240], R93 ;  /* 0x0002405d0a00d986 */ /* 0x000fe2000c101508 */
[----:B------:R-:W-:Y:S02]  /*68a0*/  ISETP.GE.AND P5, PT, R110, R107, PT ;  /* 0x0000006b6e00720c */ /* 0x000fe40003fa6270 */
[----:B------:R-:W-:Y:S01]  /*68b0*/  @!P1 IADD3 R15, R17, R15, RZ ;  /* 0x0000000f110f9210 */ /* 0x000fe20007ffe0ff */
[----:B------:R-:W-:Y:S01]  /*68c0*/  @!P6 STG.E.U16 desc[UR8][R10.64+0x280], R95 ;  /* 0x0002805f0a00e986 */ /* 0x000fe2000c101508 */
[----:B------:R-:W-:Y:S01]  /*68d0*/  ISETP.GE.AND P6, PT, R52, R107, PT ;  /* 0x0000006b3400720c */ /* 0x000fe20003fc6270 */
[----:B------:R-:W-:-:S02]  /*68e0*/  IMAD R17, R35, UR6, RZ ;  /* 0x0000000623117c24 */ /* 0x000fc4000f8e02ff */
[----:B------:R-:W-:Y:S01]  /*68f0*/  @!P2 STG.E.U16 desc[UR8][R10.64+0x2c0], R97 ;  /* 0x0002c0610a00a986 */ /* 0x000fe2000c101508 */
[----:B------:R-:W-:Y:S01]  /*6900*/  ISETP.GE.AND P2, PT, R51, R107, PT ;  /* 0x0000006b3300720c */ /* 0x000fe20003f46270 */
[----:B0-----:R-:W-:Y:S02]  /*6910*/  IMAD R65, R34, UR7, R17 ;  /* 0x0000000722417c24 */ /* 0x001fe4000f8e0211 */
[----:B------:R-:W-:Y:S01]  /*6920*/  @!P3 STG.E.U16 desc[UR8][R10.64+0x300], R99 ;  /* 0x000300630a00b986 */ /* 0x000fe2000c101508 */
[----:B------:R-:W-:Y:S01]  /*6930*/  IADD3 R58, P3, R6, 0x20, RZ ;  /* 0x00000020063a7810 */ /* 0x000fe20007f7e0ff */
[C---:B------:R-:W-:Y:S02]  /*6940*/  IMAD.WIDE.U32 R16, R34.reuse, UR6, R12 ;  /* 0x0000000622107c25 */ /* 0x040fe4000f8e000c */
[----:B------:R-:W-:Y:S01]  /*6950*/  @!P5 STG.E.U16 desc[UR8][R10.64+0x340], R101 ;  /* 0x000340650a00d986 */ /* 0x000fe2000c101508 */
[----:B------:R-:W-:Y:S01]  /*6960*/  IADD3.X R63, RZ, R7, RZ, P3, !PT ;  /* 0x00000007ff3f7210 */ /* 0x000fe20001ffe4ff */
[----:B------:R-:W-:Y:S01]  /*6970*/  @!P1 IMAD.WIDE.U32 R14, R34, UR6, R14 ;  /* 0x00000006220e9c25 */ /* 0x000fe2000f8e000e */
[C---:B------:R-:W-:Y:S01]  /*6980*/  SHF.L.U32 R13, R58.reuse, 0x1, RZ ;  /* 0x000000013a0d7819 */ /* 0x040fe200000006ff */
[----:B------:R-:W-:Y:S01]  /*6990*/  @!P4 STG.E.U16 desc[UR8][R10.64+0x380], R103 ;  /* 0x000380670a00c986 */ /* 0x000fe2000c101508 */
[----:B------:R-:W-:Y:S01]  /*69a0*/  SHF.L.U64.HI R12, R58, 0x1, R63 ;  /* 0x000000013a0c7819 */ /* 0x000fe2000001023f */
[----:B------:R-:W-:Y:S01]  /*69b0*/  ULDC.64 UR6, c[0x0][0x318] ;  /* 0x0000c60000067ab9 */ /* 0x000fe20000000a00 */
[----:B------:R-:W-:Y:S01]  /*69c0*/  IADD3 R58, P3, R16, UR12, RZ ;  /* 0x0000000c103a7c10 */ /* 0x000fe2000ff7e0ff */
[----:B------:R-:W-:Y:S01]  /*69d0*/  @!P6 STG.E.U16 desc[UR8][R10.64+0x40], R61 ;  /* 0x0000403d0a00e986 */ /* 0x000fe2000c101508 */
[----:B------:R-:W-:-:S02]  /*69e0*/  IADD3 R16, P4, R13, UR6, RZ ;  /* 0x000000060d107c10 */ /* 0x000fc4000ff9e0ff */
[----:B------:R-:W-:Y:S01]  /*69f0*/  IADD3.X R17, R65, UR13, R17, P3, !PT ;  /* 0x0000000d41117c10 */ /* 0x000fe20009ffe411 */
[----:B------:R0:W-:Y:S01]  /*6a00*/  @!P2 STG.E.U16 desc[UR8][R10.64+0x3c0], R105 ;  /* 0x0003c0690a00a986 */ /* 0x0001e2000c101508 */
[----:B------:R-:W-:Y:S02]  /*6a10*/  @!P1 IADD3 R60, P2, R6, R14, RZ ;  /* 0x0000000e063c9210 */ /* 0x000fe40007f5e0ff */
[----:B------:R-:W-:Y:S02]  /*6a20*/  ISETP.GE.AND P3, PT, R52, R115, PT ;  /* 0x000000733400720c */ /* 0x000fe40003f66270 */
[----:B------:R-:W-:Y:S02]  /*6a30*/  @!P1 IADD3.X R15, R7, R15, R65, P2, !PT ;  /* 0x0000000f070f9210 */ /* 0x000fe400017fe441 */
[----:B------:R-:W-:Y:S02]  /*6a40*/  ISETP.GE.AND P6, PT, R54, R115, PT ;  /* 0x000000733600720c */ /* 0x000fe40003fc6270 */
[----:B------:R-:W-:-:S02]  /*6a50*/  @!P1 LEA R14, P2, R60, UR6, 0x1 ;  /* 0x000000063c0e9c11 */ /* 0x000fc4000f8408ff */
[----:B------:R-:W-:Y:S02]  /*6a60*/  ISETP.GE.AND P5, PT, R56, R115, PT ;  /* 0x000000733800720c */ /* 0x000fe40003fa6270 */
[----:B0-----:R-:W-:Y:S02]  /*6a70*/  IADD3.X R11, R12, UR7, RZ, P4, !PT ;  /* 0x000000070c0b7c10 */ /* 0x001fe4000a7fe4ff */
[----:B------:R-:W-:Y:S02]  /*6a80*/  LEA R10, P4, R58, R16, 0x1 ;  /* 0x000000103a0a7211 */ /* 0x000fe400078808ff */
[----:B------:R-:W-:Y:S02]  /*6a90*/  PRMT R16, RZ, 0x7610, R16 ;  /* 0x00007610ff107816 */ /* 0x000fe40000000010 */
[----:B------:R-:W-:Y:S01]  /*6aa0*/  @!P1 LEA.HI.X R15, R60, UR7, R15, 0x1, P2 ;  /* 0x000000073c0f9c11 */ /* 0x000fe200090f0c0f */
[----:B------:R-:W-:Y:S01]  /*6ab0*/  BAR.SYNC.DEFER_BLOCKING 0x0 ;  /* 0x0000000000007b1d */ /* 0x000fe20000010000 */
[----:B------:R-:W-:-:S02]  /*6ac0*/  LEA.HI.X R11, R58, R11, R17, 0x1, P4 ;  /* 0x0000000b3a0b7211 */ /* 0x000fc400020f0c11 */
[----:B------:R-:W-:Y:S02]  /*6ad0*/  PRMT R17, RZ, 0x7610, R17 ;  /* 0x00007610ff117816 */ /* 0x000fe40000000011 */
[----:B------:R-:W-:Y:S01]  /*6ae0*/  PRMT R58, RZ, 0x7610, R58 ;  /* 0x00007610ff3a7816 */ /* 0x000fe2000000003a */
[----:B------:R-:W-:Y:S01]  /*6af0*/  ULDC.64 UR6, c[0x0][0x2c0] ;  /* 0x0000b00000067ab9 */ /* 0x000fe20000000a00 */
        /* <DEDUP_REMOVED lines=63> */
[----:B------:R-:W-:Y:S04]  /*6ef0*/  LDS.U16 R17, [R0+0xa] ;  /* 0x00000a0000117984 */ /* 0x000fe80000000400 */
[----:B------:R-:W-:Y:S04]  /*6f00*/  LDS.U16 R58, [R0+0xc] ;  /* 0x00000c00003a7984 */ /* 0x000fe80000000400 */
[----:B------:R-:W-:Y:S04]  /*6f10*/  LDS.U16 R60, [R0+0x12] ;  /* 0x00001200003c7984 */ /* 0x000fe80000000400 */
[----:B------:R-:W-:Y:S01]  /*6f20*/  LDS.U16 R61, [R0+0x16] ;  /* 0x00001600003d7984 */ /* 0x000fe20000000400 */
[----:B0-----:R-:W-:-:S03]  /*6f30*/  HADD2.F32 R65, -RZ, R10.H0_H0 ;  /* 0x2000000aff417230 */ /* 0x001fc60000004100 */
[----:B------:R-:W0:Y:S01]  /*6f40*/  LDS.U16 R10, [R0+0xe] ;  /* 0x00000e00000a7984 */ /* 0x000e220000000400 */
[----:B-1----:R-:W-:Y:S02]  /*6f50*/  HADD2.F32 R69, -RZ, R14.H0_H0 ;  /* 0x2000000eff457230 */ /* 0x002fe40000004100 */
[----:B--2---:R-:W-:Y:S02]  /*6f60*/  HADD2.F32 R71, -RZ, R15.H0_H0 ;  /* 0x2000000fff477230 */ /* 0x004fe40000004100 */
[----:B------:R-:W-:Y:S01]  /*6f70*/  FMUL.FTZ R62, R65, -1.4426950216293334961 ;  /* 0xbfb8aa3b413e7820 */ /* 0x000fe20000410000 */
[----:B------:R-:W-:Y:S01]  /*6f80*/  FMUL.FTZ R63, R69, -1.4426950216293334961 ;  /* 0xbfb8aa3b453f7820 */ /* 0x000fe20000410000 */
[----:B------:R-:W-:Y:S01]  /*6f90*/  LDS.U16 R15, [R0+0x14] ;  /* 0x00001400000f7984 */ /* 0x000fe20000000400 */
[----:B---3--:R-:W-:Y:S02]  /*6fa0*/  HADD2.F32 R73, -RZ, R16.H0_H0 ;  /* 0x20000010ff497230 */ /* 0x008fe40000004100 */
[----:B------:R-:W-:Y:S01]  /*6fb0*/  FMUL.FTZ R64, R71, -1.4426950216293334961 ;  /* 0xbfb8aa3b47407820 */ /* 0x000fe20000410000 */
[----:B------:R-:W1:Y:S01]  /*6fc0*/  LDS.U16 R16, [R0+0x18] ;  /* 0x0000180000107984 */ /* 0x000e620000000400 */
[----:B----4-:R-:W-:Y:S01]  /*6fd0*/  HADD2.F32 R67, -RZ, R11.H0_H0 ;  /* 0x2000000bff437230 */ /* 0x010fe20000004100 */
[----:B------:R2:W3:Y:S02]  /*6fe0*/  MUFU.EX2 R66, R62 ;  /* 0x0000003e00427308 */ /* 0x0004e40000000800 */
[----:B------:R-:W4:Y:S06]  /*6ff0*/  LDS.U16 R11, [R0+0x10] ;  /* 0x00001000000b7984 */ /* 0x000f2c0000000400 */
[----:B------:R5:W3:Y:S01]  /*7000*/  MUFU.EX2 R70, R63 ;  /* 0x0000003f00467308 */ /* 0x000ae20000000800 */
[----:B--2---:R-:W2:Y:S07]  /*7010*/  LDS.U16 R62, [R0+0x1a] ;  /* 0x00001a00003e7984 */ /* 0x004eae0000000400 */
[----:B------:R0:W-:Y:S01]  /*7020*/  MUFU.EX2 R72, R64 ;  /* 0x0000004000487308 */ /* 0x0001e20000000800 */
[----:B-----5:R-:W5:Y:S04]  /*7030*/  LDS.U16 R63, [R0+0x1c] ;  /* 0x00001c00003f7984 */ /* 0x020f680000000400 */
[----:B0-----:R-:W0:Y:S01]  /*7040*/  LDS.U16 R64, [R0+0x1e] ;  /* 0x00001e0000407984 */ /* 0x001e220000000400 */
[----:B------:R-:W-:Y:S01]  /*7050*/  FMUL.FTZ R14, R67, -1.4426950216293334961 ;  /* 0xbfb8aa3b430e7820 */ /* 0x000fe20000410000 */
[----:B------:R-:W-:-:S03]  /*7060*/  HADD2.F32 R93, -RZ, R10.H0_H0 ;  /* 0x2000000aff5d7230 */ /* 0x000fc60000004100 */
[----:B------:R3:W0:Y:S02]  /*7070*/  MUFU.EX2 R68, R14 ;  /* 0x0000000e00447308 */ /* 0x0006240000000800 */
[----:B------:R-:W-:Y:S01]  /*7080*/  FMUL.FTZ R10, R93, -1.4426950216293334961 ;  /* 0xbfb8aa3b5d0a7820 */ /* 0x000fe20000410000 */
[----:B---3--:R-:W-:Y:S02]  /*7090*/  HADD2.F32 R14, -RZ, R17.H0_H0 ;  /* 0x20000011ff0e7230 */ /* 0x008fe40000004100 */
[----:B-1----:R-:W-:-:S03]  /*70a0*/  HADD2.F32 R99, -RZ, R16.H0_H0 ;  /* 0x20000010ff637230 */ /* 0x002fc60000004100 */
[----:B------:R-:W-:Y:S01]  /*70b0*/  FMUL.FTZ R17, R14, -1.4426950216293334961 ;  /* 0xbfb8aa3b0e117820 */ /* 0x000fe20000410000 */
[----:B----4-:R-:W-:Y:S01]  /*70c0*/  HADD2.F32 R95, -RZ, R11.H0_H0 ;  /* 0x2000000bff5f7230 */ /* 0x010fe20000004100 */
[----:B------:R2:W1:Y:S01]  /*70d0*/  MUFU.EX2 R94, R10 ;  /* 0x0000000a005e7308 */ /* 0x0004620000000800 */
[----:B------:R-:W-:Y:S02]  /*70e0*/  HADD2.F32 R58, -RZ, R58.H0_H0 ;  /* 0x2000003aff3a7230 */ /* 0x000fe40000004100 */
[----:B------:R-:W-:Y:S02]  /*70f0*/  HADD2.F32 R11, -RZ, R60.H0_H0 ;  /* 0x2000003cff0b7230 */ /* 0x000fe40000004100 */
[----:B------:R-:W-:-:S03]  /*7100*/  HADD2.F32 R60, -RZ, R61.H0_H0 ;  /* 0x2000003dff3c7230 */ /* 0x000fc60000004100 */
[----:B------:R3:W-:Y:S01]  /*7110*/  MUFU.EX2 R91, R17 ;  /* 0x00000011005b7308 */ /* 0x0007e20000000800 */
[----:B--2---:R-:W-:Y:S02]  /*7120*/  HADD2.F32 R10, -RZ, R62.H0_H0 ;  /* 0x2000003eff0a7230 */ /* 0x004fe40000004100 */
[----:B------:R-:W-:Y:S01]  /*7130*/  FMUL.FTZ R62, R99, -1.4426950216293334961 ;  /* 0xbfb8aa3b633e7820 */ /* 0x000fe20000410000 */
[----:B-----5:R-:W-:Y:S02]  /*7140*/  HADD2.F32 R16, -RZ, R63.H0_H0 ;  /* 0x2000003fff107230 */ /* 0x020fe40000004100 */
[----:B------:R-:W-:Y:S01]  /*7150*/  FADD.FTZ R66, R66, 1 ;  /* 0x3f80000042427421 */ /* 0x000fe20000010000 */
[----:B---3--:R-:W-:Y:S02]  /*7160*/  HADD2.F32 R17, -RZ, R15.H0_H0 ;  /* 0x2000000fff117230 */ /* 0x008fe40000004100 */
[----:B0-----:R-:W-:Y:S02]  /*7170*/  HADD2.F32 R15, -RZ, R64.H0_H0 ;  /* 0x20000040ff0f7230 */ /* 0x001fe40000004100 */
[----:B------:R-:W-:Y:S01]  /*7180*/  FMUL.FTZ R74, R73, -1.4426950216293334961 ;  /* 0xbfb8aa3b494a7820 */ /* 0x000fe20000410000 */
        /* <DEDUP_REMOVED lines=8> */
[----:B------:R-:W0:Y:S01]  /*7210*/  MUFU.EX2 R62, R62 ;  /* 0x0000003e003e7308 */ /* 0x000e220000000800 */
[----:B------:R-:W-:-:S07]  /*7220*/  FADD.FTZ R70, R70, 1 ;  /* 0x3f80000046467421 */ /* 0x000fce0000010000 */
[----:B------:R-:W2:Y:S08]  /*7230*/  MUFU.RCP R66, R66 ;  /* 0x0000004200427308 */ /* 0x000eb00000001000 */
[----:B------:R-:W3:Y:S08]  /*7240*/  MUFU.EX2 R74, R74 ;  /* 0x0000004a004a7308 */ /* 0x000ef00000000800 */
[----:B------:R-:W4:Y:S08]  /*7250*/  MUFU.EX2 R92, R92 ;  /* 0x0000005c005c7308 */ /* 0x000f300000000800 */
[----:B------:R-:W5:Y:S08]  /*7260*/  MUFU.EX2 R96, R96 ;  /* 0x0000006000607308 */ /* 0x000f700000000800 */
[----:B------:R-:W5:Y:S08]  /*7270*/  MUFU.EX2 R61, R61 ;  /* 0x0000003d003d7308 */ /* 0x000f700000000800 */
[----:B------:R0:W5:Y:S08]  /*7280*/  MUFU.EX2 R64, R63 ;  /* 0x0000003f00407308 */ /* 0x0001700000000800 */
[----:B------:R-:W5:Y:S08]  /*7290*/  MUFU.EX2 R98, R98 ;  /* 0x0000006200627308 */ /* 0x000f700000000800 */
[----:B------:R-:W5:Y:S08]  /*72a0*/  MUFU.EX2 R97, R97 ;  /* 0x0000006100617308 */ /* 0x000f700000000800 */
[----:B------:R-:W5:Y:S08]  /*72b0*/  MUFU.EX2 R100, R100 ;  /* 0x0000006400647308 */ /* 0x000f700000000800 */
[----:B------:R-:W5:Y:S01]  /*72c0*/  MUFU.EX2 R101, R101 ;  /* 0x0000006500657308 */ /* 0x000f620000000800 */
[----:B------:R-:W-:-:S07]  /*72d0*/  FADD.FTZ R68, R68, 1 ;  /* 0x3f80000044447421 */ /* 0x000fce0000010000 */
[----:B------:R-:W5:Y:S01]  /*72e0*/  MUFU.RCP R70, R70 ;  /* 0x0000004600467308 */ /* 0x000f620000001000 */
[----:B-1----:R-:W-:Y:S01]  /*72f0*/  FADD.FTZ R94, R94, 1 ;  /* 0x3f8000005e5e7421 */ /* 0x002fe20000010000 */
[----:B0-----:R-:W-:Y:S01]  /*7300*/  FADD.FTZ R63, R62, 1 ;  /* 0x3f8000003e3f7421 */ /* 0x001fe20000010000 */
[----:B------:R-:W-:Y:S01]  /*7310*/  FADD.FTZ R91, R91, 1 ;  /* 0x3f8000005b5b7421 */ /* 0x000fe20000010000 */
[----:B--2---:R-:W-:Y:S01]  /*7320*/  FMUL.FTZ R62, R65, R66 ;  /* 0x00000042413e7220 */ /* 0x004fe20000410000 */
[----:B------:R-:W-:Y:S01]  /*7330*/  FADD.FTZ R72, R72, 1 ;  /* 0x3f80000048487421 */ /* 0x000fe20000010000 */
[----:B---3--:R-:W-:Y:S01]  /*7340*/  FADD.FTZ R74, R74, 1 ;  /* 0x3f8000004a4a7421 */ /* 0x008fe20000010000 */
[----:B----4-:R-:W-:Y:S01]  /*7350*/  FADD.FTZ R92, R92, 1 ;  /* 0x3f8000005c5c7421 */ /* 0x010fe20000010000 */
[----:B------:R-:W0:Y:S01]  /*7360*/  MUFU.RCP R68, R68 ;  /* 0x0000004400447308 */ /* 0x000e220000001000 */
[----:B-----5:R-:W-:Y:S01]  /*7370*/  FADD.FTZ R96, R96, 1 ;  /* 0x3f80000060607421 */ /* 0x020fe20000010000 */
[----:B------:R-:W-:Y:S01]  /*7380*/  FADD.FTZ R61, R61, 1 ;  /* 0x3f8000003d3d7421 */ /* 0x000fe20000010000 */
[----:B------:R-:W-:Y:S01]  /*7390*/  FADD.FTZ R65, R64, 1 ;  /* 0x3f80000040417421 */ /* 0x000fe20000010000 */
[----:B------:R-:W-:Y:S01]  /*73a0*/  FADD.FTZ R98, R98, 1 ;  /* 0x3f80000062627421 */ /* 0x000fe20000010000 */
[----:B------:R-:W-:Y:S01]  /*73b0*/  FADD.FTZ R97, R97, 1 ;  /* 0x3f80000061617421 */ /* 0x000fe20000010000 */
[----:B------:R-:W-:Y:S01]  /*73c0*/  FADD.FTZ R100, R100, 1 ;  /* 0x3f80000064647421 */ /* 0x000fe20000010000 */
[----:B------:R-:W-:Y:S01]  /*73d0*/  FADD.FTZ R101, R101, 1 ;  /* 0x3f80000065657421 */ /* 0x000fe20000010000 */
[----:B------:R-:W1:Y:S01]  /*73e0*/  MUFU.RCP R103, R92 ;  /* 0x0000005c00677308 */ /* 0x000e620000001000 */
[----:B------:R-:W-:Y:S01]  /*73f0*/  FMUL.FTZ R64, R69, R70 ;  /* 0x0000004645407220 */ /* 0x000fe20000410000 */
[----:B------:R-:W-:Y:S06]  /*7400*/  BAR.SYNC.DEFER_BLOCKING 0x0 ;  /* 0x0000000000007b1d */ /* 0x000fec0000010000 */
[----:B------:R-:W2:Y:S08]  /*7410*/  MUFU.RCP R94, R94 ;  /* 0x0000005e005e7308 */ /* 0x000eb00000001000 */
[----:B------:R-:W3:Y:S08]  /*7420*/  MUFU.RCP R104, R61 ;  /* 0x0000003d00687308 */ /* 0x000ef00000001000 */
        /* <DEDUP_REMOVED lines=10> */
[----:B0-----:R-:W-:Y:S01]  /*74d0*/  FMUL.FTZ R67, R67, R68 ;  /* 0x0000004443437220 */ /* 0x001fe20000410000 */
[----:B------:R-:W-:Y:S01]  /*74e0*/  FMUL.FTZ R62, R62, R75 ;  /* 0x0000004b3e3e7220 */ /* 0x000fe20000410000 */
[----:B-1----:R-:W-:Y:S01]  /*74f0*/  FMUL.FTZ R58, R58, R103 ;  /* 0x000000673a3a7220 */ /* 0x002fe20000410000 */
[----:B--2---:R-:W-:Y:S01]  /*7500*/  FMUL.FTZ R93, R93, R94 ;  /* 0x0000005e5d5d7220 */ /* 0x004fe20000410000 */
        /* <DEDUP_REMOVED lines=28> */
[----:B------:R-:W-:Y:S02]  /*76d0*/  F2FP.F16.F32.PACK_AB R58, R93, R58 ;  /* 0x0000003a5d3a723e */ /* 0x000fe400000000ff */
[----:B------:R-:W-:Y:S02]  /*76e0*/  F2FP.F16.F32.PACK_AB R64, R71, R64 ;  /* 0x000000404740723e */ /* 0x000fe400000000ff */
        /* <DEDUP_REMOVED lines=8> */
[----:B------:R1:W-:Y:S01]  /*7770*/  STS.U16 [R0], R62 ;  /* 0x0000003e00007388 */ /* 0x0003e20000000400 */
[----:B------:R-:W-:Y:S02]  /*7780*/  PRMT R14, R11, 0x7632, R14 ;  /* 0x000076320b0e7816 */ /* 0x000fe4000000000e */
[----:B------:R-:W-:Y:S01]  /*7790*/  PRMT R16, R17, 0x7632, R16 ;  /* 0x0000763211107816 */ /* 0x000fe20000000010 */
[----:B------:R2:W-:Y:S01]  /*77a0*/  STS.U16 [R0+0xc], R58 ;  /* 0x00000c3a00007388 */ /* 0x0005e20000000400 */
[----:B0-----:R-:W-:-:S02]  /*77b0*/  PRMT R10, R58, 0x7632, R10 ;  /* 0x000076323a0a7816 */ /* 0x001fc4000000000a */
[----:B-1----:R-:W-:Y:S02]  /*77c0*/  PRMT R62, R60, 0x7632, R62 ;  /* 0x000076323c3e7816 */ /* 0x002fe4000000003e */
[----:B--2---:R-:W-:Y:S01]  /*77d0*/  PRMT R58, R15, 0x7632, R58 ;  /* 0x000076320f3a7816 */ /* 0x004fe2000000003a */
        /* <DEDUP_REMOVED lines=33> */
[----:B0-----:R-:W-:Y:S01]  /*79f0*/  IMAD R0, R147, UR6, RZ ;  /* 0x0000000693007c24 */ /* 0x001fe2000f8e02ff */
[----:B------:R-:W-:Y:S01]  /*7a00*/  BSSY B0, `(.L_x_4248) ;  /* 0x0000011000007945 */ /* 0x000fe20003800000 */
[----:B------:R-:W-:-:S04]  /*7a10*/  IMAD.WIDE.U32 R10, R39, UR6, RZ ;  /* 0x00000006270a7c25 */ /* 0x000fc8000f8e00ff */
[----:B------:R-:W-:-:S04]  /*7a20*/  IMAD R15, R39, UR7, R0 ;  /* 0x00000007270f7c24 */ /* 0x000fc8000f8e0200 */
[----:B------:R-:W-:Y:S01]  /*7a30*/  IMAD.IADD R77, R11, 0x1, R15 ;  /* 0x000000010b4d7824 */ /* 0x000fe200078e020f */
        /* <DEDUP_REMOVED lines=13> */
.L_x_4249:
[----:B------:R-:W-:Y:S05]  /*7b10*/  BSYNC B0 ;  /* 0x0000000000007941 */ /* 0x000fea0003800000 */
.L_x_4248:
        /* <DEDUP_REMOVED lines=8> */
[----:B------:R-:W-:Y:S01]  /*7ba0*/  UIADD3 UR4, UR4, 0x1, URZ ;  /* 0x0000000104047890 */ /* 0x000fe2000fffe03f */
[----:B------:R-:W-:Y:S01]  /*7bb0*/  IADD3.X R12, R12, UR11, RZ, P1, !PT ;  /* 0x0000000b0c0c7c10 */ /* 0x000fe20008ffe4ff */
[----:B------:R-:W-:Y:S01]  /*7bc0*/  IMAD R11, R34, UR7, R11 ;  /* 0x00000007220b7c24 */ /* 0x000fe2000f8e020b */
[----:B------:R-:W-:-:S02]  /*7bd0*/  IADD3 R0, P0, R8, UR12, RZ ;  /* 0x0000000c08007c10 */ /* 0x000fc4000ff1e0ff */
[----:B------:R-:W-:Y:S02]  /*7be0*/  ISETP.GE.AND P6, PT, R54, R75, PT ;  /* 0x0000004b3600720c */ /* 0x000fe40003fc6270 */
[----:B------:R-:W-:Y:S02]  /*7bf0*/  IADD3.X R9, R11, UR13, R9, P0, !PT ;  /* 0x0000000d0b097c10 */ /* 0x000fe400087fe409 */
[----:B------:R-:W-:Y:S02]  /*7c00*/  LEA R8, P1, R0, R13, 0x1 ;  /* 0x0000000d00087211 */ /* 0x000fe400078208ff */
[-C--:B------:R-:W-:Y:S02]  /*7c10*/  ISETP.GE.AND P0, PT, R56, R75.reuse, PT ;  /* 0x0000004b3800720c */ /* 0x080fe40003f06270 */
[----:B------:R-:W-:Y:S02]  /*7c20*/  LEA.HI.X R9, R0, R12, R9, 0x1, P1 ;  /* 0x0000000c00097211 */ /* 0x000fe400008f0c09 */
[----:B------:R-:W1:Y:S01]  /*7c30*/  LDC R0, c[0x0][0x224] ;  /* 0x00008900ff007b82 */ /* 0x000e620000000800 */
[----:B------:R-:W-:-:S02]  /*7c40*/  ISETP.GE.AND P2, PT, R42, R75, PT ;  /* 0x0000004b2a00720c */ /* 0x000fc40003f46270 */
[----:B------:R-:W-:Y:S01]  /*7c50*/  @!P5 STG.E.U16 desc[UR8][R8.64], R17 ;  /* 0x000000110800d986 */ /* 0x000fe2000c101508 */
[-C--:B------:R-:W-:Y:S02]  /*7c60*/  ISETP.GE.AND P5, PT, R45, R75.reuse, PT ;  /* 0x0000004b2d00720c */ /* 0x080fe40003fa6270 */
[-C--:B------:R-:W-:Y:S01]  /*7c70*/  ISETP.GE.AND P1, PT, R41, R75.reuse, PT ;  /* 0x0000004b2900720c */ /* 0x080fe20003f26270 */
[----:B------:R-:W-:Y:S01]  /*7c80*/  @!P6 STG.E.U16 desc[UR8][R8.64+0x40], R31 ;  /* 0x0000401f0800e986 */ /* 0x000fe2000c101508 */
[-C--:B------:R-:W-:Y:S02]  /*7c90*/  ISETP.GE.AND P6, PT, R110, R75.reuse, PT ;  /* 0x0000004b6e00720c */ /* 0x080fe40003fc6270 */
[-C--:B------:R-:W-:Y:S01]  /*7ca0*/  ISETP.GE.AND P3, PT, R43, R75.reuse, PT ;  /* 0x0000004b2b00720c */ /* 0x080fe20003f66270 */
[----:B------:R-:W-:Y:S01]  /*7cb0*/  @!P0 STG.E.U16 desc[UR8][R8.64+0x80], R61 ;  /* 0x0000803d08008986 */ /* 0x000fe2000c101508 */
[-C--:B------:R-:W-:Y:S02]  /*7cc0*/  ISETP.GE.AND P4, PT, R44, R75.reuse, PT ;  /* 0x0000004b2c00720c */ /* 0x080fe40003f86270 */
[-C--:B------:R-:W-:Y:S01]  /*7cd0*/  ISETP.GE.AND P0, PT, R49, R75.reuse, PT ;  /* 0x0000004b3100720c */ /* 0x080fe20003f06270 */
        /* <DEDUP_REMOVED lines=13> */
[----:B-1----:R-:W-:-:S03]  /*7db0*/  ISETP.LE.AND P0, PT, R0, UR4, PT ;  /* 0x0000000400007c0c */ /* 0x002fc6000bf03270 */
[----:B------:R-:W-:Y:S01]  /*7dc0*/  @!P2 STG.E.U16 desc[UR8][R8.64+0x240], R23 ;  /* 0x000240170800a986 */ /* 0x000fe2000c101508 */
        /* <DEDUP_REMOVED lines=9> */
[----:B-1----:R-:W-:-:S02]  /*7e60*/  IADD3.X R67, RZ, R3, RZ, P1, !PT ;  /* 0x00000003ff437210 */ /* 0x002fc40000ffe4ff */
[----:B------:R-:W-:Y:S01]  /*7e70*/  IADD3.X R59, RZ, R59, RZ, P4, !PT ;  /* 0x0000003bff3b7210 */ /* 0x000fe200027fe4ff */
[----:B------:R-:W-:Y:S08]  /*7e80*/  @!P0 BRA `(.L_x_4250) ;  /* 0xffffff8800488947 */ /* 0x000ff0000383ffff */
[----:B------:R-:W-:Y:S05]  /*7e90*/  EXIT ;  /* 0x000000000000794d */ /* 0x000fea0003800000 */
.L_x_4251:
        /* <DEDUP_REMOVED lines=14> */
.L_x_5279:


//--------------------- .text._Z25selective_scan_fwd_kernelI32Selective_Scan_fwd_kernel_traitsILi32ELi16ELi1ELb1ELb0ELb0ELb0EN3c104HalfEfEEv13SSMParamsBase --------------------------
	.section	.text._Z25selective_scan_fwd_kernelI32Selective_Scan_fwd_kernel_traitsILi32ELi16ELi1ELb1ELb0ELb0ELb0EN3c104HalfEfEEv13SSMParamsBase,"ax",@progbits
	.align	128
        .global         _Z25selective_scan_fwd_kernelI32Selective_Scan_fwd_kernel_traitsILi32ELi16ELi1ELb1ELb0ELb0ELb0EN3c104HalfEfEEv13SSMParamsBase
        .type           _Z25selective_scan_fwd_kernelI32Selective_Scan_fwd_kernel_traitsILi32ELi16ELi1ELb1ELb0ELb0ELb0EN3c104HalfEfEEv13SSMParamsBase,@function
        .size           _Z25selective_scan_fwd_kernelI32Selective_Scan_fwd_kernel_traitsILi32ELi16ELi1ELb1ELb0ELb0ELb0EN3c104HalfEfEEv13SSMParamsBase,(.L_x_5280 - _Z25selective_scan_fwd_kernelI32Selective_Scan_fwd_kernel_traitsILi32ELi16ELi1ELb1ELb0ELb0ELb0EN3c104HalfEfEEv13SSMParamsBase)
        .other          _Z25selective_scan_fwd_kernelI32Selective_Scan_fwd_kernel_traitsILi32ELi16ELi1ELb1ELb0ELb0ELb0EN3c104HalfEfEEv13SSMParamsBase,@"STO_CUDA_ENTRY STV_DEFAULT"
_Z25selective_scan_fwd_kernelI32Selective_Scan_fwd_kernel_traitsILi32ELi16ELi1ELb1ELb0ELb0ELb0EN3c104HalfEfEEv13SSMParamsBase:
.text._Z25selective_scan_fwd_kernelI32Selective_Scan_fwd_kernel_traitsILi32ELi16ELi1ELb1ELb0ELb0ELb0EN3c104HalfEfEEv13SSMParamsBase:
        /* <DEDUP_REMOVED lines=25> */
[----:B------:R-:W1:Y:S01]  /*0190*/  S2UR UR8, SR_CgaCtaId ;  /* 0x00000000000879c3 */ /* 0x000e620000008800 */
[----:B------:R-:W-:Y:S01]  /*01a0*/  USHF.R.S32.HI UR17, URZ, 0x1f, UR16 ;  /* 0x0000001f3f117899 */ /* 0x000fe20008011410 */
[C---:B------:R-:W-:Y:S01]  /*01b0*/  IMAD R0, R31.reuse, R24, RZ ;  /* 0x000000181f007224 */ /* 0x040fe200078e02ff */
[----:B------:R-:W3:Y:S01]  /*01c0*/  S2R R80, SR_LANEID ;  /* 0x0000000000507919 */ /* 0x000ee20000000000 */
[----:B------:R-:W-:Y:S01]  /*01d0*/  ULDC.64 UR6, c[0x0][0x280] ;  /* 0x0000a00000067ab9 */ /* 0x000fe20000000a00 */
[----:B------:R-:W-:Y:S01]  /*01e0*/  ULDC.64 UR12, c[0x0][0x290] ;  /* 0x0000a400000c7ab9 */ /* 0x000fe20000000a00 */
[----:B------:R-:W-:Y:S01]  /*01f0*/  UIMAD.WIDE.U32 UR4, UR16, UR6, URZ ;  /* 0x00000006100472a5 */ /* 0x000fe2000f8e003f */
[----:B--2---:R-:W-:Y:S01]  /*0200*/  IMAD R2, R31, R22, RZ ;  /* 0x000000161f027224 */ /* 0x004fe200078e02ff */
[----:B------:R-:W2:Y:S01]  /*0210*/  LDC.64 R8, c[0x0][0x2f0] ;  /* 0x0000bc00ff087b82 */ /* 0x000ea20000000a00 */
[----:B------:R-:W-:Y:S01]  /*0220*/  UIMAD UR6, UR17, UR6, URZ ;  /* 0x00000006110672a4 */ /* 0x000fe2000f8e023f */
[C---:B------:R-:W-:Y:S01]  /*0230*/  IMAD R25, R30.reuse, R25, R0 ;  /* 0x000000191e197224 */ /* 0x040fe200078e0200 */
[----:B------:R-:W-:Y:S01]  /*0240*/  UIMAD UR10, UR17, UR12, URZ ;  /* 0x0000000c110a72a4 */ /* 0x000fe2000f8e023f */
[----:B------:R-:W-:Y:S01]  /*0250*/  IMAD R23, R30, R23, R2 ;  /* 0x000000171e177224 */ /* 0x000fe200078e0202 */
[----:B------:R-:W-:-:S02]  /*0260*/  UIMAD UR9, UR16, UR7, UR6 ;  /* 0x00000007100972a4 */ /* 0x000fc4000f8e0206 */
[----:B------:R-:W-:Y:S01]  /*0270*/  UIMAD.WIDE.U32 UR6, UR16, UR12, URZ ;  /* 0x0000000c100672a5 */ /* 0x000fe2000f8e003f */
[----:B------:R-:W4:Y:S01]  /*0280*/  LDC.64 R10, c[0x0][0x2f8] ;  /* 0x0000be00ff0a7b82 */ /* 0x000f220000000a00 */
[----:B------:R-:W-:Y:S02]  /*0290*/  UIMAD UR10, UR16, UR13, UR10 ;  /* 0x0000000d100a72a4 */ /* 0x000fe4000f8e020a */
[----:B------:R-:W-:Y:S02]  /*02a0*/  UIADD3 UR5, UR5, UR9, URZ ;  /* 0x0000000905057290 */ /* 0x000fe4000fffe03f */
[----:B------:R-:W-:-:S04]  /*02b0*/  UIADD3 UR7, UR7, UR10, URZ ;  /* 0x0000000a07077290 */ /* 0x000fc8000fffe03f */
[C---:B------:R-:W-:Y:S01]  /*02c0*/  IMAD.WIDE.U32 R2, R30.reuse, R24, UR4 ;  /* 0x000000041e027e25 */ /* 0x040fe2000f8e0018 */
[----:B------:R-:W-:Y:S02]  /*02d0*/  UMOV UR4, 0x400 ;  /* 0x0000040000047882 */ /* 0x000fe40000000000 */
[----:B-1----:R-:W-:Y:S01]  /*02e0*/  ULEA UR8, UR8, UR4, 0x18 ;  /* 0x0000000408087291 */ /* 0x002fe2000f8ec03f */
[----:B------:R-:W-:Y:S01]  /*02f0*/  IMAD.WIDE.U32 R4, R30, R22, UR6 ;  /* 0x000000061e047e25 */ /* 0x000fe2000f8e0016 */
[----:B------:R-:W-:Y:S01]  /*0300*/  IADD3 R25, R3, R25, RZ ;  /* 0x0000001903197210 */ /* 0x000fe20007ffe0ff */
[----:B------:R-:W-:Y:S01]  /*0310*/  UMOV UR4, URZ ;  /* 0x0000003f00047c82 */ /* 0x000fe20008000000 */
[----:B0-----:R-:W-:Y:S02]  /*0320*/  SHF.L.U32 R0, R7, 0x1, RZ ;  /* 0x0000000107007819 */ /* 0x001fe400000006ff */
[----:B--2---:R-:W-:Y:S02]  /*0330*/  LEA R24, P0, R2, R8, 0x1 ;  /* 0x0000000802187211 */ /* 0x004fe400078008ff */
[----:B------:R-:W-:-:S02]  /*0340*/  LOP3.LUT R0, R0, 0xffffffc0, RZ, 0xc0, !PT ;  /* 0xffffffc000007812 */ /* 0x000fc400078ec0ff */
[----:B------:R-:W-:Y:S02]  /*0350*/  IADD3 R23, R5, R23, RZ ;  /* 0x0000001705177210 */ /* 0x000fe40007ffe0ff */
[----:B----4-:R-:W-:Y:S02]  /*0360*/  LEA R22, P1, R4, R10, 0x1 ;  /* 0x0000000a04167211 */ /* 0x010fe400078208ff */
[----:B------:R-:W-:Y:S02]  /*0370*/  LOP3.LUT R27, R0, 0x1f, R7, 0xf8, !PT ;  /* 0x0000001f001b7812 */ /* 0x000fe400078ef807 */
[----:B------:R-:W-:Y:S02]  /*0380*/  LEA.HI.X R25, R2, R9, R25, 0x1, P0 ;  /* 0x0000000902197211 */ /* 0x000fe400000f0c19 */
[----:B------:R-:W-:Y:S02]  /*0390*/  LEA.HI.X R23, R4, R11, R23, 0x1, P1 ;  /* 0x0000000b04177211 */ /* 0x000fe400008f0c17 */
[----:B------:R-:W-:-:S02]  /*03a0*/  LOP3.LUT R26, R7, 0x1f, RZ, 0xc0, !PT ;  /* 0x0000001f071a7812 */ /* 0x000fc400078ec0ff */
[----:B---3--:R-:W-:-:S07]  /*03b0*/  LEA R0, R80, UR8, 0x4 ;  /* 0x0000000850007c11 */ /* 0x008fce000f8e20ff */
.L_x_4286:
[----:B------:R-:W-:Y:S01]  /*03c0*/  BAR.SYNC.DEFER_BLOCKING 0x0 ;  /* 0x0000000000007b1d */ /* 0x000fe20000010000 */
[----:B------:R-:W-:-:S05]  /*03d0*/  IMAD.WIDE R2, R27, 0x10, R24 ;  /* 0x000000101b027825 */ /* 0x000fca00078e0218 */
        /* <DEDUP_REMOVED lines=75> */
.L_x_4253:
[----:B------:R-:W-:Y:S05]  /*0890*/  BSYNC B0 ;  /* 0x0000000000007941 */ /* 0x000fea0003800000 */
.L_x_4252:
        /* <DEDUP_REMOVED lines=36> */
.L_x_4255:
[----:B------:R-:W-:Y:S05]  /*0ae0*/  BSYNC B0 ;  /* 0x0000000000007941 */ /* 0x000fea0003800000 */
.L_x_4254:
        /* <DEDUP_REMOVED lines=38> */
.L_x_4257:
[----:B------:R-:W-:Y:S05]  /*0d50*/  BSYNC B0 ;  /* 0x0000000000007941 */ /* 0x000fea0003800000 */
.L_x_4256:
        /* <DEDUP_REMOVED lines=36> */
.L_x_4259:
[----:B------:R-:W-:Y:S05]  /*0fa0*/  BSYNC B0 ;  /* 0x0000000000007941 */ /* 0x000fea0003800000 */
.L_x_4258:
        /* <DEDUP_REMOVED lines=42> */
.L_x_4261:
[----:B------:R-:W-:Y:S05]  /*1250*/  BSYNC B0 ;  /* 0x0000000000007941 */ /* 0x000fea0003800000 */
.L_x_4260:
        /* <DEDUP_REMOVED lines=40> */
.L_x_4263:
[----:B------:R-:W-:Y:S05]  /*14e0*/  BSYNC B0 ;  /* 0x0000000000007941 */ /* 0x000fea0003800000 */
.L_x_4262:
        /* <DEDUP_REMOVED lines=42> */
.L_x_4265:
[----:B------:R-:W-:Y:S05]  /*1790*/  BSYNC B0 ;  /* 0x0000000000007941 */ /* 0x000fea0003800000 */
.L_x_4264:
        /* <DEDUP_REMOVED lines=40> */
.L_x_4267:
[----:B------:R-:W-:Y:S05]  /*1a20*/  BSYNC B0 ;  /* 0x0000000000007941 */ /* 0x000fea0003800000 */
.L_x_4266:
        /* <DEDUP_REMOVED lines=42> */
.L_x_4269:
[----:B------:R-:W-:Y:S05]  /*1cd0*/  BSYNC B0 ;  /* 0x0000000000007941 */ /* 0x000fea0003800000 */
.L_x_4268:
        /* <DEDUP_REMOVED lines=40> */
.L_x_4271:
[----:B------:R-:W-:Y:S05]  /*1f60*/  BSYNC B0 ;  /* 0x0000000000007941 */ /* 0x000fea0003800000 */
.L_x_4270:
        /* <DEDUP_REMOVED lines=46> */
.L_x_4273:
[----:B------:R-:W-:Y:S05]  /*2250*/  BSYNC B0 ;  /* 0x0000000000007941 */ /* 0x000fea0003800000 */
.L_x_4272:
        /* <DEDUP_REMOVED lines=33> */
.L_x_4275:
[----:B------:R-:W-:Y:S05]  /*2470*/  BSYNC B0 ;  /* 0x0000000000007941 */ /* 0x000fea0003800000 */
.L_x_4274:
        /* <DEDUP_REMOVED lines=33> */
.L_x_4277:
[----:B------:R-:W-:Y:S05]  /*2690*/  BSYNC B0 ;  /* 0x0000000000007941 */ /* 0x000fea0003800000 */
.L_x_4276:
        /* <DEDUP_REMOVED lines=33> */
.L_x_4279:
[----:B------:R-:W-:Y:S05]  /*28b0*/  BSYNC B0 ;  /* 0x0000000000007941 */ /* 0x000fea0003800000 */
.L_x_4278:
        /* <DEDUP_REMOVED lines=33> */
.L_x_4281:
[----:B------:R-:W-:Y:S05]  /*2ad0*/  BSYNC B0 ;  /* 0x0000000000007941 */ /* 0x000fea0003800000 */
.L_x_4280:
        /* <DEDUP_REMOVED lines=33> */
.L_x_4283:
[----:B------:R-:W-:Y:S05]  /*2cf0*/  BSYNC B0 ;  /* 0x0000000000007941 */ /* 0x000fea0003800000 */
.L_x_4282:
        /* <DEDUP_REMOVED lines=24> */
[C---:B------:R-:W-:Y:S01]  /*2e80*/  IMAD R19, R31.reuse, UR6, RZ ;  /* 0x000000061f137c24 */ /* 0x040fe2000f8e02ff */
[----:B------:R-:W-:Y:S01]  /*2e90*/  ISETP.NE.AND P0, PT, R26, RZ, PT ;  /* 0x000000ff1a00720c */ /* 0x000fe20003f05270 */
[C---:B------:R-:W-:Y:S02]  /*2ea0*/  IMAD R21, R31.reuse, UR10, RZ ;  /* 0x0000000a1f157c24 */ /* 0x040fe4000f8e02ff */
[----:B------:R-:W-:Y:S01]  /*2eb0*/  FMUL.FTZ R82, R82, R54 ;  /* 0x0000003652527220 */ /* 0x000fe20000410000 */
[----:B------:R-:W1:Y:S01]  /*2ec0*/  LDC R3, c[0x0][0x214] ;  /* 0x00008500ff037b82 */ /* 0x000e620000000800 */
[----:B------:R-:W-:Y:S01]  /*2ed0*/  IMAD R79, R31, UR12, RZ ;  /* 0x0000000c1f4f7c24 */ /* 0x000fe2000f8e02ff */
[----:B------:R-:W-:Y:S01]  /*2ee0*/  ISETP.EQ.OR P0, PT, RZ, UR4, P0 ;  /* 0x00000004ff007c0c */ /* 0x000fe20008702670 */
[----:B------:R-:W-:-:S05]  /*2ef0*/  UMOV UR5, URZ ;  /* 0x0000003f00057c82 */ /* 0x000fca0008000000 */
[----:B------:R-:W2:Y:S08]  /*2f00*/  LDC R4, c[0x0][0x224] ;  /* 0x00008900ff047b82 */ /* 0x000eb00000000800 */
[----:B------:R-:W3:Y:S01]  /*2f10*/  LDC.64 R14, c[0x0][0x310] ;  /* 0x0000c400ff0e7b82 */ /* 0x000ee20000000a00 */
[----:B0-----:R-:W-:-:S07]  /*2f20*/  IMAD R85, R30, UR7, R19 ;  /* 0x000000071e557c24 */ /* 0x001fce000f8e0213 */
[----:B------:R-:W0:Y:S01]  /*2f30*/  LDC.64 R8, c[0x0][0x2d0] ;  /* 0x0000b400ff087b82 */ /* 0x000e220000000a00 */
[----:B-1----:R-:W-:Y:S02]  /*2f40*/  IMAD R3, R3, UR16, R30 ;  /* 0x0000001003037c24 */ /* 0x002fe4000f8e021e */
[C---:B------:R-:W-:Y:S02]  /*2f50*/  IMAD R87, R30.reuse, UR11, R21 ;  /* 0x0000000b1e577c24 */ /* 0x040fe4000f8e0215 */
[C---:B------:R-:W-:Y:S01]  /*2f60*/  IMAD.WIDE.U32 R16, R30.reuse, UR6, RZ ;  /* 0x000000061e107c25 */ /* 0x040fe2000f8e00ff */
[----:B------:R-:W-:Y:S02]  /*2f70*/  UMOV UR6, UR8 ;  /* 0x0000000800067c82 */ /* 0x000fe40008000000 */
[----:B------:R-:W1:Y:S01]  /*2f80*/  LDC.64 R10, c[0x0][0x2e0] ;  /* 0x0000b800ff0a7b82 */ /* 0x000e620000000a00 */
[----:B--2---:R-:W-:Y:S02]  /*2f90*/  IMAD R3, R3, R4, RZ ;  /* 0x0000000403037224 */ /* 0x004fe400078e02ff */
[----:B------:R-:W-:-:S04]  /*2fa0*/  IMAD.WIDE.U32 R18, R30, UR10, RZ ;  /* 0x0000000a1e127c25 */ /* 0x000fc8000f8e00ff */
[----:B------:R-:W-:Y:S01]  /*2fb0*/  IMAD R3, R3, R2, RZ ;  /* 0x0000000203037224 */ /* 0x000fe200078e02ff */
[----:B------:R-:W2:Y:S01]  /*2fc0*/  LDC.64 R12, c[0x0][0x2d8] ;  /* 0x0000b600ff0c7b82 */ /* 0x000ea20000000a00 */
[----:B------:R-:W-:-:S04]  /*2fd0*/  IMAD.WIDE.U32 R20, R30, UR12, RZ ;  /* 0x0000000c1e147c25 */ /* 0x000fc8000f8e00ff */
[----:B---3--:R-:W-:-:S03]  /*2fe0*/  IMAD.WIDE R14, R3, 0x8, R14 ;  /* 0x00000008030e7825 */ /* 0x008fc600078e020e */
[----:B------:R-:W3:Y:S01]  /*2ff0*/  LDC.64 R4, c[0x0][0x270] ;  /* 0x00009c00ff047b82 */ /* 0x000ee20000000a00 */
[----:B------:R-:W-:Y:S02]  /*3000*/  IMAD R3, R2, UR4, RZ ;  /* 0x0000000402037c24 */ /* 0x000fe4000f8e02ff */
[----:B------:R-:W-:Y:S01]  /*3010*/  IMAD R89, R30, UR13, R79 ;  /* 0x0000000d1e597c24 */ /* 0x000fe2000f8e024f */
[----:B0-----:R-:W-:Y:S01]  /*3020*/  LEA R79, P1, R16, R8, 0x2 ;  /* 0x00000008104f7211 */ /* 0x001fe200078210ff */
[----:B------:R-:W-:-:S03]  /*3030*/  IMAD.WIDE R14, R3, 0x8, R14 ;  /* 0x00000008030e7825 */ /* 0x000fc600078e020e */
[----:B------:R-:W0:Y:S01]  /*3040*/  LDC.64 R2, c[0x0][0x250] ;  /* 0x00009400ff027b82 */ /* 0x000e220000000a00 */
[C---:B-1----:R-:W-:Y:S02]  /*3050*/  LEA R81, P2, R18.reuse, R10, 0x2 ;  /* 0x0000000a12517211 */ /* 0x042fe400078410ff */
[----:B------:R-:W-:Y:S02]  /*3060*/  IADD3 R10, R19, R87, RZ ;  /* 0x00000057130a7210 */ /* 0x000fe40007ffe0ff */
[----:B------:R-:W-:Y:S02]  /*3070*/  IADD3 R8, R21, R89, RZ ;  /* 0x0000005915087210 */ /* 0x000fe40007ffe0ff */
[----:B------:R-:W-:Y:S01]  /*3080*/  LEA.HI.X R18, R18, R11, R10, 0x2, P2 ;  /* 0x0000000b12127211 */ /* 0x000fe200010f140a */
[----:B------:R-:W1:Y:S01]  /*3090*/  LDC.64 R6, c[0x0][0x238] ;  /* 0x00008e00ff067b82 */ /* 0x000e620000000a00 */
[----:B--2---:R-:W-:Y:S02]  /*30a0*/  LEA R83, P3, R20, R12, 0x2 ;  /* 0x0000000c14537211 */ /* 0x004fe400078610ff */
[----:B------:R-:W-:-:S02]  /*30b0*/  IADD3 R12, R17, R85, RZ ;  /* 0x00000055110c7210 */ /* 0x000fc40007ffe0ff */
[----:B------:R-:W-:Y:S02]  /*30c0*/  LEA.HI.X R20, R20, R13, R8, 0x2, P3 ;  /* 0x0000000d14147211 */ /* 0x000fe400018f1408 */
[----:B------:R-:W-:Y:S01]  /*30d0*/  LEA.HI.X R16, R16, R9, R12, 0x2, P1 ;  /* 0x0000000910107211 */ /* 0x000fe200008f140c */
[----:B------:R-:W2:Y:S01]  /*30e0*/  LDC R93, c[0x0][0x21c] ;  /* 0x00008700ff5d7b82 */ /* 0x000ea20000000800 */
[----:B---3--:R-:W-:Y:S02]  /*30f0*/  SHF.L.U64.HI R5, R4, 0x2, R5 ;  /* 0x0000000204057819 */ /* 0x008fe40000010205 */
[----:B0-----:R-:W-:Y:S02]  /*3100*/  SHF.L.U64.HI R3, R2, 0x2, R3 ;  /* 0x0000000202037819 */ /* 0x001fe40000010203 */
[----:B-1----:R-:W-:-:S07]  /*3110*/  SHF.L.U64.HI R7, R6, 0x2, R7 ;  /* 0x0000000206077819 */ /* 0x002fce0000010207 */
.L_x_4285:
[----:B------:R-:W-:Y:S02]  /*3120*/  MOV R8, R79 ;  /* 0x0000004f00087202 */ /* 0x000fe40000000f00 */
[----:B------:R-:W-:-:S05]  /*3130*/  MOV R9, R16 ;  /* 0x0000001000097202 */ /* 0x000fca0000000f00 */
[----:B------:R0:W3:Y:S02]  /*3140*/  LDG.E R11, desc[UR14][R8.64] ;  /* 0x0000000e080b7981 */ /* 0x0000e4000c1e1900 */
[----:B0-----:R-:W-:Y:S02]  /*3150*/  MOV R8, R83 ;  /* 0x0000005300087202 */ /* 0x001fe40000000f00 */
[----:B------:R-:W-:-:S05]  /*3160*/  MOV R9, R20 ;  /* 0x0000001400097202 */ /* 0x000fca0000000f00 */
[----:B------:R0:W4:Y:S02]  /*3170*/  LDG.E R87, desc[UR14][R8.64] ;  /* 0x0000000e08577981 */ /* 0x000124000c1e1900 */
[----:B0-----:R-:W-:Y:S02]  /*3180*/  MOV R8, R81 ;  /* 0x0000005100087202 */ /* 0x001fe40000000f00 */
[----:B------:R-:W-:-:S05]  /*3190*/  MOV R9, R18 ;  /* 0x0000001200097202 */ /* 0x000fca0000000f00 */
[----:B------:R0:W4:Y:S01]  /*31a0*/  LDG.E R94, desc[UR14][R8.64] ;  /* 0x0000000e085e7981 */ /* 0x000122000c1e1900 */
[C---:B------:R-:W-:Y:S01]  /*31b0*/  ISETP.GE.AND P1, PT, R80.reuse, 0x1, PT ;  /* 0x000000015000780c */ /* 0x040fe20003f26270 */
[----:B------:R-:W1:Y:S01]  /*31c0*/  S2UR UR7, SR_CgaCtaId ;  /* 0x00000000000779c3 */ /* 0x000e620000008800 */
[C---:B------:R-:W-:Y:S01]  /*31d0*/  ISETP.NE.AND P2, PT, R80.reuse, 0x1f, PT ;  /* 0x0000001f5000780c */ /* 0x040fe20003f45270 */
[----:B------:R-:W-:Y:S01]  /*31e0*/  UMOV UR8, 0x400 ;  /* 0x0000040000087882 */ /* 0x000fe20000000000 */
[----:B------:R-:W-:Y:S01]  /*31f0*/  ISETP.NE.AND P3, PT, R80, RZ, PT ;  /* 0x000000ff5000720c */ /* 0x000fe20003f65270 */
        /* <DEDUP_REMOVED lines=12> */
[----:B------:R-:W3:Y:S08]  /*32c0*/  MUFU.EX2 R84, R84 ;  /* 0x0000005400547308 */ /* 0x000ef00000000800 */
[----:B------:R-:W5:Y:S08]  /*32d0*/  MUFU.EX2 R86, R86 ;  /* 0x0000005600567308 */ /* 0x000f700000000800 */
[----:B------:R-:W2:Y:S01]  /*32e0*/  MUFU.EX2 R88, R88 ;  /* 0x0000005800587308 */ /* 0x000ea20000000800 */
[-C--:B-1----:R-:W-:Y:S01]  /*32f0*/  FFMA.FTZ R10, R63, R17.reuse, R66 ;  /* 0x000000113f0a7223 */ /* 0x082fe20000010042 */
[----:B---3--:R-:W-:-:S06]  /*3300*/  FMUL.FTZ R13, R84, R17 ;  /* 0x00000011540d7220 */ /* 0x008fcc0000410000 */
[----:B------:R-:W1:Y:S01]  /*3310*/  MUFU.EX2 R19, R19 ;  /* 0x0000001300137308 */ /* 0x000e620000000800 */
[C---:B-----5:R-:W-:Y:S01]  /*3320*/  FFMA.FTZ R10, R86.reuse, R10, R65 ;  /* 0x0000000a560a7223 */ /* 0x060fe20000010041 */
[----:B------:R-:W-:-:S06]  /*3330*/  FMUL.FTZ R13, R86, R13 ;  /* 0x0000000d560d7220 */ /* 0x000fcc0000410000 */
[----:B------:R-:W3:Y:S01]  /*3340*/  MUFU.EX2 R90, R90 ;  /* 0x0000005a005a7308 */ /* 0x000ee20000000800 */
[----:B--2---:R-:W-:Y:S01]  /*3350*/  FFMA.FTZ R10, R88, R10, R67 ;  /* 0x0000000a580a7223 */ /* 0x004fe20000010043 */
[----:B------:R-:W-:-:S06]  /*3360*/  FMUL.FTZ R96, R11, R41 ;  /* 0x000000290b607220 */ /* 0x000fcc0000410000 */
[----:B------:R-:W2:Y:S01]  /*3370*/  MUFU.EX2 R21, R21 ;  /* 0x0000001500157308 */ /* 0x000ea20000000800 */
[----:B0-----:R-:W-:Y:S01]  /*3380*/  FMUL.FTZ R8, R88, R13 ;  /* 0x0000000d58087220 */ /* 0x001fe20000410000 */
[----:B-1----:R-:W-:-:S06]  /*3390*/  FFMA.FTZ R10, R19, R10, R68 ;  /* 0x0000000a130a7223 */ /* 0x002fcc0000010044 */
[----:B------:R-:W0:Y:S01]  /*33a0*/  MUFU.EX2 R92, R92 ;  /* 0x0000005c005c7308 */ /* 0x000e220000000800 */
[----:B------:R-:W-:Y:S01]  /*33b0*/  FMUL.FTZ R89, R11, R42 ;  /* 0x0000002a0b597220 */ /* 0x000fe20000410000 */
[----:B------:R-:W-:Y:S01]  /*33c0*/  FMUL.FTZ R9, R19, R8 ;  /* 0x0000000813097220 */ /* 0x000fe20000410000 */
[----:B---3--:R-:W-:-:S05]  /*33d0*/  FFMA.FTZ R10, R90, R10, R69 ;  /* 0x0000000a5a0a7223 */ /* 0x008fca0000010045 */
[----:B------:R-:W1:Y:S01]  /*33e0*/  MUFU.EX2 R85, R85 ;  /* 0x0000005500557308 */ /* 0x000e620000000800 */
[----:B------:R-:W-:Y:S01]  /*33f0*/  FMUL.FTZ R98, R11, R43 ;  /* 0x0000002b0b627220 */ /* 0x000fe20000410000 */
[----:B------:R-:W-:Y:S01]  /*3400*/  FMUL.FTZ R8, R90, R9 ;  /* 0x000000095a087220 */ /* 0x000fe20000410000 */
[----:B--2---:R-:W-:-:S05]  /*3410*/  FFMA.FTZ R10, R21, R10, R70 ;  /* 0x0000000a150a7223 */ /* 0x004fca0000010046 */
[----:B------:R-:W2:Y:S01]  /*3420*/  MUFU.EX2 R96, R96 ;  /* 0x0000006000607308 */ /* 0x000ea20000000800 */
[----:B------:R-:W-:Y:S01]  /*3430*/  FMUL.FTZ R91, R11, R44 ;  /* 0x0000002c0b5b7220 */ /* 0x000fe20000410000 */
[----:B------:R-:W-:Y:S01]  /*3440*/  FMUL.FTZ R9, R21, R8 ;  /* 0x0000000815097220 */ /* 0x000fe20000410000 */
[----:B0-----:R-:W-:-:S05]  /*3450*/  FFMA.FTZ R10, R92, R10, R71 ;  /* 0x0000000a5c0a7223 */ /* 0x001fca0000010047 */
[----:B------:R-:W0:Y:S01]  /*3460*/  MUFU.EX2 R89, R89 ;  /* 0x0000005900597308 */ /* 0x000e220000000800 */
[----:B------:R-:W-:Y:S01]  /*3470*/  FMUL.FTZ R100, R11, R45 ;  /* 0x0000002d0b647220 */ /* 0x000fe20000410000 */
[----:B------:R-:W-:Y:S01]  /*3480*/  FMUL.FTZ R8, R92, R9 ;  /* 0x000000095c087220 */ /* 0x000fe20000410000 */
[----:B-1----:R-:W-:-:S05]  /*3490*/  FFMA.FTZ R10, R85, R10, R72 ;  /* 0x0000000a550a7223 */ /* 0x002fca0000010048 */
        /* <DEDUP_REMOVED lines=10> */
[----:B-1----:R-:W-:-:S06]  /*3540*/  FFMA.FTZ R10, R98, R10, R75 ;  /* 0x0000000a620a7223 */ /* 0x002fcc000001004b */
[----:B------:R-:W1:Y:S01]  /*3550*/  MUFU.EX2 R95, R95 ;  /* 0x0000005f005f7308 */ /* 0x000e620000000800 */
[----:B------:R-:W-:Y:S01]  /*3560*/  FMUL.FTZ R8, R98, R9 ;  /* 0x0000000962087220 */ /* 0x000fe20000410000 */
[----:B--2---:R-:W-:-:S06]  /*3570*/  FFMA.FTZ R10, R91, R10, R76 ;  /* 0x0000000a5b0a7223 */ /* 0x004fcc000001004c */
[----:B------:R-:W2:Y:S01]  /*3580*/  MUFU.EX2 R97, R97 ;  /* 0x0000006100617308 */ /* 0x000ea20000000800 */
[----:B------:R-:W-:Y:S01]  /*3590*/  FMUL.FTZ R9, R91, R8 ;  /* 0x000000085b097220 */ /* 0x000fe20000410000 */
[----:B0-----:R-:W-:-:S03]  /*35a0*/  FFMA.FTZ R10, R100, R10, R77 ;  /* 0x0000000a640a7223 */ /* 0x001fc6000001004d */
[----:B------:R-:W-:Y:S01]  /*35b0*/  FMUL.FTZ R8, R100, R9 ;  /* 0x0000000964087220 */ /* 0x000fe20000410000 */
[----:B-1----:R-:W-:-:S03]  /*35c0*/  FFMA.FTZ R10, R95, R10, R78 ;  /* 0x0000000a5f0a7223 */ /* 0x002fc6000001004e */
[----:B------:R-:W-:Y:S01]  /*35d0*/  FMUL.FTZ R8, R95, R8 ;  /* 0x000000085f087220 */ /* 0x000fe20000410000 */
[----:B--2---:R-:W-:-:S03]  /*35e0*/  FFMA.FTZ R9, R97, R10, R82 ;  /* 0x0000000a61097223 */ /* 0x004fc60000010052 */
[----:B------:R-:W-:Y:S02]  /*35f0*/  FMUL.FTZ R8, R97, R8 ;  /* 0x0000000861087220 */ /* 0x000fe40000410000 */
[----:B------:R-:W0:Y:S04]  /*3600*/  SHFL.UP PT, R10, R9, 0x1, RZ ;  /* 0x04200000090a7989 */ /* 0x000e2800000e00ff */
[----:B------:R-:W1:Y:S01]  /*3610*/  SHFL.UP PT, R11, R8, 0x1, RZ ;  /* 0x04200000080b7989 */ /* 0x000e6200000e00ff */
        /* <DEDUP_REMOVED lines=15> */
[----:B------:R-:W-:Y:S01]  /*3710*/  HFMA2.MMA R11, -RZ, RZ, 0, 0 ;  /* 0x00000000ff0b7435 */ /* 0x000fe200000001ff */
[----:B------:R-:W-:-:S09]  /*3720*/  MOV R10, 0x3f800000 ;  /* 0x3f800000000a7802 */ /* 0x000fd20000000f00 */
[----:B------:R-:W-:Y:S02]  /*3730*/  @!P0 LDS.64 R10, [UR6+0x450] ;  /* 0x00045006ff0a8984 */ /* 0x000fe40008000a00 */
[C---:B0-----:R-:W-:Y:S01]  /*3740*/  @P1 FFMA.FTZ R9, R8.reuse, R12, R9 ;  /* 0x0000000c08091223 */ /* 0x041fe20000010009 */
[----:B-1----:R-:W-:-:S04]  /*3750*/  @P1 FMUL.FTZ R8, R8, R13 ;  /* 0x0000000d08081220 */ /* 0x002fc80000410000 */
[----:B------:R-:W0:Y:S04]  /*3760*/  SHFL.UP PT, R12, R9, 0x10, RZ ;  /* 0x06000000090c7989 */ /* 0x000e2800000e00ff */
[----:B------:R-:W1:Y:S01]  /*3770*/  SHFL.UP PT, R13, R8, 0x10, RZ ;  /* 0x06000000080d7989 */ /* 0x000e6200000e00ff */
[----:B------:R-:W-:-:S13]  /*3780*/  ISETP.GE.AND P1, PT, R80, 0x10, PT ;  /* 0x000000105000780c */ /* 0x000fda0003f26270 */
[C---:B0-----:R-:W-:Y:S01]  /*3790*/  @P1 FFMA.FTZ R9, R8.reuse, R12, R9 ;  /* 0x0000000c08091223 */ /* 0x041fe20000010009 */
[----:B-1----:R-:W-:-:S05]  /*37a0*/  @P1 FMUL.FTZ R8, R8, R13 ;  /* 0x0000000d08081220 */ /* 0x002fca0000410000 */
[----:B------:R-:W-:Y:S01]  /*37b0*/  @!P2 STS.64 [UR8+0x430], R8 ;  /* 0x00043008ff00a988 */ /* 0x000fe20008000a08 */
[----:B------:R-:W-:Y:S06]  /*37c0*/  BAR.SYNC.DEFER_BLOCKING 0x0 ;  /* 0x0000000000007b1d */ /* 0x000fec0000010000 */
[----:B------:R-:W-:Y:S04]  /*37d0*/  @!P3 STS.64 [UR8+0x440], R10 ;  /* 0x0004400aff00b988 */ /* 0x000fe80008000a08 */
[----:B------:R-:W-:Y:S01]  /*37e0*/  LDS.64 R12, [UR8+0x430] ;  /* 0x00043008ff0c7984 */ /* 0x000fe20008000a00 */
[----:B------:R-:W-:Y:S06]  /*37f0*/  BAR.SYNC.DEFER_BLOCKING 0x0 ;  /* 0x0000000000007b1d */ /* 0x000fec0000010000 */
[----:B------:R-:W0:Y:S01]  /*3800*/  S2R R103, SR_TID.X ;  /* 0x0000000000677919 */ /* 0x000e220000002100 */
[----:B------:R-:W1:Y:S04]  /*3810*/  SHFL.UP PT, R101, R9, 0x1, RZ ;  /* 0x0420000009657989 */ /* 0x000e6800000e00ff */
[----:B------:R-:W-:Y:S04]  /*3820*/  LDS R102, [UR8+0x444] ;  /* 0x00044408ff667984 */ /* 0x000fe80008000800 */
[----:B------:R-:W2:Y:S01]  /*3830*/  SHFL.UP PT, R99, R8, 0x1, RZ ;  /* 0x0420000008637989 */ /* 0x000ea200000e00ff */
[----:B0-----:R-:W-:-:S02]  /*3840*/  ISETP.NE.AND P1, PT, R103, RZ, PT ;  /* 0x000000ff6700720c */ /* 0x001fc40003f25270 */
[----:B-1----:R-:W-:Y:S02]  /*3850*/  @!P3 MOV R101, R11 ;  /* 0x0000000b0065b202 */ /* 0x002fe40000000f00 */
[----:B--2---:R-:W-:-:S09]  /*3860*/  @!P3 MOV R99, R10 ;  /* 0x0000000a0063b202 */ /* 0x004fd20000000f00 */
[----:B------:R-:W-:-:S04]  /*3870*/  @P1 FFMA.FTZ R101, R102, R99, R101 ;  /* 0x0000006366651223 */ /* 0x000fc80000010065 */
[----:B------:R-:W-:-:S04]  /*3880*/  FFMA.FTZ R84, R84, R101, R63 ;  /* 0x0000006554547223 */ /* 0x000fc8000001003f */
[----:B------:R-:W-:-:S04]  /*3890*/  FFMA.FTZ R102, R17, R84, R66 ;  /* 0x0000005411667223 */ /* 0x000fc80000010042 */
[----:B------:R-:W-:-:S04]  /*38a0*/  FFMA.FTZ R17, R86, R102, R65 ;  /* 0x0000006656117223 */ /* 0x000fc80000010041 */
[----:B------:R-:W-:-:S04]  /*38b0*/  FFMA.FTZ R88, R88, R17, R67 ;  /* 0x0000001158587223 */ /* 0x000fc80000010043 */
[----:B------:R-:W-:-:S04]  /*38c0*/  FFMA.FTZ R19, R19, R88, R68 ;  /* 0x0000005813137223 */ /* 0x000fc80000010044 */
[----:B------:R-:W-:-:S04]  /*38d0*/  FFMA.FTZ R90, R90, R19, R69 ;  /* 0x000000135a5a7223 */ /* 0x000fc80000010045 */
[----:B------:R-:W-:Y:S01]  /*38e0*/  FFMA.FTZ R21, R21, R90, R70 ;  /* 0x0000005a15157223 */ /* 0x000fe20000010046 */
[----:B------:R-:W-:-:S03]  /*38f0*/  ISETP.NE.AND P1, PT, R103, RZ, PT ;  /* 0x000000ff6700720c */ /* 0x000fc60003f25270 */
[----:B------:R-:W-:Y:S01]  /*3900*/  FFMA.FTZ R92, R92, R21, R71 ;  /* 0x000000155c5c7223 */ /* 0x000fe20000010047 */
[----:B------:R-:W-:-:S03]  /*3910*/  FFMA.FTZ R13, R12, R11, R13 ;  /* 0x0000000b0c0d7223 */ /* 0x000fc6000001000d */
[----:B------:R-:W-:Y:S01]  /*3920*/  FFMA.FTZ R86, R85, R92, R72 ;  /* 0x0000005c55567223 */ /* 0x000fe20000010048 */
[----:B------:R-:W-:-:S03]  /*3930*/  FMUL.FTZ R12, R12, R10 ;  /* 0x0000000a0c0c7220 */ /* 0x000fc60000410000 */
[----:B------:R-:W-:Y:S01]  /*3940*/  FFMA.FTZ R11, R96, R86, R73 ;  /* 0x00000056600b7223 */ /* 0x000fe20000010049 */
[----:B----4-:R-:W-:-:S03]  /*3950*/  FMUL.FTZ R87, R87, R94 ;  /* 0x0000005e57577220 */ /* 0x010fc60000410000 */
[----:B------:R-:W-:Y:S01]  /*3960*/  FFMA.FTZ R10, R89, R11, R74 ;  /* 0x0000000b590a7223 */ /* 0x000fe2000001004a */
[----:B------:R-:W-:Y:S01]  /*3970*/  @!P1 MOV R8, R14 ;  /* 0x0000000e00089202 */ /* 0x000fe20000000f00 */
[C---:B------:R-:W-:Y:S01]  /*3980*/  FFMA.FTZ R62, R87.reuse, R17, R62 ;  /* 0x00000011573e7223 */ /* 0x040fe2000001003e */
[----:B------:R-:W-:Y:S01]  /*3990*/  @!P1 MOV R9, R15 ;  /* 0x0000000f00099202 */ /* 0x000fe20000000f00 */
[----:B------:R-:W-:Y:S01]  /*39a0*/  UIADD3 UR5, UR5, 0x1, URZ ;  /* 0x0000000105057890 */ /* 0x000fe2000fffe03f */
[----:B------:R-:W-:Y:S01]  /*39b0*/  FFMA.FTZ R17, R98, R10, R75 ;  /* 0x0000000a62117223 */ /* 0x000fe2000001004b */
[----:B------:R-:W-:Y:S01]  /*39c0*/  FFMA.FTZ R64, R87, R84, R64 ;  /* 0x0000005457407223 */ /* 0x000fe20000010040 */
[----:B------:R-:W-:Y:S02]  /*39d0*/  @!P1 STS.64 [UR6+0x450], R12 ;  /* 0x0004500cff009988 */ /* 0x000fe40008000a06 */
[----:B------:R-:W-:Y:S02]  /*39e0*/  FFMA.FTZ R84, R91, R17, R76 ;  /* 0x000000115b547223 */ /* 0x000fe4000001004c */
[----:B------:R0:W-:Y:S01]  /*39f0*/  @!P1 STG.E.64 desc[UR14][R8.64], R12 ;  /* 0x0000000c08009986 */ /* 0x0001e2000c101b0e */
[----:B------:R-:W-:Y:S01]  /*3a00*/  ISETP.LE.AND P1, PT, R93, UR5, PT ;  /* 0x000000055d007c0c */ /* 0x000fe2000bf23270 */
[----:B------:R-:W-:Y:S01]  /*3a10*/  FFMA.FTZ R100, R100, R84, R77 ;  /* 0x0000005464647223 */ /* 0x000fe2000001004d */
[----:B------:R-:W-:Y:S01]  /*3a20*/  LEA R83, P2, R2, R83, 0x2 ;  /* 0x0000005302537211 */ /* 0x000fe200078410ff */
[----:B------:R-:W-:Y:S01]  /*3a30*/  UIADD3 UR6, UR6, 0x8, URZ ;  /* 0x0000000806067890 */ /* 0x000fe2000fffe03f */
[----:B------:R-:W-:-:S02]  /*3a40*/  LEA R81, P3, R4, R81, 0x2 ;  /* 0x0000005104517211 */ /* 0x000fc400078610ff */
[----:B------:R-:W-:Y:S02]  /*3a50*/  LEA R79, P4, R6, R79, 0x2 ;  /* 0x0000004f064f7211 */ /* 0x000fe400078810ff */
[----:B------:R-:W-:Y:S01]  /*3a60*/  IADD3 R14, P5, R14, 0x8, RZ ;  /* 0x000000080e0e7810 */ /* 0x000fe20007fbe0ff */
[----:B0-----:R-:W-:-:S04]  /*3a70*/  FFMA.FTZ R8, R95, R100, R78 ;  /* 0x000000645f087223 */ /* 0x001fc8000001004e */
[----:B------:R-:W-:Y:S01]  /*3a80*/  FFMA.FTZ R97, R97, R8, R82 ;  /* 0x0000000861617223 */ /* 0x000fe20000010052 */
        /* <DEDUP_REMOVED lines=14> */
[----:B------:R-:W-:-:S02]  /*3b70*/  IADD3.X R20, R20, R3, RZ, P2, !PT ;  /* 0x0000000314147210 */ /* 0x000fc400017fe4ff */
[----:B------:R-:W-:Y:S02]  /*3b80*/  IADD3.X R18, R18, R5, RZ, P3, !PT ;  /* 0x0000000512127210 */ /* 0x000fe40001ffe4ff */
[----:B------:R-:W-:Y:S02]  /*3b90*/  IADD3.X R16, R16, R7, RZ, P4, !PT ;  /* 0x0000000710107210 */ /* 0x000fe400027fe4ff */
[----:B------:R-:W-:Y:S01]  /*3ba0*/  IADD3.X R15, RZ, R15, RZ, P5, !PT ;  /* 0x0000000fff0f7210 */ /* 0x000fe20002ffe4ff */
[----:B------:R-:W-:Y:S06]  /*3bb0*/  @!P1 BRA `(.L_x_4285) ;  /* 0xfffffff400589947 */ /* 0x000fec000383ffff */
.L_x_4284:
        /* <DEDUP_REMOVED lines=11> */
[----:B------:R-:W-:Y:S01]  /*3c70*/  LEA R2, R80, UR8, 0x5 ;  /* 0x0000000850027c11 */ /* 0x000fe2000f8e28ff */
[----:B------:R-:W-:Y:S01]  /*3c80*/  UIMAD UR5, UR17, UR10, URZ ;  /* 0x0000000a110572a4 */ /* 0x000fe2000f8e023f */
[----:B------:R-:W-:Y:S01]  /*3c90*/  F2FP.F16.F32.PACK_AB R46, R48, R49 ;  /* 0x00000031302e723e */ /* 0x000fe200000000ff */
        /* <DEDUP_REMOVED lines=9> */
[----:B------:R-:W-:Y:S01]  /*3d30*/  STS.128 [R2], R64 ;  /* 0x0000004002007388 */ /* 0x000fe20000000c00 */
[----:B------:R-:W-:-:S03]  /*3d40*/  IADD3.X R23, RZ, R23, RZ, P2, !PT ;  /* 0x00000017ff177210 */ /* 0x000fc600017fe4ff */
[----:B------:R0:W-:Y:S01]  /*3d50*/  STS.128 [R2+0x10], R44 ;  /* 0x0000102c02007388 */ /* 0x0001e20000000c00 */
[----:B------:R-:W-:-:S03]  /*3d60*/  NOP ;  /* 0x0000000000007918 */ /* 0x000fc60000000000 */
[----:B------:R-:W2:Y:S04]  /*3d70*/  LDS.128 R8, [R0] ;  /* 0x0000000000087984 */ /* 0x000ea80000000c00 */
[----:B------:R-:W3:Y:S01]  /*3d80*/  LDS.128 R12, [R0+0x200] ;  /* 0x00020000000c7984 */ /* 0x000ee20000000c00 */
[----:B0-----:R-:W-:-:S04]  /*3d90*/  IMAD R2, R31, R4, RZ ;  /* 0x000000041f027224 */ /* 0x001fc800078e02ff */
[C---:B------:R-:W-:Y:S02]  /*3da0*/  IMAD R5, R30.reuse, R5, R2 ;  /* 0x000000051e057224 */ /* 0x040fe400078e0202 */
[----:B------:R-:W-:-:S03]  /*3db0*/  IMAD.WIDE.U32 R2, R30, R4, UR6 ;  /* 0x000000061e027e25 */ /* 0x000fc6000f8e0004 */
[----:B-1----:R-:W-:Y:S02]  /*3dc0*/  LEA R4, P0, R2, R6, 0x1 ;  /* 0x0000000602047211 */ /* 0x002fe400078008ff */
[----:B------:R-:W0:Y:S01]  /*3dd0*/  LDC R6, c[0x0][0x224] ;  /* 0x00008900ff067b82 */ /* 0x000e220000000800 */
[----:B------:R-:W-:-:S04]  /*3de0*/  IADD3 R3, R3, R5, RZ ;  /* 0x0000000503037210 */ /* 0x000fc80007ffe0ff */
[----:B------:R-:W-:-:S03]  /*3df0*/  LEA.HI.X R5, R2, R7, R3, 0x1, P0 ;  /* 0x0000000702057211 */ /* 0x000fc600000f0c03 */
[----:B------:R-:W-:-:S05]  /*3e00*/  IMAD.WIDE R2, R27, 0x10, R4 ;  /* 0x000000101b027825 */ /* 0x000fca00078e0204 */
[----:B--2---:R1:W-:Y:S04]  /*3e10*/  STG.E.128 desc[UR14][R2.64], R8 ;  /* 0x0000000802007986 */ /* 0x0043e8000c101d0e */
[----:B---3--:R1:W-:Y:S01]  /*3e20*/  STG.E.128 desc[UR14][R2.64+0x200], R12 ;  /* 0x0002000c02007986 */ /* 0x0083e2000c101d0e */
[----:B0-----:R-:W-:-:S13]  /*3e30*/  ISETP.LE.AND P0, PT, R6, UR4, PT ;  /* 0x0000000406007c0c */ /* 0x001fda000bf03270 */
[----:B-1----:R-:W-:Y:S05]  /*3e40*/  @!P0 BRA `(.L_x_4286) ;  /* 0xffffffc4005c8947 */ /* 0x002fea000383ffff */
[----:B------:R-:W-:Y:S05]  /*3e50*/  EXIT ;  /* 0x000000000000794d */ /* 0x000fea0003800000 */
.L_x_4287:
        /* <DEDUP_REMOVED lines=10> */
.L_x_5280:


//--------------------- .text._Z25selective_scan_fwd_kernelI32Selective_Scan_fwd_kernel_traitsILi32ELi16ELi1ELb1ELb0ELb0ELb1EN3c104HalfEfEEv13SSMParamsBase --------------------------
	.section	.text._Z25selective_scan_fwd_kernelI32Selective_Scan_fwd_kernel_traitsILi32ELi16ELi1ELb1ELb0ELb0ELb1EN3c104HalfEfEEv13SSMParamsBase,"ax",@progbits
	.align	128
        .global         _Z25selective_scan_fwd_kernelI32Selective_Scan_fwd_kernel_traitsILi32ELi16ELi1ELb1ELb0ELb0ELb1EN3c104HalfEfEEv13SSMParamsBase
        .type           _Z25selective_scan_fwd_kernelI32Selective_Scan_fwd_kernel_traitsILi32ELi16ELi1ELb1ELb0ELb0ELb1EN3c104HalfEfEEv13SSMParamsBase,@function
        .size           _Z25selective_scan_fwd_kernelI32Selective_Scan_fwd_kernel_traitsILi32ELi16ELi1ELb1ELb0ELb0ELb1EN3c104HalfEfEEv13SSMParamsBase,(.L_x_5281 - _Z25selective_scan_fwd_kernelI32Selective_Scan_fwd_kernel_traitsILi32ELi16ELi1ELb1ELb0ELb0ELb1EN3c104HalfEfEEv13SSMParamsBase)
        .other          _Z25selective_scan_fwd_kernelI32Selective_Scan_fwd_kernel_traitsILi32ELi16ELi1ELb1ELb0ELb0ELb1EN3c104HalfEfEEv13SSMParamsBase,@"STO_CUDA_ENTRY STV_DEFAULT"
_Z25selective_scan_fwd_kernelI32Selective_Scan_fwd_kernel_traitsILi32ELi16ELi1ELb1ELb0ELb0ELb1EN3c104HalfEfEEv13SSMParamsBase:
.text._Z25selective_scan_fwd_kernelI32Selective_Scan_fwd_kernel_traitsILi32ELi16ELi1ELb1ELb0ELb0ELb1EN3c104HalfEfEEv13SSMParamsBase:
        /* <DEDUP_REMOVED lines=53> */
[----:B------:R-:W-:-:S02]  /*0350*/  IADD3 R31, R5, R31, RZ ;  /* 0x0000001f051f7210 */ /* 0x000fc40007ffe0ff */
[----:B------:R-:W-:Y:S02]  /*0360*/  LOP3.LUT R6, R6, 0xffffffc0, RZ, 0xc0, !PT ;  /* 0xffffffc006067812 */ /* 0x000fe400078ec0ff */
[----:B----4-:R-:W-:Y:S02]  /*0370*/  LEA R28, P1, R4, R10, 0x1 ;  /* 0x0000000a041c7211 */ /* 0x010fe400078208ff */
[----:B------:R-:W-:Y:S02]  /*0380*/  LEA.HI.X R29, R2, R9, R29, 0x1, P0 ;  /* 0x00000009021d7211 */ /* 0x000fe400000f0c1d */
[----:B------:R-:W-:Y:S02]  /*0390*/  LEA.HI.X R31, R4, R11, R31, 0x1, P1 ;  /* 0x0000000b041f7211 */ /* 0x000fe400008f0c1f */
[----:B------:R-:W-:Y:S02]  /*03a0*/  LOP3.LUT R25, R6, 0x1f, R7, 0xf8, !PT ;  /* 0x0000001f06197812 */ /* 0x000fe400078ef807 */
[----:B------:R-:W-:-:S02]  /*03b0*/  LOP3.LUT R26, R7, 0x1f, RZ, 0xc0, !PT ;  /* 0x0000001f071a7812 */ /* 0x000fc400078ec0ff */
[----:B---3--:R-:W-:-:S07]  /*03c0*/  LEA R27, R80, UR12, 0x4 ;  /* 0x0000000c501b7c11 */ /* 0x008fce000f8e20ff */
.L_x_4322:
[----:B------:R-:W-:Y:S01]  /*03d0*/  BAR.SYNC.DEFER_BLOCKING 0x0 ;  /* 0x0000000000007b1d */ /* 0x000fe20000010000 */
[----:B-1----:R-:W-:Y:S02]  /*03e0*/  MOV R2, R30 ;  /* 0x0000001e00027202 */ /* 0x002fe40000000f00 */
        /* <DEDUP_REMOVED lines=79> */
.L_x_4289:
[----:B------:R-:W-:Y:S05]  /*08e0*/  BSYNC B0 ;  /* 0x0000000000007941 */ /* 0x000fea0003800000 */
.L_x_4288:
        /* <DEDUP_REMOVED lines=36> */
.L_x_4291:
[----:B------:R-:W-:Y:S05]  /*0b30*/  BSYNC B0 ;  /* 0x0000000000007941 */ /* 0x000fea0003800000 */
.L_x_4290:
        /* <DEDUP_REMOVED lines=38> */
.L_x_4293:
[----:B------:R-:W-:Y:S05]  /*0da0*/  BSYNC B0 ;  /* 0x0000000000007941 */ /* 0x000fea0003800000 */
.L_x_4292:
        /* <DEDUP_REMOVED lines=36> */
.L_x_4295:
[----:B------:R-:W-:Y:S05]  /*0ff0*/  BSYNC B0 ;  /* 0x0000000000007941 */ /* 0x000fea0003800000 */
.L_x_4294:
        /* <DEDUP_REMOVED lines=42> */
.L_x_4297:
[----:B------:R-:W-:Y:S05]  /*12a0*/  BSYNC B0 ;  /* 0x0000000000007941 */ /* 0x000fea0003800000 */
.L_x_4296:
        /* <DEDUP_REMOVED lines=40> */
.L_x_4299:
[----:B------:R-:W-:Y:S05]  /*1530*/  BSYNC B0 ;  /* 0x0000000000007941 */ /* 0x000fea0003800000 */
.L_x_4298:
        /* <DEDUP_REMOVED lines=42> */
.L_x_4301:
[----:B------:R-:W-:Y:S05]  /*17e0*/  BSYNC B0 ;  /* 0x0000000000007941 */ /* 0x000fea0003800000 */
.L_x_4300:
        /* <DEDUP_REMOVED lines=40> */
.L_x_4303:
[----:B------:R-:W-:Y:S05]  /*1a70*/  BSYNC B0 ;  /* 0x0000000000007941 */ /* 0x000fea0003800000 */
.L_x_4302:
        /* <DEDUP_REMOVED lines=42> */
.L_x_4305:
[----:B------:R-:W-:Y:S05]  /*1d20*/  BSYNC B0 ;  /* 0x0000000000007941 */ /* 0x000fea0003800000 */
.L_x_4304:
        /* <DEDUP_REMOVED lines=40> */
.L_x_4307:
[----:B------:R-:W-:Y:S05]  /*1fb0*/  BSYNC B0 ;  /* 0x0000000000007941 */ /* 0x000fea0003800000 */
.L_x_4306:
        /* <DEDUP_REMOVED lines=46> */
.L_x_4309:
[----:B------:R-:W-:Y:S05]  /*22a0*/  BSYNC B0 ;  /* 0x0000000000007941 */ /* 0x000fea0003800000 */
.L_x_4308:
        /* <DEDUP_REMOVED lines=33> */
.L_x_4311:
[----:B------:R-:W-:Y:S05]  /*24c0*/  BSYNC B0 ;  /* 0x0000000000007941 */ /* 0x000fea0003800000 */
.L_x_4310:
        /* <DEDUP_REMOVED lines=33> */
.L_x_4313:
[----:B------:R-:W-:Y:S05]  /*26e0*/  BSYNC B0 ;  /* 0x0000000000007941 */ /* 0x000fea0003800000 */
.L_x_4312:
        /* <DEDUP_REMOVED lines=33> */
.L_x_4315:
[----:B------:R-:W-:Y:S05]  /*2900*/  BSYNC B0 ;  /* 0x0000000000007941 */ /* 0x000fea0003800000 */
.L_x_4314:
        /* <DEDUP_REMOVED lines=33> */
.L_x_4317:
[----:B------:R-:W-:Y:S05]  /*2b20*/  BSYNC B0 ;  /* 0x0000000000007941 */ /* 0x000fea0003800000 */
.L_x_4316:
        /* <DEDUP_REMOVED lines=33> */
.L_x_4319:
[----:B------:R-:W-:Y:S05]  /*2d40*/  BSYNC B0 ;  /* 0x0000000000007941 */ /* 0x000fea0003800000 */
.L_x_4318:
        /* <DEDUP_REMOVED lines=26> */
[----:B------:R-:W-:Y:S02]  /*2ef0*/  IMAD R21, R23, UR8, RZ ;  /* 0x0000000817157c24 */ /* 0x000fe4000f8e02ff */
        /* <DEDUP_REMOVED lines=39> */
.L_x_4321:
        /* <DEDUP_REMOVED lines=127> */
[----:B------:R-:W-:Y:S01]  /*3960*/  FFMA.FTZ R89, R89, R88, R72 ;  /* 0x0000005859597223 */ /* 0x000fe20000010048 */
[----:B------:R-:W-:-:S03]  /*3970*/  FFMA.FTZ R13, R12, R11, R13 ;  /* 0x0000000b0c0d7223 */ /* 0x000fc6000001000d */
[----:B------:R-:W-:Y:S01]  /*3980*/  FFMA.FTZ R92, R92, R89, R73 ;  /* 0x000000595c5c7223 */ /* 0x000fe20000010049 */
[----:B------:R-:W-:-:S03]  /*3990*/  FMUL.FTZ R12, R12, R10 ;  /* 0x0000000a0c0c7220 */ /* 0x000fc60000410000 */
[----:B------:R-:W-:Y:S01]  /*39a0*/  FFMA.FTZ R10, R91, R92, R74 ;  /* 0x0000005c5b0a7223 */ /* 0x000fe2000001004a */
[----:B------:R-:W-:Y:S01]  /*39b0*/  @!P1 MOV R8, R14 ;  /* 0x0000000e00089202 */ /* 0x000fe20000000f00 */
[----:B------:R-:W-:Y:S01]  /*39c0*/  UIADD3 UR5, UR5, 0x1, URZ ;  /* 0x0000000105057890 */ /* 0x000fe2000fffe03f */
[----:B------:R-:W-:Y:S01]  /*39d0*/  @!P1 MOV R9, R15 ;  /* 0x0000000f00099202 */ /* 0x000fe20000000f00 */
[----:B------:R-:W-:Y:S01]  /*39e0*/  FFMA.FTZ R11, R94, R10, R75 ;  /* 0x0000000a5e0b7223 */ /* 0x000fe2000001004b */
[----:B------:R-:W-:Y:S03]  /*39f0*/  @!P1 STS.64 [UR6+0x450], R12 ;  /* 0x0004500cff009988 */ /* 0x000fe60008000a06 */
[----:B------:R-:W-:Y:S01]  /*3a00*/  FFMA.FTZ R95, R95, R11, R76 ;  /* 0x0000000b5f5f7223 */ /* 0x000fe2000001004c */
[----:B------:R0:W-:Y:S01]  /*3a10*/  @!P1 STG.E.64 desc[UR14][R8.64], R12 ;  /* 0x0000000c08009986 */ /* 0x0001e2000c101b0e */
[----:B------:R-:W-:-:S02]  /*3a20*/  ISETP.LE.AND P1, PT, R96, UR5, PT ;  /* 0x0000000560007c0c */ /* 0x000fc4000bf23270 */
[----:B------:R-:W-:Y:S01]  /*3a30*/  FFMA.FTZ R98, R98, R95, R77 ;  /* 0x0000005f62627223 */ /* 0x000fe2000001004d */
[----:B----4-:R-:W-:Y:S01]  /*3a40*/  FMUL.FTZ R93, R90, R93 ;  /* 0x0000005d5a5d7220 */ /* 0x010fe20000410000 */
[----:B------:R-:W-:Y:S01]  /*3a50*/  LEA R85, P2, R2, R85, 0x2 ;  /* 0x0000005502557211 */ /* 0x000fe200078410ff */
[----:B------:R-:W-:Y:S01]  /*3a60*/  UIADD3 UR6, UR6, 0x8, URZ ;  /* 0x0000000806067890 */ /* 0x000fe2000fffe03f */
[----:B------:R-:W-:Y:S02]  /*3a70*/  LEA R81, P3, R4, R81, 0x2 ;  /* 0x0000005104517211 */ /* 0x000fe400078610ff */
[----:B------:R-:W-:Y:S01]  /*3a80*/  LEA R79, P4, R6, R79, 0x2 ;  /* 0x0000004f064f7211 */ /* 0x000fe200078810ff */
[----:B0-----:R-:W-:Y:S01]  /*3a90*/  FFMA.FTZ R8, R97, R98, R78 ;  /* 0x0000006261087223 */ /* 0x001fe2000001004e */
[----:B------:R-:W-:-:S03]  /*3aa0*/  IADD3 R14, P5, R14, 0x8, RZ ;  /* 0x000000080e0e7810 */ /* 0x000fc60007fbe0ff */
        /* <DEDUP_REMOVED lines=22> */
.L_x_4320:
        /* <DEDUP_REMOVED lines=15> */
[----:B------:R-:W-:Y:S01]  /*3d00*/  UIMAD UR5, UR18, UR7, UR5 ;  /* 0x00000007120572a4 */ /* 0x000fe2000f8e0205 */
[----:B------:R-:W-:Y:S01]  /*3d10*/  F2FP.F16.F32.PACK_AB R8, R39, R46 ;  /* 0x0000002e2708723e */ /* 0x000fe200000000ff */
[----:B------:R-:W-:Y:S01]  /*3d20*/  UIMAD.WIDE.U32 UR6, UR18, UR6, UR8 ;  /* 0x00000006120672a5 */ /* 0x000fe2000f8e0008 */
[----:B------:R-:W-:-:S03]  /*3d30*/  ULDC.64 UR16, c[0x0][0x2a0] ;  /* 0x0000a80000107ab9 */ /* 0x000fc60000000a00 */
[----:B------:R-:W-:Y:S01]  /*3d40*/  UIADD3 UR7, UR7, UR5, URZ ;  /* 0x0000000507077290 */ /* 0x000fe2000fffe03f */
[----:B------:R-:W2:Y:S01]  /*3d50*/  LDC.64 R50, c[0x0][0x2a8] ;  /* 0x0000aa00ff327b82 */ /* 0x000ea20000000a00 */
[----:B------:R3:W-:Y:S01]  /*3d60*/  STS.128 [R2], R4 ;  /* 0x0000000402007388 */ /* 0x0007e20000000c00 */
[----:B------:R-:W-:-:S03]  /*3d70*/  UIMAD UR10, UR19, UR16, URZ ;  /* 0x00000010130a72a4 */ /* 0x000fc6000f8e023f */
[----:B------:R4:W-:Y:S01]  /*3d80*/  STS.128 [R2+0x10], R8 ;  /* 0x0000100802007388 */ /* 0x0009e20000000c00 */
[----:B------:R-:W-:-:S03]  /*3d90*/  NOP ;  /* 0x0000000000007918 */ /* 0x000fc60000000000 */
[----:B------:R-:W5:Y:S01]  /*3da0*/  LDS.128 R12, [R27] ;  /* 0x000000001b0c7984 */ /* 0x000f620000000c00 */
[-C--:B0-----:R-:W-:Y:S01]  /*3db0*/  IMAD R3, R23, R20.reuse, RZ ;  /* 0x0000001417037224 */ /* 0x081fe200078e02ff */
[----:B------:R-:W0:Y:S01]  /*3dc0*/  LDC.64 R56, c[0x0][0x318] ;  /* 0x0000c600ff387b82 */ /* 0x000e220000000a00 */
[----:B------:R-:W-:Y:S01]  /*3dd0*/  UIMAD UR13, UR18, UR17, UR10 ;  /* 0x00000011120d72a4 */ /* 0x000fe2000f8e020a */
[----:B------:R-:W5:Y:S01]  /*3de0*/  LDS.128 R16, [R27+0x200] ;  /* 0x000200001b107984 */ /* 0x000f620000000c00 */
[C---:B------:R-:W-:Y:S01]  /*3df0*/  IMAD R3, R0.reuse, R21, R3 ;  /* 0x0000001500037224 */ /* 0x040fe200078e0203 */
[----:B------:R-:W-:Y:S01]  /*3e00*/  UIMAD.WIDE.U32 UR10, UR18, UR16, UR8 ;  /* 0x00000010120a72a5 */ /* 0x000fe2000f8e0008 */
[----:B---3--:R-:W-:Y:S01]  /*3e10*/  IMAD.WIDE.U32 R4, R0, R20, UR6 ;  /* 0x0000000600047e25 */ /* 0x008fe2000f8e0014 */
[----:B------:R-:W-:Y:S02]  /*3e20*/  ULDC.64 UR6, c[0x0][0x2c0] ;  /* 0x0000b00000067ab9 */ /* 0x000fe40000000a00 */
[----:B------:R-:W-:-:S02]  /*3e30*/  UIADD3 UR11, UR11, UR13, URZ ;  /* 0x0000000d0b0b7290 */ /* 0x000fc4000fffe03f */
[----:B------:R-:W-:Y:S01]  /*3e40*/  IADD3 R5, R5, R3, RZ ;  /* 0x0000000305057210 */ /* 0x000fe20007ffe0ff */
[----:B--2---:R-:W-:Y:S01]  /*3e50*/  IMAD R6, R23, R50, RZ ;  /* 0x0000003217067224 */ /* 0x004fe200078e02ff */
[----:B-1----:R-:W-:-:S03]  /*3e60*/  LEA R20, P0, R4, R48, 0x1 ;  /* 0x0000003004147211 */ /* 0x002fc600078008ff */
[----:B----4-:R-:W-:Y:S01]  /*3e70*/  IMAD R9, R0, R51, R6 ;  /* 0x0000003300097224 */ /* 0x010fe200078e0206 */
[----:B------:R-:W-:Y:S01]  /*3e80*/  LEA.HI.X R21, R4, R49, R5, 0x1, P0 ;  /* 0x0000003104157211 */ /* 0x000fe200000f0c05 */
[----:B------:R-:W-:-:S04]  /*3e90*/  IMAD.WIDE.U32 R6, R0, R50, UR10 ;  /* 0x0000000a00067e25 */ /* 0x000fc8000f8e0032 */
[----:B------:R-:W-:Y:S01]  /*3ea0*/  IMAD.WIDE R20, R25, 0x10, R20 ;  /* 0x0000001019147825 */ /* 0x000fe200078e0214 */
[----:B------:R-:W-:Y:S02]  /*3eb0*/  IADD3 R3, R7, R9, RZ ;  /* 0x0000000907037210 */ /* 0x000fe40007ffe0ff */
[----:B0-----:R-:W-:-:S04]  /*3ec0*/  LEA R56, P1, R6, R56, 0x1 ;  /* 0x0000003806387211 */ /* 0x001fc800078208ff */
[----:B------:R-:W-:-:S03]  /*3ed0*/  LEA.HI.X R57, R6, R57, R3, 0x1, P1 ;  /* 0x0000003906397211 */ /* 0x000fc600008f0c03 */
[----:B------:R-:W-:Y:S01]  /*3ee0*/  IMAD.WIDE R56, R25, 0x10, R56 ;  /* 0x0000001019387825 */ /* 0x000fe200078e0238 */
[----:B-----5:R-:W-:Y:S04]  /*3ef0*/  STG.E.128 desc[UR14][R20.64], R12 ;  /* 0x0000000c14007986 */ /* 0x020fe8000c101d0e */
[----:B------:R-:W-:Y:S01]  /*3f00*/  STG.E.128 desc[UR14][R20.64+0x200], R16 ;  /* 0x0002001014007986 */ /* 0x000fe2000c101d0e */
        /* <DEDUP_REMOVED lines=23> */
[----:B-1----:R-:W-:Y:S02]  /*4080*/  HADD2.F32 R15, -RZ, R52.H0_H0 ;  /* 0x20000034ff0f7230 */ /* 0x002fe40000004100 */
[----:B------:R-:W-:Y:S01]  /*4090*/  FMUL.FTZ R12, R3, -1.4426950216293334961 ;  /* 0xbfb8aa3b030c7820 */ /* 0x000fe20000410000 */
[----:B------:R-:W-:Y:S02]  /*40a0*/  HADD2.F32 R18, -RZ, R53.H0_H0 ;  /* 0x20000035ff127230 */ /* 0x000fe40000004100 */
[----:B------:R-:W-:Y:S01]  /*40b0*/  FMUL.FTZ R7, R6, -1.4426950216293334961 ;  /* 0xbfb8aa3b06077820 */ /* 0x000fe20000410000 */
[----:B------:R-:W-:Y:S01]  /*40c0*/  HADD2.F32 R48, -RZ, R48.H1_H1 ;  /* 0x30000030ff307230 */ /* 0x000fe20000004100 */
[----:B------:R-:W0:Y:S01]  /*40d0*/  MUFU.EX2 R4, R4 ;  /* 0x0000000400047308 */ /* 0x000e220000000800 */
[----:B------:R-:W-:Y:S02]  /*40e0*/  HADD2.F32 R9, -RZ, R51.H0_H0 ;  /* 0x20000033ff097230 */ /* 0x000fe40000004100 */
[----:B------:R-:W-:Y:S01]  /*40f0*/  FMUL.FTZ R16, R15, -1.4426950216293334961 ;  /* 0xbfb8aa3b0f107820 */ /* 0x000fe20000410000 */
[----:B------:R-:W-:-:S02]  /*4100*/  HADD2.F32 R52, -RZ, R52.H1_H1 ;  /* 0x30000034ff347230 */ /* 0x000fc40000004100 */
[----:B------:R-:W-:Y:S01]  /*4110*/  FMUL.FTZ R13, R48, -1.4426950216293334961 ;  /* 0xbfb8aa3b300d7820 */ /* 0x000fe20000410000 */
[----:B------:R-:W-:Y:S02]  /*4120*/  HADD2.F32 R53, -RZ, R53.H1_H1 ;  /* 0x30000035ff357230 */ /* 0x000fe40000004100 */
[----:B------:R-:W-:Y:S01]  /*4130*/  FMUL.FTZ R10, R9, -1.4426950216293334961 ;  /* 0xbfb8aa3b090a7820 */ /* 0x000fe20000410000 */
[--C-:B------:R-:W-:Y:S01]  /*4140*/  HADD2.F32 R21, -RZ, R54.reuse.H0_H0 ;  /* 0x20000036ff157230 */ /* 0x100fe20000004100 */
[----:B------:R-:W1:Y:S01]  /*4150*/  MUFU.EX2 R5, R5 ;  /* 0x0000000500057308 */ /* 0x000e620000000800 */
[----:B------:R-:W-:Y:S02]  /*4160*/  HADD2.F32 R56, -RZ, R54.H1_H1 ;  /* 0x30000036ff387230 */ /* 0x000fe40000004100 */
[----:B------:R-:W-:Y:S01]  /*4170*/  FMUL.FTZ R17, R52, -1.4426950216293334961 ;  /* 0xbfb8aa3b34117820 */ /* 0x000fe20000410000 */
[--C-:B------:R-:W-:Y:S02]  /*4180*/  HADD2.F32 R58, -RZ, R55.reuse.H0_H0 ;  /* 0x20000037ff3a7230 */ /* 0x100fe40000004100 */
[----:B------:R-:W-:Y:S01]  /*4190*/  FMUL.FTZ R19, R18, -1.4426950216293334961 ;  /* 0xbfb8aa3b12137820 */ /* 0x000fe20000410000 */
[----:B------:R-:W-:-:S02]  /*41a0*/  HADD2.F32 R59, -RZ, R55.H1_H1 ;  /* 0x30000037ff3b7230 */ /* 0x000fc40000004100 */
        /* <DEDUP_REMOVED lines=9> */
[----:B------:R-:W2:Y:S01]  /*4240*/  MUFU.EX2 R7, R7 ;  /* 0x0000000700077308 */ /* 0x000ea20000000800 */
[----:B0-----:R-:W-:Y:S01]  /*4250*/  FADD.FTZ R4, R4, 1 ;  /* 0x3f80000004047421 */ /* 0x001fe20000010000 */
[----:B-1----:R-:W-:-:S06]  /*4260*/  FADD.FTZ R5, R5, 1 ;  /* 0x3f80000005057421 */ /* 0x002fcc0000010000 */
        /* <DEDUP_REMOVED lines=27> */
[----:B------:R1:W2:Y:S01]  /*4420*/  MUFU.RCP R62, R5 ;  /* 0x00000005003e7308 */ /* 0x0002a20000001000 */
[----:B0-----:R-:W-:-:S07]  /*4430*/  FADD.FTZ R11, R11, 1 ;  /* 0x3f8000000b0b7421 */ /* 0x001fce0000010000 */
[----:B------:R-:W0:Y:S01]  /*4440*/  MUFU.RCP R7, R7 ;  /* 0x0000000700077308 */ /* 0x000e220000001000 */
[----:B-1----:R-:W-:-:S04]  /*4450*/  FMUL.FTZ R5, R14, R61 ;  /* 0x0000003d0e057220 */ /* 0x002fc80000410000 */
[----:B------:R-:W-:-:S03]  /*4460*/  FMUL.FTZ R5, R5, R34 ;  /* 0x0000002205057220 */ /* 0x000fc60000410000 */
[----:B------:R-:W1:Y:S01]  /*4470*/  MUFU.RCP R12, R12 ;  /* 0x0000000c000c7308 */ /* 0x000e620000001000 */
[----:B--2---:R-:W-:-:S04]  /*4480*/  FMUL.FTZ R4, R49, R62 ;  /* 0x0000003e31047220 */ /* 0x004fc80000410000 */
[----:B------:R-:W-:-:S03]  /*4490*/  FMUL.FTZ R4, R4, R45 ;  /* 0x0000002d04047220 */ /* 0x000fc60000410000 */
[----:B------:R-:W2:Y:S01]  /*44a0*/  MUFU.RCP R13, R13 ;  /* 0x0000000d000d7308 */ /* 0x000ea20000001000 */
[----:B0-----:R-:W-:Y:S01]  /*44b0*/  FMUL.FTZ R6, R6, R7 ;  /* 0x0000000706067220 */ /* 0x001fe20000410000 */
[----:B------:R-:W-:Y:S02]  /*44c0*/  F2FP.F16.F32.PACK_AB R49, R4, R5 ;  /* 0x000000050431723e */ /* 0x000fe400000000ff */
[----:B------:R-:W0:Y:S01]  /*44d0*/  LDC.64 R4, c[0x0][0x2c8] ;  /* 0x0000b200ff047b82 */ /* 0x000e220000000a00 */
[----:B------:R-:W-:-:S03]  /*44e0*/  FMUL.FTZ R6, R6, R33 ;  /* 0x0000002106067220 */ /* 0x000fc60000410000 */
[----:B------:R-:W3:Y:S01]  /*44f0*/  MUFU.RCP R63, R8 ;  /* 0x00000008003f7308 */ /* 0x000ee20000001000 */
[----:B-1----:R-:W-:-:S04]  /*4500*/  FMUL.FTZ R3, R3, R12 ;  /* 0x0000000c03037220 */ /* 0x002fc80000410000 */
[----:B------:R-:W-:-:S03]  /*4510*/  FMUL.FTZ R3, R3, R38 ;  /* 0x0000002603037220 */ /* 0x000fc60000410000 */
[----:B------:R-:W1:Y:S01]  /*4520*/  MUFU.RCP R10, R10 ;  /* 0x0000000a000a7308 */ /* 0x000e620000001000 */
[----:B--2---:R-:W-:-:S04]  /*4530*/  FMUL.FTZ R48, R48, R13 ;  /* 0x0000000d30307220 */ /* 0x004fc80000410000 */
[----:B------:R-:W-:-:S03]  /*4540*/  FMUL.FTZ R48, R48, R43 ;  /* 0x0000002b30307220 */ /* 0x000fc60000410000 */
[----:B------:R-:W2:Y:S01]  /*4550*/  MUFU.RCP R64, R11 ;  /* 0x0000000b00407308 */ /* 0x000ea20000001000 */
[----:B---3--:R-:W-:Y:S01]  /*4560*/  FMUL.FTZ R7, R50, R63 ;  /* 0x0000003f32077220 */ /* 0x008fe20000410000 */
[----:B------:R-:W-:Y:S01]  /*4570*/  F2FP.F16.F32.PACK_AB R48, R48, R3 ;  /* 0x000000033030723e */ /* 0x000fe200000000ff */
[----:B0-----:R-:W-:Y:S02]  /*4580*/  IMAD R3, R23, R4, RZ ;  /* 0x0000000417037224 */ /* 0x001fe400078e02ff */
[----:B------:R-:W-:-:S03]  /*4590*/  FMUL.FTZ R7, R7, R44 ;  /* 0x0000002c07077220 */ /* 0x000fc60000410000 */
[----:B------:R-:W0:Y:S01]  /*45a0*/  MUFU.RCP R16, R16 ;  /* 0x0000001000107308 */ /* 0x000e220000001000 */
[----:B-1----:R-:W-:Y:S01]  /*45b0*/  FMUL.FTZ R9, R9, R10 ;  /* 0x0000000a09097220 */ /* 0x002fe20000410000 */
[----:B------:R-:W-:Y:S01]  /*45c0*/  F2FP.F16.F32.PACK_AB R50, R7, R6 ;  /* 0x000000060732723e */ /* 0x000fe200000000ff */
[----:B------:R-:W-:Y:S01]  /*45d0*/  IMAD R5, R0, R5, R3 ;  /* 0x0000000500057224 */ /* 0x000fe200078e0203 */
[----:B------:R-:W1:Y:S01]  /*45e0*/  LDC.64 R6, c[0x0][0x320] ;  /* 0x0000c800ff067b82 */ /* 0x000e620000000a00 */
[----:B------:R-:W-:-:S03]  /*45f0*/  FMUL.FTZ R9, R9, R32 ;  /* 0x0000002009097220 */ /* 0x000fc60000410000 */
[----:B------:R-:W3:Y:S01]  /*4600*/  MUFU.RCP R17, R17 ;  /* 0x0000001100117308 */ /* 0x000ee20000001000 */
[----:B--2---:R-:W-:-:S04]  /*4610*/  FMUL.FTZ R8, R51, R64 ;  /* 0x0000004033087220 */ /* 0x004fc80000410000 */
[----:B------:R-:W-:-:S03]  /*4620*/  FMUL.FTZ R8, R8, R47 ;  /* 0x0000002f08087220 */ /* 0x000fc60000410000 */
[----:B------:R-:W2:Y:S01]  /*4630*/  MUFU.RCP R19, R19 ;  /* 0x0000001300137308 */ /* 0x000ea20000001000 */
[----:B0-----:R-:W-:Y:S01]  /*4640*/  FMUL.FTZ R15, R15, R16 ;  /* 0x000000100f0f7220 */ /* 0x001fe20000410000 */
[----:B------:R-:W-:Y:S01]  /*4650*/  F2FP.F16.F32.PACK_AB R51, R8, R9 ;  /* 0x000000090833723e */ /* 0x000fe200000000ff */
[----:B------:R-:W-:Y:S02]  /*4660*/  BAR.SYNC.DEFER_BLOCKING 0x0 ;  /* 0x0000000000007b1d */ /* 0x000fe40000010000 */
[----:B------:R-:W-:-:S04]  /*4670*/  FMUL.FTZ R15, R15, R46 ;  /* 0x0000002e0f0f7220 */ /* 0x000fc80000410000 */
[----:B------:R-:W0:Y:S01]  /*4680*/  MUFU.RCP R20, R20 ;  /* 0x0000001400147308 */ /* 0x000e220000001000 */
[----:B---3--:R-:W-:-:S04]  /*4690*/  FMUL.FTZ R52, R52, R17 ;  /* 0x0000001134347220 */ /* 0x008fc80000410000 */
[----:B------:R-:W-:-:S03]  /*46a0*/  FMUL.FTZ R52, R52, R39 ;  /* 0x0000002734347220 */ /* 0x000fc60000410000 */
[----:B------:R-:W3:Y:S01]  /*46b0*/  MUFU.RCP R54, R54 ;  /* 0x0000003600367308 */ /* 0x000ee20000001000 */
[----:B--2---:R-:W-:Y:S01]  /*46c0*/  FMUL.FTZ R18, R18, R19 ;  /* 0x0000001312127220 */ /* 0x004fe20000410000 */
[----:B------:R-:W-:-:S03]  /*46d0*/  F2FP.F16.F32.PACK_AB R52, R52, R15 ;  /* 0x0000000f3434723e */ /* 0x000fc600000000ff */
[----:B------:R-:W-:-:S03]  /*46e0*/  FMUL.FTZ R18, R18, R35 ;  /* 0x0000002312127220 */ /* 0x000fc60000410000 */
[----:B------:R-:W2:Y:S01]  /*46f0*/  MUFU.RCP R57, R57 ;  /* 0x0000003900397308 */ /* 0x000ea20000001000 */
[----:B0-----:R-:W-:Y:S01]  /*4700*/  FMUL.FTZ R53, R53, R20 ;  /* 0x0000001435357220 */ /* 0x001fe20000410000 */
[----:B------:R-:W-:Y:S03]  /*4710*/  STS.128 [R2], R48 ;  /* 0x0000003002007388 */ /* 0x000fe60000000c00 */
[----:B------:R-:W-:-:S03]  /*4720*/  FMUL.FTZ R53, R53, R40 ;  /* 0x0000002835357220 */ /* 0x000fc60000410000 */
[----:B------:R-:W0:Y:S01]  /*4730*/  MUFU.RCP R55, R55 ;  /* 0x0000003700377308 */ /* 0x000e220000001000 */
[----:B---3--:R-:W-:Y:S01]  /*4740*/  FMUL.FTZ R21, R21, R54 ;  /* 0x0000003615157220 */ /* 0x008fe20000410000 */
[----:B------:R-:W-:-:S03]  /*4750*/  F2FP.F16.F32.PACK_AB R53, R53, R18 ;  /* 0x000000123535723e */ /* 0x000fc600000000ff */
[----:B------:R-:W-:-:S03]  /*4760*/  FMUL.FTZ R21, R21, R36 ;  /* 0x0000002415157220 */ /* 0x000fc60000410000 */
[----:B------:R-:W3:Y:S01]  /*4770*/  MUFU.RCP R60, R60 ;  /* 0x0000003c003c7308 */ /* 0x000ee20000001000 */
[----:B--2---:R-:W-:-:S04]  /*4780*/  FMUL.FTZ R56, R56, R57 ;  /* 0x0000003938387220 */ /* 0x004fc80000410000 */
[----:B------:R-:W-:Y:S01]  /*4790*/  FMUL.FTZ R56, R56, R41 ;  /* 0x0000002938387220 */ /* 0x000fe20000410000 */
[----:B0-----:R-:W-:-:S04]  /*47a0*/  FMUL.FTZ R58, R58, R55 ;  /* 0x000000373a3a7220 */ /* 0x001fc80000410000 */
[----:B------:R-:W-:Y:S01]  /*47b0*/  F2FP.F16.F32.PACK_AB R54, R56, R21 ;  /* 0x000000153836723e */ /* 0x000fe200000000ff */
[----:B------:R-:W-:Y:S01]  /*47c0*/  FMUL.FTZ R58, R58, R37 ;  /* 0x000000253a3a7220 */ /* 0x000fe20000410000 */
[----:B---3--:R-:W-:-:S04]  /*47d0*/  FMUL.FTZ R59, R59, R60 ;  /* 0x0000003c3b3b7220 */ /* 0x008fc80000410000 */
[----:B------:R-:W-:-:S05]  /*47e0*/  FMUL.FTZ R59, R59, R42 ;  /* 0x0000002a3b3b7220 */ /* 0x000fca0000410000 */
[----:B------:R-:W-:-:S05]  /*47f0*/  F2FP.F16.F32.PACK_AB R55, R59, R58 ;  /* 0x0000003a3b37723e */ /* 0x000fca00000000ff */
[----:B------:R0:W-:Y:S01]  /*4800*/  STS.128 [R2+0x10], R52 ;  /* 0x0000103402007388 */ /* 0x0001e20000000c00 */
[----:B------:R-:W-:-:S03]  /*4810*/  NOP ;  /* 0x0000000000007918 */ /* 0x000fc60000000000 */
[----:B------:R-:W2:Y:S04]  /*4820*/  LDS.128 R8, [R27] ;  /* 0x000000001b087984 */ /* 0x000ea80000000c00 */
[----:B------:R-:W3:Y:S01]  /*4830*/  LDS.128 R12, [R27+0x200] ;  /* 0x000200001b0c7984 */ /* 0x000ee20000000c00 */
[----:B0-----:R-:W-:-:S03]  /*4840*/  IMAD.WIDE.U32 R2, R0, R4, UR8 ;  /* 0x0000000800027e25 */ /* 0x001fc6000f8e0004 */
[----:B-1----:R-:W-:Y:S02]  /*4850*/  LEA R4, P0, R2, R6, 0x1 ;  /* 0x0000000602047211 */ /* 0x002fe400078008ff */
[----:B------:R-:W0:Y:S01]  /*4860*/  LDC R6, c[0x0][0x224] ;  /* 0x00008900ff067b82 */ /* 0x000e220000000800 */
[----:B------:R-:W-:-:S04]  /*4870*/  IADD3 R3, R3, R5, RZ ;  /* 0x0000000503037210 */ /* 0x000fc80007ffe0ff */
[----:B------:R-:W-:-:S03]  /*4880*/  LEA.HI.X R5, R2, R7, R3, 0x1, P0 ;  /* 0x0000000702057211 */ /* 0x000fc600000f0c03 */
[----:B------:R-:W-:-:S05]  /*4890*/  IMAD.WIDE R2, R25, 0x10, R4 ;  /* 0x0000001019027825 */ /* 0x000fca00078e0204 */
[----:B--2---:R1:W-:Y:S01]  /*48a0*/  STG.E.128 desc[UR14][R2.64], R8 ;  /* 0x0000000802007986 */ /* 0x0043e2000c101d0e */
[----:B0-----:R-:W-:-:S03]  /*48b0*/  ISETP.LE.AND P0, PT, R6, UR4, PT ;  /* 0x0000000406007c0c */ /* 0x001fc6000bf03270 */
[----:B---3--:R1:W-:Y:S10]  /*48c0*/  STG.E.128 desc[UR14][R2.64+0x200], R12 ;  /* 0x0002000c02007986 */ /* 0x0083f4000c101d0e */
[----:B------:R-:W-:Y:S05]  /*48d0*/  @!P0 BRA `(.L_x_4322) ;  /* 0xffffffb800bc8947 */ /* 0x000fea000383ffff */
[----:B------:R-:W-:Y:S05]  /*48e0*/  EXIT ;  /* 0x000000000000794d */ /* 0x000fea0003800000 */
.L_x_4323:
        /* <DEDUP_REMOVED lines=9> */
.L_x_5281:


//--------------------- .text._Z25selective_scan_fwd_kernelI32Selective_Scan_fwd_kernel_traitsILi32ELi16ELi1ELb1ELb0ELb1ELb0EN3c104HalfEfEEv13SSMParamsBase --------------------------
	.section	.text._Z25selective_scan_fwd_kernelI32Selective_Scan_fwd_kernel_traitsILi32ELi16ELi1ELb1ELb0ELb1ELb0EN3c104HalfEfEEv13SSMParamsBase,"ax",@progbits
	.align	128
        .global         _Z25selective_scan_fwd_kernelI32Selective_Scan_fwd_kernel_traitsILi32ELi16ELi1ELb1ELb0ELb1ELb0EN3c104HalfEfEEv13SSMParamsBase
        .type           _Z25selective_scan_fwd_kernelI32Selective_Scan_fwd_kernel_traitsILi32ELi16ELi1ELb1ELb0ELb1ELb0EN3c104HalfEfEEv13SSMParamsBase,@function
        .size           _Z25selective_scan_fwd_kernelI32Selective_Scan_fwd_kernel_traitsILi32ELi16ELi1ELb1ELb0ELb1ELb0EN3c104HalfEfEEv13SSMParamsBase,(.L_x_5282 - _Z25selective_scan_fwd_kernelI32Selective_Scan_fwd_kernel_traitsILi32ELi16ELi1ELb1ELb0ELb1ELb0EN3c104HalfEfEEv13SSMParamsBase)
        .other          _Z25selective_scan_fwd_kernelI32Selective_Scan_fwd_kernel_traitsILi32ELi16ELi1ELb1ELb0ELb1ELb0EN3c104HalfEfEEv13SSMParamsBase,@"STO_CUDA_ENTRY STV_DEFAULT"
_Z25selective_scan_fwd_kernelI32Selective_Scan_fwd_kernel_traitsILi32ELi16ELi1ELb1ELb0ELb1ELb0EN3c104HalfEfEEv13SSMParamsBase:
.text._Z25selective_scan_fwd_kernelI32Selective_Scan_fwd_kernel_traitsILi32ELi16ELi1ELb1ELb0ELb1ELb0EN3c104HalfEfEEv13SSMParamsBase:
        /* <DEDUP_REMOVED lines=9> */
[----:B------:R-:W-:-:S05]  /*0090*/  ISETP.NE.AND.EX P1, PT, RZ, UR7, PT, P1 ;  /* 0x00000007ff007c0c */ /* 0x000fca000bf25310 */
[----:B------:R-:W2:Y:S01]  /*00a0*/  LDC R12, c[0x0][0x224] ;  /* 0x00008900ff0c7b82 */ /* 0x000ea20000000800 */
[----:B0-----:R-:W-:-:S04]  /*00b0*/  IABS R13, R10 ;  /* 0x0000000a000d7213 */ /* 0x001fc80000000000 */
[----:B------:R-:W0:Y:S01]  /*00c0*/  I2F.RP R0, R13 ;  /* 0x0000000d00007306 */ /* 0x000e220000209400 */
[----:B-1----:R-:W-:Y:S01]  /*00d0*/  MOV R31, UR8 ;  /* 0x00000008001f7c02 */ /* 0x002fe20008000f00 */
[----:B------:R-:W-:-:S03]  /*00e0*/  ULDC.64 UR8, c[0x0][0x208] ;  /* 0x0000820000087ab9 */ /* 0x000fc60000000a00 */
[----:B------:R-:W-:Y:S02]  /*00f0*/  SHF.R.S32.HI R30, RZ, 0x1f, R31 ;  /* 0x0000001fff1e7819 */ /* 0x000fe4000001141f */
[C---:B------:R-:W-:Y:S01]  /*0100*/  @P0 LEA R2, P2, R31.reuse, UR4, 0x2 ;  /* 0x000000041f020c11 */ /* 0x040fe2000f8410ff */
[----:B0-----:R-:W0:Y:S03]  /*0110*/  MUFU.RCP R0, R0 ;  /* 0x0000000000007308 */ /* 0x001e260000001000 */
[C-C-:B------:R-:W-:Y:S01]  /*0120*/  @P0 LEA.HI.X R3, R31.reuse, UR5, R30.reuse, 0x2, P2 ;  /* 0x000000051f030c11 */ /* 0x140fe200090f141e */
[----:B------:R-:W1:Y:S01]  /*0130*/  S2UR UR4, SR_CTAID.X ;  /* 0x00000000000479c3 */ /* 0x000e620000002500 */
[----:B------:R-:W-:Y:S02]  /*0140*/  IABS R8, R31 ;  /* 0x0000001f00087213 */ /* 0x000fe40000000000 */
[C---:B------:R-:W-:Y:S01]  /*0150*/  @P1 LEA R4, P3, R31.reuse, UR6, 0x2 ;  /* 0x000000061f041c11 */ /* 0x040fe2000f8610ff */
[----:B------:R3:W5:Y:S03]  /*0160*/  @P0 LDG.E R29, desc[UR8][R2.64] ;  /* 0x00000008021d0981 */ /* 0x000766000c1e1900 */
[----:B------:R-:W-:Y:S01]  /*0170*/  @P1 LEA.HI.X R5, R31, UR7, R30, 0x2, P3 ;  /* 0x000000071f051c11 */ /* 0x000fe200098f141e */
[----:B------:R-:W-:Y:S01]  /*0180*/  ULDC.64 UR6, c[0x0][0x260] ;  /* 0x0000980000067ab9 */ /* 0x000fe20000000a00 */
[----:B0-----:R-:W-:-:S03]  /*0190*/  IADD3 R6, R0, 0xffffffe, RZ ;  /* 0x0ffffffe00067810 */ /* 0x001fc60007ffe0ff */
[----:B------:R0:W5:Y:S01]  /*01a0*/  @P1 LDG.E R28, desc[UR8][R4.64] ;  /* 0x00000008041c1981 */ /* 0x000162000c1e1900 */
[----:B------:R4:W3:Y:S02]  /*01b0*/  F2I.FTZ.U32.TRUNC.NTZ R7, R6 ;  /* 0x0000000600077305 */ /* 0x0008e4000021f000 */
[----:B----4-:R-:W-:Y:S01]  /*01c0*/  HFMA2.MMA R6, -RZ, RZ, 0, 0 ;  /* 0x00000000ff067435 */ /* 0x010fe200000001ff */
[----:B---3--:R-:W-:-:S05]  /*01d0*/  IADD3 R2, RZ, -R7, RZ ;  /* 0x80000007ff027210 */ /* 0x008fca0007ffe0ff */
[----:B------:R-:W-:-:S04]  /*01e0*/  IMAD R3, R2, R13, RZ ;  /* 0x0000000d02037224 */ /* 0x000fc800078e02ff */
[----:B------:R-:W-:-:S06]  /*01f0*/  IMAD.HI.U32 R7, R7, R3, R6 ;  /* 0x0000000307077227 */ /* 0x000fcc00078e0006 */
[----:B------:R-:W-:Y:S01]  /*0200*/  IMAD.HI.U32 R0, R7, R8, RZ ;  /* 0x0000000807007227 */ /* 0x000fe200078e00ff */
[----:B-1----:R-:W-:Y:S01]  /*0210*/  MOV R26, UR4 ;  /* 0x00000004001a7c02 */ /* 0x002fe20008000f00 */
[----:B------:R-:W-:-:S03]  /*0220*/  ULDC.64 UR4, c[0x0][0x280] ;  /* 0x0000a00000047ab9 */ /* 0x000fc60000000a00 */
[----:B------:R-:W-:Y:S02]  /*0230*/  IADD3 R2, -R0, RZ, RZ ;  /* 0x000000ff00027210 */ /* 0x000fe40007ffe1ff */
[----:B------:R-:W-:-:S03]  /*0240*/  SHF.R.S32.HI R27, RZ, 0x1f, R26 ;  /* 0x0000001fff1b7819 */ /* 0x000fc6000001141a */
[----:B------:R-:W-:Y:S01]  /*0250*/  IMAD R8, R13, R2, R8 ;  /* 0x000000020d087224 */ /* 0x000fe200078e0208 */
[----:B--2---:R-:W-:Y:S01]  /*0260*/  ISETP.GE.AND P3, PT, R12, 0x1, PT ;  /* 0x000000010c00780c */ /* 0x004fe20003f66270 */
[----:B------:R-:W-:-:S03]  /*0270*/  IMAD R3, R27, UR6, RZ ;  /* 0x000000061b037c24 */ /* 0x000fc6000f8e02ff */
[----:B------:R-:W-:Y:S01]  /*0280*/  ISETP.GT.U32.AND P1, PT, R13, R8, PT ;  /* 0x000000080d00720c */ /* 0x000fe20003f24070 */
[----:B------:R-:W-:Y:S02]  /*0290*/  IMAD R7, R27, UR4, RZ ;  /* 0x000000041b077c24 */ /* 0x000fe4000f8e02ff */
[----:B0-----:R-:W-:-:S04]  /*02a0*/  IMAD.WIDE.U32 R4, R26, UR6, RZ ;  /* 0x000000061a047c25 */ /* 0x001fc8000f8e00ff */
[C---:B------:R-:W-:Y:S02]  /*02b0*/  IMAD R11, R26.reuse, UR7, R3 ;  /* 0x000000071a0b7c24 */ /* 0x040fe4000f8e0203 */
[C---:B------:R-:W-:Y:S02]  /*02c0*/  IMAD R9, R26.reuse, UR5, R7 ;  /* 0x000000051a097c24 */ /* 0x040fe4000f8e0207 */
[----:B------:R-:W-:Y:S01]  /*02d0*/  IMAD.WIDE.U32 R2, R26, UR4, RZ ;  /* 0x000000041a027c25 */ /* 0x000fe2000f8e00ff */
[----:B------:R-:W-:Y:S02]  /*02e0*/  IADD3 R7, R5, R11, RZ ;  /* 0x0000000b05077210 */ /* 0x000fe40007ffe0ff */
[----:B------:R-:W-:Y:S02]  /*02f0*/  @!P1 IADD3 R8, R8, -R13, RZ ;  /* 0x8000000d08089210 */ /* 0x000fe40007ffe0ff */
[----:B------:R-:W-:Y:S02]  /*0300*/  LOP3.LUT R5, R31, R10, RZ, 0x3c, !PT ;  /* 0x0000000a1f057212 */ /* 0x000fe400078e3cff */
[----:B------:R-:W-:-:S02]  /*0310*/  IADD3 R3, R3, R9, RZ ;  /* 0x0000000903037210 */ /* 0x000fc40007ffe0ff */
[----:B------:R-:W-:Y:S02]  /*0320*/  MOV R6, R4 ;  /* 0x0000000400067202 */ /* 0x000fe40000000f00 */
[----:B------:R-:W-:Y:S02]  /*0330*/  ISETP.GE.U32.AND P0, PT, R8, R13, PT ;  /* 0x0000000d0800720c */ /* 0x000fe40003f06070 */
[----:B------:R-:W-:Y:S01]  /*0340*/  ISETP.GE.AND P2, PT, R5, RZ, PT ;  /* 0x000000ff0500720c */ /* 0x000fe20003f46270 */
[----:B------:R-:W-:-:S12]  /*0350*/  @!P3 EXIT ;  /* 0x000000000000b94d */ /* 0x000fd80003800000 */
[----:B------:R-:W0:Y:S01]  /*0360*/  S2R R9, SR_TID.X ;  /* 0x0000000000097919 */ /* 0x000e220000002100 */
[----:B------:R-:W-:Y:S01]  /*0370*/  @!P1 IADD3 R0, R0, 0x1, RZ ;  /* 0x0000000100009810 */ /* 0x000fe20007ffe0ff */
[----:B------:R-:W-:Y:S01]  /*0380*/  ULDC.64 UR6, c[0x0][0x290] ;  /* 0x0000a40000067ab9 */ /* 0x000fe20000000a00 */
[----:B------:R-:W-:Y:S01]  /*0390*/  ISETP.NE.AND P1, PT, R10, RZ, PT ;  /* 0x000000ff0a00720c */ /* 0x000fe20003f25270 */
[----:B------:R-:W1:Y:S01]  /*03a0*/  LDC.64 R16, c[0x0][0x2e0] ;  /* 0x0000b800ff107b82 */ /* 0x000e620000000a00 */
[----:B------:R-:W2:Y:S01]  /*03b0*/  S2R R75, SR_LANEID ;  /* 0x00000000004b7919 */ /* 0x000ea20000000000 */
[----:B------:R-:W-:Y:S01]  /*03c0*/  @P0 IADD3 R0, R0, 0x1, RZ ;  /* 0x0000000100000810 */ /* 0x000fe20007ffe0ff */
[----:B------:R-:W-:Y:S01]  /*03d0*/  IMAD R11, R27, UR6, RZ ;  /* 0x000000061b0b7c24 */ /* 0x000fe2000f8e02ff */
[----:B------:R-:W-:Y:S01]  /*03e0*/  ULDC.64 UR10, c[0x0][0x298] ;  /* 0x0000a600000a7ab9 */ /* 0x000fe20000000a00 */
[----:B------:R-:W-:Y:S01]  /*03f0*/  IMAD.WIDE.U32 R4, R26, UR6, RZ ;  /* 0x000000061a047c25 */ /* 0x000fe2000f8e00ff */
[----:B------:R-:W-:Y:S01]  /*0400*/  @!P2 IADD3 R0, -R0, RZ, RZ ;  /* 0x000000ff0000a210 */ /* 0x000fe20007ffe1ff */
[----:B------:R-:W-:Y:S01]  /*0410*/  UMOV UR4, 0x400 ;  /* 0x0000040000047882 */ /* 0x000fe20000000000 */
[----:B------:R-:W3:Y:S01]  /*0420*/  S2UR UR5, SR_CgaCtaId ;  /* 0x00000000000579c3 */ /* 0x000ee20000008800 */
[----:B------:R-:W-:Y:S01]  /*0430*/  IMAD R11, R26, UR7, R11 ;  /* 0x000000071a0b7c24 */ /* 0x000fe2000f8e020b */
[----:B------:R-:W-:Y:S01]  /*0440*/  ULDC.64 UR6, c[0x0][0x288] ;  /* 0x0000a20000067ab9 */ /* 0x000fe20000000a00 */
[C---:B------:R-:W-:Y:S01]  /*0450*/  IMAD R12, R30.reuse, UR10, RZ ;  /* 0x0000000a1e0c7c24 */ /* 0x040fe2000f8e02ff */
[----:B------:R-:W-:Y:S01]  /*0460*/  @!P1 LOP3.LUT R0, RZ, R10, RZ, 0x33, !PT ;  /* 0x0000000aff009212 */ /* 0x000fe200078e33ff */
[----:B------:R-:W-:Y:S01]  /*0470*/  IMAD R10, R30, UR6, RZ ;  /* 0x000000061e0a7c24 */ /* 0x000fe2000f8e02ff */
[----:B------:R-:W-:Y:S01]  /*0480*/  IADD3 R5, R5, R11, RZ ;  /* 0x0000000b05057210 */ /* 0x000fe20007ffe0ff */
[----:B------:R-:W-:Y:S01]  /*0490*/  IMAD.WIDE.U32 R2, R31, UR6, R2 ;  /* 0x000000061f027c25 */ /* 0x000fe2000f8e0002 */
[----:B------:R-:W4:Y:S01]  /*04a0*/  LDC.64 R22, c[0x0][0x2f0] ;  /* 0x0000bc00ff167b82 */ /* 0x000f220000000a00 */
[----:B------:R-:W-:-:S02]  /*04b0*/  SHF.R.S32.HI R8, RZ, 0x1f, R0 ;  /* 0x0000001fff087819 */ /* 0x000fc40000011400 */
[C---:B------:R-:W-:Y:S01]  /*04c0*/  IMAD R21, R31.reuse, UR7, R10 ;  /* 0x000000071f157c24 */ /* 0x040fe2000f8e020a */
[----:B------:R-:W-:Y:S01]  /*04d0*/  ULDC.64 UR6, c[0x0][0x278] ;  /* 0x00009e0000067ab9 */ /* 0x000fe20000000a00 */
[----:B------:R-:W-:Y:S02]  /*04e0*/  IMAD R19, R31, UR11, R12 ;  /* 0x0000000b1f137c24 */ /* 0x000fe4000f8e020c */
[----:B------:R-:W-:Y:S01]  /*04f0*/  IMAD R11, R8, UR6, RZ ;  /* 0x00000006080b7c24 */ /* 0x000fe2000f8e02ff */
[----:B------:R-:W2:Y:S01]  /*0500*/  LDC.64 R14, c[0x0][0x2f8] ;  /* 0x0000be00ff0e7b82 */ /* 0x000ea20000000a00 */
[C---:B------:R-:W-:Y:S01]  /*0510*/  IMAD.WIDE.U32 R6, R0.reuse, UR6, R6 ;  /* 0x0000000600067c25 */ /* 0x040fe2000f8e0006 */
[----:B------:R-:W-:Y:S02]  /*0520*/  IADD3 R21, R3, R21, RZ ;  /* 0x0000001503157210 */ /* 0x000fe40007ffe0ff */
[C---:B0-----:R-:W-:Y:S01]  /*0530*/  LOP3.LUT R24, R9.reuse, 0x1f, RZ, 0xc0, !PT ;  /* 0x0000001f09187812 */ /* 0x041fe200078ec0ff */
[----:B------:R-:W-:Y:S01]  /*0540*/  IMAD R11, R0, UR7, R11 ;  /* 0x00000007000b7c24 */ /* 0x000fe2000f8e020b */
[----:B------:R-:W-:Y:S01]  /*0550*/  SHF.L.U32 R0, R9, 0x1, RZ ;  /* 0x0000000109007819 */ /* 0x000fe200000006ff */
[----:B------:R-:W-:Y:S01]  /*0560*/  IMAD.WIDE.U32 R4, R31, UR10, R4 ;  /* 0x0000000a1f047c25 */ /* 0x000fe2000f8e0004 */
[----:B-1----:R-:W-:Y:S01]  /*0570*/  LEA R18, P2, R6, R16, 0x1 ;  /* 0x0000001006127211 */ /* 0x002fe200078408ff */
[----:B---3--:R-:W-:Y:S01]  /*0580*/  ULEA UR5, UR5, UR4, 0x18 ;  /* 0x0000000405057291 */ /* 0x008fe2000f8ec03f */
[----:B------:R-:W-:-:S02]  /*0590*/  IADD3 R3, R7, R11, RZ ;  /* 0x0000000b07037210 */ /* 0x000fc40007ffe0ff */
[----:B------:R-:W-:Y:S01]  /*05a0*/  LOP3.LUT R0, R0, 0xffffffc0, RZ, 0xc0, !PT ;  /* 0xffffffc000007812 */ /* 0x000fe200078ec0ff */
[----:B------:R-:W-:Y:S01]  /*05b0*/  UMOV UR4, URZ ;  /* 0x0000003f00047c82 */ /* 0x000fe20008000000 */
[----:B------:R-:W-:Y:S02]  /*05c0*/  IADD3 R19, R5, R19, RZ ;  /* 0x0000001305137210 */ /* 0x000fe40007ffe0ff */
[----:B----4-:R-:W-:Y:S02]  /*05d0*/  LEA R22, P0, R2, R22, 0x1 ;  /* 0x0000001602167211 */ /* 0x010fe400078008ff */
[----:B------:R-:W-:Y:S02]  /*05e0*/  LEA.HI.X R6, R6, R17, R3, 0x1, P2 ;  /* 0x0000001106067211 */ /* 0x000fe400010f0c03 */
[----:B------:R-:W-:Y:S02]  /*05f0*/  LEA.HI.X R21, R2, R23, R21, 0x1, P0 ;  /* 0x0000001702157211 */ /* 0x000fe400000f0c15 */
[----:B------:R-:W-:-:S02]  /*0600*/  LOP3.LUT R25, R0, 0x1f, R9, 0xf8, !PT ;  /* 0x0000001f00197812 */ /* 0x000fc400078ef809 */
[C---:B--2---:R-:W-:Y:S02]  /*0610*/  LEA R20, P1, R4.reuse, R14, 0x1 ;  /* 0x0000000e04147211 */ /* 0x044fe400078208ff */
[----:B------:R-:W-:Y:S02]  /*0620*/  LEA R23, R75, UR5, 0x4 ;  /* 0x000000054b177c11 */ /* 0x000fe4000f8e20ff */
[----:B------:R-:W-:Y:S02]  /*0630*/  LEA.HI.X R19, R4, R15, R19, 0x1, P1 ;  /* 0x0000000f04137211 */ /* 0x000fe400008f0c13 */
[----:B------:R-:W-:-:S07]  /*0640*/  MOV R0, R6 ;  /* 0x0000000600007202 */ /* 0x000fce0000000f00 */
.L_x_4360:
        /* <DEDUP_REMOVED lines=81> */
.L_x_4325:
[----:B------:R-:W-:Y:S05]  /*0b60*/  BSYNC B0 ;  /* 0x0000000000007941 */ /* 0x000fea0003800000 */
.L_x_4324:
        /* <DEDUP_REMOVED lines=36> */
.L_x_4327:
[----:B------:R-:W-:Y:S05]  /*0db0*/  BSYNC B0 ;  /* 0x0000000000007941 */ /* 0x000fea0003800000 */
.L_x_4326:
        /* <DEDUP_REMOVED lines=38> */
.L_x_4329:
[----:B------:R-:W-:Y:S05]  /*1020*/  BSYNC B0 ;  /* 0x0000000000007941 */ /* 0x000fea0003800000 */
.L_x_4328:
        /* <DEDUP_REMOVED lines=36> */
.L_x_4331:
[----:B------:R-:W-:Y:S05]  /*1270*/  BSYNC B0 ;  /* 0x0000000000007941 */ /* 0x000fea0003800000 */
.L_x_4330:
        /* <DEDUP_REMOVED lines=42> */
.L_x_4333:
[----:B------:R-:W-:Y:S05]  /*1520*/  BSYNC B0 ;  /* 0x0000000000007941 */ /* 0x000fea0003800000 */
.L_x_4332:
        /* <DEDUP_REMOVED lines=40> */
.L_x_4335:
[----:B------:R-:W-:Y:S05]  /*17b0*/  BSYNC B0 ;  /* 0x0000000000007941 */ /* 0x000fea0003800000 */
.L_x_4334:
        /* <DEDUP_REMOVED lines=42> */
.L_x_4337:
[----:B------:R-:W-:Y:S05]  /*1a60*/  BSYNC B0 ;  /* 0x0000000000007941 */ /* 0x000fea0003800000 */
.L_x_4336:
        /* <DEDUP_REMOVED lines=40> */
.L_x_4339:
[----:B------:R-:W-:Y:S05]  /*1cf0*/  BSYNC B0 ;  /* 0x0000000000007941 */ /* 0x000fea0003800000 */
.L_x_4338:
        /* <DEDUP_REMOVED lines=42> */
.L_x_4341:
[----:B------:R-:W-:Y:S05]  /*1fa0*/  BSYNC B0 ;  /* 0x0000000000007941 */ /* 0x000fea0003800000 */
.L_x_4340:
        /* <DEDUP_REMOVED lines=40> */
.L_x_4343:
[----:B------:R-:W-:Y:S05]  /*2230*/  BSYNC B0 ;  /* 0x0000000000007941 */ /* 0x000fea0003800000 */
.L_x_4342:
        /* <DEDUP_REMOVED lines=46> */
.L_x_4345:
[----:B------:R-:W-:Y:S05]  /*2520*/  BSYNC B0 ;  /* 0x0000000000007941 */ /* 0x000fea0003800000 */
.L_x_4344:
        /* <DEDUP_REMOVED lines=33> */
.L_x_4347:
[----:B------:R-:W-:Y:S05]  /*2740*/  BSYNC B0 ;  /* 0x0000000000007941 */ /* 0x000fea0003800000 */
.L_x_4346:
        /* <DEDUP_REMOVED lines=33> */
.L_x_4349:
[----:B------:R-:W-:Y:S05]  /*2960*/  BSYNC B0 ;  /* 0x0000000000007941 */ /* 0x000fea0003800000 */
.L_x_4348:
        /* <DEDUP_REMOVED lines=33> */
.L_x_4351:
[----:B------:R-:W-:Y:S05]  /*2b80*/  BSYNC B0 ;  /* 0x0000000000007941 */ /* 0x000fea0003800000 */
.L_x_4350:
        /* <DEDUP_REMOVED lines=33> */
.L_x_4353:
[----:B------:R-:W-:Y:S05]  /*2da0*/  BSYNC B0 ;  /* 0x0000000000007941 */ /* 0x000fea0003800000 */
.L_x_4352:
        /* <DEDUP_REMOVED lines=33> */
.L_x_4355:
[----:B------:R-:W-:Y:S05]  /*2fc0*/  BSYNC B0 ;  /* 0x0000000000007941 */ /* 0x000fea0003800000 */
.L_x_4354:
        /* <DEDUP_REMOVED lines=33> */
.L_x_4359:
[----:B------:R-:W-:Y:S01]  /*31e0*/  IMAD R6, R30, UR10, RZ ;  /* 0x0000000a1e067c24 */ /* 0x000fe2000f8e02ff */
[----:B0-----:R-:W-:Y:S01]  /*31f0*/  SHF.R.S32.HI R17, RZ, 0x1f, R83 ;  /* 0x0000001fff117819 */ /* 0x001fe20000011453 */
        /* <DEDUP_REMOVED lines=9> */
[----:B------:R-:W-:-:S04]  /*3290*/  IMAD R6, R17, UR16, RZ ;  /* 0x0000001011067c24 */ /* 0x000fc8000f8e02ff */
[----:B------:R-:W3:Y:S01]  /*32a0*/  LDG.E R12, desc[UR8][R12.64] ;  /* 0x000000080c0c7981 */ /* 0x000ee2000c1e1900 */
        /* <DEDUP_REMOVED lines=8> */
[----:B------:R-:W-:-:S04]  /*3330*/  IMAD R84, R30, UR18, RZ ;  /* 0x000000121e547c24 */ /* 0x000fc8000f8e02ff */
[----:B------:R-:W-:Y:S02]  /*3340*/  IMAD R85, R31, UR19, R84 ;  /* 0x000000131f557c24 */ /* 0x000fe4000f8e0254 */
[----:B-----5:R-:W-:-:S04]  /*3350*/  IMAD R14, R17, UR20, RZ ;  /* 0x00000014110e7c24 */ /* 0x020fc8000f8e02ff */
[----:B------:R-:W-:Y:S01]  /*3360*/  IMAD R15, R83, UR21, R14 ;  /* 0x00000015530f7c24 */ /* 0x000fe2000f8e020e */
[C---:B------:R-:W-:Y:S01]  /*3370*/  ISETP.GE.AND P1, PT, R75.reuse, 0x8, PT ;  /* 0x000000084b00780c */ /* 0x040fe20003f26270 */
[----:B------:R-:W5:Y:S01]  /*3380*/  S2UR UR7, SR_CgaCtaId ;  /* 0x00000000000779c3 */ /* 0x000f620000008800 */
[----:B------:R-:W-:Y:S01]  /*3390*/  UMOV UR6, 0x400 ;  /* 0x0000040000067882 */ /* 0x000fe20000000000 */
[C---:B------:R-:W-:Y:S02]  /*33a0*/  LEA R84, R75.reuse, UR5, 0x5 ;  /* 0x000000054b547c11 */ /* 0x040fe4000f8e28ff */
[----:B------:R-:W-:Y:S01]  /*33b0*/  ISETP.NE.AND P2, PT, R75, RZ, PT ;  /* 0x000000ff4b00720c */ /* 0x000fe20003f45270 */
[----:B---3--:R-:W-:Y:S01]  /*33c0*/  FMUL.FTZ R16, R12, 1.4426950216293334961 ;  /* 0x3fb8aa3b0c107820 */ /* 0x008fe20000410000 */
[----:B------:R-:W-:-:S04]  /*33d0*/  IMAD.WIDE.U32 R12, R31, UR18, RZ ;  /* 0x000000121f0c7c25 */ /* 0x000fc8000f8e00ff */
        /* <DEDUP_REMOVED lines=10> */
[----:B------:R-:W-:-:S04]  /*3480*/  IADD3 R13, R13, R85, RZ ;  /* 0x000000550d0d7210 */ /* 0x000fc80007ffe0ff */
[----:B------:R-:W0:Y:S01]  /*3490*/  MUFU.EX2 R93, R93 ;  /* 0x0000005d005d7308 */ /* 0x000e220000000800 */
[----:B----4-:R3:W-:Y:S01]  /*34a0*/  STS.128 [R23], R4 ;  /* 0x0000000417007388 */ /* 0x0107e20000000c00 */
[----:B------:R-:W-:-:S06]  /*34b0*/  FMUL.FTZ R92, R16, R41 ;  /* 0x00000029105c7220 */ /* 0x000fcc0000410000 */
[----:B------:R-:W4:Y:S01]  /*34c0*/  MUFU.EX2 R99, R99 ;  /* 0x0000006300637308 */ /* 0x000f220000000800 */
[----:B------:R-:W-:Y:S01]  /*34d0*/  FMUL.FTZ R91, R16, R42 ;  /* 0x0000002a105b7220 */ /* 0x000fe20000410000 */
[----:B------:R-:W-:-:S04]  /*34e0*/  IMAD.WIDE.U32 R12, R83, UR20, R12 ;  /* 0x00000014530c7c25 */ /* 0x000fc8000f8e000c */
[C---:B------:R-:W-:Y:S01]  /*34f0*/  FMUL.FTZ R87, R16.reuse, R43 ;  /* 0x0000002b10577220 */ /* 0x040fe20000410000 */
[----:B------:R-:W-:Y:S01]  /*3500*/  FMUL.FTZ R88, R16, R52 ;  /* 0x0000003410587220 */ /* 0x000fe20000410000 */
[----:B--2---:R-:W-:Y:S01]  /*3510*/  STS.128 [R23+0x200], R8 ;  /* 0x0002000817007388 */ /* 0x004fe20000000c00 */
[----:B------:R-:W2:Y:S01]  /*3520*/  MUFU.EX2 R96, R96 ;  /* 0x0000006000607308 */ /* 0x000ea20000000800 */
[----:B------:R-:W-:-:S07]  /*3530*/  IADD3 R13, R13, R15, RZ ;  /* 0x0000000f0d0d7210 */ /* 0x000fce0007ffe0ff */
[----:B------:R-:W1:Y:S01]  /*3540*/  MUFU.EX2 R97, R97 ;  /* 0x0000006100617308 */ /* 0x000e620000000800 */
[-C--:B---3--:R-:W-:Y:S01]  /*3550*/  FFMA.FTZ R4, R64, R100.reuse, R65 ;  /* 0x0000006440047223 */ /* 0x088fe20000010041 */
[----:B0-----:R-:W-:Y:S01]  /*3560*/  FMUL.FTZ R6, R93, R100 ;  /* 0x000000645d067220 */ /* 0x001fe20000410000 */
[----:B------:R-:W-:-:S05]  /*3570*/  LEA R14, P0, R12, UR22, 0x2 ;  /* 0x000000160c0e7c11 */ /* 0x000fca000f8010ff */
[----:B------:R-:W0:Y:S01]  /*3580*/  MUFU.EX2 R98, R98 ;  /* 0x0000006200627308 */ /* 0x000e220000000800 */
[C---:B----4-:R-:W-:Y:S01]  /*3590*/  FFMA.FTZ R4, R99.reuse, R4, R66 ;  /* 0x0000000463047223 */ /* 0x050fe20000010042 */
[----:B------:R-:W-:Y:S01]  /*35a0*/  FMUL.FTZ R5, R99, R6 ;  /* 0x0000000663057220 */ /* 0x000fe20000410000 */
[----:B------:R-:W-:-:S05]  /*35b0*/  LEA.HI.X R15, R12, UR23, R13, 0x2, P0 ;  /* 0x000000170c0f7c11 */ /* 0x000fca00080f140d */
[----:B------:R-:W3:Y:S01]  /*35c0*/  MUFU.EX2 R101, R101 ;  /* 0x0000006500657308 */ /* 0x000ee20000000800 */
[C---:B--2---:R-:W-:Y:S01]  /*35d0*/  FFMA.FTZ R6, R96.reuse, R4, R67 ;  /* 0x0000000460067223 */ /* 0x044fe20000010043 */
[----:B------:R-:W-:-:S06]  /*35e0*/  FMUL.FTZ R4, R96, R5 ;  /* 0x0000000560047220 */ /* 0x000fcc0000410000 */
[----:B------:R-:W2:Y:S01]  /*35f0*/  MUFU.EX2 R94, R94 ;  /* 0x0000005e005e7308 */ /* 0x000ea20000000800 */
[C---:B-1----:R-:W-:Y:S01]  /*3600*/  FFMA.FTZ R6, R97.reuse, R6, R68 ;  /* 0x0000000661067223 */ /* 0x042fe20000010044 */
[----:B------:R-:W-:-:S06]  /*3610*/  FMUL.FTZ R5, R97, R4 ;  /* 0x0000000461057220 */ /* 0x000fcc0000410000 */
[----:B------:R-:W1:Y:S01]  /*3620*/  MUFU.EX2 R95, R95 ;  /* 0x0000005f005f7308 */ /* 0x000e620000000800 */
[C---:B0-----:R-:W-:Y:S01]  /*3630*/  FFMA.FTZ R6, R98.reuse, R6, R69 ;  /* 0x0000000662067223 */ /* 0x041fe20000010045 */
[----:B------:R-:W-:Y:S01]  /*3640*/  FMUL.FTZ R4, R98, R5 ;  /* 0x0000000562047220 */ /* 0x000fe20000410000 */
[----:B------:R-:W-:Y:S01]  /*3650*/  FMUL.FTZ R85, R16, R59 ;  /* 0x0000003b10557220 */ /* 0x000fe20000410000 */
[----:B------:R-:W-:-:S04]  /*3660*/  NOP ;  /* 0x0000000000007918 */ /* 0x000fc80000000000 */
[----:B------:R-:W0:Y:S01]  /*3670*/  MUFU.EX2 R92, R92 ;  /* 0x0000005c005c7308 */ /* 0x000e220000000800 */
[C---:B---3--:R-:W-:Y:S01]  /*3680*/  FFMA.FTZ R6, R101.reuse, R6, R70 ;  /* 0x0000000665067223 */ /* 0x048fe20000010046 */
[----:B------:R-:W-:Y:S01]  /*3690*/  FMUL.FTZ R5, R101, R4 ;  /* 0x0000000465057220 */ /* 0x000fe20000410000 */
[----:B------:R3:W4:Y:S01]  /*36a0*/  LDG.E R90, desc[UR8][R14.64] ;  /* 0x000000080e5a7981 */ /* 0x000722000c1e1900 */
[----:B------:R-:W-:Y:S01]  /*36b0*/  FMUL.FTZ R86, R16, R60 ;  /* 0x0000003c10567220 */ /* 0x000fe20000410000 */
[C---:B--2---:R-:W-:Y:S01]  /*36c0*/  FFMA.FTZ R6, R94.reuse, R6, R71 ;  /* 0x000000065e067223 */ /* 0x044fe20000010047 */
[----:B------:R-:W-:Y:S01]  /*36d0*/  FMUL.FTZ R4, R94, R5 ;  /* 0x000000055e047220 */ /* 0x000fe20000410000 */
[----:B------:R-:W-:Y:S01]  /*36e0*/  FMUL.FTZ R89, R16, R63 ;  /* 0x0000003f10597220 */ /* 0x000fe20000410000 */
[----:B------:R-:W2:Y:S01]  /*36f0*/  MUFU.EX2 R91, R91 ;  /* 0x0000005b005b7308 */ /* 0x000ea20000000800 */
[C---:B-1----:R-:W-:Y:S01]  /*3700*/  FFMA.FTZ R6, R95.reuse, R6, R72 ;  /* 0x000000065f067223 */ /* 0x042fe20000010048 */
[----:B------:R-:W-:Y:S01]  /*3710*/  FMUL.FTZ R5, R95, R4 ;  /* 0x000000045f057220 */ /* 0x000fe20000410000 */
[----:B------:R-:W-:Y:S01]  /*3720*/  ISETP.GE.AND P0, PT, R75, 0x1, PT ;  /* 0x000000014b00780c */ /* 0x000fe20003f06270 */
[----:B------:R-:W1:Y:S01]  /*3730*/  LDS.128 R8, [R84+0x10] ;  /* 0x0000100054087984 */ /* 0x000e620000000c00 */
[----:B---3--:R-:W-:Y:S01]  /*3740*/  MOV R15, RZ ;  /* 0x000000ff000f7202 */ /* 0x008fe20000000f00 */
[----:B------:R-:W-:Y:S01]  /*3750*/  BSSY B0, `(.L_x_4357) ;  /* 0x000007f000007945 */ /* 0x000fe20003800000 */
[----:B------:R-:W-:Y:S01]  /*3760*/  MOV R14, 0x3f800000 ;  /* 0x3f800000000e7802 */ /* 0x000fe20000000f00 */
[----:B------:R-:W3:Y:S01]  /*3770*/  MUFU.EX2 R87, R87 ;  /* 0x0000005700577308 */ /* 0x000ee20000000800 */
[C---:B0-----:R-:W-:Y:S01]  /*3780*/  FFMA.FTZ R6, R92.reuse, R6, R73 ;  /* 0x000000065c067223 */ /* 0x041fe20000010049 */
[----:B------:R-:W-:Y:S01]  /*3790*/  FMUL.FTZ R4, R92, R5 ;  /* 0x000000055c047220 */ /* 0x000fe20000410000 */
[----:B------:R-:W0:Y:S05]  /*37a0*/  S2R R105, SR_TID.X ;  /* 0x0000000000697919 */ /* 0x000e2a0000002100 */
[----:B------:R-:W5:Y:S01]  /*37b0*/  MUFU.EX2 R88, R88 ;  /* 0x0000005800587308 */ /* 0x000f620000000800 */
[C---:B--2---:R-:W-:Y:S01]  /*37c0*/  FFMA.FTZ R6, R91.reuse, R6, R74 ;  /* 0x000000065b067223 */ /* 0x044fe2000001004a */
[----:B------:R-:W-:-:S06]  /*37d0*/  FMUL.FTZ R4, R91, R4 ;  /* 0x000000045b047220 */ /* 0x000fcc0000410000 */
[----:B------:R-:W2:Y:S01]  /*37e0*/  MUFU.EX2 R85, R85 ;  /* 0x0000005500557308 */ /* 0x000ea20000000800 */
[C---:B---3--:R-:W-:Y:S01]  /*37f0*/  FFMA.FTZ R6, R87.reuse, R6, R76 ;  /* 0x0000000657067223 */ /* 0x048fe2000001004c */
[----:B------:R-:W-:-:S06]  /*3800*/  FMUL.FTZ R5, R87, R4 ;  /* 0x0000000457057220 */ /* 0x000fcc0000410000 */
[----:B------:R-:W3:Y:S01]  /*3810*/  MUFU.EX2 R86, R86 ;  /* 0x0000005600567308 */ /* 0x000ee20000000800 */
[C---:B-----5:R-:W-:Y:S01]  /*3820*/  FFMA.FTZ R6, R88.reuse, R6, R77 ;  /* 0x0000000658067223 */ /* 0x060fe2000001004d */
[----:B------:R-:W-:-:S06]  /*3830*/  FMUL.FTZ R4, R88, R5 ;  /* 0x0000000558047220 */ /* 0x000fcc0000410000 */
[----:B------:R-:W5:Y:S01]  /*3840*/  MUFU.EX2 R89, R89 ;  /* 0x0000005900597308 */ /* 0x000f620000000800 */
[C---:B--2---:R-:W-:Y:S01]  /*3850*/  FFMA.FTZ R6, R85.reuse, R6, R78 ;  /* 0x0000000655067223 */ /* 0x044fe2000001004e */
[----:B------:R-:W-:Y:S01]  /*3860*/  FMUL.FTZ R5, R85, R4 ;  /* 0x0000000455057220 */ /* 0x000fe20000410000 */
[--C-:B-1----:R-:W-:Y:S02]  /*3870*/  HADD2.F32 R123, -RZ, R8.reuse.H0_H0 ;  /* 0x20000008ff7b7230 */ /* 0x102fe40000004100 */
[----:B------:R-:W-:Y:S02]  /*3880*/  HADD2.F32 R125, -RZ, R8.H1_H1 ;  /* 0x30000008ff7d7230 */ /* 0x000fe40000004100 */
[C---:B---3--:R-:W-:Y:S01]  /*3890*/  FFMA.FTZ R6, R86.reuse, R6, R79 ;  /* 0x0000000656067223 */ /* 0x048fe2000001004f */
[----:B------:R-:W-:-:S03]  /*38a0*/  FMUL.FTZ R12, R86, R5 ;  /* 0x00000005560c7220 */ /* 0x000fc60000410000 */
[C---:B-----5:R-:W-:Y:S01]  /*38b0*/  FFMA.FTZ R13, R89.reuse, R6, R82 ;  /* 0x00000006590d7223 */ /* 0x060fe20000010052 */
[----:B------:R-:W-:-:S04]  /*38c0*/  FMUL.FTZ R12, R89, R12 ;  /* 0x0000000c590c7220 */ /* 0x000fc80000410000 */
[----:B------:R-:W1:Y:S04]  /*38d0*/  SHFL.UP PT, R4, R13, 0x1, RZ ;  /* 0x042000000d047989 */ /* 0x000e6800000e00ff */
[----:B------:R-:W2:Y:S01]  /*38e0*/  SHFL.UP PT, R5, R12, 0x1, RZ ;  /* 0x042000000c057989 */ /* 0x000ea200000e00ff */
        /* <DEDUP_REMOVED lines=16> */
[----:B------:R-:W-:Y:S01]  /*39f0*/  @!P0 LEA R4, R83, UR5, 0x3 ;  /* 0x0000000553048c11 */ /* 0x000fe2000f8e18ff */
[----:B------:R-:W-:-:S04]  /*3a00*/  ULEA UR5, UR7, UR6, 0x18 ;  /* 0x0000000607057291 */ /* 0x000fc8000f8ec03f */
[----:B------:R-:W-:Y:S01]  /*3a10*/  @!P0 LDS.64 R14, [R4+0x450] ;  /* 0x00045000040e8984 */ /* 0x000fe20000000a00 */
[C---:B-1----:R-:W-:Y:S01]  /*3a20*/  @P1 FFMA.FTZ R13, R12.reuse, R6, R13 ;  /* 0x000000060c0d1223 */ /* 0x042fe2000001000d */
[----:B------:R-:W-:Y:S01]  /*3a30*/  ISETP.GE.AND P0, PT, R75, 0x10, PT ;  /* 0x000000104b00780c */ /* 0x000fe20003f06270 */
[----:B--2---:R-:W-:-:S03]  /*3a40*/  @P1 FMUL.FTZ R12, R12, R5 ;  /* 0x000000050c0c1220 */ /* 0x004fc60000410000 */
[----:B------:R-:W1:Y:S01]  /*3a50*/  SHFL.UP PT, R6, R13, 0x10, RZ ;  /* 0x060000000d067989 */ /* 0x000e6200000e00ff */
[----:B------:R-:W-:-:S03]  /*3a60*/  ISETP.NE.AND P1, PT, R75, 0x1f, PT ;  /* 0x0000001f4b00780c */ /* 0x000fc60003f25270 */
[----:B------:R-:W2:Y:S05]  /*3a70*/  SHFL.UP PT, R5, R12, 0x10, RZ ;  /* 0x060000000c057989 */ /* 0x000eaa00000e00ff */
[C---:B-1----:R-:W-:Y:S01]  /*3a80*/  @P0 FFMA.FTZ R13, R12.reuse, R6, R13 ;  /* 0x000000060c0d0223 */ /* 0x042fe2000001000d */
[----:B--2---:R-:W-:-:S04]  /*3a90*/  @P0 FMUL.FTZ R12, R12, R5 ;  /* 0x000000050c0c0220 */ /* 0x004fc80000410000 */
[----:B------:R-:W1:Y:S01]  /*3aa0*/  SHFL.UP PT, R104, R13, 0x1, RZ ;  /* 0x042000000d687989 */ /* 0x000e6200000e00ff */
[----:B0-----:R-:W-:-:S03]  /*3ab0*/  ISETP.NE.AND P0, PT, R105, RZ, PT ;  /* 0x000000ff6900720c */ /* 0x001fc60003f05270 */
[----:B------:R-:W-:Y:S04]  /*3ac0*/  LDS.128 R4, [R84] ;  /* 0x0000000054047984 */ /* 0x000fe80000000c00 */
[----:B------:R0:W-:Y:S01]  /*3ad0*/  @!P1 STS.64 [UR5+0x430], R12 ;  /* 0x0004300cff009988 */ /* 0x0001e20008000a05 */
[----:B------:R-:W-:Y:S01]  /*3ae0*/  BAR.SYNC.DEFER_BLOCKING 0x0 ;  /* 0x0000000000007b1d */ /* 0x000fe20000010000 */
[----:B0-----:R-:W-:-:S05]  /*3af0*/  HADD2.F32 R13, -RZ, R9.H1_H1 ;  /* 0x30000009ff0d7230 */ /* 0x001fca0000004100 */
[----:B------:R-:W0:Y:S01]  /*3b00*/  SHFL.UP PT, R102, R12, 0x1, RZ ;  /* 0x042000000c667989 */ /* 0x000e2200000e00ff */
[----:B-1----:R-:W-:-:S03]  /*3b10*/  @!P2 MOV R104, R15 ;  /* 0x0000000f0068a202 */ /* 0x002fc60000000f00 */
[----:B------:R-:W-:Y:S04]  /*3b20*/  @!P2 STS.64 [UR5+0x440], R14 ;  /* 0x0004400eff00a988 */ /* 0x000fe80008000a05 */
[----:B------:R-:W1:Y:S01]  /*3b30*/  LDS.64 R16, [UR5+0x430] ;  /* 0x00043005ff107984 */ /* 0x000e620008000a00 */
[----:B------:R-:W-:Y:S01]  /*3b40*/  BAR.SYNC.DEFER_BLOCKING 0x0 ;  /* 0x0000000000007b1d */ /* 0x000fe20000010000 */
[----:B0-----:R-:W-:Y:S01]  /*3b50*/  @!P2 MOV R102, R14 ;  /* 0x0000000e0066a202 */ /* 0x001fe20000000f00 */
[--C-:B------:R-:W-:Y:S02]  /*3b60*/  HADD2.F32 R115, -RZ, R6.reuse.H0_H0 ;  /* 0x20000006ff737230 */ /* 0x100fe40000004100 */
[----:B------:R-:W-:Y:S02]  /*3b70*/  HADD2.F32 R117, -RZ, R6.H1_H1 ;  /* 0x30000006ff757230 */ /* 0x000fe40000004100 */
[----:B------:R-:W-:-:S02]  /*3b80*/  HADD2.F32 R119, -RZ, R7.H0_H0 ;  /* 0x20000007ff777230 */ /* 0x000fc40000004100 */
[----:B------:R-:W-:Y:S02]  /*3b90*/  HADD2.F32 R121, -RZ, R7.H1_H1 ;  /* 0x30000007ff797230 */ /* 0x000fe40000004100 */
[--C-:B------:R-:W-:Y:S02]  /*3ba0*/  HADD2.F32 R109, -RZ, R4.reuse.H1_H1 ;  /* 0x30000004ff6d7230 */ /* 0x100fe40000004100 */
[----:B------:R-:W-:Y:S02]  /*3bb0*/  HADD2.F32 R107, -RZ, R4.H0_H0 ;  /* 0x20000004ff6b7230 */ /* 0x000fe40000004100 */
[--C-:B------:R-:W-:Y:S02]  /*3bc0*/  HADD2.F32 R111, -RZ, R5.reuse.H0_H0 ;  /* 0x20000005ff6f7230 */ /* 0x100fe40000004100 */
[----:B------:R-:W-:Y:S02]  /*3bd0*/  HADD2.F32 R113, -RZ, R5.H1_H1 ;  /* 0x30000005ff717230 */ /* 0x000fe40000004100 */
[--C-:B------:R-:W-:Y:S01]  /*3be0*/  HADD2.F32 R5, -RZ, R11.reuse.H0_H0 ;  /* 0x2000000bff057230 */ /* 0x100fe20000004100 */
[----:B------:R-:W0:Y:S01]  /*3bf0*/  LDS R103, [UR5+0x444] ;  /* 0x00044405ff677984 */ /* 0x000e220008000800 */
[C---:B-1----:R-:W-:Y:S01]  /*3c00*/  FFMA.FTZ R17, R16.reuse, R15, R17 ;  /* 0x0000000f10117223 */ /* 0x042fe20000010011 */
[----:B------:R-:W-:Y:S01]  /*3c10*/  FMUL.FTZ R16, R16, R14 ;  /* 0x0000000e10107220 */ /* 0x000fe20000410000 */
[-C--:B----4-:R-:W-:Y:S01]  /*3c20*/  FMUL.FTZ R8, R107, R90.reuse ;  /* 0x0000005a6b087220 */ /* 0x090fe20000410000 */
[-C--:B------:R-:W-:Y:S01]  /*3c30*/  FMUL.FTZ R107, R121, R90.reuse ;  /* 0x0000005a796b7220 */ /* 0x080fe20000410000 */
[----:B------:R-:W-:Y:S01]  /*3c40*/  FMUL.FTZ R13, R13, R90 ;  /* 0x0000005a0d0d7220 */ /* 0x000fe20000410000 */
[----:B0-----:R-:W-:Y:S01]  /*3c50*/  @P0 FFMA.FTZ R104, R103, R102, R104 ;  /* 0x0000006667680223 */ /* 0x001fe20000010068 */
[----:B------:R-:W-:Y:S01]  /*3c60*/  HADD2.F32 R103, -RZ, R10.H1_H1 ;  /* 0x3000000aff677230 */ /* 0x000fe20000004100 */
[----:B------:R-:W-:Y:S01]  /*3c70*/  ISETP.NE.AND P0, PT, R105, RZ, PT ;  /* 0x000000ff6900720c */ /* 0x000fe20003f05270 */
[----:B------:R-:W-:-:S02]  /*3c80*/  HADD2.F32 R105, -RZ, R11.H1_H1 ;  /* 0x3000000bff697230 */ /* 0x000fc40000004100 */
[----:B------:R-:W-:Y:S01]  /*3c90*/  FFMA.FTZ R93, R93, R104, R64 ;  /* 0x000000685d5d7223 */ /* 0x000fe20000010040 */
[----:B------:R-:W-:Y:S02]  /*3ca0*/  HADD2.F32 R104, -RZ, R9.H0_H0 ;  /* 0x20000009ff687230 */ /* 0x000fe40000004100 */
[-C--:B------:R-:W-:Y:S01]  /*3cb0*/  FMUL.FTZ R9, R109, R90.reuse ;  /* 0x0000005a6d097220 */ /* 0x080fe20000410000 */
[-C--:B------:R-:W-:Y:S01]  /*3cc0*/  FMUL.FTZ R11, R111, R90.reuse ;  /* 0x0000005a6f0b7220 */ /* 0x080fe20000410000 */
[----:B------:R-:W-:Y:S01]  /*3cd0*/  FFMA.FTZ R6, R100, R93, R65 ;  /* 0x0000005d64067223 */ /* 0x000fe20000010041 */
[-C--:B------:R-:W-:Y:S01]  /*3ce0*/  FMUL.FTZ R102, R119, R90.reuse ;  /* 0x0000005a77667220 */ /* 0x080fe20000410000 */
[-C--:B------:R-:W-:Y:S01]  /*3cf0*/  FMUL.FTZ R111, R125, R90.reuse ;  /* 0x0000005a7d6f7220 */ /* 0x080fe20000410000 */
[----:B------:R-:W-:Y:S01]  /*3d00*/  FMUL.FTZ R104, R104, R90 ;  /* 0x0000005a68687220 */ /* 0x000fe20000410000 */
[----:B------:R-:W-:Y:S01]  /*3d10*/  FFMA.FTZ R12, R99, R6, R66 ;  /* 0x00000006630c7223 */ /* 0x000fe20000010042 */
[----:B------:R-:W-:-:S02]  /*3d20*/  HADD2.F32 R99, -RZ, R10.H0_H0 ;  /* 0x2000000aff637230 */ /* 0x000fc40000004100 */
[-C--:B------:R-:W-:Y:S01]  /*3d30*/  FMUL.FTZ R103, R103, R90.reuse ;  /* 0x0000005a67677220 */ /* 0x080fe20000410000 */
[----:B------:R-:W-:Y:S01]  /*3d40*/  FMUL.FTZ R105, R105, R90 ;  /* 0x0000005a69697220 */ /* 0x000fe20000410000 */
[----:B------:R-:W-:Y:S01]  /*3d50*/  FFMA.FTZ R7, R96, R12, R67 ;  /* 0x0000000c60077223 */ /* 0x000fe20000010043 */
[-C--:B------:R-:W-:Y:S01]  /*3d60*/  FMUL.FTZ R96, R113, R90.reuse ;  /* 0x0000005a71607220 */ /* 0x080fe20000410000 */
[----:B------:R-:W-:Y:S02]  /*3d70*/  FMUL.FTZ R108, R99, R90 ;  /* 0x0000005a636c7220 */ /* 0x000fe40000410000 */
[----:B------:R-:W-:-:S04]  /*3d80*/  FFMA.FTZ R97, R97, R7, R68 ;  /* 0x0000000761617223 */ /* 0x000fc80000010044 */
[----:B------:R-:W-:Y:S01]  /*3d90*/  FFMA.FTZ R10, R98, R97, R69 ;  /* 0x00000061620a7223 */ /* 0x000fe20000010045 */
[----:B------:R-:W-:-:S03]  /*3da0*/  FMUL.FTZ R98, R115, R90 ;  /* 0x0000005a73627220 */ /* 0x000fc60000410000 */
[----:B------:R-:W-:Y:S01]  /*3db0*/  FFMA.FTZ R100, R101, R10, R70 ;  /* 0x0000000a65647223 */ /* 0x000fe20000010046 */
[----:B------:R-:W-:-:S03]  /*3dc0*/  FMUL.FTZ R101, R117, R90 ;  /* 0x0000005a75657220 */ /* 0x000fc60000410000 */
[----:B------:R-:W-:Y:S01]  /*3dd0*/  FFMA.FTZ R109, R94, R100, R71 ;  /* 0x000000645e6d7223 */ /* 0x000fe20000010047 */
[----:B------:R-:W-:-:S03]  /*3de0*/  FMUL.FTZ R94, R123, R90 ;  /* 0x0000005a7b5e7220 */ /* 0x000fc60000410000 */
[----:B------:R-:W-:-:S04]  /*3df0*/  FFMA.FTZ R106, R95, R109, R72 ;  /* 0x0000006d5f6a7223 */ /* 0x000fc80000010048 */
[----:B------:R-:W-:Y:S01]  /*3e00*/  FFMA.FTZ R95, R92, R106, R73 ;  /* 0x0000006a5c5f7223 */ /* 0x000fe20000010049 */
[----:B------:R-:W-:-:S03]  /*3e10*/  FMUL.FTZ R92, R5, R90 ;  /* 0x0000005a055c7220 */ /* 0x000fc60000410000 */
        /* <DEDUP_REMOVED lines=18> */
.L_x_4358:
[----:B------:R-:W-:Y:S05]  /*3f40*/  BSYNC B0 ;  /* 0x0000000000007941 */ /* 0x000fea0003800000 */
.L_x_4357:
        /* <DEDUP_REMOVED lines=24> */
.L_x_4356:
[----:B------:R-:W-:Y:S01]  /*40d0*/  BAR.SYNC.DEFER_BLOCKING 0x0 ;  /* 0x0000000000007b1d */ /* 0x000fe20000010000 */
[----:B------:R-:W-:Y:S01]  /*40e0*/  F2FP.F16.F32.PACK_AB R7, R62, R61 ;  /* 0x0000003d3e07723e */ /* 0x000fe200000000ff */
[----:B------:R-:W-:Y:S01]  /*40f0*/  USHF.L.U32 UR6, UR4, 0x9, URZ ;  /* 0x0000000904067899 */ /* 0x000fe2000800063f */
[----:B------:R-:W-:Y:S01]  /*4100*/  F2FP.F16.F32.PACK_AB R6, R57, R58 ;  /* 0x0000003a3906723e */ /* 0x000fe200000000ff */
[----:B------:R-:W-:Y:S01]  /*4110*/  UIADD3 UR4, UR4, 0x1, URZ ;  /* 0x0000000104047890 */ /* 0x000fe2000fffe03f */
[----:B0-----:R-:W-:-:S03]  /*4120*/  F2FP.F16.F32.PACK_AB R5, R56, R55 ;  /* 0x000000373805723e */ /* 0x001fc600000000ff */
[----:B------:R-:W0:Y:S01]  /*4130*/  LDC.64 R16, c[0x0][0x2b0] ;  /* 0x0000ac00ff107b82 */ /* 0x000e220000000a00 */
[----:B------:R-:W-:Y:S01]  /*4140*/  F2FP.F16.F32.PACK_AB R4, R53, R54 ;  /* 0x000000363504723e */ /* 0x000fe200000000ff */
[----:B------:R-:W-:Y:S01]  /*4150*/  USHF.R.S32.HI UR7, URZ, 0x1f, UR6 ;  /* 0x0000001f3f077899 */ /* 0x000fe20008011406 */
[----:B------:R-:W-:Y:S02]  /*4160*/  F2FP.F16.F32.PACK_AB R11, R44, R45 ;  /* 0x0000002d2c0b723e */ /* 0x000fe400000000ff */
[----:B------:R-:W-:Y:S02]  /*4170*/  F2FP.F16.F32.PACK_AB R10, R46, R47 ;  /* 0x0000002f2e0a723e */ /* 0x000fe400000000ff */
[----:B------:R-:W-:Y:S02]  /*4180*/  F2FP.F16.F32.PACK_AB R9, R48, R49 ;  /* 0x000000313009723e */ /* 0x000fe400000000ff */
[----:B------:R-:W-:Y:S02]  /*4190*/  F2FP.F16.F32.PACK_AB R8, R50, R51 ;  /* 0x000000333208723e */ /* 0x000fe400000000ff */
[----:B------:R-:W-:-:S02]  /*41a0*/  IADD3 R18, P1, R18, 0x400, RZ ;  /* 0x0000040012127810 */ /* 0x000fc40007f3e0ff */
[----:B------:R-:W-:Y:S02]  /*41b0*/  IADD3 R22, P2, R22, 0x400, RZ ;  /* 0x0000040016167810 */ /* 0x000fe40007f5e0ff */
[----:B------:R-:W-:Y:S02]  /*41c0*/  IADD3 R20, P3, R20, 0x400, RZ ;  /* 0x0000040014147810 */ /* 0x000fe40007f7e0ff */
[----:B------:R-:W-:Y:S01]  /*41d0*/  IADD3.X R0, RZ, R0, RZ, P1, !PT ;  /* 0x00000000ff007210 */ /* 0x000fe20000ffe4ff */
[----:B------:R1:W-:Y:S01]  /*41e0*/  STS.128 [R84], R4 ;  /* 0x0000000454007388 */ /* 0x0003e20000000c00 */
[----:B------:R-:W-:Y:S02]  /*41f0*/  IADD3.X R21, RZ, R21, RZ, P2, !PT ;  /* 0x00000015ff157210 */ /* 0x000fe400017fe4ff */
[----:B------:R-:W-:Y:S01]  /*4200*/  IADD3.X R19, RZ, R19, RZ, P3, !PT ;  /* 0x00000013ff137210 */ /* 0x000fe20001ffe4ff */
[----:B------:R-:W-:Y:S01]  /*4210*/  STS.128 [R84+0x10], R8 ;  /* 0x0000100854007388 */ /* 0x000fe20000000c00 */
[----:B------:R-:W-:-:S03]  /*4220*/  NOP ;  /* 0x0000000000007918 */ /* 0x000fc60000000000 */
[----:B------:R-:W2:Y:S01]  /*4230*/  LDS.128 R12, [R23] ;  /* 0x00000000170c7984 */ /* 0x000ea20000000c00 */
[----:B0-----:R-:W-:-:S03]  /*4240*/  IMAD R2, R27, R16, RZ ;  /* 0x000000101b027224 */ /* 0x001fc600078e02ff */
[----:B------:R-:W0:Y:S01]  /*4250*/  LDS.128 R32, [R23+0x200] ;  /* 0x0002000017207984 */ /* 0x000e220000000c00 */
[C---:B------:R-:W-:Y:S01]  /*4260*/  IMAD R17, R26.reuse, R17, R2 ;  /* 0x000000111a117224 */ /* 0x040fe200078e0202 */
[----:B-1----:R-:W1:Y:S01]  /*4270*/  LDC R6, c[0x0][0x224] ;  /* 0x00008900ff067b82 */ /* 0x002e620000000800 */
        /* <DEDUP_REMOVED lines=16> */
.L_x_4361:
        /* <DEDUP_REMOVED lines=16> */
.L_x_5282:


//--------------------- .text._Z25selective_scan_fwd_kernelI32Selective_Scan_fwd_kernel_traitsILi32ELi16ELi1ELb1ELb0ELb1ELb1EN3c104HalfEfEEv13SSMParamsBase --------------------------
	.section	.text._Z25selective_scan_fwd_kernelI32Selective_Scan_fwd_kernel_traitsILi32ELi16ELi1ELb1ELb0ELb1ELb1EN3c104HalfEfEEv13SSMParamsBase,"ax",@progbits
	.align	128
        .global         _Z25selective_scan_fwd_kernelI32Selective_Scan_fwd_kernel_traitsILi32ELi16ELi1ELb1ELb0ELb1ELb1EN3c104HalfEfEEv13SSMParamsBase
        .type           _Z25selective_scan_fwd_kernelI32Selective_Scan_fwd_kernel_traitsILi32ELi16ELi1ELb1ELb0ELb1ELb1EN3c104HalfEfEEv13SSMParamsBase,@function
        .size           _Z25selective_scan_fwd_kernelI32Selective_Scan_fwd_kernel_traitsILi32ELi16ELi1ELb1ELb0ELb1ELb1EN3c104HalfEfEEv13SSMParamsBase,(.L_x_5283 - _Z25selective_scan_fwd_kernelI32Selective_Scan_fwd_kernel_traitsILi32ELi16ELi1ELb1ELb0ELb1ELb1EN3c104HalfEfEEv13SSMParamsBase)
        .other          _Z25selective_scan_fwd_kernelI32Selective_Scan_fwd_kernel_traitsILi32ELi16ELi1ELb1ELb0ELb1ELb1EN3c104HalfEfEEv13SSMParamsBase,@"STO_CUDA_ENTRY STV_DEFAULT"
_Z25selective_scan_fwd_kernelI32Selective_Scan_fwd_kernel_traitsILi32ELi16ELi1ELb1ELb0ELb1ELb1EN3c104HalfEfEEv13SSMParamsBase:
.text._Z25selective_scan_fwd_kernelI32Selective_Scan_fwd_kernel_traitsILi32ELi16ELi1ELb1ELb0ELb1ELb1EN3c104HalfEfEEv13SSMParamsBase:
        /* <DEDUP_REMOVED lines=10> */
[----:B------:R-:W-:-:S03]  /*00a0*/  ISETP.NE.AND.EX P1, PT, RZ, UR7, PT, P1 ;  /* 0x00000007ff007c0c */ /* 0x000fc6000bf25310 */
        /* <DEDUP_REMOVED lines=31> */
[----:B0-----:R-:W-:-:S04]  /*02a0*/  IMAD.WIDE.U32 R6, R29, UR6, RZ ;  /* 0x000000061d067c25 */ /* 0x001fc8000f8e00ff */
[----:B------:R-:W-:Y:S02]  /*02b0*/  IMAD R9, R29, UR7, R4 ;  /* 0x000000071d097c24 */ /* 0x000fe4000f8e0204 */
[----:B------:R-:W-:Y:S02]  /*02c0*/  IMAD R8, R31, UR4, RZ ;  /* 0x000000041f087c24 */ /* 0x000fe4000f8e02ff */
[----:B------:R-:W-:Y:S01]  /*02d0*/  IMAD.WIDE.U32 R4, R29, UR4, RZ ;  /* 0x000000041d047c25 */ /* 0x000fe2000f8e00ff */
[----:B------:R-:W-:Y:S02]  /*02e0*/  IADD3 R9, R7, R9, RZ ;  /* 0x0000000907097210 */ /* 0x000fe40007ffe0ff */
[----:B------:R-:W-:Y:S01]  /*02f0*/  LOP3.LUT R7, R0, R15, RZ, 0x3c, !PT ;  /* 0x0000000f00077212 */ /* 0x000fe200078e3cff */
[----:B------:R-:W-:Y:S01]  /*0300*/  IMAD R13, R29, UR5, R8 ;  /* 0x000000051d0d7c24 */ /* 0x000fe2000f8e0208 */
[----:B------:R-:W-:Y:S02]  /*0310*/  @!P1 IADD3 R11, R11, -R12, RZ ;  /* 0x8000000c0b0b9210 */ /* 0x000fe40007ffe0ff */
[----:B------:R-:W-:-:S02]  /*0320*/  MOV R8, R6 ;  /* 0x0000000600087202 */ /* 0x000fc40000000f00 */
[----:B------:R-:W-:Y:S02]  /*0330*/  IADD3 R5, R5, R13, RZ ;  /* 0x0000000d05057210 */ /* 0x000fe40007ffe0ff */
[----:B------:R-:W-:Y:S02]  /*0340*/  ISETP.GE.U32.AND P0, PT, R11, R12, PT ;  /* 0x0000000c0b00720c */ /* 0x000fe40003f06070 */
[----:B------:R-:W-:Y:S01]  /*0350*/  ISETP.GE.AND P2, PT, R7, RZ, PT ;  /* 0x000000ff0700720c */ /* 0x000fe20003f46270 */
[----:B------:R-:W-:-:S12]  /*0360*/  @!P3 EXIT ;  /* 0x000000000000b94d */ /* 0x000fd80003800000 */
[----:B------:R-:W0:Y:S01]  /*0370*/  S2R R11, SR_TID.X ;  /* 0x00000000000b7919 */ /* 0x000e220000002100 */
[----:B------:R-:W-:Y:S01]  /*0380*/  @!P1 IADD3 R10, R10, 0x1, RZ ;  /* 0x000000010a0a9810 */ /* 0x000fe20007ffe0ff */
[----:B------:R-:W-:Y:S01]  /*0390*/  ULDC.64 UR6, c[0x0][0x290] ;  /* 0x0000a40000067ab9 */ /* 0x000fe20000000a00 */
[----:B------:R-:W-:Y:S01]  /*03a0*/  ISETP.NE.AND P1, PT, R15, RZ, PT ;  /* 0x000000ff0f00720c */ /* 0x000fe20003f25270 */
[----:B------:R-:W1:Y:S01]  /*03b0*/  S2R R57, SR_LANEID ;  /* 0x0000000000397919 */ /* 0x000e620000000000 */
[----:B------:R-:W-:Y:S01]  /*03c0*/  IMAD R12, R31, UR6, RZ ;  /* 0x000000061f0c7c24 */ /* 0x000fe2000f8e02ff */
[----:B------:R-:W2:Y:S01]  /*03d0*/  S2UR UR5, SR_CgaCtaId ;  /* 0x00000000000579c3 */ /* 0x000ea20000008800 */
[----:B------:R-:W-:Y:S01]  /*03e0*/  @P0 IADD3 R10, R10, 0x1, RZ ;  /* 0x000000010a0a0810 */ /* 0x000fe20007ffe0ff */
[C---:B------:R-:W-:Y:S01]  /*03f0*/  IMAD.WIDE.U32 R6, R29.reuse, UR6, RZ ;  /* 0x000000061d067c25 */ /* 0x040fe2000f8e00ff */
[----:B------:R-:W-:Y:S01]  /*0400*/  ULDC.64 UR10, c[0x0][0x298] ;  /* 0x0000a600000a7ab9 */ /* 0x000fe20000000a00 */
[----:B------:R-:W-:Y:S01]  /*0410*/  UMOV UR4, 0x400 ;  /* 0x0000040000047882 */ /* 0x000fe20000000000 */
[----:B------:R-:W-:Y:S01]  /*0420*/  @!P2 IADD3 R10, -R10, RZ, RZ ;  /* 0x000000ff0a0aa210 */ /* 0x000fe20007ffe1ff */
[----:B------:R-:W-:Y:S01]  /*0430*/  IMAD R13, R29, UR7, R12 ;  /* 0x000000071d0d7c24 */ /* 0x000fe2000f8e020c */
[----:B------:R-:W-:Y:S01]  /*0440*/  ULDC.64 UR6, c[0x0][0x288] ;  /* 0x0000a20000067ab9 */ /* 0x000fe20000000a00 */
[----:B------:R-:W3:Y:S01]  /*0450*/  LDC.64 R22, c[0x0][0x2e0] ;  /* 0x0000b800ff167b82 */ /* 0x000ee20000000a00 */
[----:B------:R-:W-:Y:S01]  /*0460*/  IMAD.WIDE.U32 R4, R0, UR6, R4 ;  /* 0x0000000600047c25 */ /* 0x000fe2000f8e0004 */
[----:B------:R-:W-:-:S02]  /*0470*/  @!P1 LOP3.LUT R10, RZ, R15, RZ, 0x33, !PT ;  /* 0x0000000fff0a9212 */ /* 0x000fc400078e33ff */
[----:B------:R-:W-:Y:S01]  /*0480*/  IADD3 R7, R7, R13, RZ ;  /* 0x0000000d07077210 */ /* 0x000fe20007ffe0ff */
[C---:B------:R-:W-:Y:S01]  /*0490*/  IMAD R13, R3.reuse, UR6, RZ ;  /* 0x00000006030d7c24 */ /* 0x040fe2000f8e02ff */
[----:B------:R-:W-:Y:S01]  /*04a0*/  SHF.R.S32.HI R12, RZ, 0x1f, R10 ;  /* 0x0000001fff0c7819 */ /* 0x000fe2000001140a */
[----:B------:R-:W-:Y:S01]  /*04b0*/  IMAD R15, R3, UR10, RZ ;  /* 0x0000000a030f7c24 */ /* 0x000fe2000f8e02ff */
[----:B------:R-:W4:Y:S01]  /*04c0*/  LDC.64 R18, c[0x0][0x2f0] ;  /* 0x0000bc00ff127b82 */ /* 0x000f220000000a00 */
[C---:B------:R-:W-:Y:S01]  /*04d0*/  IMAD R13, R0.reuse, UR7, R13 ;  /* 0x00000007000d7c24 */ /* 0x040fe2000f8e020d */
[----:B------:R-:W-:Y:S01]  /*04e0*/  ULDC.64 UR6, c[0x0][0x278] ;  /* 0x00009e0000067ab9 */ /* 0x000fe20000000a00 */
[----:B------:R-:W-:Y:S02]  /*04f0*/  IMAD R15, R0, UR11, R15 ;  /* 0x0000000b000f7c24 */ /* 0x000fe4000f8e020f */
[----:B------:R-:W-:Y:S01]  /*0500*/  IMAD R17, R12, UR6, RZ ;  /* 0x000000060c117c24 */ /* 0x000fe2000f8e02ff */
[----:B------:R-:W-:Y:S01]  /*0510*/  IADD3 R35, R5, R13, RZ ;  /* 0x0000000d05237210 */ /* 0x000fe20007ffe0ff */
[----:B------:R-:W-:Y:S01]  /*0520*/  IMAD.WIDE.U32 R6, R0, UR10, R6 ;  /* 0x0000000a00067c25 */ /* 0x000fe2000f8e0006 */
[----:B------:R-:W1:Y:S01]  /*0530*/  LDC.64 R20, c[0x0][0x2f8] ;  /* 0x0000be00ff147b82 */ /* 0x000e620000000a00 */
[----:B--2---:R-:W-:Y:S01]  /*0540*/  ULEA UR5, UR5, UR4, 0x18 ;  /* 0x0000000405057291 */ /* 0x004fe2000f8ec03f */
[----:B0-----:R-:W-:Y:S01]  /*0550*/  LOP3.LUT R32, R11, 0x1f, RZ, 0xc0, !PT ;  /* 0x0000001f0b207812 */ /* 0x001fe200078ec0ff */
[----:B------:R-:W-:Y:S01]  /*0560*/  IMAD.WIDE.U32 R8, R10, UR6, R8 ;  /* 0x000000060a087c25 */ /* 0x000fe2000f8e0008 */
[----:B------:R-:W-:Y:S01]  /*0570*/  IADD3 R37, R7, R15, RZ ;  /* 0x0000000f07257210 */ /* 0x000fe20007ffe0ff */
[----:B------:R-:W-:-:S02]  /*0580*/  UMOV UR4, URZ ;  /* 0x0000003f00047c82 */ /* 0x000fc40008000000 */
[----:B------:R-:W-:Y:S01]  /*0590*/  IMAD R17, R10, UR7, R17 ;  /* 0x000000070a117c24 */ /* 0x000fe2000f8e0211 */
[----:B------:R-:W-:Y:S02]  /*05a0*/  SHF.L.U32 R10, R11, 0x1, RZ ;  /* 0x000000010b0a7819 */ /* 0x000fe400000006ff */
[----:B---3--:R-:W-:Y:S02]  /*05b0*/  LEA R38, P2, R8, R22, 0x1 ;  /* 0x0000001608267211 */ /* 0x008fe400078408ff */
[----:B------:R-:W-:Y:S02]  /*05c0*/  IADD3 R39, R9, R17, RZ ;  /* 0x0000001109277210 */ /* 0x000fe40007ffe0ff */
[----:B------:R-:W-:Y:S02]  /*05d0*/  LOP3.LUT R10, R10, 0xffffffc0, RZ, 0xc0, !PT ;  /* 0xffffffc00a0a7812 */ /* 0x000fe400078ec0ff */
[----:B----4-:R-:W-:Y:S02]  /*05e0*/  LEA R34, P0, R4, R18, 0x1 ;  /* 0x0000001204227211 */ /* 0x010fe400078008ff */
[----:B------:R-:W-:-:S02]  /*05f0*/  LEA.HI.X R39, R8, R23, R39, 0x1, P2 ;  /* 0x0000001708277211 */ /* 0x000fc400010f0c27 */
[----:B------:R-:W-:Y:S02]  /*0600*/  LEA.HI.X R35, R4, R19, R35, 0x1, P0 ;  /* 0x0000001304237211 */ /* 0x000fe400000f0c23 */
[----:B------:R-:W-:Y:S02]  /*0610*/  LOP3.LUT R30, R10, 0x1f, R11, 0xf8, !PT ;  /* 0x0000001f0a1e7812 */ /* 0x000fe400078ef80b */
[C---:B-1----:R-:W-:Y:S02]  /*0620*/  LEA R36, P1, R6.reuse, R20, 0x1 ;  /* 0x0000001406247211 */ /* 0x042fe400078208ff */
[----:B------:R-:W-:Y:S02]  /*0630*/  LEA R33, R57, UR5, 0x4 ;  /* 0x0000000539217c11 */ /* 0x000fe4000f8e20ff */
[----:B------:R-:W-:-:S09]  /*0640*/  LEA.HI.X R37, R6, R21, R37, 0x1, P1 ;  /* 0x0000001506257211 */ /* 0x000fd200008f0c25 */
.L_x_4398:
        /* <DEDUP_REMOVED lines=77> */
.L_x_4363:
[----:B------:R-:W-:Y:S05]  /*0b20*/  BSYNC B0 ;  /* 0x0000000000007941 */ /* 0x000fea0003800000 */
.L_x_4362:
        /* <DEDUP_REMOVED lines=36> */
.L_x_4365:
[----:B------:R-:W-:Y:S05]  /*0d70*/  BSYNC B0 ;  /* 0x0000000000007941 */ /* 0x000fea0003800000 */
.L_x_4364:
        /* <DEDUP_REMOVED lines=38> */
.L_x_4367:
[----:B------:R-:W-:Y:S05]  /*0fe0*/  BSYNC B0 ;  /* 0x0000000000007941 */ /* 0x000fea0003800000 */
.L_x_4366:
        /* <DEDUP_REMOVED lines=36> */
.L_x_4369:
[----:B------:R-:W-:Y:S05]  /*1230*/  BSYNC B0 ;  /* 0x0000000000007941 */ /* 0x000fea0003800000 */
.L_x_4368:
        /* <DEDUP_REMOVED lines=42> */
.L_x_4371:
[----:B------:R-:W-:Y:S05]  /*14e0*/  BSYNC B0 ;  /* 0x0000000000007941 */ /* 0x000fea0003800000 */
.L_x_4370:
        /* <DEDUP_REMOVED lines=40> */
.L_x_4373:
[----:B------:R-:W-:Y:S05]  /*1770*/  BSYNC B0 ;  /* 0x0000000000007941 */ /* 0x000fea0003800000 */
.L_x_4372:
        /* <DEDUP_REMOVED lines=42> */
.L_x_4375:
[----:B------:R-:W-:Y:S05]  /*1a20*/  BSYNC B0 ;  /* 0x0000000000007941 */ /* 0x000fea0003800000 */
.L_x_4374:
        /* <DEDUP_REMOVED lines=40> */
.L_x_4377:
[----:B------:R-:W-:Y:S05]  /*1cb0*/  BSYNC B0 ;  /* 0x0000000000007941 */ /* 0x000fea0003800000 */
.L_x_4376:
        /* <DEDUP_REMOVED lines=42> */
.L_x_4379:
[----:B------:R-:W-:Y:S05]  /*1f60*/  BSYNC B0 ;  /* 0x0000000000007941 */ /* 0x000fea0003800000 */
.L_x_4378:
        /* <DEDUP_REMOVED lines=40> */
.L_x_4381:
[----:B------:R-:W-:Y:S05]  /*21f0*/  BSYNC B0 ;  /* 0x0000000000007941 */ /* 0x000fea0003800000 */
.L_x_4380:
        /* <DEDUP_REMOVED lines=46> */
.L_x_4383:
[----:B------:R-:W-:Y:S05]  /*24e0*/  BSYNC B0 ;  /* 0x0000000000007941 */ /* 0x000fea0003800000 */
.L_x_4382:
        /* <DEDUP_REMOVED lines=33> */
.L_x_4385:
[----:B------:R-:W-:Y:S05]  /*2700*/  BSYNC B0 ;  /* 0x0000000000007941 */ /* 0x000fea0003800000 */
.L_x_4384:
        /* <DEDUP_REMOVED lines=33> */
.L_x_4387:
[----:B------:R-:W-:Y:S05]  /*2920*/  BSYNC B0 ;  /* 0x0000000000007941 */ /* 0x000fea0003800000 */
.L_x_4386:
        /* <DEDUP_REMOVED lines=33> */
.L_x_4389:
[----:B------:R-:W-:Y:S05]  /*2b40*/  BSYNC B0 ;  /* 0x0000000000007941 */ /* 0x000fea0003800000 */
.L_x_4388:
        /* <DEDUP_REMOVED lines=33> */
.L_x_4391:
[----:B------:R-:W-:Y:S05]  /*2d60*/  BSYNC B0 ;  /* 0x0000000000007941 */ /* 0x000fea0003800000 */
.L_x_4390:
        /* <DEDUP_REMOVED lines=33> */
.L_x_4393:
[----:B------:R-:W-:Y:S05]  /*2f80*/  BSYNC B0 ;  /* 0x0000000000007941 */ /* 0x000fea0003800000 */
.L_x_4392:
        /* <DEDUP_REMOVED lines=33> */
.L_x_4397:
        /* <DEDUP_REMOVED lines=41> */
[C---:B------:R-:W-:Y:S01]  /*3430*/  FMUL.FTZ R95, R18.reuse, R20 ;  /* 0x00000014125f7220 */ /* 0x040fe20000410000 */
[C---:B------:R-:W-:Y:S01]  /*3440*/  FMUL.FTZ R92, R18.reuse, R59 ;  /* 0x0000003b125c7220 */ /* 0x040fe20000410000 */
[----:B----4-:R3:W-:Y:S03]  /*3450*/  STS.128 [R33], R4 ;  /* 0x0000000421007388 */ /* 0x0107e60000000c00 */
[----:B------:R-:W4:Y:S01]  /*3460*/  MUFU.EX2 R93, R93 ;  /* 0x0000005d005d7308 */ /* 0x000f220000000800 */
[C---:B------:R-:W-:Y:S01]  /*3470*/  FMUL.FTZ R91, R18.reuse, R60 ;  /* 0x0000003c125b7220 */ /* 0x040fe20000410000 */
[C---:B------:R-:W-:Y:S01]  /*3480*/  FMUL.FTZ R86, R18.reuse, R61 ;  /* 0x0000003d12567220 */ /* 0x040fe20000410000 */
[----:B------:R-:W-:Y:S01]  /*3490*/  IADD3 R15, R15, R87, RZ ;  /* 0x000000570f0f7210 */ /* 0x000fe20007ffe0ff */
[----:B--2---:R-:W-:Y:S04]  /*34a0*/  STS.128 [R33+0x200], R8 ;  /* 0x0002000821007388 */ /* 0x004fe80000000c00 */
[----:B------:R-:W2:Y:S01]  /*34b0*/  MUFU.EX2 R99, R99 ;  /* 0x0000006300637308 */ /* 0x000ea20000000800 */
[----:B------:R-:W-:Y:S01]  /*34c0*/  FMUL.FTZ R89, R18, R62 ;  /* 0x0000003e12597220 */ /* 0x000fe20000410000 */
[----:B------:R-:W-:-:S06]  /*34d0*/  IMAD.WIDE.U32 R14, R85, UR20, R14 ;  /* 0x00000014550e7c25 */ /* 0x000fcc000f8e000e */
[----:B------:R-:W0:Y:S01]  /*34e0*/  MUFU.EX2 R96, R96 ;  /* 0x0000006000607308 */ /* 0x000e220000000800 */
[-C--:B---3--:R-:W-:Y:S01]  /*34f0*/  FFMA.FTZ R4, R66, R100.reuse, R67 ;  /* 0x0000006442047223 */ /* 0x088fe20000010043 */
[----:B----4-:R-:W-:-:S06]  /*3500*/  FMUL.FTZ R6, R93, R100 ;  /* 0x000000645d067220 */ /* 0x010fcc0000410000 */
[----:B------:R-:W3:Y:S01]  /*3510*/  MUFU.EX2 R97, R97 ;  /* 0x0000006100617308 */ /* 0x000ee20000000800 */
[C---:B--2---:R-:W-:Y:S01]  /*3520*/  FFMA.FTZ R4, R99.reuse, R4, R68 ;  /* 0x0000000463047223 */ /* 0x044fe20000010044 */
[----:B------:R-:W-:-:S06]  /*3530*/  FMUL.FTZ R5, R99, R6 ;  /* 0x0000000663057220 */ /* 0x000fcc0000410000 */
[----:B------:R-:W2:Y:S01]  /*3540*/  MUFU.EX2 R98, R98 ;  /* 0x0000006200627308 */ /* 0x000ea20000000800 */
[C---:B0-----:R-:W-:Y:S01]  /*3550*/  FFMA.FTZ R6, R96.reuse, R4, R69 ;  /* 0x0000000460067223 */ /* 0x041fe20000010045 */
[----:B------:R-:W-:-:S06]  /*3560*/  FMUL.FTZ R4, R96, R5 ;  /* 0x0000000560047220 */ /* 0x000fcc0000410000 */
[----:B------:R-:W0:Y:S01]  /*3570*/  MUFU.EX2 R101, R101 ;  /* 0x0000006500657308 */ /* 0x000e220000000800 */
[C---:B---3--:R-:W-:Y:S01]  /*3580*/  FFMA.FTZ R6, R97.reuse, R6, R70 ;  /* 0x0000000661067223 */ /* 0x048fe20000010046 */
[----:B------:R-:W-:-:S06]  /*3590*/  FMUL.FTZ R5, R97, R4 ;  /* 0x0000000461057220 */ /* 0x000fcc0000410000 */
[----:B------:R-:W3:Y:S01]  /*35a0*/  MUFU.EX2 R94, R94 ;  /* 0x0000005e005e7308 */ /* 0x000ee20000000800 */
[C---:B--2---:R-:W-:Y:S01]  /*35b0*/  FFMA.FTZ R6, R98.reuse, R6, R71 ;  /* 0x0000000662067223 */ /* 0x044fe20000010047 */
[----:B------:R-:W-:-:S06]  /*35c0*/  FMUL.FTZ R4, R98, R5 ;  /* 0x0000000562047220 */ /* 0x000fcc0000410000 */
[----:B------:R-:W2:Y:S01]  /*35d0*/  MUFU.EX2 R95, R95 ;  /* 0x0000005f005f7308 */ /* 0x000ea20000000800 */
[C---:B0-----:R-:W-:Y:S01]  /*35e0*/  FFMA.FTZ R6, R101.reuse, R6, R72 ;  /* 0x0000000665067223 */ /* 0x041fe20000010048 */
[----:B------:R-:W-:-:S06]  /*35f0*/  FMUL.FTZ R5, R101, R4 ;  /* 0x0000000465057220 */ /* 0x000fcc0000410000 */
[----:B------:R-:W0:Y:S01]  /*3600*/  MUFU.EX2 R92, R92 ;  /* 0x0000005c005c7308 */ /* 0x000e220000000800 */
[----:B---3--:R-:W-:Y:S01]  /*3610*/  FFMA.FTZ R6, R94, R6, R73 ;  /* 0x000000065e067223 */ /* 0x008fe20000010049 */
[----:B------:R-:W-:-:S06]  /*3620*/  FMUL.FTZ R84, R18, R63 ;  /* 0x0000003f12547220 */ /* 0x000fcc0000410000 */
[----:B------:R-:W3:Y:S01]  /*3630*/  MUFU.EX2 R91, R91 ;  /* 0x0000005b005b7308 */ /* 0x000ee20000000800 */
[----:B------:R-:W-:Y:S01]  /*3640*/  FMUL.FTZ R4, R94, R5 ;  /* 0x000000055e047220 */ /* 0x000fe20000410000 */
[----:B--2---:R-:W-:-:S06]  /*3650*/  FFMA.FTZ R6, R95, R6, R74 ;  /* 0x000000065f067223 */ /* 0x004fcc000001004a */
[----:B------:R-:W2:Y:S01]  /*3660*/  MUFU.EX2 R86, R86 ;  /* 0x0000005600567308 */ /* 0x000ea20000000800 */
[C---:B------:R-:W-:Y:S01]  /*3670*/  FMUL.FTZ R87, R18.reuse, R64 ;  /* 0x0000004012577220 */ /* 0x040fe20000410000 */
[----:B------:R-:W-:Y:S01]  /*3680*/  FMUL.FTZ R5, R95, R4 ;  /* 0x000000045f057220 */ /* 0x000fe20000410000 */
[----:B------:R-:W-:Y:S01]  /*3690*/  IADD3 R15, R15, R17, RZ ;  /* 0x000000110f0f7210 */ /* 0x000fe20007ffe0ff */
[----:B------:R-:W-:Y:S01]  /*36a0*/  FMUL.FTZ R88, R18, R65 ;  /* 0x0000004112587220 */ /* 0x000fe20000410000 */
[----:B------:R-:W-:Y:S01]  /*36b0*/  LEA R16, P0, R14, UR22, 0x2 ;  /* 0x000000160e107c11 */ /* 0x000fe2000f8010ff */
[----:B------:R-:W-:Y:S02]  /*36c0*/  NOP ;  /* 0x0000000000007918 */ /* 0x000fe40000000000 */
[----:B------:R-:W4:Y:S01]  /*36d0*/  MUFU.EX2 R89, R89 ;  /* 0x0000005900597308 */ /* 0x000f220000000800 */
[C---:B0-----:R-:W-:Y:S01]  /*36e0*/  FFMA.FTZ R6, R92.reuse, R6, R75 ;  /* 0x000000065c067223 */ /* 0x041fe2000001004b */
[----:B------:R-:W-:Y:S01]  /*36f0*/  FMUL.FTZ R4, R92, R5 ;  /* 0x000000055c047220 */ /* 0x000fe20000410000 */
[----:B------:R-:W-:Y:S01]  /*3700*/  LEA.HI.X R17, R14, UR23, R15, 0x2, P0 ;  /* 0x000000170e117c11 */ /* 0x000fe200080f140f */
[----:B------:R-:W0:Y:S04]  /*3710*/  LDS.128 R8, [R56+0x10] ;  /* 0x0000100038087984 */ /* 0x000e280000000c00 */
[----:B------:R-:W1:Y:S01]  /*3720*/  MUFU.EX2 R84, R84 ;  /* 0x0000005400547308 */ /* 0x000e620000000800 */
[C---:B---3--:R-:W-:Y:S01]  /*3730*/  FFMA.FTZ R6, R91.reuse, R6, R76 ;  /* 0x000000065b067223 */ /* 0x048fe2000001004c */
[----:B------:R-:W-:Y:S01]  /*3740*/  FMUL.FTZ R5, R91, R4 ;  /* 0x000000045b057220 */ /* 0x000fe20000410000 */
[----:B------:R3:W5:Y:S01]  /*3750*/  LDG.E R90, desc[UR8][R16.64] ;  /* 0x00000008105a7981 */ /* 0x000762000c1e1900 */
[----:B------:R-:W-:Y:S01]  /*3760*/  ISETP.GE.AND P0, PT, R57, 0x1, PT ;  /* 0x000000013900780c */ /* 0x000fe20003f06270 */
[C---:B--2---:R-:W-:Y:S01]  /*3770*/  FFMA.FTZ R6, R86.reuse, R6, R77 ;  /* 0x0000000656067223 */ /* 0x044fe2000001004d */
[----:B------:R-:W-:Y:S01]  /*3780*/  FMUL.FTZ R4, R86, R5 ;  /* 0x0000000556047220 */ /* 0x000fe20000410000 */
[----:B------:R-:W2:Y:S01]  /*3790*/  S2R R105, SR_TID.X ;  /* 0x0000000000697919 */ /* 0x000ea20000002100 */
[----:B------:R-:W1:Y:S01]  /*37a0*/  MUFU.EX2 R87, R87 ;  /* 0x0000005700577308 */ /* 0x000e620000000800 */
[C---:B----4-:R-:W-:Y:S01]  /*37b0*/  FFMA.FTZ R6, R89.reuse, R6, R78 ;  /* 0x0000000659067223 */ /* 0x050fe2000001004e */
[----:B------:R-:W-:Y:S01]  /*37c0*/  FMUL.FTZ R5, R89, R4 ;  /* 0x0000000459057220 */ /* 0x000fe20000410000 */
[----:B------:R-:W-:Y:S01]  /*37d0*/  BSSY B0, `(.L_x_4395) ;  /* 0x0000073000007945 */ /* 0x000fe20003800000 */
[----:B---3--:R-:W-:-:S02]  /*37e0*/  MOV R17, RZ ;  /* 0x000000ff00117202 */ /* 0x008fc40000000f00 */
[----:B------:R-:W-:Y:S02]  /*37f0*/  MOV R16, 0x3f800000 ;  /* 0x3f80000000107802 */ /* 0x000fe40000000f00 */
[----:B------:R-:W3:Y:S01]  /*3800*/  MUFU.EX2 R88, R88 ;  /* 0x0000005800587308 */ /* 0x000ee20000000800 */
[C---:B-1----:R-:W-:Y:S01]  /*3810*/  FFMA.FTZ R6, R84.reuse, R6, R79 ;  /* 0x0000000654067223 */ /* 0x042fe2000001004f */
[----:B------:R-:W-:-:S03]  /*3820*/  FMUL.FTZ R4, R84, R5 ;  /* 0x0000000554047220 */ /* 0x000fc60000410000 */
[C---:B------:R-:W-:Y:S01]  /*3830*/  FFMA.FTZ R6, R87.reuse, R6, R80 ;  /* 0x0000000657067223 */ /* 0x040fe20000010050 */
[----:B------:R-:W-:-:S03]  /*3840*/  FMUL.FTZ R5, R87, R4 ;  /* 0x0000000457057220 */ /* 0x000fc60000410000 */
[C---:B---3--:R-:W-:Y:S01]  /*3850*/  FFMA.FTZ R15, R88.reuse, R6, R83 ;  /* 0x00000006580f7223 */ /* 0x048fe20000010053 */
[----:B------:R-:W-:Y:S01]  /*3860*/  FMUL.FTZ R14, R88, R5 ;  /* 0x00000005580e7220 */ /* 0x000fe20000410000 */
[----:B0-----:R-:W-:-:S03]  /*3870*/  HADD2.F32 R123, -RZ, R8.H0_H0 ;  /* 0x20000008ff7b7230 */ /* 0x001fc60000004100 */
[----:B------:R-:W0:Y:S01]  /*3880*/  SHFL.UP PT, R4, R15, 0x1, RZ ;  /* 0x042000000f047989 */ /* 0x000e2200000e00ff */
[----:B------:R-:W-:-:S03]  /*3890*/  HADD2.F32 R125, -RZ, R8.H1_H1 ;  /* 0x30000008ff7d7230 */ /* 0x000fc60000004100 */
        /* <DEDUP_REMOVED lines=17> */
[----:B------:R-:W-:Y:S01]  /*39b0*/  @!P0 LEA R4, R85, UR5, 0x3 ;  /* 0x0000000555048c11 */ /* 0x000fe2000f8e18ff */
[----:B-----5:R-:W-:-:S04]  /*39c0*/  ULEA UR5, UR7, UR6, 0x18 ;  /* 0x0000000607057291 */ /* 0x020fc8000f8ec03f */
[----:B------:R-:W-:Y:S01]  /*39d0*/  @!P0 LDS.64 R16, [R4+0x450] ;  /* 0x0004500004108984 */ /* 0x000fe20000000a00 */
[C---:B0-----:R-:W-:Y:S01]  /*39e0*/  @P1 FFMA.FTZ R15, R14.reuse, R6, R15 ;  /* 0x000000060e0f1223 */ /* 0x041fe2000001000f */
[----:B------:R-:W-:Y:S01]  /*39f0*/  ISETP.GE.AND P0, PT, R57, 0x10, PT ;  /* 0x000000103900780c */ /* 0x000fe20003f06270 */
[----:B-1----:R-:W-:-:S03]  /*3a00*/  @P1 FMUL.FTZ R14, R14, R5 ;  /* 0x000000050e0e1220 */ /* 0x002fc60000410000 */
[----:B------:R-:W0:Y:S01]  /*3a10*/  SHFL.UP PT, R6, R15, 0x10, RZ ;  /* 0x060000000f067989 */ /* 0x000e2200000e00ff */
[----:B------:R-:W-:-:S03]  /*3a20*/  ISETP.NE.AND P1, PT, R57, 0x1f, PT ;  /* 0x0000001f3900780c */ /* 0x000fc60003f25270 */
[----:B------:R-:W1:Y:S05]  /*3a30*/  SHFL.UP PT, R5, R14, 0x10, RZ ;  /* 0x060000000e057989 */ /* 0x000e6a00000e00ff */
[C---:B0-----:R-:W-:Y:S01]  /*3a40*/  @P0 FFMA.FTZ R15, R14.reuse, R6, R15 ;  /* 0x000000060e0f0223 */ /* 0x041fe2000001000f */
[----:B-1----:R-:W-:-:S04]  /*3a50*/  @P0 FMUL.FTZ R14, R14, R5 ;  /* 0x000000050e0e0220 */ /* 0x002fc80000410000 */
[----:B------:R-:W0:Y:S01]  /*3a60*/  SHFL.UP PT, R104, R15, 0x1, RZ ;  /* 0x042000000f687989 */ /* 0x000e2200000e00ff */
[----:B--2---:R-:W-:-:S03]  /*3a70*/  ISETP.NE.AND P0, PT, R105, RZ, PT ;  /* 0x000000ff6900720c */ /* 0x004fc60003f05270 */
[----:B------:R-:W-:Y:S04]  /*3a80*/  LDS.128 R4, [R56] ;  /* 0x0000000038047984 */ /* 0x000fe80000000c00 */
[----:B------:R1:W-:Y:S01]  /*3a90*/  @!P1 STS.64 [UR5+0x430], R14 ;  /* 0x0004300eff009988 */ /* 0x0003e20008000a05 */
[----:B------:R-:W-:Y:S01]  /*3aa0*/  BAR.SYNC.DEFER_BLOCKING 0x0 ;  /* 0x0000000000007b1d */ /* 0x000fe20000010000 */
[----:B-1----:R-:W-:-:S05]  /*3ab0*/  HADD2.F32 R15, -RZ, R9.H1_H1 ;  /* 0x30000009ff0f7230 */ /* 0x002fca0000004100 */
[----:B------:R-:W1:Y:S01]  /*3ac0*/  SHFL.UP PT, R102, R14, 0x1, RZ ;  /* 0x042000000e667989 */ /* 0x000e6200000e00ff */
[----:B0-----:R-:W-:-:S03]  /*3ad0*/  @!P2 MOV R104, R17 ;  /* 0x000000110068a202 */ /* 0x001fc60000000f00 */
[----:B------:R-:W-:Y:S04]  /*3ae0*/  @!P2 STS.64 [UR5+0x440], R16 ;  /* 0x00044010ff00a988 */ /* 0x000fe80008000a05 */
[----:B------:R-:W0:Y:S01]  /*3af0*/  LDS.64 R18, [UR5+0x430] ;  /* 0x00043005ff127984 */ /* 0x000e220008000a00 */
[----:B------:R-:W-:Y:S01]  /*3b00*/  BAR.SYNC.DEFER_BLOCKING 0x0 ;  /* 0x0000000000007b1d */ /* 0x000fe20000010000 */
[----:B-1----:R-:W-:Y:S01]  /*3b10*/  @!P2 MOV R102, R16 ;  /* 0x000000100066a202 */ /* 0x002fe20000000f00 */
[--C-:B------:R-:W-:Y:S02]  /*3b20*/  HADD2.F32 R115, -RZ, R6.reuse.H0_H0 ;  /* 0x20000006ff737230 */ /* 0x100fe40000004100 */
[----:B------:R-:W-:Y:S02]  /*3b30*/  HADD2.F32 R117, -RZ, R6.H1_H1 ;  /* 0x30000006ff757230 */ /* 0x000fe40000004100 */
[----:B------:R-:W-:-:S02]  /*3b40*/  HADD2.F32 R119, -RZ, R7.H0_H0 ;  /* 0x20000007ff777230 */ /* 0x000fc40000004100 */
[----:B------:R-:W-:Y:S02]  /*3b50*/  HADD2.F32 R121, -RZ, R7.H1_H1 ;  /* 0x30000007ff797230 */ /* 0x000fe40000004100 */
[--C-:B------:R-:W-:Y:S02]  /*3b60*/  HADD2.F32 R107, -RZ, R4.reuse.H0_H0 ;  /* 0x20000004ff6b7230 */ /* 0x100fe40000004100 */
[----:B------:R-:W-:Y:S02]  /*3b70*/  HADD2.F32 R109, -RZ, R4.H1_H1 ;  /* 0x30000004ff6d7230 */ /* 0x000fe40000004100 */
[--C-:B------:R-:W-:Y:S02]  /*3b80*/  HADD2.F32 R111, -RZ, R5.reuse.H0_H0 ;  /* 0x20000005ff6f7230 */ /* 0x100fe40000004100 */
[----:B------:R-:W-:Y:S02]  /*3b90*/  HADD2.F32 R113, -RZ, R5.H1_H1 ;  /* 0x30000005ff717230 */ /* 0x000fe40000004100 */
[----:B------:R-:W-:-:S02]  /*3ba0*/  HADD2.F32 R4, -RZ, R9.H0_H0 ;  /* 0x20000009ff047230 */ /* 0x000fc40000004100 */
[--C-:B------:R-:W-:Y:S01]  /*3bb0*/  HADD2.F32 R5, -RZ, R11.reuse.H0_H0 ;  /* 0x2000000bff057230 */ /* 0x100fe20000004100 */
[----:B------:R-:W1:Y:S01]  /*3bc0*/  LDS R103, [UR5+0x444] ;  /* 0x00044405ff677984 */ /* 0x000e620008000800 */
[C---:B0-----:R-:W-:Y:S01]  /*3bd0*/  FFMA.FTZ R19, R18.reuse, R17, R19 ;  /* 0x0000001112137223 */ /* 0x041fe20000010013 */
[----:B------:R-:W-:Y:S01]  /*3be0*/  FMUL.FTZ R18, R18, R16 ;  /* 0x0000001012127220 */ /* 0x000fe20000410000 */
[----:B-1----:R-:W-:Y:S01]  /*3bf0*/  @P0 FFMA.FTZ R104, R103, R102, R104 ;  /* 0x0000006667680223 */ /* 0x002fe20000010068 */
[----:B------:R-:W-:Y:S01]  /*3c00*/  ISETP.NE.AND P0, PT, R105, RZ, PT ;  /* 0x000000ff6900720c */ /* 0x000fe20003f05270 */
[----:B------:R-:W-:Y:S02]  /*3c10*/  HADD2.F32 R103, -RZ, R10.H1_H1 ;  /* 0x3000000aff677230 */ /* 0x000fe40000004100 */
[----:B------:R-:W-:Y:S01]  /*3c20*/  FFMA.FTZ R93, R93, R104, R66 ;  /* 0x000000685d5d7223 */ /* 0x000fe20000010042 */
[----:B------:R-:W-:-:S03]  /*3c30*/  HADD2.F32 R105, -RZ, R11.H1_H1 ;  /* 0x3000000bff697230 */ /* 0x000fc60000004100 */
[----:B------:R-:W-:-:S04]  /*3c40*/  FFMA.FTZ R6, R100, R93, R67 ;  /* 0x0000005d64067223 */ /* 0x000fc80000010043 */
        /* <DEDUP_REMOVED lines=9> */
[-C--:B------:R-:W-:Y:S01]  /*3ce0*/  FMUL.FTZ R100, R117, R90.reuse ;  /* 0x0000005a75647220 */ /* 0x080fe20000410000 */
        /* <DEDUP_REMOVED lines=12> */
[----:B------:R-:W-:-:S02]  /*3db0*/  FMUL.FTZ R90, R105, R90 ;  /* 0x0000005a695a7220 */ /* 0x000fc40000410000 */
[----:B------:R-:W-:-:S04]  /*3dc0*/  FFMA.FTZ R95, R95, R94, R74 ;  /* 0x0000005e5f5f7223 */ /* 0x000fc8000001004a */
[----:B------:R-:W-:-:S04]  /*3dd0*/  FFMA.FTZ R92, R92, R95, R75 ;  /* 0x0000005f5c5c7223 */ /* 0x000fc8000001004b */
        /* <DEDUP_REMOVED lines=18> */
.L_x_4396:
[----:B------:R-:W-:Y:S05]  /*3f00*/  BSYNC B0 ;  /* 0x0000000000007941 */ /* 0x000fea0003800000 */
.L_x_4395:
        /* <DEDUP_REMOVED lines=24> */
.L_x_4394:
[----:B------:R-:W-:Y:S01]  /*4090*/  BAR.SYNC.DEFER_BLOCKING 0x0 ;  /* 0x0000000000007b1d */ /* 0x000fe20000010000 */
[----:B------:R-:W-:Y:S01]  /*40a0*/  F2FP.F16.F32.PACK_AB R7, R47, R46 ;  /* 0x0000002e2f07723e */ /* 0x000fe200000000ff */
[----:B------:R-:W-:Y:S01]  /*40b0*/  USHF.L.U32 UR6, UR4, 0x9, URZ ;  /* 0x0000000904067899 */ /* 0x000fe2000800063f */
[----:B------:R-:W-:Y:S02]  /*40c0*/  F2FP.F16.F32.PACK_AB R6, R45, R44 ;  /* 0x0000002c2d06723e */ /* 0x000fe400000000ff */
[----:B0-----:R-:W-:-:S03]  /*40d0*/  F2FP.F16.F32.PACK_AB R5, R43, R42 ;  /* 0x0000002a2b05723e */ /* 0x001fc600000000ff */
        /* <DEDUP_REMOVED lines=62> */
[----:B------:R-:W-:Y:S02]  /*44c0*/  HADD2.F32 R10, -RZ, R23.H0_H0 ;  /* 0x20000017ff0a7230 */ /* 0x000fe40000004100 */
[----:B------:R-:W-:Y:S01]  /*44d0*/  FMUL.FTZ R13, R20, -1.4426950216293334961 ;  /* 0xbfb8aa3b140d7820 */ /* 0x000fe20000410000 */
[----:B------:R-:W-:Y:S01]  /*44e0*/  HADD2.F32 R8, -RZ, R22.H0_H0 ;  /* 0x20000016ff087230 */ /* 0x000fe20000004100 */
[----:B------:R0:W-:Y:S01]  /*44f0*/  MUFU.EX2 R5, R4 ;  /* 0x0000000400057308 */ /* 0x0001e20000000800 */
[----:B------:R-:W-:Y:S01]  /*4500*/  FMUL.FTZ R6, R21, -1.4426950216293334961 ;  /* 0xbfb8aa3b15067820 */ /* 0x000fe20000410000 */
[--C-:B-1----:R-:W-:Y:S02]  /*4510*/  HADD2.F32 R18, -RZ, R25.reuse.H0_H0 ;  /* 0x20000019ff127230 */ /* 0x102fe40000004100 */
[----:B------:R-:W-:Y:S01]  /*4520*/  FMUL.FTZ R11, R10, -1.4426950216293334961 ;  /* 0xbfb8aa3b0a0b7820 */ /* 0x000fe20000410000 */
[----:B------:R-:W-:-:S02]  /*4530*/  HADD2.F32 R25, -RZ, R25.H1_H1 ;  /* 0x30000019ff197230 */ /* 0x000fc40000004100 */
[----:B------:R-:W-:Y:S01]  /*4540*/  FMUL.FTZ R7, R8, -1.4426950216293334961 ;  /* 0xbfb8aa3b08077820 */ /* 0x000fe20000410000 */
[--C-:B------:R-:W-:Y:S02]  /*4550*/  HADD2.F32 R59, -RZ, R26.reuse.H0_H0 ;  /* 0x2000001aff3b7230 */ /* 0x100fe40000004100 */
[----:B------:R-:W-:Y:S01]  /*4560*/  FMUL.FTZ R19, R18, -1.4426950216293334961 ;  /* 0xbfb8aa3b12137820 */ /* 0x000fe20000410000 */
[----:B------:R-:W-:Y:S01]  /*4570*/  HADD2.F32 R60, -RZ, R26.H1_H1 ;  /* 0x3000001aff3c7230 */ /* 0x000fe20000004100 */
[----:B------:R-:W1:Y:S01]  /*4580*/  MUFU.EX2 R13, R13 ;  /* 0x0000000d000d7308 */ /* 0x000e620000000800 */
[--C-:B0-----:R-:W-:Y:S02]  /*4590*/  HADD2.F32 R4, -RZ, R24.reuse.H0_H0 ;  /* 0x20000018ff047230 */ /* 0x101fe40000004100 */
[----:B------:R-:W-:Y:S01]  /*45a0*/  FMUL.FTZ R58, R25, -1.4426950216293334961 ;  /* 0xbfb8aa3b193a7820 */ /* 0x000fe20000410000 */
[----:B------:R-:W-:Y:S02]  /*45b0*/  HADD2.F32 R24, -RZ, R24.H1_H1 ;  /* 0x30000018ff187230 */ /* 0x000fe40000004100 */
[----:B------:R-:W-:Y:S01]  /*45c0*/  FMUL.FTZ R26, R59, -1.4426950216293334961 ;  /* 0xbfb8aa3b3b1a7820 */ /* 0x000fe20000410000 */
[----:B------:R-:W-:-:S02]  /*45d0*/  HADD2.F32 R64, -RZ, R27.H1_H1 ;  /* 0x3000001bff407230 */ /* 0x000fc40000004100 */
        /* <DEDUP_REMOVED lines=12> */
[----:B-1----:R-:W-:Y:S01]  /*46a0*/  FADD.FTZ R13, R13, 1 ;  /* 0x3f8000000d0d7421 */ /* 0x002fe20000010000 */
[----:B------:R-:W-:-:S05]  /*46b0*/  FADD.FTZ R5, R5, 1 ;  /* 0x3f80000005057421 */ /* 0x000fca0000010000 */
        /* <DEDUP_REMOVED lines=28> */
[----:B------:R-:W2:Y:S01]  /*4880*/  MUFU.RCP R6, R6 ;  /* 0x0000000600067308 */ /* 0x000ea20000001000 */
[----:B-1----:R-:W-:-:S04]  /*4890*/  FMUL.FTZ R20, R20, R13 ;  /* 0x0000000d14147220 */ /* 0x002fc80000410000 */
[----:B------:R-:W-:-:S03]  /*48a0*/  FMUL.FTZ R41, R20, R41 ;  /* 0x0000002914297220 */ /* 0x000fc60000410000 */
[----:B------:R0:W1:Y:S08]  /*48b0*/  MUFU.RCP R69, R5 ;  /* 0x0000000500457308 */ /* 0x0000700000001000 */
[----:B------:R1:W-:Y:S01]  /*48c0*/  MUFU.RCP R71, R7 ;  /* 0x0000000700477308 */ /* 0x0003e20000001000 */
[----:B0-----:R-:W-:Y:S01]  /*48d0*/  FMUL.FTZ R5, R62, R67 ;  /* 0x000000433e057220 */ /* 0x001fe20000410000 */
[----:B--2---:R-:W-:-:S02]  /*48e0*/  FMUL.FTZ R6, R21, R6 ;  /* 0x0000000615067220 */ /* 0x004fc40000410000 */
[----:B------:R-:W0:Y:S01]  /*48f0*/  LDC.64 R20, c[0x0][0x2c0] ;  /* 0x0000b000ff147b82 */ /* 0x000e220000000a00 */
[----:B------:R-:W-:-:S03]  /*4900*/  FMUL.FTZ R40, R5, R40 ;  /* 0x0000002805287220 */ /* 0x000fc60000410000 */
[----:B------:R-:W2:Y:S01]  /*4910*/  MUFU.RCP R11, R11 ;  /* 0x0000000b000b7308 */ /* 0x000ea20000001000 */
[----:B-1----:R-:W-:-:S04]  /*4920*/  FMUL.FTZ R7, R14, R69 ;  /* 0x000000450e077220 */ /* 0x002fc80000410000 */
[----:B------:R-:W-:-:S03]  /*4930*/  FMUL.FTZ R5, R7, R42 ;  /* 0x0000002a07057220 */ /* 0x000fc60000410000 */
[----:B------:R-:W1:Y:S08]  /*4940*/  MUFU.RCP R75, R16 ;  /* 0x00000010004b7308 */ /* 0x000e700000001000 */
[----:B------:R3:W4:Y:S01]  /*4950*/  MUFU.RCP R73, R9 ;  /* 0x0000000900497308 */ /* 0x0007220000001000 */
[----:B--2---:R-:W-:-:S04]  /*4960*/  FMUL.FTZ R11, R10, R11 ;  /* 0x0000000b0a0b7220 */ /* 0x004fc80000410000 */
[----:B------:R-:W-:-:S03]  /*4970*/  FMUL.FTZ R7, R11, R46 ;  /* 0x0000002e0b077220 */ /* 0x000fc60000410000 */
[----:B------:R-:W2:Y:S01]  /*4980*/  MUFU.RCP R12, R15 ;  /* 0x0000000f000c7308 */ /* 0x000ea20000001000 */
[----:B---3--:R-:W-:Y:S01]  /*4990*/  FMUL.FTZ R9, R8, R71 ;  /* 0x0000004708097220 */ /* 0x008fe20000410000 */
[----:B------:R-:W-:-:S03]  /*49a0*/  FMUL.FTZ R8, R6, R43 ;  /* 0x0000002b06087220 */ /* 0x000fc60000410000 */
[----:B------:R-:W-:Y:S01]  /*49b0*/  FMUL.FTZ R6, R9, R44 ;  /* 0x0000002c09067220 */ /* 0x000fe20000410000 */
[----:B-1----:R-:W-:Y:S01]  /*49c0*/  FMUL.FTZ R9, R4, R75 ;  /* 0x0000004b04097220 */ /* 0x002fe20000410000 */
[----:B------:R-:W-:Y:S01]  /*49d0*/  F2FP.F16.F32.PACK_AB R5, R8, R5 ;  /* 0x000000050805723e */ /* 0x000fe200000000ff */
[----:B------:R-:W1:Y:S01]  /*49e0*/  MUFU.RCP R17, R17 ;  /* 0x0000001100117308 */ /* 0x000e620000001000 */
[----:B----4-:R-:W-:Y:S01]  /*49f0*/  FMUL.FTZ R22, R22, R73 ;  /* 0x0000004916167220 */ /* 0x010fe20000410000 */
[----:B------:R-:W-:Y:S01]  /*4a00*/  FMUL.FTZ R9, R9, R48 ;  /* 0x0000003009097220 */ /* 0x000fe20000410000 */
[----:B0-----:R-:W-:Y:S02]  /*4a10*/  IMAD R8, R31, R20, RZ ;  /* 0x000000141f087224 */ /* 0x001fe400078e02ff */
[----:B------:R-:W-:-:S03]  /*4a20*/  FMUL.FTZ R45, R22, R45 ;  /* 0x0000002d162d7220 */ /* 0x000fc60000410000 */
[----:B------:R-:W0:Y:S01]  /*4a30*/  MUFU.RCP R19, R19 ;  /* 0x0000001300137308 */ /* 0x000e220000001000 */
[----:B--2---:R-:W-:Y:S01]  /*4a40*/  FMUL.FTZ R10, R23, R12 ;  /* 0x0000000c170a7220 */ /* 0x004fe20000410000 */
[----:B------:R-:W-:-:S03]  /*4a50*/  F2FP.F16.F32.PACK_AB R6, R45, R6 ;  /* 0x000000062d06723e */ /* 0x000fc600000000ff */
        /* <DEDUP_REMOVED lines=11> */
[----:B------:R-:W-:Y:S01]  /*4b10*/  FMUL.FTZ R12, R4, R51 ;  /* 0x00000033040c7220 */ /* 0x000fe20000410000 */
[----:B------:R-:W-:Y:S01]  /*4b20*/  F2FP.F16.F32.PACK_AB R4, R41, R40 ;  /* 0x000000282904723e */ /* 0x000fe200000000ff */
[----:B------:R-:W-:Y:S01]  /*4b30*/  BAR.SYNC.DEFER_BLOCKING 0x0 ;  /* 0x0000000000007b1d */ /* 0x000fe20000010000 */
[----:B-1----:R-:W-:Y:S02]  /*4b40*/  FMUL.FTZ R59, R59, R26 ;  /* 0x0000001a3b3b7220 */ /* 0x002fe40000410000 */
[----:B------:R-:W-:Y:S01]  /*4b50*/  F2FP.F16.F32.PACK_AB R25, R12, R11 ;  /* 0x0000000b0c19723e */ /* 0x000fe200000000ff */
[----:B------:R-:W-:Y:S02]  /*4b60*/  IMAD R11, R29, R21, R8 ;  /* 0x000000151d0b7224 */ /* 0x000fe400078e0208 */
[----:B------:R-:W1:Y:S01]  /*4b70*/  MUFU.RCP R16, R27 ;  /* 0x0000001b00107308 */ /* 0x000e620000001000 */
[----:B------:R-:W-:Y:S01]  /*4b80*/  FMUL.FTZ R59, R59, R52 ;  /* 0x000000343b3b7220 */ /* 0x000fe20000410000 */
[----:B------:R-:W-:Y:S01]  /*4b90*/  IMAD.WIDE.U32 R8, R29, R20, UR6 ;  /* 0x000000061d087e25 */ /* 0x000fe2000f8e0014 */
[----:B------:R-:W-:-:S03]  /*4ba0*/  ULDC.64 UR6, c[0x0][0x2c8] ;  /* 0x0000b20000067ab9 */ /* 0x000fc60000000a00 */
[----:B0-----:R-:W-:Y:S01]  /*4bb0*/  FMUL.FTZ R60, R60, R61 ;  /* 0x0000003d3c3c7220 */ /* 0x001fe20000410000 */
[----:B------:R-:W-:Y:S01]  /*4bc0*/  IADD3 R9, R9, R11, RZ ;  /* 0x0000000b09097210 */ /* 0x000fe20007ffe0ff */
[----:B------:R-:W0:Y:S02]  /*4bd0*/  MUFU.RCP R65, R65 ;  /* 0x0000004100417308 */ /* 0x000e240000001000 */
[----:B------:R-:W-:Y:S01]  /*4be0*/  FMUL.FTZ R60, R60, R53 ;  /* 0x000000353c3c7220 */ /* 0x000fe20000410000 */
[----:B------:R-:W-:-:S04]  /*4bf0*/  IMAD R11, R3, UR6, RZ ;  /* 0x00000006030b7c24 */ /* 0x000fc8000f8e02ff */
[----:B------:R-:W-:Y:S01]  /*4c00*/  F2FP.F16.F32.PACK_AB R26, R60, R59 ;  /* 0x0000003b3c1a723e */ /* 0x000fe200000000ff */
[----:B------:R-:W-:Y:S02]  /*4c10*/  IMAD R11, R0, UR7, R11 ;  /* 0x00000007000b7c24 */ /* 0x000fe4000f8e020b */
[----:B-1----:R-:W-:Y:S01]  /*4c20*/  FMUL.FTZ R63, R63, R16 ;  /* 0x000000103f3f7220 */ /* 0x002fe20000410000 */
[----:B------:R1:W-:Y:S03]  /*4c30*/  STS.128 [R56], R4 ;  /* 0x0000000438007388 */ /* 0x0003e60000000c00 */
[----:B------:R-:W-:Y:S01]  /*4c40*/  FMUL.FTZ R63, R63, R54 ;  /* 0x000000363f3f7220 */ /* 0x000fe20000410000 */
[----:B0-----:R-:W-:-:S04]  /*4c50*/  FMUL.FTZ R64, R64, R65 ;  /* 0x0000004140407220 */ /* 0x001fc80000410000 */
[----:B------:R-:W-:-:S05]  /*4c60*/  FMUL.FTZ R64, R64, R55 ;  /* 0x0000003740407220 */ /* 0x000fca0000410000 */
[----:B------:R-:W-:Y:S01]  /*4c70*/  F2FP.F16.F32.PACK_AB R27, R64, R63 ;  /* 0x0000003f401b723e */ /* 0x000fe200000000ff */
[----:B-1----:R-:W-:Y:S01]  /*4c80*/  IMAD.WIDE.U32 R4, R0, UR6, R8 ;  /* 0x0000000600047c25 */ /* 0x002fe2000f8e0008 */
[----:B------:R-:W-:Y:S01]  /*4c90*/  ULDC.64 UR6, c[0x0][0x320] ;  /* 0x0000c80000067ab9 */ /* 0x000fe20000000a00 */
[----:B------:R-:W0:Y:S02]  /*4ca0*/  LDC R8, c[0x0][0x224] ;  /* 0x00008900ff087b82 */ /* 0x000e240000000800 */
[----:B------:R-:W-:Y:S01]  /*4cb0*/  STS.128 [R56+0x10], R24 ;  /* 0x0000101838007388 */ /* 0x000fe20000000c00 */
[----:B------:R-:W-:-:S03]  /*4cc0*/  NOP ;  /* 0x0000000000007918 */ /* 0x000fc60000000000 */
[----:B------:R-:W1:Y:S01]  /*4cd0*/  LDS.128 R12, [R33] ;  /* 0x00000000210c7984 */ /* 0x000e620000000c00 */
[----:B------:R-:W-:Y:S02]  /*4ce0*/  IADD3 R5, R5, R11, RZ ;  /* 0x0000000b05057210 */ /* 0x000fe40007ffe0ff */
[C---:B------:R-:W-:Y:S01]  /*4cf0*/  LEA R6, P0, R4.reuse, UR6, 0x1 ;  /* 0x0000000604067c11 */ /* 0x040fe2000f8008ff */
[----:B------:R-:W2:Y:S03]  /*4d00*/  LDS.128 R16, [R33+0x200] ;  /* 0x0002000021107984 */ /* 0x000ea60000000c00 */
[----:B------:R-:W-:-:S03]  /*4d10*/  LEA.HI.X R7, R4, UR7, R5, 0x1, P0 ;  /* 0x0000000704077c11 */ /* 0x000fc600080f0c05 */
[----:B------:R-:W-:Y:S01]  /*4d20*/  IMAD.WIDE R4, R30, 0x10, R6 ;  /* 0x000000101e047825 */ /* 0x000fe200078e0206 */
[----:B0-----:R-:W-:-:S04]  /*4d30*/  ISETP.LE.AND P0, PT, R8, UR4, PT ;  /* 0x0000000408007c0c */ /* 0x001fc8000bf03270 */
[----:B-1----:R0:W-:Y:S04]  /*4d40*/  STG.E.128 desc[UR8][R4.64], R12 ;  /* 0x0000000c04007986 */ /* 0x0021e8000c101d08 */
[----:B--2---:R0:W-:Y:S05]  /*4d50*/  STG.E.128 desc[UR8][R4.64+0x200], R16 ;  /* 0x0002001004007986 */ /* 0x0041ea000c101d08 */
[----:B------:R-:W-:Y:S05]  /*4d60*/  @!P0 BRA `(.L_x_4398) ;  /* 0xffffffb800388947 */ /* 0x000fea000383ffff */
[----:B------:R-:W-:Y:S05]  /*4d70*/  EXIT ;  /* 0x000000000000794d */ /* 0x000fea0003800000 */
.L_x_4399:
        /* <DEDUP_REMOVED lines=16> */
.L_x_5283:


//--------------------- .text._Z25selective_scan_fwd_kernelI32Selective_Scan_fwd_kernel_traitsILi32ELi16ELi1ELb1ELb1ELb0ELb0EN3c104HalfEfEEv13SSMParamsBase --------------------------
	.section	.text._Z25selective_scan_fwd_kernelI32Selective_Scan_fwd_kernel_traitsILi32ELi16ELi1ELb1ELb1ELb0ELb0EN3c104HalfEfEEv13SSMParamsBase,"ax",@progbits
	.align	128
        .global         _Z25selective_scan_fwd_kernelI32Selective_Scan_fwd_kernel_traitsILi32ELi16ELi1ELb1ELb1ELb0ELb0EN3c104HalfEfEEv13SSMParamsBase
        .type           _Z25selective_scan_fwd_kernelI32Selective_Scan_fwd_kernel_traitsILi32ELi16ELi1ELb1ELb1ELb0ELb0EN3c104HalfEfEEv13SSMParamsBase,@function
        .size           _Z25selective_scan_fwd_kernelI32Selective_Scan_fwd_kernel_traitsILi32ELi16ELi1ELb1ELb1ELb0ELb0EN3c104HalfEfEEv13SSMParamsBase,(.L_x_5284 - _Z25selective_scan_fwd_kernelI32Selective_Scan_fwd_kernel_traitsILi32ELi16ELi1ELb1ELb1ELb0ELb0EN3c104HalfEfEEv13SSMParamsBase)
        .other          _Z25selective_scan_fwd_kernelI32Selective_Scan_fwd_kernel_traitsILi32ELi16ELi1ELb1ELb1ELb0ELb0EN3c104HalfEfEEv13SSMParamsBase,@"STO_CUDA_ENTRY STV_DEFAULT"
_Z25selective_scan_fwd_kernelI32Selective_Scan_fwd_kernel_traitsILi32ELi16ELi1ELb1ELb1ELb0ELb0EN3c104HalfEfEEv13SSMParamsBase:
.text._Z25selective_scan_fwd_kernelI32Selective_Scan_fwd_kernel_traitsILi32ELi16ELi1ELb1ELb1ELb0ELb0EN3c104HalfEfEEv13SSMParamsBase:
        /* <DEDUP_REMOVED lines=59> */
[----:B------:R-:W2:Y:S01]  /*03b0*/  S2UR UR5, SR_CgaCtaId ;  /* 0x00000000000579c3 */ /* 0x000ea20000008800 */
[----:B------:R-:W-:Y:S01]  /*03c0*/  @P0 IADD3 R0, R0, 0x1, RZ ;  /* 0x0000000100000810 */ /* 0x000fe20007ffe0ff */
[----:B------:R-:W-:Y:S01]  /*03d0*/  IMAD R11, R27, UR6, RZ ;  /* 0x000000061b0b7c24 */ /* 0x000fe2000f8e02ff */
[----:B------:R-:W-:Y:S01]  /*03e0*/  ULDC.64 UR10, c[0x0][0x298] ;  /* 0x0000a600000a7ab9 */ /* 0x000fe20000000a00 */
[----:B------:R-:W-:Y:S01]  /*03f0*/  IMAD.WIDE.U32 R4, R26, UR6, RZ ;  /* 0x000000061a047c25 */ /* 0x000fe2000f8e00ff */
[----:B------:R-:W-:Y:S01]  /*0400*/  @!P2 IADD3 R0, -R0, RZ, RZ ;  /* 0x000000ff0000a210 */ /* 0x000fe20007ffe1ff */
[----:B------:R-:W-:-:S02]  /*0410*/  UMOV UR4, 0x400 ;  /* 0x0000040000047882 */ /* 0x000fc40000000000 */
[----:B------:R-:W3:Y:S01]  /*0420*/  LDC.64 R32, c[0x0][0x2d8] ;  /* 0x0000b600ff207b82 */ /* 0x000ee20000000a00 */
[----:B------:R-:W-:Y:S01]  /*0430*/  IMAD R11, R26, UR7, R11 ;  /* 0x000000071a0b7c24 */ /* 0x000fe2000f8e020b */
[----:B------:R-:W-:Y:S01]  /*0440*/  ULDC.64 UR6, c[0x0][0x288] ;  /* 0x0000a20000067ab9 */ /* 0x000fe20000000a00 */
[----:B------:R-:W-:Y:S01]  /*0450*/  @!P1 LOP3.LUT R0, RZ, R10, RZ, 0x33, !PT ;  /* 0x0000000aff009212 */ /* 0x000fe200078e33ff */
[C---:B------:R-:W-:Y:S02]  /*0460*/  IMAD R10, R30.reuse, UR6, RZ ;  /* 0x000000061e0a7c24 */ /* 0x040fe4000f8e02ff */
[----:B------:R-:W-:Y:S01]  /*0470*/  IMAD.WIDE.U32 R2, R31, UR6, R2 ;  /* 0x000000061f027c25 */ /* 0x000fe2000f8e0002 */
[----:B------:R-:W-:Y:S01]  /*0480*/  SHF.R.S32.HI R8, RZ, 0x1f, R0 ;  /* 0x0000001fff087819 */ /* 0x000fe20000011400 */
[----:B------:R-:W4:Y:S01]  /*0490*/  LDC.64 R14, c[0x0][0x2f0] ;  /* 0x0000bc00ff0e7b82 */ /* 0x000f220000000a00 */
[----:B------:R-:W-:Y:S01]  /*04a0*/  IADD3 R5, R5, R11, RZ ;  /* 0x0000000b05057210 */ /* 0x000fe20007ffe0ff */
[----:B------:R-:W-:Y:S01]  /*04b0*/  IMAD R25, R31, UR7, R10 ;  /* 0x000000071f197c24 */ /* 0x000fe2000f8e020a */
[----:B------:R-:W-:Y:S01]  /*04c0*/  ULDC.64 UR6, c[0x0][0x258] ;  /* 0x0000960000067ab9 */ /* 0x000fe20000000a00 */
[----:B------:R-:W-:-:S02]  /*04d0*/  IMAD R12, R30, UR10, RZ ;  /* 0x0000000a1e0c7c24 */ /* 0x000fc4000f8e02ff */
[----:B------:R-:W-:Y:S01]  /*04e0*/  IMAD R11, R8, UR6, RZ ;  /* 0x00000006080b7c24 */ /* 0x000fe2000f8e02ff */
[----:B------:R-:W-:Y:S01]  /*04f0*/  IADD3 R25, R3, R25, RZ ;  /* 0x0000001903197210 */ /* 0x000fe20007ffe0ff */
[----:B------:R-:W1:Y:S01]  /*0500*/  LDC.64 R16, c[0x0][0x2f8] ;  /* 0x0000be00ff107b82 */ /* 0x000e620000000a00 */
[C---:B------:R-:W-:Y:S01]  /*0510*/  IMAD.WIDE.U32 R6, R0.reuse, UR6, R6 ;  /* 0x0000000600067c25 */ /* 0x040fe2000f8e0006 */
[----:B--2---:R-:W-:Y:S01]  /*0520*/  ULEA UR5, UR5, UR4, 0x18 ;  /* 0x0000000405057291 */ /* 0x004fe2000f8ec03f */
[C---:B0-----:R-:W-:Y:S02]  /*0530*/  LOP3.LUT R18, R9.reuse, 0x1f, RZ, 0xc0, !PT ;  /* 0x0000001f09127812 */ /* 0x041fe400078ec0ff */
[----:B------:R-:W-:Y:S01]  /*0540*/  IMAD R11, R0, UR7, R11 ;  /* 0x00000007000b7c24 */ /* 0x000fe2000f8e020b */
[----:B------:R-:W-:Y:S01]  /*0550*/  SHF.L.U32 R0, R9, 0x1, RZ ;  /* 0x0000000109007819 */ /* 0x000fe200000006ff */
[C---:B------:R-:W-:Y:S01]  /*0560*/  IMAD R23, R31.reuse, UR11, R12 ;  /* 0x0000000b1f177c24 */ /* 0x040fe2000f8e020c */
[----:B---3--:R-:W-:Y:S01]  /*0570*/  LEA R21, P2, R6, R32, 0x1 ;  /* 0x0000002006157211 */ /* 0x008fe200078408ff */
[----:B------:R-:W-:Y:S01]  /*0580*/  IMAD.WIDE.U32 R4, R31, UR10, R4 ;  /* 0x0000000a1f047c25 */ /* 0x000fe2000f8e0004 */
[----:B------:R-:W-:Y:S01]  /*0590*/  LOP3.LUT R0, R0, 0xffffffc0, RZ, 0xc0, !PT ;  /* 0xffffffc000007812 */ /* 0x000fe200078ec0ff */
[----:B------:R-:W-:Y:S01]  /*05a0*/  UMOV UR4, URZ ;  /* 0x0000003f00047c82 */ /* 0x000fe20008000000 */
[----:B------:R-:W-:-:S02]  /*05b0*/  IADD3 R19, R7, R11, RZ ;  /* 0x0000000b07137210 */ /* 0x000fc40007ffe0ff */
[----:B------:R-:W-:Y:S02]  /*05c0*/  IADD3 R23, R5, R23, RZ ;  /* 0x0000001705177210 */ /* 0x000fe40007ffe0ff */
[----:B----4-:R-:W-:Y:S02]  /*05d0*/  LEA R24, P0, R2, R14, 0x1 ;  /* 0x0000000e02187211 */ /* 0x010fe400078008ff */
[----:B------:R-:W-:Y:S02]  /*05e0*/  LOP3.LUT R20, R0, 0x1f, R9, 0xf8, !PT ;  /* 0x0000001f00147812 */ /* 0x000fe400078ef809 */
[----:B------:R-:W-:Y:S02]  /*05f0*/  LEA.HI.X R19, R6, R33, R19, 0x1, P2 ;  /* 0x0000002106137211 */ /* 0x000fe400010f0c13 */
[----:B------:R-:W-:Y:S02]  /*0600*/  LEA.HI.X R25, R2, R15, R25, 0x1, P0 ;  /* 0x0000000f02197211 */ /* 0x000fe400000f0c19 */
[----:B-1----:R-:W-:-:S02]  /*0610*/  LEA R22, P1, R4, R16, 0x1 ;  /* 0x0000001004167211 */ /* 0x002fc400078208ff */
[----:B------:R-:W-:Y:S02]  /*0620*/  LEA R0, R75, UR5, 0x4 ;  /* 0x000000054b007c11 */ /* 0x000fe4000f8e20ff */
[----:B------:R-:W-:-:S09]  /*0630*/  LEA.HI.X R23, R4, R17, R23, 0x1, P1 ;  /* 0x0000001104177211 */ /* 0x000fd200008f0c17 */
.L_x_4436:
        /* <DEDUP_REMOVED lines=16> */
[----:B------:R-:W-:Y:S03]  /*0740*/  BSSY B0, `(.L_x_4400) ;  /* 0x000003e000007945 */ /* 0x000fe60003800000 */
[----:B--2---:R-:W-:Y:S04]  /*0750*/  STS.128 [R0], R36 ;  /* 0x0000002400007388 */ /* 0x004fe80000000c00 */
[----:B---3--:R-:W-:Y:S01]  /*0760*/  STS.128 [R0+0x200], R44 ;  /* 0x0002002c00007388 */ /* 0x008fe20000000c00 */
[----:B------:R-:W-:-:S03]  /*0770*/  NOP ;  /* 0x0000000000007918 */ /* 0x000fc60000000000 */
[----:B------:R-:W1:Y:S04]  /*0780*/  LDS.128 R40, [R84] ;  /* 0x0000000054287984 */ /* 0x000e680000000c00 */
[----:B------:R2:W3:Y:S01]  /*0790*/  LDS.128 R4, [R84+0x10] ;  /* 0x0000100054047984 */ /* 0x0004e20000000c00 */
[--C-:B-1----:R-:W-:Y:S02]  /*07a0*/  HADD2.F32 R3, -RZ, R40.reuse.H0_H0 ;  /* 0x20000028ff037230 */ /* 0x102fe40000004100 */
        /* <DEDUP_REMOVED lines=55> */
.L_x_4401:
[----:B------:R-:W-:Y:S05]  /*0b20*/  BSYNC B0 ;  /* 0x0000000000007941 */ /* 0x000fea0003800000 */
.L_x_4400:
        /* <DEDUP_REMOVED lines=38> */
.L_x_4403:
[----:B------:R-:W-:Y:S05]  /*0d90*/  BSYNC B0 ;  /* 0x0000000000007941 */ /* 0x000fea0003800000 */
.L_x_4402:
        /* <DEDUP_REMOVED lines=36> */
.L_x_4405:
[----:B------:R-:W-:Y:S05]  /*0fe0*/  BSYNC B0 ;  /* 0x0000000000007941 */ /* 0x000fea0003800000 */
.L_x_4404:
        /* <DEDUP_REMOVED lines=38> */
.L_x_4407:
[----:B------:R-:W-:Y:S05]  /*1250*/  BSYNC B0 ;  /* 0x0000000000007941 */ /* 0x000fea0003800000 */
.L_x_4406:
        /* <DEDUP_REMOVED lines=36> */
.L_x_4409:
[----:B------:R-:W-:Y:S05]  /*14a0*/  BSYNC B0 ;  /* 0x0000000000007941 */ /* 0x000fea0003800000 */
.L_x_4408:
        /* <DEDUP_REMOVED lines=38> */
.L_x_4411:
[----:B------:R-:W-:Y:S05]  /*1710*/  BSYNC B0 ;  /* 0x0000000000007941 */ /* 0x000fea0003800000 */
.L_x_4410:
        /* <DEDUP_REMOVED lines=38> */
.L_x_4413:
[----:B------:R-:W-:Y:S05]  /*1980*/  BSYNC B0 ;  /* 0x0000000000007941 */ /* 0x000fea0003800000 */
.L_x_4412:
        /* <DEDUP_REMOVED lines=42> */
.L_x_4415:
[----:B------:R-:W-:Y:S05]  /*1c30*/  BSYNC B0 ;  /* 0x0000000000007941 */ /* 0x000fea0003800000 */
.L_x_4414:
        /* <DEDUP_REMOVED lines=40> */
.L_x_4417:
[----:B------:R-:W-:Y:S05]  /*1ec0*/  BSYNC B0 ;  /* 0x0000000000007941 */ /* 0x000fea0003800000 */
.L_x_4416:
        /* <DEDUP_REMOVED lines=47> */
.L_x_4419:
[----:B------:R-:W-:Y:S05]  /*21c0*/  BSYNC B0 ;  /* 0x0000000000007941 */ /* 0x000fea0003800000 */
.L_x_4418:
        /* <DEDUP_REMOVED lines=33> */
.L_x_4421:
[----:B------:R-:W-:Y:S05]  /*23e0*/  BSYNC B0 ;  /* 0x0000000000007941 */ /* 0x000fea0003800000 */
.L_x_4420:
        /* <DEDUP_REMOVED lines=33> */
.L_x_4423:
[----:B------:R-:W-:Y:S05]  /*2600*/  BSYNC B0 ;  /* 0x0000000000007941 */ /* 0x000fea0003800000 */
.L_x_4422:
        /* <DEDUP_REMOVED lines=33> */
.L_x_4425:
[----:B------:R-:W-:Y:S05]  /*2820*/  BSYNC B0 ;  /* 0x0000000000007941 */ /* 0x000fea0003800000 */
.L_x_4424:
        /* <DEDUP_REMOVED lines=33> */
.L_x_4427:
[----:B------:R-:W-:Y:S05]  /*2a40*/  BSYNC B0 ;  /* 0x0000000000007941 */ /* 0x000fea0003800000 */
.L_x_4426:
        /* <DEDUP_REMOVED lines=33> */
.L_x_4429:
[----:B------:R-:W-:Y:S05]  /*2c60*/  BSYNC B0 ;  /* 0x0000000000007941 */ /* 0x000fea0003800000 */
.L_x_4428:
        /* <DEDUP_REMOVED lines=33> */
.L_x_4431:
[----:B------:R-:W-:Y:S05]  /*2e80*/  BSYNC B0 ;  /* 0x0000000000007941 */ /* 0x000fea0003800000 */
.L_x_4430:
        /* <DEDUP_REMOVED lines=48> */
.L_x_4435:
[----:B------:R-:W-:Y:S01]  /*3190*/  IMAD R6, R30, UR10, RZ ;  /* 0x0000000a1e067c24 */ /* 0x000fe2000f8e02ff */
[----:B------:R-:W-:Y:S01]  /*31a0*/  SHF.R.S32.HI R91, RZ, 0x1f, R63 ;  /* 0x0000001fff5b7819 */ /* 0x000fe2000001143f */
[----:B0-----:R-:W-:-:S04]  /*31b0*/  IMAD.WIDE.U32 R4, R31, UR10, RZ ;  /* 0x0000000a1f047c25 */ /* 0x001fc8000f8e00ff */
[----:B------:R-:W-:Y:S02]  /*31c0*/  IMAD R7, R31, UR11, R6 ;  /* 0x0000000b1f077c24 */ /* 0x000fe4000f8e0206 */
[C---:B------:R-:W-:Y:S02]  /*31d0*/  IMAD R6, R91.reuse, UR12, RZ ;  /* 0x0000000c5b067c24 */ /* 0x040fe4000f8e02ff */
[----:B------:R-:W-:Y:S01]  /*31e0*/  IMAD R8, R91, UR16, RZ ;  /* 0x000000105b087c24 */ /* 0x000fe2000f8e02ff */
[----:B------:R-:W-:Y:S01]  /*31f0*/  IADD3 R5, R5, R7, RZ ;  /* 0x0000000705057210 */ /* 0x000fe20007ffe0ff */
[C---:B------:R-:W-:Y:S02]  /*3200*/  IMAD R9, R63.reuse, UR13, R6 ;  /* 0x0000000d3f097c24 */ /* 0x040fe4000f8e0206 */
        /* <DEDUP_REMOVED lines=13> */
[----:B------:R-:W-:Y:S01]  /*32e0*/  LEA R84, R75, UR5, 0x5 ;  /* 0x000000054b547c11 */ /* 0x000fe2000f8e28ff */
[----:B------:R-:W-:Y:S02]  /*32f0*/  IMAD R90, R30, UR18, RZ ;  /* 0x000000121e5a7c24 */ /* 0x000fe4000f8e02ff */
[----:B------:R-:W-:Y:S01]  /*3300*/  IMAD.WIDE.U32 R16, R31, UR18, RZ ;  /* 0x000000121f107c25 */ /* 0x000fe2000f8e00ff */
[C---:B------:R-:W-:Y:S01]  /*3310*/  ISETP.GE.AND P1, PT, R75.reuse, 0x8, PT ;  /* 0x000000084b00780c */ /* 0x040fe20003f26270 */
[----:B------:R-:W0:Y:S01]  /*3320*/  S2UR UR6, SR_CgaCtaId ;  /* 0x00000000000679c3 */ /* 0x000e220000008800 */
[----:B------:R-:W-:Y:S01]  /*3330*/  ISETP.NE.AND P2, PT, R75, RZ, PT ;  /* 0x000000ff4b00720c */ /* 0x000fe20003f45270 */
        /* <DEDUP_REMOVED lines=8> */
[----:B------:R-:W-:Y:S01]  /*33c0*/  FMUL.FTZ R93, R92, R34 ;  /* 0x000000225c5d7220 */ /* 0x000fe20000410000 */
[----:B----4-:R3:W-:Y:S06]  /*33d0*/  STS.128 [R0], R8 ;  /* 0x0000000800007388 */ /* 0x0107ec0000000c00 */
[----:B------:R-:W4:Y:S01]  /*33e0*/  MUFU.EX2 R87, R87 ;  /* 0x0000005700577308 */ /* 0x000f220000000800 */
[----:B--2---:R2:W-:Y:S01]  /*33f0*/  STS.128 [R0+0x200], R12 ;  /* 0x0002000c00007388 */ /* 0x0045e20000000c00 */
[----:B------:R-:W-:-:S03]  /*3400*/  NOP ;  /* 0x0000000000007918 */ /* 0x000fc60000000000 */
[----:B------:R-:W1:Y:S03]  /*3410*/  LDS.128 R4, [R84] ;  /* 0x0000000054047984 */ /* 0x000e660000000c00 */
[----:B------:R-:W0:Y:S01]  /*3420*/  MUFU.EX2 R85, R85 ;  /* 0x0000005500557308 */ /* 0x000e220000000800 */
[----:B---3--:R-:W-:Y:S02]  /*3430*/  IMAD R9, R31, UR19, R90 ;  /* 0x000000131f097c24 */ /* 0x008fe4000f8e025a */
[----:B------:R-:W-:Y:S01]  /*3440*/  FMUL.FTZ R90, R92, R35 ;  /* 0x000000235c5a7220 */ /* 0x000fe20000410000 */
[----:B------:R-:W-:-:S04]  /*3450*/  IMAD R8, R91, UR20, RZ ;  /* 0x000000145b087c24 */ /* 0x000fc8000f8e02ff */
[----:B------:R-:W3:Y:S01]  /*3460*/  MUFU.EX2 R88, R88 ;  /* 0x0000005800587308 */ /* 0x000ee20000000800 */
[----:B------:R-:W-:Y:S01]  /*3470*/  IADD3 R17, R17, R9, RZ ;  /* 0x0000000911117210 */ /* 0x000fe20007ffe0ff */
[C---:B--2---:R-:W-:Y:S02]  /*3480*/  IMAD R15, R63.reuse, UR21, R8 ;  /* 0x000000153f0f7c24 */ /* 0x044fe4000f8e0208 */
[----:B------:R-:W2:Y:S01]  /*3490*/  LDS.128 R8, [R84+0x10] ;  /* 0x0000100054087984 */ /* 0x000ea20000000c00 */
[----:B------:R-:W-:-:S03]  /*34a0*/  IMAD.WIDE.U32 R12, R63, UR20, R16 ;  /* 0x000000143f0c7c25 */ /* 0x000fc6000f8e0010 */
[----:B------:R0:W-:Y:S01]  /*34b0*/  MUFU.EX2 R16, R94 ;  /* 0x0000005e00107308 */ /* 0x0001e20000000800 */
[----:B----4-:R-:W-:Y:S01]  /*34c0*/  FMUL.FTZ R106, R87, R86 ;  /* 0x00000056576a7220 */ /* 0x010fe20000410000 */
[----:B------:R-:W-:Y:S01]  /*34d0*/  IADD3 R15, R13, R15, RZ ;  /* 0x0000000f0d0f7210 */ /* 0x000fe20007ffe0ff */
[----:B------:R-:W-:Y:S01]  /*34e0*/  FMUL.FTZ R13, R92, R32 ;  /* 0x000000205c0d7220 */ /* 0x000fe20000410000 */
[----:B------:R-:W-:-:S04]  /*34f0*/  LEA R14, P0, R12, UR22, 0x2 ;  /* 0x000000160c0e7c11 */ /* 0x000fc8000f8010ff */
[----:B------:R4:W-:Y:S01]  /*3500*/  MUFU.EX2 R91, R93 ;  /* 0x0000005d005b7308 */ /* 0x0009e20000000800 */
[----:B------:R-:W-:Y:S01]  /*3510*/  LEA.HI.X R15, R12, UR23, R15, 0x2, P0 ;  /* 0x000000170c0f7c11 */ /* 0x000fe200080f140f */
[----:B------:R-:W-:-:S06]  /*3520*/  FMUL.FTZ R12, R92, R42 ;  /* 0x0000002a5c0c7220 */ /* 0x000fcc0000410000 */
[----:B------:R-:W2:Y:S01]  /*3530*/  MUFU.EX2 R89, R89 ;  /* 0x0000005900597308 */ /* 0x000ea20000000800 */
[----:B-1----:R-:W-:-:S07]  /*3540*/  HADD2.F32 R95, -RZ, R4.H1_H1 ;  /* 0x30000004ff5f7230 */ /* 0x002fce0000004100 */
[----:B------:R-:W1:Y:S01]  /*3550*/  MUFU.EX2 R90, R90 ;  /* 0x0000005a005a7308 */ /* 0x000e620000000800 */
[----:B0-----:R-:W-:Y:S02]  /*3560*/  HADD2.F32 R94, -RZ, R4.H0_H0 ;  /* 0x20000004ff5e7230 */ /* 0x001fe40000004100 */
[--C-:B------:R-:W-:Y:S02]  /*3570*/  HADD2.F32 R98, -RZ, R5.reuse.H1_H1 ;  /* 0x30000005ff627230 */ /* 0x100fe40000004100 */
[----:B------:R-:W-:Y:S01]  /*3580*/  FMUL.FTZ R95, R70, R95 ;  /* 0x0000005f465f7220 */ /* 0x000fe20000410000 */
[----:B----4-:R-:W-:Y:S02]  /*3590*/  HADD2.F32 R93, -RZ, R5.H0_H0 ;  /* 0x20000005ff5d7230 */ /* 0x010fe40000004100 */
[----:B------:R-:W-:Y:S01]  /*35a0*/  FMUL.FTZ R94, R71, R94 ;  /* 0x0000005e475e7220 */ /* 0x000fe20000410000 */
[--C-:B------:R-:W-:Y:S01]  /*35b0*/  HADD2.F32 R5, -RZ, R6.reuse.H0_H0 ;  /* 0x20000006ff057230 */ /* 0x100fe20000004100 */
[----:B------:R-:W0:Y:S01]  /*35c0*/  MUFU.EX2 R13, R13 ;  /* 0x0000000d000d7308 */ /* 0x000e220000000800 */
[----:B------:R-:W-:-:S02]  /*35d0*/  HADD2.F32 R99, -RZ, R6.H1_H1 ;  /* 0x30000006ff637230 */ /* 0x000fc40000004100 */
[----:B------:R-:W-:Y:S01]  /*35e0*/  FMUL.FTZ R96, R74, R93 ;  /* 0x0000005d4a607220 */ /* 0x000fe20000410000 */
[--C-:B------:R-:W-:Y:S02]  /*35f0*/  HADD2.F32 R102, -RZ, R7.reuse.H0_H0 ;  /* 0x20000007ff667230 */ /* 0x100fe40000004100 */
[----:B------:R-:W-:Y:S01]  /*3600*/  FMUL.FTZ R104, R92, R43 ;  /* 0x0000002b5c687220 */ /* 0x000fe20000410000 */
[----:B------:R-:W-:Y:S02]  /*3610*/  HADD2.F32 R6, -RZ, R7.H1_H1 ;  /* 0x30000007ff067230 */ /* 0x000fe40000004100 */
[----:B------:R-:W-:Y:S01]  /*3620*/  FFMA.FTZ R7, R94, R86, R95 ;  /* 0x000000565e077223 */ /* 0x000fe2000001005f */
[----:B------:R-:W-:Y:S01]  /*3630*/  FMUL.FTZ R97, R69, R98 ;  /* 0x0000006245617220 */ /* 0x000fe20000410000 */
[C---:B------:R-:W-:Y:S01]  /*3640*/  FMUL.FTZ R93, R85.reuse, R106 ;  /* 0x0000006a555d7220 */ /* 0x040fe20000410000 */
[----:B------:R-:W-:Y:S01]  /*3650*/  FMUL.FTZ R17, R92, R41 ;  /* 0x000000295c117220 */ /* 0x000fe20000410000 */
[----:B------:R-:W-:Y:S01]  /*3660*/  FFMA.FTZ R103, R85, R7, R96 ;  /* 0x0000000755677223 */ /* 0x000fe20000010060 */
[----:B------:R-:W-:Y:S01]  /*3670*/  FMUL.FTZ R98, R76, R5 ;  /* 0x000000054c627220 */ /* 0x000fe20000410000 */
[----:B---3--:R-:W-:Y:S01]  /*3680*/  FMUL.FTZ R106, R88, R93 ;  /* 0x0000005d586a7220 */ /* 0x008fe20000410000 */
[----:B------:R-:W-:Y:S01]  /*3690*/  FMUL.FTZ R101, R92, R44 ;  /* 0x0000002c5c657220 */ /* 0x000fe20000410000 */
[----:B------:R-:W-:Y:S01]  /*36a0*/  FFMA.FTZ R5, R88, R103, R97 ;  /* 0x0000006758057223 */ /* 0x000fe20000010061 */
[----:B--2---:R-:W-:-:S02]  /*36b0*/  HADD2.F32 R7, -RZ, R8.H0_H0 ;  /* 0x20000008ff077230 */ /* 0x004fc40000004100 */
[----:B------:R-:W-:Y:S01]  /*36c0*/  FMUL.FTZ R99, R68, R99 ;  /* 0x0000006344637220 */ /* 0x000fe20000410000 */
[----:B------:R-:W-:Y:S02]  /*36d0*/  HADD2.F32 R103, -RZ, R8.H1_H1 ;  /* 0x30000008ff677230 */ /* 0x000fe40000004100 */
[C---:B------:R-:W-:Y:S01]  /*36e0*/  FFMA.FTZ R8, R89.reuse, R5, R98 ;  /* 0x0000000559087223 */ /* 0x040fe20000010062 */
[----:B------:R-:W-:Y:S01]  /*36f0*/  FMUL.FTZ R5, R89, R106 ;  /* 0x0000006a59057220 */ /* 0x000fe20000410000 */
[C---:B------:R-:W-:Y:S01]  /*3700*/  FMUL.FTZ R105, R92.reuse, R45 ;  /* 0x0000002d5c697220 */ /* 0x040fe20000410000 */
[C---:B------:R-:W-:Y:S01]  /*3710*/  FMUL.FTZ R100, R92.reuse, R46 ;  /* 0x0000002e5c647220 */ /* 0x040fe20000410000 */
[----:B------:R-:W-:Y:S01]  /*3720*/  FMUL.FTZ R4, R92, R55 ;  /* 0x000000375c047220 */ /* 0x000fe20000410000 */
[----:B------:R-:W2:Y:S01]  /*3730*/  MUFU.EX2 R12, R12 ;  /* 0x0000000c000c7308 */ /* 0x000ea20000000800 */
[----:B------:R-:W-:Y:S01]  /*3740*/  FMUL.FTZ R102, R77, R102 ;  /* 0x000000664d667220 */ /* 0x000fe20000410000 */
[----:B------:R3:W5:Y:S01]  /*3750*/  LDG.E R15, desc[UR8][R14.64] ;  /* 0x000000080e0f7981 */ /* 0x000762000c1e1900 */
[----:B------:R-:W-:-:S02]  /*3760*/  HADD2.F32 R106, -RZ, R9.H0_H0 ;  /* 0x20000009ff6a7230 */ /* 0x000fc40000004100 */
[----:B------:R-:W-:Y:S01]  /*3770*/  FMUL.FTZ R103, R66, R103 ;  /* 0x0000006742677220 */ /* 0x000fe20000410000 */
[----:B------:R-:W-:Y:S01]  /*3780*/  HADD2.F32 R109, -RZ, R11.H1_H1 ;  /* 0x3000000bff6d7230 */ /* 0x000fe20000004100 */
[----:B------:R-:W-:Y:S01]  /*3790*/  ISETP.GE.AND P0, PT, R75, 0x1, PT ;  /* 0x000000014b00780c */ /* 0x000fe20003f06270 */
[----:B------:R-:W4:Y:S01]  /*37a0*/  S2R R113, SR_TID.X ;  /* 0x0000000000717919 */ /* 0x000f220000002100 */
[----:B------:R1:W-:Y:S01]  /*37b0*/  MUFU.EX2 R92, R104 ;  /* 0x00000068005c7308 */ /* 0x0003e20000000800 */
[----:B------:R-:W-:Y:S01]  /*37c0*/  FMUL.FTZ R106, R79, R106 ;  /* 0x0000006a4f6a7220 */ /* 0x000fe20000410000 */
[----:B------:R-:W-:Y:S01]  /*37d0*/  FMUL.FTZ R109, R62, R109 ;  /* 0x0000006d3e6d7220 */ /* 0x000fe20000410000 */
[----:B------:R-:W-:Y:S05]  /*37e0*/  BSSY B0, `(.L_x_4433) ;  /* 0x0000071000007945 */ /* 0x000fea0003800000 */
[----:B------:R-:W4:Y:S01]  /*37f0*/  MUFU.EX2 R17, R17 ;  /* 0x0000001100117308 */ /* 0x000f220000000800 */
[C---:B-1----:R-:W-:Y:S01]  /*3800*/  FFMA.FTZ R104, R90.reuse, R8, R99 ;  /* 0x000000085a687223 */ /* 0x042fe20000010063 */
[----:B------:R-:W-:-:S03]  /*3810*/  FMUL.FTZ R8, R90, R5 ;  /* 0x000000055a087220 */ /* 0x000fc60000410000 */
[C---:B------:R-:W-:Y:S01]  /*3820*/  FFMA.FTZ R107, R91.reuse, R104, R102 ;  /* 0x000000685b6b7223 */ /* 0x040fe20000010066 */
[----:B------:R-:W-:Y:S01]  /*3830*/  FMUL.FTZ R5, R91, R8 ;  /* 0x000000085b057220 */ /* 0x000fe20000410000 */
[----:B------:R-:W-:Y:S01]  /*3840*/  FMUL.FTZ R104, R78, R7 ;  /* 0x000000074e687220 */ /* 0x000fe20000410000 */
[----:B---3--:R1:W3:Y:S02]  /*3850*/  MUFU.EX2 R14, R101 ;  /* 0x00000065000e7308 */ /* 0x0082e40000000800 */
[----:B------:R-:W-:-:S04]  /*3860*/  FMUL.FTZ R8, R16, R5 ;  /* 0x0000000510087220 */ /* 0x000fc80000410000 */
[----:B0-----:R-:W-:Y:S02]  /*3870*/  FMUL.FTZ R5, R13, R8 ;  /* 0x000000080d057220 */ /* 0x001fe40000410000 */
[----:B------:R0:W3:Y:S01]  /*3880*/  MUFU.EX2 R93, R105 ;  /* 0x00000069005d7308 */ /* 0x0000e20000000800 */
[----:B-1----:R-:W-:Y:S01]  /*3890*/  FMUL.FTZ R101, R67, R6 ;  /* 0x0000000643657220 */ /* 0x002fe20000410000 */
[----:B------:R-:W-:Y:S02]  /*38a0*/  HADD2.F32 R6, -RZ, R9.H1_H1 ;  /* 0x30000009ff067230 */ /* 0x000fe40000004100 */
[----:B--2---:R-:W-:Y:S01]  /*38b0*/  FMUL.FTZ R8, R12, R5 ;  /* 0x000000050c087220 */ /* 0x004fe20000410000 */
[--C-:B------:R-:W-:Y:S02]  /*38c0*/  HADD2.F32 R5, -RZ, R10.reuse.H1_H1 ;  /* 0x3000000aff057230 */ /* 0x100fe40000004100 */
[----:B------:R-:W-:Y:S01]  /*38d0*/  FFMA.FTZ R107, R16, R107, R101 ;  /* 0x0000006b106b7223 */ /* 0x000fe20000010065 */
[----:B------:R-:W1:Y:S03]  /*38e0*/  MUFU.EX2 R100, R100 ;  /* 0x0000006400647308 */ /* 0x000e660000000800 */
[----:B------:R-:W-:Y:S01]  /*38f0*/  FFMA.FTZ R7, R13, R107, R104 ;  /* 0x0000006b0d077223 */ /* 0x000fe20000010068 */
[----:B------:R-:W-:-:S02]  /*3900*/  HADD2.F32 R107, -RZ, R10.H0_H0 ;  /* 0x2000000aff6b7230 */ /* 0x000fc40000004100 */
[----:B0-----:R-:W-:Y:S01]  /*3910*/  FMUL.FTZ R105, R65, R6 ;  /* 0x0000000641697220 */ /* 0x001fe20000410000 */
[----:B------:R-:W-:Y:S01]  /*3920*/  FMUL.FTZ R108, R64, R5 ;  /* 0x00000005406c7220 */ /* 0x000fe20000410000 */
[----:B------:R-:W-:Y:S01]  /*3930*/  FFMA.FTZ R7, R12, R7, R103 ;  /* 0x000000070c077223 */ /* 0x000fe20000010067 */
[----:B------:R-:W-:Y:S01]  /*3940*/  FMUL.FTZ R107, R80, R107 ;  /* 0x0000006b506b7220 */ /* 0x000fe20000410000 */
[----:B------:R-:W0:Y:S02]  /*3950*/  MUFU.EX2 R10, R4 ;  /* 0x00000004000a7308 */ /* 0x000e240000000800 */
[C---:B----4-:R-:W-:Y:S01]  /*3960*/  FFMA.FTZ R6, R17.reuse, R7, R106 ;  /* 0x0000000711067223 */ /* 0x050fe2000001006a */
[----:B------:R-:W-:-:S03]  /*3970*/  FMUL.FTZ R7, R17, R8 ;  /* 0x0000000811077220 */ /* 0x000fc60000410000 */
[C---:B---3--:R-:W-:Y:S01]  /*3980*/  FFMA.FTZ R8, R14.reuse, R6, R105 ;  /* 0x000000060e087223 */ /* 0x048fe20000010069 */
[----:B------:R-:W-:Y:S01]  /*3990*/  FMUL.FTZ R7, R14, R7 ;  /* 0x000000070e077220 */ /* 0x000fe20000410000 */
[----:B------:R-:W-:Y:S02]  /*39a0*/  HADD2.F32 R6, -RZ, R11.H0_H0 ;  /* 0x2000000bff067230 */ /* 0x000fe40000004100 */
[C---:B------:R-:W-:Y:S01]  /*39b0*/  FFMA.FTZ R5, R92.reuse, R8, R107 ;  /* 0x000000085c057223 */ /* 0x040fe2000001006b */
[----:B------:R-:W-:Y:S02]  /*39c0*/  FMUL.FTZ R8, R92, R7 ;  /* 0x000000075c087220 */ /* 0x000fe40000410000 */
[----:B------:R-:W-:Y:S01]  /*39d0*/  FMUL.FTZ R11, R81, R6 ;  /* 0x00000006510b7220 */ /* 0x000fe20000410000 */
[C---:B------:R-:W-:Y:S01]  /*39e0*/  FFMA.FTZ R6, R93.reuse, R5, R108 ;  /* 0x000000055d067223 */ /* 0x040fe2000001006c */
[----:B------:R-:W-:-:S03]  /*39f0*/  FMUL.FTZ R5, R93, R8 ;  /* 0x000000085d057220 */ /* 0x000fc60000410000 */
[C---:B-1----:R-:W-:Y:S01]  /*3a00*/  FFMA.FTZ R6, R100.reuse, R6, R11 ;  /* 0x0000000664067223 */ /* 0x042fe2000001000b */
[----:B------:R-:W-:-:S03]  /*3a10*/  FMUL.FTZ R7, R100, R5 ;  /* 0x0000000564077220 */ /* 0x000fc60000410000 */
[C---:B0-----:R-:W-:Y:S01]  /*3a20*/  FFMA.FTZ R5, R10.reuse, R6, R109 ;  /* 0x000000060a057223 */ /* 0x041fe2000001006d */
[----:B------:R-:W-:-:S04]  /*3a30*/  FMUL.FTZ R4, R10, R7 ;  /* 0x000000070a047220 */ /* 0x000fc80000410000 */
        /* <DEDUP_REMOVED lines=13> */
[----:B------:R-:W-:Y:S01]  /*3b10*/  MOV R6, 0x3f800000 ;  /* 0x3f80000000067802 */ /* 0x000fe20000000f00 */
[----:B-1----:R-:W-:-:S03]  /*3b20*/  @P0 FMUL.FTZ R4, R4, R7 ;  /* 0x0000000704040220 */ /* 0x002fc60000410000 */
[----:B------:R-:W0:Y:S01]  /*3b30*/  SHFL.UP PT, R110, R5, 0x8, RZ ;  /* 0x05000000056e7989 */ /* 0x000e2200000e00ff */
[----:B------:R-:W-:Y:S02]  /*3b40*/  ISETP.NE.AND P0, PT, R18, RZ, PT ;  /* 0x000000ff1200720c */ /* 0x000fe40003f05270 */
[----:B------:R-:W-:Y:S01]  /*3b50*/  MOV R7, RZ ;  /* 0x000000ff00077202 */ /* 0x000fe20000000f00 */
[----:B------:R-:W1:Y:S01]  /*3b60*/  SHFL.UP PT, R9, R4, 0x8, RZ ;  /* 0x0500000004097989 */ /* 0x000e6200000e00ff */
[----:B------:R-:W-:-:S13]  /*3b70*/  ISETP.EQ.OR P0, PT, RZ, UR4, P0 ;  /* 0x00000004ff007c0c */ /* 0x000fda0008702670 */
[----:B------:R-:W-:Y:S01]  /*3b80*/  @!P0 LEA R8, R63, UR5, 0x3 ;  /* 0x000000053f088c11 */ /* 0x000fe2000f8e18ff */
[----:B------:R-:W-:Y:S02]  /*3b90*/  UMOV UR5, 0x400 ;  /* 0x0000040000057882 */ /* 0x000fe40000000000 */
[----:B------:R-:W-:Y:S02]  /*3ba0*/  ULEA UR5, UR6, UR5, 0x18 ;  /* 0x0000000506057291 */ /* 0x000fe4000f8ec03f */
        /* <DEDUP_REMOVED lines=10> */
[----:B------:R-:W-:-:S03]  /*3c50*/  ISETP.NE.AND P0, PT, R113, RZ, PT ;  /* 0x000000ff7100720c */ /* 0x000fc60003f05270 */
[----:B------:R-:W-:Y:S01]  /*3c60*/  @!P1 STS.64 [UR5+0x430], R4 ;  /* 0x00043004ff009988 */ /* 0x000fe20008000a05 */
[----:B------:R-:W-:Y:S06]  /*3c70*/  BAR.SYNC.DEFER_BLOCKING 0x0 ;  /* 0x0000000000007b1d */ /* 0x000fec0000010000 */
[----:B------:R-:W1:Y:S01]  /*3c80*/  SHFL.UP PT, R110, R4, 0x1, RZ ;  /* 0x04200000046e7989 */ /* 0x000e6200000e00ff */
[----:B0-----:R-:W-:-:S03]  /*3c90*/  @!P2 MOV R112, R7 ;  /* 0x000000070070a202 */ /* 0x001fc60000000f00 */
[----:B------:R-:W-:Y:S04]  /*3ca0*/  @!P2 STS.64 [UR5+0x440], R6 ;  /* 0x00044006ff00a988 */ /* 0x000fe80008000a05 */
[----:B------:R-:W0:Y:S01]  /*3cb0*/  LDS.64 R8, [UR5+0x430] ;  /* 0x00043005ff087984 */ /* 0x000e220008000a00 */
[----:B------:R-:W-:Y:S01]  /*3cc0*/  BAR.SYNC.DEFER_BLOCKING 0x0 ;  /* 0x0000000000007b1d */ /* 0x000fe20000010000 */
[----:B-1----:R-:W-:-:S05]  /*3cd0*/  @!P2 MOV R110, R6 ;  /* 0x00000006006ea202 */ /* 0x002fca0000000f00 */
[----:B------:R-:W1:Y:S01]  /*3ce0*/  LDS R111, [UR5+0x444] ;  /* 0x00044405ff6f7984 */ /* 0x000e620008000800 */
[C---:B0-----:R-:W-:Y:S01]  /*3cf0*/  FFMA.FTZ R9, R8.reuse, R7, R9 ;  /* 0x0000000708097223 */ /* 0x041fe20000010009 */
[----:B------:R-:W-:Y:S01]  /*3d00*/  FMUL.FTZ R8, R8, R6 ;  /* 0x0000000608087220 */ /* 0x000fe20000410000 */
        /* <DEDUP_REMOVED lines=30> */
.L_x_4434:
[----:B------:R-:W-:Y:S05]  /*3ef0*/  BSYNC B0 ;  /* 0x0000000000007941 */ /* 0x000fea0003800000 */
.L_x_4433:
        /* <DEDUP_REMOVED lines=24> */
.L_x_4432:
[----:B------:R-:W-:Y:S01]  /*4080*/  BAR.SYNC.DEFER_BLOCKING 0x0 ;  /* 0x0000000000007b1d */ /* 0x000fe20000010000 */
[----:B0-----:R-:W-:Y:S01]  /*4090*/  F2FP.F16.F32.PACK_AB R7, R82, R83 ;  /* 0x000000535207723e */ /* 0x001fe200000000ff */
        /* <DEDUP_REMOVED lines=41> */
.L_x_4437:
        /* <DEDUP_REMOVED lines=13> */
.L_x_5284:


//--------------------- .text._Z25selective_scan_fwd_kernelI32Selective_Scan_fwd_kernel_traitsILi32ELi16ELi1ELb1ELb1ELb0ELb1EN3c104HalfEfEEv13SSMParamsBase --------------------------
	.section	.text._Z25selective_scan_fwd_kernelI32Selective_Scan_fwd_kernel_traitsILi32ELi16ELi1ELb1ELb1ELb0ELb1EN3c104HalfEfEEv13SSMParamsBase,"ax",@progbits
	.align	128
        .global         _Z25selective_scan_fwd_kernelI32Selective_Scan_fwd_kernel_traitsILi32ELi16ELi1ELb1ELb1ELb0ELb1EN3c104HalfEfEEv13SSMParamsBase
        .type           _Z25selective_scan_fwd_kernelI32Selective_Scan_fwd_kernel_traitsILi32ELi16ELi1ELb1ELb1ELb0ELb1EN3c104HalfEfEEv13SSMParamsBase,@function
        .size           _Z25selective_scan_fwd_kernelI32Selective_Scan_fwd_kernel_traitsILi32ELi16ELi1ELb1ELb1ELb0ELb1EN3c104HalfEfEEv13SSMParamsBase,(.L_x_5285 - _Z25selective_scan_fwd_kernelI32Selective_Scan_fwd_kernel_traitsILi32ELi16ELi1ELb1ELb1ELb0ELb1EN3c104HalfEfEEv13SSMParamsBase)
        .other          _Z25selective_scan_fwd_kernelI32Selective_Scan_fwd_kernel_traitsILi32ELi16ELi1ELb1ELb1ELb0ELb1EN3c104HalfEfEEv13SSMParamsBase,@"STO_CUDA_ENTRY STV_DEFAULT"
_Z25selective_scan_fwd_kernelI32Selective_Scan_fwd_kernel_traitsILi32ELi16ELi1ELb1ELb1ELb0ELb1EN3c104HalfEfEEv13SSMParamsBase:
.text._Z25selective_scan_fwd_kernelI32Selective_Scan_fwd_kernel_traitsILi32ELi16ELi1ELb1ELb1ELb0ELb1EN3c104HalfEfEEv13SSMParamsBase:
        /* <DEDUP_REMOVED lines=101> */
.L_x_4474:
        /* <DEDUP_REMOVED lines=78> */
.L_x_4439:
[----:B------:R-:W-:Y:S05]  /*0b30*/  BSYNC B0 ;  /* 0x0000000000007941 */ /* 0x000fea0003800000 */
.L_x_4438:
        /* <DEDUP_REMOVED lines=38> */
.L_x_4441:
[----:B------:R-:W-:Y:S05]  /*0da0*/  BSYNC B0 ;  /* 0x0000000000007941 */ /* 0x000fea0003800000 */
.L_x_4440:
        /* <DEDUP_REMOVED lines=36> */
.L_x_4443:
[----:B------:R-:W-:Y:S05]  /*0ff0*/  BSYNC B0 ;  /* 0x0000000000007941 */ /* 0x000fea0003800000 */
.L_x_4442:
        /* <DEDUP_REMOVED lines=38> */
.L_x_4445:
[----:B------:R-:W-:Y:S05]  /*1260*/  BSYNC B0 ;  /* 0x0000000000007941 */ /* 0x000fea0003800000 */
.L_x_4444:
        /* <DEDUP_REMOVED lines=36> */
.L_x_4447:
[----:B------:R-:W-:Y:S05]  /*14b0*/  BSYNC B0 ;  /* 0x0000000000007941 */ /* 0x000fea0003800000 */
.L_x_4446:
        /* <DEDUP_REMOVED lines=38> */
.L_x_4449:
[----:B------:R-:W-:Y:S05]  /*1720*/  BSYNC B0 ;  /* 0x0000000000007941 */ /* 0x000fea0003800000 */
.L_x_4448:
        /* <DEDUP_REMOVED lines=38> */
.L_x_4451:
[----:B------:R-:W-:Y:S05]  /*1990*/  BSYNC B0 ;  /* 0x0000000000007941 */ /* 0x000fea0003800000 */
.L_x_4450:
        /* <DEDUP_REMOVED lines=42> */
.L_x_4453:
[----:B------:R-:W-:Y:S05]  /*1c40*/  BSYNC B0 ;  /* 0x0000000000007941 */ /* 0x000fea0003800000 */
.L_x_4452:
        /* <DEDUP_REMOVED lines=40> */
.L_x_4455:
[----:B------:R-:W-:Y:S05]  /*1ed0*/  BSYNC B0 ;  /* 0x0000000000007941 */ /* 0x000fea0003800000 */
.L_x_4454:
        /* <DEDUP_REMOVED lines=47> */
.L_x_4457:
[----:B------:R-:W-:Y:S05]  /*21d0*/  BSYNC B0 ;  /* 0x0000000000007941 */ /* 0x000fea0003800000 */
.L_x_4456:
        /* <DEDUP_REMOVED lines=33> */
.L_x_4459:
[----:B------:R-:W-:Y:S05]  /*23f0*/  BSYNC B0 ;  /* 0x0000000000007941 */ /* 0x000fea0003800000 */
.L_x_4458:
        /* <DEDUP_REMOVED lines=33> */
.L_x_4461:
[----:B------:R-:W-:Y:S05]  /*2610*/  BSYNC B0 ;  /* 0x0000000000007941 */ /* 0x000fea0003800000 */
.L_x_4460:
        /* <DEDUP_REMOVED lines=33> */
.L_x_4463:
[----:B------:R-:W-:Y:S05]  /*2830*/  BSYNC B0 ;  /* 0x0000000000007941 */ /* 0x000fea0003800000 */
.L_x_4462:
        /* <DEDUP_REMOVED lines=33> */
.L_x_4465:
[----:B------:R-:W-:Y:S05]  /*2a50*/  BSYNC B0 ;  /* 0x0000000000007941 */ /* 0x000fea0003800000 */
.L_x_4464:
        /* <DEDUP_REMOVED lines=33> */
.L_x_4467:
[----:B------:R-:W-:Y:S05]  /*2c70*/  BSYNC B0 ;  /* 0x0000000000007941 */ /* 0x000fea0003800000 */
.L_x_4466:
        /* <DEDUP_REMOVED lines=33> */
.L_x_4469:
[----:B------:R-:W-:Y:S05]  /*2e90*/  BSYNC B0 ;  /* 0x0000000000007941 */ /* 0x000fea0003800000 */
.L_x_4468:
        /* <DEDUP_REMOVED lines=48> */
.L_x_4473:
[----:B0-----:R-:W-:Y:S01]  /*31a0*/  IMAD R7, R3, UR10, RZ ;  /* 0x0000000a03077c24 */ /* 0x001fe2000f8e02ff */
[----:B------:R-:W-:Y:S01]  /*31b0*/  SHF.R.S32.HI R91, RZ, 0x1f, R67 ;  /* 0x0000001fff5b7819 */ /* 0x000fe20000011443 */
[----:B------:R-:W-:-:S04]  /*31c0*/  IMAD.WIDE.U32 R4, R0, UR10, RZ ;  /* 0x0000000a00047c25 */ /* 0x000fc8000f8e00ff */
        /* <DEDUP_REMOVED lines=20> */
[----:B------:R-:W-:-:S04]  /*3310*/  IMAD.WIDE.U32 R18, R0, UR18, RZ ;  /* 0x0000001200127c25 */ /* 0x000fc8000f8e00ff */
[----:B------:R-:W-:-:S05]  /*3320*/  IMAD R95, R0, UR19, R95 ;  /* 0x00000013005f7c24 */ /* 0x000fca000f8e025f */
[----:B------:R-:W-:Y:S02]  /*3330*/  IADD3 R19, R19, R95, RZ ;  /* 0x0000005f13137210 */ /* 0x000fe40007ffe0ff */
[----:B------:R-:W-:Y:S01]  /*3340*/  ISETP.GE.AND P1, PT, R57, 0x8, PT ;  /* 0x000000083900780c */ /* 0x000fe20003f26270 */
[----:B------:R-:W0:Y:S01]  /*3350*/  S2UR UR6, SR_CgaCtaId ;  /* 0x00000000000679c3 */ /* 0x000e220000008800 */
        /* <DEDUP_REMOVED lines=9> */
[----:B------:R-:W-:Y:S01]  /*33f0*/  FMUL.FTZ R92, R93, R22 ;  /* 0x000000165d5c7220 */ /* 0x000fe20000410000 */
[----:B----4-:R3:W-:Y:S05]  /*3400*/  STS.128 [R33], R4 ;  /* 0x0000000421007388 */ /* 0x0107ea0000000c00 */
[----:B------:R-:W4:Y:S01]  /*3410*/  MUFU.EX2 R87, R87 ;  /* 0x0000005700577308 */ /* 0x000f220000000800 */
[----:B--2---:R2:W-:Y:S01]  /*3420*/  STS.128 [R33+0x200], R8 ;  /* 0x0002000821007388 */ /* 0x0045e20000000c00 */
[----:B------:R-:W-:-:S03]  /*3430*/  NOP ;  /* 0x0000000000007918 */ /* 0x000fc60000000000 */
[----:B------:R-:W1:Y:S03]  /*3440*/  LDS.128 R12, [R56] ;  /* 0x00000000380c7984 */ /* 0x000e660000000c00 */
[----:B------:R-:W0:Y:S01]  /*3450*/  MUFU.EX2 R85, R85 ;  /* 0x0000005500557308 */ /* 0x000e220000000800 */
[----:B---3--:R-:W-:-:S04]  /*3460*/  IMAD R4, R91, UR20, RZ ;  /* 0x000000145b047c24 */ /* 0x008fc8000f8e02ff */
[----:B--2---:R-:W-:-:S03]  /*3470*/  IMAD R11, R67, UR21, R4 ;  /* 0x00000015430b7c24 */ /* 0x004fc6000f8e0204 */
[----:B------:R-:W2:Y:S01]  /*3480*/  MUFU.EX2 R88, R88 ;  /* 0x0000005800587308 */ /* 0x000ea20000000800 */
[----:B------:R-:W3:Y:S01]  /*3490*/  LDS.128 R4, [R56+0x10] ;  /* 0x0000100038047984 */ /* 0x000ee20000000c00 */
[----:B------:R-:W-:-:S06]  /*34a0*/  IMAD.WIDE.U32 R8, R67, UR20, R18 ;  /* 0x0000001443087c25 */ /* 0x000fcc000f8e0012 */
[----:B------:R-:W2:Y:S01]  /*34b0*/  MUFU.EX2 R89, R89 ;  /* 0x0000005900597308 */ /* 0x000ea20000000800 */
[----:B------:R-:W-:Y:S01]  /*34c0*/  IADD3 R9, R9, R11, RZ ;  /* 0x0000000b09097210 */ /* 0x000fe20007ffe0ff */
[----:B----4-:R-:W-:Y:S01]  /*34d0*/  FMUL.FTZ R104, R87, R86 ;  /* 0x0000005657687220 */ /* 0x010fe20000410000 */
[----:B------:R-:W-:Y:S01]  /*34e0*/  LEA R10, P0, R8, UR22, 0x2 ;  /* 0x00000016080a7c11 */ /* 0x000fe2000f8010ff */
[----:B------:R-:W-:-:S03]  /*34f0*/  FMUL.FTZ R19, R93, R20 ;  /* 0x000000145d137220 */ /* 0x000fc60000410000 */
[----:B------:R-:W-:Y:S01]  /*3500*/  LEA.HI.X R11, R8, UR23, R9, 0x2, P0 ;  /* 0x00000017080b7c11 */ /* 0x000fe200080f1409 */
[----:B------:R1:W-:Y:S01]  /*3510*/  MUFU.EX2 R18, R94 ;  /* 0x0000005e00127308 */ /* 0x0003e20000000800 */
[C---:B------:R-:W-:Y:S01]  /*3520*/  FMUL.FTZ R8, R93.reuse, R59 ;  /* 0x0000003b5d087220 */ /* 0x040fe20000410000 */
[C---:B------:R-:W-:Y:S01]  /*3530*/  FMUL.FTZ R103, R93.reuse, R62 ;  /* 0x0000003e5d677220 */ /* 0x040fe20000410000 */
[----:B------:R-:W-:Y:S02]  /*3540*/  FMUL.FTZ R97, R93, R64 ;  /* 0x000000405d617220 */ /* 0x000fe40000410000 */
[----:B------:R4:W5:Y:S03]  /*3550*/  LDG.E R11, desc[UR8][R10.64] ;  /* 0x000000080a0b7981 */ /* 0x000966000c1e1900 */
[----:B------:R-:W3:Y:S01]  /*3560*/  MUFU.EX2 R90, R90 ;  /* 0x0000005a005a7308 */ /* 0x000ee20000000800 */
[----:B-1----:R-:W-:-:S02]  /*3570*/  HADD2.F32 R94, -RZ, R12.H0_H0 ;  /* 0x2000000cff5e7230 */ /* 0x002fc40000004100 */
[----:B------:R-:W-:-:S05]  /*3580*/  HADD2.F32 R9, -RZ, R12.H1_H1 ;  /* 0x3000000cff097230 */ /* 0x000fca0000004100 */
[----:B------:R1:W3:Y:S01]  /*3590*/  MUFU.EX2 R91, R92 ;  /* 0x0000005c005b7308 */ /* 0x0002e20000000800 */
[----:B------:R-:W-:Y:S02]  /*35a0*/  HADD2.F32 R95, -RZ, R13.H0_H0 ;  /* 0x2000000dff5f7230 */ /* 0x000fe40000004100 */
[----:B------:R-:W-:Y:S01]  /*35b0*/  FMUL.FTZ R94, R75, R94 ;  /* 0x0000005e4b5e7220 */ /* 0x000fe20000410000 */
[--C-:B------:R-:W-:Y:S02]  /*35c0*/  HADD2.F32 R101, -RZ, R15.reuse.H0_H0 ;  /* 0x2000000fff657230 */ /* 0x100fe40000004100 */
[----:B------:R-:W-:Y:S02]  /*35d0*/  HADD2.F32 R102, -RZ, R15.H1_H1 ;  /* 0x3000000fff667230 */ /* 0x000fe40000004100 */
[----:B------:R-:W-:Y:S01]  /*35e0*/  FMUL.FTZ R15, R74, R9 ;  /* 0x000000094a0f7220 */ /* 0x000fe20000410000 */
[----:B------:R-:W-:Y:S02]  /*35f0*/  HADD2.F32 R98, -RZ, R13.H1_H1 ;  /* 0x3000000dff627230 */ /* 0x000fe40000004100 */
[----:B------:R-:W-:Y:S01]  /*3600*/  FMUL.FTZ R96, R78, R95 ;  /* 0x0000005f4e607220 */ /* 0x000fe20000410000 */
[----:B------:R2:W-:Y:S01]  /*3610*/  MUFU.EX2 R12, R8 ;  /* 0x00000008000c7308 */ /* 0x0005e20000000800 */
[----:B------:R-:W-:Y:S01]  /*3620*/  FFMA.FTZ R9, R94, R86, R15 ;  /* 0x000000565e097223 */ /* 0x000fe2000001000f */
[----:B------:R-:W-:-:S02]  /*3630*/  HADD2.F32 R100, -RZ, R14.H0_H0 ;  /* 0x2000000eff647230 */ /* 0x000fc40000004100 */
[C---:B-1----:R-:W-:Y:S01]  /*3640*/  FMUL.FTZ R92, R93.reuse, R60 ;  /* 0x0000003c5d5c7220 */ /* 0x042fe20000410000 */
[----:B------:R-:W-:Y:S02]  /*3650*/  HADD2.F32 R99, -RZ, R14.H1_H1 ;  /* 0x3000000eff637230 */ /* 0x000fe40000004100 */
[C---:B------:R-:W-:Y:S01]  /*3660*/  FMUL.FTZ R13, R93.reuse, R61 ;  /* 0x0000003d5d0d7220 */ /* 0x040fe20000410000 */
[----:B------:R-:W-:Y:S01]  /*3670*/  FMUL.FTZ R14, R93, R63 ;  /* 0x0000003f5d0e7220 */ /* 0x000fe20000410000 */
[----:B0-----:R-:W-:Y:S01]  /*3680*/  FFMA.FTZ R95, R85, R9, R96 ;  /* 0x00000009555f7223 */ /* 0x001fe20000010060 */
[----:B------:R-:W0:Y:S01]  /*3690*/  MUFU.EX2 R19, R19 ;  /* 0x0000001300137308 */ /* 0x000e220000000800 */
[----:B--2---:R-:W-:Y:S01]  /*36a0*/  FMUL.FTZ R8, R93, R65 ;  /* 0x000000415d087220 */ /* 0x004fe20000410000 */
[----:B------:R-:W-:Y:S01]  /*36b0*/  FMUL.FTZ R93, R73, R98 ;  /* 0x00000062495d7220 */ /* 0x000fe20000410000 */
[----:B------:R-:W-:Y:S01]  /*36c0*/  FMUL.FTZ R9, R85, R104 ;  /* 0x0000006855097220 */ /* 0x000fe20000410000 */
[----:B------:R-:W-:-:S04]  /*36d0*/  FMUL.FTZ R98, R79, R100 ;  /* 0x000000644f627220 */ /* 0x000fc80000410000 */
[----:B----4-:R1:W-:Y:S01]  /*36e0*/  MUFU.EX2 R10, R103 ;  /* 0x00000067000a7308 */ /* 0x0103e20000000800 */
[----:B------:R-:W-:-:S07]  /*36f0*/  FMUL.FTZ R100, R88, R9 ;  /* 0x0000000958647220 */ /* 0x000fce0000410000 */
[----:B------:R-:W2:Y:S01]  /*3700*/  MUFU.EX2 R92, R92 ;  /* 0x0000005c005c7308 */ /* 0x000ea20000000800 */
[----:B-1----:R-:W-:Y:S01]  /*3710*/  FFMA.FTZ R103, R88, R95, R93 ;  /* 0x0000005f58677223 */ /* 0x002fe2000001005d */
[----:B------:R-:W-:Y:S01]  /*3720*/  FMUL.FTZ R95, R72, R99 ;  /* 0x00000063485f7220 */ /* 0x000fe20000410000 */
[C---:B------:R-:W-:Y:S02]  /*3730*/  FMUL.FTZ R99, R89.reuse, R100 ;  /* 0x0000006459637220 */ /* 0x040fe40000410000 */
[----:B------:R-:W-:Y:S01]  /*3740*/  FFMA.FTZ R103, R89, R103, R98 ;  /* 0x0000006759677223 */ /* 0x000fe20000010062 */
[----:B------:R-:W-:Y:S01]  /*3750*/  FMUL.FTZ R100, R80, R101 ;  /* 0x0000006550647220 */ /* 0x000fe20000410000 */
[--C-:B---3--:R-:W-:Y:S02]  /*3760*/  HADD2.F32 R104, -RZ, R4.reuse.H0_H0 ;  /* 0x20000004ff687230 */ /* 0x108fe40000004100 */
[----:B------:R-:W-:Y:S02]  /*3770*/  HADD2.F32 R9, -RZ, R4.H1_H1 ;  /* 0x30000004ff097230 */ /* 0x000fe40000004100 */
[C---:B------:R-:W-:Y:S01]  /*3780*/  FFMA.FTZ R101, R90.reuse, R103, R95 ;  /* 0x000000675a657223 */ /* 0x040fe2000001005f */
[----:B------:R-:W-:Y:S01]  /*3790*/  FMUL.FTZ R4, R90, R99 ;  /* 0x000000635a047220 */ /* 0x000fe20000410000 */
[----:B------:R-:W-:-:S02]  /*37a0*/  FMUL.FTZ R99, R71, R102 ;  /* 0x0000006647637220 */ /* 0x000fc40000410000 */
[C---:B------:R-:W-:Y:S01]  /*37b0*/  FFMA.FTZ R105, R91.reuse, R101, R100 ;  /* 0x000000655b697223 */ /* 0x040fe20000010064 */
[----:B------:R-:W-:Y:S01]  /*37c0*/  FMUL.FTZ R101, R91, R4 ;  /* 0x000000045b657220 */ /* 0x000fe20000410000 */
[----:B------:R-:W-:Y:S02]  /*37d0*/  FMUL.FTZ R102, R81, R104 ;  /* 0x0000006851667220 */ /* 0x000fe40000410000 */
[C---:B------:R-:W-:Y:S01]  /*37e0*/  FFMA.FTZ R105, R18.reuse, R105, R99 ;  /* 0x0000006912697223 */ /* 0x040fe20000010063 */
[----:B------:R-:W-:Y:S01]  /*37f0*/  FMUL.FTZ R104, R18, R101 ;  /* 0x0000006512687220 */ /* 0x000fe20000410000 */
[----:B------:R-:W1:Y:S01]  /*3800*/  MUFU.EX2 R13, R13 ;  /* 0x0000000d000d7308 */ /* 0x000e620000000800 */
[--C-:B------:R-:W-:Y:S02]  /*3810*/  HADD2.F32 R103, -RZ, R5.reuse.H0_H0 ;  /* 0x20000005ff677230 */ /* 0x100fe40000004100 */
[----:B------:R-:W-:Y:S01]  /*3820*/  FMUL.FTZ R101, R70, R9 ;  /* 0x0000000946657220 */ /* 0x000fe20000410000 */
[----:B------:R-:W-:-:S02]  /*3830*/  HADD2.F32 R4, -RZ, R5.H1_H1 ;  /* 0x30000005ff047230 */ /* 0x000fc40000004100 */
[C---:B0-----:R-:W-:Y:S01]  /*3840*/  FFMA.FTZ R105, R19.reuse, R105, R102 ;  /* 0x0000006913697223 */ /* 0x041fe20000010066 */
[----:B------:R-:W-:Y:S01]  /*3850*/  FMUL.FTZ R5, R19, R104 ;  /* 0x0000006813057220 */ /* 0x000fe20000410000 */
[----:B------:R-:W-:Y:S01]  /*3860*/  FMUL.FTZ R103, R82, R103 ;  /* 0x0000006752677220 */ /* 0x000fe20000410000 */
[----:B------:R-:W0:Y:S01]  /*3870*/  MUFU.EX2 R14, R14 ;  /* 0x0000000e000e7308 */ /* 0x000e220000000800 */
[C---:B--2---:R-:W-:Y:S01]  /*3880*/  FFMA.FTZ R9, R92.reuse, R105, R101 ;  /* 0x000000695c097223 */ /* 0x044fe20000010065 */
[----:B------:R-:W-:Y:S01]  /*3890*/  FMUL.FTZ R5, R92, R5 ;  /* 0x000000055c057220 */ /* 0x000fe20000410000 */
[--C-:B------:R-:W-:Y:S02]  /*38a0*/  HADD2.F32 R106, -RZ, R6.reuse.H0_H0 ;  /* 0x20000006ff6a7230 */ /* 0x100fe40000004100 */
[----:B------:R-:W-:Y:S01]  /*38b0*/  FMUL.FTZ R105, R69, R4 ;  /* 0x0000000445697220 */ /* 0x000fe20000410000 */
[C---:B------:R-:W-:Y:S01]  /*38c0*/  FFMA.FTZ R9, R12.reuse, R9, R103 ;  /* 0x000000090c097223 */ /* 0x040fe20000010067 */
[----:B------:R-:W-:Y:S01]  /*38d0*/  FMUL.FTZ R5, R12, R5 ;  /* 0x000000050c057220 */ /* 0x000fe20000410000 */
[----:B------:R-:W2:Y:S01]  /*38e0*/  MUFU.EX2 R97, R97 ;  /* 0x0000006100617308 */ /* 0x000ea20000000800 */
[----:B------:R-:W-:-:S02]  /*38f0*/  HADD2.F32 R107, -RZ, R6.H1_H1 ;  /* 0x30000006ff6b7230 */ /* 0x000fc40000004100 */
[----:B------:R-:W-:Y:S01]  /*3900*/  FMUL.FTZ R106, R83, R106 ;  /* 0x0000006a536a7220 */ /* 0x000fe20000410000 */
[C---:B------:R-:W-:Y:S01]  /*3910*/  FFMA.FTZ R9, R10.reuse, R9, R105 ;  /* 0x000000090a097223 */ /* 0x040fe20000010069 */
[----:B------:R-:W-:-:S03]  /*3920*/  FMUL.FTZ R4, R10, R5 ;  /* 0x000000050a047220 */ /* 0x000fc60000410000 */
[----:B------:R-:W3:Y:S01]  /*3930*/  MUFU.EX2 R104, R8 ;  /* 0x0000000800687308 */ /* 0x000ee20000000800 */
[--C-:B------:R-:W-:Y:S02]  /*3940*/  HADD2.F32 R5, -RZ, R7.reuse.H0_H0 ;  /* 0x20000007ff057230 */ /* 0x100fe40000004100 */
[----:B------:R-:W-:Y:S01]  /*3950*/  FMUL.FTZ R107, R68, R107 ;  /* 0x0000006b446b7220 */ /* 0x000fe20000410000 */
[C---:B-1----:R-:W-:Y:S01]  /*3960*/  FFMA.FTZ R6, R13.reuse, R9, R106 ;  /* 0x000000090d067223 */ /* 0x042fe2000001006a */
[----:B------:R-:W-:Y:S01]  /*3970*/  FMUL.FTZ R9, R13, R4 ;  /* 0x000000040d097220 */ /* 0x000fe20000410000 */
[----:B------:R-:W-:Y:S02]  /*3980*/  HADD2.F32 R109, -RZ, R7.H1_H1 ;  /* 0x30000007ff6d7230 */ /* 0x000fe40000004100 */
[----:B------:R-:W-:Y:S01]  /*3990*/  FMUL.FTZ R108, R84, R5 ;  /* 0x00000005546c7220 */ /* 0x000fe20000410000 */
[C---:B0-----:R-:W-:Y:S01]  /*39a0*/  FFMA.FTZ R6, R14.reuse, R6, R107 ;  /* 0x000000060e067223 */ /* 0x041fe2000001006b */
[----:B------:R-:W-:Y:S01]  /*39b0*/  FMUL.FTZ R4, R14, R9 ;  /* 0x000000090e047220 */ /* 0x000fe20000410000 */
[----:B------:R-:W-:-:S02]  /*39c0*/  FMUL.FTZ R109, R66, R109 ;  /* 0x0000006d426d7220 */ /* 0x000fc40000410000 */
[C---:B--2---:R-:W-:Y:S01]  /*39d0*/  FFMA.FTZ R6, R97.reuse, R6, R108 ;  /* 0x0000000661067223 */ /* 0x044fe2000001006c */
[----:B------:R-:W-:-:S03]  /*39e0*/  FMUL.FTZ R7, R97, R4 ;  /* 0x0000000461077220 */ /* 0x000fc60000410000 */
[C---:B---3--:R-:W-:Y:S01]  /*39f0*/  FFMA.FTZ R5, R104.reuse, R6, R109 ;  /* 0x0000000668057223 */ /* 0x048fe2000001006d */
        /* <DEDUP_REMOVED lines=18> */
[----:B------:R-:W-:-:S04]  /*3b20*/  ISETP.NE.AND P0, PT, R32, RZ, PT ;  /* 0x000000ff2000720c */ /* 0x000fc80003f05270 */
[----:B------:R-:W-:Y:S02]  /*3b30*/  ISETP.EQ.OR P0, PT, RZ, UR4, P0 ;  /* 0x00000004ff007c0c */ /* 0x000fe40008702670 */
[----:B------:R-:W-:Y:S02]  /*3b40*/  MOV R7, RZ ;  /* 0x000000ff00077202 */ /* 0x000fe40000000f00 */
[----:B------:R-:W-:Y:S01]  /*3b50*/  MOV R6, 0x3f800000 ;  /* 0x3f80000000067802 */ /* 0x000fe20000000f00 */
[C---:B0-----:R-:W-:Y:S01]  /*3b60*/  @P1 FFMA.FTZ R5, R4.reuse, R110, R5 ;  /* 0x0000006e04051223 */ /* 0x041fe20000010005 */
[----:B-1----:R-:W-:-:S04]  /*3b70*/  @P1 FMUL.FTZ R4, R4, R9 ;  /* 0x0000000904041220 */ /* 0x002fc80000410000 */
[----:B------:R-:W0:Y:S04]  /*3b80*/  SHFL.UP PT, R110, R5, 0x10, RZ ;  /* 0x06000000056e7989 */ /* 0x000e2800000e00ff */
[----:B------:R-:W1:Y:S01]  /*3b90*/  SHFL.UP PT, R9, R4, 0x10, RZ ;  /* 0x0600000004097989 */ /* 0x000e6200000e00ff */
[----:B------:R-:W-:-:S05]  /*3ba0*/  @!P0 LEA R8, R67, UR5, 0x3 ;  /* 0x0000000543088c11 */ /* 0x000fca000f8e18ff */
[----:B------:R-:W2:Y:S01]  /*3bb0*/  @!P0 LDS.64 R6, [R8+0x450] ;  /* 0x0004500008068984 */ /* 0x000ea20000000a00 */
[C---:B------:R-:W-:Y:S02]  /*3bc0*/  ISETP.GE.AND P0, PT, R57.reuse, 0x10, PT ;  /* 0x000000103900780c */ /* 0x040fe40003f06270 */
[----:B------:R-:W-:Y:S01]  /*3bd0*/  ISETP.NE.AND P1, PT, R57, 0x1f, PT ;  /* 0x0000001f3900780c */ /* 0x000fe20003f25270 */
[----:B------:R-:W-:Y:S02]  /*3be0*/  UMOV UR5, 0x400 ;  /* 0x0000040000057882 */ /* 0x000fe40000000000 */
[----:B------:R-:W-:-:S08]  /*3bf0*/  ULEA UR5, UR6, UR5, 0x18 ;  /* 0x0000000506057291 */ /* 0x000fd0000f8ec03f */
[C---:B0-----:R-:W-:Y:S01]  /*3c00*/  @P0 FFMA.FTZ R5, R4.reuse, R110, R5 ;  /* 0x0000006e04050223 */ /* 0x041fe20000010005 */
[----:B-1----:R-:W-:-:S05]  /*3c10*/  @P0 FMUL.FTZ R4, R4, R9 ;  /* 0x0000000904040220 */ /* 0x002fca0000410000 */
[----:B------:R-:W-:Y:S01]  /*3c20*/  @!P1 STS.64 [UR5+0x430], R4 ;  /* 0x00043004ff009988 */ /* 0x000fe20008000a05 */
[----:B------:R-:W-:Y:S01]  /*3c30*/  BAR.SYNC.DEFER_BLOCKING 0x0 ;  /* 0x0000000000007b1d */ /* 0x000fe20000010000 */
[----:B------:R-:W-:-:S13]  /*3c40*/  ISETP.NE.AND P2, PT, R57, RZ, PT ;  /* 0x000000ff3900720c */ /* 0x000fda0003f45270 */
[----:B--2---:R-:W-:Y:S04]  /*3c50*/  @!P2 STS.64 [UR5+0x440], R6 ;  /* 0x00044006ff00a988 */ /* 0x004fe80008000a05 */
        /* <DEDUP_REMOVED lines=42> */
.L_x_4472:
[----:B------:R-:W-:Y:S05]  /*3f00*/  BSYNC B0 ;  /* 0x0000000000007941 */ /* 0x000fea0003800000 */
.L_x_4471:
[----:B------:R-:W-:Y:S01]  /*3f10*/  FFMA.FTZ R10, R10, R103, R105 ;  /* 0x000000670a0a7223 */ /* 0x000fe20000010069 */
[----:B------:R-:W-:Y:S01]  /*3f20*/  IADD3 R67, R67, 0x1, RZ ;  /* 0x0000000143437810 */ /* 0x000fe20007ffe0ff */
[C---:B-----5:R-:W-:Y:S01]  /*3f30*/  FFMA.FTZ R40, R11.reuse, R87, R40 ;  /* 0x000000570b287223 */ /* 0x060fe20000010028 */
[----:B------:R-:W-:Y:S01]  /*3f40*/  FFMA.FTZ R41, R11, R86, R41 ;  /* 0x000000560b297223 */ /* 0x000fe20000010029 */
[----:B------:R-:W-:Y:S01]  /*3f50*/  FFMA.FTZ R13, R13, R10, R106 ;  /* 0x0000000a0d0d7223 */ /* 0x000fe2000001006a */
[----:B------:R-:W-:Y:S01]  /*3f60*/  ISETP.GE.AND P0, PT, R67, UR24, PT ;  /* 0x0000001843007c0c */ /* 0x000fe2000bf06270 */
[C---:B------:R-:W-:Y:S01]  /*3f70*/  FFMA.FTZ R42, R11.reuse, R85, R42 ;  /* 0x000000550b2a7223 */ /* 0x040fe2000001002a */
[C---:B------:R-:W-:Y:S01]  /*3f80*/  FFMA.FTZ R43, R11.reuse, R88, R43 ;  /* 0x000000580b2b7223 */ /* 0x040fe2000001002b */
        /* <DEDUP_REMOVED lines=16> */
.L_x_4470:
[----:B------:R-:W-:Y:S01]  /*4090*/  BAR.SYNC.DEFER_BLOCKING 0x0 ;  /* 0x0000000000007b1d */ /* 0x000fe20000010000 */
[----:B0-----:R-:W-:Y:S01]  /*40a0*/  F2FP.F16.F32.PACK_AB R7, R47, R46 ;  /* 0x0000002e2f07723e */ /* 0x001fe200000000ff */
        /* <DEDUP_REMOVED lines=205> */
.L_x_4475:
        /* <DEDUP_REMOVED lines=16> */
.L_x_5285:


//--------------------- .text._Z25selective_scan_fwd_kernelI32Selective_Scan_fwd_kernel_traitsILi32ELi16ELi1ELb1ELb1ELb1ELb0EN3c104HalfEfEEv13SSMParamsBase --------------------------
	.section	.text._Z25selective_scan_fwd_kernelI32Selective_Scan_fwd_kernel_traitsILi32ELi16ELi1ELb1ELb1ELb1ELb0EN3c104HalfEfEEv13SSMParamsBase,"ax",@progbits
	.align	128
        .global         _Z25selective_scan_fwd_kernelI32Selective_Scan_fwd_kernel_traitsILi32ELi16ELi1ELb1ELb1ELb1ELb0EN3c104HalfEfEEv13SSMParamsBase
        .type           _Z25selective_scan_fwd_kernelI32Selective_Scan_fwd_kernel_traitsILi32ELi16ELi1ELb1ELb1ELb1ELb0EN3c104HalfEfEEv13SSMParamsBase,@function
        .size           _Z25selective_scan_fwd_kernelI32Selective_Scan_fwd_kernel_traitsILi32ELi16ELi1ELb1ELb1ELb1ELb0EN3c104HalfEfEEv13SSMParamsBase,(.L_x_5286 - _Z25selective_scan_fwd_kernelI32Selective_Scan_fwd_kernel_traitsILi32ELi16ELi1ELb1ELb1ELb1ELb0EN3c104HalfEfEEv13SSMParamsBase)
        .other          _Z25selective_scan_fwd_kernelI32Selective_Scan_fwd_kernel_traitsILi32ELi16ELi1ELb1ELb1ELb1ELb0EN3c104HalfEfEEv13SSMParamsBase,@"STO_CUDA_ENTRY STV_DEFAULT"
_Z25selective_scan_fwd_kernelI32Selective_Scan_fwd_kernel_traitsILi32ELi16ELi1ELb1ELb1ELb1ELb0EN3c104HalfEfEEv13SSMParamsBase:
.text._Z25selective_scan_fwd_kernelI32Selective_Scan_fwd_kernel_traitsILi32ELi16ELi1ELb1ELb1ELb1ELb0EN3c104HalfEfEEv13SSMParamsBase:
        /* <DEDUP_REMOVED lines=27> */
[----:B0-----:R-:W-:Y:S01]  /*01b0*/  IADD3 R6, R0, 0xffffffe, RZ ;  /* 0x0ffffffe00067810 */ /* 0x001fe20007ffe0ff */
[----:B----4-:R-:W0:Y:S03]  /*01c0*/  LDC R4, c[0x0][0x224] ;  /* 0x00008900ff047b82 */ /* 0x010e260000000800 */
[----:B------:R3:W4:Y:S01]  /*01d0*/  F2I.FTZ.U32.TRUNC.NTZ R7, R6 ;  /* 0x0000000600077305 */ /* 0x000722000021f000 */
[----:B-1----:R-:W-:Y:S01]  /*01e0*/  MOV R12, UR4 ;  /* 0x00000004000c7c02 */ /* 0x002fe20008000f00 */
[----:B------:R-:W-:Y:S01]  /*01f0*/  ULDC.64 UR4, c[0x0][0x240] ;  /* 0x0000900000047ab9 */ /* 0x000fe20000000a00 */
[----:B---3--:R-:W-:Y:S02]  /*0200*/  HFMA2.MMA R6, -RZ, RZ, 0, 0 ;  /* 0x00000000ff067435 */ /* 0x008fe400000001ff */
[----:B------:R-:W-:Y:S02]  /*0210*/  SHF.R.S32.HI R13, RZ, 0x1f, R12 ;  /* 0x0000001fff0d7819 */ /* 0x000fe4000001140c */
[----:B----4-:R-:W-:-:S03]  /*0220*/  IADD3 R10, RZ, -R7, RZ ;  /* 0x80000007ff0a7210 */ /* 0x010fc60007ffe0ff */
[C---:B------:R-:W-:Y:S02]  /*0230*/  IMAD R5, R13.reuse, UR4, RZ ;  /* 0x000000040d057c24 */ /* 0x040fe4000f8e02ff */
[----:B------:R-:W-:Y:S02]  /*0240*/  IMAD R19, R13, UR6, RZ ;  /* 0x000000060d137c24 */ /* 0x000fe4000f8e02ff */
[----:B------:R-:W-:Y:S02]  /*0250*/  IMAD R3, R10, R9, RZ ;  /* 0x000000090a037224 */ /* 0x000fe400078e02ff */
[----:B------:R-:W-:Y:S02]  /*0260*/  IMAD R5, R12, UR5, R5 ;  /* 0x000000050c057c24 */ /* 0x000fe4000f8e0205 */
[----:B------:R-:W-:-:S04]  /*0270*/  IMAD.HI.U32 R7, R7, R3, R6 ;  /* 0x0000000307077227 */ /* 0x000fc800078e0006 */
[----:B------:R-:W-:Y:S02]  /*0280*/  IMAD R25, R12, UR7, R19 ;  /* 0x000000070c197c24 */ /* 0x000fe4000f8e0213 */
[----:B------:R-:W-:-:S05]  /*0290*/  IMAD.HI.U32 R7, R7, R2, RZ ;  /* 0x0000000207077227 */ /* 0x000fca00078e00ff */
[----:B------:R-:W-:-:S05]  /*02a0*/  IADD3 R0, -R7, RZ, RZ ;  /* 0x000000ff07007210 */ /* 0x000fca0007ffe1ff */
[C---:B------:R-:W-:Y:S02]  /*02b0*/  IMAD R0, R9.reuse, R0, R2 ;  /* 0x0000000009007224 */ /* 0x040fe400078e0202 */
[----:B------:R-:W-:Y:S01]  /*02c0*/  IMAD.WIDE.U32 R2, R12, UR4, RZ ;  /* 0x000000040c027c25 */ /* 0x000fe2000f8e00ff */
[----:B------:R-:W-:Y:S02]  /*02d0*/  ULDC.64 UR4, c[0x0][0x280] ;  /* 0x0000a00000047ab9 */ /* 0x000fe40000000a00 */
[----:B------:R-:W-:Y:S02]  /*02e0*/  ISETP.GT.U32.AND P1, PT, R9, R0, PT ;  /* 0x000000000900720c */ /* 0x000fe40003f24070 */
[----:B------:R-:W-:-:S11]  /*02f0*/  MOV R6, R2 ;  /* 0x0000000200067202 */ /* 0x000fd60000000f00 */
        /* <DEDUP_REMOVED lines=8> */
[----:B------:R-:W-:Y:S02]  /*0380*/  MOV R21, R7 ;  /* 0x0000000700157202 */ /* 0x000fe40000000f00 */
[----:B------:R-:W-:Y:S01]  /*0390*/  IADD3 R7, R3, R5, RZ ;  /* 0x0000000503077210 */ /* 0x000fe20007ffe0ff */
[----:B------:R-:W-:Y:S01]  /*03a0*/  IMAD R3, R13, UR10, RZ ;  /* 0x0000000a0d037c24 */ /* 0x000fe2000f8e02ff */
[----:B------:R-:W-:Y:S01]  /*03b0*/  @!P2 IADD3 R21, -R21, RZ, RZ ;  /* 0x000000ff1515a210 */ /* 0x000fe20007ffe1ff */
[----:B------:R-:W-:Y:S01]  /*03c0*/  IMAD R5, R13, UR4, RZ ;  /* 0x000000040d057c24 */ /* 0x000fe2000f8e02ff */
[----:B------:R-:W-:Y:S01]  /*03d0*/  @!P1 LOP3.LUT R21, RZ, R8, RZ, 0x33, !PT ;  /* 0x00000008ff159212 */ /* 0x000fe200078e33ff */
[----:B------:R-:W-:-:S04]  /*03e0*/  IMAD.WIDE.U32 R8, R12, UR10, RZ ;  /* 0x0000000a0c087c25 */ /* 0x000fc8000f8e00ff */
[C---:B------:R-:W-:Y:S02]  /*03f0*/  IMAD R23, R12.reuse, UR11, R3 ;  /* 0x0000000b0c177c24 */ /* 0x040fe4000f8e0203 */
[C---:B------:R-:W-:Y:S02]  /*0400*/  IMAD R11, R12.reuse, UR5, R5 ;  /* 0x000000050c0b7c24 */ /* 0x040fe4000f8e0205 */
[----:B------:R-:W-:Y:S01]  /*0410*/  IMAD.WIDE.U32 R2, R12, UR4, RZ ;  /* 0x000000040c027c25 */ /* 0x000fe2000f8e00ff */
[----:B------:R-:W-:-:S03]  /*0420*/  IADD3 R19, R9, R23, RZ ;  /* 0x0000001709137210 */ /* 0x000fc60007ffe0ff */
[----:B------:R-:W-:Y:S01]  /*0430*/  IMAD.WIDE.U32 R4, R12, UR6, RZ ;  /* 0x000000060c047c25 */ /* 0x000fe2000f8e00ff */
[----:B--2---:R-:W-:Y:S06]  /*0440*/  @!P0 EXIT ;  /* 0x000000000000894d */ /* 0x004fec0003800000 */
[----:B------:R-:W0:Y:S01]  /*0450*/  S2R R23, SR_TID.X ;  /* 0x0000000000177919 */ /* 0x000e220000002100 */
[----:B------:R-:W-:Y:S01]  /*0460*/  IADD3 R3, R3, R11, RZ ;  /* 0x0000000b03037210 */ /* 0x000fe20007ffe0ff */
[----:B------:R-:W1:Y:S01]  /*0470*/  LDC.64 R28, c[0x0][0x2f0] ;  /* 0x0000bc00ff1c7b82 */ /* 0x000e620000000a00 */
[----:B------:R-:W-:Y:S01]  /*0480*/  SHF.R.S32.HI R0, RZ, 0x1f, R21 ;  /* 0x0000001fff007819 */ /* 0x000fe20000011415 */
[----:B------:R-:W2:Y:S01]  /*0490*/  S2R R11, SR_LANEID ;  /* 0x00000000000b7919 */ /* 0x000ea20000000000 */
[----:B------:R-:W-:Y:S01]  /*04a0*/  ULDC.64 UR6, c[0x0][0x258] ;  /* 0x0000960000067ab9 */ /* 0x000fe20000000a00 */
[----:B------:R-:W-:Y:S01]  /*04b0*/  MOV R18, R8 ;  /* 0x0000000800127202 */ /* 0x000fe20000000f00 */
[----:B------:R-:W-:Y:S01]  /*04c0*/  ULDC.64 UR12, c[0x0][0x278] ;  /* 0x00009e00000c7ab9 */ /* 0x000fe20000000a00 */
[C---:B------:R-:W-:Y:S01]  /*04d0*/  IMAD R8, R0.reuse, UR6, RZ ;  /* 0x0000000600087c24 */ /* 0x040fe2000f8e02ff */
[----:B------:R-:W-:Y:S01]  /*04e0*/  IADD3 R5, R5, R25, RZ ;  /* 0x0000001905057210 */ /* 0x000fe20007ffe0ff */
[----:B------:R-:W3:Y:S01]  /*04f0*/  LDC.64 R34, c[0x0][0x2e0] ;  /* 0x0000b800ff227b82 */ /* 0x000ee20000000a00 */
[----:B------:R-:W-:Y:S01]  /*0500*/  IMAD R10, R0, UR12, RZ ;  /* 0x0000000c000a7c24 */ /* 0x000fe2000f8e02ff */
[----:B------:R-:W-:Y:S01]  /*0510*/  ULDC.64 UR10, c[0x0][0x298] ;  /* 0x0000a600000a7ab9 */ /* 0x000fe20000000a00 */
[----:B------:R-:W-:Y:S01]  /*0520*/  IMAD.WIDE.U32 R6, R21, UR6, R6 ;  /* 0x0000000615067c25 */ /* 0x000fe2000f8e0006 */
[----:B------:R-:W-:-:S03]  /*0530*/  UMOV UR4, 0x400 ;  /* 0x0000040000047882 */ /* 0x000fc60000000000 */
[C---:B------:R-:W-:Y:S01]  /*0540*/  IMAD R25, R21.reuse, UR7, R8 ;  /* 0x0000000715197c24 */ /* 0x040fe2000f8e0208 */
[----:B------:R-:W4:Y:S01]  /*0550*/  S2UR UR5, SR_CgaCtaId ;  /* 0x00000000000579c3 */ /* 0x000f220000008800 */
[----:B------:R-:W-:Y:S01]  /*0560*/  ULDC.64 UR6, c[0x0][0x288] ;  /* 0x0000a20000067ab9 */ /* 0x000fe20000000a00 */
[----:B------:R-:W-:Y:S02]  /*0570*/  IMAD R27, R21, UR13, R10 ;  /* 0x0000000d151b7c24 */ /* 0x000fe4000f8e020a */
[C---:B------:R-:W-:Y:S01]  /*0580*/  IMAD R10, R16.reuse, UR10, RZ ;  /* 0x0000000a100a7c24 */ /* 0x040fe2000f8e02ff */
[----:B------:R-:W-:Y:S01]  /*0590*/  IADD3 R20, R7, R25, RZ ;  /* 0x0000001907147210 */ /* 0x000fe20007ffe0ff */
[----:B------:R-:W-:Y:S02]  /*05a0*/  IMAD R0, R16, UR6, RZ ;  /* 0x0000000610007c24 */ /* 0x000fe4000f8e02ff */
[----:B------:R-:W2:Y:S01]  /*05b0*/  LDC.64 R30, c[0x0][0x2f8] ;  /* 0x0000be00ff1e7b82 */ /* 0x000ea20000000a00 */
[----:B------:R-:W-:Y:S01]  /*05c0*/  IMAD.WIDE.U32 R8, R21, UR12, R18 ;  /* 0x0000000c15087c25 */ /* 0x000fe2000f8e0012 */
[----:B------:R-:W-:-:S03]  /*05d0*/  LEA R19, P0, R6, R32, 0x1 ;  /* 0x0000002006137211 */ /* 0x000fc600078008ff */
[C---:B------:R-:W-:Y:S01]  /*05e0*/  IMAD R7, R17.reuse, UR11, R10 ;  /* 0x0000000b11077c24 */ /* 0x040fe2000f8e020a */
[----:B------:R-:W-:Y:S01]  /*05f0*/  LEA.HI.X R20, R6, R33, R20, 0x1, P0 ;  /* 0x0000002106147211 */ /* 0x000fe200000f0c14 */
[----:B------:R-:W-:Y:S01]  /*0600*/  IMAD.WIDE.U32 R4, R17, UR10, R4 ;  /* 0x0000000a11047c25 */ /* 0x000fe2000f8e0004 */
[----:B------:R-:W-:Y:S02]  /*0610*/  IADD3 R18, R9, R27, RZ ;  /* 0x0000001b09127210 */ /* 0x000fe40007ffe0ff */
[----:B0-----:R-:W-:Y:S01]  /*0620*/  LOP3.LUT R9, R23, 0x1f, RZ, 0xc0, !PT ;  /* 0x0000001f17097812 */ /* 0x001fe200078ec0ff */
[----:B------:R-:W-:Y:S01]  /*0630*/  IMAD R21, R17, UR7, R0 ;  /* 0x0000000711157c24 */ /* 0x000fe2000f8e0200 */
[----:B------:R-:W-:Y:S01]  /*0640*/  IADD3 R5, R5, R7, RZ ;  /* 0x0000000705057210 */ /* 0x000fe20007ffe0ff */
[----:B------:R-:W-:Y:S01]  /*0650*/  IMAD.WIDE.U32 R2, R17, UR6, R2 ;  /* 0x0000000611027c25 */ /* 0x000fe2000f8e0002 */
[----:B------:R-:W-:Y:S01]  /*0660*/  SHF.L.U32 R0, R23, 0x1, RZ ;  /* 0x0000000117007819 */ /* 0x000fe200000006ff */
[----:B----4-:R-:W-:-:S03]  /*0670*/  ULEA UR5, UR5, UR4, 0x18 ;  /* 0x0000000405057291 */ /* 0x010fc6000f8ec03f */
[----:B------:R-:W-:Y:S01]  /*0680*/  IADD3 R10, R3, R21, RZ ;  /* 0x00000015030a7210 */ /* 0x000fe20007ffe0ff */
[----:B------:R-:W-:Y:S01]  /*0690*/  UMOV UR4, URZ ;  /* 0x0000003f00047c82 */ /* 0x000fe20008000000 */
[----:B-1----:R-:W-:Y:S02]  /*06a0*/  LEA R7, P0, R2, R28, 0x1 ;  /* 0x0000001c02077211 */ /* 0x002fe400078008ff */
[----:B---3--:R-:W-:Y:S02]  /*06b0*/  LEA R3, P2, R8, R34, 0x1 ;  /* 0x0000002208037211 */ /* 0x008fe400078408ff */
[----:B--2---:R-:W-:Y:S02]  /*06c0*/  LEA R6, P1, R4, R30, 0x1 ;  /* 0x0000001e04067211 */ /* 0x004fe400078208ff */
[----:B------:R-:W-:Y:S02]  /*06d0*/  LOP3.LUT R0, R0, 0xffffffc0, RZ, 0xc0, !PT ;  /* 0xffffffc000007812 */ /* 0x000fe400078ec0ff */
[----:B------:R-:W-:-:S02]  /*06e0*/  LEA.HI.X R2, R2, R29, R10, 0x1, P0 ;  /* 0x0000001d02027211 */ /* 0x000fc400000f0c0a */
[----:B------:R-:W-:Y:S02]  /*06f0*/  LEA.HI.X R18, R8, R35, R18, 0x1, P2 ;  /* 0x0000002308127211 */ /* 0x000fe400010f0c12 */
[----:B------:R-:W-:Y:S02]  /*0700*/  MOV R8, R7 ;  /* 0x0000000700087202 */ /* 0x000fe40000000f00 */
[----:B------:R-:W-:Y:S02]  /*0710*/  LEA.HI.X R5, R4, R31, R5, 0x1, P1 ;  /* 0x0000001f04057211 */ /* 0x000fe400008f0c05 */
[----:B------:R-:W-:Y:S02]  /*0720*/  LOP3.LUT R10, R0, 0x1f, R23, 0xf8, !PT ;  /* 0x0000001f000a7812 */ /* 0x000fe400078ef817 */
[----:B------:R-:W-:Y:S02]  /*0730*/  MOV R7, R2 ;  /* 0x0000000200077202 */ /* 0x000fe40000000f00 */
[----:B------:R-:W-:-:S02]  /*0740*/  LEA R49, R11, UR5, 0x4 ;  /* 0x000000050b317c11 */ /* 0x000fc4000f8e20ff */
[----:B------:R-:W-:Y:S02]  /*0750*/  MOV R4, R19 ;  /* 0x0000001300047202 */ /* 0x000fe40000000f00 */
[----:B------:R-:W-:Y:S02]  /*0760*/  MOV R2, R20 ;  /* 0x0000001400027202 */ /* 0x000fe40000000f00 */
[----:B------:R-:W-:-:S07]  /*0770*/  MOV R0, R18 ;  /* 0x0000001200007202 */ /* 0x000fce0000000f00 */
.L_x_4512:
[----:B------:R-:W-:Y:S01]  /*0780*/  BAR.SYNC.DEFER_BLOCKING 0x0 ;  /* 0x0000000000007b1d */ /* 0x000fe20000010000 */
[----:B-1----:R-:W-:Y:S02]  /*0790*/  MOV R18, R8 ;  /* 0x0000000800127202 */ /* 0x002fe40000000f00 */
[----:B------:R-:W-:Y:S02]  /*07a0*/  MOV R19, R7 ;  /* 0x0000000700137202 */ /* 0x000fe40000000f00 */
[----:B------:R-:W-:-:S03]  /*07b0*/  LEA R50, R11, UR5, 0x5 ;  /* 0x000000050b327c11 */ /* 0x000fc6000f8e28ff */
[----:B------:R-:W0:Y:S01]  /*07c0*/  LDC R40, c[0x0][0x21c] ;  /* 0x00008700ff287b82 */ /* 0x000e220000000800 */
[----:B------:R-:W-:-:S05]  /*07d0*/  IMAD.WIDE R18, R10, 0x10, R18 ;  /* 0x000000100a127825 */ /* 0x000fca00078e0212 */
[----:B------:R-:W2:Y:S04]  /*07e0*/  LDG.E.128 R24, desc[UR8][R18.64] ;  /* 0x0000000812187981 */ /* 0x000ea8000c1e1d00 */
[----:B------:R1:W3:Y:S02]  /*07f0*/  LDG.E.128 R28, desc[UR8][R18.64+0x200] ;  /* 0x00020008121c7981 */ /* 0x0002e4000c1e1d00 */
[----:B-1----:R-:W-:Y:S02]  /*0800*/  MOV R18, R6 ;  /* 0x0000000600127202 */ /* 0x002fe40000000f00 */
[----:B------:R-:W-:-:S03]  /*0810*/  MOV R19, R5 ;  /* 0x0000000500137202 */ /* 0x000fc60000000f00 */
        /* <DEDUP_REMOVED lines=72> */
.L_x_4477:
[----:B------:R-:W-:Y:S05]  /*0ca0*/  BSYNC B0 ;  /* 0x0000000000007941 */ /* 0x000fea0003800000 */
.L_x_4476:
        /* <DEDUP_REMOVED lines=38> */
.L_x_4479:
[----:B------:R-:W-:Y:S05]  /*0f10*/  BSYNC B0 ;  /* 0x0000000000007941 */ /* 0x000fea0003800000 */
.L_x_4478:
        /* <DEDUP_REMOVED lines=36> */
.L_x_4481:
[----:B------:R-:W-:Y:S05]  /*1160*/  BSYNC B0 ;  /* 0x0000000000007941 */ /* 0x000fea0003800000 */
.L_x_4480:
        /* <DEDUP_REMOVED lines=38> */
.L_x_4483:
[----:B------:R-:W-:Y:S05]  /*13d0*/  BSYNC B0 ;  /* 0x0000000000007941 */ /* 0x000fea0003800000 */
.L_x_4482:
        /* <DEDUP_REMOVED lines=36> */
.L_x_4485:
[----:B------:R-:W-:Y:S05]  /*1620*/  BSYNC B0 ;  /* 0x0000000000007941 */ /* 0x000fea0003800000 */
.L_x_4484:
        /* <DEDUP_REMOVED lines=38> */
.L_x_4487:
[----:B------:R-:W-:Y:S05]  /*1890*/  BSYNC B0 ;  /* 0x0000000000007941 */ /* 0x000fea0003800000 */
.L_x_4486:
        /* <DEDUP_REMOVED lines=38> */
.L_x_4489:
[----:B------:R-:W-:Y:S05]  /*1b00*/  BSYNC B0 ;  /* 0x0000000000007941 */ /* 0x000fea0003800000 */
.L_x_4488:
        /* <DEDUP_REMOVED lines=42> */
.L_x_4491:
[----:B------:R-:W-:Y:S05]  /*1db0*/  BSYNC B0 ;  /* 0x0000000000007941 */ /* 0x000fea0003800000 */
.L_x_4490:
        /* <DEDUP_REMOVED lines=40> */
.L_x_4493:
[----:B------:R-:W-:Y:S05]  /*2040*/  BSYNC B0 ;  /* 0x0000000000007941 */ /* 0x000fea0003800000 */
.L_x_4492:
        /* <DEDUP_REMOVED lines=47> */
.L_x_4495:
[----:B------:R-:W-:Y:S05]  /*2340*/  BSYNC B0 ;  /* 0x0000000000007941 */ /* 0x000fea0003800000 */
.L_x_4494:
        /* <DEDUP_REMOVED lines=33> */
.L_x_4497:
[----:B------:R-:W-:Y:S05]  /*2560*/  BSYNC B0 ;  /* 0x0000000000007941 */ /* 0x000fea0003800000 */
.L_x_4496:
        /* <DEDUP_REMOVED lines=33> */
.L_x_4499:
[----:B------:R-:W-:Y:S05]  /*2780*/  BSYNC B0 ;  /* 0x0000000000007941 */ /* 0x000fea0003800000 */
.L_x_4498:
        /* <DEDUP_REMOVED lines=33> */
.L_x_4501:
[----:B------:R-:W-:Y:S05]  /*29a0*/  BSYNC B0 ;  /* 0x0000000000007941 */ /* 0x000fea0003800000 */
.L_x_4500:
        /* <DEDUP_REMOVED lines=33> */
.L_x_4503:
[----:B------:R-:W-:Y:S05]  /*2bc0*/  BSYNC B0 ;  /* 0x0000000000007941 */ /* 0x000fea0003800000 */
.L_x_4502:
        /* <DEDUP_REMOVED lines=33> */
.L_x_4505:
[----:B------:R-:W-:Y:S05]  /*2de0*/  BSYNC B0 ;  /* 0x0000000000007941 */ /* 0x000fea0003800000 */
.L_x_4504:
        /* <DEDUP_REMOVED lines=33> */
.L_x_4507:
[----:B------:R-:W-:Y:S05]  /*3000*/  BSYNC B0 ;  /* 0x0000000000007941 */ /* 0x000fea0003800000 */
.L_x_4506:
        /* <DEDUP_REMOVED lines=20> */
[----:B------:R-:W-:Y:S01]  /*3150*/  FMUL.FTZ R69, R68, R51 ;  /* 0x0000003344457220 */ /* 0x000fe20000410000 */
        /* <DEDUP_REMOVED lines=25> */
.L_x_4511:
[----:B------:R-:W-:Y:S01]  /*32f0*/  SHF.R.S32.HI R34, RZ, 0x1f, R68 ;  /* 0x0000001fff227819 */ /* 0x000fe20000011444 */
[----:B0-----:R-:W-:-:S04]  /*3300*/  IMAD.WIDE.U32 R28, R68, UR16, RZ ;  /* 0x00000010441c7c25 */ /* 0x001fc8000f8e00ff */
[----:B------:R-:W-:Y:S01]  /*3310*/  IMAD R31, R34, UR16, RZ ;  /* 0x00000010221f7c24 */ /* 0x000fe2000f8e02ff */
[----:B------:R-:W-:-:S03]  /*3320*/  LEA R30, P0, R28, R4, 0x1 ;  /* 0x000000041c1e7211 */ /* 0x000fc600078008ff */
[----:B------:R-:W-:-:S05]  /*3330*/  IMAD R31, R68, UR17, R31 ;  /* 0x00000011441f7c24 */ /* 0x000fca000f8e021f */
[----:B------:R-:W-:-:S04]  /*3340*/  IADD3 R29, R29, R31, RZ ;  /* 0x0000001f1d1d7210 */ /* 0x000fc80007ffe0ff */
[----:B------:R-:W-:-:S03]  /*3350*/  LEA.HI.X R31, R28, R2, R29, 0x1, P0 ;  /* 0x000000021c1f7211 */ /* 0x000fc600000f0c1d */
[----:B------:R-:W-:-:S05]  /*3360*/  IMAD.WIDE R30, R10, 0x10, R30 ;  /* 0x000000100a1e7825 */ /* 0x000fca00078e021e */
[----:B------:R-:W3:Y:S04]  /*3370*/  LDG.E.128 R36, desc[UR8][R30.64] ;  /* 0x000000081e247981 */ /* 0x000ee8000c1e1d00 */
[----:B------:R4:W5:Y:S01]  /*3380*/  LDG.E.128 R40, desc[UR8][R30.64+0x200] ;  /* 0x000200081e287981 */ /* 0x000962000c1e1d00 */
[----:B------:R-:W-:Y:S02]  /*3390*/  IMAD R32, R16, UR10, RZ ;  /* 0x0000000a10207c24 */ /* 0x000fe4000f8e02ff */
        /* <DEDUP_REMOVED lines=9> */
[----:B------:R-:W2:Y:S01]  /*3430*/  LDG.E R50, desc[UR8][R32.64] ;  /* 0x0000000820327981 */ /* 0x000ea2000c1e1900 */
[----:B------:R-:W-:Y:S02]  /*3440*/  IMAD R29, R34, UR18, RZ ;  /* 0x00000012221d7c24 */ /* 0x000fe4000f8e02ff */
[----:B----4-:R-:W-:-:S04]  /*3450*/  IMAD.WIDE.U32 R30, R68, UR18, RZ ;  /* 0x00000012441e7c25 */ /* 0x010fc8000f8e00ff */
[----:B------:R-:W-:Y:S01]  /*3460*/  IMAD R29, R68, UR19, R29 ;  /* 0x00000013441d7c24 */ /* 0x000fe2000f8e021d */
[----:B------:R-:W-:-:S04]  /*3470*/  LEA R28, P0, R30, R3, 0x1 ;  /* 0x000000031e1c7211 */ /* 0x000fc800078008ff */
[----:B------:R-:W-:-:S04]  /*3480*/  IADD3 R29, R31, R29, RZ ;  /* 0x0000001d1f1d7210 */ /* 0x000fc80007ffe0ff */
[----:B------:R-:W-:-:S03]  /*3490*/  LEA.HI.X R29, R30, R0, R29, 0x1, P0 ;  /* 0x000000001e1d7211 */ /* 0x000fc600000f0c1d */
[----:B------:R-:W-:Y:S01]  /*34a0*/  IMAD.WIDE R92, R10, 0x10, R28 ;  /* 0x000000100a5c7825 */ /* 0x000fe200078e021c */
[----:B------:R-:W-:Y:S01]  /*34b0*/  ISETP.GE.AND P0, PT, R11, 0x1, PT ;  /* 0x000000010b00780c */ /* 0x000fe20003f06270 */
[----:B---3--:R-:W-:Y:S04]  /*34c0*/  STS.128 [R49], R36 ;  /* 0x0000002431007388 */ /* 0x008fe80000000c00 */
[----:B-----5:R3:W-:Y:S01]  /*34d0*/  STS.128 [R49+0x200], R40 ;  /* 0x0002002831007388 */ /* 0x0207e20000000c00 */
[----:B------:R-:W-:-:S03]  /*34e0*/  NOP ;  /* 0x0000000000007918 */ /* 0x000fc60000000000 */
[----:B------:R-:W4:Y:S04]  /*34f0*/  LDG.E.128 R28, desc[UR8][R92.64] ;  /* 0x000000085c1c7981 */ /* 0x000f28000c1e1d00 */
[----:B------:R5:W4:Y:S01]  /*3500*/  LDG.E.128 R32, desc[UR8][R92.64+0x200] ;  /* 0x000200085c207981 */ /* 0x000b22000c1e1d00 */
[C---:B------:R-:W-:Y:S01]  /*3510*/  ISETP.GE.AND P1, PT, R11.reuse, 0x4, PT ;  /* 0x000000040b00780c */ /* 0x040fe20003f26270 */
[----:B------:R-:W0:Y:S01]  /*3520*/  S2UR UR6, SR_CgaCtaId ;  /* 0x00000000000679c3 */ /* 0x000e220000008800 */
[C---:B------:R-:W-:Y:S01]  /*3530*/  ISETP.NE.AND P2, PT, R11.reuse, RZ, PT ;  /* 0x000000ff0b00720c */ /* 0x040fe20003f45270 */
[----:B------:R-:W-:Y:S01]  /*3540*/  BSSY B0, `(.L_x_4509) ;  /* 0x00000c5000007945 */ /* 0x000fe20003800000 */
[----:B--2---:R-:W-:Y:S01]  /*3550*/  FMUL.FTZ R110, R50, 1.4426950216293334961 ;  /* 0x3fb8aa3b326e7820 */ /* 0x004fe20000410000 */
[----:B------:R-:W-:-:S03]  /*3560*/  LEA R50, R11, UR5, 0x5 ;  /* 0x000000050b327c11 */ /* 0x000fc6000f8e28ff */
[C---:B------:R-:W-:Y:S01]  /*3570*/  FMUL.FTZ R90, R110.reuse, R19 ;  /* 0x000000136e5a7220 */ /* 0x040fe20000410000 */
[C---:B------:R-:W-:Y:S01]  /*3580*/  FMUL.FTZ R89, R110.reuse, R18 ;  /* 0x000000126e597220 */ /* 0x040fe20000410000 */
[----:B------:R-:W2:Y:S01]  /*3590*/  LDS.128 R36, [R50] ;  /* 0x0000000032247984 */ /* 0x000ea20000000c00 */
[C---:B------:R-:W-:Y:S01]  /*35a0*/  FMUL.FTZ R91, R110.reuse, R20 ;  /* 0x000000146e5b7220 */ /* 0x040fe20000410000 */
[C---:B---3--:R-:W-:Y:S01]  /*35b0*/  FMUL.FTZ R49, R110.reuse, R21 ;  /* 0x000000156e317220 */ /* 0x048fe20000410000 */
[C---:B-----5:R-:W-:Y:S01]  /*35c0*/  FMUL.FTZ R93, R110.reuse, R22 ;  /* 0x000000166e5d7220 */ /* 0x060fe20000410000 */
[----:B------:R-:W3:Y:S01]  /*35d0*/  LDS.128 R40, [R50+0x10] ;  /* 0x0000100032287984 */ /* 0x000ee20000000c00 */
[----:B------:R-:W-:Y:S01]  /*35e0*/  MUFU.EX2 R90, R90 ;  /* 0x0000005a005a7308 */ /* 0x000fe20000000800 */
        /* <DEDUP_REMOVED lines=9> */
[----:B------:R-:W-:-:S06]  /*3680*/  FMUL.FTZ R103, R110, R48 ;  /* 0x000000306e677220 */ /* 0x000fcc0000410000 */
[----:B------:R-:W1:Y:S08]  /*3690*/  MUFU.EX2 R91, R91 ;  /* 0x0000005b005b7308 */ /* 0x000e700000000800 */
[----:B------:R0:W3:Y:S01]  /*36a0*/  MUFU.EX2 R92, R49 ;  /* 0x00000031005c7308 */ /* 0x0000e20000000800 */
[----:B-----5:R-:W-:-:S07]  /*36b0*/  FMUL.FTZ R112, R89, R90 ;  /* 0x0000005a59707220 */ /* 0x020fce0000410000 */
[----:B------:R-:W5:Y:S01]  /*36c0*/  MUFU.EX2 R93, R93 ;  /* 0x0000005d005d7308 */ /* 0x000f620000000800 */
[--C-:B--2---:R-:W-:Y:S02]  /*36d0*/  HADD2.F32 R104, -RZ, R36.reuse.H0_H0 ;  /* 0x20000024ff687230 */ /* 0x104fe40000004100 */
[----:B------:R-:W-:Y:S02]  /*36e0*/  HADD2.F32 R105, -RZ, R36.H1_H1 ;  /* 0x30000024ff697230 */ /* 0x000fe40000004100 */
[--C-:B0-----:R-:W-:Y:S02]  /*36f0*/  HADD2.F32 R49, -RZ, R37.reuse.H0_H0 ;  /* 0x20000025ff317230 */ /* 0x101fe40000004100 */
[----:B------:R-:W-:Y:S01]  /*3700*/  FMUL.FTZ R104, R77, R104 ;  /* 0x000000684d687220 */ /* 0x000fe20000410000 */
[----:B------:R-:W-:Y:S02]  /*3710*/  HADD2.F32 R102, -RZ, R37.H1_H1 ;  /* 0x30000025ff667230 */ /* 0x000fe40000004100 */
[----:B------:R-:W-:Y:S01]  /*3720*/  FMUL.FTZ R105, R76, R105 ;  /* 0x000000694c697220 */ /* 0x000fe20000410000 */
[----:B------:R-:W0:Y:S01]  /*3730*/  MUFU.EX2 R94, R94 ;  /* 0x0000005e005e7308 */ /* 0x000e220000000800 */
[----:B------:R-:W-:-:S02]  /*3740*/  HADD2.F32 R37, -RZ, R39.H0_H0 ;  /* 0x20000027ff257230 */ /* 0x000fc40000004100 */
[----:B------:R-:W-:Y:S01]  /*3750*/  FMUL.FTZ R106, R78, R49 ;  /* 0x000000314e6a7220 */ /* 0x000fe20000410000 */
[----:B------:R-:W-:Y:S02]  /*3760*/  HADD2.F32 R36, -RZ, R39.H1_H1 ;  /* 0x30000027ff247230 */ /* 0x000fe40000004100 */
[----:B------:R-:W-:Y:S01]  /*3770*/  FFMA.FTZ R39, R104, R90, R105 ;  /* 0x0000005a68277223 */ /* 0x000fe20000010069 */
[--C-:B------:R-:W-:Y:S02]  /*3780*/  HADD2.F32 R108, -RZ, R38.reuse.H0_H0 ;  /* 0x20000026ff6c7230 */ /* 0x100fe40000004100 */
[----:B------:R-:W-:Y:S01]  /*3790*/  FMUL.FTZ R107, R75, R102 ;  /* 0x000000664b6b7220 */ /* 0x000fe20000410000 */
[----:B------:R-:W-:Y:S01]  /*37a0*/  HADD2.F32 R113, -RZ, R38.H1_H1 ;  /* 0x30000026ff717230 */ /* 0x000fe20000004100 */
[----:B------:R-:W2:Y:S01]  /*37b0*/  MUFU.EX2 R95, R95 ;  /* 0x0000005f005f7308 */ /* 0x000ea20000000800 */
[C---:B-1----:R-:W-:Y:S01]  /*37c0*/  FFMA.FTZ R49, R91.reuse, R39, R106 ;  /* 0x000000275b317223 */ /* 0x042fe2000001006a */
[----:B------:R-:W-:Y:S01]  /*37d0*/  FMUL.FTZ R39, R91, R112 ;  /* 0x000000705b277220 */ /* 0x000fe20000410000 */
[----:B---3--:R-:W-:-:S02]  /*37e0*/  HADD2.F32 R118, -RZ, R40.H0_H0 ;  /* 0x20000028ff767230 */ /* 0x008fc40000004100 */
[----:B------:R-:W-:Y:S01]  /*37f0*/  FMUL.FTZ R108, R79, R108 ;  /* 0x0000006c4f6c7220 */ /* 0x000fe20000410000 */
[C---:B------:R-:W-:Y:S01]  /*3800*/  FFMA.FTZ R49, R92.reuse, R49, R107 ;  /* 0x000000315c317223 */ /* 0x040fe2000001006b */
[----:B------:R-:W-:Y:S02]  /*3810*/  HADD2.F32 R117, -RZ, R40.H1_H1 ;  /* 0x30000028ff757230 */ /* 0x000fe40000004100 */
[----:B------:R-:W-:Y:S01]  /*3820*/  FMUL.FTZ R40, R92, R39 ;  /* 0x000000275c287220 */ /* 0x000fe20000410000 */
[----:B------:R-:W1:Y:S01]  /*3830*/  MUFU.EX2 R96, R96 ;  /* 0x0000006000607308 */ /* 0x000e620000000800 */
[----:B------:R-:W-:Y:S01]  /*3840*/  FMUL.FTZ R113, R74, R113 ;  /* 0x000000714a717220 */ /* 0x000fe20000410000 */
[C---:B-----5:R-:W-:Y:S01]  /*3850*/  FFMA.FTZ R49, R93.reuse, R49, R108 ;  /* 0x000000315d317223 */ /* 0x060fe2000001006c */
[----:B------:R-:W-:Y:S01]  /*3860*/  FMUL.FTZ R39, R93, R40 ;  /* 0x000000285d277220 */ /* 0x000fe20000410000 */
[----:B------:R-:W-:Y:S01]  /*3870*/  FMUL.FTZ R112, R82, R37 ;  /* 0x0000002552707220 */ /* 0x000fe20000410000 */
[----:B------:R-:W-:Y:S01]  /*3880*/  FMUL.FTZ R115, R73, R36 ;  /* 0x0000002449737220 */ /* 0x000fe20000410000 */
[C---:B0-----:R-:W-:Y:S01]  /*3890*/  FFMA.FTZ R49, R94.reuse, R49, R113 ;  /* 0x000000315e317223 */ /* 0x041fe20000010071 */
[----:B------:R-:W-:Y:S01]  /*38a0*/  FMUL.FTZ R40, R94, R39 ;  /* 0x000000275e287220 */ /* 0x000fe20000410000 */
[----:B------:R-:W0:Y:S01]  /*38b0*/  MUFU.EX2 R97, R97 ;  /* 0x0000006100617308 */ /* 0x000e220000000800 */
[----:B------:R-:W-:Y:S01]  /*38c0*/  FMUL.FTZ R118, R83, R118 ;  /* 0x0000007653767220 */ /* 0x000fe20000410000 */
[C---:B--2---:R-:W-:Y:S01]  /*38d0*/  FFMA.FTZ R49, R95.reuse, R49, R112 ;  /* 0x000000315f317223 */ /* 0x044fe20000010070 */
[----:B------:R-:W-:Y:S01]  /*38e0*/  FMUL.FTZ R39, R95, R40 ;  /* 0x000000285f277220 */ /* 0x000fe20000410000 */
[----:B------:R-:W-:Y:S01]  /*38f0*/  FMUL.FTZ R38, R110, R47 ;  /* 0x0000002f6e267220 */ /* 0x000fe20000410000 */
[----:B------:R-:W-:-:S02]  /*3900*/  HADD2.F32 R37, -RZ, R41.H0_H0 ;  /* 0x20000029ff257230 */ /* 0x000fc40000004100 */
[----:B------:R-:W-:Y:S01]  /*3910*/  FMUL.FTZ R117, R72, R117 ;  /* 0x0000007548757220 */ /* 0x000fe20000410000 */
[----:B------:R-:W-:Y:S01]  /*3920*/  HADD2.F32 R36, -RZ, R41.H1_H1 ;  /* 0x30000029ff247230 */ /* 0x000fe20000004100 */
[----:B------:R-:W2:Y:S01]  /*3930*/  MUFU.EX2 R98, R98 ;  /* 0x0000006200627308 */ /* 0x000ea20000000800 */
[C---:B-1----:R-:W-:Y:S01]  /*3940*/  FFMA.FTZ R49, R96.reuse, R49, R115 ;  /* 0x0000003160317223 */ /* 0x042fe20000010073 */
[----:B------:R-:W-:Y:S01]  /*3950*/  FMUL.FTZ R40, R96, R39 ;  /* 0x0000002760287220 */ /* 0x000fe20000410000 */
[----:B------:R-:W-:Y:S01]  /*3960*/  FMUL.FTZ R116, R84, R37 ;  /* 0x0000002554747220 */ /* 0x000fe20000410000 */
[----:B------:R-:W-:Y:S01]  /*3970*/  FMUL.FTZ R110, R110, R51 ;  /* 0x000000336e6e7220 */ /* 0x000fe20000410000 */
[----:B------:R-:W-:Y:S01]  /*3980*/  FMUL.FTZ R111, R71, R36 ;  /* 0x00000024476f7220 */ /* 0x000fe20000410000 */
[----:B------:R-:W-:Y:S02]  /*3990*/  HADD2.F32 R109, -RZ, R42.H1_H1 ;  /* 0x3000002aff6d7230 */ /* 0x000fe40000004100 */
[----:B------:R-:W1:Y:S01]  /*39a0*/  MUFU.EX2 R99, R99 ;  /* 0x0000006300637308 */ /* 0x000e620000000800 */
[C---:B0-----:R-:W-:Y:S01]  /*39b0*/  FFMA.FTZ R49, R97.reuse, R49, R118 ;  /* 0x0000003161317223 */ /* 0x041fe20000010076 */
[----:B------:R-:W-:Y:S01]  /*39c0*/  FMUL.FTZ R39, R97, R40 ;  /* 0x0000002861277220 */ /* 0x000fe20000410000 */
[----:B------:R-:W-:-:S02]  /*39d0*/  HADD2.F32 R37, -RZ, R43.H0_H0 ;  /* 0x2000002bff257230 */ /* 0x000fc40000004100 */
[----:B------:R-:W-:Y:S01]  /*39e0*/  FMUL.FTZ R109, R70, R109 ;  /* 0x0000006d466d7220 */ /* 0x000fe20000410000 */
[----:B------:R-:W-:Y:S02]  /*39f0*/  HADD2.F32 R36, -RZ, R43.H1_H1 ;  /* 0x3000002bff247230 */ /* 0x000fe40000004100 */
[----:B------:R-:W0:Y:S01]  /*3a00*/  MUFU.EX2 R100, R100 ;  /* 0x0000006400647308 */ /* 0x000e220000000800 */
[C---:B--2---:R-:W-:Y:S01]  /*3a10*/  FFMA.FTZ R49, R98.reuse, R49, R117 ;  /* 0x0000003162317223 */ /* 0x044fe20000010075 */
[----:B------:R-:W-:Y:S01]  /*3a20*/  FMUL.FTZ R40, R98, R39 ;  /* 0x0000002762287220 */ /* 0x000fe20000410000 */
[----:B------:R-:W-:Y:S01]  /*3a30*/  FMUL.FTZ R114, R86, R37 ;  /* 0x0000002556727220 */ /* 0x000fe20000410000 */
[----:B------:R-:W-:-:S04]  /*3a40*/  FMUL.FTZ R43, R69, R36 ;  /* 0x00000024452b7220 */ /* 0x000fc80000410000 */
[----:B------:R-:W2:Y:S01]  /*3a50*/  MUFU.EX2 R101, R101 ;  /* 0x0000006500657308 */ /* 0x000ea20000000800 */
[C---:B-1----:R-:W-:Y:S01]  /*3a60*/  FFMA.FTZ R49, R99.reuse, R49, R116 ;  /* 0x0000003163317223 */ /* 0x042fe20000010074 */
[----:B------:R-:W-:-:S06]  /*3a70*/  FMUL.FTZ R39, R99, R40 ;  /* 0x0000002863277220 */ /* 0x000fcc0000410000 */
[----:B------:R1:W3:Y:S01]  /*3a80*/  MUFU.EX2 R102, R38 ;  /* 0x0000002600667308 */ /* 0x0002e20000000800 */
[----:B0-----:R-:W-:-:S07]  /*3a90*/  FFMA.FTZ R49, R100, R49, R111 ;  /* 0x0000003164317223 */ /* 0x001fce000001006f */
[----:B------:R-:W0:Y:S01]  /*3aa0*/  MUFU.EX2 R103, R103 ;  /* 0x0000006700677308 */ /* 0x000e220000000800 */
[----:B-1----:R-:W-:-:S05]  /*3ab0*/  HADD2.F32 R38, -RZ, R42.H0_H0 ;  /* 0x2000002aff267230 */ /* 0x002fca0000004100 */
[----:B------:R-:W-:Y:S01]  /*3ac0*/  FMUL.FTZ R42, R85, R38 ;  /* 0x00000026552a7220 */ /* 0x000fe20000410000 */
[----:B------:R-:W-:Y:S01]  /*3ad0*/  FMUL.FTZ R38, R100, R39 ;  /* 0x0000002764267220 */ /* 0x000fe20000410000 */
[----:B------:R-:W1:Y:S02]  /*3ae0*/  MUFU.EX2 R110, R110 ;  /* 0x0000006e006e7308 */ /* 0x000e640000000800 */
[C---:B--2---:R-:W-:Y:S01]  /*3af0*/  FFMA.FTZ R49, R101.reuse, R49, R42 ;  /* 0x0000003165317223 */ /* 0x044fe2000001002a */
[----:B------:R-:W-:-:S03]  /*3b00*/  FMUL.FTZ R39, R101, R38 ;  /* 0x0000002665277220 */ /* 0x000fc60000410000 */
[C---:B---3--:R-:W-:Y:S01]  /*3b10*/  FFMA.FTZ R49, R102.reuse, R49, R109 ;  /* 0x0000003166317223 */ /* 0x048fe2000001006d */
        /* <DEDUP_REMOVED lines=20> */
[----:B------:R-:W-:Y:S02]  /*3c60*/  UMOV UR5, 0x400 ;  /* 0x0000040000057882 */ /* 0x000fe40000000000 */
[----:B------:R-:W-:Y:S01]  /*3c70*/  ULEA UR5, UR6, UR5, 0x18 ;  /* 0x0000000506057291 */ /* 0x000fe2000f8ec03f */
[C---:B0-----:R-:W-:Y:S01]  /*3c80*/  @P1 FFMA.FTZ R37, R36.reuse, R38, R37 ;  /* 0x0000002624251223 */ /* 0x041fe20000010025 */
[----:B------:R-:W-:Y:S01]  /*3c90*/  MOV R38, 0x3f800000 ;  /* 0x3f80000000267802 */ /* 0x000fe20000000f00 */
[----:B-1----:R-:W-:-:S03]  /*3ca0*/  @P1 FMUL.FTZ R36, R36, R39 ;  /* 0x0000002724241220 */ /* 0x002fc60000410000 */
[----:B------:R-:W0:Y:S01]  /*3cb0*/  SHFL.UP PT, R119, R37, 0x8, RZ ;  /* 0x0500000025777989 */ /* 0x000e2200000e00ff */
[----:B------:R-:W-:Y:S02]  /*3cc0*/  ISETP.GE.AND P1, PT, R11, 0x8, PT ;  /* 0x000000080b00780c */ /* 0x000fe40003f26270 */
[----:B------:R-:W-:Y:S01]  /*3cd0*/  MOV R39, RZ ;  /* 0x000000ff00277202 */ /* 0x000fe20000000f00 */
[----:B------:R-:W1:Y:S10]  /*3ce0*/  SHFL.UP PT, R41, R36, 0x8, RZ ;  /* 0x0500000024297989 */ /* 0x000e7400000e00ff */
[----:B0-----:R-:W-:-:S02]  /*3cf0*/  @P1 FFMA.FTZ R37, R36, R119, R37 ;  /* 0x0000007724251223 */ /* 0x001fc40000010025 */
[----:B------:R-:W0:Y:S01]  /*3d00*/  S2R R119, SR_TID.X ;  /* 0x0000000000777919 */ /* 0x000e220000002100 */
[----:B-1----:R-:W-:Y:S01]  /*3d10*/  @P1 FMUL.FTZ R36, R36, R41 ;  /* 0x0000002924241220 */ /* 0x002fe20000410000 */
[----:B------:R-:W-:Y:S01]  /*3d20*/  ISETP.NE.AND P1, PT, R11, 0x1f, PT ;  /* 0x0000001f0b00780c */ /* 0x000fe20003f25270 */
[----:B----4-:R-:W-:Y:S04]  /*3d30*/  STS.128 [R49+0x420], R28 ;  /* 0x0004201c31007388 */ /* 0x010fe80000000c00 */
[----:B------:R-:W1:Y:S04]  /*3d40*/  SHFL.UP PT, R28, R37, 0x10, RZ ;  /* 0x06000000251c7989 */ /* 0x000e6800000e00ff */
[----:B------:R-:W2:Y:S04]  /*3d50*/  SHFL.UP PT, R29, R36, 0x10, RZ ;  /* 0x06000000241d7989 */ /* 0x000ea800000e00ff */
[----:B------:R-:W-:Y:S01]  /*3d60*/  STS.128 [R49+0x620], R32 ;  /* 0x0006202031007388 */ /* 0x000fe20000000c00 */
[----:B------:R-:W-:-:S03]  /*3d70*/  NOP ;  /* 0x0000000000007918 */ /* 0x000fc60000000000 */
[----:B------:R-:W3:Y:S01]  /*3d80*/  @!P0 LDS.64 R38, [R40+0x860] ;  /* 0x0008600028268984 */ /* 0x000ee20000000a00 */
[----:B------:R-:W-:-:S03]  /*3d90*/  ISETP.GE.AND P0, PT, R11, 0x10, PT ;  /* 0x000000100b00780c */ /* 0x000fc60003f06270 */
[----:B------:R-:W-:Y:S10]  /*3da0*/  LDS.128 R32, [R50+0x430] ;  /* 0x0004300032207984 */ /* 0x000ff40000000c00 */
[C---:B-1----:R-:W-:Y:S01]  /*3db0*/  @P0 FFMA.FTZ R37, R36.reuse, R28, R37 ;  /* 0x0000001c24250223 */ /* 0x042fe20000010025 */
[----:B--2---:R-:W-:Y:S01]  /*3dc0*/  @P0 FMUL.FTZ R36, R36, R29 ;  /* 0x0000001d24240220 */ /* 0x004fe20000410000 */
[----:B0-----:R-:W-:Y:S01]  /*3dd0*/  ISETP.NE.AND P0, PT, R119, RZ, PT ;  /* 0x000000ff7700720c */ /* 0x001fe20003f05270 */
[----:B------:R-:W-:Y:S04]  /*3de0*/  LDS.128 R28, [R50+0x420] ;  /* 0x00042000321c7984 */ /* 0x000fe80000000c00 */
[----:B------:R-:W-:Y:S01]  /*3df0*/  @!P1 STS.64 [UR5+0x840], R36 ;  /* 0x00084024ff009988 */ /* 0x000fe20008000a05 */
[----:B------:R-:W-:Y:S06]  /*3e00*/  BAR.SYNC.DEFER_BLOCKING 0x0 ;  /* 0x0000000000007b1d */ /* 0x000fec0000010000 */
[----:B------:R-:W0:Y:S04]  /*3e10*/  SHFL.UP PT, R122, R37, 0x1, RZ ;  /* 0x04200000257a7989 */ /* 0x000e2800000e00ff */
[----:B------:R-:W1:Y:S04]  /*3e20*/  SHFL.UP PT, R120, R36, 0x1, RZ ;  /* 0x0420000024787989 */ /* 0x000e6800000e00ff */
[----:B---3--:R-:W-:Y:S04]  /*3e30*/  @!P2 STS.64 [UR5+0x850], R38 ;  /* 0x00085026ff00a988 */ /* 0x008fe80008000a05 */
[----:B------:R-:W2:Y:S01]  /*3e40*/  LDS.64 R40, [UR5+0x840] ;  /* 0x00084005ff287984 */ /* 0x000ea20008000a00 */
[----:B------:R-:W-:Y:S01]  /*3e50*/  BAR.SYNC.DEFER_BLOCKING 0x0 ;  /* 0x0000000000007b1d */ /* 0x000fe20000010000 */
[----:B0-----:R-:W-:Y:S01]  /*3e60*/  @!P2 MOV R122, R39 ;  /* 0x00000027007aa202 */ /* 0x001fe20000000f00 */
[----:B------:R-:W-:Y:S01]  /*3e70*/  HADD2.F32 R37, -RZ, R28.H0_H0 ;  /* 0x2000001cff257230 */ /* 0x000fe20000004100 */
[----:B-1----:R-:W-:Y:S01]  /*3e80*/  @!P2 MOV R120, R38 ;  /* 0x000000260078a202 */ /* 0x002fe20000000f00 */
[----:B------:R-:W-:-:S02]  /*3e90*/  HADD2.F32 R36, -RZ, R29.H0_H0 ;  /* 0x2000001dff247230 */ /* 0x000fc40000004100 */
[----:B------:R-:W0:Y:S01]  /*3ea0*/  LDS R121, [UR5+0x854] ;  /* 0x00085405ff797984 */ /* 0x000e220008000800 */
[C---:B--2---:R-:W-:Y:S01]  /*3eb0*/  FFMA.FTZ R41, R40.reuse, R39, R41 ;  /* 0x0000002728297223 */ /* 0x044fe20000010029 */
[----:B------:R-:W-:Y:S01]  /*3ec0*/  FMUL.FTZ R40, R40, R38 ;  /* 0x0000002628287220 */ /* 0x000fe20000410000 */
[----:B0-----:R-:W-:Y:S01]  /*3ed0*/  @P0 FFMA.FTZ R122, R121, R120, R122 ;  /* 0x00000078797a0223 */ /* 0x001fe2000001007a */
[----:B------:R-:W-:-:S03]  /*3ee0*/  ISETP.NE.AND P0, PT, R119, RZ, PT ;  /* 0x000000ff7700720c */ /* 0x000fc60003f05270 */
[----:B------:R-:W-:Y:S01]  /*3ef0*/  FFMA.FTZ R89, R89, R122, R104 ;  /* 0x0000007a59597223 */ /* 0x000fe20000010068 */
[----:B------:R-:W-:-:S03]  /*3f00*/  HADD2.F32 R104, -RZ, R33.H1_H1 ;  /* 0x30000021ff687230 */ /* 0x000fc60000004100 */
[----:B------:R-:W-:Y:S01]  /*3f10*/  FFMA.FTZ R90, R90, R89, R105 ;  /* 0x000000595a5a7223 */ /* 0x000fe20000010069 */
[----:B------:R-:W-:-:S03]  /*3f20*/  HADD2.F32 R105, -RZ, R30.H1_H1 ;  /* 0x3000001eff697230 */ /* 0x000fc60000004100 */
[----:B------:R-:W-:Y:S01]  /*3f30*/  FFMA.FTZ R106, R91, R90, R106 ;  /* 0x0000005a5b6a7223 */ /* 0x000fe2000001006a */
[----:B------:R-:W-:-:S03]  /*3f40*/  HADD2.F32 R91, -RZ, R29.H1_H1 ;  /* 0x3000001dff5b7230 */ /* 0x000fc60000004100 */
[----:B------:R-:W-:Y:S01]  /*3f50*/  FFMA.FTZ R107, R92, R106, R107 ;  /* 0x0000006a5c6b7223 */ /* 0x000fe2000001006b */
[----:B------:R-:W-:-:S03]  /*3f60*/  HADD2.F32 R92, -RZ, R28.H1_H1 ;  /* 0x3000001cff5c7230 */ /* 0x000fc60000004100 */
[----:B------:R-:W-:Y:S01]  /*3f70*/  FFMA.FTZ R108, R93, R107, R108 ;  /* 0x0000006b5d6c7223 */ /* 0x000fe2000001006c */
[----:B------:R-:W-:-:S03]  /*3f80*/  HADD2.F32 R93, -RZ, R31.H0_H0 ;  /* 0x2000001fff5d7230 */ /* 0x000fc60000004100 */
[----:B------:R-:W-:Y:S01]  /*3f90*/  FFMA.FTZ R113, R94, R108, R113 ;  /* 0x0000006c5e717223 */ /* 0x000fe20000010071 */
[----:B------:R-:W-:Y:S02]  /*3fa0*/  HADD2.F32 R94, -RZ, R30.H0_H0 ;  /* 0x2000001eff5e7230 */ /* 0x000fe40000004100 */
[----:B------:R-:W-:Y:S02]  /*3fb0*/  HADD2.F32 R30, -RZ, R31.H1_H1 ;  /* 0x3000001fff1e7230 */ /* 0x000fe40000004100 */
[----:B------:R-:W-:Y:S01]  /*3fc0*/  FFMA.FTZ R95, R95, R113, R112 ;  /* 0x000000715f5f7223 */ /* 0x000fe20000010070 */
[--C-:B------:R-:W-:Y:S02]  /*3fd0*/  HADD2.F32 R31, -RZ, R32.reuse.H0_H0 ;  /* 0x20000020ff1f7230 */ /* 0x100fe40000004100 */
[----:B------:R-:W-:Y:S02]  /*3fe0*/  HADD2.F32 R32, -RZ, R32.H1_H1 ;  /* 0x30000020ff207230 */ /* 0x000fe40000004100 */
[----:B------:R-:W-:Y:S01]  /*3ff0*/  FFMA.FTZ R96, R96, R95, R115 ;  /* 0x0000005f60607223 */ /* 0x000fe20000010073 */
[----:B------:R-:W-:-:S02]  /*4000*/  HADD2.F32 R115, -RZ, R33.H0_H0 ;  /* 0x20000021ff737230 */ /* 0x000fc40000004100 */
[--C-:B------:R-:W-:Y:S02]  /*4010*/  HADD2.F32 R33, -RZ, R34.reuse.H0_H0 ;  /* 0x20000022ff217230 */ /* 0x100fe40000004100 */
[----:B------:R-:W-:Y:S01]  /*4020*/  FFMA.FTZ R97, R97, R96, R118 ;  /* 0x0000006061617223 */ /* 0x000fe20000010076 */
[----:B------:R-:W-:Y:S02]  /*4030*/  HADD2.F32 R34, -RZ, R34.H1_H1 ;  /* 0x30000022ff227230 */ /* 0x000fe40000004100 */
[--C-:B------:R-:W-:Y:S02]  /*4040*/  HADD2.F32 R112, -RZ, R35.reuse.H1_H1 ;  /* 0x30000023ff707230 */ /* 0x100fe40000004100 */
[----:B------:R-:W-:Y:S01]  /*4050*/  FFMA.FTZ R98, R98, R97, R117 ;  /* 0x0000006162627223 */ /* 0x000fe20000010075 */
[----:B------:R-:W-:-:S03]  /*4060*/  HADD2.F32 R117, -RZ, R35.H0_H0 ;  /* 0x20000023ff757230 */ /* 0x000fc60000004100 */
        /* <DEDUP_REMOVED lines=18> */
.L_x_4510:
[----:B------:R-:W-:Y:S05]  /*4190*/  BSYNC B0 ;  /* 0x0000000000007941 */ /* 0x000fea0003800000 */
.L_x_4509:
        /* <DEDUP_REMOVED lines=24> */
.L_x_4508:
[----:B------:R-:W-:Y:S01]  /*4320*/  BAR.SYNC.DEFER_BLOCKING 0x0 ;  /* 0x0000000000007b1d */ /* 0x000fe20000010000 */
[----:B------:R-:W-:Y:S01]  /*4330*/  F2FP.F16.F32.PACK_AB R59, R59, R58 ;  /* 0x0000003a3b3b723e */ /* 0x000fe200000000ff */
        /* <DEDUP_REMOVED lines=20> */
[----:B------:R-:W3:Y:S01]  /*4480*/  LDS.128 R24, [R49] ;  /* 0x0000000031187984 */ /* 0x000ee20000000c00 */
[-C--:B-1----:R-:W-:Y:S01]  /*4490*/  IMAD R18, R13, R32.reuse, RZ ;  /* 0x000000200d127224 */ /* 0x082fe200078e02ff */
[----:B------:R-:W-:Y:S02]  /*44a0*/  IADD3.X R7, RZ, R7, RZ, P3, !PT ;  /* 0x00000007ff077210 */ /* 0x000fe40001ffe4ff */
[----:B0-----:R-:W0:Y:S01]  /*44b0*/  LDS.128 R28, [R49+0x200] ;  /* 0x00020000311c7984 */ /* 0x001e220000000c00 */
[C---:B------:R-:W-:Y:S01]  /*44c0*/  IMAD R33, R12.reuse, R33, R18 ;  /* 0x000000210c217224 */ /* 0x040fe200078e0212 */
[----:B--2---:R-:W1:Y:S01]  /*44d0*/  LDC R22, c[0x0][0x224] ;  /* 0x00008900ff167b82 */ /* 0x004e620000000800 */
        /* <DEDUP_REMOVED lines=17> */
.L_x_4513:
        /* <DEDUP_REMOVED lines=9> */
.L_x_5286:


//--------------------- .text._Z25selective_scan_fwd_kernelI32Selective_Scan_fwd_kernel_traitsILi32ELi16ELi1ELb1ELb1ELb1ELb1EN3c104HalfEfEEv13SSMParamsBase --------------------------
	.section	.text._Z25selective_scan_fwd_kernelI32Selective_Scan_fwd_kernel_traitsILi32ELi16ELi1ELb1ELb1ELb1ELb1EN3c104HalfEfEEv13SSMParamsBase,"ax",@progbits
	.align	128
        .global         _Z25selective_scan_fwd_kernelI32Selective_Scan_fwd_kernel_traitsILi32ELi16ELi1ELb1ELb1ELb1ELb1EN3c104HalfEfEEv13SSMParamsBase
        .type           _Z25selective_scan_fwd_kernelI32Selective_Scan_fwd_kernel_traitsILi32ELi16ELi1ELb1ELb1ELb1ELb1EN3c104HalfEfEEv13SSMParamsBase,@function
        .size           _Z25selective_scan_fwd_kernelI32Selective_Scan_fwd_kernel_traitsILi32ELi16ELi1ELb1ELb1ELb1ELb1EN3c104HalfEfEEv13SSMParamsBase,(.L_x_5287 - _Z25selective_scan_fwd_kernelI32Selective_Scan_fwd_kernel_traitsILi32ELi16ELi1ELb1ELb1ELb1ELb1EN3c104HalfEfEEv13SSMParamsBase)
        .other          _Z25selective_scan_fwd_kernelI32Selective_Scan_fwd_kernel_traitsILi32ELi16ELi1ELb1ELb1ELb1ELb1EN3c104HalfEfEEv13SSMParamsBase,@"STO_CUDA_ENTRY STV_DEFAULT"
_Z25selective_scan_fwd_kernelI32Selective_Scan_fwd_kernel_traitsILi32ELi16ELi1ELb1ELb1ELb1ELb1EN3c104HalfEfEEv13SSMParamsBase:
.text._Z25selective_scan_fwd_kernelI32Selective_Scan_fwd_kernel_traitsILi32ELi16ELi1ELb1ELb1ELb1ELb1EN3c104HalfEfEEv13SSMParamsBase:
        /* <DEDUP_REMOVED lines=120> */
.L_x_4550:
        /* <DEDUP_REMOVED lines=82> */
.L_x_4515:
[----:B------:R-:W-:Y:S05]  /*0ca0*/  BSYNC B0 ;  /* 0x0000000000007941 */ /* 0x000fea0003800000 */
.L_x_4514:
        /* <DEDUP_REMOVED lines=38> */
.L_x_4517:
[----:B------:R-:W-:Y:S05]  /*0f10*/  BSYNC B0 ;  /* 0x0000000000007941 */ /* 0x000fea0003800000 */
.L_x_4516:
        /* <DEDUP_REMOVED lines=36> */
.L_x_4519:
[----:B------:R-:W-:Y:S05]  /*1160*/  BSYNC B0 ;  /* 0x0000000000007941 */ /* 0x000fea0003800000 */
.L_x_4518:
        /* <DEDUP_REMOVED lines=38> */
.L_x_4521:
[----:B------:R-:W-:Y:S05]  /*13d0*/  BSYNC B0 ;  /* 0x0000000000007941 */ /* 0x000fea0003800000 */
.L_x_4520:
        /* <DEDUP_REMOVED lines=36> */
.L_x_4523:
[----:B------:R-:W-:Y:S05]  /*1620*/  BSYNC B0 ;  /* 0x0000000000007941 */ /* 0x000fea0003800000 */
.L_x_4522:
        /* <DEDUP_REMOVED lines=38> */
.L_x_4525:
[----:B------:R-:W-:Y:S05]  /*1890*/  BSYNC B0 ;  /* 0x0000000000007941 */ /* 0x000fea0003800000 */
.L_x_4524:
        /* <DEDUP_REMOVED lines=38> */
.L_x_4527:
[----:B------:R-:W-:Y:S05]  /*1b00*/  BSYNC B0 ;  /* 0x0000000000007941 */ /* 0x000fea0003800000 */
.L_x_4526:
        /* <DEDUP_REMOVED lines=42> */
.L_x_4529:
[----:B------:R-:W-:Y:S05]  /*1db0*/  BSYNC B0 ;  /* 0x0000000000007941 */ /* 0x000fea0003800000 */
.L_x_4528:
        /* <DEDUP_REMOVED lines=40> */
.L_x_4531:
[----:B------:R-:W-:Y:S05]  /*2040*/  BSYNC B0 ;  /* 0x0000000000007941 */ /* 0x000fea0003800000 */
.L_x_4530:
        /* <DEDUP_REMOVED lines=47> */
.L_x_4533:
[----:B------:R-:W-:Y:S05]  /*2340*/  BSYNC B0 ;  /* 0x0000000000007941 */ /* 0x000fea0003800000 */
.L_x_4532:
        /* <DEDUP_REMOVED lines=33> */
.L_x_4535:
[----:B------:R-:W-:Y:S05]  /*2560*/  BSYNC B0 ;  /* 0x0000000000007941 */ /* 0x000fea0003800000 */
.L_x_4534:
        /* <DEDUP_REMOVED lines=33> */
.L_x_4537:
[----:B------:R-:W-:Y:S05]  /*2780*/  BSYNC B0 ;  /* 0x0000000000007941 */ /* 0x000fea0003800000 */
.L_x_4536:
        /* <DEDUP_REMOVED lines=33> */
.L_x_4539:
[----:B------:R-:W-:Y:S05]  /*29a0*/  BSYNC B0 ;  /* 0x0000000000007941 */ /* 0x000fea0003800000 */
.L_x_4538:
        /* <DEDUP_REMOVED lines=33> */
.L_x_4541:
[----:B------:R-:W-:Y:S05]  /*2bc0*/  BSYNC B0 ;  /* 0x0000000000007941 */ /* 0x000fea0003800000 */
.L_x_4540:
        /* <DEDUP_REMOVED lines=33> */
.L_x_4543:
[----:B------:R-:W-:Y:S05]  /*2de0*/  BSYNC B0 ;  /* 0x0000000000007941 */ /* 0x000fea0003800000 */
.L_x_4542:
        /* <DEDUP_REMOVED lines=33> */
.L_x_4545:
[----:B------:R-:W-:Y:S05]  /*3000*/  BSYNC B0 ;  /* 0x0000000000007941 */ /* 0x000fea0003800000 */
.L_x_4544:
        /* <DEDUP_REMOVED lines=46> */
.L_x_4549:
        /* <DEDUP_REMOVED lines=184> */
[--C-:B------:R-:W-:Y:S01]  /*3e70*/  HADD2.F32 R37, -RZ, R28.reuse.H0_H0 ;  /* 0x2000001cff257230 */ /* 0x100fe20000004100 */
[----:B-1----:R-:W-:Y:S01]  /*3e80*/  @!P2 MOV R120, R38 ;  /* 0x000000260078a202 */ /* 0x002fe20000000f00 */
[----:B------:R-:W-:-:S02]  /*3e90*/  HADD2.F32 R36, -RZ, R28.H1_H1 ;  /* 0x3000001cff247230 */ /* 0x000fc40000004100 */
        /* <DEDUP_REMOVED lines=8> */
[----:B------:R-:W-:-:S03]  /*3f20*/  HADD2.F32 R105, -RZ, R29.H0_H0 ;  /* 0x2000001dff697230 */ /* 0x000fc60000004100 */
[----:B------:R-:W-:Y:S01]  /*3f30*/  FFMA.FTZ R91, R91, R90, R106 ;  /* 0x0000005a5b5b7223 */ /* 0x000fe2000001006a */
[----:B------:R-:W-:-:S03]  /*3f40*/  HADD2.F32 R106, -RZ, R31.H1_H1 ;  /* 0x3000001fff6a7230 */ /* 0x000fc60000004100 */
[----:B------:R-:W-:Y:S01]  /*3f50*/  FFMA.FTZ R92, R92, R91, R107 ;  /* 0x0000005b5c5c7223 */ /* 0x000fe2000001006b */
[--C-:B------:R-:W-:Y:S02]  /*3f60*/  HADD2.F32 R107, -RZ, R30.reuse.H0_H0 ;  /* 0x2000001eff6b7230 */ /* 0x100fe40000004100 */
[----:B------:R-:W-:Y:S02]  /*3f70*/  HADD2.F32 R30, -RZ, R30.H1_H1 ;  /* 0x3000001eff1e7230 */ /* 0x000fe40000004100 */
[----:B------:R-:W-:Y:S01]  /*3f80*/  FFMA.FTZ R93, R93, R92, R108 ;  /* 0x0000005c5d5d7223 */ /* 0x000fe2000001006c */
[----:B------:R-:W-:-:S03]  /*3f90*/  HADD2.F32 R108, -RZ, R33.H1_H1 ;  /* 0x30000021ff6c7230 */ /* 0x000fc60000004100 */
[----:B------:R-:W-:Y:S01]  /*3fa0*/  FFMA.FTZ R94, R94, R93, R113 ;  /* 0x0000005d5e5e7223 */ /* 0x000fe20000010071 */
[----:B------:R-:W-:Y:S02]  /*3fb0*/  HADD2.F32 R113, -RZ, R31.H0_H0 ;  /* 0x2000001fff717230 */ /* 0x000fe40000004100 */
[--C-:B------:R-:W-:Y:S02]  /*3fc0*/  HADD2.F32 R31, -RZ, R32.reuse.H0_H0 ;  /* 0x20000020ff1f7230 */ /* 0x100fe40000004100 */
[----:B------:R-:W-:Y:S01]  /*3fd0*/  FFMA.FTZ R95, R95, R94, R112 ;  /* 0x0000005e5f5f7223 */ /* 0x000fe20000010070 */
[----:B------:R-:W-:Y:S02]  /*3fe0*/  HADD2.F32 R32, -RZ, R32.H1_H1 ;  /* 0x30000020ff207230 */ /* 0x000fe40000004100 */
[----:B------:R-:W-:Y:S02]  /*3ff0*/  HADD2.F32 R112, -RZ, R35.H1_H1 ;  /* 0x30000023ff707230 */ /* 0x000fe40000004100 */
[----:B------:R-:W-:Y:S01]  /*4000*/  FFMA.FTZ R96, R96, R95, R115 ;  /* 0x0000005f60607223 */ /* 0x000fe20000010073 */
[----:B------:R-:W-:-:S02]  /*4010*/  HADD2.F32 R115, -RZ, R33.H0_H0 ;  /* 0x20000021ff737230 */ /* 0x000fc40000004100 */
[--C-:B------:R-:W-:Y:S02]  /*4020*/  HADD2.F32 R33, -RZ, R34.reuse.H0_H0 ;  /* 0x20000022ff217230 */ /* 0x100fe40000004100 */
[----:B------:R-:W-:Y:S01]  /*4030*/  FFMA.FTZ R97, R97, R96, R118 ;  /* 0x0000006061617223 */ /* 0x000fe20000010076 */
[----:B------:R-:W-:-:S03]  /*4040*/  HADD2.F32 R34, -RZ, R34.H1_H1 ;  /* 0x30000022ff227230 */ /* 0x000fc60000004100 */
        /* <DEDUP_REMOVED lines=20> */
.L_x_4548:
[----:B------:R-:W-:Y:S05]  /*4190*/  BSYNC B0 ;  /* 0x0000000000007941 */ /* 0x000fea0003800000 */
.L_x_4547:
        /* <DEDUP_REMOVED lines=24> */
.L_x_4546:
        /* <DEDUP_REMOVED lines=69> */
[--C-:B------:R-:W-:Y:S02]  /*4770*/  HADD2.F32 R39, -RZ, R51.reuse.H0_H0 ;  /* 0x20000033ff277230 */ /* 0x100fe40000004100 */
[----:B------:R-:W-:Y:S01]  /*4780*/  FMUL.FTZ R30, R34, -1.4426950216293334961 ;  /* 0xbfb8aa3b221e7820 */ /* 0x000fe20000410000 */
[----:B------:R-:W-:Y:S01]  /*4790*/  HADD2.F32 R48, -RZ, R48.H1_H1 ;  /* 0x30000030ff307230 */ /* 0x000fe20000004100 */
[----:B------:R0:W2:Y:S01]  /*47a0*/  MUFU.EX2 R31, R28 ;  /* 0x0000001c001f7308 */ /* 0x0000a20000000800 */
[----:B------:R-:W-:Y:S02]  /*47b0*/  HADD2.F32 R51, -RZ, R51.H1_H1 ;  /* 0x30000033ff337230 */ /* 0x000fe40000004100 */
[----:B------:R-:W-:Y:S01]  /*47c0*/  FMUL.FTZ R36, R64, -1.4426950216293334961 ;  /* 0xbfb8aa3b40247820 */ /* 0x000fe20000410000 */
[----:B-1----:R-:W-:Y:S02]  /*47d0*/  HADD2.F32 R62, -RZ, R54.H1_H1 ;  /* 0x30000036ff3e7230 */ /* 0x002fe40000004100 */
[----:B------:R-:W-:Y:S01]  /*47e0*/  FMUL.FTZ R37, R48, -1.4426950216293334961 ;  /* 0xbfb8aa3b30257820 */ /* 0x000fe20000410000 */
[----:B------:R-:W-:-:S02]  /*47f0*/  HADD2.F32 R66, -RZ, R55.H1_H1 ;  /* 0x30000037ff427230 */ /* 0x000fc40000004100 */
[----:B------:R-:W-:Y:S01]  /*4800*/  FMUL.FTZ R41, R51, -1.4426950216293334961 ;  /* 0xbfb8aa3b33297820 */ /* 0x000fe20000410000 */
[----:B------:R-:W-:Y:S01]  /*4810*/  HADD2.F32 R50, -RZ, R50.H1_H1 ;  /* 0x30000032ff327230 */ /* 0x000fe20000004100 */
[----:B------:R1:W3:Y:S01]  /*4820*/  MUFU.EX2 R32, R29 ;  /* 0x0000001d00207308 */ /* 0x0002e20000000800 */
[--C-:B0-----:R-:W-:Y:S02]  /*4830*/  HADD2.F32 R28, -RZ, R52.reuse.H0_H0 ;  /* 0x20000034ff1c7230 */ /* 0x101fe40000004100 */
[----:B------:R-:W-:Y:S01]  /*4840*/  FMUL.FTZ R40, R39, -1.4426950216293334961 ;  /* 0xbfb8aa3b27287820 */ /* 0x000fe20000410000 */
[----:B------:R-:W-:Y:S02]  /*4850*/  HADD2.F32 R52, -RZ, R52.H1_H1 ;  /* 0x30000034ff347230 */ /* 0x000fe40000004100 */
[----:B------:R-:W-:Y:S01]  /*4860*/  FMUL.FTZ R63, R62, -1.4426950216293334961 ;  /* 0xbfb8aa3b3e3f7820 */ /* 0x000fe20000410000 */
[----:B------:R-:W-:Y:S02]  /*4870*/  HADD2.F32 R65, -RZ, R55.H0_H0 ;  /* 0x20000037ff417230 */ /* 0x000fe40000004100 */
[----:B------:R-:W-:Y:S01]  /*4880*/  FMUL.FTZ R42, R28, -1.4426950216293334961 ;  /* 0xbfb8aa3b1c2a7820 */ /* 0x000fe20000410000 */
[----:B------:R-:W-:Y:S01]  /*4890*/  FMUL.FTZ R67, R66, -1.4426950216293334961 ;  /* 0xbfb8aa3b42437820 */ /* 0x000fe20000410000 */
[----:B------:R0:W4:Y:S01]  /*48a0*/  MUFU.EX2 R33, R30 ;  /* 0x0000001e00217308 */ /* 0x0001220000000800 */
[----:B-1----:R-:W-:-:S02]  /*48b0*/  HADD2.F32 R29, -RZ, R53.H0_H0 ;  /* 0x20000035ff1d7230 */ /* 0x002fc40000004100 */
[----:B------:R-:W-:Y:S01]  /*48c0*/  FMUL.FTZ R43, R52, -1.4426950216293334961 ;  /* 0xbfb8aa3b342b7820 */ /* 0x000fe20000410000 */
[----:B------:R-:W-:Y:S02]  /*48d0*/  HADD2.F32 R53, -RZ, R53.H1_H1 ;  /* 0x30000035ff357230 */ /* 0x000fe40000004100 */
[----:B------:R-:W-:Y:S01]  /*48e0*/  FMUL.FTZ R35, R50, -1.4426950216293334961 ;  /* 0xbfb8aa3b32237820 */ /* 0x000fe20000410000 */
[----:B------:R-:W-:Y:S01]  /*48f0*/  FMUL.FTZ R55, R65, -1.4426950216293334961 ;  /* 0xbfb8aa3b41377820 */ /* 0x000fe20000410000 */
[----:B------:R-:W-:Y:S01]  /*4900*/  FMUL.FTZ R60, R29, -1.4426950216293334961 ;  /* 0xbfb8aa3b1d3c7820 */ /* 0x000fe20000410000 */
[----:B--2---:R-:W-:Y:S01]  /*4910*/  FADD.FTZ R31, R31, 1 ;  /* 0x3f8000001f1f7421 */ /* 0x004fe20000010000 */
[----:B------:R-:W1:Y:S01]  /*4920*/  MUFU.EX2 R36, R36 ;  /* 0x0000002400247308 */ /* 0x000e620000000800 */
[----:B0-----:R-:W-:Y:S02]  /*4930*/  HADD2.F32 R30, -RZ, R54.H0_H0 ;  /* 0x20000036ff1e7230 */ /* 0x001fe40000004100 */
[----:B------:R-:W-:Y:S01]  /*4940*/  FMUL.FTZ R61, R53, -1.4426950216293334961 ;  /* 0xbfb8aa3b353d7820 */ /* 0x000fe20000410000 */
[----:B---3--:R-:W-:-:S02]  /*4950*/  FADD.FTZ R32, R32, 1 ;  /* 0x3f80000020207421 */ /* 0x008fc40000010000 */
[----:B------:R-:W-:Y:S02]  /*4960*/  FMUL.FTZ R54, R30, -1.4426950216293334961 ;  /* 0xbfb8aa3b1e367820 */ /* 0x000fe40000410000 */
        /* <DEDUP_REMOVED lines=30> */
[----:B------:R-:W2:Y:S01]  /*4b50*/  MUFU.RCP R37, R37 ;  /* 0x0000002500257308 */ /* 0x000ea20000001000 */
[----:B0-----:R-:W-:-:S04]  /*4b60*/  FMUL.FTZ R32, R49, R32 ;  /* 0x0000002031207220 */ /* 0x001fc80000410000 */
[----:B------:R-:W-:-:S03]  /*4b70*/  FMUL.FTZ R32, R32, R21 ;  /* 0x0000001520207220 */ /* 0x000fc60000410000 */
[----:B------:R0:W3:Y:S08]  /*4b80*/  MUFU.RCP R75, R35 ;  /* 0x00000023004b7308 */ /* 0x0000f00000001000 */
[----:B------:R-:W4:Y:S01]  /*4b90*/  MUFU.RCP R77, R42 ;  /* 0x0000002a004d7308 */ /* 0x000f220000001000 */
[----:B0-----:R-:W-:Y:S01]  /*4ba0*/  FMUL.FTZ R35, R34, R73 ;  /* 0x0000004922237220 */ /* 0x001fe20000410000 */
[----:B-1----:R-:W-:Y:S01]  /*4bb0*/  FMUL.FTZ R34, R51, R36 ;  /* 0x0000002433227220 */ /* 0x002fe20000410000 */
[----:B--2---:R-:W-:-:S02]  /*4bc0*/  FMUL.FTZ R48, R48, R37 ;  /* 0x0000002530307220 */ /* 0x004fc40000410000 */
[----:B------:R-:W0:Y:S01]  /*4bd0*/  LDC.64 R36, c[0x0][0x2c0] ;  /* 0x0000b000ff247b82 */ /* 0x000e220000000a00 */
[----:B------:R-:W-:Y:S01]  /*4be0*/  FMUL.FTZ R34, R34, R25 ;  /* 0x0000001922227220 */ /* 0x000fe20000410000 */
[----:B------:R-:W-:Y:S01]  /*4bf0*/  FMUL.FTZ R48, R48, R19 ;  /* 0x0000001330307220 */ /* 0x000fe20000410000 */
[----:B------:R1:W2:Y:S01]  /*4c00*/  MUFU.RCP R71, R31 ;  /* 0x0000001f00477308 */ /* 0x0002a20000001000 */
[----:B---3--:R-:W-:Y:S01]  /*4c10*/  FMUL.FTZ R50, R50, R75 ;  /* 0x0000004b32327220 */ /* 0x008fe20000410000 */
[----:B------:R-:W-:-:S03]  /*4c20*/  FMUL.FTZ R22, R35, R22 ;  /* 0x0000001623167220 */ /* 0x000fc60000410000 */
[----:B------:R-:W-:-:S03]  /*4c30*/  FMUL.FTZ R19, R50, R23 ;  /* 0x0000001732137220 */ /* 0x000fc60000410000 */
[----:B------:R-:W3:Y:S01]  /*4c40*/  MUFU.RCP R40, R40 ;  /* 0x0000002800287308 */ /* 0x000ee20000001000 */
[----:B-1----:R-:W-:Y:S01]  /*4c50*/  FMUL.FTZ R31, R64, R69 ;  /* 0x00000045401f7220 */ /* 0x002fe20000410000 */
[----:B----4-:R-:W-:Y:S01]  /*4c60*/  FMUL.FTZ R21, R28, R77 ;  /* 0x0000004d1c157220 */ /* 0x010fe20000410000 */
[----:B------:R-:W-:Y:S02]  /*4c70*/  F2FP.F16.F32.PACK_AB R22, R19, R22 ;  /* 0x000000161316723e */ /* 0x000fe400000000ff */
[----:B------:R-:W-:Y:S01]  /*4c80*/  FMUL.FTZ R31, R31, R18 ;  /* 0x000000121f1f7220 */ /* 0x000fe20000410000 */
[----:B------:R-:W-:Y:S02]  /*4c90*/  FMUL.FTZ R26, R21, R26 ;  /* 0x0000001a151a7220 */ /* 0x000fe40000410000 */
[----:B------:R-:W1:Y:S01]  /*4ca0*/  MUFU.RCP R43, R43 ;  /* 0x0000002b002b7308 */ /* 0x000e620000001000 */
[----:B--2---:R-:W-:-:S04]  /*4cb0*/  FMUL.FTZ R33, R38, R71 ;  /* 0x0000004726217220 */ /* 0x004fc80000410000 */
[----:B------:R-:W-:Y:S01]  /*4cc0*/  FMUL.FTZ R33, R33, R20 ;  /* 0x0000001421217220 */ /* 0x000fe20000410000 */
[----:B------:R-:W-:Y:S02]  /*4cd0*/  F2FP.F16.F32.PACK_AB R20, R48, R31 ;  /* 0x0000001f3014723e */ /* 0x000fe400000000ff */
[----:B------:R-:W2:Y:S01]  /*4ce0*/  MUFU.RCP R60, R60 ;  /* 0x0000003c003c7308 */ /* 0x000ea20000001000 */
[----:B---3--:R-:W-:Y:S01]  /*4cf0*/  FMUL.FTZ R39, R39, R40 ;  /* 0x0000002827277220 */ /* 0x008fe20000410000 */
[----:B------:R-:W-:-:S03]  /*4d00*/  F2FP.F16.F32.PACK_AB R21, R32, R33 ;  /* 0x000000212015723e */ /* 0x000fc600000000ff */
[----:B------:R-:W-:-:S03]  /*4d10*/  FMUL.FTZ R23, R39, R24 ;  /* 0x0000001827177220 */ /* 0x000fc60000410000 */
[----:B------:R-:W3:Y:S01]  /*4d20*/  MUFU.RCP R68, R61 ;  /* 0x0000003d00447308 */ /* 0x000ee20000001000 */
[----:B-1----:R-:W-:Y:S01]  /*4d30*/  FMUL.FTZ R52, R52, R43 ;  /* 0x0000002b34347220 */ /* 0x002fe20000410000 */
[----:B------:R-:W-:Y:S01]  /*4d40*/  F2FP.F16.F32.PACK_AB R23, R34, R23 ;  /* 0x000000172217723e */ /* 0x000fe200000000ff */
[----:B------:R-:W-:Y:S02]  /*4d50*/  BAR.SYNC.DEFER_BLOCKING 0x0 ;  /* 0x0000000000007b1d */ /* 0x000fe40000010000 */
[----:B------:R-:W-:-:S04]  /*4d60*/  FMUL.FTZ R27, R52, R27 ;  /* 0x0000001b341b7220 */ /* 0x000fc80000410000 */
        /* <DEDUP_REMOVED lines=10> */
[----:B------:R1:W-:Y:S01]  /*4e10*/  STS.128 [R58], R20 ;  /* 0x000000143a007388 */ /* 0x0003e20000000c00 */
[----:B0-----:R-:W-:Y:S02]  /*4e20*/  IMAD R18, R13, R36, RZ ;  /* 0x000000240d127224 */ /* 0x001fe400078e02ff */
[----:B------:R-:W-:Y:S02]  /*4e30*/  FMUL.FTZ R25, R25, R46 ;  /* 0x0000002e19197220 */ /* 0x000fe40000410000 */
[----:B------:R-:W0:Y:S01]  /*4e40*/  MUFU.RCP R67, R67 ;  /* 0x0000004300437308 */ /* 0x000e220000001000 */
[----:B--2---:R-:W-:Y:S01]  /*4e50*/  FMUL.FTZ R62, R62, R63 ;  /* 0x0000003f3e3e7220 */ /* 0x004fe20000410000 */
[----:B------:R-:W-:-:S02]  /*4e60*/  IMAD R33, R12, R37, R18 ;  /* 0x000000250c217224 */ /* 0x000fc400078e0212 */
[----:B------:R-:W-:-:S04]  /*4e70*/  IMAD.WIDE.U32 R18, R12, R36, UR6 ;  /* 0x000000060c127e25 */ /* 0x000fc8000f8e0024 */
[----:B------:R-:W-:Y:S01]  /*4e80*/  FMUL.FTZ R62, R62, R47 ;  /* 0x0000002f3e3e7220 */ /* 0x000fe20000410000 */
[----:B------:R-:W-:Y:S02]  /*4e90*/  ULDC.64 UR6, c[0x0][0x2c8] ;  /* 0x0000b20000067ab9 */ /* 0x000fe40000000a00 */
[----:B------:R-:W-:Y:S02]  /*4ea0*/  IMAD R32, R16, UR6, RZ ;  /* 0x0000000610207c24 */ /* 0x000fe4000f8e02ff */
[----:B---3--:R-:W-:Y:S01]  /*4eb0*/  FMUL.FTZ R65, R65, R42 ;  /* 0x0000002a41417220 */ /* 0x008fe20000410000 */
[----:B------:R-:W-:Y:S01]  /*4ec0*/  F2FP.F16.F32.PACK_AB R62, R62, R25 ;  /* 0x000000193e3e723e */ /* 0x000fe200000000ff */
[----:B-1----:R-:W1:Y:S01]  /*4ed0*/  LDC R22, c[0x0][0x224] ;  /* 0x00008900ff167b82 */ /* 0x002e620000000800 */
[----:B------:R-:W-:Y:S01]  /*4ee0*/  IADD3 R19, R19, R33, RZ ;  /* 0x0000002113137210 */ /* 0x000fe20007ffe0ff */
[----:B------:R-:W-:Y:S01]  /*4ef0*/  FMUL.FTZ R65, R65, R56 ;  /* 0x0000003841417220 */ /* 0x000fe20000410000 */
[----:B------:R-:W-:-:S02]  /*4f00*/  IMAD R21, R17, UR7, R32 ;  /* 0x0000000711157c24 */ /* 0x000fc4000f8e0220 */
[----:B0-----:R-:W-:Y:S01]  /*4f10*/  FMUL.FTZ R66, R66, R67 ;  /* 0x0000004342427220 */ /* 0x001fe20000410000 */
[----:B------:R-:W-:Y:S01]  /*4f20*/  IMAD.WIDE.U32 R18, R17, UR6, R18 ;  /* 0x0000000611127c25 */ /* 0x000fe2000f8e0012 */
[----:B------:R-:W-:-:S03]  /*4f30*/  ULDC.64 UR6, c[0x0][0x320] ;  /* 0x0000c80000067ab9 */ /* 0x000fc60000000a00 */
[----:B------:R-:W-:Y:S01]  /*4f40*/  FMUL.FTZ R66, R66, R57 ;  /* 0x0000003942427220 */ /* 0x000fe20000410000 */
[----:B------:R-:W-:Y:S02]  /*4f50*/  IADD3 R19, R19, R21, RZ ;  /* 0x0000001513137210 */ /* 0x000fe40007ffe0ff */
[----:B------:R-:W-:Y:S02]  /*4f60*/  LEA R20, P0, R18, UR6, 0x1 ;  /* 0x0000000612147c11 */ /* 0x000fe4000f8008ff */
[----:B------:R-:W-:Y:S02]  /*4f70*/  F2FP.F16.F32.PACK_AB R63, R66, R65 ;  /* 0x00000041423f723e */ /* 0x000fe400000000ff */
[----:B------:R-:W-:-:S03]  /*4f80*/  LEA.HI.X R21, R18, UR7, R19, 0x1, P0 ;  /* 0x0000000712157c11 */ /* 0x000fc600080f0c13 */
[----:B------:R-:W-:Y:S01]  /*4f90*/  STS.128 [R58+0x10], R60 ;  /* 0x0000103c3a007388 */ /* 0x000fe20000000c00 */
[----:B------:R-:W-:-:S03]  /*4fa0*/  NOP ;  /* 0x0000000000007918 */ /* 0x000fc60000000000 */
[----:B------:R-:W0:Y:S01]  /*4fb0*/  LDS.128 R24, [R59] ;  /* 0x000000003b187984 */ /* 0x000e220000000c00 */
[----:B------:R-:W-:Y:S01]  /*4fc0*/  IMAD.WIDE R18, R10, 0x10, R20 ;  /* 0x000000100a127825 */ /* 0x000fe200078e0214 */
[----:B-1----:R-:W-:Y:S02]  /*4fd0*/  ISETP.LE.AND P0, PT, R22, UR4, PT ;  /* 0x0000000416007c0c */ /* 0x002fe4000bf03270 */
[----:B------:R-:W1:Y:S04]  /*4fe0*/  LDS.128 R28, [R59+0x200] ;  /* 0x000200003b1c7984 */ /* 0x000e680000000c00 */
[----:B0-----:R0:W-:Y:S04]  /*4ff0*/  STG.E.128 desc[UR8][R18.64], R24 ;  /* 0x0000001812007986 */ /* 0x0011e8000c101d08 */
[----:B-1----:R0:W-:Y:S03]  /*5000*/  STG.E.128 desc[UR8][R18.64+0x200], R28 ;  /* 0x0002001c12007986 */ /* 0x0021e6000c101d08 */
[----:B------:R-:W-:Y:S05]  /*5010*/  @!P0 BRA `(.L_x_4550) ;  /* 0xffffffb400d88947 */ /* 0x000fea000383ffff */
[----:B------:R-:W-:Y:S05]  /*5020*/  EXIT ;  /* 0x000000000000794d */ /* 0x000fea0003800000 */
.L_x_4551:
        /* <DEDUP_REMOVED lines=13> */
.L_x_5287:


//--------------------- .text._Z25selective_scan_fwd_kernelI32Selective_Scan_fwd_kernel_traitsILi32ELi8ELi1ELb0ELb0ELb0ELb0EN3c104HalfEfEEv13SSMParamsBase --------------------------
	.section	.text._Z25selective_scan_fwd_kernelI32Selective_Scan_fwd_kernel_traitsILi32ELi8ELi1ELb0ELb0ELb0ELb0EN3c104HalfEfEEv13SSMParamsBase,"ax",@progbits
	.align	128
        .global         _Z25selective_scan_fwd_kernelI32Selective_Scan_fwd_kernel_traitsILi32ELi8ELi1ELb0ELb0ELb0ELb0EN3c104HalfEfEEv13SSMParamsBase
        .type           _Z25selective_scan_fwd_kernelI32Selective_Scan_fwd_kernel_traitsILi32ELi8ELi1ELb0ELb0ELb0ELb0EN3c104HalfEfEEv13SSMParamsBase,@function
        .size           _Z25selective_scan_fwd_kernelI32Selective_Scan_fwd_kernel_traitsILi32ELi8ELi1ELb0ELb0ELb0ELb0EN3c104HalfEfEEv13SSMParamsBase,(.L_x_5288 - _Z25selective_scan_fwd_kernelI32Selective_Scan_fwd_kernel_traitsILi32ELi8ELi1ELb0ELb0ELb0ELb0EN3c104HalfEfEEv13SSMParamsBase)
        .other          _Z25selective_scan_fwd_kernelI32Selective_Scan_fwd_kernel_traitsILi32ELi8ELi1ELb0ELb0ELb0ELb0EN3c104HalfEfEEv13SSMParamsBase,@"STO_CUDA_ENTRY STV_DEFAULT"
_Z25selective_scan_fwd_kernelI32Selective_Scan_fwd_kernel_traitsILi32ELi8ELi1ELb0ELb0ELb0ELb0EN3c104HalfEfEEv13SSMParamsBase:
.text._Z25selective_scan_fwd_kernelI32Selective_Scan_fwd_kernel_traitsILi32ELi8ELi1ELb0ELb0ELb0ELb0EN3c104HalfEfEEv13SSMParamsBase:
[----:B------:R-:W-:Y:S08]  /*0000*/  LDC R1, c[0x0][0x28] ;  /* 0x00000a00ff017b82 */ /* 0x000ff00000000800 */
[----:B------:R-:W0:Y:S01]  /*0010*/  LDC.64 R4, c[0x0][0x300] ;  /* 0x0000c000ff047b82 */ /* 0x000e220000000a00 */
[----:B------:R-:W-:Y:S01]  /*0020*/  HFMA2.MMA R24, -RZ, RZ, 0, 0 ;  /* 0x00000000ff187435 */ /* 0x000fe200000001ff */
[----:B------:R-:W-:Y:S01]  /*0030*/  ULDC.64 UR8, c[0x0][0x208] ;  /* 0x0000820000087ab9 */ /* 0x000fe20000000a00 */
[----:B------:R-:W-:-:S05]  /*0040*/  IMAD.MOV.U32 R23, RZ, RZ, RZ ;  /* 0x000000ffff177224 */ /* 0x000fca00078e00ff */
        /* <DEDUP_REMOVED lines=27> */
[----:B------:R-:W-:Y:S01]  /*0200*/  IMAD.WIDE.U32 R4, R0, UR6, RZ ;  /* 0x0000000600047c25 */ /* 0x000fe2000f8e00ff */
[----:B------:R-:W-:-:S03]  /*0210*/  ULDC.64 UR6, c[0x0][0x2f8] ;  /* 0x0000be0000067ab9 */ /* 0x000fc60000000a00 */
[C---:B------:R-:W-:Y:S01]  /*0220*/  IMAD R7, R0.reuse, UR5, R3 ;  /* 0x0000000500077c24 */ /* 0x040fe2000f8e0203 */
[----:B------:R-:W-:Y:S01]  /*0230*/  IADD3 R5, R5, R9, RZ ;  /* 0x0000000905057210 */ /* 0x000fe20007ffe0ff */
[----:B------:R-:W-:Y:S01]  /*0240*/  IMAD.WIDE.U32 R2, R0, UR4, RZ ;  /* 0x0000000400027c25 */ /* 0x000fe2000f8e00ff */
[----:B------:R-:W4:Y:S01]  /*0250*/  LDC.64 R12, c[0x0][0x290] ;  /* 0x0000a400ff0c7b82 */ /* 0x000f220000000a00 */
[----:B------:R-:W-:Y:S02]  /*0260*/  ULDC.64 UR4, c[0x0][0x2f0] ;  /* 0x0000bc0000047ab9 */ /* 0x000fe40000000a00 */
[----:B------:R-:W-:Y:S01]  /*0270*/  IMAD.IADD R3, R3, 0x1, R7 ;  /* 0x0000000103037824 */ /* 0x000fe200078e0207 */
[----:B-1----:R-:W-:Y:S01]  /*0280*/  USHF.R.S32.HI UR11, URZ, 0x1f, UR10 ;  /* 0x0000001f3f0b7899 */ /* 0x002fe2000801140a */
[C---:B0-----:R-:W-:Y:S01]  /*0290*/  IMAD.SHL.U32 R36, R89.reuse, 0x8, RZ ;  /* 0x0000000859247824 */ /* 0x041fe200078e00ff */
[----:B------:R-:W-:Y:S01]  /*02a0*/  LOP3.LUT R25, R89, 0x1f, RZ, 0xc0, !PT ;  /* 0x0000001f59197812 */ /* 0x000fe200078ec0ff */
[----:B---3--:R-:W-:-:S03]  /*02b0*/  IMAD.WIDE.U32 R2, R10, UR10, R2 ;  /* 0x0000000a0a027c25 */ /* 0x008fc6000f8e0002 */
[----:B------:R-:W-:Y:S01]  /*02c0*/  LOP3.LUT R26, R25, 0xffffff00, R36, 0xf8, !PT ;  /* 0xffffff00191a7812 */ /* 0x000fe200078ef824 */
[----:B------:R-:W-:Y:S01]  /*02d0*/  IMAD R6, R10, UR11, RZ ;  /* 0x0000000b0a067c24 */ /* 0x000fe2000f8e02ff */
[C---:B------:R-:W-:Y:S01]  /*02e0*/  IADD3 R31, R36.reuse, 0x2, RZ ;  /* 0x00000002241f7810 */ /* 0x040fe20007ffe0ff */
[----:B------:R-:W-:Y:S01]  /*02f0*/  VIADD R30, R36, 0x1 ;  /* 0x00000001241e7836 */ /* 0x000fe20000000000 */
[----:B------:R-:W-:Y:S01]  /*0300*/  SHF.R.S32.HI R27, RZ, 0x1f, R26 ;  /* 0x0000001fff1b7819 */ /* 0x000fe2000001141a */
[----:B----4-:R-:W-:Y:S01]  /*0310*/  IMAD R8, R12, UR11, RZ ;  /* 0x0000000b0c087c24 */ /* 0x010fe2000f8e02ff */
[----:B------:R-:W-:Y:S01]  /*0320*/  IADD3 R32, R36, 0x3, RZ ;  /* 0x0000000324207810 */ /* 0x000fe20007ffe0ff */
[----:B------:R-:W-:Y:S01]  /*0330*/  IMAD.WIDE.U32 R4, R12, UR10, R4 ;  /* 0x0000000a0c047c25 */ /* 0x000fe2000f8e0004 */
[C---:B------:R-:W-:Y:S02]  /*0340*/  IADD3 R34, R36.reuse, 0x5, RZ ;  /* 0x0000000524227810 */ /* 0x040fe40007ffe0ff */
[----:B------:R-:W-:Y:S01]  /*0350*/  IADD3 R35, R36, 0x6, RZ ;  /* 0x0000000624237810 */ /* 0x000fe20007ffe0ff */
[----:B------:R-:W-:Y:S01]  /*0360*/  IMAD R7, R11, UR10, R6 ;  /* 0x0000000a0b077c24 */ /* 0x000fe2000f8e0206 */
[C---:B------:R-:W-:Y:S01]  /*0370*/  IADD3 R6, P0, R26.reuse, R2, RZ ;  /* 0x000000021a067210 */ /* 0x040fe20007f1e0ff */
[----:B------:R-:W-:Y:S01]  /*0380*/  IMAD R8, R13, UR10, R8 ;  /* 0x0000000a0d087c24 */ /* 0x000fe2000f8e0208 */
[----:B------:R-:W-:Y:S01]  /*0390*/  IADD3 R51, P1, R26, R4, RZ ;  /* 0x000000041a337210 */ /* 0x000fe20007f3e0ff */
[C---:B------:R-:W-:Y:S01]  /*03a0*/  VIADD R33, R36.reuse, 0x4 ;  /* 0x0000000424217836 */ /* 0x040fe20000000000 */
[C---:B------:R-:W-:Y:S01]  /*03b0*/  IADD3.X R3, R27.reuse, R3, R7, P0, !PT ;  /* 0x000000031b037210 */ /* 0x040fe200007fe407 */
[----:B------:R-:W-:Y:S01]  /*03c0*/  VIADD R36, R36, 0x7 ;  /* 0x0000000724247836 */ /* 0x000fe20000000000 */
[----:B------:R-:W-:-:S02]  /*03d0*/  IADD3.X R2, R27, R5, R8, P1, !PT ;  /* 0x000000051b027210 */ /* 0x000fc40000ffe408 */
[C---:B------:R-:W-:Y:S02]  /*03e0*/  LEA R4, P0, R6.reuse, UR4, 0x1 ;  /* 0x0000000406047c11 */ /* 0x040fe4000f8008ff */
[C---:B------:R-:W-:Y:S02]  /*03f0*/  LEA R14, P1, R51.reuse, UR6, 0x1 ;  /* 0x00000006330e7c11 */ /* 0x040fe4000f8208ff */
[----:B------:R-:W-:Y:S02]  /*0400*/  LEA.HI.X R5, R6, UR5, R3, 0x1, P0 ;  /* 0x0000000506057c11 */ /* 0x000fe400080f0c03 */
[----:B------:R-:W-:Y:S02]  /*0410*/  LEA.HI.X R51, R51, UR7, R2, 0x1, P1 ;  /* 0x0000000733337c11 */ /* 0x000fe400088f0c02 */
[C---:B------:R-:W-:Y:S02]  /*0420*/  LOP3.LUT R37, R26.reuse, 0x20, RZ, 0xfc, !PT ;  /* 0x000000201a257812 */ /* 0x040fe400078efcff */
[----:B------:R-:W-:-:S02]  /*0430*/  LOP3.LUT R38, R26, 0x40, RZ, 0xfc, !PT ;  /* 0x000000401a267812 */ /* 0x000fc400078efcff */
[C---:B------:R-:W-:Y:S02]  /*0440*/  LOP3.LUT R39, R26.reuse, 0x60, RZ, 0xfc, !PT ;  /* 0x000000601a277812 */ /* 0x040fe400078efcff */
[C---:B------:R-:W-:Y:S02]  /*0450*/  LOP3.LUT R40, R26.reuse, 0x80, RZ, 0xfc, !PT ;  /* 0x000000801a287812 */ /* 0x040fe400078efcff */
[C---:B------:R-:W-:Y:S02]  /*0460*/  LOP3.LUT R41, R26.reuse, 0xa0, RZ, 0xfc, !PT ;  /* 0x000000a01a297812 */ /* 0x040fe400078efcff */
[C---:B------:R-:W-:Y:S02]  /*0470*/  LOP3.LUT R42, R26.reuse, 0xc0, RZ, 0xfc, !PT ;  /* 0x000000c01a2a7812 */ /* 0x040fe400078efcff */
[----:B--2---:R-:W-:-:S07]  /*0480*/  LOP3.LUT R43, R26, 0xe0, RZ, 0xfc, !PT ;  /* 0x000000e01a2b7812 */ /* 0x004fce00078efcff */
.L_x_4572:
[----:B0-----:R-:W0:Y:S01]  /*0490*/  LDC R2, c[0x0][0x218] ;  /* 0x00008600ff027b82 */ /* 0x001e220000000800 */
        /* <DEDUP_REMOVED lines=28> */
[C---:B------:R-:W-:Y:S01]  /*0660*/  IADD3 R15, R28.reuse, 0x40, RZ ;  /* 0x000000401c0f7810 */ /* 0x040fe20007ffe0ff */
[C---:B------:R-:W-:Y:S01]  /*0670*/  VIADD R47, R28.reuse, 0xc0 ;  /* 0x000000c01c2f7836 */ /* 0x040fe20000000000 */
[----:B------:R-:W-:-:S02]  /*0680*/  IADD3 R13, R28, 0x20, RZ ;  /* 0x000000201c0d7810 */ /* 0x000fc40007ffe0ff */
[-C--:B------:R-:W-:Y:S02]  /*0690*/  LEA.HI.SX32 R15, R15, R28.reuse, 0x1b ;  /* 0x0000001c0f0f7211 */ /* 0x080fe400078fdaff */
[CC--:B------:R-:W-:Y:S02]  /*06a0*/  LEA.HI.SX32 R12, R28.reuse, R28.reuse, 0x1b ;  /* 0x0000001c1c0c7211 */ /* 0x0c0fe400078fdaff */
[-C--:B------:R-:W-:Y:S02]  /*06b0*/  LEA.HI.SX32 R44, R13, R28.reuse, 0x1b ;  /* 0x0000001c0d2c7211 */ /* 0x080fe400078fdaff */
[C---:B------:R-:W-:Y:S02]  /*06c0*/  IADD3 R17, R28.reuse, 0x80, RZ ;  /* 0x000000801c117810 */ /* 0x040fe40007ffe0ff */
[----:B------:R-:W-:Y:S02]  /*06d0*/  IADD3 R19, R28, 0xa0, RZ ;  /* 0x000000a01c137810 */ /* 0x000fe40007ffe0ff */
[----:B------:R-:W-:-:S02]  /*06e0*/  LEA.HI.SX32 R17, R17, R28, 0x1b ;  /* 0x0000001c11117211 */ /* 0x000fc400078fdaff */
[-C--:B------:R-:W-:Y:S02]  /*06f0*/  LEA.HI.SX32 R19, R19, R28.reuse, 0x1b ;  /* 0x0000001c13137211 */ /* 0x080fe400078fdaff */
[----:B------:R-:W-:Y:S02]  /*0700*/  LEA.HI.SX32 R49, R47, R28, 0x1b ;  /* 0x0000001c2f317211 */ /* 0x000fe400078fdaff */
[-C--:B------:R-:W-:Y:S01]  /*0710*/  ISETP.GE.AND P6, PT, R26, R21.reuse, PT ;  /* 0x000000151a00720c */ /* 0x080fe20003fc6270 */
[----:B0-----:R-:W-:Y:S01]  /*0720*/  ULEA UR5, UR5, UR4, 0x18 ;  /* 0x0000000405057291 */ /* 0x001fe2000f8ec03f */
[-C--:B------:R-:W-:Y:S02]  /*0730*/  ISETP.GE.AND P5, PT, R37, R21.reuse, PT ;  /* 0x000000152500720c */ /* 0x080fe40003fa6270 */
[-C--:B------:R-:W-:Y:S02]  /*0740*/  ISETP.GE.AND P4, PT, R38, R21.reuse, PT ;  /* 0x000000152600720c */ /* 0x080fe40003f86270 */
[----:B------:R-:W-:-:S02]  /*0750*/  ISETP.GE.AND P3, PT, R39, R21, PT ;  /* 0x000000152700720c */ /* 0x000fc40003f66270 */
[----:B------:R-:W-:Y:S01]  /*0760*/  LEA R45, R15, UR5, 0x1 ;  /* 0x000000050f2d7c11 */ /* 0x000fe2000f8e08ff */
[----:B------:R-:W-:Y:S01]  /*0770*/  VIADD R15, R28, 0x60 ;  /* 0x000000601c0f7836 */ /* 0x000fe20000000000 */
[----:B------:R-:W-:Y:S02]  /*0780*/  LEA R13, R12, UR5, 0x1 ;  /* 0x000000050c0d7c11 */ /* 0x000fe4000f8e08ff */
[----:B------:R-:W-:Y:S02]  /*0790*/  LEA R44, R44, UR5, 0x1 ;  /* 0x000000052c2c7c11 */ /* 0x000fe4000f8e08ff */
[----:B------:R-:W-:Y:S02]  /*07a0*/  LEA.HI.SX32 R15, R15, R28, 0x1b ;  /* 0x0000001c0f0f7211 */ /* 0x000fe400078fdaff */
[----:B------:R-:W-:Y:S02]  /*07b0*/  LEA R47, R17, UR5, 0x1 ;  /* 0x00000005112f7c11 */ /* 0x000fe4000f8e08ff */
[----:B------:R-:W-:-:S02]  /*07c0*/  LEA R46, R15, UR5, 0x1 ;  /* 0x000000050f2e7c11 */ /* 0x000fc4000f8e08ff */
[----:B------:R-:W-:Y:S02]  /*07d0*/  IADD3 R15, R28, 0xe0, RZ ;  /* 0x000000e01c0f7810 */ /* 0x000fe40007ffe0ff */
[----:B------:R-:W-:Y:S02]  /*07e0*/  LEA R48, R19, UR5, 0x1 ;  /* 0x0000000513307c11 */ /* 0x000fe4000f8e08ff */
[----:B------:R-:W-:Y:S02]  /*07f0*/  LEA.HI.SX32 R15, R15, R28, 0x1b ;  /* 0x0000001c0f0f7211 */ /* 0x000fe400078fdaff */
[----:B------:R-:W-:Y:S02]  /*0800*/  LEA R49, R49, UR5, 0x1 ;  /* 0x0000000531317c11 */ /* 0x000fe4000f8e08ff */
[----:B------:R-:W-:Y:S02]  /*0810*/  LEA R50, R15, UR5, 0x1 ;  /* 0x000000050f327c11 */ /* 0x000fe4000f8e08ff */
[----:B------:R-:W-:-:S02]  /*0820*/  ISETP.GE.AND P2, PT, R40, R21, PT ;  /* 0x000000152800720c */ /* 0x000fc40003f46270 */
[-C--:B------:R-:W-:Y:S02]  /*0830*/  ISETP.GE.AND P1, PT, R41, R21.reuse, PT ;  /* 0x000000152900720c */ /* 0x080fe40003f26270 */
[----:B------:R-:W-:Y:S02]  /*0840*/  ISETP.GE.AND P0, PT, R42, R21, PT ;  /* 0x000000152a00720c */ /* 0x000fe40003f06270 */
[----:B------:R-:W-:Y:S02]  /*0850*/  PRMT R12, RZ, 0x7610, R12 ;  /* 0x00007610ff0c7816 */ /* 0x000fe4000000000c */
[----:B------:R-:W-:Y:S01]  /*0860*/  PRMT R15, RZ, 0x7610, R15 ;  /* 0x00007610ff0f7816 */ /* 0x000fe2000000000f */
[----:B--2---:R0:W-:Y:S04]  /*0870*/  STS.U16 [R13], R2 ;  /* 0x000000020d007388 */ /* 0x0041e80000000400 */
[----:B---3--:R1:W-:Y:S04]  /*0880*/  STS.U16 [R44+0x40], R3 ;  /* 0x000040032c007388 */ /* 0x0083e80000000400 */
[----:B----4-:R2:W-:Y:S01]  /*0890*/  STS.U16 [R45+0x80], R6 ;  /* 0x000080062d007388 */ /* 0x0105e20000000400 */
[----:B0-----:R-:W-:-:S02]  /*08a0*/  IMAD.MOV.U32 R2, RZ, RZ, R14 ;  /* 0x000000ffff027224 */ /* 0x001fc400078e000e */
[----:B------:R-:W0:Y:S01]  /*08b0*/  LDC R14, c[0x0][0x21c] ;  /* 0x00008700ff0e7b82 */ /* 0x000e220000000800 */
[----:B-1----:R-:W-:Y:S01]  /*08c0*/  MOV R3, R51 ;  /* 0x0000003300037202 */ /* 0x002fe20000000f00 */
[----:B------:R1:W-:Y:S01]  /*08d0*/  STS.U16 [R46+0xc0], R7 ;  /* 0x0000c0072e007388 */ /* 0x0003e20000000400 */
[----:B--2---:R-:W-:-:S03]  /*08e0*/  SHF.L.U32 R6, R28, 0x3, RZ ;  /* 0x000000031c067819 */ /* 0x004fc600000006ff */
[----:B------:R2:W-:Y:S01]  /*08f0*/  STS.U16 [R47+0x100], R8 ;  /* 0x000100082f007388 */ /* 0x0005e20000000400 */
[----:B------:R-:W-:-:S03]  /*0900*/  LEA.HI.SX32 R51, R6, R6, 0x1b ;  /* 0x0000000606337211 */ /* 0x000fc600078fdaff */
[----:B------:R3:W-:Y:S01]  /*0910*/  STS.U16 [R48+0x140], R9 ;  /* 0x0001400930007388 */ /* 0x0007e20000000400 */
[----:B------:R-:W-:Y:S02]  /*0920*/  PRMT R6, RZ, 0x7610, R6 ;  /* 0x00007610ff067816 */ /* 0x000fe40000000006 */
[----:B------:R-:W-:Y:S01]  /*0930*/  LEA R51, R51, UR5, 0x1 ;  /* 0x0000000533337c11 */ /* 0x000fe2000f8e08ff */
[----:B------:R4:W-:Y:S01]  /*0940*/  STS.U16 [R49+0x180], R10 ;  /* 0x0001800a31007388 */ /* 0x0009e20000000400 */
[----:B-1----:R-:W-:-:S03]  /*0950*/  PRMT R7, RZ, 0x7610, R7 ;  /* 0x00007610ff077816 */ /* 0x002fc60000000007 */
[----:B------:R1:W-:Y:S01]  /*0960*/  STS.U16 [R50+0x1c0], R11 ;  /* 0x0001c00b32007388 */ /* 0x0003e20000000400 */
[----:B------:R-:W-:-:S03]  /*0970*/  NOP ;  /* 0x0000000000007918 */ /* 0x000fc60000000000 */
[----:B------:R-:W0:Y:S04]  /*0980*/  LDS.U16 R20, [R51] ;  /* 0x0000000033147984 */ /* 0x000e280000000400 */
[----:B------:R-:W0:Y:S04]  /*0990*/  LDS.U16 R68, [R51+0x2] ;  /* 0x0000020033447984 */ /* 0x000e280000000400 */
[----:B------:R-:W0:Y:S04]  /*09a0*/  LDS.U16 R69, [R51+0x4] ;  /* 0x0000040033457984 */ /* 0x000e280000000400 */
[----:B------:R-:W0:Y:S04]  /*09b0*/  LDS.U16 R70, [R51+0x6] ;  /* 0x0000060033467984 */ /* 0x000e280000000400 */
[----:B------:R-:W-:Y:S04]  /*09c0*/  LDS.U16 R71, [R51+0x8] ;  /* 0x0000080033477984 */ /* 0x000fe80000000400 */
[----:B------:R-:W-:Y:S04]  /*09d0*/  LDS.U16 R72, [R51+0xa] ;  /* 0x00000a0033487984 */ /* 0x000fe80000000400 */
[----:B------:R-:W-:Y:S04]  /*09e0*/  LDS.U16 R73, [R51+0xc] ;  /* 0x00000c0033497984 */ /* 0x000fe80000000400 */
[----:B------:R-:W-:Y:S01]  /*09f0*/  LDS.U16 R74, [R51+0xe] ;  /* 0x00000e00334a7984 */ /* 0x000fe20000000400 */
[----:B------:R-:W-:Y:S01]  /*0a00*/  BAR.SYNC.DEFER_BLOCKING 0x0 ;  /* 0x0000000000007b1d */ /* 0x000fe20000010000 */
[----:B--2---:R-:W-:-:S02]  /*0a10*/  PRMT R8, RZ, 0x7610, R8 ;  /* 0x00007610ff087816 */ /* 0x004fc40000000008 */
[----:B---3--:R-:W-:Y:S02]  /*0a20*/  PRMT R9, RZ, 0x7610, R9 ;  /* 0x00007610ff097816 */ /* 0x008fe40000000009 */
[----:B----4-:R-:W-:Y:S02]  /*0a30*/  PRMT R10, RZ, 0x7610, R10 ;  /* 0x00007610ff0a7816 */ /* 0x010fe4000000000a */
        /* <DEDUP_REMOVED lines=13> */
[----:B0-----:R-:W-:Y:S01]  /*0b10*/  ISETP.GE.AND P6, PT, R14, 0x1, PT ;  /* 0x000000010e00780c */ /* 0x001fe20003fc6270 */
[----:B------:R-:W-:-:S02]  /*0b20*/  HADD2.F32 R20, -RZ, R20.H0_H0 ;  /* 0x20000014ff147230 */ /* 0x000fc40000004100 */
[----:B------:R-:W-:Y:S02]  /*0b30*/  HADD2.F32 R68, -RZ, R68.H0_H0 ;  /* 0x20000044ff447230 */ /* 0x000fe40000004100 */
[----:B------:R-:W-:Y:S02]  /*0b40*/  HADD2.F32 R69, -RZ, R69.H0_H0 ;  /* 0x20000045ff457230 */ /* 0x000fe40000004100 */
[----:B------:R-:W-:Y:S01]  /*0b50*/  HADD2.F32 R70, -RZ, R70.H0_H0 ;  /* 0x20000046ff467230 */ /* 0x000fe20000004100 */
[----:B--2---:R-:W-:Y:S04]  /*0b60*/  STS.U16 [R13], R6 ;  /* 0x000000060d007388 */ /* 0x004fe80000000400 */
[----:B---3--:R-:W-:Y:S04]  /*0b70*/  STS.U16 [R44+0x40], R7 ;  /* 0x000040072c007388 */ /* 0x008fe80000000400 */
[----:B----4-:R-:W-:Y:S04]  /*0b80*/  STS.U16 [R45+0x80], R8 ;  /* 0x000080082d007388 */ /* 0x010fe80000000400 */
        /* <DEDUP_REMOVED lines=13> */
[----:B------:R0:W4:Y:S02]  /*0c60*/  LDS.U16 R11, [R51+0xe] ;  /* 0x00000e00330b7984 */ /* 0x0001240000000400 */
[----:B0-----:R-:W-:-:S02]  /*0c70*/  HADD2.F32 R13, -RZ, R16.H0_H0 ;  /* 0x20000010ff0d7230 */ /* 0x001fc40000004100 */
[----:B-1----:R-:W-:-:S03]  /*0c80*/  HADD2.F32 R17, -RZ, R17.H0_H0 ;  /* 0x20000011ff117230 */ /* 0x002fc60000004100 */
        /* <DEDUP_REMOVED lines=52> */
.L_x_4553:
[----:B------:R-:W-:Y:S05]  /*0fd0*/  BSYNC B0 ;  /* 0x0000000000007941 */ /* 0x000fea0003800000 */
.L_x_4552:
        /* <DEDUP_REMOVED lines=41> */
.L_x_4555:
[----:B------:R-:W-:Y:S05]  /*1270*/  BSYNC B0 ;  /* 0x0000000000007941 */ /* 0x000fea0003800000 */
.L_x_4554:
        /* <DEDUP_REMOVED lines=47> */
.L_x_4557:
[----:B------:R-:W-:Y:S05]  /*1570*/  BSYNC B0 ;  /* 0x0000000000007941 */ /* 0x000fea0003800000 */
.L_x_4556:
        /* <DEDUP_REMOVED lines=33> */
.L_x_4559:
[----:B------:R-:W-:Y:S05]  /*1790*/  BSYNC B0 ;  /* 0x0000000000007941 */ /* 0x000fea0003800000 */
.L_x_4558:
        /* <DEDUP_REMOVED lines=33> */
.L_x_4561:
[----:B------:R-:W-:Y:S05]  /*19b0*/  BSYNC B0 ;  /* 0x0000000000007941 */ /* 0x000fea0003800000 */
.L_x_4560:
        /* <DEDUP_REMOVED lines=33> */
.L_x_4563:
[----:B------:R-:W-:Y:S05]  /*1bd0*/  BSYNC B0 ;  /* 0x0000000000007941 */ /* 0x000fea0003800000 */
.L_x_4562:
        /* <DEDUP_REMOVED lines=33> */
.L_x_4565:
[----:B------:R-:W-:Y:S05]  /*1df0*/  BSYNC B0 ;  /* 0x0000000000007941 */ /* 0x000fea0003800000 */
.L_x_4564:
        /* <DEDUP_REMOVED lines=33> */
.L_x_4567:
[----:B------:R-:W-:Y:S05]  /*2010*/  BSYNC B0 ;  /* 0x0000000000007941 */ /* 0x000fea0003800000 */
.L_x_4566:
        /* <DEDUP_REMOVED lines=9> */
[----:B------:R-:W-:Y:S01]  /*20b0*/  ISETP.NE.AND P5, PT, R25, RZ, PT ;  /* 0x000000ff1900720c */ /* 0x000fe20003fa5270 */
[----:B------:R-:W-:Y:S01]  /*20c0*/  FMUL.FTZ R68, R68, R53 ;  /* 0x0000003544447220 */ /* 0x000fe20000410000 */
[----:B------:R-:W1:Y:S01]  /*20d0*/  LDC R7, c[0x0][0x214] ;  /* 0x00008500ff077b82 */ /* 0x000e620000000800 */
[----:B------:R-:W-:Y:S01]  /*20e0*/  ISETP.GE.U32.AND P6, PT, R30, R21, PT ;  /* 0x000000151e00720c */ /* 0x000fe20003fc6070 */
[----:B------:R-:W-:Y:S01]  /*20f0*/  FMUL.FTZ R73, R73, R58 ;  /* 0x0000003a49497220 */ /* 0x000fe20000410000 */
[----:B------:R-:W-:Y:S01]  /*2100*/  ISETP.EQ.OR P5, PT, R29, RZ, P5 ;  /* 0x000000ff1d00720c */ /* 0x000fe20002fa2670 */
[----:B------:R-:W-:Y:S01]  /*2110*/  FMUL.FTZ R71, R71, R56 ;  /* 0x0000003847477220 */ /* 0x000fe20000410000 */
[----:B------:R-:W-:Y:S01]  /*2120*/  FMUL.FTZ R69, R69, R54 ;  /* 0x0000003645457220 */ /* 0x000fe20000410000 */
[----:B------:R-:W-:Y:S01]  /*2130*/  FMUL.FTZ R20, R20, R52 ;  /* 0x0000003414147220 */ /* 0x000fe20000410000 */
[----:B------:R-:W-:Y:S01]  /*2140*/  FMUL.FTZ R70, R70, R55 ;  /* 0x0000003746467220 */ /* 0x000fe20000410000 */
[----:B------:R-:W3:Y:S01]  /*2150*/  LDC R15, c[0x0][0x224] ;  /* 0x00008900ff0f7b82 */ /* 0x000ee20000000800 */
[----:B------:R-:W-:Y:S01]  /*2160*/  FMUL.FTZ R72, R72, R57 ;  /* 0x0000003948487220 */ /* 0x000fe20000410000 */
[----:B------:R-:W-:Y:S01]  /*2170*/  FMUL.FTZ R74, R74, R59 ;  /* 0x0000003b4a4a7220 */ /* 0x000fe20000410000 */
[----:B------:R-:W-:-:S02]  /*2180*/  P2R R92, PR, RZ, 0x40 ;  /* 0x00000040ff5c7803 */ /* 0x000fc40000000000 */
[----:B------:R-:W-:Y:S02]  /*2190*/  FSEL R68, R68, RZ, !P6 ;  /* 0x000000ff44447208 */ /* 0x000fe40007000000 */
[----:B------:R-:W-:Y:S01]  /*21a0*/  P2R R93, PR, RZ, 0x20 ;  /* 0x00000020ff5d7803 */ /* 0x000fe20000000000 */
[----:B------:R-:W4:Y:S01]  /*21b0*/  LDC.64 R12, c[0x0][0x310] ;  /* 0x0000c400ff0c7b82 */ /* 0x000f220000000a00 */
[-C--:B------:R-:W-:Y:S02]  /*21c0*/  ISETP.GE.U32.AND P3, PT, R34, R21.reuse, PT ;  /* 0x000000152200720c */ /* 0x080fe40003f66070 */
[-C--:B------:R-:W-:Y:S02]  /*21d0*/  ISETP.GE.U32.AND P4, PT, R35, R21.reuse, PT ;  /* 0x000000152300720c */ /* 0x080fe40003f86070 */
[----:B------:R-:W-:Y:S01]  /*21e0*/  ISETP.GE.U32.AND P5, PT, R36, R21, PT ;  /* 0x000000152400720c */ /* 0x000fe20003fa6070 */
[----:B0-----:R-:W-:Y:S02]  /*21f0*/  IMAD R81, R0, UR5, R17 ;  /* 0x0000000500517c24 */ /* 0x001fe4000f8e0211 */
[----:B------:R-:W0:Y:S01]  /*2200*/  LDC.64 R8, c[0x0][0x2e0] ;  /* 0x0000b800ff087b82 */ /* 0x000e220000000a00 */
[----:B-1----:R-:W-:Y:S01]  /*2210*/  IMAD R6, R7, UR10, R0 ;  /* 0x0000000a07067c24 */ /* 0x002fe2000f8e0200 */
[----:B------:R-:W-:Y:S01]  /*2220*/  FSEL R72, R72, RZ, !P3 ;  /* 0x000000ff48487208 */ /* 0x000fe20005800000 */
[----:B------:R-:W-:Y:S01]  /*2230*/  IMAD.WIDE.U32 R18, R0, UR12, RZ ;  /* 0x0000000c00127c25 */ /* 0x000fe2000f8e00ff */
[----:B------:R-:W-:-:S02]  /*2240*/  FSEL R73, R73, RZ, !P4 ;  /* 0x000000ff49497208 */ /* 0x000fc40006000000 */
[----:B------:R-:W-:Y:S01]  /*2250*/  FSEL R74, R74, RZ, !P5 ;  /* 0x000000ff4a4a7208 */ /* 0x000fe20006800000 */
[----:B------:R-:W-:Y:S01]  /*2260*/  IMAD R85, R0, UR13, R77 ;  /* 0x0000000d00557c24 */ /* 0x000fe2000f8e024d */
[----:B------:R-:W1:Y:S01]  /*2270*/  LDC.64 R10, c[0x0][0x2d8] ;  /* 0x0000b600ff0a7b82 */ /* 0x000e620000000a00 */
[----:B---3--:R-:W-:-:S03]  /*2280*/  IMAD R15, R6, R15, RZ ;  /* 0x0000000f060f7224 */ /* 0x008fc600078e02ff */
[----:B------:R-:W-:Y:S01]  /*2290*/  IADD3 R19, R19, R85, RZ ;  /* 0x0000005513137210 */ /* 0x000fe20007ffe0ff */
[----:B------:R-:W-:-:S03]  /*22a0*/  IMAD R15, R15, R14, RZ ;  /* 0x0000000e0f0f7224 */ /* 0x000fc600078e02ff */
[----:B------:R-:W3:Y:S01]  /*22b0*/  LDC.64 R6, c[0x0][0x2d0] ;  /* 0x0000b400ff067b82 */ /* 0x000ee20000000a00 */
[----:B----4-:R-:W-:-:S04]  /*22c0*/  IMAD.WIDE R12, R15, 0x8, R12 ;  /* 0x000000080f0c7825 */ /* 0x010fc800078e020c */
[----:B------:R-:W-:-:S03]  /*22d0*/  IMAD R15, R29, R14, RZ ;  /* 0x0000000e1d0f7224 */ /* 0x000fc600078e02ff */
[----:B------:R-:W4:Y:S01]  /*22e0*/  LDC R91, c[0x0][0x21c] ;  /* 0x00008700ff5b7b82 */ /* 0x000f220000000800 */
[----:B------:R-:W-:-:S04]  /*22f0*/  IMAD.WIDE R12, R15, 0x8, R12 ;  /* 0x000000080f0c7825 */ /* 0x000fc800078e020c */
[----:B------:R-:W-:Y:S01]  /*2300*/  IMAD.WIDE.U32 R14, R0, UR4, RZ ;  /* 0x00000004000e7c25 */ /* 0x000fe2000f8e00ff */
[----:B------:R-:W-:Y:S01]  /*2310*/  ULDC.64 UR4, c[0x0][0x268] ;  /* 0x00009a0000047ab9 */ /* 0x000fe20000000a00 */
[----:B-1----:R-:W-:Y:S02]  /*2320*/  LEA R79, P2, R18, R10, 0x2 ;  /* 0x0000000a124f7211 */ /* 0x002fe400078410ff */
[----:B------:R-:W-:Y:S02]  /*2330*/  IMAD R75, R22, UR4, RZ ;  /* 0x00000004164b7c24 */ /* 0x000fe4000f8e02ff */
[----:B------:R-:W-:Y:S01]  /*2340*/  IMAD.WIDE.U32 R16, R0, UR4, RZ ;  /* 0x0000000400107c25 */ /* 0x000fe2000f8e00ff */
[----:B------:R-:W-:Y:S01]  /*2350*/  LEA.HI.X R19, R18, R11, R19, 0x2, P2 ;  /* 0x0000000b12137211 */ /* 0x000fe200010f1413 */
[----:B------:R-:W-:Y:S01]  /*2360*/  UMOV UR4, URZ ;  /* 0x0000003f00047c82 */ /* 0x000fe20008000000 */
[----:B------:R-:W1:Y:S01]  /*2370*/  LDC.64 R10, c[0x0][0x238] ;  /* 0x00008e00ff0a7b82 */ /* 0x000e620000000a00 */
[----:B------:R-:W-:Y:S01]  /*2380*/  IMAD R83, R0, UR5, R75 ;  /* 0x0000000500537c24 */ /* 0x000fe2000f8e024b */
[----:B---3--:R-:W-:Y:S01]  /*2390*/  LEA R75, P0, R14, R6, 0x2 ;  /* 0x000000060e4b7211 */ /* 0x008fe200078010ff */
[----:B------:R-:W-:Y:S01]  /*23a0*/  IMAD.IADD R76, R15, 0x1, R81 ;  /* 0x000000010f4c7824 */ /* 0x000fe200078e0251 */
[----:B0-----:R-:W-:Y:S01]  /*23b0*/  LEA R77, P1, R16, R8, 0x2 ;  /* 0x00000008104d7211 */ /* 0x001fe200078210ff */
[----:B------:R-:W-:Y:S01]  /*23c0*/  IMAD.MOV.U32 R78, RZ, RZ, R12 ;  /* 0x000000ffff4e7224 */ /* 0x000fe200078e000c */
[----:B------:R-:W-:-:S02]  /*23d0*/  IADD3 R17, R17, R83, RZ ;  /* 0x0000005311117210 */ /* 0x000fc40007ffe0ff */
[----:B------:R-:W-:Y:S02]  /*23e0*/  LEA.HI.X R76, R14, R7, R76, 0x2, P0 ;  /* 0x000000070e4c7211 */ /* 0x000fe400000f144c */
[----:B------:R-:W-:Y:S01]  /*23f0*/  LEA.HI.X R17, R16, R9, R17, 0x2, P1 ;  /* 0x0000000910117211 */ /* 0x000fe200008f1411 */
[----:B------:R-:W0:Y:S01]  /*2400*/  LDC.64 R6, c[0x0][0x270] ;  /* 0x00009c00ff067b82 */ /* 0x000e220000000a00 */
[----:B--2---:R-:W-:Y:S02]  /*2410*/  SHF.L.U32 R12, R89, 0x3, RZ ;  /* 0x00000003590c7819 */ /* 0x004fe400000006ff */
[-C--:B------:R-:W-:Y:S02]  /*2420*/  ISETP.GE.U32.AND P0, PT, R31, R21.reuse, PT ;  /* 0x000000151f00720c */ /* 0x080fe40003f06070 */
[-C--:B------:R-:W-:Y:S02]  /*2430*/  ISETP.GE.U32.AND P1, PT, R32, R21.reuse, PT ;  /* 0x000000152000720c */ /* 0x080fe40003f26070 */
[-C--:B------:R-:W-:Y:S01]  /*2440*/  ISETP.GE.U32.AND P2, PT, R33, R21.reuse, PT ;  /* 0x000000152100720c */ /* 0x080fe20003f46070 */
[----:B------:R-:W2:Y:S01]  /*2450*/  LDC.64 R8, c[0x0][0x250] ;  /* 0x00009400ff087b82 */ /* 0x000ea20000000a00 */
[----:B------:R-:W-:-:S02]  /*2460*/  ISETP.GE.U32.AND P6, PT, R12, R21, PT ;  /* 0x000000150c00720c */ /* 0x000fc40003fc6070 */
[----:B------:R-:W-:Y:S02]  /*2470*/  MOV R81, R13 ;  /* 0x0000000d00517202 */ /* 0x000fe40000000f00 */
[----:B------:R-:W-:Y:S02]  /*2480*/  FSEL R69, R69, RZ, !P0 ;  /* 0x000000ff45457208 */ /* 0x000fe40004000000 */
[----:B------:R-:W-:Y:S02]  /*2490*/  FSEL R70, R70, RZ, !P1 ;  /* 0x000000ff46467208 */ /* 0x000fe40004800000 */
[----:B------:R-:W-:Y:S02]  /*24a0*/  FSEL R71, R71, RZ, !P2 ;  /* 0x000000ff47477208 */ /* 0x000fe40005000000 */
[----:B-1----:R-:W-:Y:S02]  /*24b0*/  SHF.L.U64.HI R11, R10, 0x2, R11 ;  /* 0x000000020a0b7819 */ /* 0x002fe4000001020b */
[----:B------:R-:W-:-:S02]  /*24c0*/  P2R R94, PR, RZ, 0x40 ;  /* 0x00000040ff5e7803 */ /* 0x000fc40000000000 */
[----:B0-----:R-:W-:Y:S02]  /*24d0*/  SHF.L.U64.HI R80, R6, 0x2, R7 ;  /* 0x0000000206507819 */ /* 0x001fe40000010207 */
[----:B------:R-:W-:Y:S02]  /*24e0*/  FSEL R7, R20, RZ, !P6 ;  /* 0x000000ff14077208 */ /* 0x000fe40007000000 */
[----:B--2-4-:R-:W-:-:S07]  /*24f0*/  SHF.L.U64.HI R82, R8, 0x2, R9 ;  /* 0x0000000208527819 */ /* 0x014fce0000010209 */
.L_x_4569:
[----:B------:R-:W-:Y:S01]  /*2500*/  IMAD.MOV.U32 R12, RZ, RZ, R75 ;  /* 0x000000ffff0c7224 */ /* 0x000fe200078e004b */
[----:B------:R-:W-:Y:S02]  /*2510*/  MOV R13, R76 ;  /* 0x0000004c000d7202 */ /* 0x000fe40000000f00 */
[----:B------:R-:W-:Y:S02]  /*2520*/  P2R R21, PR, RZ, 0x20 ;  /* 0x00000020ff157803 */ /* 0x000fe40000000000 */
[----:B------:R-:W-:Y:S01]  /*2530*/  ISETP.NE.AND P5, PT, R92, RZ, PT ;  /* 0x000000ff5c00720c */ /* 0x000fe20003fa5270 */
[----:B------:R-:W2:Y:S01]  /*2540*/  LDG.E R9, desc[UR8][R12.64] ;  /* 0x000000080c097981 */ /* 0x000ea2000c1e1900 */
[----:B------:R-:W-:Y:S01]  /*2550*/  ISETP.NE.AND P6, PT, R94, RZ, PT ;  /* 0x000000ff5e00720c */ /* 0x000fe20003fc5270 */
[----:B------:R-:W0:Y:S01]  /*2560*/  S2UR UR7, SR_CgaCtaId ;  /* 0x00000000000779c3 */ /* 0x000e220000008800 */
[----:B------:R-:W-:Y:S02]  /*2570*/  UMOV UR5, 0x400 ;  /* 0x0000040000057882 */ /* 0x000fe40000000000 */
[----:B0-----:R-:W-:Y:S01]  /*2580*/  ULEA UR5, UR7, UR5, 0x18 ;  /* 0x0000000507057291 */ /* 0x001fe2000f8ec03f */
[----:B--2---:R-:W-:-:S04]  /*2590*/  FMUL.FTZ R14, R9, 1.4426950216293334961 ;  /* 0x3fb8aa3b090e7820 */ /* 0x004fc80000410000 */
[C---:B------:R-:W-:Y:S01]  /*25a0*/  FMUL.FTZ R15, R14.reuse, R53 ;  /* 0x000000350e0f7220 */ /* 0x040fe20000410000 */
[C---:B------:R-:W-:Y:S01]  /*25b0*/  FMUL.FTZ R9, R14.reuse, R52 ;  /* 0x000000340e097220 */ /* 0x040fe20000410000 */
[C---:B------:R-:W-:Y:S01]  /*25c0*/  FMUL.FTZ R16, R14.reuse, R54 ;  /* 0x000000360e107220 */ /* 0x040fe20000410000 */
[C---:B------:R-:W-:Y:S02]  /*25d0*/  FMUL.FTZ R18, R14.reuse, R55 ;  /* 0x000000370e127220 */ /* 0x040fe40000410000 */
[----:B------:R-:W-:Y:S01]  /*25e0*/  MUFU.EX2 R84, R9 ;  /* 0x0000000900547308 */ /* 0x000fe20000000800 */
[----:B------:R-:W-:-:S07]  /*25f0*/  FMUL.FTZ R20, R14, R56 ;  /* 0x000000380e147220 */ /* 0x000fce0000410000 */
[----:B------:R-:W0:Y:S01]  /*2600*/  MUFU.EX2 R15, R15 ;  /* 0x0000000f000f7308 */ /* 0x000e220000000800 */
[----:B------:R-:W-:-:S07]  /*2610*/  FMUL.FTZ R12, R14, R57 ;  /* 0x000000390e0c7220 */ /* 0x000fce0000410000 */
[----:B------:R-:W1:Y:S01]  /*2620*/  MUFU.EX2 R16, R16 ;  /* 0x0000001000107308 */ /* 0x000e620000000800 */
[----:B------:R-:W-:-:S07]  /*2630*/  FMUL.FTZ R13, R14, R58 ;  /* 0x0000003a0e0d7220 */ /* 0x000fce0000410000 */
[----:B------:R-:W2:Y:S01]  /*2640*/  MUFU.EX2 R18, R18 ;  /* 0x0000001200127308 */ /* 0x000ea20000000800 */
[----:B0-----:R-:W-:Y:S01]  /*2650*/  FSEL R9, R15, 1, !P5 ;  /* 0x3f8000000f097808 */ /* 0x001fe20006800000 */
[----:B------:R-:W-:-:S06]  /*2660*/  FMUL.FTZ R14, R14, R59 ;  /* 0x0000003b0e0e7220 */ /* 0x000fcc0000410000 */
[----:B------:R-:W0:Y:S01]  /*2670*/  MUFU.EX2 R20, R20 ;  /* 0x0000001400147308 */ /* 0x000e220000000800 */
[----:B------:R-:W-:Y:S01]  /*2680*/  FSEL R84, R84, 1, !P6 ;  /* 0x3f80000054547808 */ /* 0x000fe20007000000 */
[----:B------:R-:W-:Y:S01]  /*2690*/  FFMA.FTZ R15, R7, R9, R68 ;  /* 0x00000009070f7223 */ /* 0x000fe20000010044 */
[----:B-1----:R-:W-:-:S05]  /*26a0*/  FSEL R86, R16, 1, !P0 ;  /* 0x3f80000010567808 */ /* 0x002fca0004000000 */
[----:B------:R-:W1:Y:S01]  /*26b0*/  MUFU.EX2 R12, R12 ;  /* 0x0000000c000c7308 */ /* 0x000e620000000800 */
[----:B------:R-:W-:Y:S01]  /*26c0*/  ISETP.NE.AND P5, PT, R21, RZ, PT ;  /* 0x000000ff1500720c */ /* 0x000fe20003fa5270 */
[----:B------:R-:W-:Y:S01]  /*26d0*/  FMUL.FTZ R21, R84, R9 ;  /* 0x0000000954157220 */ /* 0x000fe20000410000 */
[----:B--2---:R-:W-:-:S05]  /*26e0*/  FSEL R83, R18, 1, !P1 ;  /* 0x3f80000012537808 */ /* 0x004fca0004800000 */
[----:B------:R-:W2:Y:S01]  /*26f0*/  MUFU.EX2 R13, R13 ;  /* 0x0000000d000d7308 */ /* 0x000ea20000000800 */
[C---:B------:R-:W-:Y:S01]  /*2700*/  FFMA.FTZ R15, R86.reuse, R15, R69 ;  /* 0x0000000f560f7223 */ /* 0x040fe20000010045 */
[----:B------:R-:W-:Y:S01]  /*2710*/  FMUL.FTZ R16, R86, R21 ;  /* 0x0000001556107220 */ /* 0x000fe20000410000 */
[----:B0-----:R-:W-:-:S05]  /*2720*/  FSEL R88, R20, 1, !P2 ;  /* 0x3f80000014587808 */ /* 0x001fca0005000000 */
[----:B------:R-:W0:Y:S01]  /*2730*/  MUFU.EX2 R14, R14 ;  /* 0x0000000e000e7308 */ /* 0x000e220000000800 */
[C---:B------:R-:W-:Y:S01]  /*2740*/  FFMA.FTZ R18, R83.reuse, R15, R70 ;  /* 0x0000000f53127223 */ /* 0x040fe20000010046 */
[----:B------:R-:W-:Y:S01]  /*2750*/  FMUL.FTZ R15, R83, R16 ;  /* 0x00000010530f7220 */ /* 0x000fe20000410000 */
[----:B-1----:R-:W-:Y:S02]  /*2760*/  FSEL R85, R12, 1, !P3 ;  /* 0x3f8000000c557808 */ /* 0x002fe40005800000 */
[C---:B------:R-:W-:Y:S01]  /*2770*/  FFMA.FTZ R18, R88.reuse, R18, R71 ;  /* 0x0000001258127223 */ /* 0x040fe20000010047 */
[----:B------:R-:W-:Y:S01]  /*2780*/  FMUL.FTZ R12, R88, R15 ;  /* 0x0000000f580c7220 */ /* 0x000fe20000410000 */
[----:B--2---:R-:W-:Y:S02]  /*2790*/  FSEL R90, R13, 1, !P4 ;  /* 0x3f8000000d5a7808 */ /* 0x004fe40006000000 */
[C---:B------:R-:W-:Y:S01]  /*27a0*/  FFMA.FTZ R18, R85.reuse, R18, R72 ;  /* 0x0000001255127223 */ /* 0x040fe20000010048 */
[----:B------:R-:W-:-:S03]  /*27b0*/  FMUL.FTZ R13, R85, R12 ;  /* 0x0000000c550d7220 */ /* 0x000fc60000410000 */
[----:B------:R-:W-:Y:S01]  /*27c0*/  FFMA.FTZ R18, R90, R18, R73 ;  /* 0x000000125a127223 */ /* 0x000fe20000010049 */
[----:B0-----:R-:W-:Y:S01]  /*27d0*/  FSEL R87, R14, 1, !P5 ;  /* 0x3f8000000e577808 */ /* 0x001fe20006800000 */
[----:B------:R-:W-:-:S04]  /*27e0*/  FMUL.FTZ R14, R90, R13 ;  /* 0x0000000d5a0e7220 */ /* 0x000fc80000410000 */
[C---:B------:R-:W-:Y:S01]  /*27f0*/  FFMA.FTZ R15, R87.reuse, R18, R74 ;  /* 0x00000012570f7223 */ /* 0x040fe2000001004a */
[----:B------:R-:W-:-:S04]  /*2800*/  FMUL.FTZ R14, R87, R14 ;  /* 0x0000000e570e7220 */ /* 0x000fc80000410000 */
[----:B------:R-:W0:Y:S04]  /*2810*/  SHFL.UP PT, R12, R15, 0x1, RZ ;  /* 0x042000000f0c7989 */ /* 0x000e2800000e00ff */
[----:B------:R-:W1:Y:S01]  /*2820*/  SHFL.UP PT, R13, R14, 0x1, RZ ;  /* 0x042000000e0d7989 */ /* 0x000e6200000e00ff */
[----:B------:R-:W-:Y:S02]  /*2830*/  MOV R16, R77 ;  /* 0x0000004d00107202 */ /* 0x000fe40000000f00 */
[----:B------:R-:W-:Y:S02]  /*2840*/  MOV R18, R79 ;  /* 0x0000004f00127202 */ /* 0x000fe40000000f00 */
[----:B------:R-:W-:Y:S02]  /*2850*/  ISETP.GE.AND P6, PT, R28, 0x1, PT ;  /* 0x000000011c00780c */ /* 0x000fe40003fc6270 */
[----:B------:R-:W2:Y:S04]  /*2860*/  LDG.E R16, desc[UR8][R16.64] ;  /* 0x0000000810107981 */ /* 0x000ea8000c1e1900 */
[----:B------:R3:W2:Y:S07]  /*2870*/  LDG.E R95, desc[UR8][R18.64] ;  /* 0x00000008125f7981 */ /* 0x0006ae000c1e1900 */
        /* <DEDUP_REMOVED lines=21> */
[----:B-1----:R-:W-:Y:S01]  /*29d0*/  @P6 FMUL.FTZ R14, R14, R13 ;  /* 0x0000000d0e0e6220 */ /* 0x002fe20000410000 */
[----:B------:R-:W-:Y:S01]  /*29e0*/  ISETP.NE.AND P6, PT, R93, RZ, PT ;  /* 0x000000ff5d00720c */ /* 0x000fe20003fc5270 */
[----:B------:R-:W-:Y:S01]  /*29f0*/  HFMA2.MMA R13, -RZ, RZ, 0, 0 ;  /* 0x00000000ff0d7435 */ /* 0x000fe200000001ff */
[----:B------:R-:W-:-:S11]  /*2a00*/  IMAD.MOV.U32 R12, RZ, RZ, 0x3f800000 ;  /* 0x3f800000ff0c7424 */ /* 0x000fd600078e00ff */
[----:B------:R-:W0:Y:S01]  /*2a10*/  @!P6 LDS.64 R12, [UR6+0x240] ;  /* 0x00024006ff0ce984 */ /* 0x000e220008000a00 */
[----:B------:R-:W-:-:S13]  /*2a20*/  ISETP.NE.AND P6, PT, R28, 0x1f, PT ;  /* 0x0000001f1c00780c */ /* 0x000fda0003fc5270 */
[----:B------:R-:W-:Y:S01]  /*2a30*/  @!P6 STS.64 [UR5+0x220], R14 ;  /* 0x0002200eff00e988 */ /* 0x000fe20008000a05 */
[----:B------:R-:W-:Y:S01]  /*2a40*/  BAR.SYNC.DEFER_BLOCKING 0x0 ;  /* 0x0000000000007b1d */ /* 0x000fe20000010000 */
[----:B------:R-:W-:-:S13]  /*2a50*/  ISETP.NE.AND P6, PT, R28, RZ, PT ;  /* 0x000000ff1c00720c */ /* 0x000fda0003fc5270 */
[----:B0-----:R-:W-:Y:S04]  /*2a60*/  @!P6 STS.64 [UR5+0x230], R12 ;  /* 0x0002300cff00e988 */ /* 0x001fe80008000a05 */
[----:B------:R-:W-:Y:S01]  /*2a70*/  LDS.64 R20, [UR5+0x220] ;  /* 0x00022005ff147984 */ /* 0x000fe20008000a00 */
[----:B------:R-:W-:Y:S06]  /*2a80*/  BAR.SYNC.DEFER_BLOCKING 0x0 ;  /* 0x0000000000007b1d */ /* 0x000fec0000010000 */
[----:B------:R-:W0:Y:S04]  /*2a90*/  SHFL.UP PT, R98, R15, 0x1, RZ ;  /* 0x042000000f627989 */ /* 0x000e2800000e00ff */
[----:B------:R-:W1:Y:S04]  /*2aa0*/  SHFL.UP PT, R96, R14, 0x1, RZ ;  /* 0x042000000e607989 */ /* 0x000e6800000e00ff */
[----:B------:R-:W4:Y:S01]  /*2ab0*/  LDS R97, [UR5+0x234] ;  /* 0x00023405ff617984 */ /* 0x000f220008000800 */
[----:B0-----:R-:W-:Y:S01]  /*2ac0*/  @!P6 IMAD.MOV.U32 R98, RZ, RZ, R13 ;  /* 0x000000ffff62e224 */ /* 0x001fe200078e000d */
[----:B-1----:R-:W-:-:S02]  /*2ad0*/  @!P6 MOV R96, R12 ;  /* 0x0000000c0060e202 */ /* 0x002fc40000000f00 */
[----:B------:R-:W-:Y:S01]  /*2ae0*/  ISETP.NE.AND P6, PT, R89, RZ, PT ;  /* 0x000000ff5900720c */ /* 0x000fe20003fc5270 */
[C---:B------:R-:W-:Y:S01]  /*2af0*/  FFMA.FTZ R21, R20.reuse, R13, R21 ;  /* 0x0000000d14157223 */ /* 0x040fe20000010015 */
[----:B------:R-:W-:-:S11]  /*2b00*/  FMUL.FTZ R20, R20, R12 ;  /* 0x0000000c14147220 */ /* 0x000fd60000410000 */
[----:B----4-:R-:W-:Y:S01]  /*2b10*/  @P6 FFMA.FTZ R98, R97, R96, R98 ;  /* 0x0000006061626223 */ /* 0x010fe20000010062 */
[----:B------:R-:W-:-:S03]  /*2b20*/  ISETP.NE.AND P6, PT, R89, RZ, PT ;  /* 0x000000ff5900720c */ /* 0x000fc60003fc5270 */
[----:B------:R-:W-:-:S10]  /*2b30*/  FFMA.FTZ R84, R84, R98, R7 ;  /* 0x0000006254547223 */ /* 0x000fd40000010007 */
[----:B------:R-:W-:Y:S01]  /*2b40*/  @!P6 MOV R12, R78 ;  /* 0x0000004e000ce202 */ /* 0x000fe20000000f00 */
[----:B------:R-:W-:Y:S01]  /*2b50*/  @!P6 IMAD.MOV.U32 R13, RZ, RZ, R81 ;  /* 0x000000ffff0de224 */ /* 0x000fe200078e0051 */
[----:B------:R-:W-:Y:S04]  /*2b60*/  @!P6 STS.64 [UR6+0x240], R20 ;  /* 0x00024014ff00e988 */ /* 0x000fe80008000a06 */
[----:B------:R0:W-:Y:S01]  /*2b70*/  @!P6 STG.E.64 desc[UR8][R12.64], R20 ;  /* 0x000000140c00e986 */ /* 0x0001e2000c101b08 */
[----:B------:R-:W-:-:S04]  /*2b80*/  LEA R79, P6, R8, R79, 0x2 ;  /* 0x0000004f084f7211 */ /* 0x000fc800078c10ff */
[----:B---3--:R-:W-:Y:S02]  /*2b90*/  IADD3.X R19, R19, R82, RZ, P6, !PT ;  /* 0x0000005213137210 */ /* 0x008fe400037fe4ff */
[----:B------:R-:W-:Y:S01]  /*2ba0*/  LEA R77, P6, R6, R77, 0x2 ;  /* 0x0000004d064d7211 */ /* 0x000fe200078c10ff */
[----:B------:R-:W-:-:S03]  /*2bb0*/  FFMA.FTZ R9, R9, R84, R68 ;  /* 0x0000005409097223 */ /* 0x000fc60000010044 */
[----:B------:R-:W-:Y:S02]  /*2bc0*/  IADD3.X R17, R17, R80, RZ, P6, !PT ;  /* 0x0000005011117210 */ /* 0x000fe400037fe4ff */
[----:B------:R-:W-:Y:S01]  /*2bd0*/  LEA R75, P6, R10, R75, 0x2 ;  /* 0x0000004b0a4b7211 */ /* 0x000fe200078c10ff */
[----:B0-----:R-:W-:Y:S01]  /*2be0*/  FFMA.FTZ R13, R86, R9, R69 ;  /* 0x00000009560d7223 */ /* 0x001fe20000010045 */
[----:B------:R-:W-:-:S03]  /*2bf0*/  UIADD3 UR4, UR4, 0x1, URZ ;  /* 0x0000000104047890 */ /* 0x000fc6000fffe03f */
[----:B------:R-:W-:Y:S01]  /*2c00*/  IMAD.X R76, R76, 0x1, R11, P6 ;  /* 0x000000014c4c7824 */ /* 0x000fe200030e060b */
[----:B------:R-:W-:Y:S01]  /*2c10*/  IADD3 R78, P6, R78, 0x8, RZ ;  /* 0x000000084e4e7810 */ /* 0x000fe20007fde0ff */
[----:B------:R-:W-:-:S03]  /*2c20*/  FFMA.FTZ R12, R83, R13, R70 ;  /* 0x0000000d530c7223 */ /* 0x000fc60000010046 */
[----:B------:R-:W-:Y:S01]  /*2c30*/  IADD3.X R81, RZ, R81, RZ, P6, !PT ;  /* 0x00000051ff517210 */ /* 0x000fe200037fe4ff */
[----:B------:R-:W-:Y:S01]  /*2c40*/  FFMA.FTZ R88, R88, R12, R71 ;  /* 0x0000000c58587223 */ /* 0x000fe20000010047 */
[----:B------:R-:W-:-:S03]  /*2c50*/  ISETP.LE.AND P6, PT, R91, UR4, PT ;  /* 0x000000045b007c0c */ /* 0x000fc6000bfc3270 */
[----:B------:R-:W-:-:S04]  /*2c60*/  FFMA.FTZ R85, R85, R88, R72 ;  /* 0x0000005855557223 */ /* 0x000fc80000010048 */
[----:B------:R-:W-:Y:S01]  /*2c70*/  FFMA.FTZ R90, R90, R85, R73 ;  /* 0x000000555a5a7223 */ /* 0x000fe20000010049 */
[----:B--2---:R-:W-:Y:S01]  /*2c80*/  FMUL.FTZ R16, R16, R95 ;  /* 0x0000005f10107220 */ /* 0x004fe20000410000 */
[----:B------:R-:W-:Y:S02]  /*2c90*/  UIADD3 UR6, UR6, 0x8, URZ ;  /* 0x0000000806067890 */ /* 0x000fe4000fffe03f */
        /* <DEDUP_REMOVED lines=10> */
.L_x_4568:
        /* <DEDUP_REMOVED lines=56> */
.L_x_4571:
[----:B------:R-:W-:Y:S05]  /*30c0*/  BSYNC B0 ;  /* 0x0000000000007941 */ /* 0x000fea0003800000 */
.L_x_4570:
        /* <DEDUP_REMOVED lines=12> */
[-C--:B------:R-:W-:Y:S01]  /*3190*/  ISETP.GE.AND P5, PT, R42, R12.reuse, PT ;  /* 0x0000000c2a00720c */ /* 0x080fe20003fa6270 */
[----:B------:R-:W-:Y:S01]  /*31a0*/  VIADD R29, R29, 0x1 ;  /* 0x000000011d1d7836 */ /* 0x000fe20000000000 */
[----:B------:R-:W-:-:S02]  /*31b0*/  ISETP.GE.AND P6, PT, R43, R12, PT ;  /* 0x0000000c2b00720c */ /* 0x000fc40003fc6270 */
[----:B------:R-:W-:Y:S01]  /*31c0*/  ISETP.GE.AND P1, PT, R38, R12, PT ;  /* 0x0000000c2600720c */ /* 0x000fe20003f26270 */
[----:B0-----:R-:W-:Y:S01]  /*31d0*/  IMAD.WIDE R6, R26, 0x2, R10 ;  /* 0x000000021a067825 */ /* 0x001fe200078e020a */
[----:B------:R-:W-:-:S04]  /*31e0*/  IADD3 R11, P0, R13, R8, RZ ;  /* 0x000000080d0b7210 */ /* 0x000fc80007f1e0ff */
[----:B------:R-:W-:Y:S02]  /*31f0*/  IADD3.X R8, R51, R14, R9, P0, !PT ;  /* 0x0000000e33087210 */ /* 0x000fe400007fe409 */
[----:B------:R-:W-:Y:S02]  /*3200*/  LEA R6, P2, R11, R6, 0x1 ;  /* 0x000000060b067211 */ /* 0x000fe400078408ff */
[-C--:B------:R-:W-:Y:S02]  /*3210*/  ISETP.GE.AND P0, PT, R37, R12.reuse, PT ;  /* 0x0000000c2500720c */ /* 0x080fe40003f06270 */
[----:B------:R-:W-:Y:S02]  /*3220*/  LEA.HI.X R7, R11, R7, R8, 0x1, P2 ;  /* 0x000000070b077211 */ /* 0x000fe400010f0c08 */
[----:B------:R-:W-:-:S03]  /*3230*/  ISETP.GE.AND P2, PT, R39, R12, PT ;  /* 0x0000000c2700720c */ /* 0x000fc60003f46270 */
[----:B------:R0:W-:Y:S04]  /*3240*/  @!P3 STG.E.U16 desc[UR8][R6.64+0x100], R47 ;  /* 0x0001002f0600b986 */ /* 0x0001e8000c101508 */
        /* <DEDUP_REMOVED lines=13> */
.L_x_4573:
        /* <DEDUP_REMOVED lines=14> */
.L_x_5288:


//--------------------- .text._Z25selective_scan_fwd_kernelI32Selective_Scan_fwd_kernel_traitsILi32ELi8ELi1ELb0ELb0ELb0ELb1EN3c104HalfEfEEv13SSMParamsBase --------------------------
	.section	.text._Z25selective_scan_fwd_kernelI32Selective_Scan_fwd_kernel_traitsILi32ELi8ELi1ELb0ELb0ELb0ELb1EN3c104HalfEfEEv13SSMParamsBase,"ax",@progbits
	.align	128
        .global         _Z25selective_scan_fwd_kernelI32Selective_Scan_fwd_kernel_traitsILi32ELi8ELi1ELb0ELb0ELb0ELb1EN3c104HalfEfEEv13SSMParamsBase
        .type           _Z25selective_scan_fwd_kernelI32Selective_Scan_fwd_kernel_traitsILi32ELi8ELi1ELb0ELb0ELb0ELb1EN3c104HalfEfEEv13SSMParamsBase,@function
        .size           _Z25selective_scan_fwd_kernelI32Selective_Scan_fwd_kernel_traitsILi32ELi8ELi1ELb0ELb0ELb0ELb1EN3c104HalfEfEEv13SSMParamsBase,(.L_x_5289 - _Z25selective_scan_fwd_kernelI32Selective_Scan_fwd_kernel_traitsILi32ELi8ELi1ELb0ELb0ELb0ELb1EN3c104HalfEfEEv13SSMParamsBase)
        .other          _Z25selective_scan_fwd_kernelI32Selective_Scan_fwd_kernel_traitsILi32ELi8ELi1ELb0ELb0ELb0ELb1EN3c104HalfEfEEv13SSMParamsBase,@"STO_CUDA_ENTRY STV_DEFAULT"
_Z25selective_scan_fwd_kernelI32Selective_Scan_fwd_kernel_traitsILi32ELi8ELi1ELb0ELb0ELb0ELb1EN3c104HalfEfEEv13SSMParamsBase:
.text._Z25selective_scan_fwd_kernelI32Selective_Scan_fwd_kernel_traitsILi32ELi8ELi1ELb0ELb0ELb0ELb1EN3c104HalfEfEEv13SSMParamsBase:
[----:B------:R-:W-:Y:S08]  /*0000*/  LDC R1, c[0x0][0x28] ;  /* 0x00000a00ff017b82 */ /* 0x000ff00000000800 */
[----:B------:R-:W0:Y:S01]  /*0010*/  LDC.64 R4, c[0x0][0x300] ;  /* 0x0000c000ff047b82 */ /* 0x000e220000000a00 */
[----:B------:R-:W-:Y:S01]  /*0020*/  IMAD.MOV.U32 R24, RZ, RZ, RZ ;  /* 0x000000ffff187224 */ /* 0x000fe200078e00ff */
        /* <DEDUP_REMOVED lines=55> */
[----:B------:R-:W-:Y:S01]  /*03a0*/  VIADD R34, R36, 0x5 ;  /* 0x0000000524227836 */ /* 0x000fe20000000000 */
[----:B------:R-:W-:-:S02]  /*03b0*/  IADD3.X R3, R27, R3, R7, P0, !PT ;  /* 0x000000031b037210 */ /* 0x000fc400007fe407 */
[----:B------:R-:W-:Y:S02]  /*03c0*/  IADD3.X R2, R27, R5, R8, P1, !PT ;  /* 0x000000051b027210 */ /* 0x000fe40000ffe408 */
[C---:B------:R-:W-:Y:S02]  /*03d0*/  LEA R4, P0, R6.reuse, UR4, 0x1 ;  /* 0x0000000406047c11 */ /* 0x040fe4000f8008ff */
[C---:B------:R-:W-:Y:S02]  /*03e0*/  LEA R12, P1, R57.reuse, UR6, 0x1 ;  /* 0x00000006390c7c11 */ /* 0x040fe4000f8208ff */
[----:B------:R-:W-:Y:S02]  /*03f0*/  LEA.HI.X R5, R6, UR5, R3, 0x1, P0 ;  /* 0x0000000506057c11 */ /* 0x000fe400080f0c03 */
[----:B------:R-:W-:Y:S02]  /*0400*/  LEA.HI.X R57, R57, UR7, R2, 0x1, P1 ;  /* 0x0000000739397c11 */ /* 0x000fe400088f0c02 */
[----:B------:R-:W-:-:S02]  /*0410*/  IADD3 R36, R36, 0x7, RZ ;  /* 0x0000000724247810 */ /* 0x000fc40007ffe0ff */
[C---:B------:R-:W-:Y:S02]  /*0420*/  LOP3.LUT R14, R26.reuse, 0x20, RZ, 0xfc, !PT ;  /* 0x000000201a0e7812 */ /* 0x040fe400078efcff */
[C---:B------:R-:W-:Y:S02]  /*0430*/  LOP3.LUT R37, R26.reuse, 0x40, RZ, 0xfc, !PT ;  /* 0x000000401a257812 */ /* 0x040fe400078efcff */
[C---:B------:R-:W-:Y:S02]  /*0440*/  LOP3.LUT R38, R26.reuse, 0x60, RZ, 0xfc, !PT ;  /* 0x000000601a267812 */ /* 0x040fe400078efcff */
[C---:B------:R-:W-:Y:S02]  /*0450*/  LOP3.LUT R39, R26.reuse, 0x80, RZ, 0xfc, !PT ;  /* 0x000000801a277812 */ /* 0x040fe400078efcff */
[C---:B------:R-:W-:Y:S02]  /*0460*/  LOP3.LUT R40, R26.reuse, 0xa0, RZ, 0xfc, !PT ;  /* 0x000000a01a287812 */ /* 0x040fe400078efcff */
[----:B------:R-:W-:-:S02]  /*0470*/  LOP3.LUT R41, R26, 0xc0, RZ, 0xfc, !PT ;  /* 0x000000c01a297812 */ /* 0x000fc400078efcff */
[----:B--2---:R-:W-:-:S07]  /*0480*/  LOP3.LUT R42, R26, 0xe0, RZ, 0xfc, !PT ;  /* 0x000000e01a2a7812 */ /* 0x004fce00078efcff */
.L_x_4596:
[----:B------:R-:W0:Y:S01]  /*0490*/  LDC R2, c[0x0][0x218] ;  /* 0x00008600ff027b82 */ /* 0x000e220000000800 */
[----:B------:R-:W-:Y:S02]  /*04a0*/  PRMT R3, RZ, 0x7610, R3 ;  /* 0x00007610ff037816 */ /* 0x000fe40000000003 */
[----:B-1----:R-:W-:Y:S02]  /*04b0*/  PRMT R6, RZ, 0x7610, R6 ;  /* 0x00007610ff067816 */ /* 0x002fe40000000006 */
[----:B------:R-:W-:Y:S01]  /*04c0*/  PRMT R7, RZ, 0x7610, R7 ;  /* 0x00007610ff077816 */ /* 0x000fe20000000007 */
        /* <DEDUP_REMOVED lines=24> */
[C---:B------:R-:W-:Y:S01]  /*0650*/  VIADD R13, R28.reuse, 0x20 ;  /* 0x000000201c0d7836 */ /* 0x040fe20000000000 */
[----:B------:R-:W-:Y:S01]  /*0660*/  UMOV UR4, 0x400 ;  /* 0x0000040000047882 */ /* 0x000fe20000000000 */
[C---:B------:R-:W-:Y:S01]  /*0670*/  IADD3 R15, R28.reuse, 0x40, RZ ;  /* 0x000000401c0f7810 */ /* 0x040fe20007ffe0ff */
[C---:B------:R-:W-:Y:S01]  /*0680*/  VIADD R19, R28.reuse, 0xe0 ;  /* 0x000000e01c137836 */ /* 0x040fe20000000000 */
[----:B------:R-:W-:-:S02]  /*0690*/  IADD3 R17, R28, 0x60, RZ ;  /* 0x000000601c117810 */ /* 0x000fc40007ffe0ff */
[-C--:B------:R-:W-:Y:S02]  /*06a0*/  LEA.HI.SX32 R13, R13, R28.reuse, 0x1b ;  /* 0x0000001c0d0d7211 */ /* 0x080fe400078fdaff */
[-C--:B------:R-:W-:Y:S02]  /*06b0*/  LEA.HI.SX32 R43, R28, R28.reuse, 0x1b ;  /* 0x0000001c1c2b7211 */ /* 0x080fe400078fdaff */
[-C--:B------:R-:W-:Y:S02]  /*06c0*/  LEA.HI.SX32 R15, R15, R28.reuse, 0x1b ;  /* 0x0000001c0f0f7211 */ /* 0x080fe400078fdaff */
[-C--:B------:R-:W-:Y:S02]  /*06d0*/  LEA.HI.SX32 R17, R17, R28.reuse, 0x1b ;  /* 0x0000001c11117211 */ /* 0x080fe400078fdaff */
[----:B------:R-:W-:Y:S02]  /*06e0*/  LEA.HI.SX32 R19, R19, R28, 0x1b ;  /* 0x0000001c13137211 */ /* 0x000fe400078fdaff */
[----:B------:R-:W-:-:S02]  /*06f0*/  ISETP.GE.AND P6, PT, R14, R21, PT ;  /* 0x000000150e00720c */ /* 0x000fc40003fc6270 */
[-C--:B------:R-:W-:Y:S01]  /*0700*/  ISETP.GE.AND P5, PT, R26, R21.reuse, PT ;  /* 0x000000151a00720c */ /* 0x080fe20003fa6270 */
[----:B------:R-:W1:Y:S01]  /*0710*/  LDC R14, c[0x0][0x21c] ;  /* 0x00008700ff0e7b82 */ /* 0x000e620000000800 */
[-C--:B------:R-:W-:Y:S02]  /*0720*/  ISETP.GE.AND P4, PT, R37, R21.reuse, PT ;  /* 0x000000152500720c */ /* 0x080fe40003f86270 */
[-C--:B------:R-:W-:Y:S01]  /*0730*/  ISETP.GE.AND P3, PT, R38, R21.reuse, PT ;  /* 0x000000152600720c */ /* 0x080fe20003f66270 */
[----:B0-----:R-:W-:Y:S01]  /*0740*/  ULEA UR5, UR5, UR4, 0x18 ;  /* 0x0000000405057291 */ /* 0x001fe2000f8ec03f */
[-C--:B------:R-:W-:Y:S02]  /*0750*/  ISETP.GE.AND P2, PT, R39, R21.reuse, PT ;  /* 0x000000152700720c */ /* 0x080fe40003f46270 */
[-C--:B------:R-:W-:Y:S02]  /*0760*/  ISETP.GE.AND P1, PT, R40, R21.reuse, PT ;  /* 0x000000152800720c */ /* 0x080fe40003f26270 */
[----:B------:R-:W-:-:S02]  /*0770*/  ISETP.GE.AND P0, PT, R41, R21, PT ;  /* 0x000000152900720c */ /* 0x000fc40003f06270 */
[----:B------:R-:W-:Y:S01]  /*0780*/  LEA R44, R13, UR5, 0x1 ;  /* 0x000000050d2c7c11 */ /* 0x000fe2000f8e08ff */
[C---:B------:R-:W-:Y:S01]  /*0790*/  VIADD R13, R28.reuse, 0x80 ;  /* 0x000000801c0d7836 */ /* 0x040fe20000000000 */
[----:B------:R-:W-:Y:S02]  /*07a0*/  LEA R43, R43, UR5, 0x1 ;  /* 0x000000052b2b7c11 */ /* 0x000fe4000f8e08ff */
[----:B------:R-:W-:Y:S02]  /*07b0*/  LEA R45, R15, UR5, 0x1 ;  /* 0x000000050f2d7c11 */ /* 0x000fe4000f8e08ff */
[----:B------:R-:W-:Y:S02]  /*07c0*/  LEA R46, R17, UR5, 0x1 ;  /* 0x00000005112e7c11 */ /* 0x000fe4000f8e08ff */
[C---:B------:R-:W-:Y:S02]  /*07d0*/  IADD3 R15, R28.reuse, 0xa0, RZ ;  /* 0x000000a01c0f7810 */ /* 0x040fe40007ffe0ff */
[----:B------:R-:W-:-:S02]  /*07e0*/  IADD3 R17, R28, 0xc0, RZ ;  /* 0x000000c01c117810 */ /* 0x000fc40007ffe0ff */
[-C--:B------:R-:W-:Y:S02]  /*07f0*/  LEA.HI.SX32 R13, R13, R28.reuse, 0x1b ;  /* 0x0000001c0d0d7211 */ /* 0x080fe400078fdaff */
[-C--:B------:R-:W-:Y:S02]  /*0800*/  LEA.HI.SX32 R15, R15, R28.reuse, 0x1b ;  /* 0x0000001c0f0f7211 */ /* 0x080fe400078fdaff */
[----:B------:R-:W-:Y:S02]  /*0810*/  LEA.HI.SX32 R17, R17, R28, 0x1b ;  /* 0x0000001c11117211 */ /* 0x000fe400078fdaff */
[----:B------:R-:W-:Y:S02]  /*0820*/  LEA R47, R13, UR5, 0x1 ;  /* 0x000000050d2f7c11 */ /* 0x000fe4000f8e08ff */
[----:B------:R-:W-:Y:S02]  /*0830*/  LEA R48, R15, UR5, 0x1 ;  /* 0x000000050f307c11 */ /* 0x000fe4000f8e08ff */
[----:B------:R-:W-:-:S02]  /*0840*/  LEA R49, R17, UR5, 0x1 ;  /* 0x0000000511317c11 */ /* 0x000fc4000f8e08ff */
[----:B------:R-:W-:Y:S02]  /*0850*/  LEA R50, R19, UR5, 0x1 ;  /* 0x0000000513327c11 */ /* 0x000fe4000f8e08ff */
[----:B------:R-:W-:Y:S01]  /*0860*/  PRMT R13, RZ, 0x7610, R13 ;  /* 0x00007610ff0d7816 */ /* 0x000fe2000000000d */
[----:B--2---:R0:W-:Y:S04]  /*0870*/  STS.U16 [R43], R2 ;  /* 0x000000022b007388 */ /* 0x0041e80000000400 */
[----:B---3--:R2:W-:Y:S04]  /*0880*/  STS.U16 [R44+0x40], R3 ;  /* 0x000040032c007388 */ /* 0x0085e80000000400 */
[----:B----4-:R3:W-:Y:S01]  /*0890*/  STS.U16 [R45+0x80], R6 ;  /* 0x000080062d007388 */ /* 0x0107e20000000400 */
[----:B0-----:R-:W-:-:S03]  /*08a0*/  SHF.L.U32 R2, R28, 0x3, RZ ;  /* 0x000000031c027819 */ /* 0x001fc600000006ff */
[----:B------:R0:W-:Y:S01]  /*08b0*/  STS.U16 [R46+0xc0], R7 ;  /* 0x0000c0072e007388 */ /* 0x0001e20000000400 */
[----:B------:R-:W-:Y:S01]  /*08c0*/  LEA.HI.SX32 R51, R2, R2, 0x1b ;  /* 0x0000000202337211 */ /* 0x000fe200078fdaff */
[----:B--2---:R-:W-:Y:S02]  /*08d0*/  IMAD.MOV.U32 R3, RZ, RZ, R57 ;  /* 0x000000ffff037224 */ /* 0x004fe400078e0039 */
[----:B------:R2:W-:Y:S01]  /*08e0*/  STS.U16 [R47+0x100], R8 ;  /* 0x000100082f007388 */ /* 0x0005e20000000400 */
[----:B------:R-:W-:Y:S02]  /*08f0*/  MOV R2, R12 ;  /* 0x0000000c00027202 */ /* 0x000fe40000000f00 */
[----:B------:R-:W-:Y:S01]  /*0900*/  LEA R51, R51, UR5, 0x1 ;  /* 0x0000000533337c11 */ /* 0x000fe2000f8e08ff */
[----:B------:R4:W-:Y:S01]  /*0910*/  STS.U16 [R48+0x140], R9 ;  /* 0x0001400930007388 */ /* 0x0009e20000000400 */
[----:B---3--:R-:W-:Y:S02]  /*0920*/  PRMT R6, RZ, 0x7610, R6 ;  /* 0x00007610ff067816 */ /* 0x008fe40000000006 */
[----:B0-----:R-:W-:Y:S01]  /*0930*/  PRMT R7, RZ, 0x7610, R7 ;  /* 0x00007610ff077816 */ /* 0x001fe20000000007 */
[----:B------:R0:W-:Y:S04]  /*0940*/  STS.U16 [R49+0x180], R10 ;  /* 0x0001800a31007388 */ /* 0x0001e80000000400 */
[----:B------:R3:W-:Y:S01]  /*0950*/  STS.U16 [R50+0x1c0], R11 ;  /* 0x0001c00b32007388 */ /* 0x0007e20000000400 */
[----:B------:R-:W-:-:S03]  /*0960*/  NOP ;  /* 0x0000000000007918 */ /* 0x000fc60000000000 */
[----:B------:R-:W1:Y:S04]  /*0970*/  LDS.U16 R20, [R51] ;  /* 0x0000000033147984 */ /* 0x000e680000000400 */
[----:B------:R-:W1:Y:S04]  /*0980*/  LDS.U16 R68, [R51+0x2] ;  /* 0x0000020033447984 */ /* 0x000e680000000400 */
[----:B------:R-:W1:Y:S04]  /*0990*/  LDS.U16 R69, [R51+0x4] ;  /* 0x0000040033457984 */ /* 0x000e680000000400 */
[----:B------:R-:W1:Y:S04]  /*09a0*/  LDS.U16 R70, [R51+0x6] ;  /* 0x0000060033467984 */ /* 0x000e680000000400 */
[----:B------:R-:W-:Y:S04]  /*09b0*/  LDS.U16 R71, [R51+0x8] ;  /* 0x0000080033477984 */ /* 0x000fe80000000400 */
[----:B------:R-:W-:Y:S04]  /*09c0*/  LDS.U16 R72, [R51+0xa] ;  /* 0x00000a0033487984 */ /* 0x000fe80000000400 */
[----:B------:R-:W-:Y:S04]  /*09d0*/  LDS.U16 R73, [R51+0xc] ;  /* 0x00000c0033497984 */ /* 0x000fe80000000400 */
[----:B------:R-:W-:Y:S01]  /*09e0*/  LDS.U16 R74, [R51+0xe] ;  /* 0x00000e00334a7984 */ /* 0x000fe20000000400 */
[----:B------:R-:W-:Y:S01]  /*09f0*/  BAR.SYNC.DEFER_BLOCKING 0x0 ;  /* 0x0000000000007b1d */ /* 0x000fe20000010000 */
[----:B--2---:R-:W-:-:S02]  /*0a00*/  PRMT R8, RZ, 0x7610, R8 ;  /* 0x00007610ff087816 */ /* 0x004fc40000000008 */
[----:B----4-:R-:W-:Y:S02]  /*0a10*/  PRMT R9, RZ, 0x7610, R9 ;  /* 0x00007610ff097816 */ /* 0x010fe40000000009 */
[----:B0-----:R-:W-:Y:S02]  /*0a20*/  PRMT R10, RZ, 0x7610, R10 ;  /* 0x00007610ff0a7816 */ /* 0x001fe4000000000a */
[----:B---3--:R-:W-:Y:S02]  /*0a30*/  PRMT R11, RZ, 0x7610, R11 ;  /* 0x00007610ff0b7816 */ /* 0x008fe4000000000b */
        /* <DEDUP_REMOVED lines=13> */
[----:B-1----:R-:W-:Y:S01]  /*0b10*/  ISETP.GE.AND P6, PT, R14, 0x1, PT ;  /* 0x000000010e00780c */ /* 0x002fe20003fc6270 */
[----:B------:R-:W-:-:S02]  /*0b20*/  HADD2.F32 R20, -RZ, R20.H0_H0 ;  /* 0x20000014ff147230 */ /* 0x000fc40000004100 */
[----:B------:R-:W-:Y:S02]  /*0b30*/  HADD2.F32 R68, -RZ, R68.H0_H0 ;  /* 0x20000044ff447230 */ /* 0x000fe40000004100 */
[----:B------:R-:W-:Y:S02]  /*0b40*/  HADD2.F32 R69, -RZ, R69.H0_H0 ;  /* 0x20000045ff457230 */ /* 0x000fe40000004100 */
[----:B------:R-:W-:Y:S01]  /*0b50*/  HADD2.F32 R70, -RZ, R70.H0_H0 ;  /* 0x20000046ff467230 */ /* 0x000fe20000004100 */
[----:B---3--:R-:W-:Y:S04]  /*0b60*/  STS.U16 [R43], R6 ;  /* 0x000000062b007388 */ /* 0x008fe80000000400 */
[----:B--2---:R-:W-:Y:S04]  /*0b70*/  STS.U16 [R44+0x40], R7 ;  /* 0x000040072c007388 */ /* 0x004fe80000000400 */
        /* <DEDUP_REMOVED lines=69> */
.L_x_4575:
[----:B------:R-:W-:Y:S05]  /*0fd0*/  BSYNC B0 ;  /* 0x0000000000007941 */ /* 0x000fea0003800000 */
.L_x_4574:
        /* <DEDUP_REMOVED lines=41> */
.L_x_4577:
[----:B------:R-:W-:Y:S05]  /*1270*/  BSYNC B0 ;  /* 0x0000000000007941 */ /* 0x000fea0003800000 */
.L_x_4576:
        /* <DEDUP_REMOVED lines=47> */
.L_x_4579:
[----:B------:R-:W-:Y:S05]  /*1570*/  BSYNC B0 ;  /* 0x0000000000007941 */ /* 0x000fea0003800000 */
.L_x_4578:
        /* <DEDUP_REMOVED lines=33> */
.L_x_4581:
[----:B------:R-:W-:Y:S05]  /*1790*/  BSYNC B0 ;  /* 0x0000000000007941 */ /* 0x000fea0003800000 */
.L_x_4580:
        /* <DEDUP_REMOVED lines=33> */
.L_x_4583:
[----:B------:R-:W-:Y:S05]  /*19b0*/  BSYNC B0 ;  /* 0x0000000000007941 */ /* 0x000fea0003800000 */
.L_x_4582:
        /* <DEDUP_REMOVED lines=33> */
.L_x_4585:
[----:B------:R-:W-:Y:S05]  /*1bd0*/  BSYNC B0 ;  /* 0x0000000000007941 */ /* 0x000fea0003800000 */
.L_x_4584:
        /* <DEDUP_REMOVED lines=33> */
.L_x_4587:
[----:B------:R-:W-:Y:S05]  /*1df0*/  BSYNC B0 ;  /* 0x0000000000007941 */ /* 0x000fea0003800000 */
.L_x_4586:
        /* <DEDUP_REMOVED lines=33> */
.L_x_4589:
[----:B------:R-:W-:Y:S05]  /*2010*/  BSYNC B0 ;  /* 0x0000000000007941 */ /* 0x000fea0003800000 */
.L_x_4588:
        /* <DEDUP_REMOVED lines=48> */
[----:B------:R-:W-:Y:S02]  /*2320*/  MOV R78, R12 ;  /* 0x0000000c004e7202 */ /* 0x000fe40000000f00 */
[----:B------:R-:W-:Y:S01]  /*2330*/  IMAD R75, R22, UR4, RZ ;  /* 0x00000004164b7c24 */ /* 0x000fe2000f8e02ff */
[----:B------:R-:W-:Y:S01]  /*2340*/  IADD3 R76, R15, R81, RZ ;  /* 0x000000510f4c7210 */ /* 0x000fe20007ffe0ff */
[----:B------:R-:W-:Y:S01]  /*2350*/  IMAD.WIDE.U32 R16, R0, UR4, RZ ;  /* 0x0000000400107c25 */ /* 0x000fe2000f8e00ff */
[----:B-1----:R-:W-:Y:S01]  /*2360*/  LEA R79, P2, R18, R10, 0x2 ;  /* 0x0000000a124f7211 */ /* 0x002fe200078410ff */
[----:B------:R-:W-:Y:S01]  /*2370*/  UMOV UR4, URZ ;  /* 0x0000003f00047c82 */ /* 0x000fe20008000000 */
[----:B--2---:R-:W-:Y:S01]  /*2380*/  SHF.L.U32 R12, R87, 0x3, RZ ;  /* 0x00000003570c7819 */ /* 0x004fe200000006ff */
[----:B------:R-:W-:Y:S01]  /*2390*/  IMAD R83, R0, UR5, R75 ;  /* 0x0000000500537c24 */ /* 0x000fe2000f8e024b */
[----:B---3--:R-:W-:Y:S01]  /*23a0*/  LEA R75, P0, R14, R6, 0x2 ;  /* 0x000000060e4b7211 */ /* 0x008fe200078010ff */
[----:B------:R-:W-:Y:S01]  /*23b0*/  IMAD.MOV.U32 R81, RZ, RZ, R13 ;  /* 0x000000ffff517224 */ /* 0x000fe200078e000d */
[----:B0-----:R-:W-:Y:S01]  /*23c0*/  LEA R77, P1, R16, R8, 0x2 ;  /* 0x00000008104d7211 */ /* 0x001fe200078210ff */
[----:B------:R-:W-:Y:S01]  /*23d0*/  IMAD.IADD R17, R17, 0x1, R83 ;  /* 0x0000000111117824 */ /* 0x000fe200078e0253 */
[----:B------:R-:W-:-:S02]  /*23e0*/  LEA.HI.X R76, R14, R7, R76, 0x2, P0 ;  /* 0x000000070e4c7211 */ /* 0x000fc400000f144c */
[----:B------:R-:W-:Y:S01]  /*23f0*/  LEA.HI.X R19, R18, R11, R19, 0x2, P2 ;  /* 0x0000000b12137211 */ /* 0x000fe200010f1413 */
[----:B------:R-:W0:Y:S01]  /*2400*/  LDC.64 R6, c[0x0][0x250] ;  /* 0x00009400ff067b82 */ /* 0x000e220000000a00 */
[----:B------:R-:W-:Y:S02]  /*2410*/  LEA.HI.X R17, R16, R9, R17, 0x2, P1 ;  /* 0x0000000910117211 */ /* 0x000fe400008f1411 */
[-C--:B------:R-:W-:Y:S02]  /*2420*/  ISETP.GE.U32.AND P0, PT, R31, R21.reuse, PT ;  /* 0x000000151f00720c */ /* 0x080fe40003f06070 */
[-C--:B------:R-:W-:Y:S02]  /*2430*/  ISETP.GE.U32.AND P1, PT, R32, R21.reuse, PT ;  /* 0x000000152000720c */ /* 0x080fe40003f26070 */
[-C--:B------:R-:W-:Y:S01]  /*2440*/  ISETP.GE.U32.AND P2, PT, R33, R21.reuse, PT ;  /* 0x000000152100720c */ /* 0x080fe20003f46070 */
[----:B------:R-:W1:Y:S01]  /*2450*/  LDC.64 R8, c[0x0][0x270] ;  /* 0x00009c00ff087b82 */ /* 0x000e620000000a00 */
[----:B------:R-:W-:-:S02]  /*2460*/  ISETP.GE.U32.AND P6, PT, R12, R21, PT ;  /* 0x000000150c00720c */ /* 0x000fc40003fc6070 */
[----:B------:R-:W-:Y:S02]  /*2470*/  FSEL R69, R69, RZ, !P0 ;  /* 0x000000ff45457208 */ /* 0x000fe40004000000 */
[----:B------:R-:W-:Y:S02]  /*2480*/  FSEL R70, R70, RZ, !P1 ;  /* 0x000000ff46467208 */ /* 0x000fe40004800000 */
[----:B------:R-:W-:Y:S01]  /*2490*/  FSEL R71, R71, RZ, !P2 ;  /* 0x000000ff47477208 */ /* 0x000fe20005000000 */
[----:B------:R-:W2:Y:S01]  /*24a0*/  LDC.64 R10, c[0x0][0x238] ;  /* 0x00008e00ff0a7b82 */ /* 0x000ea20000000a00 */
[----:B------:R-:W-:Y:S02]  /*24b0*/  P2R R94, PR, RZ, 0x40 ;  /* 0x00000040ff5e7803 */ /* 0x000fe40000000000 */
[----:B0-----:R-:W-:Y:S02]  /*24c0*/  SHF.L.U64.HI R80, R6, 0x2, R7 ;  /* 0x0000000206507819 */ /* 0x001fe40000010207 */
[----:B------:R-:W-:-:S02]  /*24d0*/  FSEL R7, R20, RZ, !P6 ;  /* 0x000000ff14077208 */ /* 0x000fc40007000000 */
[----:B-1----:R-:W-:Y:S02]  /*24e0*/  SHF.L.U64.HI R82, R8, 0x2, R9 ;  /* 0x0000000208527819 */ /* 0x002fe40000010209 */
[----:B--2-4-:R-:W-:-:S07]  /*24f0*/  SHF.L.U64.HI R11, R10, 0x2, R11 ;  /* 0x000000020a0b7819 */ /* 0x014fce000001020b */
.L_x_4591:
[----:B------:R-:W-:Y:S01]  /*2500*/  MOV R12, R75 ;  /* 0x0000004b000c7202 */ /* 0x000fe20000000f00 */
[----:B------:R-:W-:Y:S01]  /*2510*/  IMAD.MOV.U32 R13, RZ, RZ, R76 ;  /* 0x000000ffff0d7224 */ /* 0x000fe200078e004c */
[----:B------:R-:W-:Y:S02]  /*2520*/  P2R R21, PR, RZ, 0x20 ;  /* 0x00000020ff157803 */ /* 0x000fe40000000000 */
[----:B------:R-:W-:Y:S02]  /*2530*/  ISETP.NE.AND P5, PT, R92, RZ, PT ;  /* 0x000000ff5c00720c */ /* 0x000fe40003fa5270 */
        /* <DEDUP_REMOVED lines=47> */
[----:B------:R-:W-:Y:S01]  /*2830*/  IMAD.MOV.U32 R16, RZ, RZ, R77 ;  /* 0x000000ffff107224 */ /* 0x000fe200078e004d */
[----:B------:R-:W-:Y:S02]  /*2840*/  MOV R18, R79 ;  /* 0x0000004f00127202 */ /* 0x000fe40000000f00 */
[----:B------:R-:W-:-:S03]  /*2850*/  ISETP.GE.AND P6, PT, R28, 0x1, PT ;  /* 0x000000011c00780c */ /* 0x000fc60003fc6270 */
[----:B------:R-:W2:Y:S04]  /*2860*/  LDG.E R16, desc[UR8][R16.64] ;  /* 0x0000000810107981 */ /* 0x000ea8000c1e1900 */
[----:B------:R3:W2:Y:S06]  /*2870*/  LDG.E R95, desc[UR8][R18.64] ;  /* 0x00000008125f7981 */ /* 0x0006ac000c1e1900 */
        /* <DEDUP_REMOVED lines=24> */
[----:B------:R-:W-:-:S11]  /*2a00*/  MOV R12, 0x3f800000 ;  /* 0x3f800000000c7802 */ /* 0x000fd60000000f00 */
        /* <DEDUP_REMOVED lines=11> */
[-C--:B0-----:R-:W-:Y:S01]  /*2ac0*/  @!P6 MOV R98, R13.reuse ;  /* 0x0000000d0062e202 */ /* 0x081fe20000000f00 */
[----:B-1----:R-:W-:Y:S01]  /*2ad0*/  @!P6 IMAD.MOV.U32 R96, RZ, RZ, R12 ;  /* 0x000000ffff60e224 */ /* 0x002fe200078e000c */
[----:B------:R-:W-:Y:S01]  /*2ae0*/  ISETP.NE.AND P6, PT, R87, RZ, PT ;  /* 0x000000ff5700720c */ /* 0x000fe20003fc5270 */
[C---:B------:R-:W-:Y:S01]  /*2af0*/  FFMA.FTZ R21, R20.reuse, R13, R21 ;  /* 0x0000000d14157223 */ /* 0x040fe20000010015 */
[----:B------:R-:W-:-:S11]  /*2b00*/  FMUL.FTZ R20, R20, R12 ;  /* 0x0000000c14147220 */ /* 0x000fd60000410000 */
[----:B----4-:R-:W-:Y:S01]  /*2b10*/  @P6 FFMA.FTZ R98, R97, R96, R98 ;  /* 0x0000006061626223 */ /* 0x010fe20000010062 */
[----:B------:R-:W-:-:S13]  /*2b20*/  ISETP.NE.AND P6, PT, R87, RZ, PT ;  /* 0x000000ff5700720c */ /* 0x000fda0003fc5270 */
[----:B------:R-:W-:Y:S02]  /*2b30*/  @!P6 MOV R12, R78 ;  /* 0x0000004e000ce202 */ /* 0x000fe40000000f00 */
[----:B------:R-:W-:Y:S01]  /*2b40*/  @!P6 MOV R13, R81 ;  /* 0x00000051000de202 */ /* 0x000fe20000000f00 */
[----:B------:R-:W-:Y:S04]  /*2b50*/  @!P6 STS.64 [UR6+0x240], R20 ;  /* 0x00024014ff00e988 */ /* 0x000fe80008000a06 */
[----:B------:R0:W-:Y:S01]  /*2b60*/  @!P6 STG.E.64 desc[UR8][R12.64], R20 ;  /* 0x000000140c00e986 */ /* 0x0001e2000c101b08 */
[----:B------:R-:W-:Y:S01]  /*2b70*/  LEA R79, P6, R6, R79, 0x2 ;  /* 0x0000004f064f7211 */ /* 0x000fe200078c10ff */
[----:B------:R-:W-:-:S04]  /*2b80*/  FFMA.FTZ R84, R84, R98, R7 ;  /* 0x0000006254547223 */ /* 0x000fc80000010007 */
[----:B---3--:R-:W-:Y:S01]  /*2b90*/  IMAD.X R19, R19, 0x1, R80, P6 ;  /* 0x0000000113137824 */ /* 0x008fe200030e0650 */
[----:B------:R-:W-:Y:S01]  /*2ba0*/  LEA R77, P6, R8, R77, 0x2 ;  /* 0x0000004d084d7211 */ /* 0x000fe200078c10ff */
[----:B------:R-:W-:-:S03]  /*2bb0*/  FFMA.FTZ R9, R9, R84, R68 ;  /* 0x0000005409097223 */ /* 0x000fc60000010044 */
[----:B------:R-:W-:Y:S02]  /*2bc0*/  IADD3.X R17, R17, R82, RZ, P6, !PT ;  /* 0x0000005211117210 */ /* 0x000fe400037fe4ff */
[----:B------:R-:W-:Y:S01]  /*2bd0*/  LEA R75, P6, R10, R75, 0x2 ;  /* 0x0000004b0a4b7211 */ /* 0x000fe200078c10ff */
[----:B0-----:R-:W-:Y:S01]  /*2be0*/  FFMA.FTZ R13, R86, R9, R69 ;  /* 0x00000009560d7223 */ /* 0x001fe20000010045 */
[----:B------:R-:W-:Y:S02]  /*2bf0*/  UIADD3 UR4, UR4, 0x1, URZ ;  /* 0x0000000104047890 */ /* 0x000fe4000fffe03f */
[----:B------:R-:W-:Y:S01]  /*2c00*/  IADD3.X R76, R76, R11, RZ, P6, !PT ;  /* 0x0000000b4c4c7210 */ /* 0x000fe200037fe4ff */
[----:B------:R-:W-:Y:S01]  /*2c10*/  FFMA.FTZ R12, R83, R13, R70 ;  /* 0x0000000d530c7223 */ /* 0x000fe20000010046 */
[----:B------:R-:W-:-:S03]  /*2c20*/  IADD3 R78, P6, R78, 0x8, RZ ;  /* 0x000000084e4e7810 */ /* 0x000fc60007fde0ff */
[----:B------:R-:W-:Y:S02]  /*2c30*/  FFMA.FTZ R88, R88, R12, R71 ;  /* 0x0000000c58587223 */ /* 0x000fe40000010047 */
[----:B------:R-:W-:Y:S01]  /*2c40*/  IMAD.X R81, RZ, RZ, R81, P6 ;  /* 0x000000ffff517224 */ /* 0x000fe200030e0651 */
[----:B------:R-:W-:Y:S01]  /*2c50*/  ISETP.LE.AND P6, PT, R91, UR4, PT ;  /* 0x000000045b007c0c */ /* 0x000fe2000bfc3270 */
        /* <DEDUP_REMOVED lines=14> */
.L_x_4590:
        /* <DEDUP_REMOVED lines=15> */
[----:B------:R1:W-:Y:S04]  /*2e30*/  STS.U16 [R51], R9 ;  /* 0x0000000933007388 */ /* 0x0003e80000000400 */
[----:B------:R3:W-:Y:S04]  /*2e40*/  STS.U16 [R51+0x2], R11 ;  /* 0x0000020b33007388 */ /* 0x0007e80000000400 */
[----:B------:R-:W-:Y:S04]  /*2e50*/  STS.U16 [R51+0x4], R7 ;  /* 0x0000040733007388 */ /* 0x000fe80000000400 */
[----:B------:R-:W-:Y:S01]  /*2e60*/  STS.U16 [R51+0x6], R12 ;  /* 0x0000060c33007388 */ /* 0x000fe20000000400 */
[----:B-1----:R-:W-:-:S03]  /*2e70*/  @!P0 IMAD R9, R29, -0x100, R10 ;  /* 0xffffff001d098824 */ /* 0x002fc600078e020a */
[----:B------:R1:W-:Y:S01]  /*2e80*/  STS.U16 [R51+0x8], R6 ;  /* 0x0000080633007388 */ /* 0x0003e20000000400 */
[----:B---3--:R-:W3:Y:S03]  /*2e90*/  LDC.64 R10, c[0x0][0x2a0] ;  /* 0x0000a800ff0a7b82 */ /* 0x008ee60000000a00 */
[----:B------:R-:W-:Y:S04]  /*2ea0*/  STS.U16 [R51+0xa], R13 ;  /* 0x00000a0d33007388 */ /* 0x000fe80000000400 */
[----:B------:R0:W-:Y:S01]  /*2eb0*/  STS.U16 [R51+0xc], R8 ;  /* 0x00000c0833007388 */ /* 0x0001e20000000400 */
[----:B-1----:R-:W-:-:S03]  /*2ec0*/  SHF.L.U32 R6, R29, 0x8, RZ ;  /* 0x000000081d067819 */ /* 0x002fc600000006ff */
[----:B------:R-:W-:Y:S01]  /*2ed0*/  STS.U16 [R51+0xe], R14 ;  /* 0x00000e0e33007388 */ /* 0x000fe20000000400 */
[----:B------:R-:W-:-:S03]  /*2ee0*/  NOP ;  /* 0x0000000000007918 */ /* 0x000fc60000000000 */
[----:B------:R-:W-:Y:S01]  /*2ef0*/  LDS.U16 R19, [R43] ;  /* 0x000000002b137984 */ /* 0x000fe20000000400 */
[C---:B0-----:R-:W-:Y:S01]  /*2f00*/  IMAD R8, R16.reuse, UR11, RZ ;  /* 0x0000000b10087c24 */ /* 0x041fe2000f8e02ff */
[----:B------:R-:W-:Y:S01]  /*2f10*/  SHF.R.S32.HI R7, RZ, 0x1f, R6 ;  /* 0x0000001fff077819 */ /* 0x000fe20000011406 */
[----:B------:R-:W-:Y:S01]  /*2f20*/  IMAD.WIDE.U32 R12, R16, UR10, RZ ;  /* 0x0000000a100c7c25 */ /* 0x000fe2000f8e00ff */
[----:B------:R-:W-:Y:S03]  /*2f30*/  LDS.U16 R21, [R44+0x40] ;  /* 0x000040002c157984 */ /* 0x000fe60000000400 */
[----:B------:R-:W-:Y:S01]  /*2f40*/  IMAD R17, R17, UR10, R8 ;  /* 0x0000000a11117c24 */ /* 0x000fe2000f8e0208 */
[----:B------:R-:W-:Y:S01]  /*2f50*/  LDS.U16 R61, [R45+0x80] ;  /* 0x000080002d3d7984 */ /* 0x000fe20000000400 */
[----:B------:R-:W-:-:S03]  /*2f60*/  IADD3 R8, P2, R26, R6, RZ ;  /* 0x000000061a087210 */ /* 0x000fc60007f5e0ff */
        /* <DEDUP_REMOVED lines=8> */
[----:B0-----:R-:W-:-:S05]  /*2ff0*/  IMAD.X R9, R27, 0x1, R7, P2 ;  /* 0x000000011b097824 */ /* 0x001fca00010e0607 */
[----:B------:R-:W0:Y:S02]  /*3000*/  LDS R73, [UR5+0x210] ;  /* 0x00021005ff497984 */ /* 0x000e240008000800 */
[----:B0-----:R-:W-:-:S13]  /*3010*/  ISETP.GE.AND P1, PT, R26, R73, PT ;  /* 0x000000491a00720c */ /* 0x001fda0003f26270 */
[----:B--23--:R-:W-:Y:S05]  /*3020*/  @P1 BRA `(.L_x_4593) ;  /* 0x00000000002c1947 */ /* 0x00cfea0003800000 */
        /* <DEDUP_REMOVED lines=11> */
.L_x_4593:
[----:B------:R-:W-:Y:S05]  /*30e0*/  BSYNC B0 ;  /* 0x0000000000007941 */ /* 0x000fea0003800000 */
.L_x_4592:
[----:B------:R-:W-:Y:S01]  /*30f0*/  ULDC.64 UR6, c[0x0][0x2b8] ;  /* 0x0000ae0000067ab9 */ /* 0x000fe20000000a00 */
[----:B------:R-:W-:Y:S01]  /*3100*/  IMAD.MOV.U32 R13, RZ, RZ, R75 ;  /* 0x000000ffff0d7224 */ /* 0x000fe200078e004b */
[----:B------:R-:W-:Y:S01]  /*3110*/  LOP3.LUT R14, R26, 0x20, RZ, 0xfc, !PT ;  /* 0x000000201a0e7812 */ /* 0x000fe200078efcff */
[----:B------:R-:W-:Y:S01]  /*3120*/  IMAD R15, R22, UR6, RZ ;  /* 0x00000006160f7c24 */ /* 0x000fe2000f8e02ff */
[-C--:B------:R-:W-:Y:S01]  /*3130*/  ISETP.GE.AND P6, PT, R40, R73.reuse, PT ;  /* 0x000000492800720c */ /* 0x080fe20003fc6270 */
[----:B------:R-:W-:Y:S01]  /*3140*/  IMAD.WIDE.U32 R12, R0, UR6, R12 ;  /* 0x00000006000c7c25 */ /* 0x000fe2000f8e000c */
[----:B0-----:R-:W-:Y:S02]  /*3150*/  SHF.L.U64.HI R16, R14, 0x1, R27 ;  /* 0x000000010e107819 */ /* 0x001fe4000001021b */
[----:B------:R-:W-:Y:S01]  /*3160*/  ISETP.GE.AND P5, PT, R41, R73, PT ;  /* 0x000000492900720c */ /* 0x000fe20003fa6270 */
[----:B------:R-:W-:Y:S01]  /*3170*/  IMAD R19, R0, UR7, R15 ;  /* 0x0000000700137c24 */ /* 0x000fe2000f8e020f */
[----:B------:R-:W-:Y:S01]  /*3180*/  SHF.L.U32 R15, R14, 0x1, RZ ;  /* 0x000000010e0f7819 */ /* 0x000fe200000006ff */
[----:B------:R-:W-:Y:S01]  /*3190*/  IMAD R17, R29, -0x100, R18 ;  /* 0xffffff001d117824 */ /* 0x000fe200078e0212 */
[----:B------:R-:W-:Y:S01]  /*31a0*/  ULDC.64 UR6, c[0x0][0x308] ;  /* 0x0000c20000067ab9 */ /* 0x000fe20000000a00 */
[----:B------:R-:W-:Y:S01]  /*31b0*/  IADD3 R18, P1, R6, R12, RZ ;  /* 0x0000000c06127210 */ /* 0x000fe20007f3e0ff */
[----:B------:R-:W-:Y:S01]  /*31c0*/  IMAD R20, R10, UR11, RZ ;  /* 0x0000000b0a147c24 */ /* 0x000fe2000f8e02ff */
[----:B------:R-:W-:-:S02]  /*31d0*/  IADD3 R12, P3, R15, UR6, RZ ;  /* 0x000000060f0c7c10 */ /* 0x000fc4000ff7e0ff */
[----:B------:R-:W-:Y:S01]  /*31e0*/  IADD3.X R19, R7, R19, R13, P1, !PT ;  /* 0x0000001307137210 */ /* 0x000fe20000ffe40d */
[----:B------:R-:W-:Y:S01]  /*31f0*/  IMAD R75, R11, UR10, R20 ;  /* 0x0000000a0b4b7c24 */ /* 0x000fe2000f8e0214 */
[----:B------:R-:W-:Y:S01]  /*3200*/  IADD3.X R13, R16, UR7, RZ, P3, !PT ;  /* 0x00000007100d7c10 */ /* 0x000fe20009ffe4ff */
[----:B------:R-:W-:Y:S01]  /*3210*/  ULDC.64 UR6, c[0x0][0x2a8] ;  /* 0x0000aa0000067ab9 */ /* 0x000fe20000000a00 */
[-C--:B------:R-:W-:Y:S02]  /*3220*/  ISETP.GE.AND P1, PT, R37, R73.reuse, PT ;  /* 0x000000492500720c */ /* 0x080fe40003f26270 */
[----:B------:R-:W-:Y:S02]  /*3230*/  ISETP.GE.AND P3, PT, R14, R73, PT ;  /* 0x000000490e00720c */ /* 0x000fe40003f66270 */
[----:B------:R-:W-:Y:S02]  /*3240*/  ISETP.GE.AND P2, PT, R26, R17, PT ;  /* 0x000000111a00720c */ /* 0x000fe40003f46270 */
[----:B------:R-:W-:-:S04]  /*3250*/  LEA R12, P4, R18, R12, 0x1 ;  /* 0x0000000c120c7211 */ /* 0x000fc800078808ff */
[----:B------:R-:W-:Y:S02]  /*3260*/  LEA.HI.X R13, R18, R13, R19, 0x1, P4 ;  /* 0x0000000d120d7211 */ /* 0x000fe400020f0c13 */
[----:B------:R-:W-:-:S03]  /*3270*/  ISETP.GE.AND P4, PT, R39, R73, PT ;  /* 0x000000492700720c */ /* 0x000fc60003f86270 */
[----:B------:R0:W-:Y:S01]  /*3280*/  @!P1 STG.E.U16 desc[UR8][R12.64+0x40], R61 ;  /* 0x0000403d0c009986 */ /* 0x0001e2000c101508 */
[-C--:B------:R-:W-:Y:S01]  /*3290*/  ISETP.GE.AND P1, PT, R38, R73.reuse, PT ;  /* 0x000000492600720c */ /* 0x080fe20003f26270 */
[----:B------:R-:W-:Y:S02]  /*32a0*/  @!P2 IMAD.WIDE.U32 R18, R10, UR10, R6 ;  /* 0x0000000a0a12ac25 */ /* 0x000fe4000f8e0006 */
[----:B------:R1:W-:Y:S01]  /*32b0*/  @!P3 STG.E.U16 desc[UR8][R12.64], R21 ;  /* 0x000000150c00b986 */ /* 0x0003e2000c101508 */
[----:B------:R-:W-:Y:S01]  /*32c0*/  ISETP.GE.AND P3, PT, R42, R73, PT ;  /* 0x000000492a00720c */ /* 0x000fe20003f66270 */
[----:B------:R-:W-:Y:S01]  /*32d0*/  IMAD.WIDE.U32 R10, R10, UR10, RZ ;  /* 0x0000000a0a0a7c25 */ /* 0x000fe2000f8e00ff */
[----:B------:R-:W-:Y:S01]  /*32e0*/  @!P2 IADD3 R19, R75, R19, RZ ;  /* 0x000000134b13a210 */ /* 0x000fe20007ffe0ff */
[----:B------:R-:W-:Y:S03]  /*32f0*/  @!P6 STG.E.U16 desc[UR8][R12.64+0x100], R67 ;  /* 0x000100430c00e986 */ /* 0x000fe6000c101508 */
[----:B------:R-:W-:Y:S01]  /*3300*/  IADD3 R11, R11, R75, RZ ;  /* 0x0000004b0b0b7210 */ /* 0x000fe20007ffe0ff */
[----:B0-----:R-:W-:Y:S01]  /*3310*/  IMAD R61, R22, UR6, RZ ;  /* 0x00000006163d7c24 */ /* 0x001fe2000f8e02ff */
[----:B------:R-:W-:Y:S01]  /*3320*/  @!P4 STG.E.U16 desc[UR8][R12.64+0xc0], R65 ;  /* 0x0000c0410c00c986 */ /* 0x000fe2000c101508 */
[----:B------:R-:W-:-:S03]  /*3330*/  @!P2 IMAD.WIDE.U32 R18, R0, UR6, R18 ;  /* 0x000000060012ac25 */ /* 0x000fc6000f8e0012 */
[----:B------:R-:W-:Y:S01]  /*3340*/  @!P1 STG.E.U16 desc[UR8][R12.64+0x80], R63 ;  /* 0x0000803f0c009986 */ /* 0x000fe2000c101508 */
[----:B------:R-:W-:Y:S01]  /*3350*/  IMAD R61, R0, UR7, R61 ;  /* 0x00000007003d7c24 */ /* 0x000fe2000f8e023d */
[----:B------:R-:W-:Y:S01]  /*3360*/  @!P2 IADD3 R20, P1, R26, R18, RZ ;  /* 0x000000121a14a210 */ /* 0x000fe20007f3e0ff */
[----:B------:R-:W-:Y:S01]  /*3370*/  IMAD.WIDE.U32 R10, R0, UR6, R10 ;  /* 0x00000006000a7c25 */ /* 0x000fe2000f8e000a */
[----:B------:R-:W-:Y:S01]  /*3380*/  @!P5 STG.E.U16 desc[UR8][R12.64+0x140], R69 ;  /* 0x000140450c00d986 */ /* 0x000fe2000c101508 */
[----:B------:R-:W-:Y:S01]  /*3390*/  ULDC.64 UR6, c[0x0][0x318] ;  /* 0x0000c60000067ab9 */ /* 0x000fe20000000a00 */
[----:B------:R-:W-:Y:S02]  /*33a0*/  @!P2 IADD3.X R19, R27, R19, R61, P1, !PT ;  /* 0x000000131b13a210 */ /* 0x000fe40000ffe43d */
[----:B------:R0:W-:Y:S01]  /*33b0*/  @!P3 STG.E.U16 desc[UR8][R12.64+0x180], R71 ;  /* 0x000180470c00b986 */ /* 0x0001e2000c101508 */
[----:B------:R-:W-:Y:S01]  /*33c0*/  BAR.SYNC.DEFER_BLOCKING 0x0 ;  /* 0x0000000000007b1d */ /* 0x000fe20000010000 */
[----:B------:R-:W-:-:S02]  /*33d0*/  @!P2 LEA R18, P1, R20, UR6, 0x1 ;  /* 0x000000061412ac11 */ /* 0x000fc4000f8208ff */
[----:B-1----:R-:W-:Y:S02]  /*33e0*/  IADD3 R21, P4, R6, R10, RZ ;  /* 0x0000000a06157210 */ /* 0x002fe40007f9e0ff */
[----:B------:R-:W-:Y:S02]  /*33f0*/  IADD3 R10, P5, R15, UR6, RZ ;  /* 0x000000060f0a7c10 */ /* 0x000fe4000ffbe0ff */
[----:B------:R-:W-:Y:S02]  /*3400*/  @!P2 LEA.HI.X R19, R20, UR7, R19, 0x1, P1 ;  /* 0x000000071413ac11 */ /* 0x000fe400088f0c13 */
[----:B------:R-:W-:Y:S02]  /*3410*/  ISETP.GE.AND P1, PT, R14, R17, PT ;  /* 0x000000110e00720c */ /* 0x000fe40003f26270 */
[----:B------:R-:W-:Y:S02]  /*3420*/  IADD3.X R60, R7, R61, R11, P4, !PT ;  /* 0x0000003d073c7210 */ /* 0x000fe400027fe40b */
[----:B------:R-:W-:-:S02]  /*3430*/  IADD3.X R11, R16, UR7, RZ, P5, !PT ;  /* 0x00000007100b7c10 */ /* 0x000fc4000affe4ff */
[C---:B------:R-:W-:Y:S02]  /*3440*/  LEA R10, P4, R21.reuse, R10, 0x1 ;  /* 0x0000000a150a7211 */ /* 0x040fe400078808ff */
[----:B------:R-:W-:Y:S02]  /*3450*/  PRMT R20, RZ, 0x7610, R20 ;  /* 0x00007610ff147816 */ /* 0x000fe40000000014 */
[----:B------:R-:W-:Y:S02]  /*3460*/  LEA.HI.X R11, R21, R11, R60, 0x1, P4 ;  /* 0x0000000b150b7211 */ /* 0x000fe400020f0c3c */
[----:B------:R-:W-:Y:S02]  /*3470*/  PRMT R21, RZ, 0x7610, R21 ;  /* 0x00007610ff157816 */ /* 0x000fe40000000015 */
[-C--:B------:R-:W-:Y:S01]  /*3480*/  ISETP.GE.AND P6, PT, R37, R17.reuse, PT ;  /* 0x000000112500720c */ /* 0x080fe20003fc6270 */
[----:B------:R1:W2:Y:S01]  /*3490*/  @!P2 LDG.E.U16 R20, desc[UR8][R18.64] ;  /* 0x000000081214a981 */ /* 0x0002a2000c1e1500 */
[----:B------:R-:W-:-:S02]  /*34a0*/  ISETP.GE.AND P5, PT, R38, R17, PT ;  /* 0x000000112600720c */ /* 0x000fc40003fa6270 */
[-C--:B------:R-:W-:Y:S01]  /*34b0*/  ISETP.GE.AND P4, PT, R39, R17.reuse, PT ;  /* 0x000000112700720c */ /* 0x080fe20003f86270 */
[----:B------:R-:W3:Y:S01]  /*34c0*/  @!P1 LDG.E.U16 R21, desc[UR8][R10.64] ;  /* 0x000000080a159981 */ /* 0x000ee2000c1e1500 */
[-C--:B------:R-:W-:Y:S02]  /*34d0*/  ISETP.GE.AND P3, PT, R40, R17.reuse, PT ;  /* 0x000000112800720c */ /* 0x080fe40003f66270 */
[-C--:B------:R-:W-:Y:S02]  /*34e0*/  ISETP.GE.AND P2, PT, R41, R17.reuse, PT ;  /* 0x000000112900720c */ /* 0x080fe40003f46270 */
[----:B------:R-:W-:Y:S02]  /*34f0*/  ISETP.GE.AND P1, PT, R42, R17, PT ;  /* 0x000000112a00720c */ /* 0x000fe40003f26270 */
[----:B0-----:R-:W-:Y:S02]  /*3500*/  PRMT R12, RZ, 0x7610, R12 ;  /* 0x00007610ff0c7816 */ /* 0x001fe4000000000c */
[----:B------:R-:W-:-:S02]  /*3510*/  PRMT R13, RZ, 0x7610, R13 ;  /* 0x00007610ff0d7816 */ /* 0x000fc4000000000d */
[----:B-1----:R-:W-:Y:S02]  /*3520*/  PRMT R18, RZ, 0x7610, R18 ;  /* 0x00007610ff127816 */ /* 0x002fe40000000012 */
[----:B------:R-:W-:Y:S01]  /*3530*/  PRMT R19, RZ, 0x7610, R19 ;  /* 0x00007610ff137816 */ /* 0x000fe20000000013 */
[----:B------:R-:W4:Y:S01]  /*3540*/  @!P6 LDG.E.U16 R12, desc[UR8][R10.64+0x40] ;  /* 0x000040080a0ce981 */ /* 0x000f22000c1e1500 */
[----:B------:R-:W-:Y:S02]  /*3550*/  PRMT R60, RZ, 0x7610, R60 ;  /* 0x00007610ff3c7816 */ /* 0x000fe4000000003c */
        /* <DEDUP_REMOVED lines=18> */
[----:B------:R-:W2:Y:S04]  /*3680*/  LDS.U16 R10, [R51+0x2] ;  /* 0x00000200330a7984 */ /* 0x000ea80000000400 */
[----:B------:R-:W3:Y:S04]  /*3690*/  LDS.U16 R11, [R51+0x4] ;  /* 0x00000400330b7984 */ /* 0x000ee80000000400 */
[----:B------:R-:W4:Y:S04]  /*36a0*/  LDS.U16 R13, [R51+0xa] ;  /* 0x00000a00330d7984 */ /* 0x000f280000000400 */
[----:B------:R-:W5:Y:S04]  /*36b0*/  LDS.U16 R19, [R51+0xe] ;  /* 0x00000e0033137984 */ /* 0x000f680000000400 */
[----:B------:R-:W5:Y:S04]  /*36c0*/  LDS.U16 R62, [R51] ;  /* 0x00000000333e7984 */ /* 0x000f680000000400 */
[----:B------:R-:W5:Y:S01]  /*36d0*/  LDS.U16 R20, [R51+0x6] ;  /* 0x0000060033147984 */ /* 0x000f620000000400 */
[----:B0-----:R-:W-:-:S02]  /*36e0*/  HADD2.F32 R12, -RZ, R12.H0_H0 ;  /* 0x2000000cff0c7230 */ /* 0x001fc40000004100 */
[----:B-1----:R-:W-:Y:S02]  /*36f0*/  HADD2.F32 R18, -RZ, R18.H0_H0 ;  /* 0x20000012ff127230 */ /* 0x002fe40000004100 */
[----:B--2---:R-:W-:Y:S02]  /*3700*/  HADD2.F32 R21, -RZ, R10.H0_H0 ;  /* 0x2000000aff157230 */ /* 0x004fe40000004100 */
[----:B---3--:R-:W-:Y:S02]  /*3710*/  HADD2.F32 R11, -RZ, R11.H0_H0 ;  /* 0x2000000bff0b7230 */ /* 0x008fe40000004100 */
[----:B----4-:R-:W-:Y:S02]  /*3720*/  HADD2.F32 R64, -RZ, R13.H0_H0 ;  /* 0x2000000dff407230 */ /* 0x010fe40000004100 */
[----:B-----5:R-:W-:Y:S02]  /*3730*/  HADD2.F32 R66, -RZ, R19.H0_H0 ;  /* 0x20000013ff427230 */ /* 0x020fe40000004100 */
[----:B------:R-:W-:Y:S01]  /*3740*/  FMUL.FTZ R13, R12, -1.4426950216293334961 ;  /* 0xbfb8aa3b0c0d7820 */ /* 0x000fe20000410000 */
        /* <DEDUP_REMOVED lines=64> */
[----:B------:R-:W-:Y:S01]  /*3b50*/  STS.U16 [R51+0xc], R18 ;  /* 0x00000c1233007388 */ /* 0x000fe20000000400 */
        /* <DEDUP_REMOVED lines=14> */
[----:B0-----:R-:W-:-:S04]  /*3c40*/  IMAD R10, R12, UR11, RZ ;  /* 0x0000000b0c0a7c24 */ /* 0x001fc8000f8e02ff */
[----:B------:R-:W-:Y:S02]  /*3c50*/  IMAD R13, R13, UR10, R10 ;  /* 0x0000000a0d0d7c24 */ /* 0x000fe4000f8e020a */
[----:B------:R-:W-:-:S04]  /*3c60*/  IMAD.WIDE.U32 R10, R12, UR10, RZ ;  /* 0x0000000a0c0a7c25 */ /* 0x000fc8000f8e00ff */
        /* <DEDUP_REMOVED lines=14> */
.L_x_4595:
[----:B------:R-:W-:Y:S05]  /*3d50*/  BSYNC B0 ;  /* 0x0000000000007941 */ /* 0x000fea0003800000 */
.L_x_4594:
[----:B------:R-:W-:Y:S01]  /*3d60*/  MOV R8, R10 ;  /* 0x0000000a00087202 */ /* 0x000fe20000000f00 */
[----:B------:R-:W-:Y:S01]  /*3d70*/  IMAD.MOV.U32 R9, RZ, RZ, R57 ;  /* 0x000000ffff097224 */ /* 0x000fe200078e0039 */
[----:B------:R-:W-:Y:S01]  /*3d80*/  ULDC.64 UR4, c[0x0][0x2c8] ;  /* 0x0000b20000047ab9 */ /* 0x000fe20000000a00 */
[----:B------:R-:W-:Y:S01]  /*3d90*/  ULDC.64 UR6, c[0x0][0x320] ;  /* 0x0000c80000067ab9 */ /* 0x000fe20000000a00 */
[----:B------:R-:W-:Y:S01]  /*3da0*/  IMAD R11, R22, UR4, RZ ;  /* 0x00000004160b7c24 */ /* 0x000fe2000f8e02ff */
[----:B------:R-:W-:Y:S01]  /*3db0*/  IADD3 R15, P1, R15, UR6, RZ ;  /* 0x000000060f0f7c10 */ /* 0x000fe2000ff3e0ff */
[----:B------:R-:W-:Y:S01]  /*3dc0*/  IMAD.WIDE.U32 R8, R0, UR4, R8 ;  /* 0x0000000400087c25 */ /* 0x000fe2000f8e0008 */
[-C--:B------:R-:W-:Y:S01]  /*3dd0*/  ISETP.GE.AND P3, PT, R39, R51.reuse, PT ;  /* 0x000000332700720c */ /* 0x080fe20003f66270 */
[----:B------:R-:W-:Y:S01]  /*3de0*/  ULDC UR4, c[0x0][0x224] ;  /* 0x0000890000047ab9 */ /* 0x000fe20000000800 */
[----:B------:R-:W-:Y:S01]  /*3df0*/  ISETP.GE.AND P4, PT, R40, R51, PT ;  /* 0x000000332800720c */ /* 0x000fe20003f86270 */
[----:B------:R-:W-:Y:S01]  /*3e00*/  IMAD R11, R0, UR5, R11 ;  /* 0x00000005000b7c24 */ /* 0x000fe2000f8e020b */
[----:B------:R-:W-:-:S02]  /*3e10*/  IADD3 R8, P0, R6, R8, RZ ;  /* 0x0000000806087210 */ /* 0x000fc40007f1e0ff */
[-C--:B------:R-:W-:Y:S02]  /*3e20*/  ISETP.GE.AND P5, PT, R41, R51.reuse, PT ;  /* 0x000000332900720c */ /* 0x080fe40003fa6270 */
[----:B------:R-:W-:Y:S02]  /*3e30*/  ISETP.GE.AND P6, PT, R42, R51, PT ;  /* 0x000000332a00720c */ /* 0x000fe40003fc6270 */
        /* <DEDUP_REMOVED lines=15> */
[----:B0-----:R-:W-:-:S03]  /*3f30*/  IADD3 R12, P1, R2, 0x200, RZ ;  /* 0x00000200020c7810 */ /* 0x001fc60007f3e0ff */
[----:B------:R1:W-:Y:S01]  /*3f40*/  @!P2 STG.E.U16 desc[UR8][R6.64+0x80], R21 ;  /* 0x000080150600a986 */ /* 0x0003e2000c101508 */
[----:B------:R-:W-:Y:S02]  /*3f50*/  IADD3 R4, P2, R4, 0x200, RZ ;  /* 0x0000020004047810 */ /* 0x000fe40007f5e0ff */
[----:B------:R-:W-:Y:S02]  /*3f60*/  IADD3.X R57, RZ, R3, RZ, P1, !PT ;  /* 0x00000003ff397210 */ /* 0x000fe40000ffe4ff */
[----:B------:R-:W-:Y:S01]  /*3f70*/  IADD3.X R5, RZ, R5, RZ, P2, !PT ;  /* 0x00000005ff057210 */ /* 0x000fe200017fe4ff */
[----:B------:R-:W-:Y:S08]  /*3f80*/  @!P0 BRA `(.L_x_4596) ;  /* 0xffffffc400408947 */ /* 0x000ff0000383ffff */
[----:B------:R-:W-:Y:S05]  /*3f90*/  EXIT ;  /* 0x000000000000794d */ /* 0x000fea0003800000 */
.L_x_4597:
        /* <DEDUP_REMOVED lines=14> */
.L_x_5289:


//--------------------- .text._Z25selective_scan_fwd_kernelI32Selective_Scan_fwd_kernel_traitsILi32ELi8ELi1ELb0ELb0ELb1ELb0EN3c104HalfEfEEv13SSMParamsBase --------------------------
	.section	.text._Z25selective_scan_fwd_kernelI32Selective_Scan_fwd_kernel_traitsILi32ELi8ELi1ELb0ELb0ELb1ELb0EN3c104HalfEfEEv13SSMParamsBase,"ax",@progbits
	.align	128
        .global         _Z25selective_scan_fwd_kernelI32Selective_Scan_fwd_kernel_traitsILi32ELi8ELi1ELb0ELb0ELb1ELb0EN3c104HalfEfEEv13SSMParamsBase
        .type           _Z25selective_scan_fwd_kernelI32Selective_Scan_fwd_kernel_traitsILi32ELi8ELi1ELb0ELb0ELb1ELb0EN3c104HalfEfEEv13SSMParamsBase,@function
        .size           _Z25selective_scan_fwd_kernelI32Selective_Scan_fwd_kernel_traitsILi32ELi8ELi1ELb0ELb0ELb1ELb0EN3c104HalfEfEEv13SSMParamsBase,(.L_x_5290 - _Z25selective_scan_fwd_kernelI32Selective_Scan_fwd_kernel_traitsILi32ELi8ELi1ELb0ELb0ELb1ELb0EN3c104HalfEfEEv13SSMParamsBase)
        .other          _Z25selective_scan_fwd_kernelI32Selective_Scan_fwd_kernel_traitsILi32ELi8ELi1ELb0ELb0ELb1ELb0EN3c104HalfEfEEv13SSMParamsBase,@"STO_CUDA_ENTRY STV_DEFAULT"
_Z25selective_scan_fwd_kernelI32Selective_Scan_fwd_kernel_traitsILi32ELi8ELi1ELb0ELb0ELb1ELb0EN3c104HalfEfEEv13SSMParamsBase:
.text._Z25selective_scan_fwd_kernelI32Selective_Scan_fwd_kernel_traitsILi32ELi8ELi1ELb0ELb0ELb1ELb0EN3c104HalfEfEEv13SSMParamsBase:
        /* <DEDUP_REMOVED lines=22> */
[----:B-1----:R-:W-:Y:S01]  /*0160*/  VIADD R6, R8, 0xffffffe ;  /* 0x0ffffffe08067836 */ /* 0x002fe20000000000 */
[----:B------:R-:W-:-:S03]  /*0170*/  @P1 LEA.HI.X R5, R0, R5, R24, 0x2, P3 ;  /* 0x0000000500051211 */ /* 0x000fc600018f1418 */
[----:B------:R1:W4:Y:S02]  /*0180*/  F2I.FTZ.U32.TRUNC.NTZ R7, R6 ;  /* 0x0000000600077305 */ /* 0x000324000021f000 */
[----:B------:R0:W5:Y:S01]  /*0190*/  @P1 LDG.E R26, desc[UR10][R4.64] ;  /* 0x0000000a041a1981 */ /* 0x000162000c1e1900 */
[----:B-1----:R-:W-:Y:S01]  /*01a0*/  HFMA2.MMA R6, -RZ, RZ, 0, 0 ;  /* 0x00000000ff067435 */ /* 0x002fe200000001ff */
[----:B----4-:R-:W-:-:S05]  /*01b0*/  IADD3 R10, RZ, -R7, RZ ;  /* 0x80000007ff0a7210 */ /* 0x010fca0007ffe0ff */
[----:B---3--:R-:W-:Y:S01]  /*01c0*/  IMAD R3, R10, R9, RZ ;  /* 0x000000090a037224 */ /* 0x008fe200078e02ff */
[----:B------:R-:W-:-:S03]  /*01d0*/  IABS R2, R0 ;  /* 0x0000000000027213 */ /* 0x000fc60000000000 */
[----:B------:R-:W-:-:S06]  /*01e0*/  IMAD.HI.U32 R7, R7, R3, R6 ;  /* 0x0000000307077227 */ /* 0x000fcc00078e0006 */
[----:B------:R-:W-:-:S04]  /*01f0*/  IMAD.HI.U32 R7, R7, R2, RZ ;  /* 0x0000000207077227 */ /* 0x000fc800078e00ff */
[----:B------:R-:W-:-:S04]  /*0200*/  IMAD.MOV R3, RZ, RZ, -R7 ;  /* 0x000000ffff037224 */ /* 0x000fc800078e0a07 */
        /* <DEDUP_REMOVED lines=9> */
[----:B------:R-:W-:Y:S01]  /*02a0*/  @P0 VIADD R7, R7, 0x1 ;  /* 0x0000000107070836 */ /* 0x000fe20000000000 */
[----:B------:R-:W-:Y:S01]  /*02b0*/  ISETP.NE.AND P0, PT, R11, RZ, PT ;  /* 0x000000ff0b00720c */ /* 0x000fe20003f05270 */
[----:B0-2---:R-:W-:-:S12]  /*02c0*/  @!P2 EXIT ;  /* 0x000000000000a94d */ /* 0x005fd80003800000 */
[----:B------:R-:W0:Y:S01]  /*02d0*/  S2R R100, SR_TID.X ;  /* 0x0000000000647919 */ /* 0x000e220000002100 */
[----:B------:R-:W-:Y:S01]  /*02e0*/  @!P1 IADD3 R7, -R7, RZ, RZ ;  /* 0x000000ff07079210 */ /* 0x000fe20007ffe1ff */
[----:B------:R-:W-:Y:S01]  /*02f0*/  USHF.R.S32.HI UR12, URZ, 0x1f, UR7 ;  /* 0x0000001f3f0c7899 */ /* 0x000fe20008011407 */
[----:B------:R-:W-:Y:S01]  /*0300*/  @!P0 LOP3.LUT R7, RZ, R11, RZ, 0x33, !PT ;  /* 0x0000000bff078212 */ /* 0x000fe200078e33ff */
[----:B------:R-:W1:Y:S01]  /*0310*/  LDC.64 R16, c[0x0][0x280] ;  /* 0x0000a000ff107b82 */ /* 0x000e620000000a00 */
[----:B------:R-:W-:Y:S01]  /*0320*/  ULDC.64 UR8, c[0x0][0x260] ;  /* 0x0000980000087ab9 */ /* 0x000fe20000000a00 */
[----:B------:R-:W-:Y:S01]  /*0330*/  ULDC.64 UR14, c[0x0][0x288] ;  /* 0x0000a200000e7ab9 */ /* 0x000fe20000000a00 */
[----:B------:R-:W-:Y:S01]  /*0340*/  UIMAD UR6, UR12, UR8, URZ ;  /* 0x000000080c0672a4 */ /* 0x000fe2000f8e023f */
[----:B------:R-:W-:Y:S01]  /*0350*/  IMAD R3, R24, UR14, RZ ;  /* 0x0000000e18037c24 */ /* 0x000fe2000f8e02ff */
[----:B------:R-:W-:Y:S01]  /*0360*/  UIMAD.WIDE.U32 UR4, UR7, UR8, URZ ;  /* 0x00000008070472a5 */ /* 0x000fe2000f8e003f */
[----:B------:R-:W-:Y:S01]  /*0370*/  SHF.R.S32.HI R5, RZ, 0x1f, R7 ;  /* 0x0000001fff057819 */ /* 0x000fe20000011407 */
[----:B------:R-:W-:Y:S01]  /*0380*/  UIMAD UR6, UR7, UR9, UR6 ;  /* 0x00000009070672a4 */ /* 0x000fe2000f8e0206 */
[----:B------:R-:W2:Y:S01]  /*0390*/  LDC.64 R10, c[0x0][0x2e0] ;  /* 0x0000b800ff0a7b82 */ /* 0x000ea20000000a00 */
[C---:B------:R-:W-:Y:S01]  /*03a0*/  IMAD R9, R0.reuse, UR15, R3 ;  /* 0x0000000f00097c24 */ /* 0x040fe2000f8e0203 */
[----:B------:R-:W-:Y:S01]  /*03b0*/  ULDC.64 UR8, c[0x0][0x298] ;  /* 0x0000a60000087ab9 */ /* 0x000fe20000000a00 */
[----:B------:R-:W-:Y:S01]  /*03c0*/  IMAD.WIDE.U32 R2, R0, UR14, RZ ;  /* 0x0000000e00027c25 */ /* 0x000fe2000f8e00ff */
[----:B------:R-:W-:Y:S01]  /*03d0*/  UIADD3 UR5, UR5, UR6, URZ ;  /* 0x0000000605057290 */ /* 0x000fe2000fffe03f */
[----:B------:R-:W3:Y:S01]  /*03e0*/  S2R R28, SR_LANEID ;  /* 0x00000000001c7919 */ /* 0x000ee20000000000 */
[----:B------:R-:W-:Y:S01]  /*03f0*/  MOV R30, RZ ;  /* 0x000000ff001e7202 */ /* 0x000fe20000000f00 */
[----:B------:R-:W-:Y:S01]  /*0400*/  IMAD R4, R5, R44, RZ ;  /* 0x0000002c05047224 */ /* 0x000fe200078e02ff */
[----:B------:R-:W4:Y:S01]  /*0410*/  LDC.64 R18, c[0x0][0x290] ;  /* 0x0000a400ff127b82 */ /* 0x000f220000000a00 */
[----:B------:R-:W-:Y:S01]  /*0420*/  IADD3 R9, R3, R9, RZ ;  /* 0x0000000903097210 */ /* 0x000fe20007ffe0ff */
[----:B------:R-:W-:-:S02]  /*0430*/  IMAD R3, R24, UR8, RZ ;  /* 0x0000000818037c24 */ /* 0x000fc4000f8e02ff */
[C---:B------:R-:W-:Y:S02]  /*0440*/  IMAD R45, R7.reuse, R45, R4 ;  /* 0x0000002d072d7224 */ /* 0x040fe400078e0204 */
[----:B------:R-:W-:Y:S01]  /*0450*/  IMAD.WIDE.U32 R4, R7, R44, UR4 ;  /* 0x0000000407047e25 */ /* 0x000fe2000f8e002c */
[----:B------:R-:W-:Y:S01]  /*0460*/  ULDC.64 UR4, c[0x0][0x2f0] ;  /* 0x0000bc0000047ab9 */ /* 0x000fe20000000a00 */
[----:B------:R-:W3:Y:S02]  /*0470*/  LDC R13, c[0x0][0x214] ;  /* 0x00008500ff0d7b82 */ /* 0x000ee40000000800 */
[----:B------:R-:W-:Y:S01]  /*0480*/  IMAD.MOV.U32 R8, RZ, RZ, R2 ;  /* 0x000000ffff087224 */ /* 0x000fe200078e0002 */
[----:B------:R-:W-:Y:S01]  /*0490*/  IADD3 R45, R5, R45, RZ ;  /* 0x0000002d052d7210 */ /* 0x000fe20007ffe0ff */
[----:B------:R-:W-:Y:S01]  /*04a0*/  IMAD R7, R0, UR9, R3 ;  /* 0x0000000900077c24 */ /* 0x000fe2000f8e0203 */
[----:B0-----:R-:W-:Y:S01]  /*04b0*/  LOP3.LUT R27, R100, 0x1f, RZ, 0xc0, !PT ;  /* 0x0000001f641b7812 */ /* 0x001fe200078ec0ff */
[----:B------:R-:W-:Y:S01]  /*04c0*/  IMAD.WIDE.U32 R2, R0, UR8, RZ ;  /* 0x0000000800027c25 */ /* 0x000fe2000f8e00ff */
[----:B------:R-:W-:Y:S01]  /*04d0*/  SHF.L.U32 R34, R100, 0x3, RZ ;  /* 0x0000000364227819 */ /* 0x000fe200000006ff */
[----:B------:R-:W-:Y:S01]  /*04e0*/  ULDC.64 UR8, c[0x0][0x2f8] ;  /* 0x0000be0000087ab9 */ /* 0x000fe20000000a00 */
[----:B--2---:R-:W-:Y:S01]  /*04f0*/  LEA R43, P0, R4, R10, 0x1 ;  /* 0x0000000a042b7211 */ /* 0x004fe200078008ff */
[----:B-1----:R-:W-:Y:S01]  /*0500*/  IMAD.WIDE.U32 R8, R16, UR7, R8 ;  /* 0x0000000710087c25 */ /* 0x002fe2000f8e0008 */
[----:B------:R-:W-:-:S02]  /*0510*/  LOP3.LUT R6, R27, 0xffffff00, R34, 0xf8, !PT ;  /* 0xffffff001b067812 */ /* 0x000fc400078ef822 */
[----:B------:R-:W-:Y:S01]  /*0520*/  LEA.HI.X R45, R4, R11, R45, 0x1, P0 ;  /* 0x0000000b042d7211 */ /* 0x000fe200000f0c2d */
[----:B------:R-:W-:Y:S01]  /*0530*/  IMAD R10, R16, UR12, RZ ;  /* 0x0000000c100a7c24 */ /* 0x000fe2000f8e02ff */
[----:B------:R-:W-:Y:S01]  /*0540*/  IADD3 R5, P0, R6, R8, RZ ;  /* 0x0000000806057210 */ /* 0x000fe20007f1e0ff */
[----:B------:R-:W-:Y:S01]  /*0550*/  IMAD.IADD R3, R3, 0x1, R7 ;  /* 0x0000000103037824 */ /* 0x000fe200078e0207 */
[----:B------:R-:W-:Y:S01]  /*0560*/  SHF.R.S32.HI R7, RZ, 0x1f, R6 ;  /* 0x0000001fff077819 */ /* 0x000fe20000011406 */
[----:B------:R-:W-:Y:S01]  /*0570*/  IMAD R11, R17, UR7, R10 ;  /* 0x00000007110b7c24 */ /* 0x000fe2000f8e020a */
[----:B------:R-:W-:Y:S01]  /*0580*/  IADD3 R31, R34, 0x1, RZ ;  /* 0x00000001221f7810 */ /* 0x000fe20007ffe0ff */
[----:B----4-:R-:W-:Y:S01]  /*0590*/  IMAD R4, R18, UR12, RZ ;  /* 0x0000000c12047c24 */ /* 0x010fe2000f8e02ff */
[----:B------:R-:W-:Y:S01]  /*05a0*/  IADD3 R33, R34, 0x3, RZ ;  /* 0x0000000322217810 */ /* 0x000fe20007ffe0ff */
[----:B------:R-:W-:Y:S01]  /*05b0*/  IMAD.WIDE.U32 R2, R18, UR7, R2 ;  /* 0x0000000712027c25 */ /* 0x000fe2000f8e0002 */
[----:B------:R-:W-:-:S02]  /*05c0*/  IADD3.X R10, R7, R9, R11, P0, !PT ;  /* 0x00000009070a7210 */ /* 0x000fc400007fe40b */
[C---:B------:R-:W-:Y:S01]  /*05d0*/  LOP3.LUT R35, R6.reuse, 0x20, RZ, 0xfc, !PT ;  /* 0x0000002006237812 */ /* 0x040fe200078efcff */
[----:B------:R-:W-:Y:S01]  /*05e0*/  IMAD R9, R19, UR7, R4 ;  /* 0x0000000713097c24 */ /* 0x000fe2000f8e0204 */
[----:B------:R-:W-:Y:S01]  /*05f0*/  IADD3 R55, P1, R6, R2, RZ ;  /* 0x0000000206377210 */ /* 0x000fe20007f3e0ff */
[----:B---3--:R-:W-:Y:S01]  /*0600*/  IMAD R4, R13, UR7, R0 ;  /* 0x000000070d047c24 */ /* 0x008fe2000f8e0200 */
[----:B------:R-:W-:Y:S01]  /*0610*/  LEA R2, P0, R5, UR4, 0x1 ;  /* 0x0000000405027c11 */ /* 0x000fe2000f8008ff */
[----:B------:R-:W-:Y:S01]  /*0620*/  ULDC UR4, c[0x0][0x21c] ;  /* 0x0000870000047ab9 */ /* 0x000fe20000000800 */
[----:B------:R-:W-:Y:S01]  /*0630*/  IADD3.X R8, R7, R3, R9, P1, !PT ;  /* 0x0000000307087210 */ /* 0x000fe20000ffe409 */
[----:B------:R-:W-:Y:S01]  /*0640*/  IMAD R4, R4, R15, RZ ;  /* 0x0000000f04047224 */ /* 0x000fe200078e02ff */
[----:B------:R-:W-:Y:S01]  /*0650*/  LEA R12, P1, R55, UR8, 0x1 ;  /* 0x00000008370c7c11 */ /* 0x000fe2000f8208ff */
[----:B------:R-:W-:Y:S01]  /*0660*/  VIADD R32, R34, 0x2 ;  /* 0x0000000222207836 */ /* 0x000fe20000000000 */
[----:B------:R-:W-:Y:S01]  /*0670*/  LEA.HI.X R5, R5, UR5, R10, 0x1, P0 ;  /* 0x0000000505057c11 */ /* 0x000fe200080f0c0a */
[----:B------:R-:W-:Y:S01]  /*0680*/  IMAD R29, R4, UR4, RZ ;  /* 0x00000004041d7c24 */ /* 0x000fe2000f8e02ff */
[----:B------:R-:W-:-:S02]  /*0690*/  LEA.HI.X R55, R55, UR9, R8, 0x1, P1 ;  /* 0x0000000937377c11 */ /* 0x000fc400088f0c08 */
[----:B------:R-:W-:Y:S02]  /*06a0*/  IADD3 R34, R34, 0x4, RZ ;  /* 0x0000000422227810 */ /* 0x000fe40007ffe0ff */
[C---:B------:R-:W-:Y:S02]  /*06b0*/  LOP3.LUT R36, R6.reuse, 0x40, RZ, 0xfc, !PT ;  /* 0x0000004006247812 */ /* 0x040fe400078efcff */
[C---:B------:R-:W-:Y:S02]  /*06c0*/  LOP3.LUT R37, R6.reuse, 0x60, RZ, 0xfc, !PT ;  /* 0x0000006006257812 */ /* 0x040fe400078efcff */
[C---:B------:R-:W-:Y:S02]  /*06d0*/  LOP3.LUT R38, R6.reuse, 0x80, RZ, 0xfc, !PT ;  /* 0x0000008006267812 */ /* 0x040fe400078efcff */
[C---:B------:R-:W-:Y:S02]  /*06e0*/  LOP3.LUT R39, R6.reuse, 0xa0, RZ, 0xfc, !PT ;  /* 0x000000a006277812 */ /* 0x040fe400078efcff */
[----:B------:R-:W-:-:S02]  /*06f0*/  LOP3.LUT R40, R6, 0xc0, RZ, 0xfc, !PT ;  /* 0x000000c006287812 */ /* 0x000fc400078efcff */
[----:B------:R-:W-:-:S07]  /*0700*/  LOP3.LUT R41, R6, 0xe0, RZ, 0xfc, !PT ;  /* 0x000000e006297812 */ /* 0x000fce00078efcff */
.L_x_4620:
[----:B0-----:R-:W0:Y:S01]  /*0710*/  LDC R23, c[0x0][0x218] ;  /* 0x00008600ff177b82 */ /* 0x001e220000000800 */
[----:B------:R-:W-:Y:S01]  /*0720*/  PRMT R3, RZ, 0x7610, R3 ;  /* 0x00007610ff037816 */ /* 0x000fe20000000003 */
[----:B------:R-:W-:Y:S01]  /*0730*/  IMAD.MOV.U32 R4, RZ, RZ, R2 ;  /* 0x000000ffff047224 */ /* 0x000fe200078e0002 */
[----:B------:R-:W-:Y:S02]  /*0740*/  PRMT R9, RZ, 0x7610, R9 ;  /* 0x00007610ff097816 */ /* 0x000fe40000000009 */
[----:B------:R-:W-:Y:S01]  /*0750*/  PRMT R11, RZ, 0x7610, R11 ;  /* 0x00007610ff0b7816 */ /* 0x000fe2000000000b */
[----:B0-----:R-:W-:-:S05]  /*0760*/  IMAD R23, R30, -0x100, R23 ;  /* 0xffffff001e177824 */ /* 0x001fca00078e0217 */
        /* <DEDUP_REMOVED lines=22> */
[----:B------:R-:W-:Y:S01]  /*08d0*/  MOV R22, 0x400 ;  /* 0x0000040000167802 */ /* 0x000fe20000000f00 */
[C---:B------:R-:W-:Y:S01]  /*08e0*/  VIADD R49, R28.reuse, 0xc0 ;  /* 0x000000c01c317836 */ /* 0x040fe20000000000 */
[C---:B------:R-:W-:Y:S01]  /*08f0*/  IADD3 R19, R28.reuse, 0x20, RZ ;  /* 0x000000201c137810 */ /* 0x040fe20007ffe0ff */
[----:B------:R-:W0:Y:S01]  /*0900*/  S2R R17, SR_CgaCtaId ;  /* 0x0000000000117919 */ /* 0x000e220000008800 */
[----:B------:R-:W-:-:S02]  /*0910*/  IADD3 R21, R28, 0x40, RZ ;  /* 0x000000401c157810 */ /* 0x000fc40007ffe0ff */
[-C--:B------:R-:W-:Y:S02]  /*0920*/  LEA.HI.SX32 R19, R19, R28.reuse, 0x1b ;  /* 0x0000001c13137211 */ /* 0x080fe400078fdaff */
[----:B------:R-:W-:Y:S02]  /*0930*/  LEA.HI.SX32 R21, R21, R28, 0x1b ;  /* 0x0000001c15157211 */ /* 0x000fe400078fdaff */
[-C--:B------:R-:W-:Y:S02]  /*0940*/  ISETP.GE.AND P6, PT, R6, R23.reuse, PT ;  /* 0x000000170600720c */ /* 0x080fe40003fc6270 */
[-C--:B------:R-:W-:Y:S02]  /*0950*/  ISETP.GE.AND P5, PT, R35, R23.reuse, PT ;  /* 0x000000172300720c */ /* 0x080fe40003fa6270 */
[-C--:B------:R-:W-:Y:S02]  /*0960*/  ISETP.GE.AND P4, PT, R36, R23.reuse, PT ;  /* 0x000000172400720c */ /* 0x080fe40003f86270 */
[----:B------:R-:W-:-:S02]  /*0970*/  ISETP.GE.AND P3, PT, R37, R23, PT ;  /* 0x000000172500720c */ /* 0x000fc40003f66270 */
[-C--:B------:R-:W-:Y:S02]  /*0980*/  ISETP.GE.AND P2, PT, R38, R23.reuse, PT ;  /* 0x000000172600720c */ /* 0x080fe40003f46270 */
[-C--:B------:R-:W-:Y:S02]  /*0990*/  ISETP.GE.AND P1, PT, R39, R23.reuse, PT ;  /* 0x000000172700720c */ /* 0x080fe40003f26270 */
[----:B------:R-:W-:Y:S02]  /*09a0*/  ISETP.GE.AND P0, PT, R40, R23, PT ;  /* 0x000000172800720c */ /* 0x000fe40003f06270 */
[----:B0-----:R-:W-:Y:S02]  /*09b0*/  LEA R22, R17, R22, 0x18 ;  /* 0x0000001611167211 */ /* 0x001fe400078ec0ff */
[----:B------:R-:W-:Y:S02]  /*09c0*/  LEA.HI.SX32 R17, R28, R28, 0x1b ;  /* 0x0000001c1c117211 */ /* 0x000fe400078fdaff */
[----:B------:R-:W-:-:S02]  /*09d0*/  LEA R44, R19, R22, 0x1 ;  /* 0x00000016132c7211 */ /* 0x000fc400078e08ff */
[C---:B------:R-:W-:Y:S01]  /*09e0*/  IADD3 R19, R28.reuse, 0x80, RZ ;  /* 0x000000801c137810 */ /* 0x040fe20007ffe0ff */
[--C-:B------:R-:W-:Y:S01]  /*09f0*/  IMAD R42, R17, 0x2, R22.reuse ;  /* 0x00000002112a7824 */ /* 0x100fe200078e0216 */
[----:B------:R-:W-:Y:S01]  /*0a00*/  LEA R46, R21, R22, 0x1 ;  /* 0x00000016152e7211 */ /* 0x000fe200078e08ff */
[C---:B------:R-:W-:Y:S01]  /*0a10*/  VIADD R17, R28.reuse, 0x60 ;  /* 0x000000601c117836 */ /* 0x040fe20000000000 */
[----:B------:R-:W-:Y:S02]  /*0a20*/  IADD3 R21, R28, 0xa0, RZ ;  /* 0x000000a01c157810 */ /* 0x000fe40007ffe0ff */
[-C--:B------:R-:W-:Y:S02]  /*0a30*/  LEA.HI.SX32 R19, R19, R28.reuse, 0x1b ;  /* 0x0000001c13137211 */ /* 0x080fe400078fdaff */
[-C--:B------:R-:W-:Y:S02]  /*0a40*/  LEA.HI.SX32 R17, R17, R28.reuse, 0x1b ;  /* 0x0000001c11117211 */ /* 0x080fe400078fdaff */
[----:B------:R-:W-:Y:S01]  /*0a50*/  LEA.HI.SX32 R21, R21, R28, 0x1b ;  /* 0x0000001c15157211 */ /* 0x000fe200078fdaff */
[----:B------:R-:W-:Y:S01]  /*0a60*/  IMAD R48, R19, 0x2, R22 ;  /* 0x0000000213307824 */ /* 0x000fe200078e0216 */
[----:B------:R-:W-:-:S02]  /*0a70*/  LEA R47, R17, R22, 0x1 ;  /* 0x00000016112f7211 */ /* 0x000fc400078e08ff */
[----:B------:R-:W-:-:S04]  /*0a80*/  IADD3 R17, R28, 0xe0, RZ ;  /* 0x000000e01c117810 */ /* 0x000fc80007ffe0ff */
[----:B------:R-:W-:-:S04]  /*0a90*/  LEA.HI.SX32 R17, R17, R28, 0x1b ;  /* 0x0000001c11117211 */ /* 0x000fc800078fdaff */
[----:B------:R-:W-:Y:S02]  /*0aa0*/  LEA R51, R17, R22, 0x1 ;  /* 0x0000001611337211 */ /* 0x000fe400078e08ff */
[----:B------:R-:W-:Y:S01]  /*0ab0*/  PRMT R17, RZ, 0x7610, R17 ;  /* 0x00007610ff117816 */ /* 0x000fe20000000011 */
[----:B--2---:R0:W-:Y:S04]  /*0ac0*/  STS.U16 [R42], R3 ;  /* 0x000000032a007388 */ /* 0x0041e80000000400 */
[----:B---3--:R1:W-:Y:S04]  /*0ad0*/  STS.U16 [R44+0x40], R9 ;  /* 0x000040092c007388 */ /* 0x0083e80000000400 */
[----:B----4-:R2:W-:Y:S01]  /*0ae0*/  STS.U16 [R46+0x80], R11 ;  /* 0x0000800b2e007388 */ /* 0x0105e20000000400 */
[----:B0-----:R-:W-:-:S02]  /*0af0*/  LEA.HI.SX32 R3, R49, R28, 0x1b ;  /* 0x0000001c31037211 */ /* 0x001fc400078fdaff */
[-C--:B------:R-:W-:Y:S01]  /*0b00*/  LEA R49, R21, R22.reuse, 0x1 ;  /* 0x0000001615317211 */ /* 0x080fe200078e08ff */
[----:B-1----:R-:W-:Y:S01]  /*0b10*/  IMAD.SHL.U32 R9, R28, 0x8, RZ ;  /* 0x000000081c097824 */ /* 0x002fe200078e00ff */
[-C--:B------:R-:W-:Y:S01]  /*0b20*/  LEA R50, R3, R22.reuse, 0x1 ;  /* 0x0000001603327211 */ /* 0x080fe200078e08ff */
[----:B------:R0:W-:Y:S01]  /*0b30*/  STS.U16 [R47+0xc0], R2 ;  /* 0x0000c0022f007388 */ /* 0x0001e20000000400 */
[----:B------:R-:W-:Y:S01]  /*0b40*/  IMAD.MOV.U32 R3, RZ, RZ, R55 ;  /* 0x000000ffff037224 */ /* 0x000fe200078e0037 */
[----:B--2---:R-:W-:Y:S02]  /*0b50*/  PRMT R11, RZ, 0x7610, R11 ;  /* 0x00007610ff0b7816 */ /* 0x004fe4000000000b */
[----:B------:R-:W-:Y:S01]  /*0b60*/  LEA.HI.SX32 R9, R9, R9, 0x1b ;  /* 0x0000000909097211 */ /* 0x000fe200078fdaff */
[----:B------:R-:W-:Y:S03]  /*0b70*/  STS.U16 [R48+0x100], R13 ;  /* 0x0001000d30007388 */ /* 0x000fe60000000400 */
[----:B------:R-:W-:Y:S01]  /*0b80*/  LEA R52, R9, R22, 0x1 ;  /* 0x0000001609347211 */ /* 0x000fe200078e08ff */
[----:B------:R1:W-:Y:S01]  /*0b90*/  STS.U16 [R49+0x140], R8 ;  /* 0x0001400831007388 */ /* 0x0003e20000000400 */
[----:B0-----:R-:W-:-:S03]  /*0ba0*/  MOV R2, R12 ;  /* 0x0000000c00027202 */ /* 0x001fc60000000f00 */
        /* <DEDUP_REMOVED lines=14> */
[----:B------:R-:W-:Y:S02]  /*0c90*/  PRMT R13, RZ, 0x7610, R13 ;  /* 0x00007610ff0d7816 */ /* 0x000fe4000000000d */
[----:B0-----:R-:W-:Y:S02]  /*0ca0*/  PRMT R10, RZ, 0x7610, R10 ;  /* 0x00007610ff0a7816 */ /* 0x001fe4000000000a */
[----:B------:R-:W-:Y:S02]  /*0cb0*/  PRMT R15, RZ, 0x7610, R15 ;  /* 0x00007610ff0f7816 */ /* 0x000fe4000000000f */
        /* <DEDUP_REMOVED lines=86> */
.L_x_4599:
[----:B------:R-:W-:Y:S05]  /*1220*/  BSYNC B0 ;  /* 0x0000000000007941 */ /* 0x000fea0003800000 */
.L_x_4598:
        /* <DEDUP_REMOVED lines=41> */
.L_x_4601:
[----:B------:R-:W-:Y:S05]  /*14c0*/  BSYNC B0 ;  /* 0x0000000000007941 */ /* 0x000fea0003800000 */
.L_x_4600:
        /* <DEDUP_REMOVED lines=33> */
.L_x_4603:
[----:B------:R-:W-:Y:S05]  /*16e0*/  BSYNC B0 ;  /* 0x0000000000007941 */ /* 0x000fea0003800000 */
.L_x_4602:
        /* <DEDUP_REMOVED lines=33> */
.L_x_4605:
[----:B------:R-:W-:Y:S05]  /*1900*/  BSYNC B0 ;  /* 0x0000000000007941 */ /* 0x000fea0003800000 */
.L_x_4604:
        /* <DEDUP_REMOVED lines=33> */
.L_x_4607:
[----:B------:R-:W-:Y:S05]  /*1b20*/  BSYNC B0 ;  /* 0x0000000000007941 */ /* 0x000fea0003800000 */
.L_x_4606:
        /* <DEDUP_REMOVED lines=33> */
.L_x_4609:
[----:B------:R-:W-:Y:S05]  /*1d40*/  BSYNC B0 ;  /* 0x0000000000007941 */ /* 0x000fea0003800000 */
.L_x_4608:
        /* <DEDUP_REMOVED lines=33> */
.L_x_4611:
[----:B------:R-:W-:Y:S05]  /*1f60*/  BSYNC B0 ;  /* 0x0000000000007941 */ /* 0x000fea0003800000 */
.L_x_4610:
        /* <DEDUP_REMOVED lines=33> */
.L_x_4613:
[----:B------:R-:W-:Y:S05]  /*2180*/  BSYNC B0 ;  /* 0x0000000000007941 */ /* 0x000fea0003800000 */
.L_x_4612:
        /* <DEDUP_REMOVED lines=25> */
[-C--:B------:R-:W-:Y:S01]  /*2320*/  ISETP.GE.AND P1, PT, R6, R23.reuse, PT ;  /* 0x000000170600720c */ /* 0x080fe20003f26270 */
[----:B------:R-:W-:Y:S01]  /*2330*/  ULDC UR6, c[0x0][0x21c] ;  /* 0x0000870000067ab9 */ /* 0x000fe20000000800 */
[----:B------:R-:W1:Y:S01]  /*2340*/  LDC R79, c[0x0][0x218] ;  /* 0x00008600ff4f7b82 */ /* 0x000e620000000800 */
[----:B------:R-:W-:Y:S01]  /*2350*/  IMAD R17, R0, UR5, R17 ;  /* 0x0000000500117c24 */ /* 0x000fe2000f8e0211 */
[----:B------:R-:W-:Y:S01]  /*2360*/  ISETP.EQ.OR P0, PT, R30, RZ, P0 ;  /* 0x000000ff1e00720c */ /* 0x000fe20000702670 */
[----:B------:R-:W-:Y:S01]  /*2370*/  ULDC.64 UR4, c[0x0][0x238] ;  /* 0x00008e0000047ab9 */ /* 0x000fe20000000a00 */
[----:B------:R-:W-:Y:S01]  /*2380*/  MOV R78, R23 ;  /* 0x00000017004e7202 */ /* 0x000fe20000000f00 */
[----:B------:R-:W-:Y:S01]  /*2390*/  IMAD.IADD R83, R15, 0x1, R17 ;  /* 0x000000010f537824 */ /* 0x000fe200078e0211 */
[----:B------:R-:W-:Y:S01]  /*23a0*/  ULDC.64 UR8, c[0x0][0x270] ;  /* 0x00009c0000087ab9 */ /* 0x000fe20000000a00 */
[----:B------:R-:W-:Y:S01]  /*23b0*/  ULDC.64 UR14, c[0x0][0x248] ;  /* 0x00009200000e7ab9 */ /* 0x000fe20000000a00 */
[----:B------:R-:W2:Y:S01]  /*23c0*/  LDC.64 R8, c[0x0][0x2d0] ;  /* 0x0000b400ff087b82 */ /* 0x000ea20000000a00 */
[----:B------:R-:W-:-:S07]  /*23d0*/  ULDC.64 UR16, c[0x0][0x250] ;  /* 0x0000940000107ab9 */ /* 0x000fce0000000a00 */
[----:B------:R-:W3:Y:S08]  /*23e0*/  LDC.64 R10, c[0x0][0x2d8] ;  /* 0x0000b600ff0a7b82 */ /* 0x000ef00000000a00 */
[----:B------:R-:W4:Y:S02]  /*23f0*/  LDC.64 R12, c[0x0][0x310] ;  /* 0x0000c400ff0c7b82 */ /* 0x000f240000000a00 */
.L_x_4617:
[----:B------:R-:W-:Y:S01]  /*2400*/  SHF.R.S32.HI R80, RZ, 0x1f, R81 ;  /* 0x0000001fff507819 */ /* 0x000fe20000011451 */
[----:B0-----:R-:W-:Y:S01]  /*2410*/  IMAD.WIDE.U32 R16, R81, UR8, R6 ;  /* 0x0000000851107c25 */ /* 0x001fe2000f8e0006 */
[----:B------:R-:W-:Y:S02]  /*2420*/  MOV R18, R14 ;  /* 0x0000000e00127202 */ /* 0x000fe40000000f00 */
[----:B------:R-:W-:Y:S01]  /*2430*/  MOV R19, R83 ;  /* 0x0000005300137202 */ /* 0x000fe20000000f00 */
[C---:B------:R-:W-:Y:S01]  /*2440*/  IMAD R22, R80.reuse, UR8, RZ ;  /* 0x0000000850167c24 */ /* 0x040fe2000f8e02ff */
[-C--:B------:R-:W-:Y:S01]  /*2450*/  ISETP.GE.AND P4, PT, R35, R78.reuse, PT ;  /* 0x0000004e2300720c */ /* 0x080fe20003f86270 */
[----:B------:R-:W-:Y:S01]  /*2460*/  IMAD R20, R80, UR4, RZ ;  /* 0x0000000450147c24 */ /* 0x000fe2000f8e02ff */
[----:B------:R-:W-:Y:S01]  /*2470*/  ISETP.GE.AND P5, PT, R36, R78, PT ;  /* 0x0000004e2400720c */ /* 0x000fe20003fa6270 */
[C---:B------:R-:W-:Y:S01]  /*2480*/  IMAD R23, R81.reuse, UR9, R22 ;  /* 0x0000000951177c24 */ /* 0x040fe2000f8e0216 */
[----:B------:R-:W-:Y:S01]  /*2490*/  PRMT R87, RZ, 0x7610, R87 ;  /* 0x00007610ff577816 */ /* 0x000fe20000000057 */
[----:B------:R-:W-:Y:S01]  /*24a0*/  IMAD.WIDE.U32 R18, R81, UR4, R18 ;  /* 0x0000000451127c25 */ /* 0x000fe2000f8e0012 */
[----:B------:R-:W-:-:S02]  /*24b0*/  PRMT R89, RZ, 0x7610, R89 ;  /* 0x00007610ff597816 */ /* 0x000fc40000000059 */
[----:B------:R-:W-:Y:S01]  /*24c0*/  IADD3 R17, R17, R23, RZ ;  /* 0x0000001711117210 */ /* 0x000fe20007ffe0ff */
[----:B------:R-:W-:Y:S01]  /*24d0*/  IMAD R21, R81, UR5, R20 ;  /* 0x0000000551157c24 */ /* 0x000fe2000f8e0214 */
[----:B------:R-:W-:Y:S02]  /*24e0*/  LEA R20, P3, R16, R43, 0x1 ;  /* 0x0000002b10147211 */ /* 0x000fe400078608ff */
[----:B--2---:R-:W-:Y:S01]  /*24f0*/  LEA R22, P2, R18, R8, 0x2 ;  /* 0x0000000812167211 */ /* 0x004fe200078410ff */
[----:B------:R-:W-:Y:S01]  /*2500*/  IMAD.IADD R19, R19, 0x1, R21 ;  /* 0x0000000113137824 */ /* 0x000fe200078e0215 */
[----:B------:R-:W-:Y:S02]  /*2510*/  LEA.HI.X R21, R16, R45, R17, 0x1, P3 ;  /* 0x0000002d10157211 */ /* 0x000fe400018f0c11 */
[-C--:B------:R-:W-:Y:S02]  /*2520*/  ISETP.GE.AND P3, PT, R38, R78.reuse, PT ;  /* 0x0000004e2600720c */ /* 0x080fe40003f66270 */
[----:B------:R-:W-:Y:S01]  /*2530*/  LEA.HI.X R23, R18, R9, R19, 0x2, P2 ;  /* 0x0000000912177211 */ /* 0x000fe200010f1413 */
[----:B------:R-:W2:Y:S01]  /*2540*/  @!P4 LDG.E.U16 R87, desc[UR10][R20.64+0x40] ;  /* 0x0000400a1457c981 */ /* 0x000ea2000c1e1500 */
[----:B------:R-:W-:-:S02]  /*2550*/  ISETP.GE.AND P2, PT, R37, R78, PT ;  /* 0x0000004e2500720c */ /* 0x000fc40003f46270 */
[-C--:B------:R-:W-:Y:S01]  /*2560*/  ISETP.GE.AND P4, PT, R39, R78.reuse, PT ;  /* 0x0000004e2700720c */ /* 0x080fe20003f86270 */
[----:B------:R-:W5:Y:S01]  /*2570*/  @!P5 LDG.E.U16 R89, desc[UR10][R20.64+0x80] ;  /* 0x0000800a1459d981 */ /* 0x000f62000c1e1500 */
[-C--:B------:R-:W-:Y:S02]  /*2580*/  ISETP.GE.AND P5, PT, R40, R78.reuse, PT ;  /* 0x0000004e2800720c */ /* 0x080fe40003fa6270 */
[----:B------:R-:W-:Y:S01]  /*2590*/  ISETP.GE.AND P6, PT, R41, R78, PT ;  /* 0x0000004e2900720c */ /* 0x000fe20003fc6270 */
[----:B------:R1:W4:Y:S01]  /*25a0*/  LDG.E R22, desc[UR10][R22.64] ;  /* 0x0000000a16167981 */ /* 0x000322000c1e1900 */
[----:B------:R-:W-:Y:S02]  /*25b0*/  PRMT R85, RZ, 0x7610, R85 ;  /* 0x00007610ff557816 */ /* 0x000fe40000000055 */
[----:B------:R-:W-:Y:S02]  /*25c0*/  PRMT R82, RZ, 0x7610, R82 ;  /* 0x00007610ff527816 */ /* 0x000fe40000000052 */
[----:B------:R-:W-:-:S02]  /*25d0*/  PRMT R91, RZ, 0x7610, R91 ;  /* 0x00007610ff5b7816 */ /* 0x000fc4000000005b */
[----:B------:R-:W-:Y:S01]  /*25e0*/  PRMT R84, RZ, 0x7610, R84 ;  /* 0x00007610ff547816 */ /* 0x000fe20000000054 */
[----:B------:R-:W2:Y:S01]  /*25f0*/  @!P1 LDG.E.U16 R85, desc[UR10][R20.64] ;  /* 0x0000000a14559981 */ /* 0x000ea2000c1e1500 */
[----:B------:R-:W-:Y:S02]  /*2600*/  PRMT R93, RZ, 0x7610, R93 ;  /* 0x00007610ff5d7816 */ /* 0x000fe4000000005d */
[----:B------:R-:W-:Y:S01]  /*2610*/  PRMT R86, RZ, 0x7610, R86 ;  /* 0x00007610ff567816 */ /* 0x000fe20000000056 */
[----:B------:R-:W5:Y:S04]  /*2620*/  @!P2 LDG.E.U16 R82, desc[UR10][R20.64+0xc0] ;  /* 0x0000c00a1452a981 */ /* 0x000f68000c1e1500 */
[----:B------:R-:W5:Y:S04]  /*2630*/  @!P3 LDG.E.U16 R91, desc[UR10][R20.64+0x100] ;  /* 0x0001000a145bb981 */ /* 0x000f68000c1e1500 */
[----:B------:R-:W5:Y:S04]  /*2640*/  @!P4 LDG.E.U16 R84, desc[UR10][R20.64+0x140] ;  /* 0x0001400a1454c981 */ /* 0x000f68000c1e1500 */
[----:B------:R-:W5:Y:S04]  /*2650*/  @!P5 LDG.E.U16 R93, desc[UR10][R20.64+0x180] ;  /* 0x0001800a145dd981 */ /* 0x000f68000c1e1500 */
[----:B------:R0:W5:Y:S01]  /*2660*/  @!P6 LDG.E.U16 R86, desc[UR10][R20.64+0x1c0] ;  /* 0x0001c00a1456e981 */ /* 0x000162000c1e1500 */
[----:B------:R-:W-:-:S02]  /*2670*/  IMAD R19, R24, UR14, RZ ;  /* 0x0000000e18137c24 */ /* 0x000fc4000f8e02ff */
[----:B------:R-:W-:-:S04]  /*2680*/  IMAD.WIDE.U32 R16, R0, UR14, RZ ;  /* 0x0000000e00107c25 */ /* 0x000fc8000f8e00ff */
[----:B------:R-:W-:Y:S01]  /*2690*/  IMAD R19, R0, UR15, R19 ;  /* 0x0000000f00137c24 */ /* 0x000fe2000f8e0213 */
[----:B------:R-:W0:Y:S01]  /*26a0*/  S2R R100, SR_TID.X ;  /* 0x0000000000647919 */ /* 0x000e220000002100 */
[----:B------:R-:W-:-:S03]  /*26b0*/  IMAD R80, R80, UR16, RZ ;  /* 0x0000001050507c24 */ /* 0x000fc6000f8e02ff */
[----:B------:R-:W-:Y:S01]  /*26c0*/  IADD3 R17, R17, R19, RZ ;  /* 0x0000001311117210 */ /* 0x000fe20007ffe0ff */
[C---:B------:R-:W-:Y:S02]  /*26d0*/  IMAD R19, R81.reuse, UR17, R80 ;  /* 0x0000001151137c24 */ /* 0x040fe4000f8e0250 */
[----:B------:R-:W-:-:S05]  /*26e0*/  IMAD.WIDE.U32 R16, R81, UR16, R16 ;  /* 0x0000001051107c25 */ /* 0x000fca000f8e0010 */
[----:B------:R-:W-:Y:S02]  /*26f0*/  IADD3 R17, R17, R19, RZ ;  /* 0x0000001311117210 */ /* 0x000fe40007ffe0ff */
[----:B---3--:R-:W-:-:S04]  /*2700*/  LEA R18, P2, R16, R10, 0x2 ;  /* 0x0000000a10127211 */ /* 0x008fc800078410ff */
[----:B------:R-:W-:Y:S01]  /*2710*/  LEA.HI.X R19, R16, R11, R17, 0x2, P2 ;  /* 0x0000000b10137211 */ /* 0x000fe200010f1411 */
[----:B-1----:R-:W-:Y:S01]  /*2720*/  IMAD R23, R30, -0x100, R79 ;  /* 0xffffff001e177824 */ /* 0x002fe200078e024f */
[----:B0-----:R-:W-:-:S04]  /*2730*/  SHF.L.U32 R88, R100, 0x3, RZ ;  /* 0x0000000364587819 */ /* 0x001fc800000006ff */
[-C--:B------:R-:W-:Y:S02]  /*2740*/  ISETP.GE.U32.AND P5, PT, R88, R23.reuse, PT ;  /* 0x000000175800720c */ /* 0x080fe40003fa6070 */
[----:B------:R-:W-:Y:S01]  /*2750*/  ISETP.GE.U32.AND P6, PT, R31, R23, PT ;  /* 0x000000171f00720c */ /* 0x000fe20003fc6070 */
[----:B------:R-:W-:Y:S01]  /*2760*/  FMUL.FTZ R90, R64, R55 ;  /* 0x00000037405a7220 */ /* 0x000fe20000410000 */
[----:B------:R-:W-:Y:S01]  /*2770*/  FMUL.FTZ R94, R63, R56 ;  /* 0x000000383f5e7220 */ /* 0x000fe20000410000 */
[----:B------:R-:W-:Y:S01]  /*2780*/  FMUL.FTZ R96, R67, R60 ;  /* 0x0000003c43607220 */ /* 0x000fe20000410000 */
[----:B------:R-:W0:Y:S01]  /*2790*/  S2R R101, SR_CgaCtaId ;  /* 0x0000000000657919 */ /* 0x000e220000008800 */
[----:B----4-:R-:W-:-:S04]  /*27a0*/  FMUL.FTZ R16, R22, 1.4426950216293334961 ;  /* 0x3fb8aa3b16107820 */ /* 0x010fc80000410000 */
[C---:B------:R-:W-:Y:S01]  /*27b0*/  FMUL.FTZ R17, R16.reuse, R53 ;  /* 0x0000003510117220 */ /* 0x040fe20000410000 */
[C---:B------:R-:W-:Y:S01]  /*27c0*/  FMUL.FTZ R20, R16.reuse, R54 ;  /* 0x0000003610147220 */ /* 0x040fe20000410000 */
[C---:B------:R-:W-:Y:S01]  /*27d0*/  FMUL.FTZ R21, R16.reuse, R55 ;  /* 0x0000003710157220 */ /* 0x040fe20000410000 */
[----:B--2---:R-:W-:Y:S03]  /*27e0*/  STS.U16 [R42], R85 ;  /* 0x000000552a007388 */ /* 0x004fe60000000400 */
[----:B------:R-:W1:Y:S01]  /*27f0*/  MUFU.EX2 R17, R17 ;  /* 0x0000001100117308 */ /* 0x000e620000000800 */
[----:B------:R-:W-:Y:S04]  /*2800*/  STS.U16 [R44+0x40], R87 ;  /* 0x000040572c007388 */ /* 0x000fe80000000400 */
[----:B-----5:R-:W-:Y:S03]  /*2810*/  STS.U16 [R46+0x80], R89 ;  /* 0x000080592e007388 */ /* 0x020fe60000000400 */
[----:B------:R-:W2:Y:S01]  /*2820*/  MUFU.EX2 R20, R20 ;  /* 0x0000001400147308 */ /* 0x000ea20000000800 */
[----:B------:R3:W-:Y:S01]  /*2830*/  STS.U16 [R47+0xc0], R82 ;  /* 0x0000c0522f007388 */ /* 0x0007e20000000400 */
[----:B------:R-:W-:-:S03]  /*2840*/  FMUL.FTZ R22, R16, R56 ;  /* 0x0000003810167220 */ /* 0x000fc60000410000 */
[----:B------:R-:W-:Y:S04]  /*2850*/  STS.U16 [R48+0x100], R91 ;  /* 0x0001005b30007388 */ /* 0x000fe80000000400 */
[----:B------:R4:W-:Y:S01]  /*2860*/  STS.U16 [R49+0x140], R84 ;  /* 0x0001405431007388 */ /* 0x0009e20000000400 */
[----:B------:R-:W5:Y:S03]  /*2870*/  MUFU.EX2 R21, R21 ;  /* 0x0000001500157308 */ /* 0x000f660000000800 */
[----:B------:R-:W-:Y:S04]  /*2880*/  STS.U16 [R50+0x180], R93 ;  /* 0x0001805d32007388 */ /* 0x000fe80000000400 */
[----:B------:R0:W-:Y:S01]  /*2890*/  STS.U16 [R51+0x1c0], R86 ;  /* 0x0001c05633007388 */ /* 0x0001e20000000400 */
[----:B------:R-:W-:-:S03]  /*28a0*/  NOP ;  /* 0x0000000000007918 */ /* 0x000fc60000000000 */
[----:B------:R2:W5:Y:S01]  /*28b0*/  LDG.E R80, desc[UR10][R18.64] ;  /* 0x0000000a12507981 */ /* 0x000562000c1e1900 */
[----:B------:R-:W5:Y:S01]  /*28c0*/  MUFU.EX2 R22, R22 ;  /* 0x0000001600167308 */ /* 0x000f620000000800 */
[C---:B---3--:R-:W-:Y:S01]  /*28d0*/  VIADD R82, R88.reuse, 0x5 ;  /* 0x0000000558527836 */ /* 0x048fe20000000000 */
[C---:B----4-:R-:W-:Y:S01]  /*28e0*/  IADD3 R84, R88.reuse, 0x6, RZ ;  /* 0x0000000658547810 */ /* 0x050fe20007ffe0ff */
[----:B------:R-:W-:Y:S01]  /*28f0*/  FMUL.FTZ R91, R61, R54 ;  /* 0x000000363d5b7220 */ /* 0x000fe20000410000 */
[----:B0-----:R-:W-:Y:S01]  /*2900*/  IADD3 R86, R88, 0x7, RZ ;  /* 0x0000000758567810 */ /* 0x001fe20007ffe0ff */
[C---:B------:R-:W-:Y:S01]  /*2910*/  FMUL.FTZ R85, R16.reuse, R59 ;  /* 0x0000003b10557220 */ /* 0x040fe20000410000 */
[----:B-1----:R-:W-:Y:S01]  /*2920*/  FSEL R93, R17, 1, !P5 ;  /* 0x3f800000115d7808 */ /* 0x002fe20006800000 */
[----:B------:R-:W-:Y:S01]  /*2930*/  LDS.U16 R102, [R52] ;  /* 0x0000000034667984 */ /* 0x000fe20000000400 */
[C---:B--2---:R-:W-:Y:S01]  /*2940*/  FMUL.FTZ R18, R16.reuse, R57 ;  /* 0x0000003910127220 */ /* 0x044fe20000410000 */
[----:B------:R-:W-:Y:S01]  /*2950*/  FMUL.FTZ R19, R16, R58 ;  /* 0x0000003a10137220 */ /* 0x000fe20000410000 */
[----:B------:R-:W-:Y:S01]  /*2960*/  FMUL.FTZ R88, R62, R53 ;  /* 0x000000353e587220 */ /* 0x000fe20000410000 */
[----:B------:R-:W-:Y:S01]  /*2970*/  FSEL R92, R20, 1, !P6 ;  /* 0x3f800000145c7808 */ /* 0x000fe20007000000 */
[----:B------:R-:W-:Y:S02]  /*2980*/  LDS.U16 R103, [R52+0x6] ;  /* 0x0000060034677984 */ /* 0x000fe40000000400 */
[----:B------:R-:W0:Y:S01]  /*2990*/  MUFU.EX2 R18, R18 ;  /* 0x0000001200127308 */ /* 0x000e220000000800 */
[----:B------:R-:W-:Y:S01]  /*29a0*/  FSEL R88, R88, RZ, !P5 ;  /* 0x000000ff58587208 */ /* 0x000fe20006800000 */
[----:B------:R-:W-:Y:S01]  /*29b0*/  FMUL.FTZ R16, R16, R60 ;  /* 0x0000003c10107220 */ /* 0x000fe20000410000 */
[----:B------:R-:W-:Y:S01]  /*29c0*/  ISETP.GE.U32.AND P5, PT, R32, R23, PT ;  /* 0x000000172000720c */ /* 0x000fe20003fa6070 */
[----:B------:R-:W-:Y:S01]  /*29d0*/  LDS.U16 R104, [R52+0x4] ;  /* 0x0000040034687984 */ /* 0x000fe20000000400 */
[----:B------:R-:W-:-:S03]  /*29e0*/  FSEL R91, R91, RZ, !P6 ;  /* 0x000000ff5b5b7208 */ /* 0x000fc60007000000 */
[----:B------:R-:W1:Y:S01]  /*29f0*/  MUFU.EX2 R19, R19 ;  /* 0x0000001300137308 */ /* 0x000e620000000800 */
[----:B------:R-:W-:Y:S01]  /*2a00*/  ISETP.GE.U32.AND P6, PT, R33, R23, PT ;  /* 0x000000172100720c */ /* 0x000fe20003fc6070 */
[----:B------:R-:W-:Y:S01]  /*2a10*/  FFMA.FTZ R17, R88, R92, R91 ;  /* 0x0000005c58117223 */ /* 0x000fe2000001005b */
[----:B------:R-:W-:Y:S01]  /*2a20*/  FSEL R90, R90, RZ, !P5 ;  /* 0x000000ff5a5a7208 */ /* 0x000fe20006800000 */
[----:B------:R-:W-:Y:S01]  /*2a30*/  LDS.U16 R105, [R52+0xa] ;  /* 0x00000a0034697984 */ /* 0x000fe20000000400 */
[----:B-----5:R-:W-:-:S03]  /*2a40*/  FSEL R95, R21, 1, !P5 ;  /* 0x3f800000155f7808 */ /* 0x020fc60006800000 */
[----:B------:R1:W2:Y:S01]  /*2a50*/  MUFU.EX2 R87, R85 ;  /* 0x0000005500577308 */ /* 0x0002a20000000800 */
[----:B------:R-:W-:Y:S01]  /*2a60*/  ISETP.GE.U32.AND P2, PT, R86, R23, PT ;  /* 0x000000175600720c */ /* 0x000fe20003f46070 */
[----:B------:R-:W-:Y:S01]  /*2a70*/  FMUL.FTZ R20, R93, R92 ;  /* 0x0000005c5d147220 */ /* 0x000fe20000410000 */
[----:B------:R-:W-:Y:S01]  /*2a80*/  FMUL.FTZ R86, R66, R57 ;  /* 0x0000003942567220 */ /* 0x000fe20000410000 */
[----:B------:R-:W-:Y:S01]  /*2a90*/  ISETP.GE.U32.AND P5, PT, R34, R23, PT ;  /* 0x000000172200720c */ /* 0x000fe20003fa6070 */
[C---:B------:R-:W-:Y:S01]  /*2aa0*/  FFMA.FTZ R17, R95.reuse, R17, R90 ;  /* 0x000000115f117223 */ /* 0x040fe2000001005a */
[----:B------:R-:W-:Y:S01]  /*2ab0*/  FSEL R94, R94, RZ, !P6 ;  /* 0x000000ff5e5e7208 */ /* 0x000fe20007000000 */
[----:B------:R-:W-:Y:S01]  /*2ac0*/  LDS.U16 R106, [R52+0x8] ;  /* 0x00000800346a7984 */ /* 0x000fe20000000400 */
[----:B------:R-:W3:Y:S01]  /*2ad0*/  MUFU.EX2 R16, R16 ;  /* 0x0000001000107308 */ /* 0x000ee20000000800 */
[----:B------:R-:W-:Y:S01]  /*2ae0*/  FSEL R97, R22, 1, !P6 ;  /* 0x3f80000016617808 */ /* 0x000fe20007000000 */
[----:B------:R-:W-:Y:S01]  /*2af0*/  FMUL.FTZ R20, R95, R20 ;  /* 0x000000145f147220 */ /* 0x000fe20000410000 */
[----:B------:R-:W-:Y:S01]  /*2b00*/  ISETP.GE.U32.AND P4, PT, R82, R23, PT ;  /* 0x000000175200720c */ /* 0x000fe20003f86070 */
[----:B------:R-:W-:Y:S01]  /*2b10*/  FMUL.FTZ R82, R65, R58 ;  /* 0x0000003a41527220 */ /* 0x000fe20000410000 */
[----:B------:R-:W-:Y:S01]  /*2b20*/  FSEL R86, R86, RZ, !P5 ;  /* 0x000000ff56567208 */ /* 0x000fe20006800000 */
[C---:B------:R-:W-:Y:S01]  /*2b30*/  FFMA.FTZ R17, R97.reuse, R17, R94 ;  /* 0x0000001161117223 */ /* 0x040fe2000001005e */
[----:B0-----:R-:W-:Y:S01]  /*2b40*/  FSEL R89, R18, 1, !P5 ;  /* 0x3f80000012597808 */ /* 0x001fe20006800000 */
[----:B------:R-:W-:Y:S01]  /*2b50*/  FMUL.FTZ R20, R97, R20 ;  /* 0x0000001461147220 */ /* 0x000fe20000410000 */
[----:B------:R-:W-:Y:S01]  /*2b60*/  ISETP.GE.U32.AND P3, PT, R84, R23, PT ;  /* 0x000000175400720c */ /* 0x000fe20003f66070 */
[----:B------:R-:W-:Y:S01]  /*2b70*/  FMUL.FTZ R84, R68, R59 ;  /* 0x0000003b44547220 */ /* 0x000fe20000410000 */
[----:B------:R-:W-:Y:S01]  /*2b80*/  FSEL R82, R82, RZ, !P4 ;  /* 0x000000ff52527208 */ /* 0x000fe20006000000 */
[----:B------:R-:W-:Y:S01]  /*2b90*/  FFMA.FTZ R17, R89, R17, R86 ;  /* 0x0000001159117223 */ /* 0x000fe20000010056 */
[----:B-1----:R-:W-:Y:S01]  /*2ba0*/  FSEL R85, R19, 1, !P4 ;  /* 0x3f80000013557808 */ /* 0x002fe20006000000 */
[----:B------:R-:W-:Y:S01]  /*2bb0*/  FMUL.FTZ R20, R89, R20 ;  /* 0x0000001459147220 */ /* 0x000fe20000410000 */
[----:B------:R-:W-:Y:S01]  /*2bc0*/  FSEL R84, R84, RZ, !P3 ;  /* 0x000000ff54547208 */ /* 0x000fe20005800000 */
[----:B------:R-:W-:Y:S01]  /*2bd0*/  LDS.U16 R107, [R52+0xe] ;  /* 0x00000e00346b7984 */ /* 0x000fe20000000400 */
[----:B--2---:R-:W-:Y:S01]  /*2be0*/  FSEL R87, R87, 1, !P3 ;  /* 0x3f80000057577808 */ /* 0x004fe20005800000 */
[C---:B------:R-:W-:Y:S01]  /*2bf0*/  FFMA.FTZ R17, R85.reuse, R17, R82 ;  /* 0x0000001155117223 */ /* 0x040fe20000010052 */
[----:B------:R-:W-:Y:S01]  /*2c00*/  FMUL.FTZ R20, R85, R20 ;  /* 0x0000001455147220 */ /* 0x000fe20000410000 */
[----:B------:R-:W-:Y:S01]  /*2c10*/  FSEL R96, R96, RZ, !P2 ;  /* 0x000000ff60607208 */ /* 0x000fe20005000000 */
[----:B------:R-:W-:Y:S01]  /*2c20*/  LDS.U16 R108, [R52+0xc] ;  /* 0x00000c00346c7984 */ /* 0x000fe20000000400 */
[----:B---3--:R-:W-:Y:S01]  /*2c30*/  FSEL R99, R16, 1, !P2 ;  /* 0x3f80000010637808 */ /* 0x008fe20005000000 */
        /* <DEDUP_REMOVED lines=21> */
[----:B------:R-:W-:Y:S02]  /*2d90*/  ISETP.GE.AND P2, PT, R28, 0x8, PT ;  /* 0x000000081c00780c */ /* 0x000fe40003f46270 */
[----:B------:R-:W-:Y:S01]  /*2da0*/  MOV R22, 0x400 ;  /* 0x0000040000167802 */ /* 0x000fe20000000f00 */
[----:B------:R-:W-:-:S03]  /*2db0*/  IMAD.MOV.U32 R18, RZ, RZ, 0x3f800000 ;  /* 0x3f800000ff127424 */ /* 0x000fc600078e00ff */
[----:B------:R-:W-:Y:S02]  /*2dc0*/  LEA R22, R101, R22, 0x18 ;  /* 0x0000001665167211 */ /* 0x000fe400078ec0ff */
[----:B------:R-:W-:Y:S01]  /*2dd0*/  MOV R19, RZ ;  /* 0x000000ff00137202 */ /* 0x000fe20000000f00 */
[----:B------:R-:W-:Y:S04]  /*2de0*/  LDS.U16 R101, [R52+0x2] ;  /* 0x0000020034657984 */ /* 0x000fe80000000400 */
[C---:B0-----:R-:W-:Y:S01]  /*2df0*/  @P2 FFMA.FTZ R17, R16.reuse, R20, R17 ;  /* 0x0000001410112223 */ /* 0x041fe20000010011 */
[----:B-1----:R-:W-:-:S04]  /*2e00*/  @P2 FMUL.FTZ R16, R16, R21 ;  /* 0x0000001510102220 */ /* 0x002fc80000410000 */
[----:B------:R-:W0:Y:S04]  /*2e10*/  SHFL.UP PT, R20, R17, 0x10, RZ ;  /* 0x0600000011147989 */ /* 0x000e2800000e00ff */
[----:B------:R-:W1:Y:S01]  /*2e20*/  SHFL.UP PT, R21, R16, 0x10, RZ ;  /* 0x0600000010157989 */ /* 0x000e6200000e00ff */
        /* <DEDUP_REMOVED lines=17> */
[----:B-1----:R-:W-:Y:S01]  /*2f40*/  @!P4 MOV R109, R18 ;  /* 0x00000012006dc202 */ /* 0x002fe20000000f00 */
[----:B------:R-:W-:Y:S02]  /*2f50*/  HADD2.F32 R101, -RZ, R101.H0_H0 ;  /* 0x20000065ff657230 */ /* 0x000fe40000004100 */
[----:B------:R-:W-:Y:S02]  /*2f60*/  HADD2.F32 R17, -RZ, R102.H0_H0 ;  /* 0x20000066ff117230 */ /* 0x000fe40000004100 */
[----:B------:R-:W-:Y:S02]  /*2f70*/  HADD2.F32 R103, -RZ, R103.H0_H0 ;  /* 0x20000067ff677230 */ /* 0x000fe40000004100 */
[----:B------:R-:W-:Y:S01]  /*2f80*/  HADD2.F32 R105, -RZ, R105.H0_H0 ;  /* 0x20000069ff697230 */ /* 0x000fe20000004100 */
[----:B------:R-:W-:Y:S01]  /*2f90*/  BSSY B0, `(.L_x_4615) ;  /* 0x000001f000007945 */ /* 0x000fe20003800000 */
[----:B------:R-:W-:Y:S01]  /*2fa0*/  FMUL.FTZ R101, R101, R80 ;  /* 0x0000005065657220 */ /* 0x000fe20000410000 */
[----:B--2---:R-:W-:Y:S01]  /*2fb0*/  @P2 FFMA.FTZ R111, R110, R109, R111 ;  /* 0x0000006d6e6f2223 */ /* 0x004fe2000001006f */
[----:B------:R-:W-:-:S03]  /*2fc0*/  ISETP.NE.AND P2, PT, R100, RZ, PT ;  /* 0x000000ff6400720c */ /* 0x000fc60003f45270 */
[----:B------:R-:W-:-:S04]  /*2fd0*/  FFMA.FTZ R88, R93, R111, R88 ;  /* 0x0000006f5d587223 */ /* 0x000fc80000010058 */
[----:B------:R-:W-:Y:S01]  /*2fe0*/  FFMA.FTZ R91, R92, R88, R91 ;  /* 0x000000585c5b7223 */ /* 0x000fe2000001005b */
[----:B------:R-:W-:-:S03]  /*2ff0*/  HADD2.F32 R93, -RZ, R104.H0_H0 ;  /* 0x20000068ff5d7230 */ /* 0x000fc60000004100 */
[----:B------:R-:W-:Y:S01]  /*3000*/  FFMA.FTZ R90, R95, R91, R90 ;  /* 0x0000005b5f5a7223 */ /* 0x000fe2000001005a */
[----:B------:R-:W-:Y:S02]  /*3010*/  HADD2.F32 R95, -RZ, R106.H0_H0 ;  /* 0x2000006aff5f7230 */ /* 0x000fe40000004100 */
[----:B------:R-:W-:Y:S02]  /*3020*/  HADD2.F32 R109, -RZ, R107.H0_H0 ;  /* 0x2000006bff6d7230 */ /* 0x000fe40000004100 */
[----:B------:R-:W-:Y:S01]  /*3030*/  FFMA.FTZ R97, R97, R90, R94 ;  /* 0x0000005a61617223 */ /* 0x000fe2000001005e */
[----:B------:R-:W-:Y:S02]  /*3040*/  HADD2.F32 R107, -RZ, R108.H0_H0 ;  /* 0x2000006cff6b7230 */ /* 0x000fe40000004100 */
[-C--:B------:R-:W-:Y:S01]  /*3050*/  FMUL.FTZ R92, R17, R80.reuse ;  /* 0x00000050115c7220 */ /* 0x080fe20000410000 */
[-C--:B------:R-:W-:Y:S01]  /*3060*/  FMUL.FTZ R103, R103, R80.reuse ;  /* 0x0000005067677220 */ /* 0x080fe20000410000 */
[-C--:B------:R-:W-:Y:S01]  /*3070*/  FMUL.FTZ R93, R93, R80.reuse ;  /* 0x000000505d5d7220 */ /* 0x080fe20000410000 */
[-C--:B------:R-:W-:Y:S01]  /*3080*/  FMUL.FTZ R105, R105, R80.reuse ;  /* 0x0000005069697220 */ /* 0x080fe20000410000 */
[-C--:B------:R-:W-:Y:S01]  /*3090*/  FMUL.FTZ R94, R95, R80.reuse ;  /* 0x000000505f5e7220 */ /* 0x080fe20000410000 */
[-C--:B------:R-:W-:Y:S01]  /*30a0*/  FMUL.FTZ R109, R109, R80.reuse ;  /* 0x000000506d6d7220 */ /* 0x080fe20000410000 */
[C---:B------:R-:W-:Y:S01]  /*30b0*/  FFMA.FTZ R21, R20.reuse, R19, R21 ;  /* 0x0000001314157223 */ /* 0x040fe20000010015 */
        /* <DEDUP_REMOVED lines=12> */
.L_x_4616:
[----:B------:R-:W-:Y:S05]  /*3180*/  BSYNC B0 ;  /* 0x0000000000007941 */ /* 0x000fea0003800000 */
.L_x_4615:
[----:B------:R-:W-:Y:S02]  /*3190*/  VIADD R81, R81, 0x1 ;  /* 0x0000000151517836 */ /* 0x000fe40000000000 */
[----:B------:R-:W-:Y:S01]  /*31a0*/  FFMA.FTZ R85, R85, R86, R82 ;  /* 0x0000005655557223 */ /* 0x000fe20000010052 */
        /* <DEDUP_REMOVED lines=9> */
[----:B------:R-:W-:-:S03]  /*3240*/  FFMA.FTZ R75, R84, R80, R75 ;  /* 0x00000050544b7223 */ /* 0x000fc6000001004b */
[----:B------:R-:W-:-:S04]  /*3250*/  FFMA.FTZ R76, R99, R109, R76 ;  /* 0x0000006d634c7223 */ /* 0x000fc8000001004c */
[----:B------:R-:W-:Y:S05]  /*3260*/  @!P2 BRA `(.L_x_4617) ;  /* 0xfffffff00064a947 */ /* 0x000fea000383ffff */
.L_x_4614:
[----:B------:R-:W-:Y:S01]  /*3270*/  BAR.SYNC.DEFER_BLOCKING 0x0 ;  /* 0x0000000000007b1d */ /* 0x000fe20000010000 */
[----:B------:R-:W-:Y:S02]  /*3280*/  ISETP.NE.AND P0, PT, R100, RZ, PT ;  /* 0x000000ff6400720c */ /* 0x000fe40003f05270 */
[----:B------:R-:W-:Y:S02]  /*3290*/  F2FP.F16.F32.PACK_AB R69, R70, R69 ;  /* 0x000000454645723e */ /* 0x000fe400000000ff */
[----:B------:R-:W-:-:S03]  /*32a0*/  F2FP.F16.F32.PACK_AB R71, R72, R71 ;  /* 0x000000474847723e */ /* 0x000fc600000000ff */
[----:B------:R-:W1:Y:S01]  /*32b0*/  LDC.64 R12, c[0x0][0x2b0] ;  /* 0x0000ac00ff0c7b82 */ /* 0x000e620000000a00 */
[----:B------:R-:W-:Y:S01]  /*32c0*/  F2FP.F16.F32.PACK_AB R73, R74, R73 ;  /* 0x000000494a49723e */ /* 0x000fe200000000ff */
[----:B------:R-:W-:Y:S01]  /*32d0*/  BSSY B0, `(.L_x_4618) ;  /* 0x000002e000007945 */ /* 0x000fe20003800000 */
[----:B------:R-:W-:Y:S02]  /*32e0*/  F2FP.F16.F32.PACK_AB R75, R76, R75 ;  /* 0x0000004b4c4b723e */ /* 0x000fe400000000ff */
[----:B------:R-:W-:Y:S02]  /*32f0*/  PRMT R8, R69, 0x7632, R8 ;  /* 0x0000763245087816 */ /* 0x000fe40000000008 */
[----:B------:R-:W-:Y:S02]  /*3300*/  PRMT R9, R71, 0x7632, R9 ;  /* 0x0000763247097816 */ /* 0x000fe40000000009 */
[----:B------:R-:W-:Y:S02]  /*3310*/  PRMT R10, R73, 0x7632, R10 ;  /* 0x00007632490a7816 */ /* 0x000fe4000000000a */
[----:B------:R-:W-:Y:S01]  /*3320*/  PRMT R11, R75, 0x7632, R11 ;  /* 0x000076324b0b7816 */ /* 0x000fe2000000000b */
[----:B------:R-:W-:Y:S04]  /*3330*/  STS.U16 [R52], R69 ;  /* 0x0000004534007388 */ /* 0x000fe80000000400 */
[----:B------:R-:W-:Y:S04]  /*3340*/  STS.U16 [R52+0x2], R8 ;  /* 0x0000020834007388 */ /* 0x000fe80000000400 */
[----:B------:R-:W-:Y:S04]  /*3350*/  STS.U16 [R52+0x4], R71 ;  /* 0x0000044734007388 */ /* 0x000fe80000000400 */
[----:B------:R1:W-:Y:S04]  /*3360*/  STS.U16 [R52+0x6], R9 ;  /* 0x0000060934007388 */ /* 0x0003e80000000400 */
[----:B------:R-:W-:Y:S04]  /*3370*/  STS.U16 [R52+0x8], R73 ;  /* 0x0000084934007388 */ /* 0x000fe80000000400 */
[----:B------:R2:W-:Y:S01]  /*3380*/  STS.U16 [R52+0xa], R10 ;  /* 0x00000a0a34007388 */ /* 0x0005e20000000400 */
[----:B-1----:R-:W-:-:S03]  /*3390*/  IMAD.WIDE.U32 R8, R12, UR7, RZ ;  /* 0x000000070c087c25 */ /* 0x002fc6000f8e00ff */
[----:B------:R-:W-:Y:S04]  /*33a0*/  STS.U16 [R52+0xc], R75 ;  /* 0x00000c4b34007388 */ /* 0x000fe80000000400 */
[----:B------:R-:W-:Y:S01]  /*33b0*/  STS.U16 [R52+0xe], R11 ;  /* 0x00000e0b34007388 */ /* 0x000fe20000000400 */
[----:B------:R-:W-:-:S03]  /*33c0*/  NOP ;  /* 0x0000000000007918 */ /* 0x000fc60000000000 */
[----:B------:R-:W-:Y:S01]  /*33d0*/  LDS.U16 R15, [R42] ;  /* 0x000000002a0f7984 */ /* 0x000fe20000000400 */
[----:B--2---:R-:W-:-:S03]  /*33e0*/  IMAD R10, R12, UR12, RZ ;  /* 0x0000000c0c0a7c24 */ /* 0x004fc6000f8e02ff */
[----:B0-----:R-:W-:Y:S01]  /*33f0*/  LDS.U16 R17, [R44+0x40] ;  /* 0x000040002c117984 */ /* 0x001fe20000000400 */
        /* <DEDUP_REMOVED lines=27> */
.L_x_4619:
[----:B------:R-:W-:Y:S05]  /*35b0*/  BSYNC B0 ;  /* 0x0000000000007941 */ /* 0x000fea0003800000 */
.L_x_4618:
[----:B0-----:R-:W0:Y:S01]  /*35c0*/  LDC.64 R12, c[0x0][0x308] ;  /* 0x0000c200ff0c7b82 */ /* 0x001e220000000a00 */
[----:B------:R-:W-:Y:S01]  /*35d0*/  MOV R10, R8 ;  /* 0x00000008000a7202 */ /* 0x000fe20000000f00 */
[----:B------:R-:W-:Y:S01]  /*35e0*/  ULDC.64 UR4, c[0x0][0x2b8] ;  /* 0x0000ae0000047ab9 */ /* 0x000fe20000000a00 */
[----:B------:R-:W-:Y:S01]  /*35f0*/  MOV R11, R55 ;  /* 0x00000037000b7202 */ /* 0x000fe20000000f00 */
[----:B------:R-:W-:Y:S01]  /*3600*/  IMAD R9, R24, UR4, RZ ;  /* 0x0000000418097c24 */ /* 0x000fe2000f8e02ff */
[C---:B------:R-:W-:Y:S01]  /*3610*/  SHF.L.U32 R15, R30.reuse, 0x8, RZ ;  /* 0x000000081e0f7819 */ /* 0x040fe200000006ff */
[----:B------:R-:W-:Y:S01]  /*3620*/  VIADD R30, R30, 0x1 ;  /* 0x000000011e1e7836 */ /* 0x000fe20000000000 */
[-C--:B------:R-:W-:Y:S01]  /*3630*/  ISETP.GE.AND P4, PT, R39, R14.reuse, PT ;  /* 0x0000000e2700720c */ /* 0x080fe20003f86270 */
[----:B------:R-:W-:Y:S01]  /*3640*/  IMAD.WIDE.U32 R10, R0, UR4, R10 ;  /* 0x00000004000a7c25 */ /* 0x000fe2000f8e000a */
[----:B------:R-:W-:Y:S01]  /*3650*/  SHF.R.S32.HI R23, RZ, 0x1f, R15 ;  /* 0x0000001fff177819 */ /* 0x000fe2000001140f */
[----:B------:R-:W-:Y:S01]  /*3660*/  ULDC UR4, c[0x0][0x224] ;  /* 0x0000890000047ab9 */ /* 0x000fe20000000800 */
[-C--:B------:R-:W-:Y:S01]  /*3670*/  ISETP.GE.AND P5, PT, R40, R14.reuse, PT ;  /* 0x0000000e2800720c */ /* 0x080fe20003fa6270 */
[----:B------:R-:W-:Y:S01]  /*3680*/  IMAD R16, R0, UR5, R9 ;  /* 0x0000000500107c24 */ /* 0x000fe2000f8e0209 */
[----:B------:R-:W-:-:S02]  /*3690*/  ISETP.GE.AND P6, PT, R41, R14, PT ;  /* 0x0000000e2900720c */ /* 0x000fc40003fc6270 */
[-C--:B------:R-:W-:Y:S02]  /*36a0*/  ISETP.GE.AND P1, PT, R36, R14.reuse, PT ;  /* 0x0000000e2400720c */ /* 0x080fe40003f26270 */
        /* <DEDUP_REMOVED lines=24> */
.L_x_4621:
        /* <DEDUP_REMOVED lines=13> */
.L_x_5290:


//--------------------- .text._Z25selective_scan_fwd_kernelI32Selective_Scan_fwd_kernel_traitsILi32ELi8ELi1ELb0ELb0ELb1ELb1EN3c104HalfEfEEv13SSMParamsBase --------------------------
	.section	.text._Z25selective_scan_fwd_kernelI32Selective_Scan_fwd_kernel_traitsILi32ELi8ELi1ELb0ELb0ELb1ELb1EN3c104HalfEfEEv13SSMParamsBase,"ax",@progbits
	.align	128
        .global         _Z25selective_scan_fwd_kernelI32Selective_Scan_fwd_kernel_traitsILi32ELi8ELi1ELb0ELb0ELb1ELb1EN3c104HalfEfEEv13SSMParamsBase
        .type           _Z25selective_scan_fwd_kernelI32Selective_Scan_fwd_kernel_traitsILi32ELi8ELi1ELb0ELb0ELb1ELb1EN3c104HalfEfEEv13SSMParamsBase,@function
        .size           _Z25selective_scan_fwd_kernelI32Selective_Scan_fwd_kernel_traitsILi32ELi8ELi1ELb0ELb0ELb1ELb1EN3c104HalfEfEEv13SSMParamsBase,(.L_x_5291 - _Z25selective_scan_fwd_kernelI32Selective_Scan_fwd_kernel_traitsILi32ELi8ELi1ELb0ELb0ELb1ELb1EN3c104HalfEfEEv13SSMParamsBase)
        .other          _Z25selective_scan_fwd_kernelI32Selective_Scan_fwd_kernel_traitsILi32ELi8ELi1ELb0ELb0ELb1ELb1EN3c104HalfEfEEv13SSMParamsBase,@"STO_CUDA_ENTRY STV_DEFAULT"
_Z25selective_scan_fwd_kernelI32Selective_Scan_fwd_kernel_traitsILi32ELi8ELi1ELb0ELb0ELb1ELb1EN3c104HalfEfEEv13SSMParamsBase:
.text._Z25selective_scan_fwd_kernelI32Selective_Scan_fwd_kernel_traitsILi32ELi8ELi1ELb0ELb0ELb1ELb1EN3c104HalfEfEEv13SSMParamsBase:
        /* <DEDUP_REMOVED lines=113> */
.L_x_4646:
[----:B0-----:R-:W0:Y:S01]  /*0710*/  LDC R23, c[0x0][0x218] ;  /* 0x00008600ff177b82 */ /* 0x001e220000000800 */
[----:B------:R-:W-:Y:S01]  /*0720*/  PRMT R3, RZ, 0x7610, R3 ;  /* 0x00007610ff037816 */ /* 0x000fe20000000003 */
[----:B------:R-:W-:Y:S01]  /*0730*/  IMAD.MOV.U32 R4, RZ, RZ, R2 ;  /* 0x000000ffff047224 */ /* 0x000fe200078e0002 */
[----:B--2---:R-:W-:Y:S02]  /*0740*/  PRMT R9, RZ, 0x7610, R9 ;  /* 0x00007610ff097816 */ /* 0x004fe40000000009 */
        /* <DEDUP_REMOVED lines=173> */
.L_x_4623:
[----:B------:R-:W-:Y:S05]  /*1220*/  BSYNC B0 ;  /* 0x0000000000007941 */ /* 0x000fea0003800000 */
.L_x_4622:
        /* <DEDUP_REMOVED lines=41> */
.L_x_4625:
[----:B------:R-:W-:Y:S05]  /*14c0*/  BSYNC B0 ;  /* 0x0000000000007941 */ /* 0x000fea0003800000 */
.L_x_4624:
        /* <DEDUP_REMOVED lines=33> */
.L_x_4627:
[----:B------:R-:W-:Y:S05]  /*16e0*/  BSYNC B0 ;  /* 0x0000000000007941 */ /* 0x000fea0003800000 */
.L_x_4626:
        /* <DEDUP_REMOVED lines=33> */
.L_x_4629:
[----:B------:R-:W-:Y:S05]  /*1900*/  BSYNC B0 ;  /* 0x0000000000007941 */ /* 0x000fea0003800000 */
.L_x_4628:
        /* <DEDUP_REMOVED lines=33> */
.L_x_4631:
[----:B------:R-:W-:Y:S05]  /*1b20*/  BSYNC B0 ;  /* 0x0000000000007941 */ /* 0x000fea0003800000 */
.L_x_4630:
        /* <DEDUP_REMOVED lines=33> */
.L_x_4633:
[----:B------:R-:W-:Y:S05]  /*1d40*/  BSYNC B0 ;  /* 0x0000000000007941 */ /* 0x000fea0003800000 */
.L_x_4632:
        /* <DEDUP_REMOVED lines=33> */
.L_x_4635:
[----:B------:R-:W-:Y:S05]  /*1f60*/  BSYNC B0 ;  /* 0x0000000000007941 */ /* 0x000fea0003800000 */
.L_x_4634:
        /* <DEDUP_REMOVED lines=33> */
.L_x_4637:
[----:B------:R-:W-:Y:S05]  /*2180*/  BSYNC B0 ;  /* 0x0000000000007941 */ /* 0x000fea0003800000 */
.L_x_4636:
        /* <DEDUP_REMOVED lines=23> */
[-C--:B------:R-:W-:Y:S01]  /*2300*/  ISETP.GE.AND P1, PT, R6, R23.reuse, PT ;  /* 0x000000170600720c */ /* 0x080fe20003f26270 */
[----:B------:R-:W-:Y:S01]  /*2310*/  IMAD.WIDE.U32 R14, R0, UR4, RZ ;  /* 0x00000004000e7c25 */ /* 0x000fe2000f8e00ff */
[----:B------:R-:W-:Y:S01]  /*2320*/  ISETP.EQ.OR P0, PT, R30, RZ, P0 ;  /* 0x000000ff1e00720c */ /* 0x000fe20000702670 */
[----:B------:R-:W-:Y:S01]  /*2330*/  ULDC UR6, c[0x0][0x21c] ;  /* 0x0000870000067ab9 */ /* 0x000fe20000000800 */
[----:B------:R-:W1:Y:S01]  /*2340*/  LDC R79, c[0x0][0x218] ;  /* 0x00008600ff4f7b82 */ /* 0x000e620000000800 */
[----:B------:R-:W-:Y:S01]  /*2350*/  IMAD R17, R0, UR5, R17 ;  /* 0x0000000500117c24 */ /* 0x000fe2000f8e0211 */
[----:B------:R-:W-:Y:S01]  /*2360*/  MOV R78, R23 ;  /* 0x00000017004e7202 */ /* 0x000fe20000000f00 */
[----:B------:R-:W-:Y:S01]  /*2370*/  IMAD.MOV.U32 R77, RZ, RZ, RZ ;  /* 0x000000ffff4d7224 */ /* 0x000fe200078e00ff */
        /* <DEDUP_REMOVED lines=8> */
.L_x_4641:
        /* <DEDUP_REMOVED lines=11> */
[----:B------:R-:W-:-:S03]  /*24b0*/  PRMT R87, RZ, 0x7610, R87 ;  /* 0x00007610ff577816 */ /* 0x000fc60000000057 */
[----:B------:R-:W-:Y:S01]  /*24c0*/  IMAD R21, R77, UR5, R20 ;  /* 0x000000054d157c24 */ /* 0x000fe2000f8e0214 */
[----:B------:R-:W-:Y:S01]  /*24d0*/  LEA R20, P3, R16, R43, 0x1 ;  /* 0x0000002b10147211 */ /* 0x000fe200078608ff */
[----:B------:R-:W-:Y:S01]  /*24e0*/  IMAD.IADD R17, R17, 0x1, R23 ;  /* 0x0000000111117824 */ /* 0x000fe200078e0217 */
[----:B--2---:R-:W-:Y:S02]  /*24f0*/  LEA R22, P2, R18, R8, 0x2 ;  /* 0x0000000812167211 */ /* 0x004fe400078410ff */
[----:B------:R-:W-:Y:S02]  /*2500*/  IADD3 R19, R19, R21, RZ ;  /* 0x0000001513137210 */ /* 0x000fe40007ffe0ff */
[----:B------:R-:W-:Y:S02]  /*2510*/  LEA.HI.X R21, R16, R45, R17, 0x1, P3 ;  /* 0x0000002d10157211 */ /* 0x000fe400018f0c11 */
[----:B------:R-:W-:Y:S02]  /*2520*/  LEA.HI.X R23, R18, R9, R19, 0x2, P2 ;  /* 0x0000000912177211 */ /* 0x000fe400010f1413 */
[-C--:B------:R-:W-:Y:S01]  /*2530*/  ISETP.GE.AND P2, PT, R37, R78.reuse, PT ;  /* 0x0000004e2500720c */ /* 0x080fe20003f46270 */
        /* <DEDUP_REMOVED lines=30> */
[----:B-1----:R-:W-:Y:S02]  /*2720*/  IMAD R23, R30, -0x100, R79 ;  /* 0xffffff001e177824 */ /* 0x002fe400078e024f */
[----:B0-----:R-:W-:-:S03]  /*2730*/  IMAD.SHL.U32 R90, R100, 0x8, RZ ;  /* 0x00000008645a7824 */ /* 0x001fc600078e00ff */
[-C--:B------:R-:W-:Y:S02]  /*2740*/  ISETP.GE.U32.AND P6, PT, R31, R23.reuse, PT ;  /* 0x000000171f00720c */ /* 0x080fe40003fc6070 */
[----:B------:R-:W-:Y:S01]  /*2750*/  ISETP.GE.U32.AND P5, PT, R90, R23, PT ;  /* 0x000000175a00720c */ /* 0x000fe20003fa6070 */
        /* <DEDUP_REMOVED lines=17> */
[----:B------:R0:W-:Y:S04]  /*2870*/  STS.U16 [R50+0x180], R91 ;  /* 0x0001805b32007388 */ /* 0x0001e80000000400 */
[----:B------:R1:W-:Y:S01]  /*2880*/  STS.U16 [R51+0x1c0], R88 ;  /* 0x0001c05833007388 */ /* 0x0003e20000000400 */
[----:B------:R-:W-:-:S03]  /*2890*/  NOP ;  /* 0x0000000000007918 */ /* 0x000fc60000000000 */
[----:B------:R2:W5:Y:S01]  /*28a0*/  LDG.E R82, desc[UR10][R18.64] ;  /* 0x0000000a12527981 */ /* 0x000562000c1e1900 */
[----:B------:R-:W5:Y:S01]  /*28b0*/  MUFU.EX2 R22, R22 ;  /* 0x0000001600167308 */ /* 0x000f620000000800 */
[----:B---3--:R-:W-:Y:S01]  /*28c0*/  IADD3 R84, R90, 0x5, RZ ;  /* 0x000000055a547810 */ /* 0x008fe20007ffe0ff */
[----:B------:R-:W-:Y:S01]  /*28d0*/  FMUL.FTZ R87, R62, R53 ;  /* 0x000000353e577220 */ /* 0x000fe20000410000 */
[----:B----4-:R-:W-:Y:S01]  /*28e0*/  IADD3 R86, R90, 0x6, RZ ;  /* 0x000000065a567810 */ /* 0x010fe20007ffe0ff */
[----:B0-----:R-:W-:Y:S01]  /*28f0*/  FMUL.FTZ R91, R64, R55 ;  /* 0x00000037405b7220 */ /* 0x001fe20000410000 */
[----:B-1----:R-:W-:Y:S02]  /*2900*/  IADD3 R88, R90, 0x7, RZ ;  /* 0x000000075a587810 */ /* 0x002fe40007ffe0ff */
[----:B------:R-:W-:Y:S01]  /*2910*/  FSEL R92, R17, 1, !P5 ;  /* 0x3f800000115c7808 */ /* 0x000fe20006800000 */
[-C--:B------:R-:W-:Y:S01]  /*2920*/  FMUL.FTZ R83, R73, R58.reuse ;  /* 0x0000003a49537220 */ /* 0x080fe20000410000 */
[C---:B--2---:R-:W-:Y:S01]  /*2930*/  FMUL.FTZ R18, R16.reuse, R57 ;  /* 0x0000003910127220 */ /* 0x044fe20000410000 */
[----:B------:R-:W-:Y:S01]  /*2940*/  FMUL.FTZ R19, R16, R58 ;  /* 0x0000003a10137220 */ /* 0x000fe20000410000 */
[----:B------:R-:W-:Y:S01]  /*2950*/  FMUL.FTZ R90, R61, R54 ;  /* 0x000000363d5a7220 */ /* 0x000fe20000410000 */
[----:B------:R-:W-:Y:S01]  /*2960*/  ISETP.GE.U32.AND P4, PT, R84, R23, PT ;  /* 0x000000175400720c */ /* 0x000fe20003f86070 */
[-C--:B------:R-:W-:Y:S01]  /*2970*/  FMUL.FTZ R85, R76, R59.reuse ;  /* 0x0000003b4c557220 */ /* 0x080fe20000410000 */
[----:B------:R-:W-:Y:S01]  /*2980*/  FSEL R93, R20, 1, !P6 ;  /* 0x3f800000145d7808 */ /* 0x000fe20007000000 */
[----:B------:R-:W0:Y:S01]  /*2990*/  MUFU.EX2 R18, R18 ;  /* 0x0000001200127308 */ /* 0x000e220000000800 */
[----:B------:R-:W-:Y:S01]  /*29a0*/  FSEL R87, R87, RZ, !P5 ;  /* 0x000000ff57577208 */ /* 0x000fe20006800000 */
[----:B------:R-:W-:Y:S01]  /*29b0*/  FMUL.FTZ R84, R16, R59 ;  /* 0x0000003b10547220 */ /* 0x000fe20000410000 */
[-C--:B------:R-:W-:Y:S01]  /*29c0*/  ISETP.GE.U32.AND P5, PT, R32, R23.reuse, PT ;  /* 0x000000172000720c */ /* 0x080fe20003fa6070 */
[----:B------:R-:W-:Y:S01]  /*29d0*/  FMUL.FTZ R16, R16, R60 ;  /* 0x0000003c10107220 */ /* 0x000fe20000410000 */
[----:B------:R-:W-:Y:S01]  /*29e0*/  FSEL R90, R90, RZ, !P6 ;  /* 0x000000ff5a5a7208 */ /* 0x000fe20007000000 */
[----:B------:R-:W-:Y:S02]  /*29f0*/  LDS.U16 R101, [R52+0x2] ;  /* 0x0000020034657984 */ /* 0x000fe40000000400 */
[----:B------:R-:W1:Y:S01]  /*2a00*/  MUFU.EX2 R19, R19 ;  /* 0x0000001300137308 */ /* 0x000e620000000800 */
[----:B------:R-:W-:Y:S01]  /*2a10*/  ISETP.GE.U32.AND P2, PT, R88, R23, PT ;  /* 0x000000175800720c */ /* 0x000fe20003f46070 */
[----:B------:R-:W-:Y:S01]  /*2a20*/  FFMA.FTZ R17, R87, R93, R90 ;  /* 0x0000005d57117223 */ /* 0x000fe2000001005a */
[----:B------:R-:W-:Y:S01]  /*2a30*/  ISETP.GE.U32.AND P6, PT, R33, R23, PT ;  /* 0x000000172100720c */ /* 0x000fe20003fc6070 */
[----:B------:R-:W-:Y:S01]  /*2a40*/  LDS.U16 R102, [R52] ;  /* 0x0000000034667984 */ /* 0x000fe20000000400 */
[----:B------:R-:W-:-:S02]  /*2a50*/  FSEL R91, R91, RZ, !P5 ;  /* 0x000000ff5b5b7208 */ /* 0x000fc40006800000 */
[----:B-----5:R-:W-:Y:S01]  /*2a60*/  FSEL R96, R21, 1, !P5 ;  /* 0x3f80000015607808 */ /* 0x020fe20006800000 */
[----:B------:R1:W2:Y:S01]  /*2a70*/  MUFU.EX2 R88, R84 ;  /* 0x0000005400587308 */ /* 0x0002a20000000800 */
[----:B------:R-:W-:Y:S01]  /*2a80*/  ISETP.GE.U32.AND P3, PT, R86, R23, PT ;  /* 0x000000175600720c */ /* 0x000fe20003f66070 */
[----:B------:R-:W-:Y:S01]  /*2a90*/  FMUL.FTZ R21, R92, R93 ;  /* 0x0000005d5c157220 */ /* 0x000fe20000410000 */
[----:B------:R-:W-:Y:S01]  /*2aa0*/  FMUL.FTZ R86, R74, R57 ;  /* 0x000000394a567220 */ /* 0x000fe20000410000 */
[----:B------:R-:W-:Y:S01]  /*2ab0*/  ISETP.GE.U32.AND P5, PT, R34, R23, PT ;  /* 0x000000172200720c */ /* 0x000fe20003fa6070 */
[----:B------:R-:W-:Y:S01]  /*2ac0*/  FFMA.FTZ R17, R96, R17, R91 ;  /* 0x0000001160117223 */ /* 0x000fe2000001005b */
[----:B------:R-:W-:Y:S01]  /*2ad0*/  FSEL R94, R94, RZ, !P6 ;  /* 0x000000ff5e5e7208 */ /* 0x000fe20007000000 */
[----:B------:R-:W-:Y:S01]  /*2ae0*/  LDS.U16 R103, [R52+0x6] ;  /* 0x0000060034677984 */ /* 0x000fe20000000400 */
[----:B------:R-:W3:Y:S01]  /*2af0*/  MUFU.EX2 R16, R16 ;  /* 0x0000001000107308 */ /* 0x000ee20000000800 */
[----:B------:R-:W-:Y:S01]  /*2b00*/  FSEL R95, R22, 1, !P6 ;  /* 0x3f800000165f7808 */ /* 0x000fe20007000000 */
[----:B------:R-:W-:Y:S01]  /*2b10*/  FMUL.FTZ R20, R96, R21 ;  /* 0x0000001560147220 */ /* 0x000fe20000410000 */
[----:B------:R-:W-:Y:S01]  /*2b20*/  FSEL R86, R86, RZ, !P5 ;  /* 0x000000ff56567208 */ /* 0x000fe20006800000 */
[----:B------:R-:W-:Y:S01]  /*2b30*/  LDS.U16 R104, [R52+0x4] ;  /* 0x0000040034687984 */ /* 0x000fe20000000400 */
[----:B0-----:R-:W-:Y:S01]  /*2b40*/  FSEL R89, R18, 1, !P5 ;  /* 0x3f80000012597808 */ /* 0x001fe20006800000 */
[C---:B------:R-:W-:Y:S01]  /*2b50*/  FFMA.FTZ R17, R95.reuse, R17, R94 ;  /* 0x000000115f117223 */ /* 0x040fe2000001005e */
[----:B------:R-:W-:Y:S01]  /*2b60*/  FMUL.FTZ R20, R95, R20 ;  /* 0x000000145f147220 */ /* 0x000fe20000410000 */
[----:B------:R-:W-:Y:S01]  /*2b70*/  FSEL R83, R83, RZ, !P4 ;  /* 0x000000ff53537208 */ /* 0x000fe20006000000 */
[----:B------:R-:W-:Y:S01]  /*2b80*/  LDS.U16 R105, [R52+0xa] ;  /* 0x00000a0034697984 */ /* 0x000fe20000000400 */
[----:B-1----:R-:W-:Y:S01]  /*2b90*/  FSEL R84, R19, 1, !P4 ;  /* 0x3f80000013547808 */ /* 0x002fe20006000000 */
[C---:B------:R-:W-:Y:S01]  /*2ba0*/  FFMA.FTZ R18, R89.reuse, R17, R86 ;  /* 0x0000001159127223 */ /* 0x040fe20000010056 */
        /* <DEDUP_REMOVED lines=10> */
[----:B------:R-:W-:Y:S01]  /*2c50*/  FMUL.FTZ R19, R88, R17 ;  /* 0x0000001158137220 */ /* 0x000fe20000410000 */
[----:B------:R-:W-:Y:S02]  /*2c60*/  LDS.U16 R108, [R52+0xc] ;  /* 0x00000c00346c7984 */ /* 0x000fe40000000400 */
        /* <DEDUP_REMOVED lines=21> */
[----:B------:R-:W-:-:S03]  /*2dc0*/  HFMA2.MMA R18, -RZ, RZ, 1.875, 0 ;  /* 0x3f800000ff127435 */ /* 0x000fc600000001ff */
[----:B------:R-:W-:-:S07]  /*2dd0*/  LEA R22, R99, R22, 0x18 ;  /* 0x0000001663167211 */ /* 0x000fce00078ec0ff */
        /* <DEDUP_REMOVED lines=21> */
[----:B0-----:R-:W-:Y:S01]  /*2f30*/  @!P4 MOV R111, R19 ;  /* 0x00000013006fc202 */ /* 0x001fe20000000f00 */
[----:B-1----:R-:W-:Y:S02]  /*2f40*/  @!P4 IMAD.MOV.U32 R109, RZ, RZ, R18 ;  /* 0x000000ffff6dc224 */ /* 0x002fe400078e0012 */
[----:B------:R-:W-:Y:S02]  /*2f50*/  HADD2.F32 R101, -RZ, R101.H0_H0 ;  /* 0x20000065ff657230 */ /* 0x000fe40000004100 */
[----:B------:R-:W-:Y:S02]  /*2f60*/  HADD2.F32 R17, -RZ, R102.H0_H0 ;  /* 0x20000066ff117230 */ /* 0x000fe40000004100 */
[----:B------:R-:W-:Y:S02]  /*2f70*/  HADD2.F32 R103, -RZ, R103.H0_H0 ;  /* 0x20000067ff677230 */ /* 0x000fe40000004100 */
[----:B------:R-:W-:Y:S01]  /*2f80*/  HADD2.F32 R105, -RZ, R105.H0_H0 ;  /* 0x20000069ff697230 */ /* 0x000fe20000004100 */
[----:B------:R-:W-:Y:S01]  /*2f90*/  BSSY B0, `(.L_x_4639) ;  /* 0x000001f000007945 */ /* 0x000fe20003800000 */
[----:B--2---:R-:W-:Y:S01]  /*2fa0*/  @P2 FFMA.FTZ R111, R110, R109, R111 ;  /* 0x0000006d6e6f2223 */ /* 0x004fe2000001006f */
        /* <DEDUP_REMOVED lines=9> */
[C---:B------:R-:W-:Y:S01]  /*3040*/  FFMA.FTZ R21, R20.reuse, R19, R21 ;  /* 0x0000001314157223 */ /* 0x040fe20000010015 */
        /* <DEDUP_REMOVED lines=19> */
.L_x_4640:
[----:B------:R-:W-:Y:S05]  /*3180*/  BSYNC B0 ;  /* 0x0000000000007941 */ /* 0x000fea0003800000 */
.L_x_4639:
        /* <DEDUP_REMOVED lines=11> */
[----:B------:R-:W-:-:S02]  /*3240*/  FFMA.FTZ R66, R85, R107, R66 ;  /* 0x0000006b55427223 */ /* 0x000fc40000010042 */
[----:B------:R-:W-:-:S04]  /*3250*/  FFMA.FTZ R63, R98, R102, R63 ;  /* 0x00000066623f7223 */ /* 0x000fc8000001003f */
[----:B------:R-:W-:Y:S05]  /*3260*/  @!P2 BRA `(.L_x_4641) ;  /* 0xfffffff00064a947 */ /* 0x000fea000383ffff */
.L_x_4638:
[----:B------:R-:W-:Y:S01]  /*3270*/  BAR.SYNC.DEFER_BLOCKING 0x0 ;  /* 0x0000000000007b1d */ /* 0x000fe20000010000 */
[----:B------:R-:W-:Y:S02]  /*3280*/  F2FP.F16.F32.PACK_AB R8, R69, R72 ;  /* 0x000000484508723e */ /* 0x000fe400000000ff */
[----:B------:R-:W-:Y:S02]  /*3290*/  ISETP.NE.AND P0, PT, R100, RZ, PT ;  /* 0x000000ff6400720c */ /* 0x000fe40003f05270 */
[----:B------:R-:W-:-:S03]  /*32a0*/  PRMT R11, R8, 0x7610, R11 ;  /* 0x00007610080b7816 */ /* 0x000fc6000000000b */
[----:B0-----:R-:W0:Y:S01]  /*32b0*/  LDC.64 R20, c[0x0][0x2b0] ;  /* 0x0000ac00ff147b82 */ /* 0x001e220000000a00 */
[----:B------:R-:W-:Y:S01]  /*32c0*/  PRMT R12, R8, 0x7632, R12 ;  /* 0x00007632080c7816 */ /* 0x000fe2000000000c */
[----:B------:R-:W-:Y:S01]  /*32d0*/  BSSY B0, `(.L_x_4642) ;  /* 0x0000032000007945 */ /* 0x000fe20003800000 */
[----:B------:R-:W-:Y:S02]  /*32e0*/  F2FP.F16.F32.PACK_AB R9, R67, R70 ;  /* 0x000000464309723e */ /* 0x000fe400000000ff */
[----:B------:R-:W-:Y:S02]  /*32f0*/  F2FP.F16.F32.PACK_AB R8, R65, R68 ;  /* 0x000000444108723e */ /* 0x000fe400000000ff */
[----:B------:R-:W-:Y:S02]  /*3300*/  F2FP.F16.F32.PACK_AB R10, R63, R66 ;  /* 0x000000423f0a723e */ /* 0x000fe400000000ff */
[----:B------:R-:W-:Y:S02]  /*3310*/  PRMT R13, R9, 0x7632, R13 ;  /* 0x00007632090d7816 */ /* 0x000fe4000000000d */
[----:B------:R-:W-:-:S02]  /*3320*/  PRMT R14, R8, 0x7632, R14 ;  /* 0x00007632080e7816 */ /* 0x000fc4000000000e */
[----:B------:R-:W-:Y:S01]  /*3330*/  PRMT R15, R10, 0x7632, R15 ;  /* 0x000076320a0f7816 */ /* 0x000fe2000000000f */
[----:B------:R-:W-:Y:S04]  /*3340*/  STS.U16 [R52], R11 ;  /* 0x0000000b34007388 */ /* 0x000fe80000000400 */
[----:B------:R-:W-:Y:S01]  /*3350*/  STS.U16 [R52+0x2], R12 ;  /* 0x0000020c34007388 */ /* 0x000fe20000000400 */
[----:B0-----:R-:W-:-:S03]  /*3360*/  IMAD.WIDE.U32 R16, R20, UR7, RZ ;  /* 0x0000000714107c25 */ /* 0x001fc6000f8e00ff */
[----:B------:R-:W-:Y:S04]  /*3370*/  STS.U16 [R52+0x4], R9 ;  /* 0x0000040934007388 */ /* 0x000fe80000000400 */
[----:B------:R0:W-:Y:S04]  /*3380*/  STS.U16 [R52+0x6], R13 ;  /* 0x0000060d34007388 */ /* 0x0001e80000000400 */
[----:B------:R1:W-:Y:S04]  /*3390*/  STS.U16 [R52+0x8], R8 ;  /* 0x0000080834007388 */ /* 0x0003e80000000400 */
[----:B------:R-:W-:Y:S01]  /*33a0*/  STS.U16 [R52+0xa], R14 ;  /* 0x00000a0e34007388 */ /* 0x000fe20000000400 */
[----:B0-----:R-:W0:Y:S03]  /*33b0*/  LDC.64 R12, c[0x0][0x2a0] ;  /* 0x0000a800ff0c7b82 */ /* 0x001e260000000a00 */
[----:B------:R2:W-:Y:S01]  /*33c0*/  STS.U16 [R52+0xc], R10 ;  /* 0x00000c0a34007388 */ /* 0x0005e20000000400 */
[----:B-1----:R-:W-:-:S03]  /*33d0*/  SHF.L.U32 R8, R30, 0x8, RZ ;  /* 0x000000081e087819 */ /* 0x002fc600000006ff */
[----:B------:R1:W-:Y:S01]  /*33e0*/  STS.U16 [R52+0xe], R15 ;  /* 0x00000e0f34007388 */ /* 0x0003e20000000400 */
[----:B------:R-:W-:-:S03]  /*33f0*/  NOP ;  /* 0x0000000000007918 */ /* 0x000fc60000000000 */
[----:B------:R-:W-:Y:S01]  /*3400*/  LDS.U16 R53, [R42] ;  /* 0x000000002a357984 */ /* 0x000fe20000000400 */
[----:B--2---:R-:W-:Y:S01]  /*3410*/  IMAD R10, R20, UR12, RZ ;  /* 0x0000000c140a7c24 */ /* 0x004fe2000f8e02ff */
[----:B------:R-:W-:Y:S01]  /*3420*/  SHF.R.S32.HI R9, RZ, 0x1f, R8 ;  /* 0x0000001fff097819 */ /* 0x000fe20000011408 */
[----:B-1----:R-:W1:Y:S01]  /*3430*/  LDC.64 R14, c[0x0][0x308] ;  /* 0x0000c200ff0e7b82 */ /* 0x002e620000000a00 */
[----:B------:R-:W-:Y:S01]  /*3440*/  LDS.U16 R55, [R44+0x40] ;  /* 0x000040002c377984 */ /* 0x000fe20000000400 */
[----:B------:R-:W-:Y:S01]  /*3450*/  IMAD R21, R21, UR7, R10 ;  /* 0x0000000715157c24 */ /* 0x000fe2000f8e020a */
[C---:B------:R-:W-:Y:S02]  /*3460*/  IADD3 R10, P2, R6.reuse, R8, RZ ;  /* 0x00000008060a7210 */ /* 0x040fe40007f5e0ff */
[----:B------:R-:W-:Y:S02]  /*3470*/  LDS.U16 R57, [R46+0x80] ;  /* 0x000080002e397984 */ /* 0x000fe40000000400 */
[----:B------:R-:W-:Y:S01]  /*3480*/  IADD3 R77, R17, R21, RZ ;  /* 0x00000015114d7210 */ /* 0x000fe20007ffe0ff */
[----:B------:R-:W-:Y:S01]  /*3490*/  IMAD.X R11, R7, 0x1, R9, P2 ;  /* 0x00000001070b7824 */ /* 0x000fe200010e0609 */
[----:B------:R-:W-:Y:S04]  /*34a0*/  LDS.U16 R59, [R47+0xc0] ;  /* 0x0000c0002f3b7984 */ /* 0x000fe80000000400 */
[----:B------:R-:W-:Y:S04]  /*34b0*/  LDS.U16 R61, [R48+0x100] ;  /* 0x00010000303d7984 */ /* 0x000fe80000000400 */
[----:B------:R-:W-:Y:S04]  /*34c0*/  LDS.U16 R71, [R49+0x140] ;  /* 0x0001400031477984 */ /* 0x000fe80000000400 */
[----:B------:R-:W-:Y:S04]  /*34d0*/  LDS.U16 R73, [R50+0x180] ;  /* 0x0001800032497984 */ /* 0x000fe80000000400 */
[----:B------:R-:W-:Y:S04]  /*34e0*/  LDS.U16 R75, [R51+0x1c0] ;  /* 0x0001c000334b7984 */ /* 0x000fe80000000400 */
[----:B------:R-:W-:Y:S01]  /*34f0*/  @!P0 STS [R22+0x210], R23 ;  /* 0x0002101716008388 */ /* 0x000fe20000000800 */
[----:B------:R-:W-:Y:S06]  /*3500*/  BAR.SYNC.DEFER_BLOCKING 0x0 ;  /* 0x0000000000007b1d */ /* 0x000fec0000010000 */
[----:B------:R-:W2:Y:S02]  /*3510*/  LDS R54, [R22+0x210] ;  /* 0x0002100016367984 */ /* 0x000ea40000000800 */
[----:B--2---:R-:W-:-:S13]  /*3520*/  ISETP.GE.AND P1, PT, R6, R54, PT ;  /* 0x000000360600720c */ /* 0x004fda0003f26270 */
[----:B01----:R-:W-:Y:S05]  /*3530*/  @P1 BRA `(.L_x_4643) ;  /* 0x00000000002c1947 */ /* 0x003fea0003800000 */
        /* <DEDUP_REMOVED lines=11> */
.L_x_4643:
[----:B------:R-:W-:Y:S05]  /*35f0*/  BSYNC B0 ;  /* 0x0000000000007941 */ /* 0x000fea0003800000 */
.L_x_4642:
[----:B------:R-:W-:Y:S01]  /*3600*/  MOV R17, R77 ;  /* 0x0000004d00117202 */ /* 0x000fe20000000f00 */
[----:B------:R-:W-:Y:S01]  /*3610*/  ULDC.64 UR4, c[0x0][0x2b8] ;  /* 0x0000ae0000047ab9 */ /* 0x000fe20000000a00 */
[C---:B------:R-:W-:Y:S01]  /*3620*/  IMAD.WIDE R14, R6.reuse, 0x2, R14 ;  /* 0x00000002060e7825 */ /* 0x040fe200078e020e */
[-C--:B------:R-:W-:Y:S02]  /*3630*/  ISETP.GE.AND P6, PT, R35, R54.reuse, PT ;  /* 0x000000362300720c */ /* 0x080fe40003fc6270 */
[----:B------:R-:W-:Y:S01]  /*3640*/  ISETP.GE.AND P1, PT, R6, R23, PT ;  /* 0x000000170600720c */ /* 0x000fe20003f26270 */
[----:B------:R-:W-:Y:S01]  /*3650*/  IMAD R19, R24, UR4, RZ ;  /* 0x0000000418137c24 */ /* 0x000fe2000f8e02ff */
[-C--:B------:R-:W-:Y:S01]  /*3660*/  ISETP.GE.AND P3, PT, R37, R54.reuse, PT ;  /* 0x000000362500720c */ /* 0x080fe20003f66270 */
[----:B------:R-:W-:Y:S01]  /*3670*/  IMAD.WIDE.U32 R16, R0, UR4, R16 ;  /* 0x0000000400107c25 */ /* 0x000fe2000f8e0010 */
[----:B------:R-:W-:Y:S02]  /*3680*/  ISETP.GE.AND P4, PT, R38, R54, PT ;  /* 0x000000362600720c */ /* 0x000fe40003f86270 */
[----:B------:R-:W-:Y:S01]  /*3690*/  LOP3.LUT R35, R6, 0x20, RZ, 0xfc, !PT ;  /* 0x0000002006237812 */ /* 0x000fe200078efcff */
[----:B0-----:R-:W-:Y:S01]  /*36a0*/  IMAD R21, R0, UR5, R19 ;  /* 0x0000000500157c24 */ /* 0x001fe2000f8e0213 */
[----:B------:R-:W-:Y:S01]  /*36b0*/  IADD3 R19, P2, R8, R16, RZ ;  /* 0x0000001008137210 */ /* 0x000fe20007f5e0ff */
[----:B------:R-:W-:Y:S01]  /*36c0*/  IMAD R18, R12, UR12, RZ ;  /* 0x0000000c0c127c24 */ /* 0x000fe2000f8e02ff */
[----:B------:R-:W-:-:S02]  /*36d0*/  ULDC.64 UR4, c[0x0][0x2a8] ;  /* 0x0000aa0000047ab9 */ /* 0x000fc40000000a00 */
[----:B------:R-:W-:Y:S01]  /*36e0*/  IADD3.X R16, R9, R21, R17, P2, !PT ;  /* 0x0000001509107210 */ /* 0x000fe200017fe411 */
[----:B------:R-:W-:Y:S01]  /*36f0*/  IMAD R21, R24, UR4, RZ ;  /* 0x0000000418157c24 */ /* 0x000fe2000f8e02ff */
[----:B------:R-:W-:Y:S02]  /*3700*/  ISETP.GE.AND P2, PT, R36, R54, PT ;  /* 0x000000362400720c */ /* 0x000fe40003f46270 */
[----:B------:R-:W-:Y:S01]  /*3710*/  LEA R14, P5, R19, R14, 0x1 ;  /* 0x0000000e130e7211 */ /* 0x000fe200078a08ff */
[----:B------:R-:W-:-:S03]  /*3720*/  IMAD R53, R0, UR5, R21 ;  /* 0x0000000500357c24 */ /* 0x000fc6000f8e0215 */
[----:B------:R-:W-:Y:S01]  /*3730*/  LEA.HI.X R15, R19, R15, R16, 0x1, P5 ;  /* 0x0000000f130f7211 */ /* 0x000fe200028f0c10 */
[----:B------:R-:W-:Y:S01]  /*3740*/  IMAD R19, R13, UR7, R18 ;  /* 0x000000070d137c24 */ /* 0x000fe2000f8e0212 */
[-C--:B------:R-:W-:Y:S01]  /*3750*/  ISETP.GE.AND P5, PT, R39, R54.reuse, PT ;  /* 0x000000362700720c */ /* 0x080fe20003fa6270 */
[----:B------:R-:W-:Y:S02]  /*3760*/  @!P1 IMAD.WIDE.U32 R16, R12, UR7, R8 ;  /* 0x000000070c109c25 */ /* 0x000fe4000f8e0008 */
[----:B------:R-:W-:Y:S01]  /*3770*/  @!P6 STG.E.U16 desc[UR10][R14.64+0x40], R55 ;  /* 0x000040370e00e986 */ /* 0x000fe2000c10150a */
[-C--:B------:R-:W-:Y:S01]  /*3780*/  ISETP.GE.AND P6, PT, R40, R54.reuse, PT ;  /* 0x000000362800720c */ /* 0x080fe20003fc6270 */
[----:B------:R-:W-:Y:S02]  /*3790*/  IMAD.WIDE.U32 R12, R12, UR7, RZ ;  /* 0x000000070c0c7c25 */ /* 0x000fe4000f8e00ff */
[----:B------:R-:W-:Y:S01]  /*37a0*/  @!P2 STG.E.U16 desc[UR10][R14.64+0x80], R57 ;  /* 0x000080390e00a986 */ /* 0x000fe2000c10150a */
[----:B------:R-:W-:Y:S01]  /*37b0*/  ISETP.GE.AND P2, PT, R41, R54, PT ;  /* 0x000000362900720c */ /* 0x000fe20003f46270 */
[----:B------:R-:W-:Y:S01]  /*37c0*/  @!P1 IMAD.IADD R17, R19, 0x1, R17 ;  /* 0x0000000113119824 */ /* 0x000fe200078e0211 */
[----:B------:R-:W-:Y:S01]  /*37d0*/  IADD3 R13, R13, R19, RZ ;  /* 0x000000130d0d7210 */ /* 0x000fe20007ffe0ff */
[----:B------:R-:W-:Y:S01]  /*37e0*/  @!P3 STG.E.U16 desc[UR10][R14.64+0xc0], R59 ;  /* 0x0000c03b0e00b986 */ /* 0x000fe2000c10150a */
[----:B------:R-:W-:-:S03]  /*37f0*/  @!P1 IMAD.WIDE.U32 R16, R0, UR4, R16 ;  /* 0x0000000400109c25 */ /* 0x000fc6000f8e0010 */
[----:B------:R-:W-:Y:S01]  /*3800*/  @!P4 STG.E.U16 desc[UR10][R14.64+0x100], R61 ;  /* 0x0001003d0e00c986 */ /* 0x000fe2000c10150a */
[----:B------:R-:W-:Y:S01]  /*3810*/  IMAD.WIDE.U32 R18, R0, UR4, R12 ;  /* 0x0000000400127c25 */ /* 0x000fe2000f8e000c */
[----:B------:R-:W-:Y:S02]  /*3820*/  @!P1 IADD3 R21, P3, R6, R16, RZ ;  /* 0x0000001006159210 */ /* 0x000fe40007f7e0ff */
[----:B------:R-:W-:Y:S01]  /*3830*/  @!P5 STG.E.U16 desc[UR10][R14.64+0x140], R71 ;  /* 0x000140470e00d986 */ /* 0x000fe2000c10150a */
[----:B------:R-:W-:Y:S01]  /*3840*/  ULDC.64 UR4, c[0x0][0x318] ;  /* 0x0000c60000047ab9 */ /* 0x000fe20000000a00 */
[----:B------:R-:W-:Y:S02]  /*3850*/  SHF.L.U32 R13, R35, 0x1, RZ ;  /* 0x00000001230d7819 */ /* 0x000fe400000006ff */
[----:B------:R-:W-:Y:S01]  /*3860*/  @!P6 STG.E.U16 desc[UR10][R14.64+0x180], R73 ;  /* 0x000180490e00e986 */ /* 0x000fe2000c10150a */
[----:B------:R-:W-:Y:S02]  /*3870*/  @!P1 IADD3.X R54, R7, R17, R53, P3, !PT ;  /* 0x0000001107369210 */ /* 0x000fe40001ffe435 */
[----:B------:R-:W-:Y:S01]  /*3880*/  IADD3 R20, P4, R8, R18, RZ ;  /* 0x0000001208147210 */ /* 0x000fe20007f9e0ff */
[----:B------:R0:W-:Y:S01]  /*3890*/  @!P2 STG.E.U16 desc[UR10][R14.64+0x1c0], R75 ;  /* 0x0001c04b0e00a986 */ /* 0x0001e2000c10150a */
[----:B------:R-:W-:-:S02]  /*38a0*/  @!P1 LEA R18, P3, R21, UR4, 0x1 ;  /* 0x0000000415129c11 */ /* 0x000fc4000f8608ff */
[----:B------:R-:W-:Y:S02]  /*38b0*/  SHF.L.U64.HI R12, R35, 0x1, R7 ;  /* 0x00000001230c7819 */ /* 0x000fe40000010207 */
[----:B------:R-:W-:Y:S02]  /*38c0*/  IADD3 R16, P5, R13, UR4, RZ ;  /* 0x000000040d107c10 */ /* 0x000fe4000ffbe0ff */
[----:B------:R-:W-:Y:S02]  /*38d0*/  IADD3.X R53, R9, R53, R19, P4, !PT ;  /* 0x0000003509357210 */ /* 0x000fe400027fe413 */
[----:B------:R-:W-:Y:S01]  /*38e0*/  @!P1 LEA.HI.X R19, R21, UR5, R54, 0x1, P3 ;  /* 0x0000000515139c11 */ /* 0x000fe200098f0c36 */
[----:B------:R-:W-:Y:S01]  /*38f0*/  BAR.SYNC.DEFER_BLOCKING 0x0 ;  /* 0x0000000000007b1d */ /* 0x000fe20000010000 */
        /* <DEDUP_REMOVED lines=48> */
[----:B------:R-:W-:Y:S01]  /*3c00*/  FMUL.FTZ R16, R54, -1.4426950216293334961 ;  /* 0xbfb8aa3b36107820 */ /* 0x000fe20000410000 */
[----:B----4-:R-:W-:Y:S02]  /*3c10*/  HADD2.F32 R17, -RZ, R17.H0_H0 ;  /* 0x20000011ff117230 */ /* 0x010fe40000004100 */
[----:B------:R-:W-:Y:S01]  /*3c20*/  FMUL.FTZ R53, R20, -1.4426950216293334961 ;  /* 0xbfb8aa3b14357820 */ /* 0x000fe20000410000 */
[----:B-----5:R-:W-:-:S02]  /*3c30*/  HADD2.F32 R57, -RZ, R15.H0_H0 ;  /* 0x2000000fff397230 */ /* 0x020fc40000004100 */
[----:B------:R-:W-:Y:S01]  /*3c40*/  FMUL.FTZ R56, R55, -1.4426950216293334961 ;  /* 0xbfb8aa3b37387820 */ /* 0x000fe20000410000 */
[----:B------:R-:W-:Y:S02]  /*3c50*/  HADD2.F32 R58, -RZ, R14.H0_H0 ;  /* 0x2000000eff3a7230 */ /* 0x000fe40000004100 */
[----:B------:R-:W-:Y:S01]  /*3c60*/  FMUL.FTZ R61, R60, -1.4426950216293334961 ;  /* 0xbfb8aa3b3c3d7820 */ /* 0x000fe20000410000 */
[----:B------:R-:W-:Y:S02]  /*3c70*/  HADD2.F32 R19, -RZ, R19.H0_H0 ;  /* 0x20000013ff137230 */ /* 0x000fe40000004100 */
        /* <DEDUP_REMOVED lines=11> */
[----:B------:R5:W5:Y:S01]  /*3d30*/  MUFU.EX2 R59, R18 ;  /* 0x00000012003b7308 */ /* 0x000b620000000800 */
        /* <DEDUP_REMOVED lines=38> */
[----:B------:R-:W-:Y:S01]  /*3fa0*/  PRMT R17, R14, 0x7632, R17 ;  /* 0x000076320e117816 */ /* 0x000fe20000000011 */
[----:B------:R-:W-:Y:S01]  /*3fb0*/  STS.U16 [R52], R15 ;  /* 0x0000000f34007388 */ /* 0x000fe20000000400 */
[----:B------:R-:W-:Y:S01]  /*3fc0*/  PRMT R18, R57, 0x7632, R18 ;  /* 0x0000763239127816 */ /* 0x000fe20000000012 */
[----:B------:R-:W0:Y:S01]  /*3fd0*/  LDC.64 R58, c[0x0][0x2c0] ;  /* 0x0000b000ff3a7b82 */ /* 0x000e220000000a00 */
[----:B------:R-:W-:-:S02]  /*3fe0*/  PRMT R20, R19, 0x7610, R20 ;  /* 0x0000761013147816 */ /* 0x000fc40000000014 */
[----:B------:R-:W-:Y:S01]  /*3ff0*/  PRMT R54, R19, 0x7632, R54 ;  /* 0x0000763213367816 */ /* 0x000fe20000000036 */
[----:B------:R0:W-:Y:S04]  /*4000*/  STS.U16 [R52+0x2], R16 ;  /* 0x0000021034007388 */ /* 0x0001e80000000400 */
        /* <DEDUP_REMOVED lines=17> */
[----:B------:R-:W3:Y:S01]  /*4120*/  LDS R18, [R22+0x210] ;  /* 0x0002100016127984 */ /* 0x000ee20000000800 */
[----:B0-----:R-:W-:-:S02]  /*4130*/  IMAD R16, R58, UR12, RZ ;  /* 0x0000000c3a107c24 */ /* 0x001fc4000f8e02ff */
[----:B-1----:R-:W-:-:S04]  /*4140*/  IMAD.WIDE.U32 R14, R58, UR7, RZ ;  /* 0x000000073a0e7c25 */ /* 0x002fc8000f8e00ff */
[----:B--2---:R-:W-:-:S05]  /*4150*/  IMAD R17, R59, UR7, R16 ;  /* 0x000000073b117c24 */ /* 0x004fca000f8e0210 */
[----:B------:R-:W-:Y:S02]  /*4160*/  IADD3 R59, R15, R17, RZ ;  /* 0x000000110f3b7210 */ /* 0x000fe40007ffe0ff */
[----:B---3--:R-:W-:-:S13]  /*4170*/  ISETP.GE.AND P0, PT, R6, R18, PT ;  /* 0x000000120600720c */ /* 0x008fda0003f06270 */
        /* <DEDUP_REMOVED lines=12> */
.L_x_4645:
[----:B------:R-:W-:Y:S05]  /*4240*/  BSYNC B0 ;  /* 0x0000000000007941 */ /* 0x000fea0003800000 */
.L_x_4644:
[----:B------:R-:W-:Y:S01]  /*4250*/  MOV R10, R14 ;  /* 0x0000000e000a7202 */ /* 0x000fe20000000f00 */
[----:B------:R-:W-:Y:S01]  /*4260*/  ULDC.64 UR4, c[0x0][0x2c8] ;  /* 0x0000b20000047ab9 */ /* 0x000fe20000000a00 */
[----:B------:R-:W-:Y:S01]  /*4270*/  MOV R11, R59 ;  /* 0x0000003b000b7202 */ /* 0x000fe20000000f00 */
[----:B------:R-:W-:Y:S01]  /*4280*/  IMAD R15, R24, UR4, RZ ;  /* 0x00000004180f7c24 */ /* 0x000fe2000f8e02ff */
[----:B------:R-:W-:Y:S01]  /*4290*/  ULDC.64 UR8, c[0x0][0x320] ;  /* 0x0000c80000087ab9 */ /* 0x000fe20000000a00 */
[-C--:B------:R-:W-:Y:S01]  /*42a0*/  ISETP.GE.AND P4, PT, R39, R18.reuse, PT ;  /* 0x000000122700720c */ /* 0x080fe20003f86270 */
[----:B------:R-:W-:Y:S01]  /*42b0*/  VIADD R30, R30, 0x1 ;  /* 0x000000011e1e7836 */ /* 0x000fe20000000000 */
[----:B------:R-:W-:Y:S01]  /*42c0*/  IADD3 R13, P1, R13, UR8, RZ ;  /* 0x000000080d0d7c10 */ /* 0x000fe2000ff3e0ff */
[----:B------:R-:W-:Y:S01]  /*42d0*/  IMAD.WIDE.U32 R10, R0, UR4, R10 ;  /* 0x00000004000a7c25 */ /* 0x000fe2000f8e000a */
[-C--:B------:R-:W-:Y:S01]  /*42e0*/  ISETP.GE.AND P5, PT, R40, R18.reuse, PT ;  /* 0x000000122800720c */ /* 0x080fe20003fa6270 */
[----:B------:R-:W-:Y:S01]  /*42f0*/  ULDC UR4, c[0x0][0x224] ;  /* 0x0000890000047ab9 */ /* 0x000fe20000000800 */
[----:B------:R-:W-:Y:S01]  /*4300*/  ISETP.GE.AND P6, PT, R41, R18, PT ;  /* 0x000000122900720c */ /* 0x000fe20003fc6270 */
[----:B------:R-:W-:Y:S01]  /*4310*/  IMAD R15, R0, UR5, R15 ;  /* 0x00000005000f7c24 */ /* 0x000fe2000f8e020f */
[----:B------:R-:W-:-:S02]  /*4320*/  IADD3 R10, P0, R8, R10, RZ ;  /* 0x0000000a080a7210 */ /* 0x000fc40007f1e0ff */
[----:B------:R-:W-:Y:S02]  /*4330*/  IADD3.X R12, R12, UR9, RZ, P1, !PT ;  /* 0x000000090c0c7c10 */ /* 0x000fe40008ffe4ff */
[----:B------:R-:W-:Y:S02]  /*4340*/  IADD3.X R9, R9, R15, R11, P0, !PT ;  /* 0x0000000f09097210 */ /* 0x000fe400007fe40b */
[C---:B------:R-:W-:Y:S02]  /*4350*/  LEA R8, P2, R10.reuse, R13, 0x1 ;  /* 0x0000000d0a087211 */ /* 0x040fe400078408ff */
[----:B------:R-:W-:Y:S02]  /*4360*/  ISETP.GE.AND P0, PT, R35, R18, PT ;  /* 0x000000122300720c */ /* 0x000fe40003f06270 */
[----:B------:R-:W-:Y:S02]  /*4370*/  LEA.HI.X R9, R10, R12, R9, 0x1, P2 ;  /* 0x0000000c0a097211 */ /* 0x000fe400010f0c09 */
[----:B------:R-:W-:-:S02]  /*4380*/  ISETP.GE.AND P1, PT, R36, R18, PT ;  /* 0x000000122400720c */ /* 0x000fc40003f26270 */
[-C--:B------:R-:W-:Y:S01]  /*4390*/  ISETP.GE.AND P2, PT, R37, R18.reuse, PT ;  /* 0x000000122500720c */ /* 0x080fe20003f46270 */
[----:B------:R-:W-:Y:S01]  /*43a0*/  @!P4 STG.E.U16 desc[UR10][R8.64+0x100], R49 ;  /* 0x000100310800c986 */ /* 0x000fe2000c10150a */
[----:B------:R-:W-:-:S03]  /*43b0*/  ISETP.GE.AND P3, PT, R38, R18, PT ;  /* 0x000000122600720c */ /* 0x000fc60003f66270 */
[----:B------:R-:W-:Y:S04]  /*43c0*/  @!P5 STG.E.U16 desc[UR10][R8.64+0x140], R57 ;  /* 0x000140390800d986 */ /* 0x000fe8000c10150a */
[----:B------:R-:W-:Y:S04]  /*43d0*/  @!P6 STG.E.U16 desc[UR10][R8.64+0x180], R51 ;  /* 0x000180330800e986 */ /* 0x000fe8000c10150a */
[----:B------:R-:W-:Y:S01]  /*43e0*/  @!P0 STG.E.U16 desc[UR10][R8.64], R21 ;  /* 0x0000001508008986 */ /* 0x000fe2000c10150a */
[----:B------:R-:W-:-:S03]  /*43f0*/  ISETP.GE.AND P0, PT, R30, UR4, PT ;  /* 0x000000041e007c0c */ /* 0x000fc6000bf06270 */
[----:B------:R1:W-:Y:S01]  /*4400*/  @!P1 STG.E.U16 desc[UR10][R8.64+0x40], R53 ;  /* 0x0000403508009986 */ /* 0x0003e2000c10150a */
[----:B------:R-:W-:-:S03]  /*4410*/  IADD3 R12, P1, R2, 0x200, RZ ;  /* 0x00000200020c7810 */ /* 0x000fc60007f3e0ff */
[----:B------:R2:W-:Y:S01]  /*4420*/  @!P2 STG.E.U16 desc[UR10][R8.64+0x80], R47 ;  /* 0x0000802f0800a986 */ /* 0x0005e2000c10150a */
[----:B------:R-:W-:-:S03]  /*4430*/  IADD3 R2, P2, R4, 0x200, RZ ;  /* 0x0000020004027810 */ /* 0x000fc60007f5e0ff */
[----:B------:R2:W-:Y:S01]  /*4440*/  @!P3 STG.E.U16 desc[UR10][R8.64+0xc0], R55 ;  /* 0x0000c0370800b986 */ /* 0x0005e2000c10150a */
[----:B------:R-:W-:Y:S02]  /*4450*/  IADD3 R43, P3, R43, 0x200, RZ ;  /* 0x000002002b2b7810 */ /* 0x000fe40007f7e0ff */
[----:B------:R-:W-:Y:S02]  /*4460*/  IADD3.X R5, RZ, R5, RZ, P2, !PT ;  /* 0x00000005ff057210 */ /* 0x000fe400017fe4ff */
[----:B-1----:R-:W-:Y:S02]  /*4470*/  IADD3.X R53, RZ, R3, RZ, P1, !PT ;  /* 0x00000003ff357210 */ /* 0x002fe40000ffe4ff */
[----:B------:R-:W-:Y:S01]  /*4480*/  IADD3.X R45, RZ, R45, RZ, P3, !PT ;  /* 0x0000002dff2d7210 */ /* 0x000fe20001ffe4ff */
[----:B------:R-:W-:Y:S06]  /*4490*/  @!P0 BRA `(.L_x_4646) ;  /* 0xffffffc0009c8947 */ /* 0x000fec000383ffff */
[----:B------:R-:W-:Y:S05]  /*44a0*/  EXIT ;  /* 0x000000000000794d */ /* 0x000fea0003800000 */
.L_x_4647:
        /* <DEDUP_REMOVED lines=13> */
.L_x_5291:


//--------------------- .text._Z25selective_scan_fwd_kernelI32Selective_Scan_fwd_kernel_traitsILi32ELi8ELi1ELb0ELb1ELb0ELb0EN3c104HalfEfEEv13SSMParamsBase --------------------------
	.section	.text._Z25selective_scan_fwd_kernelI32Selective_Scan_fwd_kernel_traitsILi32ELi8ELi1ELb0ELb1ELb0ELb0EN3c104HalfEfEEv13SSMParamsBase,"ax",@progbits
	.align	128
        .global         _Z25selective_scan_fwd_kernelI32Selective_Scan_fwd_kernel_traitsILi32ELi8ELi1ELb0ELb1ELb0ELb0EN3c104HalfEfEEv13SSMParamsBase
        .type           _Z25selective_scan_fwd_kernelI32Selective_Scan_fwd_kernel_traitsILi32ELi8ELi1ELb0ELb1ELb0ELb0EN3c104HalfEfEEv13SSMParamsBase,@function
        .size           _Z25selective_scan_fwd_kernelI32Selective_Scan_fwd_kernel_traitsILi32ELi8ELi1ELb0ELb1ELb0ELb0EN3c104HalfEfEEv13SSMParamsBase,(.L_x_5292 - _Z25selective_scan_fwd_kernelI32Selective_Scan_fwd_kernel_traitsILi32ELi8ELi1ELb0ELb1ELb0ELb0EN3c104HalfEfEEv13SSMParamsBase)
        .other          _Z25selective_scan_fwd_kernelI32Selective_Scan_fwd_kernel_traitsILi32ELi8ELi1ELb0ELb1ELb0ELb0EN3c104HalfEfEEv13SSMParamsBase,@"STO_CUDA_ENTRY STV_DEFAULT"
_Z25selective_scan_fwd_kernelI32Selective_Scan_fwd_kernel_traitsILi32ELi8ELi1ELb0ELb1ELb0ELb0EN3c104HalfEfEEv13SSMParamsBase:
.text._Z25selective_scan_fwd_kernelI32Selective_Scan_fwd_kernel_traitsILi32ELi8ELi1ELb0ELb1ELb0ELb0EN3c104HalfEfEEv13SSMParamsBase:
[----:B------:R-:W-:Y:S08]  /*0000*/  LDC R1, c[0x0][0x28] ;  /* 0x00000a00ff017b82 */ /* 0x000ff00000000800 */
[----:B------:R-:W0:Y:S01]  /*0010*/  LDC R8, c[0x0][0x228] ;  /* 0x00008a00ff087b82 */ /* 0x000e220000000800 */
[----:B------:R-:W1:Y:S01]  /*0020*/  S2R R65, SR_CTAID.Y ;  /* 0x0000000000417919 */ /* 0x000e620000002600 */
[----:B------:R-:W-:Y:S01]  /*0030*/  CS2R R62, SRZ ;  /* 0x00000000003e7805 */ /* 0x000fe2000001ff00 */
[----:B------:R-:W-:-:S05]  /*0040*/  ULDC.64 UR10, c[0x0][0x208] ;  /* 0x00008200000a7ab9 */ /* 0x000fca0000000a00 */
        /* <DEDUP_REMOVED lines=20> */
[----:B---3--:R-:W-:Y:S01]  /*0190*/  IABS R2, R65 ;  /* 0x0000004100027213 */ /* 0x008fe20000000000 */
[----:B-1----:R-:W-:Y:S01]  /*01a0*/  IMAD.MOV.U32 R6, RZ, RZ, RZ ;  /* 0x000000ffff067224 */ /* 0x002fe200078e00ff */
[----:B----4-:R-:W-:-:S05]  /*01b0*/  IADD3 R10, RZ, -R7, RZ ;  /* 0x80000007ff0a7210 */ /* 0x010fca0007ffe0ff */
[----:B------:R-:W-:-:S04]  /*01c0*/  IMAD R3, R10, R9, RZ ;  /* 0x000000090a037224 */ /* 0x000fc800078e02ff */
        /* <DEDUP_REMOVED lines=10> */
[----:B------:R-:W0:Y:S01]  /*0270*/  S2UR UR7, SR_CTAID.X ;  /* 0x00000000000779c3 */ /* 0x000e220000002500 */
[----:B------:R-:W-:Y:S02]  /*0280*/  ISETP.NE.AND P1, PT, R8, RZ, PT ;  /* 0x000000ff0800720c */ /* 0x000fe40003f25270 */
[----:B------:R-:W-:-:S07]  /*0290*/  ISETP.GE.AND P2, PT, R0, RZ, PT ;  /* 0x000000ff0000720c */ /* 0x000fce0003f46270 */
[----:B------:R-:W-:Y:S01]  /*02a0*/  @P0 IADD3 R7, R7, 0x1, RZ ;  /* 0x0000000107070810 */ /* 0x000fe20007ffe0ff */
[----:B0-2---:R-:W-:Y:S06]  /*02b0*/  @!P3 EXIT ;  /* 0x000000000000b94d */ /* 0x005fec0003800000 */
[----:B------:R-:W0:Y:S01]  /*02c0*/  S2R R86, SR_TID.X ;  /* 0x0000000000567919 */ /* 0x000e220000002100 */
[----:B------:R-:W1:Y:S01]  /*02d0*/  LDC.64 R18, c[0x0][0x280] ;  /* 0x0000a000ff127b82 */ /* 0x000e620000000a00 */
[----:B------:R-:W-:Y:S01]  /*02e0*/  USHF.R.S32.HI UR12, URZ, 0x1f, UR7 ;  /* 0x0000001f3f0c7899 */ /* 0x000fe20008011407 */
[----:B------:R-:W-:Y:S01]  /*02f0*/  @!P2 IADD3 R7, -R7, RZ, RZ ;  /* 0x000000ff0707a210 */ /* 0x000fe20007ffe1ff */
[----:B------:R-:W-:Y:S01]  /*0300*/  ULDC.64 UR4, c[0x0][0x288] ;  /* 0x0000a20000047ab9 */ /* 0x000fe20000000a00 */
[----:B------:R-:W-:Y:S01]  /*0310*/  @!P1 LOP3.LUT R7, RZ, R8, RZ, 0x33, !PT ;  /* 0x00000008ff079212 */ /* 0x000fe200078e33ff */
[----:B------:R-:W-:Y:S01]  /*0320*/  ULDC.64 UR8, c[0x0][0x240] ;  /* 0x0000900000087ab9 */ /* 0x000fe20000000a00 */
[C---:B------:R-:W-:Y:S01]  /*0330*/  IMAD R0, R64.reuse, UR4, RZ ;  /* 0x0000000440007c24 */ /* 0x040fe2000f8e02ff */
[----:B------:R-:W-:Y:S01]  /*0340*/  UIMAD UR6, UR12, UR8, URZ ;  /* 0x000000080c0672a4 */ /* 0x000fe2000f8e023f */
[----:B------:R-:W2:Y:S01]  /*0350*/  LDC.64 R14, c[0x0][0x2d8] ;  /* 0x0000b600ff0e7b82 */ /* 0x000ea20000000a00 */
[----:B------:R-:W-:Y:S01]  /*0360*/  SHF.R.S32.HI R5, RZ, 0x1f, R7 ;  /* 0x0000001fff057819 */ /* 0x000fe20000011407 */
[C---:B------:R-:W-:Y:S01]  /*0370*/  IMAD R9, R65.reuse, UR5, R0 ;  /* 0x0000000541097c24 */ /* 0x040fe2000f8e0200 */
[----:B------:R-:W-:Y:S01]  /*0380*/  UIMAD UR6, UR7, UR9, UR6 ;  /* 0x00000009070672a4 */ /* 0x000fe2000f8e0206 */
[----:B------:R-:W-:Y:S01]  /*0390*/  IMAD.WIDE.U32 R2, R65, UR4, RZ ;  /* 0x0000000441027c25 */ /* 0x000fe2000f8e00ff */
[----:B------:R-:W-:Y:S01]  /*03a0*/  UIMAD.WIDE.U32 UR4, UR7, UR8, URZ ;  /* 0x00000008070472a5 */ /* 0x000fe2000f8e003f */
[----:B------:R-:W3:Y:S01]  /*03b0*/  S2R R60, SR_LANEID ;  /* 0x00000000003c7919 */ /* 0x000ee20000000000 */
[----:B------:R-:W-:Y:S01]  /*03c0*/  HFMA2.MMA R56, -RZ, RZ, 0, 0 ;  /* 0x00000000ff387435 */ /* 0x000fe200000001ff */
[----:B------:R-:W4:Y:S01]  /*03d0*/  LDC.64 R20, c[0x0][0x290] ;  /* 0x0000a400ff147b82 */ /* 0x000f220000000a00 */
[----:B------:R-:W-:Y:S01]  /*03e0*/  ULDC.64 UR8, c[0x0][0x298] ;  /* 0x0000a60000087ab9 */ /* 0x000fe20000000a00 */
[----:B------:R-:W-:Y:S01]  /*03f0*/  IMAD R4, R5, R40, RZ ;  /* 0x0000002805047224 */ /* 0x000fe200078e02ff */
[----:B------:R-:W-:Y:S01]  /*0400*/  UIADD3 UR5, UR5, UR6, URZ ;  /* 0x0000000605057290 */ /* 0x000fe2000fffe03f */
[----:B------:R-:W-:-:S02]  /*0410*/  IMAD R0, R64, UR8, RZ ;  /* 0x0000000840007c24 */ /* 0x000fc4000f8e02ff */
[----:B------:R-:W-:Y:S02]  /*0420*/  IMAD.IADD R3, R3, 0x1, R9 ;  /* 0x0000000103037824 */ /* 0x000fe400078e0209 */
[----:B------:R-:W3:Y:S01]  /*0430*/  LDC R12, c[0x0][0x214] ;  /* 0x00008500ff0c7b82 */ /* 0x000ee20000000800 */
[----:B------:R-:W-:Y:S02]  /*0440*/  IMAD R41, R7, R41, R4 ;  /* 0x0000002907297224 */ /* 0x000fe400078e0204 */
[C---:B------:R-:W-:Y:S02]  /*0450*/  IMAD R11, R65.reuse, UR9, R0 ;  /* 0x00000009410b7c24 */ /* 0x040fe4000f8e0200 */
[----:B------:R-:W-:Y:S01]  /*0460*/  IMAD.WIDE.U32 R4, R65, UR8, RZ ;  /* 0x0000000841047c25 */ /* 0x000fe2000f8e00ff */
[----:B------:R-:W-:Y:S01]  /*0470*/  ULDC.64 UR8, c[0x0][0x2f0] ;  /* 0x0000bc0000087ab9 */ /* 0x000fe20000000a00 */
[C---:B0-----:R-:W-:Y:S02]  /*0480*/  LOP3.LUT R61, R86.reuse, 0x1f, RZ, 0xc0, !PT ;  /* 0x0000001f563d7812 */ /* 0x041fe400078ec0ff */
[----:B------:R-:W-:Y:S01]  /*0490*/  SHF.L.U32 R10, R86, 0x3, RZ ;  /* 0x00000003560a7819 */ /* 0x000fe200000006ff */
[----:B------:R-:W-:Y:S01]  /*04a0*/  IMAD.WIDE.U32 R6, R7, R40, UR4 ;  /* 0x0000000407067e25 */ /* 0x000fe2000f8e0028 */
[----:B------:R-:W-:Y:S01]  /*04b0*/  IADD3 R5, R5, R11, RZ ;  /* 0x0000000b05057210 */ /* 0x000fe20007ffe0ff */
[----:B------:R-:W-:Y:S01]  /*04c0*/  ULDC.64 UR4, c[0x0][0x230] ;  /* 0x00008c0000047ab9 */ /* 0x000fe20000000a00 */
[----:B------:R-:W-:Y:S01]  /*04d0*/  IADD3 R55, R10, 0x1, RZ ;  /* 0x000000010a377810 */ /* 0x000fe20007ffe0ff */
[----:B-1----:R-:W-:Y:S01]  /*04e0*/  IMAD R0, R18, UR12, RZ ;  /* 0x0000000c12007c24 */ /* 0x002fe2000f8e02ff */
[----:B--2---:R-:W-:Y:S01]  /*04f0*/  LEA R43, P0, R6, R14, 0x1 ;  /* 0x0000000e062b7211 */ /* 0x004fe200078008ff */
[----:B------:R-:W-:Y:S01]  /*0500*/  IMAD.WIDE.U32 R8, R18, UR7, R2 ;  /* 0x0000000712087c25 */ /* 0x000fe2000f8e0002 */
[----:B------:R-:W-:-:S02]  /*0510*/  LOP3.LUT R2, R61, 0xffffff00, R10, 0xf8, !PT ;  /* 0xffffff003d027812 */ /* 0x000fc400078ef80a */
[----:B------:R-:W-:Y:S01]  /*0520*/  IADD3 R54, R10, 0x2, RZ ;  /* 0x000000020a367810 */ /* 0x000fe20007ffe0ff */
[----:B------:R-:W-:Y:S01]  /*0530*/  IMAD.IADD R41, R7, 0x1, R41 ;  /* 0x0000000107297824 */ /* 0x000fe200078e0229 */
[----:B------:R-:W-:Y:S01]  /*0540*/  SHF.R.S32.HI R3, RZ, 0x1f, R2 ;  /* 0x0000001fff037819 */ /* 0x000fe20000011402 */
[----:B------:R-:W-:Y:S01]  /*0550*/  IMAD R13, R19, UR7, R0 ;  /* 0x00000007130d7c24 */ /* 0x000fe2000f8e0200 */
[----:B------:R-:W-:Y:S01]  /*0560*/  IADD3 R7, P1, R2, R8, RZ ;  /* 0x0000000802077210 */ /* 0x000fe20007f3e0ff */
[----:B----4-:R-:W-:Y:S01]  /*0570*/  IMAD.WIDE.U32 R4, R20, UR7, R4 ;  /* 0x0000000714047c25 */ /* 0x010fe2000f8e0004 */
[----:B------:R-:W-:Y:S02]  /*0580*/  LEA.HI.X R41, R6, R15, R41, 0x1, P0 ;  /* 0x0000000f06297211 */ /* 0x000fe400000f0c29 */
[----:B------:R-:W-:Y:S01]  /*0590*/  IADD3.X R6, R3, R9, R13, P1, !PT ;  /* 0x0000000903067210 */ /* 0x000fe20000ffe40d */
[----:B------:R-:W-:Y:S01]  /*05a0*/  IMAD R0, R20, UR12, RZ ;  /* 0x0000000c14007c24 */ /* 0x000fe2000f8e02ff */
[----:B------:R-:W-:Y:S01]  /*05b0*/  LEA R8, P0, R7, UR8, 0x1 ;  /* 0x0000000807087c11 */ /* 0x000fe2000f8008ff */
[----:B------:R-:W-:Y:S01]  /*05c0*/  VIADD R53, R10, 0x3 ;  /* 0x000000030a357836 */ /* 0x000fe20000000000 */
[----:B------:R-:W-:Y:S01]  /*05d0*/  IADD3 R27, P1, R2, R4, RZ ;  /* 0x00000004021b7210 */ /* 0x000fe20007f3e0ff */
[----:B------:R-:W-:Y:S01]  /*05e0*/  IMAD R11, R21, UR7, R0 ;  /* 0x00000007150b7c24 */ /* 0x000fe2000f8e0200 */
[----:B------:R-:W-:Y:S01]  /*05f0*/  LEA.HI.X R9, R7, UR9, R6, 0x1, P0 ;  /* 0x0000000907097c11 */ /* 0x000fe200080f0c06 */
[----:B------:R-:W-:Y:S01]  /*0600*/  IMAD R4, R64, UR4, RZ ;  /* 0x0000000440047c24 */ /* 0x000fe2000f8e02ff */
[----:B------:R-:W-:Y:S01]  /*0610*/  ULDC.64 UR8, c[0x0][0x268] ;  /* 0x00009a0000087ab9 */ /* 0x000fe20000000a00 */
[----:B---3--:R-:W-:Y:S01]  /*0620*/  IMAD R0, R12, UR7, R65 ;  /* 0x000000070c007c24 */ /* 0x008fe2000f8e0241 */
[----:B------:R-:W-:Y:S01]  /*0630*/  IADD3.X R12, R3, R5, R11, P1, !PT ;  /* 0x00000005030c7210 */ /* 0x000fe20000ffe40b */
[----:B------:R-:W-:Y:S01]  /*0640*/  IMAD R6, R64, UR8, RZ ;  /* 0x0000000840067c24 */ /* 0x000fe2000f8e02ff */
[C---:B------:R-:W-:Y:S01]  /*0650*/  IADD3 R52, R10.reuse, 0x4, RZ ;  /* 0x000000040a347810 */ /* 0x040fe20007ffe0ff */
[C---:B------:R-:W-:Y:S01]  /*0660*/  IMAD R59, R65.reuse, UR5, R4 ;  /* 0x00000005413b7c24 */ /* 0x040fe2000f8e0204 */
[C---:B------:R-:W-:Y:S01]  /*0670*/  IADD3 R51, R10.reuse, 0x5, RZ ;  /* 0x000000050a337810 */ /* 0x040fe20007ffe0ff */
[----:B------:R-:W-:Y:S01]  /*0680*/  IMAD.WIDE.U32 R4, R65, UR4, RZ ;  /* 0x0000000441047c25 */ /* 0x000fe2000f8e00ff */
[----:B------:R-:W-:Y:S01]  /*0690*/  ULDC.64 UR4, c[0x0][0x2f8] ;  /* 0x0000be0000047ab9 */ /* 0x000fe20000000a00 */
[----:B------:R-:W-:-:S02]  /*06a0*/  IADD3 R49, R10, 0x7, RZ ;  /* 0x000000070a317810 */ /* 0x000fc40007ffe0ff */
[----:B------:R-:W-:Y:S01]  /*06b0*/  IMAD R57, R65, UR9, R6 ;  /* 0x0000000941397c24 */ /* 0x000fe2000f8e0206 */
[----:B------:R-:W-:Y:S01]  /*06c0*/  LEA R16, P0, R27, UR4, 0x1 ;  /* 0x000000041b107c11 */ /* 0x000fe2000f8008ff */
[----:B------:R-:W-:Y:S01]  /*06d0*/  IMAD R0, R0, R17, RZ ;  /* 0x0000001100007224 */ /* 0x000fe200078e02ff */
[----:B------:R-:W-:Y:S01]  /*06e0*/  ULDC UR4, c[0x0][0x21c] ;  /* 0x0000870000047ab9 */ /* 0x000fe20000000800 */
[----:B------:R-:W-:Y:S01]  /*06f0*/  IMAD.WIDE.U32 R6, R65, UR8, RZ ;  /* 0x0000000841067c25 */ /* 0x000fe2000f8e00ff */
[----:B------:R-:W-:Y:S02]  /*0700*/  LEA.HI.X R27, R27, UR5, R12, 0x1, P0 ;  /* 0x000000051b1b7c11 */ /* 0x000fe400080f0c0c */
[----:B------:R-:W-:Y:S01]  /*0710*/  IADD3 R59, R5, R59, RZ ;  /* 0x0000003b053b7210 */ /* 0x000fe20007ffe0ff */
[----:B------:R-:W-:Y:S01]  /*0720*/  IMAD R58, R0, UR4, RZ ;  /* 0x00000004003a7c24 */ /* 0x000fe2000f8e02ff */
[C---:B------:R-:W-:Y:S01]  /*0730*/  LOP3.LUT R48, R2.reuse, 0x20, RZ, 0xfc, !PT ;  /* 0x0000002002307812 */ /* 0x040fe200078efcff */
[----:B------:R-:W-:Y:S01]  /*0740*/  IMAD.IADD R57, R7, 0x1, R57 ;  /* 0x0000000107397824 */ /* 0x000fe200078e0239 */
[----:B------:R-:W-:Y:S01]  /*0750*/  LOP3.LUT R47, R2, 0x40, RZ, 0xfc, !PT ;  /* 0x00000040022f7812 */ /* 0x000fe200078efcff */
[----:B------:R-:W-:Y:S01]  /*0760*/  VIADD R50, R10, 0x6 ;  /* 0x000000060a327836 */ /* 0x000fe20000000000 */
[----:B------:R-:W-:-:S02]  /*0770*/  LOP3.LUT R46, R2, 0x60, RZ, 0xfc, !PT ;  /* 0x00000060022e7812 */ /* 0x000fc400078efcff */
[C---:B------:R-:W-:Y:S02]  /*0780*/  LOP3.LUT R45, R2.reuse, 0x80, RZ, 0xfc, !PT ;  /* 0x00000080022d7812 */ /* 0x040fe400078efcff */
[C---:B------:R-:W-:Y:S02]  /*0790*/  LOP3.LUT R44, R2.reuse, 0xa0, RZ, 0xfc, !PT ;  /* 0x000000a0022c7812 */ /* 0x040fe400078efcff */
[C---:B------:R-:W-:Y:S02]  /*07a0*/  LOP3.LUT R42, R2.reuse, 0xc0, RZ, 0xfc, !PT ;  /* 0x000000c0022a7812 */ /* 0x040fe400078efcff */
[----:B------:R-:W-:-:S07]  /*07b0*/  LOP3.LUT R40, R2, 0xe0, RZ, 0xfc, !PT ;  /* 0x000000e002287812 */ /* 0x000fce00078efcff */
.L_x_4670:
[----:B0-----:R-:W0:Y:S01]  /*07c0*/  LDC R87, c[0x0][0x218] ;  /* 0x00008600ff577b82 */ /* 0x001e220000000800 */
        /* <DEDUP_REMOVED lines=28> */
[C---:B------:R-:W-:Y:S01]  /*0990*/  LEA.HI.SX32 R39, R60.reuse, R60, 0x1b ;  /* 0x0000003c3c277211 */ /* 0x040fe200078fdaff */
[----:B------:R-:W0:Y:S01]  /*09a0*/  S2R R19, SR_CgaCtaId ;  /* 0x0000000000137919 */ /* 0x000e220000008800 */
[C---:B------:R-:W-:Y:S01]  /*09b0*/  VIADD R23, R60.reuse, 0xa0 ;  /* 0x000000a03c177836 */ /* 0x040fe20000000000 */
[----:B------:R-:W-:-:S02]  /*09c0*/  IADD3 R25, R60, 0xc0, RZ ;  /* 0x000000c03c197810 */ /* 0x000fc40007ffe0ff */
[-C--:B------:R-:W-:Y:S02]  /*09d0*/  LEA.HI.SX32 R21, R21, R60.reuse, 0x1b ;  /* 0x0000003c15157211 */ /* 0x080fe400078fdaff */
[-C--:B------:R-:W-:Y:S02]  /*09e0*/  LEA.HI.SX32 R23, R23, R60.reuse, 0x1b ;  /* 0x0000003c17177211 */ /* 0x080fe400078fdaff */
[----:B------:R-:W-:Y:S02]  /*09f0*/  LEA.HI.SX32 R25, R25, R60, 0x1b ;  /* 0x0000003c19197211 */ /* 0x000fe400078fdaff */
[-C--:B------:R-:W-:Y:S02]  /*0a00*/  ISETP.GE.AND P6, PT, R2, R87.reuse, PT ;  /* 0x000000570200720c */ /* 0x080fe40003fc6270 */
[-C--:B------:R-:W-:Y:S02]  /*0a10*/  ISETP.GE.AND P5, PT, R48, R87.reuse, PT ;  /* 0x000000573000720c */ /* 0x080fe40003fa6270 */
[----:B------:R-:W-:-:S02]  /*0a20*/  ISETP.GE.AND P4, PT, R47, R87, PT ;  /* 0x000000572f00720c */ /* 0x000fc40003f86270 */
[-C--:B------:R-:W-:Y:S02]  /*0a30*/  ISETP.GE.AND P3, PT, R46, R87.reuse, PT ;  /* 0x000000572e00720c */ /* 0x080fe40003f66270 */
[-C--:B------:R-:W-:Y:S02]  /*0a40*/  ISETP.GE.AND P2, PT, R45, R87.reuse, PT ;  /* 0x000000572d00720c */ /* 0x080fe40003f46270 */
[-C--:B------:R-:W-:Y:S02]  /*0a50*/  ISETP.GE.AND P1, PT, R44, R87.reuse, PT ;  /* 0x000000572c00720c */ /* 0x080fe40003f26270 */
[----:B------:R-:W-:Y:S02]  /*0a60*/  ISETP.GE.AND P0, PT, R42, R87, PT ;  /* 0x000000572a00720c */ /* 0x000fe40003f06270 */
[----:B0-----:R-:W-:Y:S02]  /*0a70*/  LEA R88, R19, R88, 0x18 ;  /* 0x0000005813587211 */ /* 0x001fe400078ec0ff */
[----:B------:R-:W-:-:S02]  /*0a80*/  IADD3 R19, R60, 0x20, RZ ;  /* 0x000000203c137810 */ /* 0x000fc40007ffe0ff */
[----:B------:R-:W-:Y:S01]  /*0a90*/  LEA R39, R39, R88, 0x1 ;  /* 0x0000005827277211 */ /* 0x000fe200078e08ff */
[--C-:B------:R-:W-:Y:S01]  /*0aa0*/  IMAD R37, R21, 0x2, R88.reuse ;  /* 0x0000000215257824 */ /* 0x100fe200078e0258 */
[----:B------:R-:W-:Y:S01]  /*0ab0*/  LEA.HI.SX32 R19, R19, R60, 0x1b ;  /* 0x0000003c13137211 */ /* 0x000fe200078fdaff */
[----:B------:R-:W-:Y:S01]  /*0ac0*/  IMAD R33, R25, 0x2, R88 ;  /* 0x0000000219217824 */ /* 0x000fe200078e0258 */
[C---:B------:R-:W-:Y:S02]  /*0ad0*/  IADD3 R21, R60.reuse, 0x80, RZ ;  /* 0x000000803c157810 */ /* 0x040fe40007ffe0ff */
[----:B------:R-:W-:Y:S02]  /*0ae0*/  LEA R38, R19, R88, 0x1 ;  /* 0x0000005813267211 */ /* 0x000fe400078e08ff */
[----:B------:R-:W-:Y:S02]  /*0af0*/  IADD3 R19, R60, 0x60, RZ ;  /* 0x000000603c137810 */ /* 0x000fe40007ffe0ff */
[----:B------:R-:W-:-:S02]  /*0b00*/  LEA.HI.SX32 R21, R21, R60, 0x1b ;  /* 0x0000003c15157211 */ /* 0x000fc400078fdaff */
[----:B------:R-:W-:Y:S02]  /*0b10*/  LEA.HI.SX32 R19, R19, R60, 0x1b ;  /* 0x0000003c13137211 */ /* 0x000fe400078fdaff */
[-C--:B------:R-:W-:Y:S02]  /*0b20*/  LEA R35, R21, R88.reuse, 0x1 ;  /* 0x0000005815237211 */ /* 0x080fe400078e08ff */
[-C--:B------:R-:W-:Y:S01]  /*0b30*/  LEA R36, R19, R88.reuse, 0x1 ;  /* 0x0000005813247211 */ /* 0x080fe200078e08ff */
[----:B------:R-:W-:Y:S01]  /*0b40*/  VIADD R19, R60, 0xe0 ;  /* 0x000000e03c137836 */ /* 0x000fe20000000000 */
[----:B------:R-:W-:Y:S02]  /*0b50*/  LEA R34, R23, R88, 0x1 ;  /* 0x0000005817227211 */ /* 0x000fe400078e08ff */
[----:B------:R-:W-:Y:S02]  /*0b60*/  PRMT R21, RZ, 0x7610, R21 ;  /* 0x00007610ff157816 */ /* 0x000fe40000000015 */
[----:B------:R-:W-:-:S04]  /*0b70*/  LEA.HI.SX32 R19, R19, R60, 0x1b ;  /* 0x0000003c13137211 */ /* 0x000fc800078fdaff */
[----:B------:R-:W-:Y:S02]  /*0b80*/  LEA R32, R19, R88, 0x1 ;  /* 0x0000005813207211 */ /* 0x000fe400078e08ff */
[----:B------:R-:W-:Y:S02]  /*0b90*/  PRMT R20, RZ, 0x7610, R20 ;  /* 0x00007610ff147816 */ /* 0x000fe40000000014 */
[----:B------:R-:W-:Y:S02]  /*0ba0*/  PRMT R23, RZ, 0x7610, R23 ;  /* 0x00007610ff177816 */ /* 0x000fe40000000017 */
[----:B------:R-:W-:Y:S02]  /*0bb0*/  PRMT R22, RZ, 0x7610, R22 ;  /* 0x00007610ff167816 */ /* 0x000fe40000000016 */
[----:B------:R-:W-:Y:S02]  /*0bc0*/  PRMT R25, RZ, 0x7610, R25 ;  /* 0x00007610ff197816 */ /* 0x000fe40000000019 */
[----:B------:R-:W-:Y:S01]  /*0bd0*/  PRMT R24, RZ, 0x7610, R24 ;  /* 0x00007610ff187816 */ /* 0x000fe20000000018 */
[----:B--2---:R0:W-:Y:S04]  /*0be0*/  STS.U16 [R39], R0 ;  /* 0x0000000027007388 */ /* 0x0041e80000000400 */
[----:B---3--:R-:W-:Y:S04]  /*0bf0*/  STS.U16 [R38+0x40], R11 ;  /* 0x0000400b26007388 */ /* 0x008fe80000000400 */
[----:B----4-:R1:W-:Y:S01]  /*0c00*/  STS.U16 [R37+0x80], R10 ;  /* 0x0000800a25007388 */ /* 0x0103e20000000400 */
[----:B0-----:R-:W-:-:S04]  /*0c10*/  SHF.L.U32 R0, R60, 0x3, RZ ;  /* 0x000000033c007819 */ /* 0x001fc800000006ff */
[----:B------:R-:W-:Y:S01]  /*0c20*/  LEA.HI.SX32 R31, R0, R0, 0x1b ;  /* 0x00000000001f7211 */ /* 0x000fe200078fdaff */
[----:B------:R-:W-:Y:S01]  /*0c30*/  STS.U16 [R36+0xc0], R13 ;  /* 0x0000c00d24007388 */ /* 0x000fe20000000400 */
[----:B------:R-:W-:Y:S02]  /*0c40*/  PRMT R0, RZ, 0x7610, R0 ;  /* 0x00007610ff007816 */ /* 0x000fe40000000000 */
[----:B------:R-:W-:Y:S01]  /*0c50*/  LEA R31, R31, R88, 0x1 ;  /* 0x000000581f1f7211 */ /* 0x000fe200078e08ff */
[----:B------:R-:W-:Y:S01]  /*0c60*/  STS.U16 [R35+0x100], R12 ;  /* 0x0001000c23007388 */ /* 0x000fe20000000400 */
[----:B-1----:R-:W-:Y:S01]  /*0c70*/  IMAD.MOV.U32 R10, RZ, RZ, R16 ;  /* 0x000000ffff0a7224 */ /* 0x002fe200078e0010 */
[----:B------:R-:W-:Y:S02]  /*0c80*/  MOV R11, R27 ;  /* 0x0000001b000b7202 */ /* 0x000fe40000000f00 */
        /* <DEDUP_REMOVED lines=45> */
[----:B-----5:R-:W-:Y:S01]  /*0f60*/  FADD.FTZ R30, R25, R62 ;  /* 0x0000003e191e7221 */ /* 0x020fe20000010000 */
[----:B---3--:R-:W-:-:S04]  /*0f70*/  HADD2.F32 R21, -RZ, R21.H0_H0 ;  /* 0x20000015ff157230 */ /* 0x008fc80000004100 */
[----:B------:R-:W-:Y:S01]  /*0f80*/  FSETP.GTU.FTZ.AND P2, PT, R30, 20, PT ;  /* 0x41a000001e00780b */ /* 0x000fe20003f5c000 */
[----:B----4-:R-:W-:-:S03]  /*0f90*/  HADD2.F32 R67, -RZ, R0.H0_H0 ;  /* 0x20000000ff437230 */ /* 0x010fc60000004100 */
[----:B------:R-:W-:Y:S01]  /*0fa0*/  ISETP.EQ.OR P4, PT, RZ, UR4, P2 ;  /* 0x00000004ff007c0c */ /* 0x000fe20009782670 */
[----:B0-----:R-:W-:Y:S02]  /*0fb0*/  HADD2.F32 R69, -RZ, R29.H0_H0 ;  /* 0x2000001dff457230 */ /* 0x001fe40000004100 */
[--C-:B------:R-:W-:Y:S01]  /*0fc0*/  FADD.FTZ R29, R27, R62.reuse ;  /* 0x0000003e1b1d7221 */ /* 0x100fe20000010000 */
[--C-:B------:R-:W-:Y:S01]  /*0fd0*/  FADD.FTZ R27, R21, R62.reuse ;  /* 0x0000003e151b7221 */ /* 0x100fe20000010000 */
[--C-:B------:R-:W-:Y:S01]  /*0fe0*/  FADD.FTZ R28, R67, R62.reuse ;  /* 0x0000003e431c7221 */ /* 0x100fe20000010000 */
[----:B------:R-:W-:Y:S02]  /*0ff0*/  HADD2.F32 R23, -RZ, R23.H0_H0 ;  /* 0x20000017ff177230 */ /* 0x000fe40000004100 */
[----:B------:R-:W-:Y:S01]  /*1000*/  FADD.FTZ R26, R69, R62 ;  /* 0x0000003e451a7221 */ /* 0x000fe20000010000 */
[----:B------:R-:W-:Y:S01]  /*1010*/  FSETP.GTU.FTZ.AND P5, PT, R29, 20, PT ;  /* 0x41a000001d00780b */ /* 0x000fe20003fbc000 */
[----:B------:R-:W-:-:S02]  /*1020*/  HADD2.F32 R71, -RZ, R22.H0_H0 ;  /* 0x20000016ff477230 */ /* 0x000fc40000004100 */
[--C-:B------:R-:W-:Y:S01]  /*1030*/  FADD.FTZ R25, R23, R62.reuse ;  /* 0x0000003e17197221 */ /* 0x100fe20000010000 */
[----:B------:R-:W-:Y:S01]  /*1040*/  FSETP.GTU.FTZ.AND P1, PT, R28, 20, PT ;  /* 0x41a000001c00780b */ /* 0x000fe20003f3c000 */
[----:B------:R-:W-:Y:S02]  /*1050*/  HADD2.F32 R21, -RZ, R66.H0_H0 ;  /* 0x20000042ff157230 */ /* 0x000fe40000004100 */
[--C-:B------:R-:W-:Y:S01]  /*1060*/  FADD.FTZ R24, R71, R62.reuse ;  /* 0x0000003e47187221 */ /* 0x100fe20000010000 */
[----:B------:R-:W-:Y:S02]  /*1070*/  FSETP.GTU.FTZ.AND P0, PT, R27, 20, PT ;  /* 0x41a000001b00780b */ /* 0x000fe40003f1c000 */
[----:B------:R-:W-:Y:S01]  /*1080*/  FSETP.GTU.FTZ.AND P6, PT, R26, 20, PT ;  /* 0x41a000001a00780b */ /* 0x000fe20003fdc000 */
[----:B------:R-:W-:Y:S01]  /*1090*/  FADD.FTZ R0, R21, R62 ;  /* 0x0000003e15007221 */ /* 0x000fe20000010000 */
[----:B------:R-:W-:Y:S02]  /*10a0*/  FSETP.GTU.FTZ.AND P3, PT, R25, 20, PT ;  /* 0x41a000001900780b */ /* 0x000fe40003f7c000 */
[----:B------:R-:W-:Y:S01]  /*10b0*/  FSETP.GTU.FTZ.AND P2, PT, R24, 20, PT ;  /* 0x41a000001800780b */ /* 0x000fe20003f5c000 */
[----:B------:R-:W-:-:S12]  /*10c0*/  @P4 BRA `(.L_x_4649) ;  /* 0x00000000007c4947 */ /* 0x000fd80003800000 */
        /* <DEDUP_REMOVED lines=31> */
.L_x_4649:
[----:B------:R-:W-:Y:S05]  /*12c0*/  BSYNC B0 ;  /* 0x0000000000007941 */ /* 0x000fea0003800000 */
.L_x_4648:
        /* <DEDUP_REMOVED lines=41> */
.L_x_4651:
[----:B------:R-:W-:Y:S05]  /*1560*/  BSYNC B0 ;  /* 0x0000000000007941 */ /* 0x000fea0003800000 */
.L_x_4650:
        /* <DEDUP_REMOVED lines=33> */
.L_x_4653:
[----:B------:R-:W-:Y:S05]  /*1780*/  BSYNC B0 ;  /* 0x0000000000007941 */ /* 0x000fea0003800000 */
.L_x_4652:
        /* <DEDUP_REMOVED lines=33> */
.L_x_4655:
[----:B------:R-:W-:Y:S05]  /*19a0*/  BSYNC B0 ;  /* 0x0000000000007941 */ /* 0x000fea0003800000 */
.L_x_4654:
        /* <DEDUP_REMOVED lines=33> */
.L_x_4657:
[----:B------:R-:W-:Y:S05]  /*1bc0*/  BSYNC B0 ;  /* 0x0000000000007941 */ /* 0x000fea0003800000 */
.L_x_4656:
        /* <DEDUP_REMOVED lines=33> */
.L_x_4659:
[----:B------:R-:W-:Y:S05]  /*1de0*/  BSYNC B0 ;  /* 0x0000000000007941 */ /* 0x000fea0003800000 */
.L_x_4658:
        /* <DEDUP_REMOVED lines=33> */
.L_x_4661:
[----:B------:R-:W-:Y:S05]  /*2000*/  BSYNC B0 ;  /* 0x0000000000007941 */ /* 0x000fea0003800000 */
.L_x_4660:
        /* <DEDUP_REMOVED lines=33> */
.L_x_4663:
[----:B------:R-:W-:Y:S05]  /*2220*/  BSYNC B0 ;  /* 0x0000000000007941 */ /* 0x000fea0003800000 */
.L_x_4662:
        /* <DEDUP_REMOVED lines=29> */
[----:B------:R-:W-:Y:S01]  /*2400*/  ISETP.GE.AND P1, PT, R2, R87, PT ;  /* 0x000000570200720c */ /* 0x000fe20003f26270 */
[----:B------:R-:W-:Y:S01]  /*2410*/  FMUL.FTZ R68, R68, R25 ;  /* 0x0000001944447220 */ /* 0x000fe20000410000 */
[----:B------:R-:W-:Y:S01]  /*2420*/  ISETP.EQ.OR P0, PT, R56, RZ, P0 ;  /* 0x000000ff3800720c */ /* 0x000fe20000702670 */
[----:B------:R-:W-:Y:S01]  /*2430*/  FMUL.FTZ R66, R66, R0 ;  /* 0x0000000042427220 */ /* 0x000fe20000410000 */
[----:B------:R-:W-:Y:S01]  /*2440*/  MOV R69, R87 ;  /* 0x0000005700457202 */ /* 0x000fe20000000f00 */
[----:B------:R-:W-:Y:S01]  /*2450*/  ULDC UR6, c[0x0][0x21c] ;  /* 0x0000870000067ab9 */ /* 0x000fe20000000800 */
[----:B------:R-:W2:Y:S01]  /*2460*/  LDC.64 R12, c[0x0][0x2d0] ;  /* 0x0000b400ff0c7b82 */ /* 0x000ea20000000a00 */
[----:B------:R-:W-:Y:S01]  /*2470*/  ULDC.64 UR4, c[0x0][0x238] ;  /* 0x00008e0000047ab9 */ /* 0x000fe20000000a00 */
[----:B------:R-:W-:Y:S01]  /*2480*/  ULDC.64 UR8, c[0x0][0x250] ;  /* 0x0000940000087ab9 */ /* 0x000fe20000000a00 */
[----:B------:R-:W-:-:S05]  /*2490*/  ULDC.64 UR14, c[0x0][0x270] ;  /* 0x00009c00000e7ab9 */ /* 0x000fca0000000a00 */
[----:B------:R-:W3:Y:S08]  /*24a0*/  LDC.64 R14, c[0x0][0x2e0] ;  /* 0x0000b800ff0e7b82 */ /* 0x000ef00000000a00 */
[----:B------:R-:W4:Y:S02]  /*24b0*/  LDC.64 R16, c[0x0][0x310] ;  /* 0x0000c400ff107b82 */ /* 0x000f240000000a00 */
.L_x_4667:
[----:B------:R-:W-:Y:S01]  /*24c0*/  SHF.R.S32.HI R95, RZ, 0x1f, R67 ;  /* 0x0000001fff5f7819 */ /* 0x000fe20000011443 */
[----:B------:R-:W-:Y:S01]  /*24d0*/  IMAD.WIDE.U32 R20, R67, UR8, R2 ;  /* 0x0000000843147c25 */ /* 0x000fe2000f8e0002 */
[-C--:B------:R-:W-:Y:S02]  /*24e0*/  ISETP.GE.AND P2, PT, R48, R69.reuse, PT ;  /* 0x000000453000720c */ /* 0x080fe40003f46270 */
[----:B------:R-:W-:Y:S01]  /*24f0*/  ISETP.GE.AND P6, PT, R47, R69, PT ;  /* 0x000000452f00720c */ /* 0x000fe20003fc6270 */
[----:B0-----:R-:W-:Y:S01]  /*2500*/  IMAD R18, R95, UR8, RZ ;  /* 0x000000085f127c24 */ /* 0x001fe2000f8e02ff */
[----:B------:R-:W-:Y:S02]  /*2510*/  PRMT R87, RZ, 0x7610, R87 ;  /* 0x00007610ff577816 */ /* 0x000fe40000000057 */
[----:B------:R-:W-:Y:S01]  /*2520*/  PRMT R90, RZ, 0x7610, R90 ;  /* 0x00007610ff5a7816 */ /* 0x000fe2000000005a */
[----:B------:R-:W-:Y:S01]  /*2530*/  IMAD R19, R67, UR9, R18 ;  /* 0x0000000943137c24 */ /* 0x000fe2000f8e0212 */
[----:B------:R-:W-:-:S02]  /*2540*/  LEA R18, P3, R20, R43, 0x1 ;  /* 0x0000002b14127211 */ /* 0x000fc400078608ff */
[----:B------:R-:W-:Y:S02]  /*2550*/  ISETP.GE.AND P5, PT, R46, R69, PT ;  /* 0x000000452e00720c */ /* 0x000fe40003fa6270 */
[----:B------:R-:W-:Y:S01]  /*2560*/  IADD3 R19, R21, R19, RZ ;  /* 0x0000001315137210 */ /* 0x000fe20007ffe0ff */
[----:B------:R-:W-:Y:S01]  /*2570*/  IMAD R22, R95, UR4, RZ ;  /* 0x000000045f167c24 */ /* 0x000fe2000f8e02ff */
[----:B------:R-:W-:Y:S02]  /*2580*/  MOV R21, R59 ;  /* 0x0000003b00157202 */ /* 0x000fe40000000f00 */
[----:B------:R-:W-:Y:S01]  /*2590*/  LEA.HI.X R19, R20, R41, R19, 0x1, P3 ;  /* 0x0000002914137211 */ /* 0x000fe200018f0c13 */
[----:B------:R-:W-:Y:S01]  /*25a0*/  IMAD.MOV.U32 R20, RZ, RZ, R4 ;  /* 0x000000ffff147224 */ /* 0x000fe200078e0004 */
[-C--:B------:R-:W-:Y:S01]  /*25b0*/  ISETP.GE.AND P4, PT, R45, R69.reuse, PT ;  /* 0x000000452d00720c */ /* 0x080fe20003f86270 */
[C---:B------:R-:W-:Y:S01]  /*25c0*/  IMAD R23, R67.reuse, UR5, R22 ;  /* 0x0000000543177c24 */ /* 0x040fe2000f8e0216 */
[-C--:B------:R-:W-:Y:S01]  /*25d0*/  ISETP.GE.AND P3, PT, R44, R69.reuse, PT ;  /* 0x000000452c00720c */ /* 0x080fe20003f66270 */
[----:B------:R-:W3:Y:S01]  /*25e0*/  @!P2 LDG.E.U16 R87, desc[UR10][R18.64+0x40] ;  /* 0x0000400a1257a981 */ /* 0x000ee2000c1e1500 */
[-C--:B------:R-:W-:Y:S01]  /*25f0*/  ISETP.GE.AND P2, PT, R42, R69.reuse, PT ;  /* 0x000000452a00720c */ /* 0x080fe20003f46270 */
[----:B------:R-:W-:Y:S01]  /*2600*/  IMAD.WIDE.U32 R20, R67, UR4, R20 ;  /* 0x0000000443147c25 */ /* 0x000fe2000f8e0014 */
[----:B------:R-:W-:Y:S01]  /*2610*/  PRMT R88, RZ, 0x7610, R88 ;  /* 0x00007610ff587816 */ /* 0x000fe20000000058 */
[----:B------:R-:W4:Y:S01]  /*2620*/  @!P6 LDG.E.U16 R90, desc[UR10][R18.64+0x80] ;  /* 0x0000800a125ae981 */ /* 0x000f22000c1e1500 */
[----:B------:R-:W-:-:S02]  /*2630*/  ISETP.GE.AND P6, PT, R40, R69, PT ;  /* 0x000000452800720c */ /* 0x000fc40003fc6270 */
[----:B------:R-:W-:Y:S02]  /*2640*/  PRMT R89, RZ, 0x7610, R89 ;  /* 0x00007610ff597816 */ /* 0x000fe40000000059 */
[----:B------:R-:W-:Y:S01]  /*2650*/  PRMT R92, RZ, 0x7610, R92 ;  /* 0x00007610ff5c7816 */ /* 0x000fe2000000005c */
[----:B------:R-:W3:Y:S01]  /*2660*/  @!P1 LDG.E.U16 R88, desc[UR10][R18.64] ;  /* 0x0000000a12589981 */ /* 0x000ee2000c1e1500 */
[----:B------:R-:W-:Y:S02]  /*2670*/  IADD3 R23, R21, R23, RZ ;  /* 0x0000001715177210 */ /* 0x000fe40007ffe0ff */
[----:B------:R-:W-:Y:S01]  /*2680*/  PRMT R21, RZ, 0x7610, R21 ;  /* 0x00007610ff157816 */ /* 0x000fe20000000015 */
[----:B------:R-:W4:Y:S01]  /*2690*/  @!P5 LDG.E.U16 R89, desc[UR10][R18.64+0xc0] ;  /* 0x0000c00a1259d981 */ /* 0x000f22000c1e1500 */
[----:B------:R-:W-:Y:S02]  /*26a0*/  PRMT R94, RZ, 0x7610, R94 ;  /* 0x00007610ff5e7816 */ /* 0x000fe4000000005e */
[----:B------:R-:W-:Y:S01]  /*26b0*/  PRMT R91, RZ, 0x7610, R91 ;  /* 0x00007610ff5b7816 */ /* 0x000fe2000000005b */
[----:B------:R-:W4:Y:S01]  /*26c0*/  @!P4 LDG.E.U16 R92, desc[UR10][R18.64+0x100] ;  /* 0x0001000a125cc981 */ /* 0x000f22000c1e1500 */
[----:B--2---:R-:W-:-:S03]  /*26d0*/  LEA R22, P5, R20, R12, 0x2 ;  /* 0x0000000c14167211 */ /* 0x004fc600078a10ff */
[----:B------:R-:W2:Y:S04]  /*26e0*/  @!P3 LDG.E.U16 R21, desc[UR10][R18.64+0x140] ;  /* 0x0001400a1215b981 */ /* 0x000ea8000c1e1500 */
[----:B------:R-:W2:Y:S04]  /*26f0*/  @!P2 LDG.E.U16 R94, desc[UR10][R18.64+0x180] ;  /* 0x0001800a125ea981 */ /* 0x000ea8000c1e1500 */
[----:B------:R0:W2:Y:S01]  /*2700*/  @!P6 LDG.E.U16 R91, desc[UR10][R18.64+0x1c0] ;  /* 0x0001c00a125be981 */ /* 0x0000a2000c1e1500 */
[----:B------:R-:W-:-:S05]  /*2710*/  LEA.HI.X R23, R20, R13, R23, 0x2, P5 ;  /* 0x0000000d14177211 */ /* 0x000fca00028f1417 */
[----:B------:R1:W2:Y:S01]  /*2720*/  LDG.E R22, desc[UR10][R22.64] ;  /* 0x0000000a16167981 */ /* 0x0002a2000c1e1900 */
[----:B------:R-:W-:Y:S01]  /*2730*/  IMAD R20, R95, UR14, RZ ;  /* 0x0000000e5f147c24 */ /* 0x000fe2000f8e02ff */
[----:B0-----:R-:W-:Y:S01]  /*2740*/  MOV R18, R6 ;  /* 0x0000000600127202 */ /* 0x001fe20000000f00 */
[----:B------:R-:W-:Y:S01]  /*2750*/  IMAD.MOV.U32 R19, RZ, RZ, R57 ;  /* 0x000000ffff137224 */ /* 0x000fe200078e0039 */
[----:B------:R-:W0:Y:S03]  /*2760*/  S2R R86, SR_TID.X ;  /* 0x0000000000567919 */ /* 0x000e260000002100 */
[----:B------:R-:W-:Y:S01]  /*2770*/  IMAD.WIDE.U32 R18, R67, UR14, R18 ;  /* 0x0000000e43127c25 */ /* 0x000fe2000f8e0012 */
[----:B0-----:R-:W-:Y:S01]  /*2780*/  SHF.L.U32 R102, R86, 0x3, RZ ;  /* 0x0000000356667819 */ /* 0x001fe200000006ff */
[----:B------:R-:W0:Y:S01]  /*2790*/  S2R R105, SR_CgaCtaId ;  /* 0x0000000000697919 */ /* 0x000e220000008800 */
[----:B---3--:R-:W-:Y:S04]  /*27a0*/  STS.U16 [R39], R88 ;  /* 0x0000005827007388 */ /* 0x008fe80000000400 */
[----:B------:R-:W-:Y:S04]  /*27b0*/  STS.U16 [R38+0x40], R87 ;  /* 0x0000405726007388 */ /* 0x000fe80000000400 */
[----:B----4-:R-:W-:Y:S04]  /*27c0*/  STS.U16 [R37+0x80], R90 ;  /* 0x0000805a25007388 */ /* 0x010fe80000000400 */
[----:B------:R-:W-:Y:S04]  /*27d0*/  STS.U16 [R36+0xc0], R89 ;  /* 0x0000c05924007388 */ /* 0x000fe80000000400 */
[----:B------:R-:W-:Y:S04]  /*27e0*/  STS.U16 [R35+0x100], R92 ;  /* 0x0001005c23007388 */ /* 0x000fe80000000400 */
[----:B--2---:R2:W-:Y:S04]  /*27f0*/  STS.U16 [R34+0x140], R21 ;  /* 0x0001401522007388 */ /* 0x0045e80000000400 */
[----:B------:R-:W-:Y:S04]  /*2800*/  STS.U16 [R33+0x180], R94 ;  /* 0x0001805e21007388 */ /* 0x000fe80000000400 */
[----:B------:R3:W-:Y:S01]  /*2810*/  STS.U16 [R32+0x1c0], R91 ;  /* 0x0001c05b20007388 */ /* 0x0007e20000000400 */
[----:B------:R-:W-:-:S03]  /*2820*/  NOP ;  /* 0x0000000000007918 */ /* 0x000fc60000000000 */
[----:B------:R-:W4:Y:S04]  /*2830*/  LDS.U16 R88, [R31] ;  /* 0x000000001f587984 */ /* 0x000f280000000400 */
[----:B-1----:R-:W1:Y:S04]  /*2840*/  LDS.U16 R23, [R31+0x2] ;  /* 0x000002001f177984 */ /* 0x002e680000000400 */
[----:B------:R-:W0:Y:S01]  /*2850*/  LDS.U16 R89, [R31+0x4] ;  /* 0x000004001f597984 */ /* 0x000e220000000400 */
[----:B--2---:R-:W-:Y:S02]  /*2860*/  IMAD R21, R67, UR15, R20 ;  /* 0x0000000f43157c24 */ /* 0x004fe4000f8e0214 */
[----:B------:R-:W-:Y:S01]  /*2870*/  FMUL.FTZ R93, R22, 1.4426950216293334961 ;  /* 0x3fb8aa3b165d7820 */ /* 0x000fe20000410000 */
[----:B------:R-:W-:Y:S01]  /*2880*/  LEA R20, P2, R18, R14, 0x2 ;  /* 0x0000000e12147211 */ /* 0x000fe200078410ff */
[----:B------:R-:W2:Y:S01]  /*2890*/  LDS.U16 R95, [R31+0x6] ;  /* 0x000006001f5f7984 */ /* 0x000ea20000000400 */
[----:B------:R-:W-:Y:S01]  /*28a0*/  IADD3 R19, R19, R21, RZ ;  /* 0x0000001513137210 */ /* 0x000fe20007ffe0ff */
[----:B------:R-:W-:-:S02]  /*28b0*/  FMUL.FTZ R22, R93, R30 ;  /* 0x0000001e5d167220 */ /* 0x000fc40000410000 */
[----:B------:R-:W2:Y:S01]  /*28c0*/  LDS.U16 R100, [R31+0x8] ;  /* 0x000008001f647984 */ /* 0x000ea20000000400 */
[----:B------:R-:W-:Y:S01]  /*28d0*/  LEA.HI.X R21, R18, R15, R19, 0x2, P2 ;  /* 0x0000000f12157211 */ /* 0x000fe200010f1413 */
[C---:B------:R-:W-:Y:S01]  /*28e0*/  FMUL.FTZ R19, R93.reuse, R27 ;  /* 0x0000001b5d137220 */ /* 0x040fe20000410000 */
[----:B------:R3:W0:Y:S02]  /*28f0*/  MUFU.EX2 R92, R22 ;  /* 0x00000016005c7308 */ /* 0x0006240000000800 */
[C---:B---3--:R-:W-:Y:S01]  /*2900*/  FMUL.FTZ R91, R93.reuse, R29 ;  /* 0x0000001d5d5b7220 */ /* 0x048fe20000410000 */
[C---:B------:R-:W-:Y:S01]  /*2910*/  FMUL.FTZ R18, R93.reuse, R28 ;  /* 0x0000001c5d127220 */ /* 0x040fe20000410000 */
[----:B------:R-:W-:Y:S01]  /*2920*/  IMAD R87, R56, -0x100, R77 ;  /* 0xffffff0038577824 */ /* 0x000fe200078e024d */
[----:B------:R4:W5:Y:S04]  /*2930*/  LDG.E R90, desc[UR10][R20.64] ;  /* 0x0000000a145a7981 */ /* 0x000968000c1e1900 */
[----:B------:R-:W3:Y:S01]  /*2940*/  LDS.U16 R22, [R31+0xa] ;  /* 0x00000a001f167984 */ /* 0x000ee20000000400 */
[----:B------:R4:W-:Y:S03]  /*2950*/  MUFU.EX2 R99, R19 ;  /* 0x0000001300637308 */ /* 0x0009e60000000800 */
[----:B----4-:R-:W4:Y:S05]  /*2960*/  LDS.U16 R19, [R31+0xc] ;  /* 0x00000c001f137984 */ /* 0x010f2a0000000400 */
[----:B------:R1:W-:Y:S08]  /*2970*/  MUFU.EX2 R96, R18 ;  /* 0x0000001200607308 */ /* 0x0003f00000000800 */
[----:B------:R-:W2:Y:S01]  /*2980*/  MUFU.EX2 R91, R91 ;  /* 0x0000005b005b7308 */ /* 0x000ea20000000800 */
[----:B-1----:R-:W1:Y:S01]  /*2990*/  LDS.U16 R18, [R31+0xe] ;  /* 0x00000e001f127984 */ /* 0x002e620000000400 */
[----:B------:R-:W-:Y:S01]  /*29a0*/  ISETP.GE.U32.AND P3, PT, R102, R87, PT ;  /* 0x000000576600720c */ /* 0x000fe20003f66070 */
[----:B------:R-:W-:Y:S01]  /*29b0*/  FMUL.FTZ R97, R93, R25 ;  /* 0x000000195d617220 */ /* 0x000fe20000410000 */
[----:B------:R-:W-:Y:S01]  /*29c0*/  ISETP.GE.U32.AND P6, PT, R55, R87, PT ;  /* 0x000000573700720c */ /* 0x000fe20003fc6070 */
[----:B------:R-:W-:-:S02]  /*29d0*/  HADD2.F32 R21, -RZ, R88.H0_H0 ;  /* 0x20000058ff157230 */ /* 0x000fc40000004100 */
[C---:B------:R-:W-:Y:S01]  /*29e0*/  FMUL.FTZ R101, R93.reuse, R24 ;  /* 0x000000185d657220 */ /* 0x040fe20000410000 */
[----:B------:R-:W-:Y:S02]  /*29f0*/  HADD2.F32 R20, -RZ, R23.H0_H0 ;  /* 0x20000017ff147230 */ /* 0x000fe40000004100 */
[----:B0-----:R-:W-:Y:S02]  /*2a00*/  HADD2.F32 R88, -RZ, R89.H0_H0 ;  /* 0x20000059ff587230 */ /* 0x001fe40000004100 */
[----:B------:R-:W-:Y:S01]  /*2a10*/  FMUL.FTZ R94, R93, R26 ;  /* 0x0000001a5d5e7220 */ /* 0x000fe20000410000 */
[----:B------:R-:W-:Y:S01]  /*2a20*/  ISETP.GE.U32.AND P5, PT, R54, R87, PT ;  /* 0x000000573600720c */ /* 0x000fe20003fa6070 */
[----:B------:R-:W-:Y:S01]  /*2a30*/  FMUL.FTZ R21, R72, R21 ;  /* 0x0000001548157220 */ /* 0x000fe20000410000 */
[----:B------:R-:W-:Y:S01]  /*2a40*/  FSEL R92, R92, 1, !P3 ;  /* 0x3f8000005c5c7808 */ /* 0x000fe20005800000 */
[----:B------:R-:W-:Y:S01]  /*2a50*/  FMUL.FTZ R20, R71, R20 ;  /* 0x0000001447147220 */ /* 0x000fe20000410000 */
[----:B------:R-:W0:Y:S01]  /*2a60*/  MUFU.EX2 R97, R97 ;  /* 0x0000006100617308 */ /* 0x000e220000000800 */
[----:B--2---:R-:W-:Y:S01]  /*2a70*/  FSEL R91, R91, 1, !P6 ;  /* 0x3f8000005b5b7808 */ /* 0x004fe20007000000 */
[----:B------:R-:W-:Y:S01]  /*2a80*/  FMUL.FTZ R88, R73, R88 ;  /* 0x0000005849587220 */ /* 0x000fe20000410000 */
[----:B------:R-:W-:-:S02]  /*2a90*/  ISETP.GE.U32.AND P2, PT, R53, R87, PT ;  /* 0x000000573500720c */ /* 0x000fc40003f46070 */
[----:B------:R-:W-:-:S03]  /*2aa0*/  FSEL R96, R96, 1, !P5 ;  /* 0x3f80000060607808 */ /* 0x000fc60006800000 */
[----:B------:R-:W2:Y:S01]  /*2ab0*/  MUFU.EX2 R101, R101 ;  /* 0x0000006500657308 */ /* 0x000ea20000000800 */
[----:B------:R-:W-:Y:S01]  /*2ac0*/  FMUL.FTZ R23, R92, R91 ;  /* 0x0000005b5c177220 */ /* 0x000fe20000410000 */
[----:B------:R-:W-:Y:S01]  /*2ad0*/  FSEL R89, R21, RZ, !P3 ;  /* 0x000000ff15597208 */ /* 0x000fe20005800000 */
[----:B------:R-:W-:Y:S01]  /*2ae0*/  HADD2.F32 R21, -RZ, R95.H0_H0 ;  /* 0x2000005fff157230 */ /* 0x000fe20000004100 */
[----:B------:R-:W-:-:S04]  /*2af0*/  FSEL R99, R99, 1, !P2 ;  /* 0x3f80000063637808 */ /* 0x000fc80005000000 */
[----:B------:R3:W1:Y:S02]  /*2b00*/  MUFU.EX2 R98, R94 ;  /* 0x0000005e00627308 */ /* 0x0006640000000800 */
[----:B---3--:R-:W-:Y:S01]  /*2b10*/  FSEL R94, R20, RZ, !P6 ;  /* 0x000000ff145e7208 */ /* 0x008fe20007000000 */
[----:B------:R-:W-:Y:S01]  /*2b20*/  FMUL.FTZ R20, R93, R0 ;  /* 0x000000005d147220 */ /* 0x000fe20000410000 */
[----:B------:R-:W-:Y:S01]  /*2b30*/  FSEL R93, R88, RZ, !P5 ;  /* 0x000000ff585d7208 */ /* 0x000fe20006800000 */
[----:B------:R-:W-:Y:S01]  /*2b40*/  FMUL.FTZ R88, R96, R23 ;  /* 0x0000001760587220 */ /* 0x000fe20000410000 */
[----:B------:R-:W-:Y:S02]  /*2b50*/  HADD2.F32 R23, -RZ, R100.H0_H0 ;  /* 0x20000064ff177230 */ /* 0x000fe40000004100 */
[----:B------:R-:W-:Y:S01]  /*2b60*/  FMUL.FTZ R100, R70, R21 ;  /* 0x0000001546647220 */ /* 0x000fe20000410000 */
[----:B------:R-:W-:Y:S01]  /*2b70*/  FMUL.FTZ R103, R99, R88 ;  /* 0x0000005863677220 */ /* 0x000fe20000410000 */
[----:B------:R-:W-:Y:S01]  /*2b80*/  FFMA.FTZ R88, R89, R91, R94 ;  /* 0x0000005b59587223 */ /* 0x000fe2000001005e */
[-C--:B------:R-:W-:Y:S01]  /*2b90*/  ISETP.GE.U32.AND P3, PT, R51, R87.reuse, PT ;  /* 0x000000573300720c */ /* 0x080fe20003f66070 */
[----:B------:R-:W-:Y:S01]  /*2ba0*/  HADD2.F32 R21, -RZ, R22.H0_H0 ;  /* 0x20000016ff157230 */ /* 0x000fe20000004100 */
[----:B------:R-:W-:Y:S01]  /*2bb0*/  ISETP.GE.U32.AND P6, PT, R50, R87, PT ;  /* 0x000000573200720c */ /* 0x000fe20003fc6070 */
[----:B------:R-:W3:Y:S01]  /*2bc0*/  MUFU.EX2 R20, R20 ;  /* 0x0000001400147308 */ /* 0x000ee20000000800 */
[----:B------:R-:W-:Y:S01]  /*2bd0*/  FMUL.FTZ R23, R74, R23 ;  /* 0x000000174a177220 */ /* 0x000fe20000410000 */
[----:B------:R-:W-:Y:S01]  /*2be0*/  ISETP.GE.U32.AND P4, PT, R52, R87, PT ;  /* 0x000000573400720c */ /* 0x000fe20003f86070 */
[----:B------:R-:W-:Y:S01]  /*2bf0*/  FFMA.FTZ R88, R96, R88, R93 ;  /* 0x0000005860587223 */ /* 0x000fe2000001005d */
[----:B------:R-:W-:Y:S01]  /*2c00*/  FSEL R100, R100, RZ, !P2 ;  /* 0x000000ff64647208 */ /* 0x000fe20005000000 */
[----:B----4-:R-:W-:Y:S01]  /*2c10*/  HADD2.F32 R22, -RZ, R19.H0_H0 ;  /* 0x20000013ff167230 */ /* 0x010fe20000004100 */
[----:B0-----:R-:W-:Y:S01]  /*2c20*/  FSEL R95, R97, 1, !P3 ;  /* 0x3f800000615f7808 */ /* 0x001fe20005800000 */
[----:B------:R-:W-:Y:S01]  /*2c30*/  FMUL.FTZ R21, R68, R21 ;  /* 0x0000001544157220 */ /* 0x000fe20000410000 */
[----:B--2---:R-:W-:Y:S01]  /*2c40*/  FSEL R97, R101, 1, !P6 ;  /* 0x3f80000065617808 */ /* 0x004fe20007000000 */
[----:B------:R-:W-:Y:S01]  /*2c50*/  FFMA.FTZ R88, R99, R88, R100 ;  /* 0x0000005863587223 */ /* 0x000fe20000010064 */
[----:B-1----:R-:W-:-:S02]  /*2c60*/  FSEL R98, R98, 1, !P4 ;  /* 0x3f80000062627808 */ /* 0x002fc40006000000 */
[----:B------:R-:W-:Y:S01]  /*2c70*/  FSEL R101, R23, RZ, !P4 ;  /* 0x000000ff17657208 */ /* 0x000fe20006000000 */
[----:B------:R-:W-:Y:S02]  /*2c80*/  HADD2.F32 R19, -RZ, R18.H0_H0 ;  /* 0x20000012ff137230 */ /* 0x000fe40000004100 */
[----:B------:R-:W-:Y:S01]  /*2c90*/  FMUL.FTZ R22, R75, R22 ;  /* 0x000000164b167220 */ /* 0x000fe20000410000 */
[----:B------:R-:W-:Y:S01]  /*2ca0*/  FSEL R102, R21, RZ, !P3 ;  /* 0x000000ff15667208 */ /* 0x000fe20005800000 */
[C---:B------:R-:W-:Y:S01]  /*2cb0*/  FMUL.FTZ R18, R98.reuse, R103 ;  /* 0x0000006762127220 */ /* 0x040fe20000410000 */
[----:B------:R-:W-:Y:S01]  /*2cc0*/  FFMA.FTZ R88, R98, R88, R101 ;  /* 0x0000005862587223 */ /* 0x000fe20000010065 */
[----:B------:R-:W-:Y:S01]  /*2cd0*/  FMUL.FTZ R19, R66, R19 ;  /* 0x0000001342137220 */ /* 0x000fe20000410000 */
[----:B------:R-:W-:Y:S02]  /*2ce0*/  ISETP.GE.U32.AND P5, PT, R49, R87, PT ;  /* 0x000000573100720c */ /* 0x000fe40003fa6070 */
[----:B------:R-:W-:Y:S01]  /*2cf0*/  FSEL R104, R22, RZ, !P6 ;  /* 0x000000ff16687208 */ /* 0x000fe20007000000 */
[C---:B------:R-:W-:Y:S01]  /*2d00*/  FFMA.FTZ R88, R95.reuse, R88, R102 ;  /* 0x000000585f587223 */ /* 0x040fe20000010066 */
        /* <DEDUP_REMOVED lines=27> */
[----:B------:R-:W-:-:S07]  /*2ec0*/  LEA R88, R105, R88, 0x18 ;  /* 0x0000005869587211 */ /* 0x000fce00078ec0ff */
[C---:B0-----:R-:W-:Y:S01]  /*2ed0*/  @P2 FFMA.FTZ R19, R18.reuse, R22, R19 ;  /* 0x0000001612132223 */ /* 0x041fe20000010013 */
[----:B-1----:R-:W-:-:S04]  /*2ee0*/  @P2 FMUL.FTZ R18, R18, R23 ;  /* 0x0000001712122220 */ /* 0x002fc80000410000 */
[----:B------:R-:W0:Y:S04]  /*2ef0*/  SHFL.UP PT, R22, R19, 0x10, RZ ;  /* 0x0600000013167989 */ /* 0x000e2800000e00ff */
[----:B------:R-:W1:Y:S01]  /*2f00*/  SHFL.UP PT, R23, R18, 0x10, RZ ;  /* 0x0600000012177989 */ /* 0x000e6200000e00ff */
[----:B------:R-:W-:Y:S02]  /*2f10*/  MOV R21, RZ ;  /* 0x000000ff00157202 */ /* 0x000fe40000000f00 */
        /* <DEDUP_REMOVED lines=16> */
[-C--:B0-----:R-:W-:Y:S02]  /*3020*/  @!P4 MOV R109, R21.reuse ;  /* 0x00000015006dc202 */ /* 0x081fe40000000f00 */
[-C--:B-1----:R-:W-:Y:S01]  /*3030*/  @!P4 MOV R107, R20.reuse ;  /* 0x00000014006bc202 */ /* 0x082fe20000000f00 */
[----:B------:R-:W-:Y:S01]  /*3040*/  BSSY B0, `(.L_x_4665) ;  /* 0x0000013000007945 */ /* 0x000fe20003800000 */
[C---:B------:R-:W-:Y:S01]  /*3050*/  FFMA.FTZ R23, R22.reuse, R21, R23 ;  /* 0x0000001516177223 */ /* 0x040fe20000010017 */
[----:B------:R-:W-:-:S06]  /*3060*/  FMUL.FTZ R22, R22, R20 ;  /* 0x0000001416167220 */ /* 0x000fcc0000410000 */
[----:B--2---:R-:W-:Y:S01]  /*3070*/  @P2 FFMA.FTZ R109, R108, R107, R109 ;  /* 0x0000006b6c6d2223 */ /* 0x004fe2000001006d */
[----:B------:R-:W-:-:S03]  /*3080*/  ISETP.NE.AND P2, PT, R86, RZ, PT ;  /* 0x000000ff5600720c */ /* 0x000fc60003f45270 */
[----:B------:R-:W-:-:S04]  /*3090*/  FFMA.FTZ R89, R92, R109, R89 ;  /* 0x0000006d5c597223 */ /* 0x000fc80000010059 */
[----:B------:R-:W-:-:S04]  /*30a0*/  FFMA.FTZ R91, R91, R89, R94 ;  /* 0x000000595b5b7223 */ /* 0x000fc8000001005e */
[----:B------:R-:W-:-:S04]  /*30b0*/  FFMA.FTZ R96, R96, R91, R93 ;  /* 0x0000005b60607223 */ /* 0x000fc8000001005d */
[----:B------:R-:W-:-:S04]  /*30c0*/  FFMA.FTZ R99, R99, R96, R100 ;  /* 0x0000006063637223 */ /* 0x000fc80000010064 */
        /* <DEDUP_REMOVED lines=10> */
.L_x_4666:
[----:B------:R-:W-:Y:S05]  /*3170*/  BSYNC B0 ;  /* 0x0000000000007941 */ /* 0x000fea0003800000 */
.L_x_4665:
[----:B------:R-:W-:Y:S02]  /*3180*/  VIADD R67, R67, 0x1 ;  /* 0x0000000143437836 */ /* 0x000fe40000000000 */
[----:B------:R-:W-:Y:S01]  /*3190*/  FFMA.FTZ R95, R95, R98, R102 ;  /* 0x000000625f5f7223 */ /* 0x000fe20000010066 */
[C---:B-----5:R-:W-:Y:S01]  /*31a0*/  FFMA.FTZ R85, R90.reuse, R89, R85 ;  /* 0x000000595a557223 */ /* 0x060fe20000010055 */
[C---:B------:R-:W-:Y:S01]  /*31b0*/  FFMA.FTZ R84, R90.reuse, R91, R84 ;  /* 0x0000005b5a547223 */ /* 0x040fe20000010054 */
[C---:B------:R-:W-:Y:S01]  /*31c0*/  FFMA.FTZ R83, R90.reuse, R96, R83 ;  /* 0x000000605a537223 */ /* 0x040fe20000010053 */
[----:B------:R-:W-:Y:S01]  /*31d0*/  ISETP.GE.AND P2, PT, R67, UR6, PT ;  /* 0x0000000643007c0c */ /* 0x000fe2000bf46270 */
[----:B------:R-:W-:Y:S01]  /*31e0*/  FFMA.FTZ R97, R97, R95, R104 ;  /* 0x0000005f61617223 */ /* 0x000fe20000010068 */
[C---:B------:R-:W-:Y:S01]  /*31f0*/  FFMA.FTZ R82, R90.reuse, R99, R82 ;  /* 0x000000635a527223 */ /* 0x040fe20000010052 */
[C---:B------:R-:W-:Y:S01]  /*3200*/  FFMA.FTZ R81, R90.reuse, R98, R81 ;  /* 0x000000625a517223 */ /* 0x040fe20000010051 */
[C---:B------:R-:W-:Y:S01]  /*3210*/  FFMA.FTZ R80, R90.reuse, R95, R80 ;  /* 0x0000005f5a507223 */ /* 0x040fe20000010050 */
[-C--:B------:R-:W-:Y:S01]  /*3220*/  FFMA.FTZ R103, R103, R97.reuse, R106 ;  /* 0x0000006167677223 */ /* 0x080fe2000001006a */
[----:B------:R-:W-:-:S03]  /*3230*/  FFMA.FTZ R79, R90, R97, R79 ;  /* 0x000000615a4f7223 */ /* 0x000fc6000001004f */
[----:B------:R-:W-:-:S04]  /*3240*/  FFMA.FTZ R78, R90, R103, R78 ;  /* 0x000000675a4e7223 */ /* 0x000fc8000001004e */
[----:B------:R-:W-:Y:S05]  /*3250*/  @!P2 BRA `(.L_x_4667) ;  /* 0xfffffff00098a947 */ /* 0x000fea000383ffff */
.L_x_4664:
        /* <DEDUP_REMOVED lines=13> */
[----:B------:R1:W-:Y:S04]  /*3330*/  STS.U16 [R31+0x2], R0 ;  /* 0x000002001f007388 */ /* 0x0003e80000000400 */
[----:B------:R-:W-:Y:S04]  /*3340*/  STS.U16 [R31+0x4], R82 ;  /* 0x000004521f007388 */ /* 0x000fe80000000400 */
[----:B------:R-:W-:Y:S01]  /*3350*/  STS.U16 [R31+0x6], R12 ;  /* 0x0000060c1f007388 */ /* 0x000fe20000000400 */
[----:B-1----:R-:W-:-:S03]  /*3360*/  IMAD R0, R16, UR12, RZ ;  /* 0x0000000c10007c24 */ /* 0x002fc6000f8e02ff */
[----:B------:R-:W-:Y:S01]  /*3370*/  STS.U16 [R31+0x8], R80 ;  /* 0x000008501f007388 */ /* 0x000fe20000000400 */
[----:B------:R-:W-:-:S03]  /*3380*/  IMAD R17, R17, UR7, R0 ;  /* 0x0000000711117c24 */ /* 0x000fc6000f8e0200 */
[----:B------:R1:W-:Y:S04]  /*3390*/  STS.U16 [R31+0xa], R13 ;  /* 0x00000a0d1f007388 */ /* 0x0003e80000000400 */
[----:B------:R-:W-:Y:S04]  /*33a0*/  STS.U16 [R31+0xc], R78 ;  /* 0x00000c4e1f007388 */ /* 0x000fe80000000400 */
[----:B------:R-:W-:Y:S01]  /*33b0*/  STS.U16 [R31+0xe], R14 ;  /* 0x00000e0e1f007388 */ /* 0x000fe20000000400 */
[----:B------:R-:W-:-:S03]  /*33c0*/  NOP ;  /* 0x0000000000007918 */ /* 0x000fc60000000000 */
[----:B------:R-:W-:Y:S01]  /*33d0*/  LDS.U16 R39, [R39] ;  /* 0x0000000027277984 */ /* 0x000fe20000000400 */
[----:B-1----:R-:W-:-:S03]  /*33e0*/  IMAD.WIDE.U32 R12, R16, UR7, RZ ;  /* 0x00000007100c7c25 */ /* 0x002fc6000f8e00ff */
[----:B0-----:R-:W-:Y:S02]  /*33f0*/  LDS.U16 R19, [R38+0x40] ;  /* 0x0000400026137984 */ /* 0x001fe40000000400 */
        /* <DEDUP_REMOVED lines=15> */
[----:B------:R-:W-:-:S04]  /*34f0*/  IADD3 R14, P0, R2, R15, RZ ;  /* 0x0000000f020e7210 */ /* 0x000fc80007f1e0ff */
[----:B------:R-:W-:-:S03]  /*3500*/  LEA.HI.X.SX32 R15, R15, R3, 0x1, P0 ;  /* 0x000000030f0f7211 */ /* 0x000fc600000f0eff */
[----:B------:R-:W-:-:S05]  /*3510*/  IMAD.WIDE.U32 R14, R16, UR7, R14 ;  /* 0x00000007100e7c25 */ /* 0x000fca000f8e000e */
[----:B------:R-:W-:Y:S01]  /*3520*/  IADD3 R15, R17, R15, RZ ;  /* 0x0000000f110f7210 */ /* 0x000fe20007ffe0ff */
[C---:B------:R-:W-:Y:S02]  /*3530*/  IMAD R17, R65.reuse, UR5, R0 ;  /* 0x0000000541117c24 */ /* 0x040fe4000f8e0200 */
[----:B------:R-:W-:Y:S01]  /*3540*/  IMAD.WIDE.U32 R14, R65, UR4, R14 ;  /* 0x00000004410e7c25 */ /* 0x000fe2000f8e000e */
[----:B------:R-:W-:-:S03]  /*3550*/  ULDC.64 UR4, c[0x0][0x308] ;  /* 0x0000c20000047ab9 */ /* 0x000fc60000000a00 */
[----:B------:R-:W-:Y:S01]  /*3560*/  IMAD.IADD R15, R15, 0x1, R17 ;  /* 0x000000010f0f7824 */ /* 0x000fe200078e0211 */
[----:B------:R-:W-:-:S04]  /*3570*/  LEA R16, P0, R14, UR4, 0x1 ;  /* 0x000000040e107c11 */ /* 0x000fc8000f8008ff */
[----:B------:R-:W-:-:S05]  /*3580*/  LEA.HI.X R17, R14, UR5, R15, 0x1, P0 ;  /* 0x000000050e117c11 */ /* 0x000fca00080f0c0f */
[----:B------:R0:W-:Y:S04]  /*3590*/  STG.E.U16 desc[UR10][R16.64], R39 ;  /* 0x0000002710007986 */ /* 0x0001e8000c10150a */
.L_x_4669:
[----:B------:R-:W-:Y:S05]  /*35a0*/  BSYNC B0 ;  /* 0x0000000000007941 */ /* 0x000fea0003800000 */
.L_x_4668:
        /* <DEDUP_REMOVED lines=19> */
[C---:B------:R-:W-:Y:S02]  /*36e0*/  LEA R12, P2, R17.reuse, R12, 0x1 ;  /* 0x0000000c110c7211 */ /* 0x040fe400078408ff */
[----:B------:R-:W-:Y:S02]  /*36f0*/  ISETP.GE.AND P0, PT, R48, R27, PT ;  /* 0x0000001b3000720c */ /* 0x000fe40003f06270 */
        /* <DEDUP_REMOVED lines=18> */
.L_x_4671:
        /* <DEDUP_REMOVED lines=14> */
.L_x_5292:


//--------------------- .text._Z25selective_scan_fwd_kernelI32Selective_Scan_fwd_kernel_traitsILi32ELi8ELi1ELb0ELb1ELb0ELb1EN3c104HalfEfEEv13SSMParamsBase --------------------------
	.section	.text._Z25selective_scan_fwd_kernelI32Selective_Scan_fwd_kernel_traitsILi32ELi8ELi1ELb0ELb1ELb0ELb1EN3c104HalfEfEEv13SSMParamsBase,"ax",@progbits
	.align	128
        .global         _Z25selective_scan_fwd_kernelI32Selective_Scan_fwd_kernel_traitsILi32ELi8ELi1ELb0ELb1ELb0ELb1EN3c104HalfEfEEv13SSMParamsBase
        .type           _Z25selective_scan_fwd_kernelI32Selective_Scan_fwd_kernel_traitsILi32ELi8ELi1ELb0ELb1ELb0ELb1EN3c104HalfEfEEv13SSMParamsBase,@function
        .size           _Z25selective_scan_fwd_kernelI32Selective_Scan_fwd_kernel_traitsILi32ELi8ELi1ELb0ELb1ELb0ELb1EN3c104HalfEfEEv13SSMParamsBase,(.L_x_5293 - _Z25selective_scan_fwd_kernelI32Selective_Scan_fwd_kernel_traitsILi32ELi8ELi1ELb0ELb1ELb0ELb1EN3c104HalfEfEEv13SSMParamsBase)
        .other          _Z25selective_scan_fwd_kernelI32Selective_Scan_fwd_kernel_traitsILi32ELi8ELi1ELb0ELb1ELb0ELb1EN3c104HalfEfEEv13SSMParamsBase,@"STO_CUDA_ENTRY STV_DEFAULT"
_Z25selective_scan_fwd_kernelI32Selective_Scan_fwd_kernel_traitsILi32ELi8ELi1ELb0ELb1ELb0ELb1EN3c104HalfEfEEv13SSMParamsBase:
.text._Z25selective_scan_fwd_kernelI32Selective_Scan_fwd_kernel_traitsILi32ELi8ELi1ELb0ELb1ELb0ELb1EN3c104HalfEfEEv13SSMParamsBase:
        /* <DEDUP_REMOVED lines=46> */
[----:B------:R-:W-:Y:S01]  /*02e0*/  MOV R4, R7 ;  /* 0x0000000700047202 */ /* 0x000fe20000000f00 */
[----:B------:R-:W-:Y:S01]  /*02f0*/  USHF.R.S32.HI UR12, URZ, 0x1f, UR7 ;  /* 0x0000001f3f0c7899 */ /* 0x000fe20008011407 */
[----:B------:R-:W2:Y:S01]  /*0300*/  S2R R52, SR_LANEID ;  /* 0x0000000000347919 */ /* 0x000ea20000000000 */
[----:B------:R-:W-:Y:S01]  /*0310*/  ULDC.64 UR4, c[0x0][0x288] ;  /* 0x0000a20000047ab9 */ /* 0x000fe20000000a00 */
[----:B------:R-:W-:Y:S01]  /*0320*/  ULDC.64 UR8, c[0x0][0x240] ;  /* 0x0000900000087ab9 */ /* 0x000fe20000000a00 */
[----:B------:R-:W-:Y:S01]  /*0330*/  @!P2 IMAD.MOV R4, RZ, RZ, -R4 ;  /* 0x000000ffff04a224 */ /* 0x000fe200078e0a04 */
[----:B------:R-:W-:Y:S01]  /*0340*/  @!P1 LOP3.LUT R4, RZ, R8, RZ, 0x33, !PT ;  /* 0x00000008ff049212 */ /* 0x000fe200078e33ff */
[----:B------:R-:W3:Y:S01]  /*0350*/  LDC.64 R14, c[0x0][0x2d8] ;  /* 0x0000b600ff0e7b82 */ /* 0x000ee20000000a00 */
[----:B------:R-:W-:Y:S01]  /*0360*/  IMAD R0, R56, UR4, RZ ;  /* 0x0000000438007c24 */ /* 0x000fe2000f8e02ff */
[----:B------:R-:W-:Y:S01]  /*0370*/  UIMAD UR6, UR12, UR8, URZ ;  /* 0x000000080c0672a4 */ /* 0x000fe2000f8e023f */
[----:B------:R-:W-:Y:S01]  /*0380*/  IMAD.WIDE.U32 R2, R57, UR4, RZ ;  /* 0x0000000439027c25 */ /* 0x000fe2000f8e00ff */
[----:B------:R-:W-:-:S02]  /*0390*/  SHF.R.S32.HI R5, RZ, 0x1f, R4 ;  /* 0x0000001fff057819 */ /* 0x000fc40000011404 */
[----:B------:R-:W-:Y:S01]  /*03a0*/  UIMAD UR6, UR7, UR9, UR6 ;  /* 0x00000009070672a4 */ /* 0x000fe2000f8e0206 */
[----:B------:R-:W-:Y:S01]  /*03b0*/  IMAD R7, R57, UR5, R0 ;  /* 0x0000000539077c24 */ /* 0x000fe2000f8e0200 */
[----:B------:R-:W4:Y:S01]  /*03c0*/  LDC.64 R18, c[0x0][0x290] ;  /* 0x0000a400ff127b82 */ /* 0x000f220000000a00 */
[----:B------:R-:W-:Y:S01]  /*03d0*/  UIMAD.WIDE.U32 UR4, UR7, UR8, URZ ;  /* 0x00000008070472a5 */ /* 0x000fe2000f8e003f */
[----:B------:R-:W-:Y:S01]  /*03e0*/  IMAD R5, R5, R32, RZ ;  /* 0x0000002005057224 */ /* 0x000fe200078e02ff */
[----:B------:R-:W-:Y:S01]  /*03f0*/  MOV R6, R2 ;  /* 0x0000000200067202 */ /* 0x000fe20000000f00 */
[----:B------:R-:W-:Y:S01]  /*0400*/  ULDC.64 UR8, c[0x0][0x298] ;  /* 0x0000a60000087ab9 */ /* 0x000fe20000000a00 */
[----:B------:R-:W-:Y:S01]  /*0410*/  UIADD3 UR5, UR5, UR6, URZ ;  /* 0x0000000605057290 */ /* 0x000fe2000fffe03f */
[----:B------:R-:W-:Y:S01]  /*0420*/  IADD3 R7, R3, R7, RZ ;  /* 0x0000000703077210 */ /* 0x000fe20007ffe0ff */
[----:B------:R-:W-:Y:S01]  /*0430*/  IMAD R0, R56, UR8, RZ ;  /* 0x0000000838007c24 */ /* 0x000fe2000f8e02ff */
[----:B------:R-:W2:Y:S01]  /*0440*/  LDC R8, c[0x0][0x214] ;  /* 0x00008500ff087b82 */ /* 0x000ea20000000800 */
[----:B------:R-:W-:-:S02]  /*0450*/  IMAD R33, R4, R33, R5 ;  /* 0x0000002104217224 */ /* 0x000fc400078e0205 */
[----:B------:R-:W-:Y:S02]  /*0460*/  IMAD R9, R57, UR9, R0 ;  /* 0x0000000939097c24 */ /* 0x000fe4000f8e0200 */
[----:B------:R-:W-:Y:S01]  /*0470*/  IMAD.WIDE.U32 R4, R4, R32, UR4 ;  /* 0x0000000404047e25 */ /* 0x000fe2000f8e0020 */
[----:B------:R-:W-:Y:S01]  /*0480*/  ULDC.64 UR4, c[0x0][0x230] ;  /* 0x00008c0000047ab9 */ /* 0x000fe20000000a00 */
[C---:B0-----:R-:W-:Y:S02]  /*0490*/  LOP3.LUT R53, R74.reuse, 0x1f, RZ, 0xc0, !PT ;  /* 0x0000001f4a357812 */ /* 0x041fe400078ec0ff */
[----:B------:R-:W-:Y:S01]  /*04a0*/  IMAD.SHL.U32 R40, R74, 0x8, RZ ;  /* 0x000000084a287824 */ /* 0x000fe200078e00ff */
[----:B---3--:R-:W-:Y:S01]  /*04b0*/  LEA R35, P0, R4, R14, 0x1 ;  /* 0x0000000e04237211 */ /* 0x008fe200078008ff */
[C---:B-1----:R-:W-:Y:S01]  /*04c0*/  IMAD R0, R12.reuse, UR12, RZ ;  /* 0x0000000c0c007c24 */ /* 0x042fe2000f8e02ff */
[----:B------:R-:W-:Y:S01]  /*04d0*/  IADD3 R33, R5, R33, RZ ;  /* 0x0000002105217210 */ /* 0x000fe20007ffe0ff */
[----:B------:R-:W-:Y:S01]  /*04e0*/  IMAD.WIDE.U32 R6, R12, UR7, R6 ;  /* 0x000000070c067c25 */ /* 0x000fe2000f8e0006 */
[----:B------:R-:W-:-:S02]  /*04f0*/  LOP3.LUT R10, R53, 0xffffff00, R40, 0xf8, !PT ;  /* 0xffffff00350a7812 */ /* 0x000fc400078ef828 */
[----:B------:R-:W-:Y:S01]  /*0500*/  LEA.HI.X R33, R4, R15, R33, 0x1, P0 ;  /* 0x0000000f04217211 */ /* 0x000fe200000f0c21 */
[----:B------:R-:W-:Y:S01]  /*0510*/  IMAD.WIDE.U32 R2, R57, UR8, RZ ;  /* 0x0000000839027c25 */ /* 0x000fe2000f8e00ff */
[----:B------:R-:W-:Y:S01]  /*0520*/  SHF.R.S32.HI R11, RZ, 0x1f, R10 ;  /* 0x0000001fff0b7819 */ /* 0x000fe2000001140a */
[----:B------:R-:W-:Y:S01]  /*0530*/  ULDC.64 UR8, c[0x0][0x2f0] ;  /* 0x0000bc0000087ab9 */ /* 0x000fe20000000a00 */
[----:B------:R-:W-:Y:S01]  /*0540*/  IADD3 R5, P1, R10, R6, RZ ;  /* 0x000000060a057210 */ /* 0x000fe20007f3e0ff */
[----:B------:R-:W-:Y:S01]  /*0550*/  IMAD R13, R13, UR7, R0 ;  /* 0x000000070d0d7c24 */ /* 0x000fe2000f8e0200 */
[----:B------:R-:W-:Y:S01]  /*0560*/  IADD3 R3, R3, R9, RZ ;  /* 0x0000000903037210 */ /* 0x000fe20007ffe0ff */
[----:B----4-:R-:W-:Y:S01]  /*0570*/  IMAD R0, R18, UR12, RZ ;  /* 0x0000000c12007c24 */ /* 0x010fe2000f8e02ff */
[----:B------:R-:W-:Y:S01]  /*0580*/  LEA R4, P0, R5, UR8, 0x1 ;  /* 0x0000000805047c11 */ /* 0x000fe2000f8008ff */
[----:B------:R-:W-:Y:S01]  /*0590*/  VIADD R47, R40, 0x1 ;  /* 0x00000001282f7836 */ /* 0x000fe20000000000 */
[----:B------:R-:W-:Y:S01]  /*05a0*/  IADD3.X R6, R11, R7, R13, P1, !PT ;  /* 0x000000070b067210 */ /* 0x000fe20000ffe40d */
[----:B------:R-:W-:Y:S01]  /*05b0*/  IMAD.WIDE.U32 R2, R18, UR7, R2 ;  /* 0x0000000712027c25 */ /* 0x000fe2000f8e0002 */
[----:B------:R-:W-:-:S02]  /*05c0*/  IADD3 R46, R40, 0x2, RZ ;  /* 0x00000002282e7810 */ /* 0x000fc40007ffe0ff */
[----:B------:R-:W-:Y:S01]  /*05d0*/  LEA.HI.X R5, R5, UR9, R6, 0x1, P0 ;  /* 0x0000000905057c11 */ /* 0x000fe200080f0c06 */
[----:B------:R-:W-:Y:S01]  /*05e0*/  IMAD R7, R19, UR7, R0 ;  /* 0x0000000713077c24 */ /* 0x000fe2000f8e0200 */
[----:B------:R-:W-:Y:S01]  /*05f0*/  ULDC.64 UR8, c[0x0][0x268] ;  /* 0x00009a0000087ab9 */ /* 0x000fe20000000a00 */
[----:B--2---:R-:W-:Y:S01]  /*0600*/  IMAD R0, R8, UR7, R57 ;  /* 0x0000000708007c24 */ /* 0x004fe2000f8e0239 */
[----:B------:R-:W-:Y:S01]  /*0610*/  IADD3 R59, P1, R10, R2, RZ ;  /* 0x000000020a3b7210 */ /* 0x000fe20007f3e0ff */
[----:B------:R-:W-:Y:S01]  /*0620*/  IMAD R8, R56, UR4, RZ ;  /* 0x0000000438087c24 */ /* 0x000fe2000f8e02ff */
[----:B------:R-:W-:Y:S01]  /*0630*/  IADD3 R45, R40, 0x3, RZ ;  /* 0x00000003282d7810 */ /* 0x000fe20007ffe0ff */
[----:B------:R-:W-:Y:S01]  /*0640*/  IMAD R6, R56, UR8, RZ ;  /* 0x0000000838067c24 */ /* 0x000fe2000f8e02ff */
[----:B------:R-:W-:Y:S01]  /*0650*/  IADD3.X R2, R11, R3, R7, P1, !PT ;  /* 0x000000030b027210 */ /* 0x000fe20000ffe407 */
[C---:B------:R-:W-:Y:S01]  /*0660*/  IMAD R51, R57.reuse, UR5, R8 ;  /* 0x0000000539337c24 */ /* 0x040fe2000f8e0208 */
[C---:B------:R-:W-:Y:S01]  /*0670*/  IADD3 R43, R40.reuse, 0x5, RZ ;  /* 0x00000005282b7810 */ /* 0x040fe20007ffe0ff */
[----:B------:R-:W-:Y:S01]  /*0680*/  IMAD.WIDE.U32 R8, R57, UR4, RZ ;  /* 0x0000000439087c25 */ /* 0x000fe2000f8e00ff */
[----:B------:R-:W-:Y:S01]  /*0690*/  ULDC.64 UR4, c[0x0][0x2f8] ;  /* 0x0000be0000047ab9 */ /* 0x000fe20000000a00 */
[----:B------:R-:W-:-:S02]  /*06a0*/  IADD3 R42, R40, 0x6, RZ ;  /* 0x00000006282a7810 */ /* 0x000fc40007ffe0ff */
[----:B------:R-:W-:Y:S01]  /*06b0*/  IMAD R49, R57, UR9, R6 ;  /* 0x0000000939317c24 */ /* 0x000fe2000f8e0206 */
[----:B------:R-:W-:Y:S01]  /*06c0*/  LEA R16, P0, R59, UR4, 0x1 ;  /* 0x000000043b107c11 */ /* 0x000fe2000f8008ff */
[----:B------:R-:W-:Y:S01]  /*06d0*/  IMAD.WIDE.U32 R6, R57, UR8, RZ ;  /* 0x0000000839067c25 */ /* 0x000fe2000f8e00ff */
[----:B------:R-:W-:Y:S01]  /*06e0*/  ULDC UR4, c[0x0][0x21c] ;  /* 0x0000870000047ab9 */ /* 0x000fe20000000800 */
[----:B------:R-:W-:Y:S02]  /*06f0*/  IADD3 R51, R9, R51, RZ ;  /* 0x0000003309337210 */ /* 0x000fe40007ffe0ff */
[----:B------:R-:W-:Y:S01]  /*0700*/  IMAD R0, R0, R17, RZ ;  /* 0x0000001100007224 */ /* 0x000fe200078e02ff */
[----:B------:R-:W-:Y:S01]  /*0710*/  LEA.HI.X R59, R59, UR5, R2, 0x1, P0 ;  /* 0x000000053b3b7c11 */ /* 0x000fe200080f0c02 */
[----:B------:R-:W-:Y:S01]  /*0720*/  VIADD R44, R40, 0x4 ;  /* 0x00000004282c7836 */ /* 0x000fe20000000000 */
[----:B------:R-:W-:Y:S01]  /*0730*/  IADD3 R49, R7, R49, RZ ;  /* 0x0000003107317210 */ /* 0x000fe20007ffe0ff */
[----:B------:R-:W-:Y:S01]  /*0740*/  IMAD R50, R0, UR4, RZ ;  /* 0x0000000400327c24 */ /* 0x000fe2000f8e02ff */
[C---:B------:R-:W-:Y:S01]  /*0750*/  LOP3.LUT R41, R10.reuse, 0x20, RZ, 0xfc, !PT ;  /* 0x000000200a297812 */ /* 0x040fe200078efcff */
[----:B------:R-:W-:Y:S01]  /*0760*/  IMAD.MOV.U32 R48, RZ, RZ, RZ ;  /* 0x000000ffff307224 */ /* 0x000fe200078e00ff */
[----:B------:R-:W-:Y:S01]  /*0770*/  LOP3.LUT R39, R10, 0x40, RZ, 0xfc, !PT ;  /* 0x000000400a277812 */ /* 0x000fe200078efcff */
[----:B------:R-:W-:Y:S01]  /*0780*/  VIADD R40, R40, 0x7 ;  /* 0x0000000728287836 */ /* 0x000fe20000000000 */
[----:B------:R-:W-:-:S02]  /*0790*/  LOP3.LUT R38, R10, 0x60, RZ, 0xfc, !PT ;  /* 0x000000600a267812 */ /* 0x000fc400078efcff */
[C---:B------:R-:W-:Y:S02]  /*07a0*/  LOP3.LUT R37, R10.reuse, 0x80, RZ, 0xfc, !PT ;  /* 0x000000800a257812 */ /* 0x040fe400078efcff */
[C---:B------:R-:W-:Y:S02]  /*07b0*/  LOP3.LUT R36, R10.reuse, 0xa0, RZ, 0xfc, !PT ;  /* 0x000000a00a247812 */ /* 0x040fe400078efcff */
[C---:B------:R-:W-:Y:S02]  /*07c0*/  LOP3.LUT R34, R10.reuse, 0xc0, RZ, 0xfc, !PT ;  /* 0x000000c00a227812 */ /* 0x040fe400078efcff */
[----:B------:R-:W-:-:S07]  /*07d0*/  LOP3.LUT R32, R10, 0xe0, RZ, 0xfc, !PT ;  /* 0x000000e00a207812 */ /* 0x000fce00078efcff */
.L_x_4696:
        /* <DEDUP_REMOVED lines=11> */
[----:B--2---:R-:W-:-:S02]  /*0890*/  PRMT R13, RZ, 0x7610, R13 ;  /* 0x00007610ff0d7816 */ /* 0x004fc4000000000d */
        /* <DEDUP_REMOVED lines=19> */
[----:B------:R-:W-:-:S02]  /*09d0*/  LEA.HI.SX32 R31, R52, R52, 0x1b ;  /* 0x00000034341f7211 */ /* 0x000fc400078fdaff */
[-C--:B------:R-:W-:Y:S02]  /*09e0*/  LEA.HI.SX32 R21, R21, R52.reuse, 0x1b ;  /* 0x0000003415157211 */ /* 0x080fe400078fdaff */
[----:B------:R-:W-:Y:S02]  /*09f0*/  IADD3 R23, R52, 0xa0, RZ ;  /* 0x000000a034177810 */ /* 0x000fe40007ffe0ff */
[-C--:B------:R-:W-:Y:S02]  /*0a00*/  LEA.HI.SX32 R25, R25, R52.reuse, 0x1b ;  /* 0x0000003419197211 */ /* 0x080fe400078fdaff */
[----:B------:R-:W-:Y:S02]  /*0a10*/  LEA.HI.SX32 R23, R23, R52, 0x1b ;  /* 0x0000003417177211 */ /* 0x000fe400078fdaff */
[----:B------:R-:W-:Y:S02]  /*0a20*/  ISETP.GE.AND P6, PT, R10, R75, PT ;  /* 0x0000004b0a00720c */ /* 0x000fe40003fc6270 */
[----:B------:R-:W-:-:S02]  /*0a30*/  PRMT R20, RZ, 0x7610, R20 ;  /* 0x00007610ff147816 */ /* 0x000fc40000000014 */
[-C--:B------:R-:W-:Y:S02]  /*0a40*/  ISETP.GE.AND P5, PT, R41, R75.reuse, PT ;  /* 0x0000004b2900720c */ /* 0x080fe40003fa6270 */
[-C--:B------:R-:W-:Y:S02]  /*0a50*/  ISETP.GE.AND P4, PT, R39, R75.reuse, PT ;  /* 0x0000004b2700720c */ /* 0x080fe40003f86270 */
[-C--:B------:R-:W-:Y:S02]  /*0a60*/  ISETP.GE.AND P3, PT, R38, R75.reuse, PT ;  /* 0x0000004b2600720c */ /* 0x080fe40003f66270 */
[-C--:B------:R-:W-:Y:S02]  /*0a70*/  ISETP.GE.AND P2, PT, R37, R75.reuse, PT ;  /* 0x0000004b2500720c */ /* 0x080fe40003f46270 */
[-C--:B------:R-:W-:Y:S02]  /*0a80*/  ISETP.GE.AND P1, PT, R36, R75.reuse, PT ;  /* 0x0000004b2400720c */ /* 0x080fe40003f26270 */
[----:B------:R-:W-:-:S02]  /*0a90*/  ISETP.GE.AND P0, PT, R34, R75, PT ;  /* 0x0000004b2200720c */ /* 0x000fc40003f06270 */
[----:B0-----:R-:W-:Y:S02]  /*0aa0*/  LEA R88, R19, R88, 0x18 ;  /* 0x0000005813587211 */ /* 0x001fe400078ec0ff */
[C---:B------:R-:W-:Y:S02]  /*0ab0*/  IADD3 R19, R52.reuse, 0x20, RZ ;  /* 0x0000002034137810 */ /* 0x040fe40007ffe0ff */
[----:B------:R-:W-:Y:S01]  /*0ac0*/  LEA R29, R21, R88, 0x1 ;  /* 0x00000058151d7211 */ /* 0x000fe200078e08ff */
[----:B------:R-:W-:Y:S01]  /*0ad0*/  IMAD R31, R31, 0x2, R88 ;  /* 0x000000021f1f7824 */ /* 0x000fe200078e0258 */
[----:B------:R-:W-:Y:S02]  /*0ae0*/  LEA.HI.SX32 R19, R19, R52, 0x1b ;  /* 0x0000003413137211 */ /* 0x000fe400078fdaff */
[C---:B------:R-:W-:Y:S02]  /*0af0*/  IADD3 R21, R52.reuse, 0x80, RZ ;  /* 0x0000008034157810 */ /* 0x040fe40007ffe0ff */
[----:B------:R-:W-:Y:S01]  /*0b00*/  LEA R30, R19, R88, 0x1 ;  /* 0x00000058131e7211 */ /* 0x000fe200078e08ff */
[----:B------:R-:W-:Y:S01]  /*0b10*/  VIADD R19, R52, 0x60 ;  /* 0x0000006034137836 */ /* 0x000fe20000000000 */
[----:B------:R-:W-:-:S02]  /*0b20*/  LEA.HI.SX32 R21, R21, R52, 0x1b ;  /* 0x0000003415157211 */ /* 0x000fc400078fdaff */
[----:B------:R-:W-:Y:S02]  /*0b30*/  LEA R26, R23, R88, 0x1 ;  /* 0x00000058171a7211 */ /* 0x000fe400078e08ff */
[----:B------:R-:W-:Y:S01]  /*0b40*/  LEA.HI.SX32 R19, R19, R52, 0x1b ;  /* 0x0000003413137211 */ /* 0x000fe200078fdaff */
[----:B------:R-:W-:Y:S01]  /*0b50*/  IMAD R27, R21, 0x2, R88 ;  /* 0x00000002151b7824 */ /* 0x000fe200078e0258 */
[-C--:B------:R-:W-:Y:S02]  /*0b60*/  LEA R25, R25, R88.reuse, 0x1 ;  /* 0x0000005819197211 */ /* 0x080fe400078e08ff */
[----:B------:R-:W-:Y:S02]  /*0b70*/  LEA R28, R19, R88, 0x1 ;  /* 0x00000058131c7211 */ /* 0x000fe400078e08ff */
[----:B------:R-:W-:Y:S02]  /*0b80*/  IADD3 R19, R52, 0xe0, RZ ;  /* 0x000000e034137810 */ /* 0x000fe40007ffe0ff */
[----:B------:R-:W-:-:S02]  /*0b90*/  PRMT R21, RZ, 0x7610, R21 ;  /* 0x00007610ff157816 */ /* 0x000fc40000000015 */
        /* <DEDUP_REMOVED lines=10> */
[----:B0-----:R-:W-:-:S03]  /*0c40*/  IMAD.SHL.U32 R0, R52, 0x8, RZ ;  /* 0x0000000834007824 */ /* 0x001fc600078e00ff */
[----:B------:R-:W-:Y:S02]  /*0c50*/  STS.U16 [R28+0xc0], R13 ;  /* 0x0000c00d1c007388 */ /* 0x000fe40000000400 */
[----:B------:R-:W-:Y:S01]  /*0c60*/  LEA.HI.SX32 R19, R0, R0, 0x1b ;  /* 0x0000000000137211 */ /* 0x000fe200078fdaff */
[----:B-1----:R-:W-:Y:S01]  /*0c70*/  IMAD.MOV.U32 R3, RZ, RZ, R59 ;  /* 0x000000ffff037224 */ /* 0x002fe200078e003b */
[----:B------:R-:W-:Y:S02]  /*0c80*/  STS.U16 [R27+0x100], R12 ;  /* 0x0001000c1b007388 */ /* 0x000fe40000000400 */
[----:B------:R-:W-:Y:S02]  /*0c90*/  LEA R0, R19, R88, 0x1 ;  /* 0x0000005813007211 */ /* 0x000fe400078e08ff */
[----:B--2---:R-:W-:Y:S01]  /*0ca0*/  MOV R2, R16 ;  /* 0x0000001000027202 */ /* 0x004fe20000000f00 */
        /* <DEDUP_REMOVED lines=99> */
.L_x_4673:
[----:B------:R-:W-:Y:S05]  /*12e0*/  BSYNC B0 ;  /* 0x0000000000007941 */ /* 0x000fea0003800000 */
.L_x_4672:
        /* <DEDUP_REMOVED lines=41> */
.L_x_4675:
[----:B------:R-:W-:Y:S05]  /*1580*/  BSYNC B0 ;  /* 0x0000000000007941 */ /* 0x000fea0003800000 */
.L_x_4674:
        /* <DEDUP_REMOVED lines=33> */
.L_x_4677:
[----:B------:R-:W-:Y:S05]  /*17a0*/  BSYNC B0 ;  /* 0x0000000000007941 */ /* 0x000fea0003800000 */
.L_x_4676:
        /* <DEDUP_REMOVED lines=33> */
.L_x_4679:
[----:B------:R-:W-:Y:S05]  /*19c0*/  BSYNC B0 ;  /* 0x0000000000007941 */ /* 0x000fea0003800000 */
.L_x_4678:
        /* <DEDUP_REMOVED lines=33> */
.L_x_4681:
[----:B------:R-:W-:Y:S05]  /*1be0*/  BSYNC B0 ;  /* 0x0000000000007941 */ /* 0x000fea0003800000 */
.L_x_4680:
        /* <DEDUP_REMOVED lines=33> */
.L_x_4683:
[----:B------:R-:W-:Y:S05]  /*1e00*/  BSYNC B0 ;  /* 0x0000000000007941 */ /* 0x000fea0003800000 */
.L_x_4682:
        /* <DEDUP_REMOVED lines=33> */
.L_x_4685:
[----:B------:R-:W-:Y:S05]  /*2020*/  BSYNC B0 ;  /* 0x0000000000007941 */ /* 0x000fea0003800000 */
.L_x_4684:
        /* <DEDUP_REMOVED lines=33> */
.L_x_4687:
[----:B------:R-:W-:Y:S05]  /*2240*/  BSYNC B0 ;  /* 0x0000000000007941 */ /* 0x000fea0003800000 */
.L_x_4686:
        /* <DEDUP_REMOVED lines=28> */
[----:B------:R-:W-:Y:S01]  /*2410*/  ISETP.GE.AND P1, PT, R10, R75, PT ;  /* 0x0000004b0a00720c */ /* 0x000fe20003f26270 */
[----:B------:R-:W-:Y:S01]  /*2420*/  FMUL.FTZ R78, R78, R60 ;  /* 0x0000003c4e4e7220 */ /* 0x000fe20000410000 */
[----:B------:R-:W-:Y:S01]  /*2430*/  ISETP.EQ.OR P0, PT, R48, RZ, P0 ;  /* 0x000000ff3000720c */ /* 0x000fe20000702670 */
[----:B------:R-:W-:Y:S01]  /*2440*/  FMUL.FTZ R76, R76, R58 ;  /* 0x0000003a4c4c7220 */ /* 0x000fe20000410000 */
[----:B------:R-:W-:Y:S01]  /*2450*/  IMAD.MOV.U32 R79, RZ, RZ, R75 ;  /* 0x000000ffff4f7224 */ /* 0x000fe200078e004b */
[----:B------:R-:W-:Y:S01]  /*2460*/  MOV R77, RZ ;  /* 0x000000ff004d7202 */ /* 0x000fe20000000f00 */
[----:B------:R-:W-:Y:S01]  /*2470*/  ULDC UR6, c[0x0][0x21c] ;  /* 0x0000870000067ab9 */ /* 0x000fe20000000800 */
[----:B------:R-:W2:Y:S01]  /*2480*/  LDC.64 R12, c[0x0][0x2d0] ;  /* 0x0000b400ff0c7b82 */ /* 0x000ea20000000a00 */
[----:B------:R-:W-:Y:S01]  /*2490*/  ULDC.64 UR4, c[0x0][0x238] ;  /* 0x00008e0000047ab9 */ /* 0x000fe20000000a00 */
[----:B------:R-:W-:Y:S01]  /*24a0*/  ULDC.64 UR8, c[0x0][0x250] ;  /* 0x0000940000087ab9 */ /* 0x000fe20000000a00 */
[----:B------:R-:W-:-:S05]  /*24b0*/  ULDC.64 UR14, c[0x0][0x270] ;  /* 0x00009c00000e7ab9 */ /* 0x000fca0000000a00 */
[----:B------:R-:W3:Y:S08]  /*24c0*/  LDC.64 R14, c[0x0][0x2e0] ;  /* 0x0000b800ff0e7b82 */ /* 0x000ef00000000a00 */
[----:B------:R-:W4:Y:S02]  /*24d0*/  LDC.64 R16, c[0x0][0x310] ;  /* 0x0000c400ff107b82 */ /* 0x000f240000000a00 */
.L_x_4691:
        /* <DEDUP_REMOVED lines=40> */
[----:B------:R-:W1:Y:S01]  /*2760*/  S2R R74, SR_TID.X ;  /* 0x00000000004a7919 */ /* 0x000e620000002100 */
[----:B0-----:R-:W-:Y:S01]  /*2770*/  MOV R19, R49 ;  /* 0x0000003100137202 */ /* 0x001fe20000000f00 */
[----:B------:R-:W-:-:S04]  /*2780*/  IMAD.MOV.U32 R18, RZ, RZ, R6 ;  /* 0x000000ffff127224 */ /* 0x000fc800078e0006 */
[----:B------:R-:W-:Y:S01]  /*2790*/  IMAD.WIDE.U32 R18, R77, UR14, R18 ;  /* 0x0000000e4d127c25 */ /* 0x000fe2000f8e0012 */
        /* <DEDUP_REMOVED lines=8> */
[----:B------:R-:W-:Y:S01]  /*2820*/  STS.U16 [R24+0x1c0], R91 ;  /* 0x0001c05b18007388 */ /* 0x000fe20000000400 */
[----:B------:R-:W-:-:S03]  /*2830*/  NOP ;  /* 0x0000000000007918 */ /* 0x000fc60000000000 */
[----:B------:R-:W3:Y:S04]  /*2840*/  LDS.U16 R90, [R0] ;  /* 0x00000000005a7984 */ /* 0x000ee80000000400 */
[----:B-1----:R-:W1:Y:S04]  /*2850*/  LDS.U16 R23, [R0+0x2] ;  /* 0x0000020000177984 */ /* 0x002e680000000400 */
[----:B------:R-:W4:Y:S01]  /*2860*/  LDS.U16 R91, [R0+0x4] ;  /* 0x00000400005b7984 */ /* 0x000f220000000400 */
[----:B--2---:R-:W-:Y:S02]  /*2870*/  IMAD R21, R77, UR15, R20 ;  /* 0x0000000f4d157c24 */ /* 0x004fe4000f8e0214 */
[----:B------:R-:W-:Y:S01]  /*2880*/  FMUL.FTZ R88, R22, 1.4426950216293334961 ;  /* 0x3fb8aa3b16587820 */ /* 0x000fe20000410000 */
[----:B------:R-:W-:Y:S01]  /*2890*/  LEA R20, P2, R18, R14, 0x2 ;  /* 0x0000000e12147211 */ /* 0x000fe200078410ff */
[----:B------:R-:W2:Y:S01]  /*28a0*/  LDS.U16 R96, [R0+0x6] ;  /* 0x0000060000607984 */ /* 0x000ea20000000400 */
[----:B------:R-:W-:Y:S01]  /*28b0*/  IADD3 R19, R19, R21, RZ ;  /* 0x0000001513137210 */ /* 0x000fe20007ffe0ff */
[----:B------:R-:W-:-:S02]  /*28c0*/  FMUL.FTZ R22, R88, R65 ;  /* 0x0000004158167220 */ /* 0x000fc40000410000 */
[----:B------:R-:W0:Y:S01]  /*28d0*/  LDS.U16 R100, [R0+0x8] ;  /* 0x0000080000647984 */ /* 0x000e220000000400 */
[----:B------:R-:W-:Y:S01]  /*28e0*/  LEA.HI.X R21, R18, R15, R19, 0x2, P2 ;  /* 0x0000000f12157211 */ /* 0x000fe200010f1413 */
[C---:B------:R-:W-:Y:S01]  /*28f0*/  FMUL.FTZ R19, R88.reuse, R62 ;  /* 0x0000003e58137220 */ /* 0x040fe20000410000 */
[----:B------:R3:W4:Y:S01]  /*2900*/  MUFU.EX2 R93, R22 ;  /* 0x00000016005d7308 */ /* 0x0007220000000800 */
[C---:B------:R-:W-:Y:S01]  /*2910*/  FMUL.FTZ R18, R88.reuse, R63 ;  /* 0x0000003f58127220 */ /* 0x040fe20000410000 */
[----:B------:R-:W-:Y:S01]  /*2920*/  FMUL.FTZ R92, R88, R64 ;  /* 0x00000040585c7220 */ /* 0x000fe20000410000 */
[----:B------:R1:W5:Y:S04]  /*2930*/  LDG.E R89, desc[UR10][R20.64] ;  /* 0x0000000a14597981 */ /* 0x000368000c1e1900 */
[----:B---3--:R-:W3:Y:S01]  /*2940*/  LDS.U16 R22, [R0+0xa] ;  /* 0x00000a0000167984 */ /* 0x008ee20000000400 */
[----:B------:R1:W-:Y:S03]  /*2950*/  MUFU.EX2 R99, R19 ;  /* 0x0000001300637308 */ /* 0x0003e60000000800 */
[----:B-1----:R-:W1:Y:S05]  /*2960*/  LDS.U16 R19, [R0+0xc] ;  /* 0x00000c0000137984 */ /* 0x002e6a0000000400 */
[----:B------:R4:W-:Y:S01]  /*2970*/  MUFU.EX2 R95, R18 ;  /* 0x00000012005f7308 */ /* 0x0009e20000000800 */
[----:B------:R-:W-:-:S02]  /*2980*/  IMAD R75, R48, -0x100, R87 ;  /* 0xffffff00304b7824 */ /* 0x000fc400078e0257 */
[----:B------:R-:W-:-:S05]  /*2990*/  HADD2.F32 R21, -RZ, R90.H0_H0 ;  /* 0x2000005aff157230 */ /* 0x000fca0000004100 */
[----:B------:R2:W0:Y:S01]  /*29a0*/  MUFU.EX2 R94, R92 ;  /* 0x0000005c005e7308 */ /* 0x0004220000000800 */
[----:B----4-:R-:W4:Y:S01]  /*29b0*/  LDS.U16 R18, [R0+0xe] ;  /* 0x00000e0000127984 */ /* 0x010f220000000400 */
[----:B------:R-:W-:Y:S02]  /*29c0*/  HADD2.F32 R20, -RZ, R23.H0_H0 ;  /* 0x20000017ff147230 */ /* 0x000fe40000004100 */
[----:B------:R-:W-:Y:S01]  /*29d0*/  FMUL.FTZ R21, R82, R21 ;  /* 0x0000001552157220 */ /* 0x000fe20000410000 */
[----:B--2---:R-:W-:-:S04]  /*29e0*/  SHF.L.U32 R92, R74, 0x3, RZ ;  /* 0x000000034a5c7819 */ /* 0x004fc800000006ff */
[-C--:B------:R-:W-:Y:S01]  /*29f0*/  ISETP.GE.U32.AND P3, PT, R92, R75.reuse, PT ;  /* 0x0000004b5c00720c */ /* 0x080fe20003f66070 */
[----:B------:R-:W-:Y:S01]  /*2a00*/  HADD2.F32 R92, -RZ, R91.H0_H0 ;  /* 0x2000005bff5c7230 */ /* 0x000fe20000004100 */
[----:B------:R-:W-:Y:S01]  /*2a10*/  ISETP.GE.U32.AND P6, PT, R47, R75, PT ;  /* 0x0000004b2f00720c */ /* 0x000fe20003fc6070 */
[C---:B------:R-:W-:Y:S01]  /*2a20*/  FMUL.FTZ R97, R88.reuse, R61 ;  /* 0x0000003d58617220 */ /* 0x040fe20000410000 */
[----:B------:R-:W-:Y:S01]  /*2a30*/  FMUL.FTZ R20, R81, R20 ;  /* 0x0000001451147220 */ /* 0x000fe20000410000 */
[----:B------:R-:W-:Y:S01]  /*2a40*/  FSEL R90, R21, RZ, !P3 ;  /* 0x000000ff155a7208 */ /* 0x000fe20005800000 */
[----:B------:R-:W-:Y:S01]  /*2a50*/  FMUL.FTZ R98, R88, R60 ;  /* 0x0000003c58627220 */ /* 0x000fe20000410000 */
[----:B------:R-:W-:Y:S01]  /*2a60*/  FMUL.FTZ R21, R83, R92 ;  /* 0x0000005c53157220 */ /* 0x000fe20000410000 */
[----:B------:R-:W-:Y:S02]  /*2a70*/  ISETP.GE.U32.AND P5, PT, R46, R75, PT ;  /* 0x0000004b2e00720c */ /* 0x000fe40003fa6070 */
[----:B------:R-:W-:-:S02]  /*2a80*/  FSEL R91, R93, 1, !P3 ;  /* 0x3f8000005d5b7808 */ /* 0x000fc40005800000 */
[----:B0-----:R-:W-:Y:S01]  /*2a90*/  FSEL R92, R94, 1, !P6 ;  /* 0x3f8000005e5c7808 */ /* 0x001fe20007000000 */
[----:B------:R-:W0:Y:S01]  /*2aa0*/  MUFU.EX2 R101, R98 ;  /* 0x0000006200657308 */ /* 0x000e220000000800 */
[----:B------:R-:W-:Y:S01]  /*2ab0*/  FSEL R93, R20, RZ, !P6 ;  /* 0x000000ff145d7208 */ /* 0x000fe20007000000 */
[C---:B------:R-:W-:Y:S01]  /*2ac0*/  FMUL.FTZ R102, R88.reuse, R59 ;  /* 0x0000003b58667220 */ /* 0x040fe20000410000 */
[----:B------:R-:W-:Y:S01]  /*2ad0*/  ISETP.GE.U32.AND P2, PT, R45, R75, PT ;  /* 0x0000004b2d00720c */ /* 0x000fe20003f46070 */
[----:B------:R-:W-:Y:S01]  /*2ae0*/  FMUL.FTZ R20, R88, R58 ;  /* 0x0000003a58147220 */ /* 0x000fe20000410000 */
[----:B------:R-:W-:Y:S01]  /*2af0*/  FSEL R95, R95, 1, !P5 ;  /* 0x3f8000005f5f7808 */ /* 0x000fe20006800000 */
[----:B------:R-:W-:Y:S02]  /*2b00*/  FMUL.FTZ R88, R91, R92 ;  /* 0x0000005c5b587220 */ /* 0x000fe40000410000 */
[----:B------:R-:W2:Y:S01]  /*2b10*/  MUFU.EX2 R97, R97 ;  /* 0x0000006100617308 */ /* 0x000ea20000000800 */
[----:B------:R-:W-:Y:S01]  /*2b20*/  FSEL R94, R21, RZ, !P5 ;  /* 0x000000ff155e7208 */ /* 0x000fe20006800000 */
[----:B------:R-:W-:Y:S01]  /*2b30*/  HADD2.F32 R21, -RZ, R96.H0_H0 ;  /* 0x20000060ff157230 */ /* 0x000fe20000004100 */
[----:B------:R-:W-:Y:S01]  /*2b40*/  FSEL R99, R99, 1, !P2 ;  /* 0x3f80000063637808 */ /* 0x000fe20005000000 */
[----:B------:R-:W-:Y:S01]  /*2b50*/  FMUL.FTZ R88, R95, R88 ;  /* 0x000000585f587220 */ /* 0x000fe20000410000 */
[----:B------:R-:W-:-:S02]  /*2b60*/  HADD2.F32 R23, -RZ, R100.H0_H0 ;  /* 0x20000064ff177230 */ /* 0x000fc40000004100 */
[----:B------:R-:W-:Y:S01]  /*2b70*/  FMUL.FTZ R100, R80, R21 ;  /* 0x0000001550647220 */ /* 0x000fe20000410000 */
[----:B------:R-:W4:Y:S01]  /*2b80*/  MUFU.EX2 R102, R102 ;  /* 0x0000006600667308 */ /* 0x000f220000000800 */
[----:B------:R-:W-:Y:S01]  /*2b90*/  FMUL.FTZ R105, R99, R88 ;  /* 0x0000005863697220 */ /* 0x000fe20000410000 */
[----:B------:R-:W-:Y:S01]  /*2ba0*/  FFMA.FTZ R88, R90, R92, R93 ;  /* 0x0000005c5a587223 */ /* 0x000fe2000001005d */
[----:B---3--:R-:W-:Y:S01]  /*2bb0*/  HADD2.F32 R21, -RZ, R22.H0_H0 ;  /* 0x20000016ff157230 */ /* 0x008fe20000004100 */
[----:B------:R-:W-:Y:S01]  /*2bc0*/  ISETP.GE.U32.AND P3, PT, R43, R75, PT ;  /* 0x0000004b2b00720c */ /* 0x000fe20003f66070 */
[----:B------:R-:W-:Y:S01]  /*2bd0*/  FMUL.FTZ R23, R84, R23 ;  /* 0x0000001754177220 */ /* 0x000fe20000410000 */
[----:B------:R-:W-:Y:S02]  /*2be0*/  ISETP.GE.U32.AND P4, PT, R44, R75, PT ;  /* 0x0000004b2c00720c */ /* 0x000fe40003f86070 */
[----:B------:R-:W3:Y:S01]  /*2bf0*/  MUFU.EX2 R20, R20 ;  /* 0x0000001400147308 */ /* 0x000ee20000000800 */
[----:B------:R-:W-:Y:S01]  /*2c00*/  FSEL R100, R100, RZ, !P2 ;  /* 0x000000ff64647208 */ /* 0x000fe20005000000 */
[----:B------:R-:W-:Y:S01]  /*2c10*/  FFMA.FTZ R88, R95, R88, R94 ;  /* 0x000000585f587223 */ /* 0x000fe2000001005e */
[----:B-1----:R-:W-:Y:S01]  /*2c20*/  HADD2.F32 R22, -RZ, R19.H0_H0 ;  /* 0x20000013ff167230 */ /* 0x002fe20000004100 */
[----:B0-----:R-:W-:Y:S01]  /*2c30*/  FSEL R96, R101, 1, !P3 ;  /* 0x3f80000065607808 */ /* 0x001fe20005800000 */
[----:B------:R-:W-:Y:S01]  /*2c40*/  FMUL.FTZ R21, R78, R21 ;  /* 0x000000154e157220 */ /* 0x000fe20000410000 */
[----:B--2---:R-:W-:Y:S01]  /*2c50*/  FSEL R98, R97, 1, !P4 ;  /* 0x3f80000061627808 */ /* 0x004fe20006000000 */
[----:B------:R-:W-:Y:S01]  /*2c60*/  FFMA.FTZ R88, R99, R88, R100 ;  /* 0x0000005863587223 */ /* 0x000fe20000010064 */
[----:B------:R-:W-:Y:S01]  /*2c70*/  FSEL R101, R23, RZ, !P4 ;  /* 0x000000ff17657208 */ /* 0x000fe20006000000 */
[----:B----4-:R-:W-:Y:S01]  /*2c80*/  HADD2.F32 R19, -RZ, R18.H0_H0 ;  /* 0x20000012ff137230 */ /* 0x010fe20000004100 */
[----:B------:R-:W-:Y:S01]  /*2c90*/  ISETP.GE.U32.AND P6, PT, R42, R75, PT ;  /* 0x0000004b2a00720c */ /* 0x000fe20003fc6070 */
[----:B------:R-:W-:Y:S01]  /*2ca0*/  FMUL.FTZ R22, R85, R22 ;  /* 0x0000001655167220 */ /* 0x000fe20000410000 */
[----:B------:R-:W-:Y:S01]  /*2cb0*/  FSEL R103, R21, RZ, !P3 ;  /* 0x000000ff15677208 */ /* 0x000fe20005800000 */
[C---:B------:R-:W-:Y:S01]  /*2cc0*/  FFMA.FTZ R88, R98.reuse, R88, R101 ;  /* 0x0000005862587223 */ /* 0x040fe20000010065 */
[----:B------:R-:W-:Y:S01]  /*2cd0*/  FMUL.FTZ R105, R98, R105 ;  /* 0x0000006962697220 */ /* 0x000fe20000410000 */
[----:B------:R-:W-:Y:S01]  /*2ce0*/  FSEL R97, R102, 1, !P6 ;  /* 0x3f80000066617808 */ /* 0x000fe20007000000 */
[----:B------:R-:W-:Y:S01]  /*2cf0*/  FMUL.FTZ R19, R76, R19 ;  /* 0x000000134c137220 */ /* 0x000fe20000410000 */
[----:B------:R-:W-:Y:S01]  /*2d00*/  ISETP.GE.U32.AND P5, PT, R40, R75, PT ;  /* 0x0000004b2800720c */ /* 0x000fe20003fa6070 */
        /* <DEDUP_REMOVED lines=51> */
[-C--:B0-----:R-:W-:Y:S01]  /*3040*/  @!P4 MOV R109, R21.reuse ;  /* 0x00000015006dc202 */ /* 0x081fe20000000f00 */
[----:B-1----:R-:W-:Y:S01]  /*3050*/  @!P4 IMAD.MOV.U32 R107, RZ, RZ, R20 ;  /* 0x000000ffff6bc224 */ /* 0x002fe200078e0014 */
[----:B------:R-:W-:Y:S01]  /*3060*/  BSSY B0, `(.L_x_4689) ;  /* 0x0000013000007945 */ /* 0x000fe20003800000 */
[C---:B------:R-:W-:Y:S01]  /*3070*/  FFMA.FTZ R23, R22.reuse, R21, R23 ;  /* 0x0000001516177223 */ /* 0x040fe20000010017 */
[----:B------:R-:W-:-:S07]  /*3080*/  FMUL.FTZ R22, R22, R20 ;  /* 0x0000001416167220 */ /* 0x000fce0000410000 */
        /* <DEDUP_REMOVED lines=16> */
.L_x_4690:
[----:B------:R-:W-:Y:S05]  /*3190*/  BSYNC B0 ;  /* 0x0000000000007941 */ /* 0x000fea0003800000 */
.L_x_4689:
[----:B------:R-:W-:Y:S01]  /*31a0*/  IADD3 R77, R77, 0x1, RZ ;  /* 0x000000014d4d7810 */ /* 0x000fe20007ffe0ff */
[----:B------:R-:W-:Y:S01]  /*31b0*/  FFMA.FTZ R96, R96, R101, R103 ;  /* 0x0000006560607223 */ /* 0x000fe20000010067 */
[C---:B-----5:R-:W-:Y:S01]  /*31c0*/  FFMA.FTZ R66, R89.reuse, R90, R66 ;  /* 0x0000005a59427223 */ /* 0x060fe20000010042 */
[----:B------:R-:W-:Y:S01]  /*31d0*/  FFMA.FTZ R67, R89, R92, R67 ;  /* 0x0000005c59437223 */ /* 0x000fe20000010043 */
[----:B------:R-:W-:Y:S01]  /*31e0*/  ISETP.GE.AND P2, PT, R77, UR6, PT ;  /* 0x000000064d007c0c */ /* 0x000fe2000bf46270 */
[----:B------:R-:W-:Y:S01]  /*31f0*/  FFMA.FTZ R97, R97, R96, R102 ;  /* 0x0000006061617223 */ /* 0x000fe20000010066 */
[C---:B------:R-:W-:Y:S01]  /*3200*/  FFMA.FTZ R68, R89.reuse, R95, R68 ;  /* 0x0000005f59447223 */ /* 0x040fe20000010044 */
[C---:B------:R-:W-:Y:S01]  /*3210*/  FFMA.FTZ R69, R89.reuse, R100, R69 ;  /* 0x0000006459457223 */ /* 0x040fe20000010045 */
[C---:B------:R-:W-:Y:S01]  /*3220*/  FFMA.FTZ R70, R89.reuse, R101, R70 ;  /* 0x0000006559467223 */ /* 0x040fe20000010046 */
[-C--:B------:R-:W-:Y:S01]  /*3230*/  FFMA.FTZ R104, R104, R97.reuse, R105 ;  /* 0x0000006168687223 */ /* 0x080fe20000010069 */
[C---:B------:R-:W-:Y:S01]  /*3240*/  FFMA.FTZ R71, R89.reuse, R96, R71 ;  /* 0x0000006059477223 */ /* 0x040fe20000010047 */
[----:B------:R-:W-:-:S02]  /*3250*/  FFMA.FTZ R72, R89, R97, R72 ;  /* 0x0000006159487223 */ /* 0x000fc40000010048 */
[----:B------:R-:W-:-:S04]  /*3260*/  FFMA.FTZ R73, R89, R104, R73 ;  /* 0x0000006859497223 */ /* 0x000fc80000010049 */
[----:B------:R-:W-:Y:S05]  /*3270*/  @!P2 BRA `(.L_x_4691) ;  /* 0xfffffff00098a947 */ /* 0x000fea000383ffff */
.L_x_4688:
[----:B------:R-:W-:Y:S01]  /*3280*/  BAR.SYNC.DEFER_BLOCKING 0x0 ;  /* 0x0000000000007b1d */ /* 0x000fe20000010000 */
[----:B------:R-:W-:Y:S02]  /*3290*/  F2FP.F16.F32.PACK_AB R12, R67, R66 ;  /* 0x00000042430c723e */ /* 0x000fe400000000ff */
[----:B------:R-:W-:Y:S02]  /*32a0*/  ISETP.NE.AND P0, PT, R74, RZ, PT ;  /* 0x000000ff4a00720c */ /* 0x000fe40003f05270 */
[----:B------:R-:W-:-:S03]  /*32b0*/  PRMT R15, R12, 0x7610, R15 ;  /* 0x000076100c0f7816 */ /* 0x000fc6000000000f */
[----:B------:R-:W1:Y:S01]  /*32c0*/  LDC.64 R20, c[0x0][0x2b0] ;  /* 0x0000ac00ff147b82 */ /* 0x000e620000000a00 */
[----:B------:R-:W-:Y:S01]  /*32d0*/  PRMT R16, R12, 0x7632, R16 ;  /* 0x000076320c107816 */ /* 0x000fe20000000010 */
[----:B------:R-:W-:Y:S01]  /*32e0*/  BSSY B0, `(.L_x_4692) ;  /* 0x0000031000007945 */ /* 0x000fe20003800000 */
[----:B------:R-:W-:Y:S02]  /*32f0*/  F2FP.F16.F32.PACK_AB R13, R69, R68 ;  /* 0x00000044450d723e */ /* 0x000fe400000000ff */
[----:B------:R-:W-:Y:S02]  /*3300*/  F2FP.F16.F32.PACK_AB R12, R71, R70 ;  /* 0x00000046470c723e */ /* 0x000fe400000000ff */
[----:B------:R-:W-:Y:S02]  /*3310*/  F2FP.F16.F32.PACK_AB R14, R73, R72 ;  /* 0x00000048490e723e */ /* 0x000fe400000000ff */
[----:B------:R-:W-:Y:S02]  /*3320*/  PRMT R17, R13, 0x7632, R17 ;  /* 0x000076320d117816 */ /* 0x000fe40000000011 */
[----:B0-----:R-:W-:-:S02]  /*3330*/  PRMT R18, R12, 0x7632, R18 ;  /* 0x000076320c127816 */ /* 0x001fc40000000012 */
[----:B------:R-:W-:Y:S01]  /*3340*/  PRMT R19, R14, 0x7632, R19 ;  /* 0x000076320e137816 */ /* 0x000fe20000000013 */
[----:B------:R-:W-:Y:S04]  /*3350*/  STS.U16 [R0], R15 ;  /* 0x0000000f00007388 */ /* 0x000fe80000000400 */
[----:B------:R-:W-:Y:S04]  /*3360*/  STS.U16 [R0+0x2], R16 ;  /* 0x0000021000007388 */ /* 0x000fe80000000400 */
[----:B------:R-:W-:Y:S04]  /*3370*/  STS.U16 [R0+0x4], R13 ;  /* 0x0000040d00007388 */ /* 0x000fe80000000400 */
[----:B------:R0:W-:Y:S04]  /*3380*/  STS.U16 [R0+0x6], R17 ;  /* 0x0000061100007388 */ /* 0x0001e80000000400 */
[----:B------:R2:W-:Y:S04]  /*3390*/  STS.U16 [R0+0x8], R12 ;  /* 0x0000080c00007388 */ /* 0x0005e80000000400 */
[----:B------:R-:W-:Y:S01]  /*33a0*/  STS.U16 [R0+0xa], R18 ;  /* 0x00000a1200007388 */ /* 0x000fe20000000400 */
[----:B0-----:R-:W0:Y:S03]  /*33b0*/  LDC.64 R16, c[0x0][0x2a0] ;  /* 0x0000a800ff107b82 */ /* 0x001e260000000a00 */
[----:B------:R1:W-:Y:S01]  /*33c0*/  STS.U16 [R0+0xc], R14 ;  /* 0x00000c0e00007388 */ /* 0x0003e20000000400 */
[----:B--2---:R-:W-:-:S03]  /*33d0*/  SHF.L.U32 R12, R48, 0x8, RZ ;  /* 0x00000008300c7819 */ /* 0x004fc600000006ff */
[----:B------:R2:W-:Y:S01]  /*33e0*/  STS.U16 [R0+0xe], R19 ;  /* 0x00000e1300007388 */ /* 0x0005e20000000400 */
[----:B------:R-:W-:-:S03]  /*33f0*/  NOP ;  /* 0x0000000000007918 */ /* 0x000fc60000000000 */
[----:B------:R-:W-:Y:S01]  /*3400*/  LDS.U16 R41, [R31] ;  /* 0x000000001f297984 */ /* 0x000fe20000000400 */
[C---:B-1----:R-:W-:Y:S01]  /*3410*/  IMAD R14, R20.reuse, UR12, RZ ;  /* 0x0000000c140e7c24 */ /* 0x042fe2000f8e02ff */
[----:B------:R-:W-:Y:S01]  /*3420*/  SHF.R.S32.HI R13, RZ, 0x1f, R12 ;  /* 0x0000001fff0d7819 */ /* 0x000fe2000001140c */
[----:B--2---:R-:W-:Y:S01]  /*3430*/  IMAD.WIDE.U32 R18, R20, UR7, RZ ;  /* 0x0000000714127c25 */ /* 0x004fe2000f8e00ff */
[----:B------:R-:W-:Y:S03]  /*3440*/  LDS.U16 R61, [R30+0x40] ;  /* 0x000040001e3d7984 */ /* 0x000fe60000000400 */
[----:B------:R-:W-:Y:S01]  /*3450*/  IMAD R23, R21, UR7, R14 ;  /* 0x0000000715177c24 */ /* 0x000fe2000f8e020e */
[----:B------:R-:W-:Y:S01]  /*3460*/  LDS.U16 R63, [R29+0x80] ;  /* 0x000080001d3f7984 */ /* 0x000fe20000000400 */
[----:B------:R-:W-:-:S03]  /*3470*/  IADD3 R14, P2, R10, R12, RZ ;  /* 0x0000000c0a0e7210 */ /* 0x000fc60007f5e0ff */
[----:B------:R-:W-:Y:S01]  /*3480*/  LDS.U16 R65, [R28+0xc0] ;  /* 0x0000c0001c417984 */ /* 0x000fe20000000400 */
[----:B------:R-:W-:Y:S01]  /*3490*/  IADD3 R85, R19, R23, RZ ;  /* 0x0000001713557210 */ /* 0x000fe20007ffe0ff */
[----:B------:R-:W-:Y:S02]  /*34a0*/  IMAD.X R15, R11, 0x1, R13, P2 ;  /* 0x000000010b0f7824 */ /* 0x000fe400010e060d */
        /* <DEDUP_REMOVED lines=20> */
.L_x_4693:
[----:B------:R-:W-:Y:S05]  /*35f0*/  BSYNC B0 ;  /* 0x0000000000007941 */ /* 0x000fea0003800000 */
.L_x_4692:
[----:B------:R-:W-:Y:S01]  /*3600*/  MOV R19, R85 ;  /* 0x0000005500137202 */ /* 0x000fe20000000f00 */
[----:B------:R-:W-:Y:S01]  /*3610*/  ULDC.64 UR4, c[0x0][0x2b8] ;  /* 0x0000ae0000047ab9 */ /* 0x000fe20000000a00 */
[----:B0-----:R-:W-:Y:S01]  /*3620*/  LOP3.LUT R41, R10, 0x20, RZ, 0xfc, !PT ;  /* 0x000000200a297812 */ /* 0x001fe200078efcff */
[----:B------:R-:W-:Y:S01]  /*3630*/  IMAD R20, R56, UR4, RZ ;  /* 0x0000000438147c24 */ /* 0x000fe2000f8e02ff */
[----:B------:R-:W-:Y:S01]  /*3640*/  ISETP.GE.AND P2, PT, R10, R75, PT ;  /* 0x0000004b0a00720c */ /* 0x000fe20003f46270 */
[----:B------:R-:W-:Y:S01]  /*3650*/  IMAD.WIDE.U32 R18, R57, UR4, R18 ;  /* 0x0000000439127c25 */ /* 0x000fe2000f8e0012 */
[C---:B------:R-:W-:Y:S02]  /*3660*/  SHF.L.U64.HI R23, R41.reuse, 0x1, R11 ;  /* 0x0000000129177819 */ /* 0x040fe4000001020b */
[-C--:B------:R-:W-:Y:S01]  /*3670*/  ISETP.GE.AND P6, PT, R36, R83.reuse, PT ;  /* 0x000000532400720c */ /* 0x080fe20003fc6270 */
[----:B------:R-:W-:Y:S01]  /*3680*/  IMAD.SHL.U32 R22, R41, 0x2, RZ ;  /* 0x0000000229167824 */ /* 0x000fe200078e00ff */
[----:B------:R-:W-:Y:S01]  /*3690*/  ISETP.GE.AND P5, PT, R34, R83, PT ;  /* 0x000000532200720c */ /* 0x000fe20003fa6270 */
[----:B------:R-:W-:Y:S01]  /*36a0*/  IMAD R21, R57, UR5, R20 ;  /* 0x0000000539157c24 */ /* 0x000fe2000f8e0214 */
        /* <DEDUP_REMOVED lines=8> */
[-C--:B------:R-:W-:Y:S01]  /*3730*/  ISETP.GE.AND P1, PT, R39, R83.reuse, PT ;  /* 0x000000532700720c */ /* 0x080fe20003f26270 */
[----:B------:R-:W-:Y:S01]  /*3740*/  IMAD R58, R56, UR4, RZ ;  /* 0x00000004383a7c24 */ /* 0x000fe2000f8e02ff */
[----:B------:R-:W-:Y:S02]  /*3750*/  ISETP.GE.AND P3, PT, R41, R83, PT ;  /* 0x000000532900720c */ /* 0x000fe40003f66270 */
[----:B------:R-:W-:-:S04]  /*3760*/  LEA R18, P4, R20, R18, 0x1 ;  /* 0x0000001214127211 */ /* 0x000fc800078808ff */
[----:B------:R-:W-:Y:S01]  /*3770*/  LEA.HI.X R19, R20, R19, R21, 0x1, P4 ;  /* 0x0000001314137211 */ /* 0x000fe200020f0c15 */
[----:B------:R-:W-:Y:S01]  /*3780*/  @!P2 IMAD.WIDE.U32 R20, R16, UR7, R12 ;  /* 0x000000071014ac25 */ /* 0x000fe2000f8e000c */
[----:B------:R-:W-:-:S03]  /*3790*/  ISETP.GE.AND P4, PT, R37, R83, PT ;  /* 0x000000532500720c */ /* 0x000fc60003f86270 */
[----:B------:R-:W-:Y:S01]  /*37a0*/  @!P1 STG.E.U16 desc[UR10][R18.64+0x40], R63 ;  /* 0x0000403f12009986 */ /* 0x000fe2000c10150a */
[----:B------:R-:W-:Y:S01]  /*37b0*/  ISETP.GE.AND P1, PT, R38, R83, PT ;  /* 0x000000532600720c */ /* 0x000fe20003f26270 */
[----:B------:R-:W-:Y:S01]  /*37c0*/  IMAD.WIDE.U32 R16, R16, UR7, RZ ;  /* 0x0000000710107c25 */ /* 0x000fe2000f8e00ff */
[----:B------:R-:W-:Y:S01]  /*37d0*/  @!P2 IADD3 R21, R85, R21, RZ ;  /* 0x000000155515a210 */ /* 0x000fe20007ffe0ff */
[----:B------:R0:W-:Y:S01]  /*37e0*/  @!P3 STG.E.U16 desc[UR10][R18.64], R61 ;  /* 0x0000003d1200b986 */ /* 0x0001e2000c10150a */
[----:B------:R-:W-:Y:S02]  /*37f0*/  ISETP.GE.AND P3, PT, R32, R83, PT ;  /* 0x000000532000720c */ /* 0x000fe40003f66270 */
[----:B------:R-:W-:Y:S01]  /*3800*/  IADD3 R17, R17, R85, RZ ;  /* 0x0000005511117210 */ /* 0x000fe20007ffe0ff */
[C---:B------:R-:W-:Y:S01]  /*3810*/  @!P2 IMAD.WIDE.U32 R20, R57.reuse, UR4, R20 ;  /* 0x000000043914ac25 */ /* 0x040fe2000f8e0014 */
[----:B------:R-:W-:Y:S03]  /*3820*/  @!P6 STG.E.U16 desc[UR10][R18.64+0x100], R79 ;  /* 0x0001004f1200e986 */ /* 0x000fe6000c10150a */
[C---:B------:R-:W-:Y:S01]  /*3830*/  IMAD.WIDE.U32 R16, R57.reuse, UR4, R16 ;  /* 0x0000000439107c25 */ /* 0x040fe2000f8e0010 */
[----:B------:R-:W-:Y:S03]  /*3840*/  @!P4 STG.E.U16 desc[UR10][R18.64+0xc0], R77 ;  /* 0x0000c04d1200c986 */ /* 0x000fe6000c10150a */
[----:B0-----:R-:W-:Y:S01]  /*3850*/  IMAD R61, R57, UR5, R58 ;  /* 0x00000005393d7c24 */ /* 0x001fe2000f8e023a */
[----:B------:R-:W-:Y:S01]  /*3860*/  @!P1 STG.E.U16 desc[UR10][R18.64+0x80], R65 ;  /* 0x0000804112009986 */ /* 0x000fe2000c10150a */
[----:B------:R-:W-:Y:S01]  /*3870*/  @!P2 IADD3 R58, P1, R10, R20, RZ ;  /* 0x000000140a3aa210 */ /* 0x000fe20007f3e0ff */
[----:B------:R-:W-:Y:S01]  /*3880*/  ULDC.64 UR4, c[0x0][0x318] ;  /* 0x0000c60000047ab9 */ /* 0x000fe20000000a00 */
[----:B------:R-:W-:Y:S01]  /*3890*/  IADD3 R60, P4, R12, R16, RZ ;  /* 0x000000100c3c7210 */ /* 0x000fe20007f9e0ff */
[----:B------:R-:W-:Y:S01]  /*38a0*/  @!P5 STG.E.U16 desc[UR10][R18.64+0x140], R81 ;  /* 0x000140511200d986 */ /* 0x000fe2000c10150a */
[----:B------:R-:W-:-:S02]  /*38b0*/  @!P2 IADD3.X R21, R11, R21, R61, P1, !PT ;  /* 0x000000150b15a210 */ /* 0x000fc40000ffe43d */
[----:B------:R-:W-:Y:S01]  /*38c0*/  @!P2 LEA R20, P1, R58, UR4, 0x1 ;  /* 0x000000043a14ac11 */ /* 0x000fe2000f8208ff */
[----:B------:R0:W-:Y:S01]  /*38d0*/  @!P3 STG.E.U16 desc[UR10][R18.64+0x180], R59 ;  /* 0x0001803b1200b986 */ /* 0x0001e2000c10150a */
[----:B------:R-:W-:Y:S02]  /*38e0*/  IADD3 R16, P5, R22, UR4, RZ ;  /* 0x0000000416107c10 */ /* 0x000fe4000ffbe0ff */
[----:B------:R-:W-:Y:S02]  /*38f0*/  @!P2 LEA.HI.X R21, R58, UR5, R21, 0x1, P1 ;  /* 0x000000053a15ac11 */ /* 0x000fe400088f0c15 */
[----:B------:R-:W-:Y:S02]  /*3900*/  ISETP.GE.AND P1, PT, R41, R75, PT ;  /* 0x0000004b2900720c */ /* 0x000fe40003f26270 */
[----:B------:R-:W-:Y:S02]  /*3910*/  IADD3.X R61, R13, R61, R17, P4, !PT ;  /* 0x0000003d0d3d7210 */ /* 0x000fe400027fe411 */
[----:B------:R-:W-:-:S02]  /*3920*/  IADD3.X R17, R23, UR5, RZ, P5, !PT ;  /* 0x0000000517117c10 */ /* 0x000fc4000affe4ff */
[C---:B------:R-:W-:Y:S02]  /*3930*/  LEA R16, P4, R60.reuse, R16, 0x1 ;  /* 0x000000103c107211 */ /* 0x040fe400078808ff */
[----:B------:R-:W-:Y:S01]  /*3940*/  PRMT R58, RZ, 0x7610, R58 ;  /* 0x00007610ff3a7816 */ /* 0x000fe2000000003a */
[----:B------:R-:W-:Y:S01]  /*3950*/  BAR.SYNC.DEFER_BLOCKING 0x0 ;  /* 0x0000000000007b1d */ /* 0x000fe20000010000 */
[--C-:B------:R-:W-:Y:S02]  /*3960*/  LEA.HI.X R17, R60, R17, R61.reuse, 0x1, P4 ;  /* 0x000000113c117211 */ /* 0x100fe400020f0c3d */
[----:B------:R-:W-:Y:S02]  /*3970*/  PRMT R61, RZ, 0x7610, R61 ;  /* 0x00007610ff3d7816 */ /* 0x000fe4000000003d */
[-C--:B------:R-:W-:Y:S02]  /*3980*/  ISETP.GE.AND P6, PT, R39, R75.reuse, PT ;  /* 0x0000004b2700720c */ /* 0x080fe40003fc6270 */
[----:B------:R-:W-:-:S02]  /*3990*/  ISETP.GE.AND P5, PT, R38, R75, PT ;  /* 0x0000004b2600720c */ /* 0x000fc40003fa6270 */
        /* <DEDUP_REMOVED lines=67> */
[----:B------:R-:W-:Y:S01]  /*3dd0*/  MUFU.RCP R60, R60 ;  /* 0x0000003c003c7308 */ /* 0x000fe20000001000 */
[----:B------:R-:W-:-:S07]  /*3de0*/  FADD.FTZ R17, R17, 1 ;  /* 0x3f80000011117421 */ /* 0x000fce0000010000 */
[----:B------:R-:W0:Y:S08]  /*3df0*/  MUFU.RCP R79, R16 ;  /* 0x00000010004f7308 */ /* 0x000e300000001000 */
[----:B------:R0:W1:Y:S08]  /*3e00*/  MUFU.RCP R78, R17 ;  /* 0x00000011004e7308 */ /* 0x0000700000001000 */
[----:B------:R-:W2:Y:S08]  /*3e10*/  MUFU.RCP R63, R63 ;  /* 0x0000003f003f7308 */ /* 0x000eb00000001000 */
[----:B------:R-:W3:Y:S08]  /*3e20*/  MUFU.RCP R19, R19 ;  /* 0x0000001300137308 */ /* 0x000ef00000001000 */
[----:B------:R-:W4:Y:S08]  /*3e30*/  MUFU.RCP R65, R65 ;  /* 0x0000004100417308 */ /* 0x000f300000001000 */
[----:B------:R-:W5:Y:S08]  /*3e40*/  MUFU.RCP R21, R21 ;  /* 0x0000001500157308 */ /* 0x000f700000001000 */
[----:B------:R-:W5:Y:S01]  /*3e50*/  MUFU.RCP R77, R77 ;  /* 0x0000004d004d7308 */ /* 0x000f620000001000 */
[----:B0-----:R-:W-:Y:S01]  /*3e60*/  FMUL.FTZ R17, R62, R79 ;  /* 0x0000004f3e117220 */ /* 0x001fe20000410000 */
[----:B------:R-:W-:Y:S01]  /*3e70*/  FMUL.FTZ R16, R59, R60 ;  /* 0x0000003c3b107220 */ /* 0x000fe20000410000 */
[----:B------:R-:W-:Y:S01]  /*3e80*/  BAR.SYNC.DEFER_BLOCKING 0x0 ;  /* 0x0000000000007b1d */ /* 0x000fe20000010000 */
        /* <DEDUP_REMOVED lines=21> */
[C---:B------:R-:W-:Y:S02]  /*3fe0*/  PRMT R60, R21.reuse, 0x7610, R60 ;  /* 0x00007610153c7816 */ /* 0x040fe4000000003c */
        /* <DEDUP_REMOVED lines=21> */
[----:B------:R-:W1:Y:S01]  /*4140*/  LDS R65, [R88+0x210] ;  /* 0x0002100058417984 */ /* 0x000e620000000800 */
[----:B0-----:R-:W-:-:S02]  /*4150*/  IMAD R0, R18, UR12, RZ ;  /* 0x0000000c12007c24 */ /* 0x001fc4000f8e02ff */
[----:B------:R-:W-:-:S04]  /*4160*/  IMAD.WIDE.U32 R16, R18, UR7, RZ ;  /* 0x0000000712107c25 */ /* 0x000fc8000f8e00ff */
[----:B------:R-:W-:-:S05]  /*4170*/  IMAD R19, R19, UR7, R0 ;  /* 0x0000000713137c24 */ /* 0x000fca000f8e0200 */
[----:B------:R-:W-:Y:S02]  /*4180*/  IADD3 R67, R17, R19, RZ ;  /* 0x0000001311437210 */ /* 0x000fe40007ffe0ff */
[----:B-1----:R-:W-:-:S13]  /*4190*/  ISETP.GE.AND P0, PT, R10, R65, PT ;  /* 0x000000410a00720c */ /* 0x002fda0003f06270 */
        /* <DEDUP_REMOVED lines=12> */
.L_x_4695:
[----:B------:R-:W-:Y:S05]  /*4260*/  BSYNC B0 ;  /* 0x0000000000007941 */ /* 0x000fea0003800000 */
.L_x_4694:
        /* <DEDUP_REMOVED lines=8> */
[C---:B------:R-:W-:Y:S01]  /*42f0*/  IMAD.WIDE.U32 R14, R57.reuse, UR4, R14 ;  /* 0x00000004390e7c25 */ /* 0x040fe2000f8e000e */
        /* <DEDUP_REMOVED lines=26> */
[----:B-1----:R-:W-:Y:S01]  /*44a0*/  IADD3.X R59, RZ, R3, RZ, P1, !PT ;  /* 0x00000003ff3b7210 */ /* 0x002fe20000ffe4ff */
[----:B------:R-:W-:Y:S06]  /*44b0*/  @!P0 BRA `(.L_x_4696) ;  /* 0xffffffc000c88947 */ /* 0x000fec000383ffff */
[----:B------:R-:W-:Y:S05]  /*44c0*/  EXIT ;  /* 0x000000000000794d */ /* 0x000fea0003800000 */
.L_x_4697:
        /* <DEDUP_REMOVED lines=11> */
.L_x_5293:


//--------------------- .text._Z25selective_scan_fwd_kernelI32Selective_Scan_fwd_kernel_traitsILi32ELi8ELi1ELb0ELb1ELb1ELb0EN3c104HalfEfEEv13SSMParamsBase --------------------------
	.section	.text._Z25selective_scan_fwd_kernelI32Selective_Scan_fwd_kernel_traitsILi32ELi8ELi1ELb0ELb1ELb1ELb0EN3c104HalfEfEEv13SSMParamsBase,"ax",@progbits
	.align	128
        .global         _Z25selective_scan_fwd_kernelI32Selective_Scan_fwd_kernel_traitsILi32ELi8ELi1ELb0ELb1ELb1ELb0EN3c104HalfEfEEv13SSMParamsBase
        .type           _Z25selective_scan_fwd_kernelI32Selective_Scan_fwd_kernel_traitsILi32ELi8ELi1ELb0ELb1ELb1ELb0EN3c104HalfEfEEv13SSMParamsBase,@function
        .size           _Z25selective_scan_fwd_kernelI32Selective_Scan_fwd_kernel_traitsILi32ELi8ELi1ELb0ELb1ELb1ELb0EN3c104HalfEfEEv13SSMParamsBase,(.L_x_5294 - _Z25selective_scan_fwd_kernelI32Selective_Scan_fwd_kernel_traitsILi32ELi8ELi1ELb0ELb1ELb1ELb0EN3c104HalfEfEEv13SSMParamsBase)
        .other          _Z25selective_scan_fwd_kernelI32Selective_Scan_fwd_kernel_traitsILi32ELi8ELi1ELb0ELb1ELb1ELb0EN3c104HalfEfEEv13SSMParamsBase,@"STO_CUDA_ENTRY STV_DEFAULT"
_Z25selective_scan_fwd_kernelI32Selective_Scan_fwd_kernel_traitsILi32ELi8ELi1ELb0ELb1ELb1ELb0EN3c104HalfEfEEv13SSMParamsBase:
.text._Z25selective_scan_fwd_kernelI32Selective_Scan_fwd_kernel_traitsILi32ELi8ELi1ELb0ELb1ELb1ELb0EN3c104HalfEfEEv13SSMParamsBase:
[----:B------:R-:W-:Y:S08]  /*0000*/  LDC R1, c[0x0][0x28] ;  /* 0x00000a00ff017b82 */ /* 0x000ff00000000800 */
[----:B------:R-:W0:Y:S01]  /*0010*/  LDC R8, c[0x0][0x228] ;  /* 0x00008a00ff087b82 */ /* 0x000e220000000800 */
[----:B------:R-:W1:Y:S01]  /*0020*/  S2R R61, SR_CTAID.Y ;  /* 0x00000000003d7919 */ /* 0x000e620000002600 */
[----:B------:R-:W-:Y:S01]  /*0030*/  HFMA2.MMA R60, -RZ, RZ, 0, 0 ;  /* 0x00000000ff3c7435 */ /* 0x000fe200000001ff */
[----:B------:R-:W-:Y:S01]  /*0040*/  ULDC.64 UR14, c[0x0][0x208] ;  /* 0x00008200000e7ab9 */ /* 0x000fe20000000a00 */
[----:B------:R-:W-:-:S04]  /*0050*/  IMAD.MOV.U32 R59, RZ, RZ, RZ ;  /* 0x000000ffff3b7224 */ /* 0x000fc800078e00ff */
        /* <DEDUP_REMOVED lines=19> */
[----:B------:R3:W4:Y:S03]  /*0190*/  F2I.FTZ.U32.TRUNC.NTZ R7, R6 ;  /* 0x0000000600077305 */ /* 0x000726000021f000 */
[----:B------:R0:W5:Y:S01]  /*01a0*/  @P1 LDG.E R59, desc[UR14][R4.64] ;  /* 0x0000000e043b1981 */ /* 0x000162000c1e1900 */
[----:B---3--:R-:W-:Y:S01]  /*01b0*/  MOV R6, RZ ;  /* 0x000000ff00067202 */ /* 0x008fe20000000f00 */
[----:B----4-:R-:W-:-:S04]  /*01c0*/  IMAD.MOV R10, RZ, RZ, -R7 ;  /* 0x000000ffff0a7224 */ /* 0x010fc800078e0a07 */
[----:B------:R-:W-:Y:S01]  /*01d0*/  IMAD R3, R10, R9, RZ ;  /* 0x000000090a037224 */ /* 0x000fe200078e02ff */
[----:B------:R-:W-:-:S03]  /*01e0*/  IABS R2, R61 ;  /* 0x0000003d00027213 */ /* 0x000fc60000000000 */
[----:B------:R-:W-:-:S06]  /*01f0*/  IMAD.HI.U32 R7, R7, R3, R6 ;  /* 0x0000000307077227 */ /* 0x000fcc00078e0006 */
[----:B------:R-:W-:-:S04]  /*0200*/  IMAD.HI.U32 R7, R7, R2, RZ ;  /* 0x0000000207077227 */ /* 0x000fc800078e00ff */
[----:B------:R-:W-:-:S04]  /*0210*/  IMAD.MOV R0, RZ, RZ, -R7 ;  /* 0x000000ffff007224 */ /* 0x000fc800078e0a07 */
        /* <DEDUP_REMOVED lines=10> */
[----:B------:R-:W0:Y:S03]  /*02c0*/  S2UR UR12, SR_CTAID.X ;  /* 0x00000000000c79c3 */ /* 0x000e260000002500 */
[----:B------:R-:W-:Y:S01]  /*02d0*/  @!P2 IMAD.MOV R7, RZ, RZ, -R7 ;  /* 0x000000ffff07a224 */ /* 0x000fe200078e0a07 */
[----:B------:R-:W-:-:S08]  /*02e0*/  @!P1 LOP3.LUT R7, RZ, R8, RZ, 0x33, !PT ;  /* 0x00000008ff079212 */ /* 0x000fd000078e33ff */
[----:B012---:R-:W-:Y:S05]  /*02f0*/  @!P0 EXIT ;  /* 0x000000000000894d */ /* 0x007fea0003800000 */
[----:B------:R-:W0:Y:S01]  /*0300*/  S2R R84, SR_TID.X ;  /* 0x0000000000547919 */ /* 0x000e220000002100 */
[----:B------:R-:W1:Y:S01]  /*0310*/  LDC.64 R14, c[0x0][0x280] ;  /* 0x0000a000ff0e7b82 */ /* 0x000e620000000a00 */
[----:B------:R-:W-:Y:S01]  /*0320*/  SHF.R.S32.HI R5, RZ, 0x1f, R7 ;  /* 0x0000001fff057819 */ /* 0x000fe20000011407 */
[----:B------:R-:W-:Y:S01]  /*0330*/  ULDC.64 UR10, c[0x0][0x288] ;  /* 0x0000a200000a7ab9 */ /* 0x000fe20000000a00 */
[----:B------:R-:W-:Y:S01]  /*0340*/  USHF.R.S32.HI UR13, URZ, 0x1f, UR12 ;  /* 0x0000001f3f0d7899 */ /* 0x000fe2000801140c */
[----:B------:R-:W-:Y:S01]  /*0350*/  IMAD R0, R62, UR10, RZ ;  /* 0x0000000a3e007c24 */ /* 0x000fe2000f8e02ff */
[----:B------:R-:W-:Y:S01]  /*0360*/  ULDC.64 UR8, c[0x0][0x240] ;  /* 0x0000900000087ab9 */ /* 0x000fe20000000a00 */
[----:B------:R-:W-:Y:S01]  /*0370*/  IMAD R2, R5, R38, RZ ;  /* 0x0000002605027224 */ /* 0x000fe200078e02ff */
[----:B------:R-:W-:Y:S01]  /*0380*/  UIMAD UR6, UR13, UR8, URZ ;  /* 0x000000080d0672a4 */ /* 0x000fe2000f8e023f */
[----:B------:R-:W2:Y:S01]  /*0390*/  LDC.64 R16, c[0x0][0x2d8] ;  /* 0x0000b600ff107b82 */ /* 0x000ea20000000a00 */
[----:B------:R-:W-:Y:S01]  /*03a0*/  IMAD R9, R61, UR11, R0 ;  /* 0x0000000b3d097c24 */ /* 0x000fe2000f8e0200 */
[----:B------:R-:W-:Y:S01]  /*03b0*/  UIMAD.WIDE.U32 UR4, UR12, UR8, URZ ;  /* 0x000000080c0472a5 */ /* 0x000fe2000f8e003f */
[----:B------:R-:W-:Y:S01]  /*03c0*/  IMAD R39, R7, R39, R2 ;  /* 0x0000002707277224 */ /* 0x000fe200078e0202 */
[----:B------:R-:W-:Y:S01]  /*03d0*/  UIMAD UR8, UR12, UR9, UR6 ;  /* 0x000000090c0872a4 */ /* 0x000fe2000f8e0206 */
[----:B------:R-:W-:Y:S01]  /*03e0*/  IMAD.WIDE.U32 R2, R61, UR10, RZ ;  /* 0x0000000a3d027c25 */ /* 0x000fe2000f8e00ff */
[----:B------:R-:W-:Y:S01]  /*03f0*/  ULDC.64 UR10, c[0x0][0x260] ;  /* 0x00009800000a7ab9 */ /* 0x000fe20000000a00 */
[----:B------:R-:W3:Y:S01]  /*0400*/  S2R R57, SR_LANEID ;  /* 0x0000000000397919 */ /* 0x000ee20000000000 */
[----:B------:R-:W4:Y:S01]  /*0410*/  LDC.64 R18, c[0x0][0x2e0] ;  /* 0x0000b800ff127b82 */ /* 0x000f220000000a00 */
[----:B------:R-:W-:Y:S01]  /*0420*/  UIMAD UR9, UR13, UR10, URZ ;  /* 0x0000000a0d0972a4 */ /* 0x000fe2000f8e023f */
[----:B------:R-:W-:Y:S01]  /*0430*/  IMAD R0, R5, R36, RZ ;  /* 0x0000002405007224 */ /* 0x000fe200078e02ff */
[----:B------:R-:W-:Y:S01]  /*0440*/  UIMAD.WIDE.U32 UR6, UR12, UR10, URZ ;  /* 0x0000000a0c0672a5 */ /* 0x000fe2000f8e003f */
[----:B------:R-:W-:Y:S01]  /*0450*/  IADD3 R9, R3, R9, RZ ;  /* 0x0000000903097210 */ /* 0x000fe20007ffe0ff */
[----:B------:R-:W-:Y:S01]  /*0460*/  UIMAD UR9, UR12, UR11, UR9 ;  /* 0x0000000b0c0972a4 */ /* 0x000fe2000f8e0209 */
[----:B------:R-:W-:Y:S01]  /*0470*/  IMAD R37, R7, R37, R0 ;  /* 0x0000002507257224 */ /* 0x000fe200078e0200 */
[----:B------:R-:W-:Y:S01]  /*0480*/  UIADD3 UR5, UR5, UR8, URZ ;  /* 0x0000000805057290 */ /* 0x000fe2000fffe03f */
[----:B------:R-:W3:Y:S01]  /*0490*/  LDC.64 R22, c[0x0][0x290] ;  /* 0x0000a400ff167b82 */ /* 0x000ee20000000a00 */
[----:B-1----:R-:W-:Y:S01]  /*04a0*/  IMAD R0, R14, UR13, RZ ;  /* 0x0000000d0e007c24 */ /* 0x002fe2000f8e02ff */
[----:B------:R-:W-:Y:S01]  /*04b0*/  UIADD3 UR7, UR7, UR9, URZ ;  /* 0x0000000907077290 */ /* 0x000fe2000fffe03f */
[----:B------:R-:W-:Y:S01]  /*04c0*/  IMAD.MOV.U32 R8, RZ, RZ, R2 ;  /* 0x000000ffff087224 */ /* 0x000fe200078e0002 */
[----:B------:R-:W-:Y:S01]  /*04d0*/  ULDC.64 UR10, c[0x0][0x298] ;  /* 0x0000a600000a7ab9 */ /* 0x000fe20000000a00 */
[----:B------:R-:W-:Y:S01]  /*04e0*/  IMAD R15, R15, UR12, R0 ;  /* 0x0000000c0f0f7c24 */ /* 0x000fe2000f8e0200 */
[----:B------:R-:W-:Y:S01]  /*04f0*/  MOV R54, RZ ;  /* 0x000000ff00367202 */ /* 0x000fe20000000f00 */
[----:B------:R-:W-:Y:S01]  /*0500*/  IMAD R0, R62, UR10, RZ ;  /* 0x0000000a3e007c24 */ /* 0x000fe2000f8e02ff */
[----:B------:R-:W1:Y:S01]  /*0510*/  LDC R10, c[0x0][0x214] ;  /* 0x00008500ff0a7b82 */ /* 0x000e620000000800 */
[C---:B0-----:R-:W-:Y:S01]  /*0520*/  LOP3.LUT R58, R84.reuse, 0x1f, RZ, 0xc0, !PT ;  /* 0x0000001f543a7812 */ /* 0x041fe200078ec0ff */
[----:B------:R-:W-:Y:S01]  /*0530*/  IMAD.WIDE.U32 R4, R7, R38, UR4 ;  /* 0x0000000407047e25 */ /* 0x000fe2000f8e0026 */
[----:B------:R-:W-:Y:S01]  /*0540*/  SHF.L.U32 R47, R84, 0x3, RZ ;  /* 0x00000003542f7819 */ /* 0x000fe200000006ff */
[----:B------:R-:W-:-:S02]  /*0550*/  ULDC.64 UR4, c[0x0][0x2f0] ;  /* 0x0000bc0000047ab9 */ /* 0x000fc40000000a00 */
[----:B------:R-:W-:Y:S01]  /*0560*/  IMAD.WIDE.U32 R8, R14, UR12, R8 ;  /* 0x0000000c0e087c25 */ /* 0x000fe2000f8e0008 */
[----:B------:R-:W-:Y:S02]  /*0570*/  LOP3.LUT R12, R58, 0xffffff00, R47, 0xf8, !PT ;  /* 0xffffff003a0c7812 */ /* 0x000fe400078ef82f */
[----:B--2---:R-:W-:Y:S01]  /*0580*/  LEA R43, P0, R4, R16, 0x1 ;  /* 0x00000010042b7211 */ /* 0x004fe200078008ff */
[----:B------:R-:W-:Y:S01]  /*0590*/  IMAD.WIDE.U32 R6, R7, R36, UR6 ;  /* 0x0000000607067e25 */ /* 0x000fe2000f8e0024 */
[----:B------:R-:W-:Y:S01]  /*05a0*/  IADD3 R39, R5, R39, RZ ;  /* 0x0000002705277210 */ /* 0x000fe20007ffe0ff */
[----:B------:R-:W-:Y:S01]  /*05b0*/  ULDC.64 UR6, c[0x0][0x2f8] ;  /* 0x0000be0000067ab9 */ /* 0x000fe20000000a00 */
[----:B------:R-:W-:Y:S01]  /*05c0*/  SHF.R.S32.HI R13, RZ, 0x1f, R12 ;  /* 0x0000001fff0d7819 */ /* 0x000fe2000001140c */
[C---:B------:R-:W-:Y:S01]  /*05d0*/  IMAD R11, R61.reuse, UR11, R0 ;  /* 0x0000000b3d0b7c24 */ /* 0x040fe2000f8e0200 */
[----:B------:R-:W-:Y:S01]  /*05e0*/  IADD3 R5, P2, R12, R8, RZ ;  /* 0x000000080c057210 */ /* 0x000fe20007f5e0ff */
[----:B------:R-:W-:Y:S01]  /*05f0*/  IMAD.WIDE.U32 R2, R61, UR10, RZ ;  /* 0x0000000a3d027c25 */ /* 0x000fe2000f8e00ff */
[----:B----4-:R-:W-:-:S02]  /*0600*/  LEA R41, P1, R6, R18, 0x1 ;  /* 0x0000001206297211 */ /* 0x010fc400078208ff */
[----:B------:R-:W-:Y:S01]  /*0610*/  LEA.HI.X R39, R4, R17, R39, 0x1, P0 ;  /* 0x0000001104277211 */ /* 0x000fe200000f0c27 */
[----:B------:R-:W-:Y:S01]  /*0620*/  IMAD.IADD R37, R7, 0x1, R37 ;  /* 0x0000000107257824 */ /* 0x000fe200078e0225 */
[----:B------:R-:W-:Y:S01]  /*0630*/  IADD3.X R4, R13, R9, R15, P2, !PT ;  /* 0x000000090d047210 */ /* 0x000fe200017fe40f */
[----:B------:R-:W-:Y:S01]  /*0640*/  IMAD.IADD R3, R3, 0x1, R11 ;  /* 0x0000000103037824 */ /* 0x000fe200078e020b */
[C---:B------:R-:W-:Y:S01]  /*0650*/  LEA R8, P0, R5.reuse, UR4, 0x1 ;  /* 0x0000000405087c11 */ /* 0x040fe2000f8008ff */
[----:B-1----:R-:W-:Y:S01]  /*0660*/  IMAD R0, R10, UR12, R61 ;  /* 0x0000000c0a007c24 */ /* 0x002fe2000f8e023d */
[----:B------:R-:W-:Y:S01]  /*0670*/  LEA.HI.X R37, R6, R19, R37, 0x1, P1 ;  /* 0x0000001306257211 */ /* 0x000fe200008f0c25 */
[C---:B---3--:R-:W-:Y:S01]  /*0680*/  IMAD.WIDE.U32 R2, R22.reuse, UR12, R2 ;  /* 0x0000000c16027c25 */ /* 0x048fe2000f8e0002 */
[----:B------:R-:W-:Y:S01]  /*0690*/  LEA.HI.X R9, R5, UR5, R4, 0x1, P0 ;  /* 0x0000000505097c11 */ /* 0x000fe200080f0c04 */
[----:B------:R-:W-:Y:S01]  /*06a0*/  ULDC.64 UR4, c[0x0][0x230] ;  /* 0x00008c0000047ab9 */ /* 0x000fe20000000a00 */
[C---:B------:R-:W-:Y:S01]  /*06b0*/  IADD3 R53, R47.reuse, 0x1, RZ ;  /* 0x000000012f357810 */ /* 0x040fe20007ffe0ff */
[----:B------:R-:W-:Y:S01]  /*06c0*/  IMAD R6, R22, UR13, RZ ;  /* 0x0000000d16067c24 */ /* 0x000fe2000f8e02ff */
[----:B------:R-:W-:Y:S01]  /*06d0*/  IADD3 R19, P1, R12, R2, RZ ;  /* 0x000000020c137210 */ /* 0x000fe20007f3e0ff */
[----:B------:R-:W-:Y:S01]  /*06e0*/  IMAD R4, R62, UR4, RZ ;  /* 0x000000043e047c24 */ /* 0x000fe2000f8e02ff */
[----:B------:R-:W-:Y:S01]  /*06f0*/  IADD3 R51, R47, 0x3, RZ ;  /* 0x000000032f337810 */ /* 0x000fe20007ffe0ff */
[----:B------:R-:W-:Y:S01]  /*0700*/  IMAD R7, R23, UR12, R6 ;  /* 0x0000000c17077c24 */ /* 0x000fe2000f8e0206 */
[----:B------:R-:W-:Y:S01]  /*0710*/  LEA R20, P0, R19, UR6, 0x1 ;  /* 0x0000000613147c11 */ /* 0x000fe2000f8008ff */
[----:B------:R-:W-:Y:S01]  /*0720*/  IMAD R0, R0, R21, RZ ;  /* 0x0000001500007224 */ /* 0x000fe200078e02ff */
[----:B------:R-:W-:Y:S01]  /*0730*/  IADD3 R49, R47, 0x5, RZ ;  /* 0x000000052f317810 */ /* 0x000fe20007ffe0ff */
[----:B------:R-:W-:Y:S01]  /*0740*/  IMAD R55, R61, UR5, R4 ;  /* 0x000000053d377c24 */ /* 0x000fe2000f8e0204 */
[----:B------:R-:W-:Y:S01]  /*0750*/  IADD3.X R2, R13, R3, R7, P1, !PT ;  /* 0x000000030d027210 */ /* 0x000fe20000ffe407 */
[----:B------:R-:W-:Y:S01]  /*0760*/  IMAD.WIDE.U32 R10, R61, UR4, RZ ;  /* 0x000000043d0a7c25 */ /* 0x000fe2000f8e00ff */
[----:B------:R-:W-:Y:S01]  /*0770*/  ULDC UR4, c[0x0][0x21c] ;  /* 0x0000870000047ab9 */ /* 0x000fe20000000800 */
[----:B------:R-:W-:-:S02]  /*0780*/  LOP3.LUT R46, R12, 0x20, RZ, 0xfc, !PT ;  /* 0x000000200c2e7812 */ /* 0x000fc400078efcff */
[----:B------:R-:W-:Y:S01]  /*0790*/  VIADD R52, R47, 0x2 ;  /* 0x000000022f347836 */ /* 0x000fe20000000000 */
[----:B------:R-:W-:Y:S01]  /*07a0*/  LEA.HI.X R19, R19, UR7, R2, 0x1, P0 ;  /* 0x0000000713137c11 */ /* 0x000fe200080f0c02 */
[C---:B------:R-:W-:Y:S01]  /*07b0*/  VIADD R50, R47.reuse, 0x4 ;  /* 0x000000042f327836 */ /* 0x040fe20000000000 */
[----:B------:R-:W-:Y:S01]  /*07c0*/  LOP3.LUT R45, R12, 0x40, RZ, 0xfc, !PT ;  /* 0x000000400c2d7812 */ /* 0x000fe200078efcff */
[C---:B------:R-:W-:Y:S01]  /*07d0*/  VIADD R48, R47.reuse, 0x6 ;  /* 0x000000062f307836 */ /* 0x040fe20000000000 */
[----:B------:R-:W-:Y:S01]  /*07e0*/  IADD3 R47, R47, 0x7, RZ ;  /* 0x000000072f2f7810 */ /* 0x000fe20007ffe0ff */
[----:B------:R-:W-:Y:S01]  /*07f0*/  IMAD R56, R0, UR4, RZ ;  /* 0x0000000400387c24 */ /* 0x000fe2000f8e02ff */
[C---:B------:R-:W-:Y:S01]  /*0800*/  LOP3.LUT R44, R12.reuse, 0x60, RZ, 0xfc, !PT ;  /* 0x000000600c2c7812 */ /* 0x040fe200078efcff */
[----:B------:R-:W-:Y:S01]  /*0810*/  IMAD.IADD R55, R11, 0x1, R55 ;  /* 0x000000010b377824 */ /* 0x000fe200078e0237 */
[C---:B------:R-:W-:Y:S02]  /*0820*/  LOP3.LUT R42, R12.reuse, 0x80, RZ, 0xfc, !PT ;  /* 0x000000800c2a7812 */ /* 0x040fe400078efcff */
[----:B------:R-:W-:-:S02]  /*0830*/  LOP3.LUT R40, R12, 0xa0, RZ, 0xfc, !PT ;  /* 0x000000a00c287812 */ /* 0x000fc400078efcff */
[C---:B------:R-:W-:Y:S02]  /*0840*/  LOP3.LUT R38, R12.reuse, 0xc0, RZ, 0xfc, !PT ;  /* 0x000000c00c267812 */ /* 0x040fe400078efcff */
[----:B------:R-:W-:-:S07]  /*0850*/  LOP3.LUT R36, R12, 0xe0, RZ, 0xfc, !PT ;  /* 0x000000e00c247812 */ /* 0x000fce00078efcff */
.L_x_4720:
[----:B------:R-:W0:Y:S01]  /*0860*/  LDC R83, c[0x0][0x218] ;  /* 0x00008600ff537b82 */ /* 0x000e220000000800 */
[----:B------:R-:W-:Y:S02]  /*0870*/  PRMT R0, RZ, 0x7610, R0 ;  /* 0x00007610ff007816 */ /* 0x000fe40000000000 */
[----:B-1----:R-:W-:Y:S02]  /*0880*/  PRMT R3, RZ, 0x7610, R3 ;  /* 0x00007610ff037816 */ /* 0x002fe40000000003 */
        /* <DEDUP_REMOVED lines=28> */
[CC--:B------:R-:W-:Y:S01]  /*0a50*/  LEA.HI.SX32 R35, R57.reuse, R57.reuse, 0x1b ;  /* 0x0000003939237211 */ /* 0x0c0fe200078fdaff */
[C---:B------:R-:W-:Y:S01]  /*0a60*/  VIADD R18, R57.reuse, 0xc0 ;  /* 0x000000c039127836 */ /* 0x040fe20000000000 */
[----:B------:R-:W-:Y:S01]  /*0a70*/  LEA.HI.SX32 R33, R16, R57, 0x1b ;  /* 0x0000003910217211 */ /* 0x000fe200078fdaff */
[----:B------:R-:W-:Y:S01]  /*0a80*/  VIADD R16, R57, 0x80 ;  /* 0x0000008039107836 */ /* 0x000fe20000000000 */
[----:B------:R-:W-:-:S02]  /*0a90*/  ISETP.GE.AND P6, PT, R12, R83, PT ;  /* 0x000000530c00720c */ /* 0x000fc40003fc6270 */
[-C--:B------:R-:W-:Y:S02]  /*0aa0*/  LEA.HI.SX32 R29, R18, R57.reuse, 0x1b ;  /* 0x00000039121d7211 */ /* 0x080fe400078fdaff */
[----:B------:R-:W-:Y:S01]  /*0ab0*/  LEA.HI.SX32 R31, R16, R57, 0x1b ;  /* 0x00000039101f7211 */ /* 0x000fe200078fdaff */
[----:B------:R-:W-:Y:S01]  /*0ac0*/  VIADD R16, R57, 0xe0 ;  /* 0x000000e039107836 */ /* 0x000fe20000000000 */
[-C--:B------:R-:W-:Y:S02]  /*0ad0*/  ISETP.GE.AND P5, PT, R46, R83.reuse, PT ;  /* 0x000000532e00720c */ /* 0x080fe40003fa6270 */
[-C--:B------:R-:W-:Y:S02]  /*0ae0*/  ISETP.GE.AND P4, PT, R45, R83.reuse, PT ;  /* 0x000000532d00720c */ /* 0x080fe40003f86270 */
[-C--:B------:R-:W-:Y:S02]  /*0af0*/  ISETP.GE.AND P3, PT, R44, R83.reuse, PT ;  /* 0x000000532c00720c */ /* 0x080fe40003f66270 */
[----:B------:R-:W-:-:S02]  /*0b00*/  ISETP.GE.AND P2, PT, R42, R83, PT ;  /* 0x000000532a00720c */ /* 0x000fc40003f46270 */
[-C--:B------:R-:W-:Y:S02]  /*0b10*/  ISETP.GE.AND P1, PT, R40, R83.reuse, PT ;  /* 0x000000532800720c */ /* 0x080fe40003f26270 */
[----:B------:R-:W-:Y:S02]  /*0b20*/  ISETP.GE.AND P0, PT, R38, R83, PT ;  /* 0x000000532600720c */ /* 0x000fe40003f06270 */
[----:B0-----:R-:W-:Y:S02]  /*0b30*/  LEA R86, R17, R86, 0x18 ;  /* 0x0000005611567211 */ /* 0x001fe400078ec0ff */
[-C--:B------:R-:W-:Y:S02]  /*0b40*/  LEA.HI.SX32 R17, R14, R57.reuse, 0x1b ;  /* 0x000000390e117211 */ /* 0x080fe400078fdaff */
[----:B------:R-:W-:Y:S01]  /*0b50*/  IADD3 R14, R57, 0x60, RZ ;  /* 0x00000060390e7810 */ /* 0x000fe20007ffe0ff */
[--C-:B------:R-:W-:Y:S01]  /*0b60*/  IMAD R35, R35, 0x2, R86.reuse ;  /* 0x0000000223237824 */ /* 0x100fe200078e0256 */
[----:B------:R-:W-:Y:S01]  /*0b70*/  LEA R34, R17, R86, 0x1 ;  /* 0x0000005611227211 */ /* 0x000fe200078e08ff */
[----:B------:R-:W-:Y:S01]  /*0b80*/  IMAD R33, R33, 0x2, R86 ;  /* 0x0000000221217824 */ /* 0x000fe200078e0256 */
[----:B------:R-:W-:-:S02]  /*0b90*/  LEA.HI.SX32 R17, R14, R57, 0x1b ;  /* 0x000000390e117211 */ /* 0x000fc400078fdaff */
[----:B------:R-:W-:Y:S02]  /*0ba0*/  IADD3 R14, R57, 0xa0, RZ ;  /* 0x000000a0390e7810 */ /* 0x000fe40007ffe0ff */
[-C--:B------:R-:W-:Y:S02]  /*0bb0*/  LEA R32, R17, R86.reuse, 0x1 ;  /* 0x0000005611207211 */ /* 0x080fe400078e08ff */
[----:B------:R-:W-:Y:S02]  /*0bc0*/  LEA.HI.SX32 R17, R14, R57, 0x1b ;  /* 0x000000390e117211 */ /* 0x000fe400078fdaff */
[-C--:B------:R-:W-:Y:S02]  /*0bd0*/  LEA R31, R31, R86.reuse, 0x1 ;  /* 0x000000561f1f7211 */ /* 0x080fe400078e08ff */
[----:B------:R-:W-:Y:S01]  /*0be0*/  LEA R29, R29, R86, 0x1 ;  /* 0x000000561d1d7211 */ /* 0x000fe200078e08ff */
[----:B------:R-:W-:Y:S01]  /*0bf0*/  IMAD R30, R17, 0x2, R86 ;  /* 0x00000002111e7824 */ /* 0x000fe200078e0256 */
[----:B------:R-:W-:-:S02]  /*0c00*/  PRMT R18, RZ, 0x7610, R18 ;  /* 0x00007610ff127816 */ /* 0x000fc40000000012 */
[----:B------:R-:W-:Y:S02]  /*0c10*/  PRMT R21, RZ, 0x7610, R21 ;  /* 0x00007610ff157816 */ /* 0x000fe40000000015 */
[----:B------:R-:W-:Y:S02]  /*0c20*/  PRMT R23, RZ, 0x7610, R23 ;  /* 0x00007610ff177816 */ /* 0x000fe40000000017 */
[----:B------:R-:W-:Y:S02]  /*0c30*/  PRMT R22, RZ, 0x7610, R22 ;  /* 0x00007610ff167816 */ /* 0x000fe40000000016 */
[----:B------:R-:W-:Y:S01]  /*0c40*/  PRMT R25, RZ, 0x7610, R25 ;  /* 0x00007610ff197816 */ /* 0x000fe20000000019 */
[----:B--2---:R0:W-:Y:S04]  /*0c50*/  STS.U16 [R35], R0 ;  /* 0x0000000023007388 */ /* 0x0041e80000000400 */
[----:B---3--:R1:W-:Y:S04]  /*0c60*/  STS.U16 [R34+0x40], R3 ;  /* 0x0000400322007388 */ /* 0x0083e80000000400 */
[----:B----4-:R-:W-:Y:S01]  /*0c70*/  STS.U16 [R33+0x80], R2 ;  /* 0x0000800221007388 */ /* 0x010fe20000000400 */
[----:B0-----:R-:W-:Y:S01]  /*0c80*/  IMAD.SHL.U32 R0, R57, 0x8, RZ ;  /* 0x0000000839007824 */ /* 0x001fe200078e00ff */
[----:B-1----:R-:W-:-:S02]  /*0c90*/  LEA.HI.SX32 R3, R16, R57, 0x1b ;  /* 0x0000003910037211 */ /* 0x002fc400078fdaff */
[----:B------:R-:W-:Y:S02]  /*0ca0*/  STS.U16 [R32+0xc0], R5 ;  /* 0x0000c00520007388 */ /* 0x000fe40000000400 */
[----:B------:R-:W-:Y:S02]  /*0cb0*/  LEA.HI.SX32 R27, R0, R0, 0x1b ;  /* 0x00000000001b7211 */ /* 0x000fe400078fdaff */
[----:B------:R-:W-:Y:S01]  /*0cc0*/  LEA R28, R3, R86, 0x1 ;  /* 0x00000056031c7211 */ /* 0x000fe200078e08ff */
[----:B------:R-:W-:Y:S01]  /*0cd0*/  STS.U16 [R31+0x100], R4 ;  /* 0x000100041f007388 */ /* 0x000fe20000000400 */
[----:B------:R-:W-:Y:S01]  /*0ce0*/  PRMT R0, RZ, 0x7610, R0 ;  /* 0x00007610ff007816 */ /* 0x000fe20000000000 */
[----:B------:R-:W-:Y:S02]  /*0cf0*/  IMAD R27, R27, 0x2, R86 ;  /* 0x000000021b1b7824 */ /* 0x000fe400078e0256 */
[----:B------:R-:W-:Y:S04]  /*0d00*/  STS.U16 [R30+0x140], R7 ;  /* 0x000140071e007388 */ /* 0x000fe80000000400 */
[----:B------:R0:W-:Y:S04]  /*0d10*/  STS.U16 [R29+0x180], R6 ;  /* 0x000180061d007388 */ /* 0x0001e80000000400 */
[----:B------:R-:W-:Y:S01]  /*0d20*/  STS.U16 [R28+0x1c0], R15 ;  /* 0x0001c00f1c007388 */ /* 0x000fe20000000400 */
[----:B------:R-:W-:-:S03]  /*0d30*/  NOP ;  /* 0x0000000000007918 */ /* 0x000fc60000000000 */
[----:B------:R-:W-:Y:S01]  /*0d40*/  LDS.U16 R17, [R27] ;  /* 0x000000001b117984 */ /* 0x000fe20000000400 */
[----:B0-----:R-:W-:Y:S01]  /*0d50*/  IMAD.MOV.U32 R6, RZ, RZ, R20 ;  /* 0x000000ffff067224 */ /* 0x001fe200078e0014 */
[----:B------:R-:W-:Y:S02]  /*0d60*/  MOV R7, R19 ;  /* 0x0000001300077202 */ /* 0x000fe40000000f00 */
[----:B------:R-:W-:Y:S01]  /*0d70*/  LDS.U16 R16, [R27+0x2] ;  /* 0x000002001b107984 */ /* 0x000fe20000000400 */
[----:B------:R-:W-:-:S03]  /*0d80*/  PRMT R19, RZ, 0x7610, R19 ;  /* 0x00007610ff137816 */ /* 0x000fc60000000013 */
        /* <DEDUP_REMOVED lines=93> */
.L_x_4699:
[----:B------:R-:W-:Y:S05]  /*1360*/  BSYNC B0 ;  /* 0x0000000000007941 */ /* 0x000fea0003800000 */
.L_x_4698:
        /* <DEDUP_REMOVED lines=41> */
.L_x_4701:
[----:B------:R-:W-:Y:S05]  /*1600*/  BSYNC B0 ;  /* 0x0000000000007941 */ /* 0x000fea0003800000 */
.L_x_4700:
        /* <DEDUP_REMOVED lines=33> */
.L_x_4703:
[----:B------:R-:W-:Y:S05]  /*1820*/  BSYNC B0 ;  /* 0x0000000000007941 */ /* 0x000fea0003800000 */
.L_x_4702:
        /* <DEDUP_REMOVED lines=33> */
.L_x_4705:
[----:B------:R-:W-:Y:S05]  /*1a40*/  BSYNC B0 ;  /* 0x0000000000007941 */ /* 0x000fea0003800000 */
.L_x_4704:
        /* <DEDUP_REMOVED lines=33> */
.L_x_4707:
[----:B------:R-:W-:Y:S05]  /*1c60*/  BSYNC B0 ;  /* 0x0000000000007941 */ /* 0x000fea0003800000 */
.L_x_4706:
        /* <DEDUP_REMOVED lines=33> */
.L_x_4709:
[----:B------:R-:W-:Y:S05]  /*1e80*/  BSYNC B0 ;  /* 0x0000000000007941 */ /* 0x000fea0003800000 */
.L_x_4708:
        /* <DEDUP_REMOVED lines=33> */
.L_x_4711:
[----:B------:R-:W-:Y:S05]  /*20a0*/  BSYNC B0 ;  /* 0x0000000000007941 */ /* 0x000fea0003800000 */
.L_x_4710:
        /* <DEDUP_REMOVED lines=33> */
.L_x_4713:
[----:B------:R-:W-:Y:S05]  /*22c0*/  BSYNC B0 ;  /* 0x0000000000007941 */ /* 0x000fea0003800000 */
.L_x_4712:
        /* <DEDUP_REMOVED lines=32> */
[----:B------:R-:W-:Y:S01]  /*24d0*/  IMAD.MOV.U32 R63, RZ, RZ, RZ ;  /* 0x000000ffff3f7224 */ /* 0x000fe200078e00ff */
[----:B------:R-:W-:Y:S01]  /*24e0*/  MOV R65, R83 ;  /* 0x0000005300417202 */ /* 0x000fe20000000f00 */
[----:B------:R-:W-:Y:S01]  /*24f0*/  ULDC UR10, c[0x0][0x21c] ;  /* 0x00008700000a7ab9 */ /* 0x000fe20000000800 */
[----:B------:R-:W2:Y:S01]  /*2500*/  LDC.64 R4, c[0x0][0x2d0] ;  /* 0x0000b400ff047b82 */ /* 0x000ea20000000a00 */
[----:B------:R-:W-:Y:S01]  /*2510*/  ULDC.64 UR4, c[0x0][0x238] ;  /* 0x00008e0000047ab9 */ /* 0x000fe20000000a00 */
[----:B------:R-:W-:Y:S01]  /*2520*/  ULDC.64 UR6, c[0x0][0x250] ;  /* 0x0000940000067ab9 */ /* 0x000fe20000000a00 */
[----:B------:R-:W-:-:S05]  /*2530*/  ULDC.64 UR8, c[0x0][0x270] ;  /* 0x00009c0000087ab9 */ /* 0x000fca0000000a00 */
[----:B------:R-:W3:Y:S02]  /*2540*/  LDC.64 R2, c[0x0][0x310] ;  /* 0x0000c400ff027b82 */ /* 0x000ee40000000a00 */
.L_x_4717:
        /* <DEDUP_REMOVED lines=9> */
[----:B------:R-:W-:Y:S02]  /*25e0*/  ISETP.GE.AND P4, PT, R42, R65, PT ;  /* 0x000000412a00720c */ /* 0x000fe40003f86270 */
[----:B------:R-:W-:Y:S02]  /*25f0*/  IADD3 R15, R15, R17, RZ ;  /* 0x000000110f0f7210 */ /* 0x000fe40007ffe0ff */
[----:B------:R-:W-:Y:S02]  /*2600*/  ISETP.GE.AND P5, PT, R40, R65, PT ;  /* 0x000000412800720c */ /* 0x000fe40003fa6270 */
[----:B------:R-:W-:Y:S02]  /*2610*/  LEA.HI.X R17, R14, R39, R15, 0x1, P3 ;  /* 0x000000270e117211 */ /* 0x000fe400018f0c0f */
[----:B------:R-:W-:-:S03]  /*2620*/  ISETP.GE.AND P3, PT, R44, R65, PT ;  /* 0x000000412c00720c */ /* 0x000fc60003f66270 */
[----:B------:R-:W4:Y:S01]  /*2630*/  @!P6 LDG.E.U16 R85, desc[UR14][R16.64+0x40] ;  /* 0x0000400e1055e981 */ /* 0x000f22000c1e1500 */
[-C--:B------:R-:W-:Y:S02]  /*2640*/  ISETP.GE.AND P6, PT, R38, R65.reuse, PT ;  /* 0x000000412600720c */ /* 0x080fe40003fc6270 */
[----:B------:R-:W-:Y:S01]  /*2650*/  PRMT R84, RZ, 0x7610, R84 ;  /* 0x00007610ff547816 */ /* 0x000fe20000000054 */
[----:B------:R-:W5:Y:S01]  /*2660*/  @!P2 LDG.E.U16 R86, desc[UR14][R16.64+0x80] ;  /* 0x0000800e1056a981 */ /* 0x000f62000c1e1500 */
[----:B------:R-:W-:Y:S02]  /*2670*/  ISETP.GE.AND P2, PT, R36, R65, PT ;  /* 0x000000412400720c */ /* 0x000fe40003f46270 */
[----:B------:R-:W-:Y:S02]  /*2680*/  PRMT R87, RZ, 0x7610, R87 ;  /* 0x00007610ff577816 */ /* 0x000fe40000000057 */
[----:B------:R-:W-:Y:S01]  /*2690*/  PRMT R88, RZ, 0x7610, R88 ;  /* 0x00007610ff587816 */ /* 0x000fe20000000058 */
[----:B------:R-:W3:Y:S01]  /*26a0*/  @!P1 LDG.E.U16 R84, desc[UR14][R16.64] ;  /* 0x0000000e10549981 */ /* 0x000ee2000c1e1500 */
        /* <DEDUP_REMOVED lines=9> */
[----:B------:R-:W-:-:S02]  /*2740*/  IMAD R18, R92, UR4, RZ ;  /* 0x000000045c127c24 */ /* 0x000fc4000f8e02ff */
[----:B------:R-:W-:Y:S02]  /*2750*/  IMAD.MOV.U32 R15, RZ, RZ, R55 ;  /* 0x000000ffff0f7224 */ /* 0x000fe400078e0037 */
[C---:B------:R-:W-:Y:S02]  /*2760*/  IMAD R19, R63.reuse, UR5, R18 ;  /* 0x000000053f137c24 */ /* 0x040fe4000f8e0212 */
[----:B------:R-:W-:-:S03]  /*2770*/  IMAD.WIDE.U32 R14, R63, UR4, R14 ;  /* 0x000000043f0e7c25 */ /* 0x000fc6000f8e000e */
[----:B--2---:R-:W-:Y:S02]  /*2780*/  LEA R18, P2, R14, R4, 0x2 ;  /* 0x000000040e127211 */ /* 0x004fe400078410ff */
[----:B------:R-:W-:-:S04]  /*2790*/  IADD3 R15, R15, R19, RZ ;  /* 0x000000130f0f7210 */ /* 0x000fc80007ffe0ff */
[----:B------:R-:W-:-:S05]  /*27a0*/  LEA.HI.X R19, R14, R5, R15, 0x2, P2 ;  /* 0x000000050e137211 */ /* 0x000fca00010f140f */
[----:B------:R2:W5:Y:S01]  /*27b0*/  LDG.E R93, desc[UR14][R18.64] ;  /* 0x0000000e125d7981 */ /* 0x000562000c1e1900 */
[----:B------:R-:W-:Y:S02]  /*27c0*/  IMAD R92, R92, UR8, RZ ;  /* 0x000000085c5c7c24 */ /* 0x000fe4000f8e02ff */
[----:B------:R-:W-:-:S04]  /*27d0*/  IMAD.WIDE.U32 R14, R63, UR8, R12 ;  /* 0x000000083f0e7c25 */ /* 0x000fc8000f8e000c */
[----:B0-----:R-:W-:Y:S01]  /*27e0*/  IMAD R17, R63, UR9, R92 ;  /* 0x000000093f117c24 */ /* 0x001fe2000f8e025c */
[----:B------:R-:W-:Y:S01]  /*27f0*/  LEA R16, P2, R14, R41, 0x1 ;  /* 0x000000290e107211 */ /* 0x000fe200078408ff */
[----:B-1----:R-:W-:-:S03]  /*2800*/  IMAD R83, R54, -0x100, R77 ;  /* 0xffffff0036537824 */ /* 0x002fc600078e024d */
[----:B------:R-:W-:Y:S02]  /*2810*/  IADD3 R15, R15, R17, RZ ;  /* 0x000000110f0f7210 */ /* 0x000fe40007ffe0ff */
[----:B------:R-:W-:Y:S02]  /*2820*/  ISETP.GE.AND P3, PT, R46, R83, PT ;  /* 0x000000532e00720c */ /* 0x000fe40003f66270 */
[----:B------:R-:W-:Y:S02]  /*2830*/  LEA.HI.X R17, R14, R37, R15, 0x1, P2 ;  /* 0x000000250e117211 */ /* 0x000fe400010f0c0f */
[----:B------:R-:W-:Y:S02]  /*2840*/  ISETP.GE.AND P2, PT, R12, R83, PT ;  /* 0x000000530c00720c */ /* 0x000fe40003f46270 */
[----:B------:R-:W-:Y:S02]  /*2850*/  PRMT R106, RZ, 0x7610, R106 ;  /* 0x00007610ff6a7816 */ /* 0x000fe4000000006a */
[----:B------:R-:W-:-:S02]  /*2860*/  PRMT R103, RZ, 0x7610, R103 ;  /* 0x00007610ff677816 */ /* 0x000fc40000000067 */
[-C--:B------:R-:W-:Y:S02]  /*2870*/  ISETP.GE.AND P4, PT, R45, R83.reuse, PT ;  /* 0x000000532d00720c */ /* 0x080fe40003f86270 */
[----:B------:R-:W-:Y:S02]  /*2880*/  PRMT R101, RZ, 0x7610, R101 ;  /* 0x00007610ff657816 */ /* 0x000fe40000000065 */
[----:B------:R-:W-:Y:S02]  /*2890*/  PRMT R104, RZ, 0x7610, R104 ;  /* 0x00007610ff687816 */ /* 0x000fe40000000068 */
[----:B--2---:R-:W-:Y:S02]  /*28a0*/  PRMT R19, RZ, 0x7610, R19 ;  /* 0x00007610ff137816 */ /* 0x004fe40000000013 */
[-C--:B------:R-:W-:Y:S02]  /*28b0*/  ISETP.GE.AND P5, PT, R38, R83.reuse, PT ;  /* 0x000000532600720c */ /* 0x080fe40003fa6270 */
[----:B------:R-:W-:-:S02]  /*28c0*/  ISETP.GE.AND P6, PT, R36, R83, PT ;  /* 0x000000532400720c */ /* 0x000fc40003fc6270 */
[----:B------:R-:W-:Y:S02]  /*28d0*/  PRMT R18, RZ, 0x7610, R18 ;  /* 0x00007610ff127816 */ /* 0x000fe40000000012 */
[----:B------:R-:W-:Y:S01]  /*28e0*/  PRMT R99, RZ, 0x7610, R99 ;  /* 0x00007610ff637816 */ /* 0x000fe20000000063 */
[----:B---3--:R-:W-:Y:S04]  /*28f0*/  STS.U16 [R35], R84 ;  /* 0x0000005423007388 */ /* 0x008fe80000000400 */
[----:B----4-:R-:W-:Y:S04]  /*2900*/  STS.U16 [R34+0x40], R85 ;  /* 0x0000405522007388 */ /* 0x010fe80000000400 */
[----:B-----5:R-:W-:Y:S04]  /*2910*/  STS.U16 [R33+0x80], R86 ;  /* 0x0000805621007388 */ /* 0x020fe80000000400 */
[----:B------:R0:W-:Y:S04]  /*2920*/  STS.U16 [R32+0xc0], R87 ;  /* 0x0000c05720007388 */ /* 0x0001e80000000400 */
[----:B------:R-:W-:Y:S04]  /*2930*/  STS.U16 [R31+0x100], R88 ;  /* 0x000100581f007388 */ /* 0x000fe80000000400 */
[----:B------:R1:W-:Y:S04]  /*2940*/  STS.U16 [R30+0x140], R89 ;  /* 0x000140591e007388 */ /* 0x0003e80000000400 */
[----:B------:R-:W-:Y:S04]  /*2950*/  STS.U16 [R29+0x180], R90 ;  /* 0x0001805a1d007388 */ /* 0x000fe80000000400 */
[----:B------:R-:W-:Y:S01]  /*2960*/  STS.U16 [R28+0x1c0], R91 ;  /* 0x0001c05b1c007388 */ /* 0x000fe20000000400 */
[----:B------:R-:W-:-:S03]  /*2970*/  NOP ;  /* 0x0000000000007918 */ /* 0x000fc60000000000 */
[----:B------:R-:W2:Y:S04]  /*2980*/  @!P2 LDG.E.U16 R106, desc[UR14][R16.64] ;  /* 0x0000000e106aa981 */ /* 0x000ea8000c1e1500 */
[----:B------:R-:W3:Y:S01]  /*2990*/  @!P3 LDG.E.U16 R103, desc[UR14][R16.64+0x40] ;  /* 0x0000400e1067b981 */ /* 0x000ee2000c1e1500 */
[----:B0-----:R-:W-:Y:S02]  /*29a0*/  PRMT R32, RZ, 0x7610, R32 ;  /* 0x00007610ff207816 */ /* 0x001fe40000000020 */
[-C--:B------:R-:W-:Y:S01]  /*29b0*/  ISETP.GE.AND P2, PT, R44, R83.reuse, PT ;  /* 0x000000532c00720c */ /* 0x080fe20003f46270 */
[----:B------:R-:W4:Y:S01]  /*29c0*/  @!P5 LDG.E.U16 R18, desc[UR14][R16.64+0x180] ;  /* 0x0001800e1012d981 */ /* 0x000f22000c1e1500 */
[----:B------:R-:W-:-:S03]  /*29d0*/  ISETP.GE.AND P3, PT, R42, R83, PT ;  /* 0x000000532a00720c */ /* 0x000fc60003f66270 */
[----:B------:R-:W5:Y:S01]  /*29e0*/  @!P4 LDG.E.U16 R32, desc[UR14][R16.64+0x80] ;  /* 0x0000800e1020c981 */ /* 0x000f62000c1e1500 */
[----:B------:R-:W-:-:S03]  /*29f0*/  ISETP.GE.AND P4, PT, R40, R83, PT ;  /* 0x000000532800720c */ /* 0x000fc60003f86270 */
[----:B------:R-:W4:Y:S04]  /*2a00*/  @!P6 LDG.E.U16 R99, desc[UR14][R16.64+0x1c0] ;  /* 0x0001c00e1063e981 */ /* 0x000f28000c1e1500 */
[----:B------:R-:W4:Y:S04]  /*2a10*/  @!P2 LDG.E.U16 R101, desc[UR14][R16.64+0xc0] ;  /* 0x0000c00e1065a981 */ /* 0x000f28000c1e1500 */
[----:B------:R-:W4:Y:S04]  /*2a20*/  @!P3 LDG.E.U16 R104, desc[UR14][R16.64+0x100] ;  /* 0x0001000e1068b981 */ /* 0x000f28000c1e1500 */
[----:B------:R0:W4:Y:S01]  /*2a30*/  @!P4 LDG.E.U16 R19, desc[UR14][R16.64+0x140] ;  /* 0x0001400e1013c981 */ /* 0x000122000c1e1500 */
[----:B------:R-:W0:Y:S03]  /*2a40*/  S2R R84, SR_TID.X ;  /* 0x0000000000547919 */ /* 0x000e260000002100 */
[----:B------:R-:W0:Y:S04]  /*2a50*/  LDS.U16 R14, [R27] ;  /* 0x000000001b0e7984 */ /* 0x000e280000000400 */
[----:B------:R-:W0:Y:S01]  /*2a60*/  LDS.U16 R15, [R27+0x2] ;  /* 0x000002001b0f7984 */ /* 0x000e220000000400 */
[----:B------:R-:W-:-:S03]  /*2a70*/  FMUL.FTZ R33, R93, 1.4426950216293334961 ;  /* 0x3fb8aa3b5d217820 */ /* 0x000fc60000410000 */
[----:B------:R-:W0:Y:S01]  /*2a80*/  LDS.U16 R28, [R27+0x4] ;  /* 0x000004001b1c7984 */ /* 0x000e220000000400 */
[----:B-1----:R-:W-:-:S03]  /*2a90*/  FMUL.FTZ R30, R33, R26 ;  /* 0x0000001a211e7220 */ /* 0x002fc60000410000 */
[----:B0-----:R-:W0:Y:S01]  /*2aa0*/  LDS.U16 R16, [R27+0x6] ;  /* 0x000006001b107984 */ /* 0x001e220000000400 */
[----:B------:R1:W0:Y:S03]  /*2ab0*/  MUFU.EX2 R92, R30 ;  /* 0x0000001e005c7308 */ /* 0x0002260000000800 */
[----:B------:R-:W0:Y:S01]  /*2ac0*/  LDS.U16 R29, [R27+0x8] ;  /* 0x000008001b1d7984 */ /* 0x000e220000000400 */
[----:B------:R-:W-:-:S03]  /*2ad0*/  FMUL.FTZ R34, R33, R24 ;  /* 0x0000001821227220 */ /* 0x000fc60000410000 */
[----:B------:R-:W0:Y:S01]  /*2ae0*/  LDS.U16 R17, [R27+0xa] ;  /* 0x00000a001b117984 */ /* 0x000e220000000400 */
[----:B------:R-:W-:Y:S01]  /*2af0*/  FMUL.FTZ R31, R33, R25 ;  /* 0x00000019211f7220 */ /* 0x000fe20000410000 */
[----:B-1----:R-:W-:Y:S01]  /*2b00*/  IMAD.SHL.U32 R30, R84, 0x8, RZ ;  /* 0x00000008541e7824 */ /* 0x002fe200078e00ff */
[----:B------:R1:W-:Y:S04]  /*2b10*/  MUFU.EX2 R96, R34 ;  /* 0x0000002200607308 */ /* 0x0003e80000000800 */
[----:B------:R-:W-:Y:S02]  /*2b20*/  ISETP.GE.U32.AND P3, PT, R30, R83, PT ;  /* 0x000000531e00720c */ /* 0x000fe40003f66070 */
[----:B------:R-:W0:Y:S02]  /*2b30*/  LDS.U16 R30, [R27+0xc] ;  /* 0x00000c001b1e7984 */ /* 0x000e240000000400 */
[----:B------:R-:W0:Y:S01]  /*2b40*/  MUFU.EX2 R93, R31 ;  /* 0x0000001f005d7308 */ /* 0x000e220000000800 */
[----:B-1----:R-:W-:-:S02]  /*2b50*/  HADD2.F32 R34, -RZ, R14.H0_H0 ;  /* 0x2000000eff227230 */ /* 0x002fc40000004100 */
[----:B------:R1:W1:Y:S01]  /*2b60*/  LDS.U16 R14, [R27+0xe] ;  /* 0x00000e001b0e7984 */ /* 0x0002620000000400 */
[----:B------:R-:W-:Y:S01]  /*2b70*/  FMUL.FTZ R35, R33, R23 ;  /* 0x0000001721237220 */ /* 0x000fe20000410000 */
[----:B------:R-:W-:-:S05]  /*2b80*/  ISETP.GE.U32.AND P6, PT, R53, R83, PT ;  /* 0x000000533500720c */ /* 0x000fca0003fc6070 */
[----:B------:R-:W1:Y:S01]  /*2b90*/  MUFU.EX2 R35, R35 ;  /* 0x0000002300237308 */ /* 0x000e620000000800 */
[----:B------:R-:W-:Y:S02]  /*2ba0*/  HADD2.F32 R15, -RZ, R15.H0_H0 ;  /* 0x2000000fff0f7230 */ /* 0x000fe40000004100 */
[----:B------:R-:W-:Y:S01]  /*2bb0*/  FMUL.FTZ R85, R33, R22 ;  /* 0x0000001621557220 */ /* 0x000fe20000410000 */
[----:B------:R-:W-:Y:S02]  /*2bc0*/  ISETP.GE.U32.AND P5, PT, R52, R83, PT ;  /* 0x000000533400720c */ /* 0x000fe40003fa6070 */
[----:B0-----:R-:W-:Y:S01]  /*2bd0*/  FSEL R92, R92, 1, !P3 ;  /* 0x3f8000005c5c7808 */ /* 0x001fe20005800000 */
[----:B------:R-:W-:Y:S01]  /*2be0*/  FMUL.FTZ R15, R82, R15 ;  /* 0x0000000f520f7220 */ /* 0x000fe20000410000 */
[----:B------:R-:W-:Y:S01]  /*2bf0*/  FSEL R93, R93, 1, !P6 ;  /* 0x3f8000005d5d7808 */ /* 0x000fe20007000000 */
[----:B------:R-:W-:Y:S01]  /*2c00*/  FMUL.FTZ R86, R33, R21 ;  /* 0x0000001521567220 */ /* 0x000fe20000410000 */
[----:B------:R-:W-:Y:S01]  /*2c10*/  HADD2.F32 R31, -RZ, R28.H0_H0 ;  /* 0x2000001cff1f7230 */ /* 0x000fe20000004100 */
[----:B------:R-:W0:Y:S01]  /*2c20*/  MUFU.EX2 R85, R85 ;  /* 0x0000005500557308 */ /* 0x000e220000000800 */
[----:B------:R-:W-:Y:S01]  /*2c30*/  ISETP.GE.U32.AND P2, PT, R51, R83, PT ;  /* 0x000000533300720c */ /* 0x000fe20003f46070 */
[----:B------:R-:W-:Y:S01]  /*2c40*/  FMUL.FTZ R34, R81, R34 ;  /* 0x0000002251227220 */ /* 0x000fe20000410000 */
[----:B------:R-:W-:Y:S01]  /*2c50*/  FSEL R96, R96, 1, !P5 ;  /* 0x3f80000060607808 */ /* 0x000fe20006800000 */
[----:B-1----:R-:W-:Y:S01]  /*2c60*/  FMUL.FTZ R27, R92, R93 ;  /* 0x0000005d5c1b7220 */ /* 0x002fe20000410000 */
[----:B------:R-:W-:Y:S01]  /*2c70*/  FMUL.FTZ R87, R33, R20 ;  /* 0x0000001421577220 */ /* 0x000fe20000410000 */
[----:B------:R-:W-:Y:S01]  /*2c80*/  FSEL R94, R15, RZ, !P6 ;  /* 0x000000ff0f5e7208 */ /* 0x000fe20007000000 */
[----:B------:R-:W-:Y:S01]  /*2c90*/  HADD2.F32 R15, -RZ, R16.H0_H0 ;  /* 0x20000010ff0f7230 */ /* 0x000fe20000004100 */
[----:B------:R-:W1:Y:S01]  /*2ca0*/  MUFU.EX2 R86, R86 ;  /* 0x0000005600567308 */ /* 0x000e620000000800 */
[----:B------:R-:W-:Y:S01]  /*2cb0*/  FMUL.FTZ R31, R80, R31 ;  /* 0x0000001f501f7220 */ /* 0x000fe20000410000 */
[----:B------:R-:W-:Y:S01]  /*2cc0*/  FSEL R90, R35, 1, !P2 ;  /* 0x3f800000235a7808 */ /* 0x000fe20005000000 */
[----:B------:R-:W-:Y:S01]  /*2cd0*/  FMUL.FTZ R27, R96, R27 ;  /* 0x0000001b601b7220 */ /* 0x000fe20000410000 */
[----:B------:R-:W-:Y:S01]  /*2ce0*/  FSEL R89, R34, RZ, !P3 ;  /* 0x000000ff22597208 */ /* 0x000fe20005800000 */
[----:B------:R-:W-:Y:S01]  /*2cf0*/  FMUL.FTZ R33, R33, R0 ;  /* 0x0000000021217220 */ /* 0x000fe20000410000 */
[----:B------:R-:W-:-:S02]  /*2d00*/  HADD2.F32 R16, -RZ, R29.H0_H0 ;  /* 0x2000001dff107230 */ /* 0x000fc40000004100 */
[----:B------:R-:W-:Y:S01]  /*2d10*/  FMUL.FTZ R15, R66, R15 ;  /* 0x0000000f420f7220 */ /* 0x000fe20000410000 */
[----:B------:R-:W1:Y:S01]  /*2d20*/  MUFU.EX2 R87, R87 ;  /* 0x0000005700577308 */ /* 0x000e620000000800 */
[----:B------:R-:W-:Y:S01]  /*2d30*/  FSEL R91, R31, RZ, !P5 ;  /* 0x000000ff1f5b7208 */ /* 0x000fe20006800000 */
[----:B------:R-:W-:Y:S01]  /*2d40*/  FMUL.FTZ R34, R90, R27 ;  /* 0x0000001b5a227220 */ /* 0x000fe20000410000 */
[----:B------:R-:W-:Y:S01]  /*2d50*/  FFMA.FTZ R27, R89, R93, R94 ;  /* 0x0000005d591b7223 */ /* 0x000fe2000001005e */
[----:B------:R-:W-:Y:S02]  /*2d60*/  HADD2.F32 R28, -RZ, R17.H0_H0 ;  /* 0x20000011ff1c7230 */ /* 0x000fe40000004100 */
[----:B------:R-:W-:Y:S01]  /*2d70*/  FMUL.FTZ R16, R79, R16 ;  /* 0x000000104f107220 */ /* 0x000fe20000410000 */
[----:B------:R-:W-:Y:S01]  /*2d80*/  ISETP.GE.U32.AND P4, PT, R50, R83, PT ;  /* 0x000000533200720c */ /* 0x000fe20003f86070 */
[----:B------:R-:W1:Y:S01]  /*2d90*/  MUFU.EX2 R33, R33 ;  /* 0x0000002100217308 */ /* 0x000e620000000800 */
[----:B------:R-:W-:Y:S01]  /*2da0*/  FSEL R105, R15, RZ, !P2 ;  /* 0x000000ff0f697208 */ /* 0x000fe20005000000 */
[----:B------:R-:W-:Y:S01]  /*2db0*/  FFMA.FTZ R27, R96, R27, R91 ;  /* 0x0000001b601b7223 */ /* 0x000fe2000001005b */
[----:B------:R-:W-:-:S02]  /*2dc0*/  HADD2.F32 R15, -RZ, R30.H0_H0 ;  /* 0x2000001eff0f7230 */ /* 0x000fc40000004100 */
[----:B------:R-:W-:Y:S01]  /*2dd0*/  FMUL.FTZ R28, R67, R28 ;  /* 0x0000001c431c7220 */ /* 0x000fe20000410000 */
[----:B------:R-:W-:Y:S01]  /*2de0*/  ISETP.GE.U32.AND P3, PT, R49, R83, PT ;  /* 0x000000533100720c */ /* 0x000fe20003f66070 */
[----:B------:R-:W-:Y:S01]  /*2df0*/  FFMA.FTZ R27, R90, R27, R105 ;  /* 0x0000001b5a1b7223 */ /* 0x000fe20000010069 */
[----:B0-----:R-:W-:Y:S02]  /*2e00*/  FSEL R85, R85, 1, !P4 ;  /* 0x3f80000055557808 */ /* 0x001fe40006000000 */
[----:B------:R-:W-:Y:S01]  /*2e10*/  FSEL R98, R16, RZ, !P4 ;  /* 0x000000ff10627208 */ /* 0x000fe20006000000 */
[----:B------:R-:W-:Y:S02]  /*2e20*/  HADD2.F32 R17, -RZ, R14.H0_H0 ;  /* 0x2000000eff117230 */ /* 0x000fe40000004100 */
[----:B------:R-:W-:Y:S01]  /*2e30*/  FMUL.FTZ R15, R78, R15 ;  /* 0x0000000f4e0f7220 */ /* 0x000fe20000410000 */
[----:B------:R-:W-:Y:S02]  /*2e40*/  ISETP.GE.U32.AND P6, PT, R48, R83, PT ;  /* 0x000000533000720c */ /* 0x000fe40003fc6070 */
[----:B-1----:R-:W-:Y:S01]  /*2e50*/  FSEL R88, R86, 1, !P3 ;  /* 0x3f80000056587808 */ /* 0x002fe20005800000 */
[C---:B------:R-:W-:Y:S01]  /*2e60*/  FFMA.FTZ R14, R85.reuse, R27, R98 ;  /* 0x0000001b550e7223 */ /* 0x040fe20000010062 */
[----:B------:R-:W-:Y:S01]  /*2e70*/  FSEL R95, R28, RZ, !P3 ;  /* 0x000000ff1c5f7208 */ /* 0x000fe20005800000 */
[----:B------:R-:W-:Y:S01]  /*2e80*/  FMUL.FTZ R27, R85, R34 ;  /* 0x00000022551b7220 */ /* 0x000fe20000410000 */
[----:B------:R-:W-:Y:S01]  /*2e90*/  FMUL.FTZ R17, R64, R17 ;  /* 0x0000001140117220 */ /* 0x000fe20000410000 */
[----:B------:R-:W-:-:S02]  /*2ea0*/  ISETP.GE.U32.AND P5, PT, R47, R83, PT ;  /* 0x000000532f00720c */ /* 0x000fc40003fa6070 */
[----:B------:R-:W-:Y:S02]  /*2eb0*/  FSEL R87, R87, 1, !P6 ;  /* 0x3f80000057577808 */ /* 0x000fe40007000000 */
        /* <DEDUP_REMOVED lines=17> */
[----:B------:R-:W1:-:S12]  /*2fd0*/  S2R R27, SR_CgaCtaId ;  /* 0x00000000001b7919 */ /* 0x000e580000008800 */
[C---:B0-----:R-:W-:Y:S01]  /*2fe0*/  @P2 FFMA.FTZ R15, R14.reuse, R16, R15 ;  /* 0x000000100e0f2223 */ /* 0x041fe2000001000f */
[----:B-1----:R-:W-:-:S04]  /*2ff0*/  @P2 FMUL.FTZ R14, R14, R17 ;  /* 0x000000110e0e2220 */ /* 0x002fc80000410000 */
[----:B------:R-:W0:Y:S04]  /*3000*/  SHFL.UP PT, R16, R15, 0x4, RZ ;  /* 0x048000000f107989 */ /* 0x000e2800000e00ff */
[----:B------:R-:W1:Y:S01]  /*3010*/  SHFL.UP PT, R17, R14, 0x4, RZ ;  /* 0x048000000e117989 */ /* 0x000e6200000e00ff */
[C---:B------:R-:W-:Y:S02]  /*3020*/  ISETP.GE.AND P2, PT, R57.reuse, 0x4, PT ;  /* 0x000000043900780c */ /* 0x040fe40003f46270 */
[----:B------:R-:W-:Y:S02]  /*3030*/  MOV R86, 0x400 ;  /* 0x0000040000567802 */ /* 0x000fe40000000f00 */
[----:B------:R-:W-:Y:S02]  /*3040*/  IADD3 R30, R57, 0x20, RZ ;  /* 0x00000020391e7810 */ /* 0x000fe40007ffe0ff */
[----:B------:R-:W-:-:S02]  /*3050*/  LEA R86, R27, R86, 0x18 ;  /* 0x000000561b567211 */ /* 0x000fc400078ec0ff */
[-C--:B------:R-:W-:Y:S02]  /*3060*/  LEA.HI.SX32 R35, R57, R57.reuse, 0x1b ;  /* 0x0000003939237211 */ /* 0x080fe400078fdaff */
[----:B------:R-:W-:-:S03]  /*3070*/  LEA.HI.SX32 R27, R30, R57, 0x1b ;  /* 0x000000391e1b7211 */ /* 0x000fc600078fdaff */
[----:B------:R-:W-:Y:S01]  /*3080*/  IMAD R35, R35, 0x2, R86 ;  /* 0x0000000223237824 */ /* 0x000fe200078e0256 */
[----:B------:R-:W-:Y:S01]  /*3090*/  LEA R34, R27, R86, 0x1 ;  /* 0x000000561b227211 */ /* 0x000fe200078e08ff */
[C---:B0-----:R-:W-:Y:S01]  /*30a0*/  @P2 FFMA.FTZ R15, R14.reuse, R16, R15 ;  /* 0x000000100e0f2223 */ /* 0x041fe2000001000f */
[----:B-1----:R-:W-:-:S05]  /*30b0*/  @P2 FMUL.FTZ R14, R14, R17 ;  /* 0x000000110e0e2220 */ /* 0x002fca0000410000 */
[----:B------:R-:W-:Y:S01]  /*30c0*/  SHFL.UP PT, R27, R14, 0x8, RZ ;  /* 0x050000000e1b7989 */ /* 0x000fe200000e00ff */
[C---:B------:R-:W-:Y:S02]  /*30d0*/  IADD3 R28, R57.reuse, 0x40, RZ ;  /* 0x00000040391c7810 */ /* 0x040fe40007ffe0ff */
[C---:B------:R-:W-:Y:S01]  /*30e0*/  ISETP.GE.AND P2, PT, R57.reuse, 0x8, PT ;  /* 0x000000083900780c */ /* 0x040fe20003f46270 */
[C---:B------:R-:W-:Y:S01]  /*30f0*/  VIADD R16, R57.reuse, 0x60 ;  /* 0x0000006039107836 */ /* 0x040fe20000000000 */
[----:B------:R-:W-:Y:S02]  /*3100*/  LEA.HI.SX32 R33, R28, R57, 0x1b ;  /* 0x000000391c217211 */ /* 0x000fe400078fdaff */
[----:B------:R-:W-:Y:S02]  /*3110*/  IADD3 R108, R57, 0x80, RZ ;  /* 0x00000080396c7810 */ /* 0x000fe40007ffe0ff */
[----:B------:R-:W-:Y:S02]  /*3120*/  LEA R33, R33, R86, 0x1 ;  /* 0x0000005621217211 */ /* 0x000fe400078e08ff */
[----:B------:R-:W-:-:S02]  /*3130*/  IADD3 R30, R57, 0xa0, RZ ;  /* 0x000000a0391e7810 */ /* 0x000fc40007ffe0ff */
[-C--:B------:R-:W-:Y:S02]  /*3140*/  LEA.HI.SX32 R17, R16, R57.reuse, 0x1b ;  /* 0x0000003910117211 */ /* 0x080fe400078fdaff */
[-C--:B------:R-:W-:Y:S02]  /*3150*/  LEA.HI.SX32 R31, R108, R57.reuse, 0x1b ;  /* 0x000000396c1f7211 */ /* 0x080fe400078fdaff */
[----:B------:R-:W-:Y:S02]  /*3160*/  LEA.HI.SX32 R107, R30, R57, 0x1b ;  /* 0x000000391e6b7211 */ /* 0x000fe400078fdaff */
[----:B------:R-:W-:Y:S01]  /*3170*/  IADD3 R16, R57, 0xe0, RZ ;  /* 0x000000e039107810 */ /* 0x000fe20007ffe0ff */
[----:B------:R-:W-:Y:S01]  /*3180*/  IMAD R31, R31, 0x2, R86 ;  /* 0x000000021f1f7824 */ /* 0x000fe200078e0256 */
[-C--:B------:R-:W-:Y:S01]  /*3190*/  LEA R30, R107, R86.reuse, 0x1 ;  /* 0x000000566b1e7211 */ /* 0x080fe200078e08ff */
[----:B------:R-:W-:Y:S01]  /*31a0*/  VIADD R28, R57, 0xc0 ;  /* 0x000000c0391c7836 */ /* 0x000fe20000000000 */
[----:B--2---:R-:W-:Y:S04]  /*31b0*/  STS.U16 [R35+0x210], R106 ;  /* 0x0002106a23007388 */ /* 0x004fe80000000400 */
[----:B---3--:R-:W-:Y:S04]  /*31c0*/  STS.U16 [R34+0x250], R103 ;  /* 0x0002506722007388 */ /* 0x008fe80000000400 */
[----:B------:R-:W0:Y:S04]  /*31d0*/  SHFL.UP PT, R103, R15, 0x8, RZ ;  /* 0x050000000f677989 */ /* 0x000e2800000e00ff */
[----:B-----5:R1:W-:Y:S02]  /*31e0*/  STS.U16 [R33+0x290], R32 ;  /* 0x0002902021007388 */ /* 0x0203e40000000400 */
[----:B-1----:R-:W-:-:S02]  /*31f0*/  LEA R32, R17, R86, 0x1 ;  /* 0x0000005611207211 */ /* 0x002fc400078e08ff */
[----:B------:R-:W-:-:S03]  /*3200*/  LEA.HI.SX32 R17, R16, R57, 0x1b ;  /* 0x0000003910117211 */ /* 0x000fc600078fdaff */
[----:B----4-:R-:W-:Y:S01]  /*3210*/  STS.U16 [R32+0x2d0], R101 ;  /* 0x0002d06520007388 */ /* 0x010fe20000000400 */
[C---:B0-----:R-:W-:Y:S01]  /*3220*/  @P2 FFMA.FTZ R15, R14.reuse, R103, R15 ;  /* 0x000000670e0f2223 */ /* 0x041fe2000001000f */
[----:B------:R-:W-:Y:S02]  /*3230*/  @P2 FMUL.FTZ R14, R14, R27 ;  /* 0x0000001b0e0e2220 */ /* 0x000fe40000410000 */
[----:B------:R-:W-:Y:S01]  /*3240*/  STS.U16 [R31+0x310], R104 ;  /* 0x000310681f007388 */ /* 0x000fe20000000400 */
[----:B------:R-:W-:-:S03]  /*3250*/  LEA.HI.SX32 R29, R28, R57, 0x1b ;  /* 0x000000391c1d7211 */ /* 0x000fc600078fdaff */
[----:B------:R-:W-:Y:S04]  /*3260*/  STS.U16 [R30+0x350], R19 ;  /* 0x000350131e007388 */ /* 0x000fe80000000400 */
[----:B------:R-:W0:Y:S01]  /*3270*/  SHFL.UP PT, R101, R15, 0x10, RZ ;  /* 0x060000000f657989 */ /* 0x000e2200000e00ff */
[----:B------:R-:W-:-:S03]  /*3280*/  IMAD R28, R17, 0x2, R86 ;  /* 0x00000002111c7824 */ /* 0x000fc600078e0256 */
[----:B------:R-:W1:Y:S01]  /*3290*/  SHFL.UP PT, R19, R14, 0x10, RZ ;  /* 0x060000000e137989 */ /* 0x000e6200000e00ff */
[----:B------:R-:W-:Y:S01]  /*32a0*/  HFMA2.MMA R17, -RZ, RZ, 0, 0 ;  /* 0x00000000ff117435 */ /* 0x000fe200000001ff */
[----:B------:R-:W-:Y:S01]  /*32b0*/  LEA R29, R29, R86, 0x1 ;  /* 0x000000561d1d7211 */ /* 0x000fe200078e08ff */
[----:B------:R-:W-:Y:S01]  /*32c0*/  IMAD R106, R63, 0x8, R86 ;  /* 0x000000083f6a7824 */ /* 0x000fe200078e0256 */
[----:B------:R-:W-:Y:S02]  /*32d0*/  MOV R16, 0x3f800000 ;  /* 0x3f80000000107802 */ /* 0x000fe40000000f00 */
[----:B------:R-:W-:Y:S01]  /*32e0*/  ISETP.GE.AND P2, PT, R57, 0x10, PT ;  /* 0x000000103900780c */ /* 0x000fe20003f46270 */
[----:B------:R2:W-:Y:S04]  /*32f0*/  STS.U16 [R29+0x390], R18 ;  /* 0x000390121d007388 */ /* 0x0005e80000000400 */
[----:B------:R-:W-:Y:S01]  /*3300*/  STS.U16 [R28+0x3d0], R99 ;  /* 0x0003d0631c007388 */ /* 0x000fe20000000400 */
[----:B------:R-:W-:-:S03]  /*3310*/  NOP ;  /* 0x0000000000007918 */ /* 0x000fc60000000000 */
[----:B------:R-:W3:Y:S01]  /*3320*/  @!P0 LDS.64 R16, [R106+0x440] ;  /* 0x000440006a108984 */ /* 0x000ee20000000a00 */
[C---:B--2---:R-:W-:Y:S02]  /*3330*/  SHF.L.U32 R18, R57.reuse, 0x3, RZ ;  /* 0x0000000339127819 */ /* 0x044fe400000006ff */
[----:B------:R-:W-:Y:S02]  /*3340*/  ISETP.NE.AND P3, PT, R57, 0x1f, PT ;  /* 0x0000001f3900780c */ /* 0x000fe40003f65270 */
[----:B------:R-:W-:Y:S01]  /*3350*/  LEA.HI.SX32 R27, R18, R18, 0x1b ;  /* 0x00000012121b7211 */ /* 0x000fe200078fdaff */
[C---:B0-----:R-:W-:Y:S01]  /*3360*/  @P2 FFMA.FTZ R15, R14.reuse, R101, R15 ;  /* 0x000000650e0f2223 */ /* 0x041fe2000001000f */
[----:B-1----:R-:W-:Y:S02]  /*3370*/  @P2 FMUL.FTZ R14, R14, R19 ;  /* 0x000000130e0e2220 */ /* 0x002fe40000410000 */
[----:B------:R-:W-:-:S05]  /*3380*/  LEA R27, R27, R86, 0x1 ;  /* 0x000000561b1b7211 */ /* 0x000fca00078e08ff */
        /* <DEDUP_REMOVED lines=22> */
[----:B------:R-:W-:Y:S02]  /*34f0*/  HADD2.F32 R17, -RZ, R110.H0_H0 ;  /* 0x2000006eff117230 */ /* 0x000fe40000004100 */
[----:B------:R-:W-:-:S05]  /*3500*/  FMUL.FTZ R18, R18, R16 ;  /* 0x0000001012127220 */ /* 0x000fca0000410000 */
[----:B--2---:R-:W-:Y:S01]  /*3510*/  @P2 FFMA.FTZ R113, R112, R111, R113 ;  /* 0x0000006f70712223 */ /* 0x004fe20000010071 */
[----:B------:R-:W-:-:S03]  /*3520*/  ISETP.NE.AND P2, PT, R84, RZ, PT ;  /* 0x000000ff5400720c */ /* 0x000fc60003f45270 */
        /* <DEDUP_REMOVED lines=13> */
.L_x_4716:
[----:B------:R-:W-:Y:S05]  /*3600*/  BSYNC B0 ;  /* 0x0000000000007941 */ /* 0x000fea0003800000 */
.L_x_4715:
[----:B------:R-:W-:Y:S01]  /*3610*/  IADD3 R63, R63, 0x1, RZ ;  /* 0x000000013f3f7810 */ /* 0x000fe20007ffe0ff */
[----:B------:R-:W-:Y:S01]  /*3620*/  FFMA.FTZ R85, R85, R90, R98 ;  /* 0x0000005a55557223 */ /* 0x000fe20000010062 */
[----:B0-----:R-:W-:Y:S02]  /*3630*/  HADD2.F32 R14, -RZ, R109.H0_H0 ;  /* 0x2000006dff0e7230 */ /* 0x001fe40000004100 */
[----:B------:R-:W-:Y:S01]  /*3640*/  FFMA.FTZ R68, R17, R92, R68 ;  /* 0x0000005c11447223 */ /* 0x000fe20000010044 */
[----:B------:R-:W-:Y:S01]  /*3650*/  ISETP.GE.AND P2, PT, R63, UR10, PT ;  /* 0x0000000a3f007c0c */ /* 0x000fe2000bf46270 */
[----:B------:R-:W-:Y:S01]  /*3660*/  FFMA.FTZ R88, R88, R85, R95 ;  /* 0x0000005558587223 */ /* 0x000fe2000001005f */
[----:B------:R-:W-:Y:S02]  /*3670*/  HADD2.F32 R15, -RZ, R108.H0_H0 ;  /* 0x2000006cff0f7230 */ /* 0x000fe40000004100 */
        /* <DEDUP_REMOVED lines=11> */
[----:B------:R-:W-:Y:S01]  /*3730*/  FFMA.FTZ R73, R104, R88, R73 ;  /* 0x0000005868497223 */ /* 0x000fe20000010049 */
[----:B------:R-:W-:Y:S01]  /*3740*/  FFMA.FTZ R74, R101, R87, R74 ;  /* 0x00000057654a7223 */ /* 0x000fe2000001004a */
[----:B------:R-:W-:Y:S01]  /*3750*/  FFMA.FTZ R75, R14, R97, R75 ;  /* 0x000000610e4b7223 */ /* 0x000fe2000001004b */
[----:B------:R-:W-:Y:S06]  /*3760*/  @!P2 BRA `(.L_x_4717) ;  /* 0xffffffec0078a947 */ /* 0x000fec000383ffff */
.L_x_4714:
[----:B------:R-:W-:Y:S01]  /*3770*/  BAR.SYNC.DEFER_BLOCKING 0x0 ;  /* 0x0000000000007b1d */ /* 0x000fe20000010000 */
[----:B------:R-:W-:Y:S02]  /*3780*/  ISETP.NE.AND P0, PT, R84, RZ, PT ;  /* 0x000000ff5400720c */ /* 0x000fe40003f05270 */
[----:B------:R-:W-:Y:S02]  /*3790*/  F2FP.F16.F32.PACK_AB R68, R69, R68 ;  /* 0x000000444544723e */ /* 0x000fe400000000ff */
[----:B------:R-:W-:-:S03]  /*37a0*/  F2FP.F16.F32.PACK_AB R70, R71, R70 ;  /* 0x000000464746723e */ /* 0x000fc600000000ff */
[----:B------:R-:W0:Y:S01]  /*37b0*/  LDC.64 R14, c[0x0][0x2b0] ;  /* 0x0000ac00ff0e7b82 */ /* 0x000e220000000a00 */
        /* <DEDUP_REMOVED lines=11> */
[----:B0-----:R-:W-:-:S03]  /*3870*/  IMAD R0, R14, UR13, RZ ;  /* 0x0000000d0e007c24 */ /* 0x001fc6000f8e02ff */
[----:B------:R-:W-:Y:S01]  /*3880*/  STS.U16 [R27+0x8], R72 ;  /* 0x000008481b007388 */ /* 0x000fe20000000400 */
[----:B------:R-:W-:-:S03]  /*3890*/  IMAD R15, R15, UR12, R0 ;  /* 0x0000000c0f0f7c24 */ /* 0x000fc6000f8e0200 */
[----:B------:R0:W-:Y:S04]  /*38a0*/  STS.U16 [R27+0xa], R3 ;  /* 0x00000a031b007388 */ /* 0x0001e80000000400 */
[----:B------:R-:W-:Y:S04]  /*38b0*/  STS.U16 [R27+0xc], R74 ;  /* 0x00000c4a1b007388 */ /* 0x000fe80000000400 */
[----:B------:R1:W-:Y:S01]  /*38c0*/  STS.U16 [R27+0xe], R4 ;  /* 0x00000e041b007388 */ /* 0x0003e20000000400 */
[----:B------:R-:W-:-:S03]  /*38d0*/  NOP ;  /* 0x0000000000007918 */ /* 0x000fc60000000000 */
[----:B------:R-:W-:Y:S01]  /*38e0*/  LDS.U16 R35, [R35] ;  /* 0x0000000023237984 */ /* 0x000fe20000000400 */
[----:B0-----:R-:W-:-:S03]  /*38f0*/  IMAD.WIDE.U32 R2, R14, UR12, RZ ;  /* 0x0000000c0e027c25 */ /* 0x001fc6000f8e00ff */
[----:B------:R-:W-:Y:S01]  /*3900*/  LDS.U16 R17, [R34+0x40] ;  /* 0x0000400022117984 */ /* 0x000fe20000000400 */
[----:B-1----:R-:W-:-:S03]  /*3910*/  IMAD.IADD R27, R3, 0x1, R15 ;  /* 0x00000001031b7824 */ /* 0x002fc600078e020f */
        /* <DEDUP_REMOVED lines=25> */
.L_x_4719:
[----:B------:R-:W-:Y:S05]  /*3ab0*/  BSYNC B0 ;  /* 0x0000000000007941 */ /* 0x000fea0003800000 */
.L_x_4718:
        /* <DEDUP_REMOVED lines=9> */
[----:B------:R-:W-:Y:S01]  /*3b50*/  IADD3 R54, R54, 0x1, RZ ;  /* 0x0000000136367810 */ /* 0x000fe20007ffe0ff */
[----:B------:R-:W-:Y:S01]  /*3b60*/  ULDC UR4, c[0x0][0x224] ;  /* 0x0000890000047ab9 */ /* 0x000fe20000000800 */
[----:B------:R-:W-:Y:S01]  /*3b70*/  SHF.R.S32.HI R35, RZ, 0x1f, R27 ;  /* 0x0000001fff237819 */ /* 0x000fe2000001141b */
        /* <DEDUP_REMOVED lines=18> */
[----:B------:R-:W-:Y:S01]  /*3ca0*/  IADD3 R20, P1, R6, 0x200, RZ ;  /* 0x0000020006147810 */ /* 0x000fe20007f3e0ff */
[----:B------:R-:W-:Y:S02]  /*3cb0*/  IMAD.X R9, RZ, RZ, R9, P2 ;  /* 0x000000ffff097224 */ /* 0x000fe400010e0609 */
[----:B------:R1:W-:Y:S01]  /*3cc0*/  @!P3 STG.E.U16 desc[UR14][R2.64+0x100], R31 ;  /* 0x0001001f0200b986 */ /* 0x0003e2000c10150e */
[----:B------:R-:W-:-:S03]  /*3cd0*/  IADD3 R43, P3, R43, 0x200, RZ ;  /* 0x000002002b2b7810 */ /* 0x000fc60007f7e0ff */
[----:B------:R1:W-:Y:S01]  /*3ce0*/  @!P4 STG.E.U16 desc[UR14][R2.64+0x140], R21 ;  /* 0x000140150200c986 */ /* 0x0003e2000c10150e */
[----:B------:R-:W-:Y:S02]  /*3cf0*/  IADD3 R41, P4, R41, 0x200, RZ ;  /* 0x0000020029297810 */ /* 0x000fe40007f9e0ff */
[----:B0-----:R-:W-:Y:S02]  /*3d00*/  IADD3.X R19, RZ, R7, RZ, P1, !PT ;  /* 0x00000007ff137210 */ /* 0x001fe40000ffe4ff */
[----:B------:R-:W-:Y:S02]  /*3d10*/  IADD3.X R39, RZ, R39, RZ, P3, !PT ;  /* 0x00000027ff277210 */ /* 0x000fe40001ffe4ff */
[----:B------:R-:W-:Y:S01]  /*3d20*/  IADD3.X R37, RZ, R37, RZ, P4, !PT ;  /* 0x00000025ff257210 */ /* 0x000fe200027fe4ff */
[----:B------:R-:W-:Y:S06]  /*3d30*/  @!P0 BRA `(.L_x_4720) ;  /* 0xffffffc800c88947 */ /* 0x000fec000383ffff */
[----:B------:R-:W-:Y:S05]  /*3d40*/  EXIT ;  /* 0x000000000000794d */ /* 0x000fea0003800000 */
.L_x_4721:
        /* <DEDUP_REMOVED lines=11> */
.L_x_5294:


//--------------------- .text._Z25selective_scan_fwd_kernelI32Selective_Scan_fwd_kernel_traitsILi32ELi8ELi1ELb0ELb1ELb1ELb1EN3c104HalfEfEEv13SSMParamsBase --------------------------
	.section	.text._Z25selective_scan_fwd_kernelI32Selective_Scan_fwd_kernel_traitsILi32ELi8ELi1ELb0ELb1ELb1ELb1EN3c104HalfEfEEv13SSMParamsBase,"ax",@progbits
	.align	128
        .global         _Z25selective_scan_fwd_kernelI32Selective_Scan_fwd_kernel_traitsILi32ELi8ELi1ELb0ELb1ELb1ELb1EN3c104HalfEfEEv13SSMParamsBase
        .type           _Z25selective_scan_fwd_kernelI32Selective_Scan_fwd_kernel_traitsILi32ELi8ELi1ELb0ELb1ELb1ELb1EN3c104HalfEfEEv13SSMParamsBase,@function
        .size           _Z25selective_scan_fwd_kernelI32Selective_Scan_fwd_kernel_traitsILi32ELi8ELi1ELb0ELb1ELb1ELb1EN3c104HalfEfEEv13SSMParamsBase,(.L_x_5295 - _Z25selective_scan_fwd_kernelI32Selective_Scan_fwd_kernel_traitsILi32ELi8ELi1ELb0ELb1ELb1ELb1EN3c104HalfEfEEv13SSMParamsBase)
        .other          _Z25selective_scan_fwd_kernelI32Selective_Scan_fwd_kernel_traitsILi32ELi8ELi1ELb0ELb1ELb1ELb1EN3c104HalfEfEEv13SSMParamsBase,@"STO_CUDA_ENTRY STV_DEFAULT"
_Z25selective_scan_fwd_kernelI32Selective_Scan_fwd_kernel_traitsILi32ELi8ELi1ELb0ELb1ELb1ELb1EN3c104HalfEfEEv13SSMParamsBase:
.text._Z25selective_scan_fwd_kernelI32Selective_Scan_fwd_kernel_traitsILi32ELi8ELi1ELb0ELb1ELb1ELb1EN3c104HalfEfEEv13SSMParamsBase:
        /* <DEDUP_REMOVED lines=20> */
[----:B------:R-:W-:Y:S02]  /*0140*/  @P1 LEA R4, P3, R30, R4, 0x2 ;  /* 0x000000041e041211 */ /* 0x000fe400078610ff */
[----:B------:R4:W5:Y:S01]  /*0150*/  @P0 LDG.E R32, desc[UR12][R2.64] ;  /* 0x0000000c02200981 */ /* 0x000962000c1e1900 */
[----:B---3--:R-:W-:Y:S02]  /*0160*/  IADD3 R6, R0, 0xffffffe, RZ ;  /* 0x0ffffffe00067810 */ /* 0x008fe40007ffe0ff */
[----:B------:R-:W-:Y:S02]  /*0170*/  @P1 LEA.HI.X R5, R30, R5, R31, 0x2, P3 ;  /* 0x000000051e051211 */ /* 0x000fe400018f141f */
[----:B------:R3:W4:Y:S03]  /*0180*/  F2I.FTZ.U32.TRUNC.NTZ R7, R6 ;  /* 0x0000000600077305 */ /* 0x000726000021f000 */
[----:B------:R0:W5:Y:S01]  /*0190*/  @P1 LDG.E R33, desc[UR12][R4.64] ;  /* 0x0000000c04211981 */ /* 0x000162000c1e1900 */
[----:B---3--:R-:W-:Y:S01]  /*01a0*/  HFMA2.MMA R6, -RZ, RZ, 0, 0 ;  /* 0x00000000ff067435 */ /* 0x008fe200000001ff */
[----:B----4-:R-:W-:-:S04]  /*01b0*/  IMAD.MOV R8, RZ, RZ, -R7 ;  /* 0x000000ffff087224 */ /* 0x010fc800078e0a07 */
[----:B------:R-:W-:Y:S01]  /*01c0*/  IMAD R3, R8, R9, RZ ;  /* 0x0000000908037224 */ /* 0x000fe200078e02ff */
[----:B------:R-:W-:-:S04]  /*01d0*/  IABS R2, R30 ;  /* 0x0000001e00027213 */ /* 0x000fc80000000000 */
        /* <DEDUP_REMOVED lines=18> */
[----:B------:R-:W-:Y:S01]  /*0300*/  ULDC.64 UR10, c[0x0][0x288] ;  /* 0x0000a200000a7ab9 */ /* 0x000fe20000000a00 */
[----:B------:R-:W-:Y:S01]  /*0310*/  USHF.R.S32.HI UR15, URZ, 0x1f, UR14 ;  /* 0x0000001f3f0f7899 */ /* 0x000fe2000801140e */
[----:B------:R-:W-:Y:S01]  /*0320*/  IMAD R3, R31, UR10, RZ ;  /* 0x0000000a1f037c24 */ /* 0x000fe2000f8e02ff */
[----:B------:R-:W-:Y:S01]  /*0330*/  ULDC.64 UR8, c[0x0][0x240] ;  /* 0x0000900000087ab9 */ /* 0x000fe20000000a00 */
[----:B------:R-:W1:Y:S01]  /*0340*/  LDC.64 R12, c[0x0][0x280] ;  /* 0x0000a000ff0c7b82 */ /* 0x000e620000000a00 */
[----:B------:R-:W-:Y:S01]  /*0350*/  UIMAD UR6, UR15, UR8, URZ ;  /* 0x000000080f0672a4 */ /* 0x000fe2000f8e023f */
[C---:B------:R-:W-:Y:S01]  /*0360*/  IMAD R11, R30.reuse, UR11, R3 ;  /* 0x0000000b1e0b7c24 */ /* 0x040fe2000f8e0203 */
[----:B------:R-:W-:Y:S01]  /*0370*/  UIMAD.WIDE.U32 UR4, UR14, UR8, URZ ;  /* 0x000000080e0472a5 */ /* 0x000fe2000f8e003f */
[----:B------:R-:W-:Y:S01]  /*0380*/  IMAD.WIDE.U32 R2, R30, UR10, RZ ;  /* 0x0000000a1e027c25 */ /* 0x000fe2000f8e00ff */
[----:B------:R-:W-:Y:S01]  /*0390*/  ULDC.64 UR10, c[0x0][0x260] ;  /* 0x00009800000a7ab9 */ /* 0x000fe20000000a00 */
[----:B------:R-:W-:Y:S01]  /*03a0*/  SHF.R.S32.HI R5, RZ, 0x1f, R7 ;  /* 0x0000001fff057819 */ /* 0x000fe20000011407 */
[----:B------:R-:W-:Y:S01]  /*03b0*/  UIMAD UR8, UR14, UR9, UR6 ;  /* 0x000000090e0872a4 */ /* 0x000fe2000f8e0206 */
[----:B------:R-:W2:Y:S01]  /*03c0*/  LDC.64 R16, c[0x0][0x2e0] ;  /* 0x0000b800ff107b82 */ /* 0x000ea20000000a00 */
[----:B------:R-:W-:Y:S01]  /*03d0*/  UIMAD UR9, UR15, UR10, URZ ;  /* 0x0000000a0f0972a4 */ /* 0x000fe2000f8e023f */
[----:B------:R-:W-:Y:S01]  /*03e0*/  IADD3 R11, R3, R11, RZ ;  /* 0x0000000b030b7210 */ /* 0x000fe20007ffe0ff */
[----:B------:R-:W-:Y:S01]  /*03f0*/  IMAD R0, R5, R56, RZ ;  /* 0x0000003805007224 */ /* 0x000fe200078e02ff */
[----:B------:R-:W-:Y:S01]  /*0400*/  UIMAD.WIDE.U32 UR6, UR14, UR10, URZ ;  /* 0x0000000a0e0672a5 */ /* 0x000fe2000f8e003f */
[----:B------:R-:W-:Y:S01]  /*0410*/  IMAD.MOV.U32 R10, RZ, RZ, R2 ;  /* 0x000000ffff0a7224 */ /* 0x000fe200078e0002 */
[----:B------:R-:W-:Y:S01]  /*0420*/  UIMAD UR9, UR14, UR11, UR9 ;  /* 0x0000000b0e0972a4 */ /* 0x000fe2000f8e0209 */
[----:B------:R-:W-:Y:S01]  /*0430*/  IMAD R57, R7, R57, R0 ;  /* 0x0000003907397224 */ /* 0x000fe200078e0200 */
[----:B------:R-:W3:Y:S01]  /*0440*/  LDC.64 R14, c[0x0][0x2d8] ;  /* 0x0000b600ff0e7b82 */ /* 0x000ee20000000a00 */
[----:B------:R-:W-:Y:S01]  /*0450*/  UIADD3 UR5, UR5, UR8, URZ ;  /* 0x0000000805057290 */ /* 0x000fe2000fffe03f */
[----:B------:R-:W-:Y:S01]  /*0460*/  IMAD R0, R5, R58, RZ ;  /* 0x0000003a05007224 */ /* 0x000fe200078e02ff */
[----:B------:R-:W-:Y:S01]  /*0470*/  UIADD3 UR7, UR7, UR9, URZ ;  /* 0x0000000907077290 */ /* 0x000fe2000fffe03f */
[----:B------:R-:W4:Y:S01]  /*0480*/  S2R R35, SR_LANEID ;  /* 0x0000000000237919 */ /* 0x000f220000000000 */
[----:B------:R-:W-:Y:S01]  /*0490*/  ULDC.64 UR10, c[0x0][0x298] ;  /* 0x0000a600000a7ab9 */ /* 0x000fe20000000a00 */
[----:B------:R-:W-:Y:S01]  /*04a0*/  IMAD R59, R7, R59, R0 ;  /* 0x0000003b073b7224 */ /* 0x000fe200078e0200 */
[----:B------:R-:W-:Y:S01]  /*04b0*/  MOV R37, RZ ;  /* 0x000000ff00257202 */ /* 0x000fe20000000f00 */
[----:B------:R-:W4:Y:S01]  /*04c0*/  LDC.64 R22, c[0x0][0x290] ;  /* 0x0000a400ff167b82 */ /* 0x000f220000000a00 */
[----:B------:R-:W-:-:S02]  /*04d0*/  IMAD R3, R31, UR10, RZ ;  /* 0x0000000a1f037c24 */ /* 0x000fc4000f8e02ff */
[----:B------:R-:W-:Y:S01]  /*04e0*/  IMAD.WIDE.U32 R4, R7, R56, UR4 ;  /* 0x0000000407047e25 */ /* 0x000fe2000f8e0038 */
[C---:B0-----:R-:W-:Y:S01]  /*04f0*/  LOP3.LUT R34, R73.reuse, 0x1f, RZ, 0xc0, !PT ;  /* 0x0000001f49227812 */ /* 0x041fe200078ec0ff */
[----:B------:R-:W-:Y:S01]  /*0500*/  ULDC.64 UR4, c[0x0][0x2f0] ;  /* 0x0000bc0000047ab9 */ /* 0x000fe20000000a00 */
[----:B------:R-:W-:Y:S01]  /*0510*/  SHF.L.U32 R45, R73, 0x3, RZ ;  /* 0x00000003492d7819 */ /* 0x000fe200000006ff */
[----:B------:R-:W-:Y:S01]  /*0520*/  IMAD.WIDE.U32 R6, R7, R58, UR6 ;  /* 0x0000000607067e25 */ /* 0x000fe2000f8e003a */
[----:B------:R-:W0:Y:S01]  /*0530*/  LDC R19, c[0x0][0x214] ;  /* 0x00008500ff137b82 */ /* 0x000e220000000800 */
[----:B------:R-:W-:Y:S01]  /*0540*/  IADD3 R57, R5, R57, RZ ;  /* 0x0000003905397210 */ /* 0x000fe20007ffe0ff */
[----:B------:R-:W-:Y:S01]  /*0550*/  ULDC.64 UR6, c[0x0][0x2f8] ;  /* 0x0000be0000067ab9 */ /* 0x000fe20000000a00 */
[----:B------:R-:W-:Y:S01]  /*0560*/  IMAD R9, R30, UR11, R3 ;  /* 0x0000000b1e097c24 */ /* 0x000fe2000f8e0203 */
[----:B------:R-:W-:Y:S01]  /*0570*/  LOP3.LUT R8, R34, 0xffffff00, R45, 0xf8, !PT ;  /* 0xffffff0022087812 */ /* 0x000fe200078ef82d */
[----:B------:R-:W-:Y:S01]  /*0580*/  IMAD.WIDE.U32 R2, R30, UR10, RZ ;  /* 0x0000000a1e027c25 */ /* 0x000fe2000f8e00ff */
[----:B--2---:R-:W-:-:S02]  /*0590*/  LEA R55, P1, R6, R16, 0x1 ;  /* 0x0000001006377211 */ /* 0x004fc400078208ff */
[----:B---3--:R-:W-:Y:S01]  /*05a0*/  LEA R53, P0, R4, R14, 0x1 ;  /* 0x0000000e04357211 */ /* 0x008fe200078008ff */
[C---:B-1----:R-:W-:Y:S01]  /*05b0*/  IMAD R0, R12.reuse, UR15, RZ ;  /* 0x0000000f0c007c24 */ /* 0x042fe2000f8e02ff */
[C---:B------:R-:W-:Y:S01]  /*05c0*/  IADD3 R38, R45.reuse, 0x1, RZ ;  /* 0x000000012d267810 */ /* 0x040fe20007ffe0ff */
[----:B------:R-:W-:Y:S01]  /*05d0*/  IMAD.WIDE.U32 R10, R12, UR14, R10 ;  /* 0x0000000e0c0a7c25 */ /* 0x000fe2000f8e000a */
[----:B------:R-:W-:Y:S02]  /*05e0*/  LEA.HI.X R57, R4, R15, R57, 0x1, P0 ;  /* 0x0000000f04397211 */ /* 0x000fe400000f0c39 */
[----:B------:R-:W-:Y:S01]  /*05f0*/  IADD3 R41, R45, 0x3, RZ ;  /* 0x000000032d297810 */ /* 0x000fe20007ffe0ff */
[----:B------:R-:W-:Y:S01]  /*0600*/  IMAD.IADD R59, R7, 0x1, R59 ;  /* 0x00000001073b7824 */ /* 0x000fe200078e023b */
[----:B------:R-:W-:Y:S01]  /*0610*/  IADD3 R5, P2, R8, R10, RZ ;  /* 0x0000000a08057210 */ /* 0x000fe20007f5e0ff */
[----:B------:R-:W-:Y:S01]  /*0620*/  IMAD.IADD R3, R3, 0x1, R9 ;  /* 0x0000000103037824 */ /* 0x000fe200078e0209 */
[----:B------:R-:W-:Y:S01]  /*0630*/  SHF.R.S32.HI R9, RZ, 0x1f, R8 ;  /* 0x0000001fff097819 */ /* 0x000fe20000011408 */
[----:B------:R-:W-:Y:S01]  /*0640*/  IMAD R13, R13, UR14, R0 ;  /* 0x0000000e0d0d7c24 */ /* 0x000fe2000f8e0200 */
[----:B------:R-:W-:Y:S01]  /*0650*/  LEA.HI.X R59, R6, R17, R59, 0x1, P1 ;  /* 0x00000011063b7211 */ /* 0x000fe200008f0c3b */
[----:B----4-:R-:W-:Y:S01]  /*0660*/  IMAD.WIDE.U32 R2, R22, UR14, R2 ;  /* 0x0000000e16027c25 */ /* 0x010fe2000f8e0002 */
[----:B------:R-:W-:-:S02]  /*0670*/  LEA R4, P0, R5, UR4, 0x1 ;  /* 0x0000000405047c11 */ /* 0x000fc4000f8008ff */
[----:B------:R-:W-:Y:S01]  /*0680*/  IADD3.X R10, R9, R11, R13, P2, !PT ;  /* 0x0000000b090a7210 */ /* 0x000fe200017fe40d */
[----:B------:R-:W-:Y:S01]  /*0690*/  IMAD R6, R22, UR15, RZ ;  /* 0x0000000f16067c24 */ /* 0x000fe2000f8e02ff */
[----:B------:R-:W-:Y:S01]  /*06a0*/  IADD3 R54, P1, R8, R2, RZ ;  /* 0x0000000208367210 */ /* 0x000fe20007f3e0ff */
[----:B0-----:R-:W-:Y:S01]  /*06b0*/  IMAD R0, R19, UR14, R30 ;  /* 0x0000000e13007c24 */ /* 0x001fe2000f8e021e */
[----:B------:R-:W-:Y:S01]  /*06c0*/  LEA.HI.X R5, R5, UR5, R10, 0x1, P0 ;  /* 0x0000000505057c11 */ /* 0x000fe200080f0c0a */
[----:B------:R-:W-:Y:S01]  /*06d0*/  IMAD R7, R23, UR14, R6 ;  /* 0x0000000e17077c24 */ /* 0x000fe2000f8e0206 */
[----:B------:R-:W-:Y:S01]  /*06e0*/  ULDC.64 UR4, c[0x0][0x230] ;  /* 0x00008c0000047ab9 */ /* 0x000fe20000000a00 */
[----:B------:R-:W-:Y:S01]  /*06f0*/  IMAD R0, R0, R21, RZ ;  /* 0x0000001500007224 */ /* 0x000fe200078e02ff */
[C---:B------:R-:W-:Y:S01]  /*0700*/  LEA R19, P0, R54.reuse, UR6, 0x1 ;  /* 0x0000000636137c11 */ /* 0x040fe2000f8008ff */
[----:B------:R-:W-:Y:S01]  /*0710*/  VIADD R40, R45, 0x2 ;  /* 0x000000022d287836 */ /* 0x000fe20000000000 */
[----:B------:R-:W-:Y:S01]  /*0720*/  IADD3.X R3, R9, R3, R7, P1, !PT ;  /* 0x0000000309037210 */ /* 0x000fe20000ffe407 */
[----:B------:R-:W-:Y:S01]  /*0730*/  IMAD R7, R31, UR4, RZ ;  /* 0x000000041f077c24 */ /* 0x000fe2000f8e02ff */
[C---:B------:R-:W-:Y:S01]  /*0740*/  IADD3 R43, R45.reuse, 0x5, RZ ;  /* 0x000000052d2b7810 */ /* 0x040fe20007ffe0ff */
[----:B------:R-:W-:Y:S01]  /*0750*/  VIADD R42, R45, 0x4 ;  /* 0x000000042d2a7836 */ /* 0x000fe20000000000 */
[----:B------:R-:W-:Y:S01]  /*0760*/  LEA.HI.X R54, R54, UR7, R3, 0x1, P0 ;  /* 0x0000000736367c11 */ /* 0x000fe200080f0c03 */
[----:B------:R-:W-:Y:S01]  /*0770*/  IMAD R39, R30, UR5, R7 ;  /* 0x000000051e277c24 */ /* 0x000fe2000f8e0207 */
[----:B------:R-:W-:Y:S01]  /*0780*/  LOP3.LUT R47, R8, 0x20, RZ, 0xfc, !PT ;  /* 0x00000020082f7812 */ /* 0x000fe200078efcff */
[----:B------:R-:W-:Y:S01]  /*0790*/  IMAD.WIDE.U32 R6, R30, UR4, RZ ;  /* 0x000000041e067c25 */ /* 0x000fe2000f8e00ff */
[----:B------:R-:W-:Y:S01]  /*07a0*/  ULDC UR4, c[0x0][0x21c] ;  /* 0x0000870000047ab9 */ /* 0x000fe20000000800 */
[----:B------:R-:W-:-:S02]  /*07b0*/  LOP3.LUT R46, R8, 0x40, RZ, 0xfc, !PT ;  /* 0x00000040082e7812 */ /* 0x000fc400078efcff */
[C---:B------:R-:W-:Y:S01]  /*07c0*/  VIADD R44, R45.reuse, 0x6 ;  /* 0x000000062d2c7836 */ /* 0x040fe20000000000 */
[----:B------:R-:W-:Y:S01]  /*07d0*/  IADD3 R45, R45, 0x7, RZ ;  /* 0x000000072d2d7810 */ /* 0x000fe20007ffe0ff */
[----:B------:R-:W-:Y:S01]  /*07e0*/  IMAD R36, R0, UR4, RZ ;  /* 0x0000000400247c24 */ /* 0x000fe2000f8e02ff */
[C---:B------:R-:W-:Y:S01]  /*07f0*/  LOP3.LUT R48, R8.reuse, 0x60, RZ, 0xfc, !PT ;  /* 0x0000006008307812 */ /* 0x040fe200078efcff */
[----:B------:R-:W-:Y:S01]  /*0800*/  IMAD.IADD R39, R7, 0x1, R39 ;  /* 0x0000000107277824 */ /* 0x000fe200078e0227 */
[C---:B------:R-:W-:Y:S02]  /*0810*/  LOP3.LUT R49, R8.reuse, 0x80, RZ, 0xfc, !PT ;  /* 0x0000008008317812 */ /* 0x040fe400078efcff */
[C---:B------:R-:W-:Y:S02]  /*0820*/  LOP3.LUT R50, R8.reuse, 0xa0, RZ, 0xfc, !PT ;  /* 0x000000a008327812 */ /* 0x040fe400078efcff */
[C---:B------:R-:W-:Y:S02]  /*0830*/  LOP3.LUT R51, R8.reuse, 0xc0, RZ, 0xfc, !PT ;  /* 0x000000c008337812 */ /* 0x040fe400078efcff */
[----:B------:R-:W-:-:S07]  /*0840*/  LOP3.LUT R52, R8, 0xe0, RZ, 0xfc, !PT ;  /* 0x000000e008347812 */ /* 0x000fce00078efcff */
.L_x_4746:
        /* <DEDUP_REMOVED lines=39> */
[----:B------:R-:W-:Y:S02]  /*0ac0*/  PRMT R18, RZ, 0x7610, R18 ;  /* 0x00007610ff127816 */ /* 0x000fe40000000012 */
[-C--:B------:R-:W-:Y:S02]  /*0ad0*/  ISETP.GE.AND P5, PT, R47, R21.reuse, PT ;  /* 0x000000152f00720c */ /* 0x080fe40003fa6270 */
[-C--:B------:R-:W-:Y:S02]  /*0ae0*/  ISETP.GE.AND P4, PT, R46, R21.reuse, PT ;  /* 0x000000152e00720c */ /* 0x080fe40003f86270 */
[----:B------:R-:W-:-:S02]  /*0af0*/  ISETP.GE.AND P3, PT, R48, R21, PT ;  /* 0x000000153000720c */ /* 0x000fc40003f66270 */
[-C--:B------:R-:W-:Y:S02]  /*0b00*/  ISETP.GE.AND P2, PT, R49, R21.reuse, PT ;  /* 0x000000153100720c */ /* 0x080fe40003f46270 */
        /* <DEDUP_REMOVED lines=22> */
[----:B----4-:R2:W-:Y:S01]  /*0c70*/  STS.U16 [R27+0x80], R2 ;  /* 0x000080021b007388 */ /* 0x0105e20000000400 */
[----:B0-----:R-:W-:Y:S01]  /*0c80*/  IMAD.SHL.U32 R0, R35, 0x8, RZ ;  /* 0x0000000823007824 */ /* 0x001fe200078e00ff */
[----:B-1----:R-:W-:-:S02]  /*0c90*/  LEA.HI.SX32 R3, R16, R35, 0x1b ;  /* 0x0000002310037211 */ /* 0x002fc400078fdaff */
[----:B------:R-:W-:Y:S02]  /*0ca0*/  STS.U16 [R26+0xc0], R11 ;  /* 0x0000c00b1a007388 */ /* 0x000fe40000000400 */
[----:B------:R-:W-:Y:S02]  /*0cb0*/  LEA.HI.SX32 R17, R0, R0, 0x1b ;  /* 0x0000000000117211 */ /* 0x000fe400078fdaff */
[----:B------:R-:W-:Y:S01]  /*0cc0*/  LEA R22, R3, R20, 0x1 ;  /* 0x0000001403167211 */ /* 0x000fe200078e08ff */
[----:B------:R-:W-:Y:S01]  /*0cd0*/  STS.U16 [R25+0x100], R10 ;  /* 0x0001000a19007388 */ /* 0x000fe20000000400 */
[--C-:B--2---:R-:W-:Y:S01]  /*0ce0*/  IMAD.MOV.U32 R2, RZ, RZ, R19.reuse ;  /* 0x000000ffff027224 */ /* 0x104fe200078e0013 */
[----:B------:R-:W-:Y:S01]  /*0cf0*/  MOV R3, R54 ;  /* 0x0000003600037202 */ /* 0x000fe20000000f00 */
[----:B------:R-:W-:Y:S01]  /*0d00*/  IMAD R0, R17, 0x2, R20 ;  /* 0x0000000211007824 */ /* 0x000fe200078e0214 */
[----:B------:R-:W-:Y:S01]  /*0d10*/  STS.U16 [R24+0x140], R13 ;  /* 0x0001400d18007388 */ /* 0x000fe20000000400 */
[----:B------:R-:W-:-:S03]  /*0d20*/  PRMT R19, RZ, 0x7610, R19 ;  /* 0x00007610ff137816 */ /* 0x000fc60000000013 */
        /* <DEDUP_REMOVED lines=47> */
[----:B----4-:R-:W-:Y:S02]  /*1020*/  HADD2.F32 R68, -RZ, R19.H0_H0 ;  /* 0x20000013ff447230 */ /* 0x010fe40000004100 */
[--C-:B------:R-:W-:Y:S01]  /*1030*/  FADD.FTZ R63, R62, R33.reuse ;  /* 0x000000213e3f7221 */ /* 0x100fe20000010000 */
[----:B------:R-:W-:Y:S01]  /*1040*/  ISETP.EQ.OR P4, PT, RZ, UR4, P2 ;  /* 0x00000004ff007c0c */ /* 0x000fe20009782670 */
[--C-:B------:R-:W-:Y:S01]  /*1050*/  FADD.FTZ R62, R58, R33.reuse ;  /* 0x000000213a3e7221 */ /* 0x100fe20000010000 */
[----:B0-----:R-:W-:Y:S02]  /*1060*/  HADD2.F32 R54, -RZ, R54.H0_H0 ;  /* 0x20000036ff367230 */ /* 0x001fe40000004100 */
[----:B------:R-:W-:Y:S01]  /*1070*/  FSETP.GTU.FTZ.AND P5, PT, R63, 20, PT ;  /* 0x41a000003f00780b */ /* 0x000fe20003fbc000 */
[----:B------:R-:W-:Y:S02]  /*1080*/  HADD2.F32 R70, -RZ, R61.H0_H0 ;  /* 0x2000003dff467230 */ /* 0x000fe40000004100 */
[--C-:B------:R-:W-:Y:S01]  /*1090*/  FADD.FTZ R61, R68, R33.reuse ;  /* 0x00000021443d7221 */ /* 0x100fe20000010000 */
        /* <DEDUP_REMOVED lines=43> */
.L_x_4723:
[----:B------:R-:W-:Y:S05]  /*1350*/  BSYNC B0 ;  /* 0x0000000000007941 */ /* 0x000fea0003800000 */
.L_x_4722:
        /* <DEDUP_REMOVED lines=41> */
.L_x_4725:
[----:B------:R-:W-:Y:S05]  /*15f0*/  BSYNC B0 ;  /* 0x0000000000007941 */ /* 0x000fea0003800000 */
.L_x_4724:
        /* <DEDUP_REMOVED lines=33> */
.L_x_4727:
[----:B------:R-:W-:Y:S05]  /*1810*/  BSYNC B0 ;  /* 0x0000000000007941 */ /* 0x000fea0003800000 */
.L_x_4726:
        /* <DEDUP_REMOVED lines=33> */
.L_x_4729:
[----:B------:R-:W-:Y:S05]  /*1a30*/  BSYNC B0 ;  /* 0x0000000000007941 */ /* 0x000fea0003800000 */
.L_x_4728:
        /* <DEDUP_REMOVED lines=33> */
.L_x_4731:
[----:B------:R-:W-:Y:S05]  /*1c50*/  BSYNC B0 ;  /* 0x0000000000007941 */ /* 0x000fea0003800000 */
.L_x_4730:
        /* <DEDUP_REMOVED lines=33> */
.L_x_4733:
[----:B------:R-:W-:Y:S05]  /*1e70*/  BSYNC B0 ;  /* 0x0000000000007941 */ /* 0x000fea0003800000 */
.L_x_4732:
        /* <DEDUP_REMOVED lines=33> */
.L_x_4735:
[----:B------:R-:W-:Y:S05]  /*2090*/  BSYNC B0 ;  /* 0x0000000000007941 */ /* 0x000fea0003800000 */
.L_x_4734:
        /* <DEDUP_REMOVED lines=33> */
.L_x_4737:
[----:B------:R-:W-:Y:S05]  /*22b0*/  BSYNC B0 ;  /* 0x0000000000007941 */ /* 0x000fea0003800000 */
.L_x_4736:
        /* <DEDUP_REMOVED lines=22> */
[----:B------:R-:W-:Y:S01]  /*2420*/  HFMA2.MMA R75, -RZ, RZ, 0, 0 ;  /* 0x00000000ff4b7435 */ /* 0x000fe200000001ff */
[----:B------:R-:W-:Y:S01]  /*2430*/  FMUL.FTZ R79, R79, R56 ;  /* 0x000000384f4f7220 */ /* 0x000fe20000410000 */
[----:B------:R-:W-:Y:S01]  /*2440*/  FMUL.FTZ R81, R81, R60 ;  /* 0x0000003c51517220 */ /* 0x000fe20000410000 */
[----:B------:R-:W-:Y:S01]  /*2450*/  FMUL.FTZ R83, R15, R62 ;  /* 0x0000003e0f537220 */ /* 0x000fe20000410000 */
[----:B------:R-:W-:Y:S01]  /*2460*/  FMUL.FTZ R84, R17, R64 ;  /* 0x0000004011547220 */ /* 0x000fe20000410000 */
[----:B------:R-:W1:Y:S01]  /*2470*/  LDC R82, c[0x0][0x218] ;  /* 0x00008600ff527b82 */ /* 0x000e620000000800 */
[----:B------:R-:W-:Y:S01]  /*2480*/  FMUL.FTZ R85, R16, R63 ;  /* 0x0000003f10557220 */ /* 0x000fe20000410000 */
[----:B------:R-:W-:Y:S01]  /*2490*/  FMUL.FTZ R76, R76, R61 ;  /* 0x0000003d4c4c7220 */ /* 0x000fe20000410000 */
[-C--:B------:R-:W-:Y:S01]  /*24a0*/  ISETP.GE.AND P1, PT, R8, R21.reuse, PT ;  /* 0x000000150800720c */ /* 0x080fe20003f26270 */
[----:B------:R-:W-:Y:S01]  /*24b0*/  FMUL.FTZ R78, R19, R58 ;  /* 0x0000003a134e7220 */ /* 0x000fe20000410000 */
[----:B------:R-:W-:Y:S01]  /*24c0*/  ISETP.EQ.OR P0, PT, R37, RZ, P0 ;  /* 0x000000ff2500720c */ /* 0x000fe20000702670 */
[----:B------:R-:W-:Y:S01]  /*24d0*/  ULDC UR10, c[0x0][0x21c] ;  /* 0x00008700000a7ab9 */ /* 0x000fe20000000800 */
[----:B------:R-:W-:Y:S01]  /*24e0*/  MOV R77, R21 ;  /* 0x00000015004d7202 */ /* 0x000fe20000000f00 */
[----:B------:R-:W2:Y:S01]  /*24f0*/  LDC.64 R10, c[0x0][0x2d0] ;  /* 0x0000b400ff0a7b82 */ /* 0x000ea20000000a00 */
[----:B------:R-:W-:Y:S01]  /*2500*/  ULDC.64 UR4, c[0x0][0x238] ;  /* 0x00008e0000047ab9 */ /* 0x000fe20000000a00 */
[----:B------:R-:W-:Y:S01]  /*2510*/  ULDC.64 UR6, c[0x0][0x250] ;  /* 0x0000940000067ab9 */ /* 0x000fe20000000a00 */
[----:B------:R-:W-:-:S05]  /*2520*/  ULDC.64 UR8, c[0x0][0x270] ;  /* 0x00009c0000087ab9 */ /* 0x000fca0000000a00 */
[----:B------:R-:W3:Y:S02]  /*2530*/  LDC.64 R12, c[0x0][0x310] ;  /* 0x0000c400ff0c7b82 */ /* 0x000ee40000000a00 */
.L_x_4741:
        /* <DEDUP_REMOVED lines=9> */
[-C--:B------:R-:W-:Y:S01]  /*25d0*/  ISETP.GE.AND P4, PT, R49, R77.reuse, PT ;  /* 0x0000004d3100720c */ /* 0x080fe20003f86270 */
[----:B------:R-:W-:Y:S01]  /*25e0*/  IMAD.IADD R15, R15, 0x1, R17 ;  /* 0x000000010f0f7824 */ /* 0x000fe200078e0211 */
[----:B------:R-:W-:-:S04]  /*25f0*/  ISETP.GE.AND P5, PT, R50, R77, PT ;  /* 0x0000004d3200720c */ /* 0x000fc80003fa6270 */
        /* <DEDUP_REMOVED lines=19> */
[----:B------:R-:W-:Y:S01]  /*2730*/  IMAD R18, R20, UR4, RZ ;  /* 0x0000000414127c24 */ /* 0x000fe2000f8e02ff */
[----:B------:R-:W-:-:S03]  /*2740*/  MOV R15, R39 ;  /* 0x00000027000f7202 */ /* 0x000fc60000000f00 */
[C---:B------:R-:W-:Y:S02]  /*2750*/  IMAD R19, R75.reuse, UR5, R18 ;  /* 0x000000054b137c24 */ /* 0x040fe4000f8e0212 */
[----:B------:R-:W-:-:S04]  /*2760*/  IMAD.WIDE.U32 R14, R75, UR4, R14 ;  /* 0x000000044b0e7c25 */ /* 0x000fc8000f8e000e */
[----:B------:R-:W-:Y:S01]  /*2770*/  IMAD.IADD R15, R15, 0x1, R19 ;  /* 0x000000010f0f7824 */ /* 0x000fe200078e0213 */
[----:B--2---:R-:W-:-:S04]  /*2780*/  LEA R18, P2, R14, R10, 0x2 ;  /* 0x0000000a0e127211 */ /* 0x004fc800078410ff */
[----:B------:R-:W-:-:S05]  /*2790*/  LEA.HI.X R19, R14, R11, R15, 0x2, P2 ;  /* 0x0000000b0e137211 */ /* 0x000fca00010f140f */
[----:B------:R2:W5:Y:S01]  /*27a0*/  LDG.E R93, desc[UR12][R18.64] ;  /* 0x0000000c125d7981 */ /* 0x000562000c1e1900 */
[----:B------:R-:W-:Y:S02]  /*27b0*/  IMAD R14, R20, UR8, RZ ;  /* 0x00000008140e7c24 */ /* 0x000fe4000f8e02ff */
[----:B------:R-:W-:-:S04]  /*27c0*/  IMAD.WIDE.U32 R20, R75, UR8, R8 ;  /* 0x000000084b147c25 */ /* 0x000fc8000f8e0008 */
[----:B------:R-:W-:Y:S01]  /*27d0*/  IMAD R15, R75, UR9, R14 ;  /* 0x000000094b0f7c24 */ /* 0x000fe2000f8e020e */
[----:B------:R-:W-:-:S04]  /*27e0*/  LEA R14, P2, R20, R55, 0x1 ;  /* 0x00000037140e7211 */ /* 0x000fc800078408ff */
[----:B------:R-:W-:Y:S01]  /*27f0*/  IADD3 R15, R21, R15, RZ ;  /* 0x0000000f150f7210 */ /* 0x000fe20007ffe0ff */
[----:B-1----:R-:W-:-:S03]  /*2800*/  IMAD R21, R37, -0x100, R82 ;  /* 0xffffff0025157824 */ /* 0x002fc600078e0252 */
[----:B------:R-:W-:Y:S02]  /*2810*/  LEA.HI.X R15, R20, R59, R15, 0x1, P2 ;  /* 0x0000003b140f7211 */ /* 0x000fe400010f0c0f */
[-C--:B------:R-:W-:Y:S02]  /*2820*/  ISETP.GE.AND P2, PT, R8, R21.reuse, PT ;  /* 0x000000150800720c */ /* 0x080fe40003f46270 */
[-C--:B------:R-:W-:Y:S02]  /*2830*/  ISETP.GE.AND P3, PT, R47, R21.reuse, PT ;  /* 0x000000152f00720c */ /* 0x080fe40003f66270 */
[----:B------:R-:W-:Y:S02]  /*2840*/  ISETP.GE.AND P4, PT, R46, R21, PT ;  /* 0x000000152e00720c */ /* 0x000fe40003f86270 */
[----:B------:R-:W-:Y:S02]  /*2850*/  PRMT R104, RZ, 0x7610, R104 ;  /* 0x00007610ff687816 */ /* 0x000fe40000000068 */
[----:B0-----:R-:W-:-:S02]  /*2860*/  PRMT R17, RZ, 0x7610, R17 ;  /* 0x00007610ff117816 */ /* 0x001fc40000000011 */
[----:B------:R-:W-:Y:S02]  /*2870*/  PRMT R16, RZ, 0x7610, R16 ;  /* 0x00007610ff107816 */ /* 0x000fe40000000010 */
[----:B------:R-:W-:Y:S02]  /*2880*/  PRMT R103, RZ, 0x7610, R103 ;  /* 0x00007610ff677816 */ /* 0x000fe40000000067 */
[----:B------:R-:W-:Y:S02]  /*2890*/  PRMT R102, RZ, 0x7610, R102 ;  /* 0x00007610ff667816 */ /* 0x000fe40000000066 */
[----:B--2---:R-:W-:Y:S02]  /*28a0*/  PRMT R19, RZ, 0x7610, R19 ;  /* 0x00007610ff137816 */ /* 0x004fe40000000013 */
[-C--:B------:R-:W-:Y:S02]  /*28b0*/  ISETP.GE.AND P5, PT, R51, R21.reuse, PT ;  /* 0x000000153300720c */ /* 0x080fe40003fa6270 */
[----:B------:R-:W-:-:S02]  /*28c0*/  ISETP.GE.AND P6, PT, R52, R21, PT ;  /* 0x000000153400720c */ /* 0x000fc40003fc6270 */
[----:B------:R-:W-:Y:S02]  /*28d0*/  PRMT R18, RZ, 0x7610, R18 ;  /* 0x00007610ff127816 */ /* 0x000fe40000000012 */
[----:B------:R-:W-:Y:S01]  /*28e0*/  PRMT R101, RZ, 0x7610, R101 ;  /* 0x00007610ff657816 */ /* 0x000fe20000000065 */
[----:B---3--:R0:W-:Y:S04]  /*28f0*/  STS.U16 [R29], R86 ;  /* 0x000000561d007388 */ /* 0x0081e80000000400 */
[----:B----4-:R-:W-:Y:S04]  /*2900*/  STS.U16 [R28+0x40], R73 ;  /* 0x000040491c007388 */ /* 0x010fe80000000400 */
[----:B-----5:R-:W-:Y:S04]  /*2910*/  STS.U16 [R27+0x80], R88 ;  /* 0x000080581b007388 */ /* 0x020fe80000000400 */
[----:B------:R-:W-:Y:S04]  /*2920*/  STS.U16 [R26+0xc0], R87 ;  /* 0x0000c0571a007388 */ /* 0x000fe80000000400 */
[----:B------:R-:W-:Y:S04]  /*2930*/  STS.U16 [R25+0x100], R90 ;  /* 0x0001005a19007388 */ /* 0x000fe80000000400 */
[----:B------:R1:W-:Y:S04]  /*2940*/  STS.U16 [R24+0x140], R89 ;  /* 0x0001405918007388 */ /* 0x0003e80000000400 */
[----:B------:R2:W-:Y:S04]  /*2950*/  STS.U16 [R23+0x180], R92 ;  /* 0x0001805c17007388 */ /* 0x0005e80000000400 */
[----:B------:R-:W-:Y:S01]  /*2960*/  STS.U16 [R22+0x1c0], R91 ;  /* 0x0001c05b16007388 */ /* 0x000fe20000000400 */
[----:B------:R-:W-:-:S03]  /*2970*/  NOP ;  /* 0x0000000000007918 */ /* 0x000fc60000000000 */
[----:B------:R-:W3:Y:S01]  /*2980*/  @!P2 LDG.E.U16 R104, desc[UR12][R14.64] ;  /* 0x0000000c0e68a981 */ /* 0x000ee2000c1e1500 */
[----:B------:R-:W-:-:S03]  /*2990*/  ISETP.GE.AND P2, PT, R48, R21, PT ;  /* 0x000000153000720c */ /* 0x000fc60003f46270 */
[----:B------:R-:W4:Y:S01]  /*29a0*/  @!P3 LDG.E.U16 R17, desc[UR12][R14.64+0x40] ;  /* 0x0000400c0e11b981 */ /* 0x000f22000c1e1500 */
[----:B------:R-:W-:-:S03]  /*29b0*/  ISETP.GE.AND P3, PT, R49, R21, PT ;  /* 0x000000153100720c */ /* 0x000fc60003f66270 */
[----:B------:R-:W5:Y:S01]  /*29c0*/  @!P4 LDG.E.U16 R16, desc[UR12][R14.64+0x80] ;  /* 0x0000800c0e10c981 */ /* 0x000f62000c1e1500 */
[----:B------:R-:W-:-:S03]  /*29d0*/  ISETP.GE.AND P4, PT, R50, R21, PT ;  /* 0x000000153200720c */ /* 0x000fc60003f86270 */
[----:B------:R-:W5:Y:S04]  /*29e0*/  @!P5 LDG.E.U16 R18, desc[UR12][R14.64+0x180] ;  /* 0x0001800c0e12d981 */ /* 0x000f68000c1e1500 */
[----:B------:R-:W5:Y:S04]  /*29f0*/  @!P2 LDG.E.U16 R103, desc[UR12][R14.64+0xc0] ;  /* 0x0000c00c0e67a981 */ /* 0x000f68000c1e1500 */
[----:B------:R-:W5:Y:S04]  /*2a00*/  @!P3 LDG.E.U16 R102, desc[UR12][R14.64+0x100] ;  /* 0x0001000c0e66b981 */ /* 0x000f68000c1e1500 */
[----:B------:R-:W5:Y:S04]  /*2a10*/  @!P4 LDG.E.U16 R19, desc[UR12][R14.64+0x140] ;  /* 0x0001400c0e13c981 */ /* 0x000f68000c1e1500 */
[----:B------:R2:W5:Y:S04]  /*2a20*/  @!P6 LDG.E.U16 R101, desc[UR12][R14.64+0x1c0] ;  /* 0x0001c00c0e65e981 */ /* 0x000568000c1e1500 */
[----:B------:R-:W-:Y:S04]  /*2a30*/  LDS.U16 R22, [R0] ;  /* 0x0000000000167984 */ /* 0x000fe80000000400 */
[----:B------:R-:W2:Y:S01]  /*2a40*/  LDS.U16 R20, [R0+0x2] ;  /* 0x0000020000147984 */ /* 0x000ea20000000400 */
[----:B0-----:R-:W-:-:S03]  /*2a50*/  FMUL.FTZ R29, R93, 1.4426950216293334961 ;  /* 0x3fb8aa3b5d1d7820 */ /* 0x001fc60000410000 */
[----:B------:R-:W0:Y:S01]  /*2a60*/  LDS.U16 R23, [R0+0x4] ;  /* 0x0000040000177984 */ /* 0x000e220000000400 */
[C---:B-1----:R-:W-:Y:S01]  /*2a70*/  FMUL.FTZ R24, R29.reuse, R64 ;  /* 0x000000401d187220 */ /* 0x042fe20000410000 */
[----:B------:R-:W1:Y:S02]  /*2a80*/  S2R R73, SR_TID.X ;  /* 0x0000000000497919 */ /* 0x000e640000002100 */
[----:B--2---:R-:W2:Y:S01]  /*2a90*/  LDS.U16 R15, [R0+0x6] ;  /* 0x00000600000f7984 */ /* 0x004ea20000000400 */
[----:B------:R-:W-:-:S03]  /*2aa0*/  FMUL.FTZ R26, R29, R63 ;  /* 0x0000003f1d1a7220 */ /* 0x000fc60000410000 */
[----:B------:R-:W2:Y:S01]  /*2ab0*/  LDS.U16 R25, [R0+0x8] ;  /* 0x0000080000197984 */ /* 0x000ea20000000400 */
[----:B------:R1:W-:Y:S01]  /*2ac0*/  MUFU.EX2 R92, R24 ;  /* 0x00000018005c7308 */ /* 0x0003e20000000800 */
[C---:B------:R-:W-:Y:S02]  /*2ad0*/  FMUL.FTZ R14, R29.reuse, R61 ;  /* 0x0000003d1d0e7220 */ /* 0x040fe40000410000 */
[----:B-1----:R-:W1:Y:S05]  /*2ae0*/  LDS.U16 R24, [R0+0xa] ;  /* 0x00000a0000187984 */ /* 0x002e6a0000000400 */
[----:B------:R0:W2:Y:S02]  /*2af0*/  MUFU.EX2 R93, R26 ;  /* 0x0000001a005d7308 */ /* 0x0000a40000000800 */
[----:B0-----:R-:W0:Y:S06]  /*2b00*/  LDS.U16 R26, [R0+0xc] ;  /* 0x00000c00001a7984 */ /* 0x001e2c0000000400 */
[----:B------:R2:W-:Y:S02]  /*2b10*/  MUFU.EX2 R90, R14 ;  /* 0x0000000e005a7308 */ /* 0x0005e40000000800 */
[----:B--2---:R2:W0:Y:S01]  /*2b20*/  LDS.U16 R14, [R0+0xe] ;  /* 0x00000e00000e7984 */ /* 0x0044220000000400 */
[C---:B------:R-:W-:Y:S01]  /*2b30*/  FMUL.FTZ R27, R29.reuse, R62 ;  /* 0x0000003e1d1b7220 */ /* 0x040fe20000410000 */
[----:B------:R-:W-:-:S04]  /*2b40*/  FMUL.FTZ R28, R29, R60 ;  /* 0x0000003c1d1c7220 */ /* 0x000fc80000410000 */
[----:B------:R2:W1:Y:S01]  /*2b50*/  MUFU.EX2 R96, R27 ;  /* 0x0000001b00607308 */ /* 0x0004620000000800 */
[----:B------:R-:W-:Y:S01]  /*2b60*/  SHF.L.U32 R86, R73, 0x3, RZ ;  /* 0x0000000349567819 */ /* 0x000fe200000006ff */
[----:B------:R-:W-:Y:S01]  /*2b70*/  HADD2.F32 R20, -RZ, R20.H0_H0 ;  /* 0x20000014ff147230 */ /* 0x000fe20000004100 */
[-C--:B------:R-:W-:Y:S02]  /*2b80*/  ISETP.GE.U32.AND P6, PT, R38, R21.reuse, PT ;  /* 0x000000152600720c */ /* 0x080fe40003fc6070 */
[----:B------:R-:W-:Y:S01]  /*2b90*/  ISETP.GE.U32.AND P3, PT, R86, R21, PT ;  /* 0x000000155600720c */ /* 0x000fe20003f66070 */
[----:B--2---:R-:W-:Y:S02]  /*2ba0*/  HADD2.F32 R27, -RZ, R22.H0_H0 ;  /* 0x20000016ff1b7230 */ /* 0x004fe40000004100 */
[----:B------:R-:W2:Y:S01]  /*2bb0*/  MUFU.EX2 R28, R28 ;  /* 0x0000001c001c7308 */ /* 0x000ea20000000800 */
[----:B------:R-:W-:Y:S02]  /*2bc0*/  HADD2.F32 R22, -RZ, R23.H0_H0 ;  /* 0x20000017ff167230 */ /* 0x000fe40000004100 */
[----:B------:R-:W-:Y:S01]  /*2bd0*/  FMUL.FTZ R86, R29, R58 ;  /* 0x0000003a1d567220 */ /* 0x000fe20000410000 */
[----:B------:R-:W-:Y:S01]  /*2be0*/  FMUL.FTZ R20, R85, R20 ;  /* 0x0000001455147220 */ /* 0x000fe20000410000 */
[----:B------:R-:W-:Y:S01]  /*2bf0*/  FMUL.FTZ R27, R84, R27 ;  /* 0x0000001b541b7220 */ /* 0x000fe20000410000 */
[----:B------:R-:W-:Y:S01]  /*2c00*/  FMUL.FTZ R87, R29, R56 ;  /* 0x000000381d577220 */ /* 0x000fe20000410000 */
[----:B------:R-:W-:-:S02]  /*2c10*/  HADD2.F32 R15, -RZ, R15.H0_H0 ;  /* 0x2000000fff0f7230 */ /* 0x000fc40000004100 */
[----:B------:R-:W-:Y:S01]  /*2c20*/  FMUL.FTZ R22, R83, R22 ;  /* 0x0000001653167220 */ /* 0x000fe20000410000 */
[----:B------:R2:W2:Y:S01]  /*2c30*/  MUFU.EX2 R88, R86 ;  /* 0x0000005600587308 */ /* 0x0004a20000000800 */
[----:B------:R-:W-:Y:S01]  /*2c40*/  ISETP.GE.U32.AND P5, PT, R40, R21, PT ;  /* 0x000000152800720c */ /* 0x000fe20003fa6070 */
[----:B------:R-:W-:Y:S01]  /*2c50*/  FMUL.FTZ R29, R29, R54 ;  /* 0x000000361d1d7220 */ /* 0x000fe20000410000 */
[----:B------:R-:W-:Y:S02]  /*2c60*/  FSEL R89, R27, RZ, !P3 ;  /* 0x000000ff1b597208 */ /* 0x000fe40005800000 */
[----:B------:R-:W-:Y:S02]  /*2c70*/  FSEL R94, R20, RZ, !P6 ;  /* 0x000000ff145e7208 */ /* 0x000fe40007000000 */
[----:B------:R-:W-:Y:S01]  /*2c80*/  FSEL R93, R93, 1, !P6 ;  /* 0x3f8000005d5d7808 */ /* 0x000fe20007000000 */
[----:B------:R-:W-:Y:S01]  /*2c90*/  HADD2.F32 R0, -RZ, R25.H0_H0 ;  /* 0x20000019ff007230 */ /* 0x000fe20000004100 */
[----:B------:R-:W2:Y:S01]  /*2ca0*/  MUFU.EX2 R87, R87 ;  /* 0x0000005700577308 */ /* 0x000ea20000000800 */
[----:B------:R-:W-:Y:S01]  /*2cb0*/  FSEL R92, R92, 1, !P3 ;  /* 0x3f8000005c5c7808 */ /* 0x000fe20005800000 */
[----:B------:R-:W-:Y:S01]  /*2cc0*/  FMUL.FTZ R105, R76, R15 ;  /* 0x0000000f4c697220 */ /* 0x000fe20000410000 */
[----:B------:R-:W-:Y:S01]  /*2cd0*/  ISETP.GE.U32.AND P2, PT, R41, R21, PT ;  /* 0x000000152900720c */ /* 0x000fe20003f46070 */
[----:B------:R-:W-:Y:S01]  /*2ce0*/  FFMA.FTZ R20, R89, R93, R94 ;  /* 0x0000005d59147223 */ /* 0x000fe2000001005e */
[----:B------:R-:W-:-:S02]  /*2cf0*/  FSEL R91, R22, RZ, !P5 ;  /* 0x000000ff165b7208 */ /* 0x000fc40006800000 */
[----:B-1----:R-:W-:Y:S01]  /*2d00*/  FSEL R96, R96, 1, !P5 ;  /* 0x3f80000060607808 */ /* 0x002fe20006800000 */
[----:B------:R-:W-:Y:S01]  /*2d10*/  HADD2.F32 R15, -RZ, R24.H0_H0 ;  /* 0x20000018ff0f7230 */ /* 0x000fe20000004100 */
[----:B------:R-:W1:Y:S01]  /*2d20*/  MUFU.EX2 R29, R29 ;  /* 0x0000001d001d7308 */ /* 0x000e620000000800 */
[----:B------:R-:W-:Y:S01]  /*2d30*/  FMUL.FTZ R0, R81, R0 ;  /* 0x0000000051007220 */ /* 0x000fe20000410000 */
[----:B------:R-:W-:Y:S01]  /*2d40*/  ISETP.GE.U32.AND P4, PT, R42, R21, PT ;  /* 0x000000152a00720c */ /* 0x000fe20003f86070 */
[----:B------:R-:W-:Y:S01]  /*2d50*/  FMUL.FTZ R23, R92, R93 ;  /* 0x0000005d5c177220 */ /* 0x000fe20000410000 */
[----:B------:R-:W-:Y:S01]  /*2d60*/  FSEL R90, R90, 1, !P2 ;  /* 0x3f8000005a5a7808 */ /* 0x000fe20005000000 */
[----:B------:R-:W-:Y:S01]  /*2d70*/  FFMA.FTZ R20, R96, R20, R91 ;  /* 0x0000001460147223 */ /* 0x000fe2000001005b */
[----:B------:R-:W-:Y:S01]  /*2d80*/  FSEL R105, R105, RZ, !P2 ;  /* 0x000000ff69697208 */ /* 0x000fe20005000000 */
[----:B0-----:R-:W-:Y:S02]  /*2d90*/  HADD2.F32 R26, -RZ, R26.H0_H0 ;  /* 0x2000001aff1a7230 */ /* 0x001fe40000004100 */
[----:B------:R-:W-:Y:S01]  /*2da0*/  FMUL.FTZ R97, R78, R15 ;  /* 0x0000000f4e617220 */ /* 0x000fe20000410000 */
[----:B------:R-:W-:Y:S01]  /*2db0*/  ISETP.GE.U32.AND P3, PT, R43, R21, PT ;  /* 0x000000152b00720c */ /* 0x000fe20003f66070 */
[----:B------:R-:W-:Y:S01]  /*2dc0*/  FMUL.FTZ R23, R96, R23 ;  /* 0x0000001760177220 */ /* 0x000fe20000410000 */
[----:B--2---:R-:W-:Y:S01]  /*2dd0*/  FSEL R86, R28, 1, !P4 ;  /* 0x3f8000001c567808 */ /* 0x004fe20006000000 */
[----:B------:R-:W-:Y:S01]  /*2de0*/  FFMA.FTZ R20, R90, R20, R105 ;  /* 0x000000145a147223 */ /* 0x000fe20000010069 */
[----:B------:R-:W-:Y:S01]  /*2df0*/  FSEL R95, R0, RZ, !P4 ;  /* 0x000000ff005f7208 */ /* 0x000fe20006000000 */
[----:B------:R-:W-:-:S02]  /*2e00*/  HADD2.F32 R15, -RZ, R14.H0_H0 ;  /* 0x2000000eff0f7230 */ /* 0x000fc40000004100 */
[----:B------:R-:W-:Y:S01]  /*2e10*/  FMUL.FTZ R26, R79, R26 ;  /* 0x0000001a4f1a7220 */ /* 0x000fe20000410000 */
[----:B------:R-:W-:Y:S01]  /*2e20*/  ISETP.GE.U32.AND P6, PT, R44, R21, PT ;  /* 0x000000152c00720c */ /* 0x000fe20003fc6070 */
[----:B------:R-:W-:Y:S01]  /*2e30*/  FMUL.FTZ R23, R90, R23 ;  /* 0x000000175a177220 */ /* 0x000fe20000410000 */
[----:B------:R-:W-:Y:S01]  /*2e40*/  FSEL R88, R88, 1, !P3 ;  /* 0x3f80000058587808 */ /* 0x000fe20005800000 */
[----:B------:R-:W-:Y:S01]  /*2e50*/  FFMA.FTZ R20, R86, R20, R95 ;  /* 0x0000001456147223 */ /* 0x000fe2000001005f */
[----:B------:R-:W-:Y:S01]  /*2e60*/  FSEL R97, R97, RZ, !P3 ;  /* 0x000000ff61617208 */ /* 0x000fe20005800000 */
[----:B------:R-:W-:Y:S01]  /*2e70*/  FMUL.FTZ R15, R74, R15 ;  /* 0x0000000f4a0f7220 */ /* 0x000fe20000410000 */
[----:B------:R-:W-:Y:S01]  /*2e80*/  ISETP.GE.U32.AND P5, PT, R45, R21, PT ;  /* 0x000000152d00720c */ /* 0x000fe20003fa6070 */
[----:B------:R-:W-:Y:S01]  /*2e90*/  FMUL.FTZ R23, R86, R23 ;  /* 0x0000001756177220 */ /* 0x000fe20000410000 */
[----:B------:R-:W-:Y:S01]  /*2ea0*/  FSEL R87, R87, 1, !P6 ;  /* 0x3f80000057577808 */ /* 0x000fe20007000000 */
[----:B------:R-:W-:Y:S01]  /*2eb0*/  FFMA.FTZ R20, R88, R20, R97 ;  /* 0x0000001458147223 */ /* 0x000fe20000010061 */
        /* <DEDUP_REMOVED lines=21> */
[C---:B------:R-:W-:Y:S01]  /*3010*/  ISETP.GE.AND P2, PT, R35.reuse, 0x4, PT ;  /* 0x000000042300780c */ /* 0x040fe20003f46270 */
[----:B------:R-:W-:Y:S01]  /*3020*/  VIADD R24, R35, 0x20 ;  /* 0x0000002023187836 */ /* 0x000fe20000000000 */
[----:B------:R-:W-:-:S11]  /*3030*/  MOV R20, 0x400 ;  /* 0x0000040000147802 */ /* 0x000fd60000000f00 */
[C---:B0-----:R-:W-:Y:S01]  /*3040*/  @P2 FFMA.FTZ R15, R14.reuse, R0, R15 ;  /* 0x000000000e0f2223 */ /* 0x041fe2000001000f */
[----:B------:R-:W-:Y:S01]  /*3050*/  IADD3 R0, R35, 0xa0, RZ ;  /* 0x000000a023007810 */ /* 0x000fe20007ffe0ff */
[----:B-1----:R-:W-:-:S03]  /*3060*/  @P2 FMUL.FTZ R14, R14, R23 ;  /* 0x000000170e0e2220 */ /* 0x002fc60000410000 */
[-C--:B------:R-:W-:Y:S02]  /*3070*/  LEA.HI.SX32 R109, R0, R35.reuse, 0x1b ;  /* 0x00000023006d7211 */ /* 0x080fe400078fdaff */
[----:B------:R-:W0:Y:S04]  /*3080*/  SHFL.UP PT, R0, R15, 0x8, RZ ;  /* 0x050000000f007989 */ /* 0x000e2800000e00ff */
[----:B------:R-:W1:Y:S01]  /*3090*/  SHFL.UP PT, R107, R14, 0x8, RZ ;  /* 0x050000000e6b7989 */ /* 0x000e6200000e00ff */
[C---:B------:R-:W-:Y:S02]  /*30a0*/  IADD3 R22, R35.reuse, 0x40, RZ ;  /* 0x0000004023167810 */ /* 0x040fe40007ffe0ff */
[----:B------:R-:W-:Y:S02]  /*30b0*/  ISETP.GE.AND P2, PT, R35, 0x8, PT ;  /* 0x000000082300780c */ /* 0x000fe40003f46270 */
[----:B--2---:R-:W-:Y:S01]  /*30c0*/  LEA R20, R25, R20, 0x18 ;  /* 0x0000001419147211 */ /* 0x004fe200078ec0ff */
[----:B------:R-:W-:Y:S01]  /*30d0*/  VIADD R26, R35, 0x80 ;  /* 0x00000080231a7836 */ /* 0x000fe20000000000 */
[----:B------:R-:W-:-:S02]  /*30e0*/  LEA.HI.SX32 R25, R24, R35, 0x1b ;  /* 0x0000002318197211 */ /* 0x000fc400078fdaff */
[-C--:B------:R-:W-:Y:S02]  /*30f0*/  LEA.HI.SX32 R27, R22, R35.reuse, 0x1b ;  /* 0x00000023161b7211 */ /* 0x080fe400078fdaff */
[C---:B------:R-:W-:Y:S02]  /*3100*/  IADD3 R22, R35.reuse, 0x60, RZ ;  /* 0x0000006023167810 */ /* 0x040fe40007ffe0ff */
[-C--:B------:R-:W-:Y:S01]  /*3110*/  LEA.HI.SX32 R29, R35, R35.reuse, 0x1b ;  /* 0x00000023231d7211 */ /* 0x080fe200078fdaff */
[----:B------:R-:W-:Y:S01]  /*3120*/  IMAD R28, R25, 0x2, R20 ;  /* 0x00000002191c7824 */ /* 0x000fe200078e0214 */
[----:B------:R-:W-:Y:S02]  /*3130*/  LEA.HI.SX32 R23, R22, R35, 0x1b ;  /* 0x0000002316177211 */ /* 0x000fe400078fdaff */
[----:B------:R-:W-:Y:S02]  /*3140*/  LEA R29, R29, R20, 0x1 ;  /* 0x000000141d1d7211 */ /* 0x000fe400078e08ff */
[----:B------:R-:W-:-:S02]  /*3150*/  IADD3 R24, R35, 0xc0, RZ ;  /* 0x000000c023187810 */ /* 0x000fc40007ffe0ff */
[-C--:B------:R-:W-:Y:S02]  /*3160*/  LEA.HI.SX32 R25, R26, R35.reuse, 0x1b ;  /* 0x000000231a197211 */ /* 0x080fe400078fdaff */
[-C--:B------:R-:W-:Y:S02]  /*3170*/  LEA R27, R27, R20.reuse, 0x1 ;  /* 0x000000141b1b7211 */ /* 0x080fe400078e08ff */
[----:B------:R-:W-:Y:S01]  /*3180*/  LEA R26, R23, R20, 0x1 ;  /* 0x00000014171a7211 */ /* 0x000fe200078e08ff */
[----:B0-----:R-:W-:Y:S01]  /*3190*/  @P2 FFMA.FTZ R15, R14, R0, R15 ;  /* 0x000000000e0f2223 */ /* 0x001fe2000001000f */
[----:B------:R-:W-:Y:S01]  /*31a0*/  LEA.HI.SX32 R23, R24, R35, 0x1b ;  /* 0x0000002318177211 */ /* 0x000fe200078fdaff */
[----:B------:R-:W-:Y:S01]  /*31b0*/  IMAD R24, R109, 0x2, R20 ;  /* 0x000000026d187824 */ /* 0x000fe200078e0214 */
[-C--:B------:R-:W-:Y:S01]  /*31c0*/  LEA R25, R25, R20.reuse, 0x1 ;  /* 0x0000001419197211 */ /* 0x080fe200078e08ff */
[----:B-1----:R-:W-:Y:S01]  /*31d0*/  @P2 FMUL.FTZ R14, R14, R107 ;  /* 0x0000006b0e0e2220 */ /* 0x002fe20000410000 */
[----:B------:R-:W-:Y:S01]  /*31e0*/  VIADD R22, R35, 0xe0 ;  /* 0x000000e023167836 */ /* 0x000fe20000000000 */
[----:B------:R-:W-:Y:S01]  /*31f0*/  LEA R23, R23, R20, 0x1 ;  /* 0x0000001417177211 */ /* 0x000fe200078e08ff */
[----:B---3--:R-:W-:Y:S04]  /*3200*/  STS.U16 [R29+0x210], R104 ;  /* 0x000210681d007388 */ /* 0x008fe80000000400 */
[----:B----4-:R0:W-:Y:S04]  /*3210*/  STS.U16 [R28+0x250], R17 ;  /* 0x000250111c007388 */ /* 0x0101e80000000400 */
[----:B-----5:R1:W-:Y:S04]  /*3220*/  STS.U16 [R27+0x290], R16 ;  /* 0x000290101b007388 */ /* 0x0203e80000000400 */
[----:B------:R-:W-:Y:S04]  /*3230*/  STS.U16 [R26+0x2d0], R103 ;  /* 0x0002d0671a007388 */ /* 0x000fe80000000400 */
[----:B------:R-:W-:Y:S04]  /*3240*/  STS.U16 [R25+0x310], R102 ;  /* 0x0003106619007388 */ /* 0x000fe80000000400 */
[----:B------:R-:W-:Y:S04]  /*3250*/  STS.U16 [R24+0x350], R19 ;  /* 0x0003501318007388 */ /* 0x000fe80000000400 */
[----:B------:R-:W2:Y:S01]  /*3260*/  SHFL.UP PT, R102, R15, 0x10, RZ ;  /* 0x060000000f667989 */ /* 0x000ea200000e00ff */
[----:B0-----:R-:W-:-:S03]  /*3270*/  LEA.HI.SX32 R17, R22, R35, 0x1b ;  /* 0x0000002316117211 */ /* 0x001fc600078fdaff */
[----:B------:R-:W0:Y:S01]  /*3280*/  SHFL.UP PT, R19, R14, 0x10, RZ ;  /* 0x060000000e137989 */ /* 0x000e2200000e00ff */
[-C--:B------:R-:W-:Y:S01]  /*3290*/  LEA R22, R17, R20.reuse, 0x1 ;  /* 0x0000001411167211 */ /* 0x080fe200078e08ff */
[----:B------:R-:W-:Y:S01]  /*32a0*/  IMAD.MOV.U32 R17, RZ, RZ, RZ ;  /* 0x000000ffff117224 */ /* 0x000fe200078e00ff */
[----:B-1----:R-:W-:Y:S02]  /*32b0*/  MOV R16, 0x3f800000 ;  /* 0x3f80000000107802 */ /* 0x002fe40000000f00 */
[----:B------:R-:W-:Y:S01]  /*32c0*/  LEA R104, R75, R20, 0x3 ;  /* 0x000000144b687211 */ /* 0x000fe200078e18ff */
[----:B------:R-:W-:Y:S01]  /*32d0*/  STS.U16 [R23+0x390], R18 ;  /* 0x0003901217007388 */ /* 0x000fe20000000400 */
[C---:B------:R-:W-:Y:S01]  /*32e0*/  ISETP.GE.AND P2, PT, R35.reuse, 0x10, PT ;  /* 0x000000102300780c */ /* 0x040fe20003f46270 */
[----:B------:R-:W-:Y:S02]  /*32f0*/  IMAD.SHL.U32 R0, R35, 0x8, RZ ;  /* 0x0000000823007824 */ /* 0x000fe400078e00ff */
[----:B------:R1:W-:Y:S01]  /*3300*/  STS.U16 [R22+0x3d0], R101 ;  /* 0x0003d06516007388 */ /* 0x0003e20000000400 */
[----:B------:R-:W-:-:S03]  /*3310*/  NOP ;  /* 0x0000000000007918 */ /* 0x000fc60000000000 */
[----:B------:R-:W3:Y:S01]  /*3320*/  @!P0 LDS.64 R16, [R104+0x440] ;  /* 0x0004400068108984 */ /* 0x000ee20000000a00 */
[----:B------:R-:W-:Y:S02]  /*3330*/  ISETP.NE.AND P3, PT, R35, 0x1f, PT ;  /* 0x0000001f2300780c */ /* 0x000fe40003f65270 */
[----:B-1----:R-:W-:-:S03]  /*3340*/  LEA.HI.SX32 R101, R0, R0, 0x1b ;  /* 0x0000000000657211 */ /* 0x002fc600078fdaff */
[C---:B--2---:R-:W-:Y:S01]  /*3350*/  @P2 FFMA.FTZ R15, R14.reuse, R102, R15 ;  /* 0x000000660e0f2223 */ /* 0x044fe2000001000f */
[----:B------:R-:W-:Y:S01]  /*3360*/  LEA R0, R101, R20, 0x1 ;  /* 0x0000001465007211 */ /* 0x000fe200078e08ff */
[----:B0-----:R-:W-:-:S04]  /*3370*/  @P2 FMUL.FTZ R14, R14, R19 ;  /* 0x000000130e0e2220 */ /* 0x001fc80000410000 */
        /* <DEDUP_REMOVED lines=39> */
.L_x_4740:
[----:B------:R-:W-:Y:S05]  /*35f0*/  BSYNC B0 ;  /* 0x0000000000007941 */ /* 0x000fea0003800000 */
.L_x_4739:
        /* <DEDUP_REMOVED lines=22> */
.L_x_4738:
[----:B------:R-:W-:Y:S01]  /*3760*/  BAR.SYNC.DEFER_BLOCKING 0x0 ;  /* 0x0000000000007b1d */ /* 0x000fe20000010000 */
[----:B------:R-:W-:Y:S02]  /*3770*/  F2FP.F16.F32.PACK_AB R10, R71, R72 ;  /* 0x00000048470a723e */ /* 0x000fe400000000ff */
[----:B------:R-:W-:Y:S02]  /*3780*/  ISETP.NE.AND P0, PT, R73, RZ, PT ;  /* 0x000000ff4900720c */ /* 0x000fe40003f05270 */
[----:B------:R-:W-:-:S03]  /*3790*/  PRMT R13, R10, 0x7610, R13 ;  /* 0x000076100a0d7816 */ /* 0x000fc6000000000d */
[----:B------:R-:W0:Y:S01]  /*37a0*/  LDC.64 R18, c[0x0][0x2b0] ;  /* 0x0000ac00ff127b82 */ /* 0x000e220000000a00 */
        /* <DEDUP_REMOVED lines=9> */
[----:B------:R-:W-:Y:S04]  /*3840*/  STS.U16 [R0+0x2], R14 ;  /* 0x0000020e00007388 */ /* 0x000fe80000000400 */
[----:B------:R-:W-:Y:S04]  /*3850*/  STS.U16 [R0+0x4], R11 ;  /* 0x0000040b00007388 */ /* 0x000fe80000000400 */
[----:B------:R1:W-:Y:S04]  /*3860*/  STS.U16 [R0+0x6], R15 ;  /* 0x0000060f00007388 */ /* 0x0003e80000000400 */
[----:B------:R2:W-:Y:S04]  /*3870*/  STS.U16 [R0+0x8], R10 ;  /* 0x0000080a00007388 */ /* 0x0005e80000000400 */
[----:B------:R-:W-:Y:S01]  /*3880*/  STS.U16 [R0+0xa], R16 ;  /* 0x00000a1000007388 */ /* 0x000fe20000000400 */
[----:B-1----:R-:W1:Y:S03]  /*3890*/  LDC.64 R14, c[0x0][0x2a0] ;  /* 0x0000a800ff0e7b82 */ /* 0x002e660000000a00 */
[----:B------:R0:W-:Y:S01]  /*38a0*/  STS.U16 [R0+0xc], R12 ;  /* 0x00000c0c00007388 */ /* 0x0001e20000000400 */
[----:B--2---:R-:W-:-:S03]  /*38b0*/  SHF.L.U32 R10, R37, 0x8, RZ ;  /* 0x00000008250a7819 */ /* 0x004fc600000006ff */
[----:B------:R2:W-:Y:S01]  /*38c0*/  STS.U16 [R0+0xe], R17 ;  /* 0x00000e1100007388 */ /* 0x0005e20000000400 */
[----:B------:R-:W-:-:S03]  /*38d0*/  NOP ;  /* 0x0000000000007918 */ /* 0x000fc60000000000 */
[----:B------:R-:W-:Y:S01]  /*38e0*/  LDS.U16 R47, [R29] ;  /* 0x000000001d2f7984 */ /* 0x000fe20000000400 */
[C---:B0-----:R-:W-:Y:S01]  /*38f0*/  IMAD R12, R18.reuse, UR15, RZ ;  /* 0x0000000f120c7c24 */ /* 0x041fe2000f8e02ff */
[----:B------:R-:W-:Y:S01]  /*3900*/  SHF.R.S32.HI R11, RZ, 0x1f, R10 ;  /* 0x0000001fff0b7819 */ /* 0x000fe2000001140a */
[----:B--2---:R-:W-:Y:S01]  /*3910*/  IMAD.WIDE.U32 R16, R18, UR14, RZ ;  /* 0x0000000e12107c25 */ /* 0x004fe2000f8e00ff */
[----:B------:R-:W-:Y:S03]  /*3920*/  LDS.U16 R75, [R28+0x40] ;  /* 0x000040001c4b7984 */ /* 0x000fe60000000400 */
[----:B------:R-:W-:Y:S01]  /*3930*/  IMAD R61, R19, UR14, R12 ;  /* 0x0000000e133d7c24 */ /* 0x000fe2000f8e020c */
[----:B------:R-:W-:Y:S01]  /*3940*/  LDS.U16 R77, [R27+0x80] ;  /* 0x000080001b4d7984 */ /* 0x000fe20000000400 */
[----:B------:R-:W-:Y:S02]  /*3950*/  IADD3 R12, P2, R8, R10, RZ ;  /* 0x0000000a080c7210 */ /* 0x000fe40007f5e0ff */
[----:B------:R-:W-:Y:S01]  /*3960*/  IMAD.IADD R89, R17, 0x1, R61 ;  /* 0x0000000111597824 */ /* 0x000fe200078e023d */
[----:B------:R-:W-:Y:S01]  /*3970*/  LDS.U16 R79, [R26+0xc0] ;  /* 0x0000c0001a4f7984 */ /* 0x000fe20000000400 */
[----:B------:R-:W-:-:S03]  /*3980*/  IADD3.X R13, R9, R11, RZ, P2, !PT ;  /* 0x0000000b090d7210 */ /* 0x000fc600017fe4ff */
        /* <DEDUP_REMOVED lines=20> */
.L_x_4743:
[----:B------:R-:W-:Y:S05]  /*3ad0*/  BSYNC B0 ;  /* 0x0000000000007941 */ /* 0x000fea0003800000 */
.L_x_4742:
[----:B------:R-:W-:Y:S01]  /*3ae0*/  MOV R17, R89 ;  /* 0x0000005900117202 */ /* 0x000fe20000000f00 */
[----:B------:R-:W-:Y:S01]  /*3af0*/  ULDC.64 UR4, c[0x0][0x2b8] ;  /* 0x0000ae0000047ab9 */ /* 0x000fe20000000a00 */
[C---:B0-----:R-:W-:Y:S01]  /*3b00*/  LOP3.LUT R47, R8.reuse, 0x20, RZ, 0xfc, !PT ;  /* 0x00000020082f7812 */ /* 0x041fe200078efcff */
[----:B------:R-:W-:Y:S01]  /*3b10*/  IMAD R19, R31, UR4, RZ ;  /* 0x000000041f137c24 */ /* 0x000fe2000f8e02ff */
[----:B------:R-:W-:Y:S01]  /*3b20*/  ISETP.GE.AND P2, PT, R8, R21, PT ;  /* 0x000000150800720c */ /* 0x000fe20003f46270 */
[C---:B------:R-:W-:Y:S01]  /*3b30*/  IMAD.WIDE.U32 R16, R30.reuse, UR4, R16 ;  /* 0x000000041e107c25 */ /* 0x040fe2000f8e0010 */
[C---:B------:R-:W-:Y:S02]  /*3b40*/  SHF.L.U32 R54, R47.reuse, 0x1, RZ ;  /* 0x000000012f367819 */ /* 0x040fe400000006ff */
[----:B------:R-:W-:Y:S01]  /*3b50*/  SHF.L.U64.HI R56, R47, 0x1, R9 ;  /* 0x000000012f387819 */ /* 0x000fe20000010209 */
        /* <DEDUP_REMOVED lines=10> */
[-C--:B------:R-:W-:Y:S02]  /*3c00*/  ISETP.GE.AND P3, PT, R47, R87.reuse, PT ;  /* 0x000000572f00720c */ /* 0x080fe40003f66270 */
[----:B------:R-:W-:Y:S02]  /*3c10*/  LEA R16, P4, R18, R16, 0x1 ;  /* 0x0000001012107211 */ /* 0x000fe400078808ff */
[----:B------:R-:W-:-:S02]  /*3c20*/  ISETP.GE.AND P6, PT, R50, R87, PT ;  /* 0x000000573200720c */ /* 0x000fc40003fc6270 */
[----:B------:R-:W-:Y:S01]  /*3c30*/  LEA.HI.X R17, R18, R17, R19, 0x1, P4 ;  /* 0x0000001112117211 */ /* 0x000fe200020f0c13 */
[----:B------:R-:W-:Y:S01]  /*3c40*/  @!P2 IMAD.WIDE.U32 R18, R14, UR14, R10 ;  /* 0x0000000e0e12ac25 */ /* 0x000fe2000f8e000a */
[-C--:B------:R-:W-:Y:S02]  /*3c50*/  ISETP.GE.AND P4, PT, R49, R87.reuse, PT ;  /* 0x000000573100720c */ /* 0x080fe40003f86270 */
[-C--:B------:R-:W-:Y:S01]  /*3c60*/  ISETP.GE.AND P5, PT, R51, R87.reuse, PT ;  /* 0x000000573300720c */ /* 0x080fe20003fa6270 */
[----:B------:R-:W-:Y:S01]  /*3c70*/  @!P1 STG.E.U16 desc[UR12][R16.64+0x40], R77 ;  /* 0x0000404d10009986 */ /* 0x000fe2000c10150c */
[-C--:B------:R-:W-:Y:S01]  /*3c80*/  ISETP.GE.AND P1, PT, R48, R87.reuse, PT ;  /* 0x000000573000720c */ /* 0x080fe20003f26270 */
[----:B------:R-:W-:Y:S02]  /*3c90*/  IMAD.WIDE.U32 R14, R14, UR14, RZ ;  /* 0x0000000e0e0e7c25 */ /* 0x000fe4000f8e00ff */
[----:B------:R-:W-:Y:S01]  /*3ca0*/  @!P3 STG.E.U16 desc[UR12][R16.64], R75 ;  /* 0x0000004b1000b986 */ /* 0x000fe2000c10150c */
[----:B------:R-:W-:Y:S01]  /*3cb0*/  ISETP.GE.AND P3, PT, R52, R87, PT ;  /* 0x000000573400720c */ /* 0x000fe20003f66270 */
[----:B------:R-:W-:Y:S01]  /*3cc0*/  @!P2 IMAD.IADD R19, R61, 0x1, R19 ;  /* 0x000000013d13a824 */ /* 0x000fe200078e0213 */
[----:B------:R-:W-:Y:S01]  /*3cd0*/  IADD3 R15, R15, R61, RZ ;  /* 0x0000003d0f0f7210 */ /* 0x000fe20007ffe0ff */
[----:B------:R-:W-:Y:S01]  /*3ce0*/  IMAD R61, R31, UR4, RZ ;  /* 0x000000041f3d7c24 */ /* 0x000fe2000f8e02ff */
[----:B------:R-:W-:Y:S01]  /*3cf0*/  @!P6 STG.E.U16 desc[UR12][R16.64+0x100], R83 ;  /* 0x000100531000e986 */ /* 0x000fe2000c10150c */
[----:B------:R-:W-:-:S03]  /*3d00*/  @!P2 IMAD.WIDE.U32 R18, R30, UR4, R18 ;  /* 0x000000041e12ac25 */ /* 0x000fc6000f8e0012 */
[----:B------:R-:W-:Y:S01]  /*3d10*/  @!P4 STG.E.U16 desc[UR12][R16.64+0xc0], R81 ;  /* 0x0000c0511000c986 */ /* 0x000fe2000c10150c */
[C---:B------:R-:W-:Y:S02]  /*3d20*/  IMAD R61, R30.reuse, UR5, R61 ;  /* 0x000000051e3d7c24 */ /* 0x040fe4000f8e023d */
[----:B------:R-:W-:Y:S01]  /*3d30*/  IMAD.WIDE.U32 R14, R30, UR4, R14 ;  /* 0x000000041e0e7c25 */ /* 0x000fe2000f8e000e */
[----:B------:R-:W-:Y:S01]  /*3d40*/  @!P1 STG.E.U16 desc[UR12][R16.64+0x80], R79 ;  /* 0x0000804f10009986 */ /* 0x000fe2000c10150c */
[----:B------:R-:W-:Y:S01]  /*3d50*/  @!P2 IADD3 R58, P1, R8, R18, RZ ;  /* 0x00000012083aa210 */ /* 0x000fe20007f3e0ff */
[----:B------:R-:W-:Y:S02]  /*3d60*/  ULDC.64 UR4, c[0x0][0x318] ;  /* 0x0000c60000047ab9 */ /* 0x000fe40000000a00 */
[----:B------:R-:W-:Y:S01]  /*3d70*/  @!P5 STG.E.U16 desc[UR12][R16.64+0x140], R85 ;  /* 0x000140551000d986 */ /* 0x000fe2000c10150c */
[----:B------:R-:W-:Y:S02]  /*3d80*/  @!P2 IADD3.X R19, R9, R19, R61, P1, !PT ;  /* 0x000000130913a210 */ /* 0x000fe40000ffe43d */
[----:B------:R-:W-:Y:S01]  /*3d90*/  @!P2 LEA R18, P1, R58, UR4, 0x1 ;  /* 0x000000043a12ac11 */ /* 0x000fe2000f8208ff */
[----:B------:R0:W-:Y:S01]  /*3da0*/  @!P3 STG.E.U16 desc[UR12][R16.64+0x180], R63 ;  /* 0x0001803f1000b986 */ /* 0x0001e2000c10150c */
[----:B------:R-:W-:-:S02]  /*3db0*/  IADD3 R60, P4, R10, R14, RZ ;  /* 0x0000000e0a3c7210 */ /* 0x000fc40007f9e0ff */
[----:B------:R-:W-:Y:S02]  /*3dc0*/  IADD3 R14, P5, R54, UR4, RZ ;  /* 0x00000004360e7c10 */ /* 0x000fe4000ffbe0ff */
[----:B------:R-:W-:Y:S02]  /*3dd0*/  @!P2 LEA.HI.X R19, R58, UR5, R19, 0x1, P1 ;  /* 0x000000053a13ac11 */ /* 0x000fe400088f0c13 */
[----:B------:R-:W-:Y:S02]  /*3de0*/  ISETP.GE.AND P1, PT, R47, R21, PT ;  /* 0x000000152f00720c */ /* 0x000fe40003f26270 */
[----:B------:R-:W-:Y:S02]  /*3df0*/  IADD3.X R61, R11, R61, R15, P4, !PT ;  /* 0x0000003d0b3d7210 */ /* 0x000fe400027fe40f */
[----:B------:R-:W-:Y:S02]  /*3e00*/  IADD3.X R15, R56, UR5, RZ, P5, !PT ;  /* 0x00000005380f7c10 */ /* 0x000fe4000affe4ff */
[----:B------:R-:W-:-:S02]  /*3e10*/  LEA R14, P4, R60, R14, 0x1 ;  /* 0x0000000e3c0e7211 */ /* 0x000fc400078808ff */
[----:B------:R-:W-:Y:S01]  /*3e20*/  PRMT R58, RZ, 0x7610, R58 ;  /* 0x00007610ff3a7816 */ /* 0x000fe2000000003a */
[----:B------:R-:W-:Y:S01]  /*3e30*/  BAR.SYNC.DEFER_BLOCKING 0x0 ;  /* 0x0000000000007b1d */ /* 0x000fe20000010000 */
[--C-:B------:R-:W-:Y:S02]  /*3e40*/  LEA.HI.X R15, R60, R15, R61.reuse, 0x1, P4 ;  /* 0x0000000f3c0f7211 */ /* 0x100fe400020f0c3d */
[----:B------:R-:W-:Y:S02]  /*3e50*/  PRMT R61, RZ, 0x7610, R61 ;  /* 0x00007610ff3d7816 */ /* 0x000fe4000000003d */
[-C--:B------:R-:W-:Y:S02]  /*3e60*/  ISETP.GE.AND P6, PT, R46, R21.reuse, PT ;  /* 0x000000152e00720c */ /* 0x080fe40003fc6270 */
[-C--:B------:R-:W-:Y:S02]  /*3e70*/  ISETP.GE.AND P5, PT, R48, R21.reuse, PT ;  /* 0x000000153000720c */ /* 0x080fe40003fa6270 */
[----:B------:R-:W-:-:S02]  /*3e80*/  ISETP.GE.AND P4, PT, R49, R21, PT ;  /* 0x000000153100720c */ /* 0x000fc40003f86270 */
        /* <DEDUP_REMOVED lines=32> */
[----:B------:R-:W5:Y:S04]  /*4090*/  LDS.U16 R62, [R0] ;  /* 0x00000000003e7984 */ /* 0x000f680000000400 */
        /* <DEDUP_REMOVED lines=32> */
[----:B------:R-:W-:-:S03]  /*42a0*/  FADD.FTZ R15, R15, 1 ;  /* 0x3f8000000f0f7421 */ /* 0x000fc60000010000 */
[----:B------:R-:W0:Y:S01]  /*42b0*/  MUFU.RCP R79, R14 ;  /* 0x0000000e004f7308 */ /* 0x000e220000001000 */
[----:B------:R-:W-:-:S07]  /*42c0*/  FADD.FTZ R64, R64, 1 ;  /* 0x3f80000040407421 */ /* 0x000fce0000010000 */
[----:B------:R-:W1:Y:S08]  /*42d0*/  MUFU.RCP R61, R61 ;  /* 0x0000003d003d7308 */ /* 0x000e700000001000 */
[----:B------:R0:W2:Y:S08]  /*42e0*/  MUFU.RCP R78, R15 ;  /* 0x0000000f004e7308 */ /* 0x0000b00000001000 */
[----:B------:R-:W3:Y:S08]  /*42f0*/  MUFU.RCP R81, R64 ;  /* 0x0000004000517308 */ /* 0x000ef00000001000 */
[----:B------:R-:W4:Y:S08]  /*4300*/  MUFU.RCP R17, R17 ;  /* 0x0000001100117308 */ /* 0x000f300000001000 */
[----:B------:R-:W5:Y:S08]  /*4310*/  MUFU.RCP R75, R75 ;  /* 0x0000004b004b7308 */ /* 0x000f700000001000 */
[----:B------:R-:W5:Y:S08]  /*4320*/  MUFU.RCP R19, R19 ;  /* 0x0000001300137308 */ /* 0x000f700000001000 */
[----:B------:R-:W5:Y:S01]  /*4330*/  MUFU.RCP R77, R77 ;  /* 0x0000004d004d7308 */ /* 0x000f620000001000 */
[----:B0-----:R-:W-:Y:S01]  /*4340*/  FMUL.FTZ R15, R62, R79 ;  /* 0x0000004f3e0f7220 */ /* 0x001fe20000410000 */
[----:B-1----:R-:W-:Y:S01]  /*4350*/  FMUL.FTZ R60, R60, R61 ;  /* 0x0000003d3c3c7220 */ /* 0x002fe20000410000 */
[----:B------:R-:W-:Y:S01]  /*4360*/  BAR.SYNC.DEFER_BLOCKING 0x0 ;  /* 0x0000000000007b1d */ /* 0x000fe20000010000 */
        /* <DEDUP_REMOVED lines=61> */
.L_x_4745:
[----:B------:R-:W-:Y:S05]  /*4740*/  BSYNC B0 ;  /* 0x0000000000007941 */ /* 0x000fea0003800000 */
.L_x_4744:
        /* <DEDUP_REMOVED lines=10> */
[----:B0-----:R-:W-:Y:S01]  /*47f0*/  IMAD R17, R30, UR5, R15 ;  /* 0x000000051e117c24 */ /* 0x001fe2000f8e020f */
[----:B------:R-:W-:-:S02]  /*4800*/  IADD3 R15, P0, R10, R12, RZ ;  /* 0x0000000c0a0f7210 */ /* 0x000fc40007f1e0ff */
[----:B------:R-:W-:Y:S02]  /*4810*/  IADD3.X R56, R56, UR7, RZ, P1, !PT ;  /* 0x0000000738387c10 */ /* 0x000fe40008ffe4ff */
[----:B------:R-:W-:Y:S02]  /*4820*/  IADD3.X R11, R11, R17, R13, P0, !PT ;  /* 0x000000110b0b7210 */ /* 0x000fe400007fe40d */
[----:B------:R-:W-:Y:S02]  /*4830*/  LEA R10, P2, R15, R54, 0x1 ;  /* 0x000000360f0a7211 */ /* 0x000fe400078408ff */
[-C--:B------:R-:W-:Y:S02]  /*4840*/  ISETP.GE.AND P0, PT, R47, R67.reuse, PT ;  /* 0x000000432f00720c */ /* 0x080fe40003f06270 */
[----:B------:R-:W-:Y:S02]  /*4850*/  LEA.HI.X R11, R15, R56, R11, 0x1, P2 ;  /* 0x000000380f0b7211 */ /* 0x000fe400010f0c0b */
[----:B------:R-:W-:-:S02]  /*4860*/  ISETP.GE.AND P2, PT, R48, R67, PT ;  /* 0x000000433000720c */ /* 0x000fc40003f46270 */
[----:B------:R-:W-:Y:S01]  /*4870*/  IADD3 R37, R37, 0x1, RZ ;  /* 0x0000000125257810 */ /* 0x000fe20007ffe0ff */
[----:B------:R-:W-:Y:S01]  /*4880*/  @!P5 STG.E.U16 desc[UR12][R10.64+0x140], R23 ;  /* 0x000140170a00d986 */ /* 0x000fe2000c10150c */
[-C--:B------:R-:W-:Y:S02]  /*4890*/  ISETP.GE.AND P1, PT, R46, R67.reuse, PT ;  /* 0x000000432e00720c */ /* 0x080fe40003f26270 */
[-C--:B------:R-:W-:Y:S01]  /*48a0*/  ISETP.GE.AND P3, PT, R49, R67.reuse, PT ;  /* 0x000000433100720c */ /* 0x080fe20003f66270 */
[----:B------:R-:W-:Y:S01]  /*48b0*/  @!P6 STG.E.U16 desc[UR12][R10.64+0x180], R65 ;  /* 0x000180410a00e986 */ /* 0x000fe2000c10150c */
[----:B------:R-:W-:-:S03]  /*48c0*/  ISETP.GE.AND P4, PT, R50, R67, PT ;  /* 0x000000433200720c */ /* 0x000fc60003f86270 */
[----:B------:R0:W-:Y:S01]  /*48d0*/  @!P0 STG.E.U16 desc[UR12][R10.64], R19 ;  /* 0x000000130a008986 */ /* 0x0001e2000c10150c */
[----:B------:R-:W-:-:S03]  /*48e0*/  ISETP.GE.AND P0, PT, R37, UR4, PT ;  /* 0x0000000425007c0c */ /* 0x000fc6000bf06270 */
[----:B------:R1:W-:Y:S01]  /*48f0*/  @!P2 STG.E.U16 desc[UR12][R10.64+0x80], R61 ;  /* 0x0000803d0a00a986 */ /* 0x0003e2000c10150c */
[----:B------:R-:W-:-:S03]  /*4900*/  IADD3 R4, P2, R4, 0x200, RZ ;  /* 0x0000020004047810 */ /* 0x000fc60007f5e0ff */
[----:B------:R1:W-:Y:S02]  /*4910*/  @!P1 STG.E.U16 desc[UR12][R10.64+0x40], R27 ;  /* 0x0000401b0a009986 */ /* 0x0003e4000c10150c */
[----:B------:R-:W-:Y:S02]  /*4920*/  IMAD.X R5, RZ, RZ, R5, P2 ;  /* 0x000000ffff057224 */ /* 0x000fe400010e0605 */
[----:B------:R1:W-:Y:S01]  /*4930*/  @!P3 STG.E.U16 desc[UR12][R10.64+0xc0], R25 ;  /* 0x0000c0190a00b986 */ /* 0x0003e2000c10150c */
[----:B------:R-:W-:Y:S02]  /*4940*/  IADD3 R53, P3, R53, 0x200, RZ ;  /* 0x0000020035357810 */ /* 0x000fe40007f7e0ff */
[----:B0-----:R-:W-:Y:S01]  /*4950*/  IADD3 R19, P1, R2, 0x200, RZ ;  /* 0x0000020002137810 */ /* 0x001fe20007f3e0ff */
[----:B------:R1:W-:Y:S01]  /*4960*/  @!P4 STG.E.U16 desc[UR12][R10.64+0x100], R63 ;  /* 0x0001003f0a00c986 */ /* 0x0003e2000c10150c */
[----:B------:R-:W-:Y:S02]  /*4970*/  IADD3 R55, P4, R55, 0x200, RZ ;  /* 0x0000020037377810 */ /* 0x000fe40007f9e0ff */
[----:B------:R-:W-:-:S02]  /*4980*/  IADD3.X R54, RZ, R3, RZ, P1, !PT ;  /* 0x00000003ff367210 */ /* 0x000fc40000ffe4ff */
[----:B------:R-:W-:Y:S02]  /*4990*/  IADD3.X R57, RZ, R57, RZ, P3, !PT ;  /* 0x00000039ff397210 */ /* 0x000fe40001ffe4ff */
[----:B------:R-:W-:Y:S01]  /*49a0*/  IADD3.X R59, RZ, R59, RZ, P4, !PT ;  /* 0x0000003bff3b7210 */ /* 0x000fe200027fe4ff */
[----:B------:R-:W-:Y:S06]  /*49b0*/  @!P0 BRA `(.L_x_4746) ;  /* 0xffffffbc00a48947 */ /* 0x000fec000383ffff */
[----:B------:R-:W-:Y:S05]  /*49c0*/  EXIT ;  /* 0x000000000000794d */ /* 0x000fea0003800000 */
.L_x_4747:
        /* <DEDUP_REMOVED lines=11> */
.L_x_5295:


//--------------------- .text._Z25selective_scan_fwd_kernelI32Selective_Scan_fwd_kernel_traitsILi32ELi8ELi1ELb1ELb0ELb0ELb0EN3c104HalfEfEEv13SSMParamsBase --------------------------
	.section	.text._Z25selective_scan_fwd_kernelI32Selective_Scan_fwd_kernel_traitsILi32ELi8ELi1ELb1ELb0ELb0ELb0EN3c104HalfEfEEv13SSMParamsBase,"ax",@progbits
	.align	128
        .global         _Z25selective_scan_fwd_kernelI32Selective_Scan_fwd_kernel_traitsILi32ELi8ELi1ELb1ELb0ELb0ELb0EN3c104HalfEfEEv13SSMParamsBase
        .type           _Z25selective_scan_fwd_kernelI32Selective_Scan_fwd_kernel_traitsILi32ELi8ELi1ELb1ELb0ELb0ELb0EN3c104HalfEfEEv13SSMParamsBase,@function
        .size           _Z25selective_scan_fwd_kernelI32Selective_Scan_fwd_kernel_traitsILi32ELi8ELi1ELb1ELb0ELb0ELb0EN3c104HalfEfEEv13SSMParamsBase,(.L_x_5296 - _Z25selective_scan_fwd_kernelI32Selective_Scan_fwd_kernel_traitsILi32ELi8ELi1ELb1ELb0ELb0ELb0EN3c104HalfEfEEv13SSMParamsBase)
        .other          _Z25selective_scan_fwd_kernelI32Selective_Scan_fwd_kernel_traitsILi32ELi8ELi1ELb1ELb0ELb0ELb0EN3c104HalfEfEEv13SSMParamsBase,@"STO_CUDA_ENTRY STV_DEFAULT"
_Z25selective_scan_fwd_kernelI32Selective_Scan_fwd_kernel_traitsILi32ELi8ELi1ELb1ELb0ELb0ELb0EN3c104HalfEfEEv13SSMParamsBase:
.text._Z25selective_scan_fwd_kernelI32Selective_Scan_fwd_kernel_traitsILi32ELi8ELi1ELb1ELb0ELb0ELb0EN3c104HalfEfEEv13SSMParamsBase:
        /* <DEDUP_REMOVED lines=28> */
[C---:B------:R-:W-:Y:S01]  /*01c0*/  IMAD R6, R3.reuse, R12, RZ ;  /* 0x0000000c03067224 */ /* 0x040fe200078e02ff */
[----:B------:R-:W-:Y:S01]  /*01d0*/  ULDC.64 UR6, c[0x0][0x280] ;  /* 0x0000a00000067ab9 */ /* 0x000fe20000000a00 */
[----:B------:R-:W-:Y:S01]  /*01e0*/  ULDC.64 UR10, c[0x0][0x290] ;  /* 0x0000a400000a7ab9 */ /* 0x000fe20000000a00 */
[----:B------:R-:W-:Y:S01]  /*01f0*/  UIMAD.WIDE.U32 UR4, UR14, UR6, URZ ;  /* 0x000000060e0472a5 */ /* 0x000fe2000f8e003f */
[----:B------:R-:W3:Y:S01]  /*0200*/  S2R R5, SR_LANEID ;  /* 0x0000000000057919 */ /* 0x000ee20000000000 */
[----:B------:R-:W-:Y:S01]  /*0210*/  UIMAD UR6, UR15, UR6, URZ ;  /* 0x000000060f0672a4 */ /* 0x000fe2000f8e023f */
[----:B------:R-:W4:Y:S01]  /*0220*/  LDC.64 R18, c[0x0][0x2f8] ;  /* 0x0000be00ff127b82 */ /* 0x000f220000000a00 */
[----:B------:R-:W-:Y:S01]  /*0230*/  UIMAD UR9, UR15, UR10, URZ ;  /* 0x0000000a0f0972a4 */ /* 0x000fe2000f8e023f */
[----:B--2---:R-:W-:Y:S01]  /*0240*/  IMAD R7, R3, R16, RZ ;  /* 0x0000001003077224 */ /* 0x004fe200078e02ff */
[----:B------:R-:W-:Y:S01]  /*0250*/  UIMAD UR8, UR14, UR7, UR6 ;  /* 0x000000070e0872a4 */ /* 0x000fe2000f8e0206 */
[C---:B------:R-:W-:Y:S01]  /*0260*/  IMAD R13, R0.reuse, R13, R6 ;  /* 0x0000000d000d7224 */ /* 0x040fe200078e0206 */
[----:B------:R-:W-:Y:S01]  /*0270*/  UIMAD.WIDE.U32 UR6, UR14, UR10, URZ ;  /* 0x0000000a0e0672a5 */ /* 0x000fe2000f8e003f */
[----:B------:R-:W-:Y:S01]  /*0280*/  IMAD R11, R0, R17, R7 ;  /* 0x00000011000b7224 */ /* 0x000fe200078e0207 */
[----:B------:R-:W-:-:S02]  /*0290*/  UIMAD UR9, UR14, UR11, UR9 ;  /* 0x0000000b0e0972a4 */ /* 0x000fc4000f8e0209 */
[----:B------:R-:W-:Y:S02]  /*02a0*/  UIADD3 UR5, UR5, UR8, URZ ;  /* 0x0000000805057290 */ /* 0x000fe4000fffe03f */
[----:B------:R-:W-:-:S04]  /*02b0*/  UIADD3 UR7, UR7, UR9, URZ ;  /* 0x0000000907077290 */ /* 0x000fc8000fffe03f */
[----:B------:R-:W-:Y:S01]  /*02c0*/  IMAD.WIDE.U32 R6, R0, R12, UR4 ;  /* 0x0000000400067e25 */ /* 0x000fe2000f8e000c */
[----:B------:R-:W-:-:S03]  /*02d0*/  UMOV UR4, URZ ;  /* 0x0000003f00047c82 */ /* 0x000fc60008000000 */
[----:B------:R-:W-:Y:S01]  /*02e0*/  IMAD.WIDE.U32 R8, R0, R16, UR6 ;  /* 0x0000000600087e25 */ /* 0x000fe2000f8e0010 */
[----:B------:R-:W-:Y:S02]  /*02f0*/  IADD3 R13, R7, R13, RZ ;  /* 0x0000000d070d7210 */ /* 0x000fe40007ffe0ff */
[----:B-1----:R-:W-:Y:S02]  /*0300*/  LEA R12, P0, R6, R14, 0x1 ;  /* 0x0000000e060c7211 */ /* 0x002fe400078008ff */
[----:B0-----:R-:W-:Y:S02]  /*0310*/  SHF.R.S32.HI R7, RZ, 0x1f, R10 ;  /* 0x0000001fff077819 */ /* 0x001fe4000001140a */
[----:B------:R-:W-:Y:S02]  /*0320*/  IADD3 R11, R9, R11, RZ ;  /* 0x0000000b090b7210 */ /* 0x000fe40007ffe0ff */
[----:B----4-:R-:W-:Y:S02]  /*0330*/  LEA R9, P1, R8, R18, 0x1 ;  /* 0x0000001208097211 */ /* 0x010fe400078208ff */
[----:B------:R-:W-:-:S02]  /*0340*/  LEA.HI.X R13, R6, R15, R13, 0x1, P0 ;  /* 0x0000000f060d7211 */ /* 0x000fc400000f0c0d */
[C---:B------:R-:W-:Y:S02]  /*0350*/  SHF.L.U64.HI R6, R10.reuse, 0x4, R7 ;  /* 0x000000040a067819 */ /* 0x040fe40000010207 */
[----:B------:R-:W-:Y:S02]  /*0360*/  SHF.L.U32 R7, R10, 0x4, RZ ;  /* 0x000000040a077819 */ /* 0x000fe400000006ff */
[----:B------:R-:W-:Y:S02]  /*0370*/  LEA.HI.X R11, R8, R19, R11, 0x1, P1 ;  /* 0x00000013080b7211 */ /* 0x000fe400008f0c0b */
[----:B------:R-:W-:Y:S02]  /*0380*/  MOV R10, R9 ;  /* 0x00000009000a7202 */ /* 0x000fe40000000f00 */
[----:B------:R-:W-:Y:S02]  /*0390*/  MOV R8, R12 ;  /* 0x0000000c00087202 */ /* 0x000fe40000000f00 */
[----:B---3--:R-:W-:-:S07]  /*03a0*/  MOV R9, R13 ;  /* 0x0000000d00097202 */ /* 0x008fce0000000f00 */
.L_x_4766:
[----:B------:R-:W-:Y:S01]  /*03b0*/  BAR.SYNC.DEFER_BLOCKING 0x0 ;  /* 0x0000000000007b1d */ /* 0x000fe20000010000 */
[----:B0-----:R-:W-:-:S04]  /*03c0*/  IADD3 R12, P0, R10, R7, RZ ;  /* 0x000000070a0c7210 */ /* 0x001fc80007f1e0ff */
[----:B------:R-:W-:-:S03]  /*03d0*/  IADD3.X R13, R11, R6, RZ, P0, !PT ;  /* 0x000000060b0d7210 */ /* 0x000fc600007fe4ff */
[----:B------:R-:W0:Y:S03]  /*03e0*/  LDC R58, c[0x0][0x21c] ;  /* 0x00008700ff3a7b82 */ /* 0x000e260000000800 */
[----:B------:R-:W2:Y:S01]  /*03f0*/  LDG.E.128 R12, desc[UR12][R12.64] ;  /* 0x0000000c0c0c7981 */ /* 0x000ea2000c1e1d00 */
[----:B------:R-:W-:-:S04]  /*0400*/  IADD3 R16, P0, R8, R7, RZ ;  /* 0x0000000708107210 */ /* 0x000fc80007f1e0ff */
[----:B------:R-:W-:-:S06]  /*0410*/  IADD3.X R17, R9, R6, RZ, P0, !PT ;  /* 0x0000000609117210 */ /* 0x000fcc00007fe4ff */
[----:B------:R-:W3:Y:S01]  /*0420*/  LDG.E.128 R16, desc[UR12][R16.64] ;  /* 0x0000000c10107981 */ /* 0x000ee2000c1e1d00 */
[----:B------:R-:W-:Y:S01]  /*0430*/  ULDC.U8 UR5, c[0x0][0x22e] ;  /* 0x00008b8000057ab9 */ /* 0x000fe20000000000 */
[----:B------:R-:W-:Y:S01]  /*0440*/  BSSY B0, `(.L_x_4748) ;  /* 0x000003a000007945 */ /* 0x000fe20003800000 */
[--C-:B--2---:R-:W-:Y:S02]  /*0450*/  HADD2.F32 R23, -RZ, R12.reuse.H0_H0 ;  /* 0x2000000cff177230 */ /* 0x104fe40000004100 */
        /* <DEDUP_REMOVED lines=56> */
.L_x_4749:
[----:B------:R-:W-:Y:S05]  /*07e0*/  BSYNC B0 ;  /* 0x0000000000007941 */ /* 0x000fea0003800000 */
.L_x_4748:
[----:B------:R-:W-:Y:S01]  /*07f0*/  ISETP.EQ.OR P5, PT, RZ, UR5, P5 ;  /* 0x00000005ff007c0c */ /* 0x000fe2000afa2670 */
[----:B------:R-:W-:Y:S01]  /*0800*/  BSSY B0, `(.L_x_4750) ;  /* 0x000002e000007945 */ /* 0x000fe20003800000 */
[----:B------:R-:W-:Y:S01]  /*0810*/  FSETP.GTU.FTZ.AND P4, PT, R15, 20, PT ;  /* 0x41a000000f00780b */ /* 0x000fe20003f9c000 */
        /* <DEDUP_REMOVED lines=44> */
.L_x_4751:
[----:B------:R-:W-:Y:S05]  /*0ae0*/  BSYNC B0 ;  /* 0x0000000000007941 */ /* 0x000fea0003800000 */
.L_x_4750:
        /* <DEDUP_REMOVED lines=33> */
.L_x_4753:
[----:B------:R-:W-:Y:S05]  /*0d00*/  BSYNC B0 ;  /* 0x0000000000007941 */ /* 0x000fea0003800000 */
.L_x_4752:
        /* <DEDUP_REMOVED lines=33> */
.L_x_4755:
[----:B------:R-:W-:Y:S05]  /*0f20*/  BSYNC B0 ;  /* 0x0000000000007941 */ /* 0x000fea0003800000 */
.L_x_4754:
        /* <DEDUP_REMOVED lines=33> */
.L_x_4757:
[----:B------:R-:W-:Y:S05]  /*1140*/  BSYNC B0 ;  /* 0x0000000000007941 */ /* 0x000fea0003800000 */
.L_x_4756:
        /* <DEDUP_REMOVED lines=33> */
.L_x_4759:
[----:B------:R-:W-:Y:S05]  /*1360*/  BSYNC B0 ;  /* 0x0000000000007941 */ /* 0x000fea0003800000 */
.L_x_4758:
        /* <DEDUP_REMOVED lines=33> */
.L_x_4761:
[----:B------:R-:W-:Y:S05]  /*1580*/  BSYNC B0 ;  /* 0x0000000000007941 */ /* 0x000fea0003800000 */
.L_x_4760:
        /* <DEDUP_REMOVED lines=33> */
.L_x_4763:
[----:B------:R-:W-:Y:S05]  /*17a0*/  BSYNC B0 ;  /* 0x0000000000007941 */ /* 0x000fea0003800000 */
.L_x_4762:
        /* <DEDUP_REMOVED lines=23> */
[----:B------:R-:W2:Y:S01]  /*1920*/  S2R R46, SR_TID.X ;  /* 0x00000000002e7919 */ /* 0x000ea20000002100 */
[C---:B------:R-:W-:Y:S01]  /*1930*/  IMAD R37, R3.reuse, UR6, RZ ;  /* 0x0000000603257c24 */ /* 0x040fe2000f8e02ff */
[----:B------:R-:W-:Y:S01]  /*1940*/  UMOV UR5, 0x400 ;  /* 0x0000040000057882 */ /* 0x000fe20000000000 */
[----:B------:R-:W-:Y:S02]  /*1950*/  IMAD R39, R3, UR8, RZ ;  /* 0x0000000803277c24 */ /* 0x000fe4000f8e02ff */
[----:B------:R-:W-:Y:S01]  /*1960*/  FMUL.FTZ R60, R60, R15 ;  /* 0x0000000f3c3c7220 */ /* 0x000fe20000410000 */
[----:B------:R-:W1:Y:S08]  /*1970*/  LDC R27, c[0x0][0x214] ;  /* 0x00008500ff1b7b82 */ /* 0x000e700000000800 */
[----:B------:R-:W3:Y:S08]  /*1980*/  LDC R31, c[0x0][0x224] ;  /* 0x00008900ff1f7b82 */ /* 0x000ef00000000800 */
[----:B------:R-:W4:Y:S01]  /*1990*/  LDC.64 R32, c[0x0][0x310] ;  /* 0x0000c400ff207b82 */ /* 0x000f220000000a00 */
[----:B0-----:R-:W-:-:S07]  /*19a0*/  IMAD R59, R0, UR7, R37 ;  /* 0x00000007003b7c24 */ /* 0x001fce000f8e0225 */
[----:B------:R-:W0:Y:S01]  /*19b0*/  LDC.64 R40, c[0x0][0x270] ;  /* 0x00009c00ff287b82 */ /* 0x000e220000000a00 */
[----:B-1----:R-:W-:Y:S02]  /*19c0*/  IMAD R28, R27, UR14, R0 ;  /* 0x0000000e1b1c7c24 */ /* 0x002fe4000f8e0200 */
[C---:B------:R-:W-:Y:S02]  /*19d0*/  IMAD R61, R0.reuse, UR9, R39 ;  /* 0x00000009003d7c24 */ /* 0x040fe4000f8e0227 */
[----:B------:R-:W-:Y:S01]  /*19e0*/  IMAD.WIDE.U32 R36, R0, UR8, RZ ;  /* 0x0000000800247c25 */ /* 0x000fe2000f8e00ff */
[----:B------:R-:W-:Y:S02]  /*19f0*/  ULDC.64 UR8, c[0x0][0x248] ;  /* 0x0000920000087ab9 */ /* 0x000fe40000000a00 */
[----:B------:R-:W1:Y:S01]  /*1a00*/  LDC.64 R26, c[0x0][0x2d0] ;  /* 0x0000b400ff1a7b82 */ /* 0x000e620000000a00 */
[----:B---3--:R-:W-:Y:S02]  /*1a10*/  IMAD R31, R28, R31, RZ ;  /* 0x0000001f1c1f7224 */ /* 0x008fe400078e02ff */
[----:B------:R-:W-:-:S02]  /*1a20*/  IMAD R57, R3, UR8, RZ ;  /* 0x0000000803397c24 */ /* 0x000fc4000f8e02ff */
[----:B------:R-:W-:Y:S02]  /*1a30*/  IMAD R35, R31, R58, RZ ;  /* 0x0000003a1f237224 */ /* 0x000fe400078e02ff */
[----:B------:R-:W-:Y:S01]  /*1a40*/  IMAD R63, R0, UR9, R57 ;  /* 0x00000009003f7c24 */ /* 0x000fe2000f8e0239 */
[----:B------:R-:W3:Y:S01]  /*1a50*/  LDC.64 R28, c[0x0][0x2e0] ;  /* 0x0000b800ff1c7b82 */ /* 0x000ee20000000a00 */
[----:B----4-:R-:W-:-:S04]  /*1a60*/  IMAD.WIDE R32, R35, 0x8, R32 ;  /* 0x0000000823207825 */ /* 0x010fc800078e0220 */
[----:B------:R-:W-:-:S03]  /*1a70*/  IMAD.WIDE.U32 R34, R0, UR6, RZ ;  /* 0x0000000600227c25 */ /* 0x000fc6000f8e00ff */
[----:B------:R-:W4:Y:S01]  /*1a80*/  LDC.64 R30, c[0x0][0x2d8] ;  /* 0x0000b600ff1e7b82 */ /* 0x000f220000000a00 */
[----:B------:R-:W-:Y:S01]  /*1a90*/  IMAD.WIDE.U32 R44, R0, UR8, RZ ;  /* 0x00000008002c7c25 */ /* 0x000fe2000f8e00ff */
[----:B------:R-:W-:Y:S02]  /*1aa0*/  IADD3 R59, R35, R59, RZ ;  /* 0x0000003b233b7210 */ /* 0x000fe40007ffe0ff */
[----:B0-----:R-:W-:-:S04]  /*1ab0*/  SHF.L.U64.HI R41, R40, 0x2, R41 ;  /* 0x0000000228297819 */ /* 0x001fc80000010229 */
[----:B------:R-:W0:Y:S01]  /*1ac0*/  LDC.64 R38, c[0x0][0x238] ;  /* 0x00008e00ff267b82 */ /* 0x000e220000000a00 */
[C---:B-1----:R-:W-:Y:S02]  /*1ad0*/  LEA R56, P0, R34.reuse, R26, 0x2 ;  /* 0x0000001a22387211 */ /* 0x042fe400078010ff */
[----:B------:R-:W-:Y:S02]  /*1ae0*/  IADD3 R26, R37, R61, RZ ;  /* 0x0000003d251a7210 */ /* 0x000fe40007ffe0ff */
[----:B------:R-:W-:Y:S01]  /*1af0*/  LEA.HI.X R37, R34, R27, R59, 0x2, P0 ;  /* 0x0000001b22257211 */ /* 0x000fe200000f143b */
[----:B------:R-:W-:Y:S01]  /*1b00*/  IMAD R27, R58, UR4, RZ ;  /* 0x000000043a1b7c24 */ /* 0x000fe2000f8e02ff */
[----:B--2---:R-:W-:Y:S01]  /*1b10*/  LOP3.LUT P0, RZ, R46, 0x1f, RZ, 0xc0, !PT ;  /* 0x0000001f2eff7812 */ /* 0x004fe2000780c0ff */
[----:B------:R-:W1:Y:S01]  /*1b20*/  LDC.64 R42, c[0x0][0x250] ;  /* 0x00009400ff2a7b82 */ /* 0x000e620000000a00 */
[----:B---3--:R-:W-:Y:S01]  /*1b30*/  LEA R57, P1, R36, R28, 0x2 ;  /* 0x0000001c24397211 */ /* 0x008fe200078210ff */
[----:B------:R-:W-:Y:S01]  /*1b40*/  IMAD.WIDE R32, R27, 0x8, R32 ;  /* 0x000000081b207825 */ /* 0x000fe200078e0220 */
[----:B------:R-:W-:-:S02]  /*1b50*/  ISETP.EQ.OR P0, PT, RZ, UR4, P0 ;  /* 0x00000004ff007c0c */ /* 0x000fc40008702670 */
[----:B------:R-:W-:Y:S02]  /*1b60*/  LEA.HI.X R36, R36, R29, R26, 0x2, P1 ;  /* 0x0000001d24247211 */ /* 0x000fe400008f141a */
[----:B------:R-:W-:Y:S01]  /*1b70*/  IADD3 R26, R45, R63, RZ ;  /* 0x0000003f2d1a7210 */ /* 0x000fe20007ffe0ff */
[----:B------:R-:W2:Y:S01]  /*1b80*/  S2UR UR6, SR_CgaCtaId ;  /* 0x00000000000679c3 */ /* 0x000ea20000008800 */
[----:B----4-:R-:W-:-:S04]  /*1b90*/  LEA R59, P1, R44, R30, 0x2 ;  /* 0x0000001e2c3b7211 */ /* 0x010fc800078210ff */
[----:B------:R-:W-:-:S03]  /*1ba0*/  LEA.HI.X R44, R44, R31, R26, 0x2, P1 ;  /* 0x0000001f2c2c7211 */ /* 0x000fc600008f141a */
[----:B------:R-:W3:Y:S01]  /*1bb0*/  LDC R35, c[0x0][0x21c] ;  /* 0x00008700ff237b82 */ /* 0x000ee20000000800 */
[----:B0-----:R-:W-:Y:S02]  /*1bc0*/  SHF.L.U64.HI R34, R38, 0x2, R39 ;  /* 0x0000000226227819 */ /* 0x001fe40000010227 */
[----:B-1----:R-:W-:Y:S01]  /*1bd0*/  SHF.L.U64.HI R43, R42, 0x2, R43 ;  /* 0x000000022a2b7819 */ /* 0x002fe2000001022b */
[----:B--2---:R-:W-:-:S03]  /*1be0*/  ULEA UR6, UR6, UR5, 0x18 ;  /* 0x0000000506067291 */ /* 0x004fc6000f8ec03f */
[----:B------:R-:W-:-:S09]  /*1bf0*/  UMOV UR5, URZ ;  /* 0x0000003f00057c82 */ /* 0x000fd20008000000 */
.L_x_4765:
[----:B------:R-:W-:Y:S02]  /*1c00*/  MOV R26, R56 ;  /* 0x00000038001a7202 */ /* 0x000fe40000000f00 */
[----:B------:R-:W-:-:S05]  /*1c10*/  MOV R27, R37 ;  /* 0x00000025001b7202 */ /* 0x000fca0000000f00 */
[----:B------:R0:W2:Y:S01]  /*1c20*/  LDG.E R30, desc[UR12][R26.64] ;  /* 0x0000000c1a1e7981 */ /* 0x0000a2000c1e1900 */
[----:B------:R-:W-:Y:S02]  /*1c30*/  MOV R28, R59 ;  /* 0x0000003b001c7202 */ /* 0x000fe40000000f00 */
[----:B------:R-:W-:-:S05]  /*1c40*/  MOV R29, R44 ;  /* 0x0000002c001d7202 */ /* 0x000fca0000000f00 */
[----:B------:R-:W4:Y:S01]  /*1c50*/  LDG.E R39, desc[UR12][R28.64] ;  /* 0x0000000c1c277981 */ /* 0x000f22000c1e1900 */
        /* <DEDUP_REMOVED lines=9> */
[----:B--2---:R-:W-:-:S04]  /*1cf0*/  FMUL.FTZ R30, R30, 1.4426950216293334961 ;  /* 0x3fb8aa3b1e1e7820 */ /* 0x004fc80000410000 */
[C---:B------:R-:W-:Y:S01]  /*1d00*/  FMUL.FTZ R67, R30.reuse, R22 ;  /* 0x000000161e437220 */ /* 0x040fe20000410000 */
[C---:B------:R-:W-:Y:S01]  /*1d10*/  FMUL.FTZ R68, R30.reuse, R23 ;  /* 0x000000171e447220 */ /* 0x040fe20000410000 */
[C---:B------:R-:W-:Y:S01]  /*1d20*/  FMUL.FTZ R66, R30.reuse, R21 ;  /* 0x000000151e427220 */ /* 0x040fe20000410000 */
[----:B------:R-:W-:-:S03]  /*1d30*/  FMUL.FTZ R65, R30, R20 ;  /* 0x000000141e417220 */ /* 0x000fc60000410000 */
[----:B------:R-:W0:Y:S01]  /*1d40*/  MUFU.EX2 R67, R67 ;  /* 0x0000004300437308 */ /* 0x000e220000000800 */
[----:B------:R-:W-:-:S07]  /*1d50*/  FMUL.FTZ R58, R30, R14 ;  /* 0x0000000e1e3a7220 */ /* 0x000fce0000410000 */
[----:B------:R-:W1:Y:S01]  /*1d60*/  MUFU.EX2 R68, R68 ;  /* 0x0000004400447308 */ /* 0x000e620000000800 */
[----:B------:R-:W-:-:S07]  /*1d70*/  FMUL.FTZ R45, R30, R13 ;  /* 0x0000000d1e2d7220 */ /* 0x000fce0000410000 */
[----:B------:R-:W2:Y:S01]  /*1d80*/  MUFU.EX2 R66, R66 ;  /* 0x0000004200427308 */ /* 0x000ea20000000800 */
[----:B------:R-:W-:-:S07]  /*1d90*/  FMUL.FTZ R62, R30, R12 ;  /* 0x0000000c1e3e7220 */ /* 0x000fce0000410000 */
[----:B------:R-:W5:Y:S01]  /*1da0*/  MUFU.EX2 R65, R65 ;  /* 0x0000004100417308 */ /* 0x000f620000000800 */
[-C--:B0-----:R-:W-:Y:S01]  /*1db0*/  FFMA.FTZ R26, R53, R67.reuse, R52 ;  /* 0x00000043351a7223 */ /* 0x081fe20000010034 */
[----:B-1----:R-:W-:-:S06]  /*1dc0*/  FMUL.FTZ R27, R68, R67 ;  /* 0x00000043441b7220 */ /* 0x002fcc0000410000 */
[----:B------:R-:W0:Y:S01]  /*1dd0*/  MUFU.EX2 R58, R58 ;  /* 0x0000003a003a7308 */ /* 0x000e220000000800 */
[----:B------:R-:W-:Y:S01]  /*1de0*/  FMUL.FTZ R61, R30, R15 ;  /* 0x0000000f1e3d7220 */ /* 0x000fe20000410000 */
[----:B--2---:R-:W-:-:S06]  /*1df0*/  FFMA.FTZ R28, R66, R26, R51 ;  /* 0x0000001a421c7223 */ /* 0x004fcc0000010033 */
[----:B------:R-:W1:Y:S01]  /*1e00*/  MUFU.EX2 R45, R45 ;  /* 0x0000002d002d7308 */ /* 0x000e620000000800 */
[----:B------:R-:W-:Y:S01]  /*1e10*/  FMUL.FTZ R26, R66, R27 ;  /* 0x0000001b421a7220 */ /* 0x000fe20000410000 */
[----:B-----5:R-:W-:-:S06]  /*1e20*/  FFMA.FTZ R28, R65, R28, R50 ;  /* 0x0000001c411c7223 */ /* 0x020fcc0000010032 */
[----:B------:R-:W2:Y:S01]  /*1e30*/  MUFU.EX2 R62, R62 ;  /* 0x0000003e003e7308 */ /* 0x000ea20000000800 */
[----:B------:R-:W-:Y:S01]  /*1e40*/  FMUL.FTZ R27, R65, R26 ;  /* 0x0000001a411b7220 */ /* 0x000fe20000410000 */
[----:B0-----:R-:W-:-:S06]  /*1e50*/  FFMA.FTZ R28, R58, R28, R49 ;  /* 0x0000001c3a1c7223 */ /* 0x001fcc0000010031 */
[----:B------:R-:W0:Y:S01]  /*1e60*/  MUFU.EX2 R61, R61 ;  /* 0x0000003d003d7308 */ /* 0x000e220000000800 */
[----:B------:R-:W-:Y:S01]  /*1e70*/  FMUL.FTZ R26, R58, R27 ;  /* 0x0000001b3a1a7220 */ /* 0x000fe20000410000 */
[----:B-1----:R-:W-:-:S03]  /*1e80*/  FFMA.FTZ R28, R45, R28, R48 ;  /* 0x0000001c2d1c7223 */ /* 0x002fc60000010030 */
[----:B------:R-:W-:Y:S01]  /*1e90*/  FMUL.FTZ R27, R45, R26 ;  /* 0x0000001a2d1b7220 */ /* 0x000fe20000410000 */
[----:B--2---:R-:W-:-:S03]  /*1ea0*/  FFMA.FTZ R28, R62, R28, R47 ;  /* 0x0000001c3e1c7223 */ /* 0x004fc6000001002f */
[----:B------:R-:W-:Y:S01]  /*1eb0*/  FMUL.FTZ R26, R62, R27 ;  /* 0x0000001b3e1a7220 */ /* 0x000fe20000410000 */
[----:B0-----:R-:W-:-:S03]  /*1ec0*/  FFMA.FTZ R27, R61, R28, R60 ;  /* 0x0000001c3d1b7223 */ /* 0x001fc6000001003c */
        /* <DEDUP_REMOVED lines=33> */
[----:B------:R-:W0:Y:S04]  /*20e0*/  SHFL.UP PT, R27, R27, 0x1, RZ ;  /* 0x042000001b1b7989 */ /* 0x000e2800000e00ff */
[----:B------:R-:W1:Y:S04]  /*20f0*/  SHFL.UP PT, R69, R26, 0x1, RZ ;  /* 0x042000001a457989 */ /* 0x000e6800000e00ff */
[----:B------:R-:W2:Y:S01]  /*2100*/  LDS R63, [UR7+0x234] ;  /* 0x00023407ff3f7984 */ /* 0x000ea20008000800 */
[----:B------:R-:W-:-:S02]  /*2110*/  ISETP.NE.AND P1, PT, R46, RZ, PT ;  /* 0x000000ff2e00720c */ /* 0x000fc40003f25270 */
[-C--:B0-----:R-:W-:Y:S02]  /*2120*/  @!P3 MOV R27, R29.reuse ;  /* 0x0000001d001bb202 */ /* 0x081fe40000000f00 */
[-C--:B-1----:R-:W-:Y:S01]  /*2130*/  @!P3 MOV R69, R28.reuse ;  /* 0x0000001c0045b202 */ /* 0x082fe20000000f00 */
[C---:B------:R-:W-:Y:S01]  /*2140*/  FFMA.FTZ R31, R30.reuse, R29, R31 ;  /* 0x0000001d1e1f7223 */ /* 0x040fe2000001001f */
[----:B------:R-:W-:Y:S01]  /*2150*/  FMUL.FTZ R30, R30, R28 ;  /* 0x0000001c1e1e7220 */ /* 0x000fe20000410000 */
[----:B------:R-:W-:-:S06]  /*2160*/  UIADD3 UR5, UR5, 0x1, URZ ;  /* 0x0000000105057890 */ /* 0x000fcc000fffe03f */
[----:B--2---:R-:W-:Y:S01]  /*2170*/  @P1 FFMA.FTZ R27, R63, R69, R27 ;  /* 0x000000453f1b1223 */ /* 0x004fe2000001001b */
[----:B------:R-:W-:-:S03]  /*2180*/  ISETP.NE.AND P1, PT, R46, RZ, PT ;  /* 0x000000ff2e00720c */ /* 0x000fc60003f25270 */
[----:B------:R-:W-:-:S04]  /*2190*/  FFMA.FTZ R63, R68, R27, R53 ;  /* 0x0000001b443f7223 */ /* 0x000fc80000010035 */
[----:B------:R-:W-:-:S04]  /*21a0*/  FFMA.FTZ R67, R67, R63, R52 ;  /* 0x0000003f43437223 */ /* 0x000fc80000010034 */
[----:B------:R-:W-:Y:S02]  /*21b0*/  FFMA.FTZ R66, R66, R67, R51 ;  /* 0x0000004342427223 */ /* 0x000fe40000010033 */
[----:B------:R-:W-:Y:S02]  /*21c0*/  @!P1 MOV R26, R32 ;  /* 0x00000020001a9202 */ /* 0x000fe40000000f00 */
[----:B------:R-:W-:Y:S01]  /*21d0*/  @!P1 MOV R27, R33 ;  /* 0x00000021001b9202 */ /* 0x000fe20000000f00 */
[----:B------:R-:W-:Y:S01]  /*21e0*/  FFMA.FTZ R65, R65, R66, R50 ;  /* 0x0000004241417223 */ /* 0x000fe20000010032 */
[----:B------:R0:W-:Y:S03]  /*21f0*/  @!P1 STS.64 [UR6+0x240], R30 ;  /* 0x0002401eff009988 */ /* 0x0001e60008000a06 */
[----:B------:R-:W-:Y:S01]  /*2200*/  FFMA.FTZ R58, R58, R65, R49 ;  /* 0x000000413a3a7223 */ /* 0x000fe20000010031 */
[----:B------:R0:W-:Y:S01]  /*2210*/  @!P1 STG.E.64 desc[UR12][R26.64], R30 ;  /* 0x0000001e1a009986 */ /* 0x0001e2000c101b0c */
[----:B---3--:R-:W-:-:S02]  /*2220*/  ISETP.LE.AND P1, PT, R35, UR5, PT ;  /* 0x0000000523007c0c */ /* 0x008fc4000bf23270 */
[----:B------:R-:W-:-:S04]  /*2230*/  FFMA.FTZ R45, R45, R58, R48 ;  /* 0x0000003a2d2d7223 */ /* 0x000fc80000010030 */
[----:B------:R-:W-:Y:S01]  /*2240*/  FFMA.FTZ R62, R62, R45, R47 ;  /* 0x0000002d3e3e7223 */ /* 0x000fe2000001002f */
[----:B----4-:R-:W-:Y:S01]  /*2250*/  FMUL.FTZ R64, R39, R64 ;  /* 0x0000004027407220 */ /* 0x010fe20000410000 */
[----:B------:R-:W-:Y:S01]  /*2260*/  LEA R59, P2, R42, R59, 0x2 ;  /* 0x0000003b2a3b7211 */ /* 0x000fe200078410ff */
[----:B------:R-:W-:Y:S01]  /*2270*/  UIADD3 UR6, UR6, 0x8, URZ ;  /* 0x0000000806067890 */ /* 0x000fe2000fffe03f */
[----:B------:R-:W-:Y:S01]  /*2280*/  FFMA.FTZ R61, R61, R62, R60 ;  /* 0x0000003e3d3d7223 */ /* 0x000fe2000001003c */
[----:B------:R-:W-:Y:S02]  /*2290*/  LEA R57, P3, R40, R57, 0x2 ;  /* 0x0000003928397211 */ /* 0x000fe400078610ff */
[----:B------:R-:W-:Y:S02]  /*22a0*/  LEA R56, P4, R38, R56, 0x2 ;  /* 0x0000003826387211 */ /* 0x000fe400078810ff */
[----:B------:R-:W-:Y:S01]  /*22b0*/  IADD3 R32, P5, R32, 0x8, RZ ;  /* 0x0000000820207810 */ /* 0x000fe20007fbe0ff */
        /* <DEDUP_REMOVED lines=12> */
[----:B0-----:R-:W-:Y:S06]  /*2380*/  @!P1 BRA `(.L_x_4765) ;  /* 0xfffffff8001c9947 */ /* 0x001fec000383ffff */
.L_x_4764:
[----:B------:R-:W0:Y:S01]  /*2390*/  LDC.64 R20, c[0x0][0x2b8] ;  /* 0x0000ae00ff147b82 */ /* 0x000e220000000a00 */
[----:B------:R-:W-:Y:S01]  /*23a0*/  USHF.L.U32 UR6, UR4, 0x8, URZ ;  /* 0x0000000804067899 */ /* 0x000fe2000800063f */
[----:B------:R-:W-:Y:S01]  /*23b0*/  IADD3 R8, P1, R8, 0x200, RZ ;  /* 0x0000020008087810 */ /* 0x000fe20007f3e0ff */
[----:B------:R-:W-:Y:S01]  /*23c0*/  ULDC.64 UR8, c[0x0][0x2b0] ;  /* 0x0000ac0000087ab9 */ /* 0x000fe20000000a00 */
[----:B------:R-:W-:-:S04]  /*23d0*/  UIADD3 UR4, UR4, 0x1, URZ ;  /* 0x0000000104047890 */ /* 0x000fc8000fffe03f */
[----:B------:R-:W-:Y:S01]  /*23e0*/  BAR.SYNC.DEFER_BLOCKING 0x0 ;  /* 0x0000000000007b1d */ /* 0x000fe20000010000 */
[----:B------:R-:W-:Y:S01]  /*23f0*/  USHF.R.S32.HI UR7, URZ, 0x1f, UR6 ;  /* 0x0000001f3f077899 */ /* 0x000fe20008011406 */
[----:B------:R-:W-:Y:S01]  /*2400*/  IADD3 R10, P2, R10, 0x200, RZ ;  /* 0x000002000a0a7810 */ /* 0x000fe20007f5e0ff */
[----:B------:R-:W-:Y:S01]  /*2410*/  UIMAD UR5, UR15, UR8, URZ ;  /* 0x000000080f0572a4 */ /* 0x000fe2000f8e023f */
[----:B------:R-:W-:Y:S01]  /*2420*/  IADD3.X R9, RZ, R9, RZ, P1, !PT ;  /* 0x00000009ff097210 */ /* 0x000fe20000ffe4ff */
[----:B------:R-:W-:-:S03]  /*2430*/  UIMAD.WIDE.U32 UR6, UR14, UR8, UR6 ;  /* 0x000000080e0672a5 */ /* 0x000fc6000f8e0006 */
[----:B------:R-:W1:Y:S01]  /*2440*/  LDC.64 R14, c[0x0][0x308] ;  /* 0x0000c200ff0e7b82 */ /* 0x000e620000000a00 */
[----:B------:R-:W-:Y:S01]  /*2450*/  UIMAD UR5, UR14, UR9, UR5 ;  /* 0x000000090e0572a4 */ /* 0x000fe2000f8e0205 */
[----:B------:R-:W-:-:S03]  /*2460*/  IADD3.X R11, RZ, R11, RZ, P2, !PT ;  /* 0x0000000bff0b7210 */ /* 0x000fc600017fe4ff */
[----:B------:R-:W-:-:S03]  /*2470*/  UIADD3 UR7, UR7, UR5, URZ ;  /* 0x0000000507077290 */ /* 0x000fc6000fffe03f */
[----:B------:R-:W2:Y:S01]  /*2480*/  LDC R22, c[0x0][0x224] ;  /* 0x00008900ff167b82 */ /* 0x000ea20000000800 */
[----:B0-----:R-:W-:-:S04]  /*2490*/  IMAD R12, R3, R20, RZ ;  /* 0x00000014030c7224 */ /* 0x001fc800078e02ff */
[C---:B------:R-:W-:Y:S02]  /*24a0*/  IMAD R21, R0.reuse, R21, R12 ;  /* 0x0000001500157224 */ /* 0x040fe400078e020c */
[----:B------:R-:W-:-:S05]  /*24b0*/  IMAD.WIDE.U32 R12, R0, R20, UR6 ;  /* 0x00000006000c7e25 */ /* 0x000fca000f8e0014 */
[----:B------:R-:W-:Y:S02]  /*24c0*/  IADD3 R21, R13, R21, RZ ;  /* 0x000000150d157210 */ /* 0x000fe40007ffe0ff */
[----:B-1----:R-:W-:Y:S02]  /*24d0*/  LEA R20, P0, R12, R14, 0x1 ;  /* 0x0000000e0c147211 */ /* 0x002fe400078008ff */
[----:B------:R-:W-:Y:S02]  /*24e0*/  F2FP.F16.F32.PACK_AB R14, R24, R25 ;  /* 0x00000019180e723e */ /* 0x000fe400000000ff */
[----:B------:R-:W-:Y:S02]  /*24f0*/  LEA.HI.X R21, R12, R15, R21, 0x1, P0 ;  /* 0x0000000f0c157211 */ /* 0x000fe400000f0c15 */
[----:B------:R-:W-:Y:S02]  /*2500*/  IADD3 R20, P0, R20, R7, RZ ;  /* 0x0000000714147210 */ /* 0x000fe40007f1e0ff */
[----:B------:R-:W-:-:S02]  /*2510*/  F2FP.F16.F32.PACK_AB R15, R54, R55 ;  /* 0x00000037360f723e */ /* 0x000fc400000000ff */
[----:B------:R-:W-:Y:S02]  /*2520*/  F2FP.F16.F32.PACK_AB R13, R18, R19 ;  /* 0x00000013120d723e */ /* 0x000fe400000000ff */
[----:B------:R-:W-:Y:S02]  /*2530*/  IADD3.X R21, R21, R6, RZ, P0, !PT ;  /* 0x0000000615157210 */ /* 0x000fe400007fe4ff */
[----:B------:R-:W-:Y:S02]  /*2540*/  F2FP.F16.F32.PACK_AB R12, R16, R17 ;  /* 0x00000011100c723e */ /* 0x000fe400000000ff */
[----:B--2---:R-:W-:-:S03]  /*2550*/  ISETP.LE.AND P0, PT, R22, UR4, PT ;  /* 0x0000000416007c0c */ /* 0x004fc6000bf03270 */
[----:B------:R0:W-:Y:S10]  /*2560*/  STG.E.128 desc[UR12][R20.64], R12 ;  /* 0x0000000c14007986 */ /* 0x0001f4000c101d0c */
[----:B------:R-:W-:Y:S05]  /*2570*/  @!P0 BRA `(.L_x_4766) ;  /* 0xffffffdc008c8947 */ /* 0x000fea000383ffff */
[----:B------:R-:W-:Y:S05]  /*2580*/  EXIT ;  /* 0x000000000000794d */ /* 0x000fea0003800000 */
.L_x_4767:
        /* <DEDUP_REMOVED lines=15> */
.L_x_5296:


//--------------------- .text._Z25selective_scan_fwd_kernelI32Selective_Scan_fwd_kernel_traitsILi32ELi8ELi1ELb1ELb0ELb0ELb1EN3c104HalfEfEEv13SSMParamsBase --------------------------
	.section	.text._Z25selective_scan_fwd_kernelI32Selective_Scan_fwd_kernel_traitsILi32ELi8ELi1ELb1ELb0ELb0ELb1EN3c104HalfEfEEv13SSMParamsBase,"ax",@progbits
	.align	128
        .global         _Z25selective_scan_fwd_kernelI32Selective_Scan_fwd_kernel_traitsILi32ELi8ELi1ELb1ELb0ELb0ELb1EN3c104HalfEfEEv13SSMParamsBase
        .type           _Z25selective_scan_fwd_kernelI32Selective_Scan_fwd_kernel_traitsILi32ELi8ELi1ELb1ELb0ELb0ELb1EN3c104HalfEfEEv13SSMParamsBase,@function
        .size           _Z25selective_scan_fwd_kernelI32Selective_Scan_fwd_kernel_traitsILi32ELi8ELi1ELb1ELb0ELb0ELb1EN3c104HalfEfEEv13SSMParamsBase,(.L_x_5297 - _Z25selective_scan_fwd_kernelI32Selective_Scan_fwd_kernel_traitsILi32ELi8ELi1ELb1ELb0ELb0ELb1EN3c104HalfEfEEv13SSMParamsBase)
        .other          _Z25selective_scan_fwd_kernelI32Selective_Scan_fwd_kernel_traitsILi32ELi8ELi1ELb1ELb0ELb0ELb1EN3c104HalfEfEEv13SSMParamsBase,@"STO_CUDA_ENTRY STV_DEFAULT"
_Z25selective_scan_fwd_kernelI32Selective_Scan_fwd_kernel_traitsILi32ELi8ELi1ELb1ELb0ELb0ELb1EN3c104HalfEfEEv13SSMParamsBase:
.text._Z25selective_scan_fwd_kernelI32Selective_Scan_fwd_kernel_traitsILi32ELi8ELi1ELb1ELb0ELb0ELb1EN3c104HalfEfEEv13SSMParamsBase:
        /* <DEDUP_REMOVED lines=59> */
.L_x_4786:
        /* <DEDUP_REMOVED lines=67> */
.L_x_4769:
[----:B------:R-:W-:Y:S05]  /*07e0*/  BSYNC B0 ;  /* 0x0000000000007941 */ /* 0x000fea0003800000 */
.L_x_4768:
        /* <DEDUP_REMOVED lines=47> */
.L_x_4771:
[----:B------:R-:W-:Y:S05]  /*0ae0*/  BSYNC B0 ;  /* 0x0000000000007941 */ /* 0x000fea0003800000 */
.L_x_4770:
        /* <DEDUP_REMOVED lines=33> */
.L_x_4773:
[----:B------:R-:W-:Y:S05]  /*0d00*/  BSYNC B0 ;  /* 0x0000000000007941 */ /* 0x000fea0003800000 */
.L_x_4772:
        /* <DEDUP_REMOVED lines=33> */
.L_x_4775:
[----:B------:R-:W-:Y:S05]  /*0f20*/  BSYNC B0 ;  /* 0x0000000000007941 */ /* 0x000fea0003800000 */
.L_x_4774:
        /* <DEDUP_REMOVED lines=33> */
.L_x_4777:
[----:B------:R-:W-:Y:S05]  /*1140*/  BSYNC B0 ;  /* 0x0000000000007941 */ /* 0x000fea0003800000 */
.L_x_4776:
        /* <DEDUP_REMOVED lines=33> */
.L_x_4779:
[----:B------:R-:W-:Y:S05]  /*1360*/  BSYNC B0 ;  /* 0x0000000000007941 */ /* 0x000fea0003800000 */
.L_x_4778:
        /* <DEDUP_REMOVED lines=33> */
.L_x_4781:
[----:B------:R-:W-:Y:S05]  /*1580*/  BSYNC B0 ;  /* 0x0000000000007941 */ /* 0x000fea0003800000 */
.L_x_4780:
        /* <DEDUP_REMOVED lines=33> */
.L_x_4783:
[----:B------:R-:W-:Y:S05]  /*17a0*/  BSYNC B0 ;  /* 0x0000000000007941 */ /* 0x000fea0003800000 */
.L_x_4782:
        /* <DEDUP_REMOVED lines=69> */
.L_x_4785:
        /* <DEDUP_REMOVED lines=121> */
.L_x_4784:
[----:B------:R-:W0:Y:S01]  /*2390*/  LDC.64 R22, c[0x0][0x2b8] ;  /* 0x0000ae00ff167b82 */ /* 0x000e220000000a00 */
[----:B------:R-:W-:Y:S01]  /*23a0*/  USHF.L.U32 UR8, UR4, 0x8, URZ ;  /* 0x0000000804087899 */ /* 0x000fe2000800063f */
[----:B------:R-:W-:Y:S01]  /*23b0*/  ULDC.64 UR6, c[0x0][0x2b0] ;  /* 0x0000ac0000067ab9 */ /* 0x000fe20000000a00 */
[----:B------:R-:W-:Y:S01]  /*23c0*/  ULDC.64 UR16, c[0x0][0x2a0] ;  /* 0x0000a80000107ab9 */ /* 0x000fe20000000a00 */
[----:B------:R-:W-:Y:S02]  /*23d0*/  UIMAD UR5, UR18, UR6, URZ ;  /* 0x00000006120572a4 */ /* 0x000fe4000f8e023f */
[----:B------:R-:W-:Y:S02]  /*23e0*/  USHF.R.S32.HI UR9, URZ, 0x1f, UR8 ;  /* 0x0000001f3f097899 */ /* 0x000fe40008011408 */
[----:B------:R-:W1:Y:S01]  /*23f0*/  LDC.64 R28, c[0x0][0x2a8] ;  /* 0x0000aa00ff1c7b82 */ /* 0x000e620000000a00 */
[----:B------:R-:W-:Y:S02]  /*2400*/  UIMAD UR10, UR18, UR16, URZ ;  /* 0x00000010120a72a4 */ /* 0x000fe4000f8e023f */
[----:B------:R-:W-:-:S02]  /*2410*/  UIMAD UR5, UR13, UR7, UR5 ;  /* 0x000000070d0572a4 */ /* 0x000fc4000f8e0205 */
[----:B------:R-:W-:Y:S02]  /*2420*/  UIMAD.WIDE.U32 UR6, UR13, UR6, UR8 ;  /* 0x000000060d0672a5 */ /* 0x000fe4000f8e0008 */
[----:B------:R-:W-:Y:S01]  /*2430*/  UIMAD UR12, UR13, UR17, UR10 ;  /* 0x000000110d0c72a4 */ /* 0x000fe2000f8e020a */
[----:B------:R-:W2:Y:S01]  /*2440*/  LDC.64 R30, c[0x0][0x308] ;  /* 0x0000c200ff1e7b82 */ /* 0x000ea20000000a00 */
[----:B------:R-:W-:Y:S02]  /*2450*/  UIMAD.WIDE.U32 UR10, UR13, UR16, UR8 ;  /* 0x000000100d0a72a5 */ /* 0x000fe4000f8e0008 */
[----:B------:R-:W-:Y:S02]  /*2460*/  UIADD3 UR7, UR7, UR5, URZ ;  /* 0x0000000507077290 */ /* 0x000fe4000fffe03f */
[----:B------:R-:W-:-:S03]  /*2470*/  UIADD3 UR11, UR11, UR12, URZ ;  /* 0x0000000c0b0b7290 */ /* 0x000fc6000fffe03f */
[----:B------:R-:W3:Y:S01]  /*2480*/  LDC.64 R16, c[0x0][0x318] ;  /* 0x0000c600ff107b82 */ /* 0x000ee20000000a00 */
[----:B0-----:R-:W-:-:S04]  /*2490*/  IMAD R18, R3, R22, RZ ;  /* 0x0000001603127224 */ /* 0x001fc800078e02ff */
[C---:B------:R-:W-:Y:S02]  /*24a0*/  IMAD R23, R0.reuse, R23, R18 ;  /* 0x0000001700177224 */ /* 0x040fe400078e0212 */
[-C--:B-1----:R-:W-:Y:S02]  /*24b0*/  IMAD R19, R3, R28.reuse, RZ ;  /* 0x0000001c03137224 */ /* 0x082fe400078e02ff */
[----:B------:R-:W-:-:S04]  /*24c0*/  IMAD.WIDE.U32 R20, R0, R28, UR10 ;  /* 0x0000000a00147e25 */ /* 0x000fc8000f8e001c */
[C---:B------:R-:W-:Y:S02]  /*24d0*/  IMAD R29, R0.reuse, R29, R19 ;  /* 0x0000001d001d7224 */ /* 0x040fe400078e0213 */
[----:B------:R-:W-:Y:S01]  /*24e0*/  IMAD.WIDE.U32 R18, R0, R22, UR6 ;  /* 0x0000000600127e25 */ /* 0x000fe2000f8e0016 */
[----:B------:R-:W-:Y:S02]  /*24f0*/  ULDC.64 UR6, c[0x0][0x2c0] ;  /* 0x0000b00000067ab9 */ /* 0x000fe40000000a00 */
[----:B------:R-:W-:Y:S02]  /*2500*/  IADD3 R21, R21, R29, RZ ;  /* 0x0000001d15157210 */ /* 0x000fe40007ffe0ff */
[----:B------:R-:W-:Y:S01]  /*2510*/  IADD3 R23, R19, R23, RZ ;  /* 0x0000001713177210 */ /* 0x000fe20007ffe0ff */
[----:B------:R-:W-:Y:S01]  /*2520*/  BAR.SYNC.DEFER_BLOCKING 0x0 ;  /* 0x0000000000007b1d */ /* 0x000fe20000010000 */
[----:B--2---:R-:W-:Y:S02]  /*2530*/  LEA R28, P0, R18, R30, 0x1 ;  /* 0x0000001e121c7211 */ /* 0x004fe400078008ff */
[----:B---3--:R-:W-:-:S02]  /*2540*/  LEA R16, P1, R20, R16, 0x1 ;  /* 0x0000001014107211 */ /* 0x008fc400078208ff */
[----:B------:R-:W-:Y:S02]  /*2550*/  LEA.HI.X R23, R18, R31, R23, 0x1, P0 ;  /* 0x0000001f12177211 */ /* 0x000fe400000f0c17 */
[----:B------:R-:W-:Y:S02]  /*2560*/  IADD3 R28, P0, R28, R7, RZ ;  /* 0x000000071c1c7210 */ /* 0x000fe40007f1e0ff */
[----:B------:R-:W-:Y:S02]  /*2570*/  LEA.HI.X R21, R20, R17, R21, 0x1, P1 ;  /* 0x0000001114157211 */ /* 0x000fe400008f0c15 */
[----:B------:R-:W-:Y:S02]  /*2580*/  IADD3 R20, P1, R16, R7, RZ ;  /* 0x0000000710147210 */ /* 0x000fe40007f3e0ff */
[----:B------:R-:W-:Y:S02]  /*2590*/  F2FP.F16.F32.PACK_AB R19, R12, R13 ;  /* 0x0000000d0c13723e */ /* 0x000fe400000000ff */
[----:B------:R-:W-:-:S02]  /*25a0*/  F2FP.F16.F32.PACK_AB R18, R14, R15 ;  /* 0x0000000f0e12723e */ /* 0x000fc400000000ff */
[----:B------:R-:W-:Y:S02]  /*25b0*/  F2FP.F16.F32.PACK_AB R17, R24, R25 ;  /* 0x000000191811723e */ /* 0x000fe400000000ff */
[-C--:B------:R-:W-:Y:S02]  /*25c0*/  IADD3.X R29, R23, R6.reuse, RZ, P0, !PT ;  /* 0x00000006171d7210 */ /* 0x080fe400007fe4ff */
[----:B------:R-:W-:Y:S02]  /*25d0*/  F2FP.F16.F32.PACK_AB R16, R26, R27 ;  /* 0x0000001b1a10723e */ /* 0x000fe400000000ff */
[----:B------:R-:W-:-:S03]  /*25e0*/  IADD3.X R21, R21, R6, RZ, P1, !PT ;  /* 0x0000000615157210 */ /* 0x000fc60000ffe4ff */
        /* <DEDUP_REMOVED lines=19> */
[----:B0-----:R-:W-:Y:S02]  /*2720*/  HADD2.F32 R28, -RZ, R23.H0_H0 ;  /* 0x20000017ff1c7230 */ /* 0x001fe40000004100 */
[----:B------:R-:W-:Y:S01]  /*2730*/  FMUL.FTZ R18, R20, -1.4426950216293334961 ;  /* 0xbfb8aa3b14127820 */ /* 0x000fe20000410000 */
[----:B------:R-:W-:-:S02]  /*2740*/  HADD2.F32 R34, -RZ, R21.H0_H0 ;  /* 0x20000015ff227230 */ /* 0x000fc40000004100 */
[----:B------:R-:W-:Y:S01]  /*2750*/  FMUL.FTZ R19, R22, -1.4426950216293334961 ;  /* 0xbfb8aa3b16137820 */ /* 0x000fe20000410000 */
[----:B------:R-:W-:Y:S01]  /*2760*/  HADD2.F32 R35, -RZ, R21.H1_H1 ;  /* 0x30000015ff237230 */ /* 0x000fe20000004100 */
[----:B------:R-:W0:Y:S01]  /*2770*/  MUFU.EX2 R31, R31 ;  /* 0x0000001f001f7308 */ /* 0x000e220000000800 */
[----:B------:R-:W-:Y:S01]  /*2780*/  FMUL.FTZ R21, R28, -1.4426950216293334961 ;  /* 0xbfb8aa3b1c157820 */ /* 0x000fe20000410000 */
[----:B------:R-:W-:Y:S01]  /*2790*/  FMUL.FTZ R16, R34, -1.4426950216293334961 ;  /* 0xbfb8aa3b22107820 */ /* 0x000fe20000410000 */
[----:B------:R-:W-:Y:S02]  /*27a0*/  HADD2.F32 R36, -RZ, R23.H1_H1 ;  /* 0x30000017ff247230 */ /* 0x000fe40000004100 */
[----:B------:R-:W-:-:S03]  /*27b0*/  FMUL.FTZ R17, R35, -1.4426950216293334961 ;  /* 0xbfb8aa3b23117820 */ /* 0x000fc60000410000 */
[----:B------:R-:W1:Y:S01]  /*27c0*/  MUFU.EX2 R18, R18 ;  /* 0x0000001200127308 */ /* 0x000e620000000800 */
[----:B------:R-:W-:-:S07]  /*27d0*/  FMUL.FTZ R23, R36, -1.4426950216293334961 ;  /* 0xbfb8aa3b24177820 */ /* 0x000fce0000410000 */
[----:B------:R-:W-:Y:S01]  /*27e0*/  MUFU.EX2 R19, R19 ;  /* 0x0000001300137308 */ /* 0x000fe20000000800 */
[----:B0-----:R-:W-:-:S07]  /*27f0*/  FADD.FTZ R31, R31, 1 ;  /* 0x3f8000001f1f7421 */ /* 0x001fce0000010000 */
[----:B------:R1:W0:Y:S08]  /*2800*/  MUFU.EX2 R29, R21 ;  /* 0x00000015001d7308 */ /* 0x0002300000000800 */
[----:B------:R-:W2:Y:S01]  /*2810*/  MUFU.EX2 R16, R16 ;  /* 0x0000001000107308 */ /* 0x000ea20000000800 */
[----:B-1----:R-:W-:-:S07]  /*2820*/  FADD.FTZ R21, R18, 1 ;  /* 0x3f80000012157421 */ /* 0x002fce0000010000 */
[----:B------:R-:W1:Y:S01]  /*2830*/  MUFU.EX2 R17, R17 ;  /* 0x0000001100117308 */ /* 0x000e620000000800 */
[----:B0-----:R-:W-:-:S07]  /*2840*/  FADD.FTZ R29, R29, 1 ;  /* 0x3f8000001d1d7421 */ /* 0x001fce0000010000 */
[----:B------:R0:W3:Y:S01]  /*2850*/  MUFU.EX2 R37, R23 ;  /* 0x0000001700257308 */ /* 0x0000e20000000800 */
[----:B--2---:R-:W-:-:S07]  /*2860*/  FADD.FTZ R16, R16, 1 ;  /* 0x3f80000010107421 */ /* 0x004fce0000010000 */
[----:B------:R-:W2:Y:S01]  /*2870*/  MUFU.EX2 R33, R33 ;  /* 0x0000002100217308 */ /* 0x000ea20000000800 */
[----:B0-----:R-:W-:Y:S01]  /*2880*/  FADD.FTZ R23, R19, 1 ;  /* 0x3f80000013177421 */ /* 0x001fe20000010000 */
[----:B-1----:R-:W-:Y:S01]  /*2890*/  FADD.FTZ R17, R17, 1 ;  /* 0x3f80000011117421 */ /* 0x002fe20000010000 */
[----:B------:R-:W0:Y:S05]  /*28a0*/  LDC.64 R18, c[0x0][0x2c8] ;  /* 0x0000b200ff127b82 */ /* 0x000e2a0000000a00 */
[----:B------:R-:W1:Y:S01]  /*28b0*/  MUFU.RCP R31, R31 ;  /* 0x0000001f001f7308 */ /* 0x000e620000001000 */
[----:B---3--:R-:W-:-:S07]  /*28c0*/  FADD.FTZ R37, R37, 1 ;  /* 0x3f80000025257421 */ /* 0x008fce0000010000 */
[----:B------:R-:W3:Y:S01]  /*28d0*/  MUFU.RCP R23, R23 ;  /* 0x0000001700177308 */ /* 0x000ee20000001000 */
[----:B--2---:R-:W-:-:S07]  /*28e0*/  FADD.FTZ R33, R33, 1 ;  /* 0x3f80000021217421 */ /* 0x004fce0000010000 */
[----:B------:R-:W2:Y:S01]  /*28f0*/  MUFU.RCP R41, R21 ;  /* 0x0000001500297308 */ /* 0x000ea20000001000 */
[----:B-1----:R-:W-:-:S04]  /*2900*/  FMUL.FTZ R30, R30, R31 ;  /* 0x0000001f1e1e7220 */ /* 0x002fc80000410000 */
[----:B------:R-:W-:-:S03]  /*2910*/  FMUL.FTZ R30, R30, R27 ;  /* 0x0000001b1e1e7220 */ /* 0x000fc60000410000 */
[----:B------:R-:W1:Y:S01]  /*2920*/  MUFU.RCP R29, R29 ;  /* 0x0000001d001d7308 */ /* 0x000e620000001000 */
[----:B---3--:R-:W-:Y:S01]  /*2930*/  FMUL.FTZ R23, R22, R23 ;  /* 0x0000001716177220 */ /* 0x008fe20000410000 */
[----:B0-----:R-:W-:-:S03]  /*2940*/  IMAD R22, R3, R18, RZ ;  /* 0x0000001203167224 */ /* 0x001fc600078e02ff */
[----:B------:R-:W-:Y:S01]  /*2950*/  FMUL.FTZ R23, R23, R14 ;  /* 0x0000000e17177220 */ /* 0x000fe20000410000 */
[----:B------:R-:W-:Y:S02]  /*2960*/  IMAD R27, R0, R19, R22 ;  /* 0x00000013001b7224 */ /* 0x000fe400078e0216 */
[----:B------:R-:W0:Y:S01]  /*2970*/  MUFU.RCP R39, R16 ;  /* 0x0000001000277308 */ /* 0x000e220000001000 */
[----:B--2---:R-:W-:Y:S01]  /*2980*/  FMUL.FTZ R20, R20, R41 ;  /* 0x0000002914147220 */ /* 0x004fe20000410000 */
[----:B------:R-:W-:-:S04]  /*2990*/  IMAD.WIDE.U32 R18, R0, R18, UR8 ;  /* 0x0000000800127e25 */ /* 0x000fc8000f8e0012 */
[----:B------:R-:W-:Y:S02]  /*29a0*/  FMUL.FTZ R20, R20, R15 ;  /* 0x0000000f14147220 */ /* 0x000fe40000410000 */
[----:B------:R2:W3:Y:S01]  /*29b0*/  MUFU.RCP R38, R17 ;  /* 0x0000001100267308 */ /* 0x0004e20000001000 */
[----:B-1----:R-:W-:Y:S02]  /*29c0*/  FMUL.FTZ R28, R28, R29 ;  /* 0x0000001d1c1c7220 */ /* 0x002fe40000410000 */
[----:B------:R-:W-:Y:S02]  /*29d0*/  F2FP.F16.F32.PACK_AB R14, R23, R20 ;  /* 0x00000014170e723e */ /* 0x000fe400000000ff */
[----:B------:R-:W-:Y:S01]  /*29e0*/  FMUL.FTZ R15, R28, R13 ;  /* 0x0000000d1c0f7220 */ /* 0x000fe20000410000 */
[----:B------:R-:W-:Y:S02]  /*29f0*/  IADD3 R13, R19, R27, RZ ;  /* 0x0000001b130d7210 */ /* 0x000fe40007ffe0ff */
[----:B------:R-:W1:Y:S01]  /*2a00*/  MUFU.RCP R37, R37 ;  /* 0x0000002500257308 */ /* 0x000e620000001000 */
[----:B--2---:R-:W2:Y:S01]  /*2a10*/  LDC.64 R16, c[0x0][0x320] ;  /* 0x0000c800ff107b82 */ /* 0x004ea20000000a00 */
[----:B0-----:R-:W-:-:S04]  /*2a20*/  FMUL.FTZ R34, R34, R39 ;  /* 0x0000002722227220 */ /* 0x001fc80000410000 */
[----:B------:R-:W-:Y:S02]  /*2a30*/  FMUL.FTZ R34, R34, R25 ;  /* 0x0000001922227220 */ /* 0x000fe40000410000 */
[----:B------:R-:W0:Y:S01]  /*2a40*/  MUFU.RCP R33, R33 ;  /* 0x0000002100217308 */ /* 0x000e220000001000 */
[----:B------:R-:W4:Y:S01]  /*2a50*/  LDC R19, c[0x0][0x224] ;  /* 0x00008900ff137b82 */ /* 0x000f220000000800 */
[----:B---3--:R-:W-:-:S04]  /*2a60*/  FMUL.FTZ R35, R35, R38 ;  /* 0x0000002623237220 */ /* 0x008fc80000410000 */
[----:B------:R-:W-:Y:S01]  /*2a70*/  FMUL.FTZ R35, R35, R24 ;  /* 0x0000001823237220 */ /* 0x000fe20000410000 */
[----:B-1----:R-:W-:-:S04]  /*2a80*/  FMUL.FTZ R29, R36, R37 ;  /* 0x00000025241d7220 */ /* 0x002fc80000410000 */
[----:B------:R-:W-:Y:S01]  /*2a90*/  FMUL.FTZ R12, R29, R12 ;  /* 0x0000000c1d0c7220 */ /* 0x000fe20000410000 */
[----:B0-----:R-:W-:Y:S01]  /*2aa0*/  FMUL.FTZ R21, R32, R33 ;  /* 0x0000002120157220 */ /* 0x001fe20000410000 */
[----:B--2---:R-:W-:-:S03]  /*2ab0*/  LEA R16, P0, R18, R16, 0x1 ;  /* 0x0000001012107211 */ /* 0x004fc600078008ff */
[----:B------:R-:W-:Y:S01]  /*2ac0*/  F2FP.F16.F32.PACK_AB R15, R12, R15 ;  /* 0x0000000f0c0f723e */ /* 0x000fe200000000ff */
[----:B------:R-:W-:Y:S01]  /*2ad0*/  FMUL.FTZ R21, R21, R26 ;  /* 0x0000001a15157220 */ /* 0x000fe20000410000 */
[----:B------:R-:W-:Y:S02]  /*2ae0*/  LEA.HI.X R17, R18, R17, R13, 0x1, P0 ;  /* 0x0000001112117211 */ /* 0x000fe400000f0c0d */
[----:B------:R-:W-:Y:S02]  /*2af0*/  IADD3 R16, P0, R16, R7, RZ ;  /* 0x0000000710107210 */ /* 0x000fe40007f1e0ff */
[----:B------:R-:W-:Y:S02]  /*2b00*/  F2FP.F16.F32.PACK_AB R13, R35, R34 ;  /* 0x00000022230d723e */ /* 0x000fe400000000ff */
[----:B------:R-:W-:Y:S02]  /*2b10*/  IADD3.X R17, R17, R6, RZ, P0, !PT ;  /* 0x0000000611117210 */ /* 0x000fe400007fe4ff */
[----:B------:R-:W-:-:S02]  /*2b20*/  F2FP.F16.F32.PACK_AB R12, R21, R30 ;  /* 0x0000001e150c723e */ /* 0x000fc400000000ff */
[----:B----4-:R-:W-:-:S03]  /*2b30*/  ISETP.LE.AND P0, PT, R19, UR4, PT ;  /* 0x0000000413007c0c */ /* 0x010fc6000bf03270 */
[----:B------:R0:W-:Y:S10]  /*2b40*/  STG.E.128 desc[UR14][R16.64], R12 ;  /* 0x0000000c10007986 */ /* 0x0001f4000c101d0e */
[----:B------:R-:W-:Y:S05]  /*2b50*/  @!P0 BRA `(.L_x_4786) ;  /* 0xffffffd800148947 */ /* 0x000fea000383ffff */
[----:B------:R-:W-:Y:S05]  /*2b60*/  EXIT ;  /* 0x000000000000794d */ /* 0x000fea0003800000 */
.L_x_4787:
        /* <DEDUP_REMOVED lines=9> */
.L_x_5297:


//--------------------- .text._Z25selective_scan_fwd_kernelI32Selective_Scan_fwd_kernel_traitsILi32ELi8ELi1ELb1ELb0ELb1ELb0EN3c104HalfEfEEv13SSMParamsBase --------------------------
	.section	.text._Z25selective_scan_fwd_kernelI32Selective_Scan_fwd_kernel_traitsILi32ELi8ELi1ELb1ELb0ELb1ELb0EN3c104HalfEfEEv13SSMParamsBase,"ax",@progbits
	.align	128
        .global         _Z25selective_scan_fwd_kernelI32Selective_Scan_fwd_kernel_traitsILi32ELi8ELi1ELb1ELb0ELb1ELb0EN3c104HalfEfEEv13SSMParamsBase
        .type           _Z25selective_scan_fwd_kernelI32Selective_Scan_fwd_kernel_traitsILi32ELi8ELi1ELb1ELb0ELb1ELb0EN3c104HalfEfEEv13SSMParamsBase,@function
        .size           _Z25selective_scan_fwd_kernelI32Selective_Scan_fwd_kernel_traitsILi32ELi8ELi1ELb1ELb0ELb1ELb0EN3c104HalfEfEEv13SSMParamsBase,(.L_x_5298 - _Z25selective_scan_fwd_kernelI32Selective_Scan_fwd_kernel_traitsILi32ELi8ELi1ELb1ELb0ELb1ELb0EN3c104HalfEfEEv13SSMParamsBase)
        .other          _Z25selective_scan_fwd_kernelI32Selective_Scan_fwd_kernel_traitsILi32ELi8ELi1ELb1ELb0ELb1ELb0EN3c104HalfEfEEv13SSMParamsBase,@"STO_CUDA_ENTRY STV_DEFAULT"
_Z25selective_scan_fwd_kernelI32Selective_Scan_fwd_kernel_traitsILi32ELi8ELi1ELb1ELb0ELb1ELb0EN3c104HalfEfEEv13SSMParamsBase:
.text._Z25selective_scan_fwd_kernelI32Selective_Scan_fwd_kernel_traitsILi32ELi8ELi1ELb1ELb0ELb1ELb0EN3c104HalfEfEEv13SSMParamsBase:
[----:B------:R-:W-:Y:S08]  /*0000*/  LDC R1, c[0x0][0x28] ;  /* 0x00000a00ff017b82 */ /* 0x000ff00000000800 */
[----:B------:R-:W0:Y:S01]  /*0010*/  LDC R8, c[0x0][0x228] ;  /* 0x00008a00ff087b82 */ /* 0x000e220000000800 */
[----:B------:R-:W1:Y:S01]  /*0020*/  S2R R17, SR_CTAID.Y ;  /* 0x0000000000117919 */ /* 0x000e620000002600 */
[----:B------:R-:W-:Y:S01]  /*0030*/  CS2R R14, SRZ ;  /* 0x00000000000e7805 */ /* 0x000fe2000001ff00 */
[----:B------:R-:W-:Y:S01]  /*0040*/  ULDC.64 UR16, c[0x0][0x208] ;  /* 0x0000820000107ab9 */ /* 0x000fe20000000a00 */
[----:B------:R-:W-:Y:S01]  /*0050*/  ULDC.64 UR10, c[0x0][0x280] ;  /* 0x0000a000000a7ab9 */ /* 0x000fe20000000a00 */
[----:B------:R-:W-:Y:S01]  /*0060*/  ULDC.64 UR12, c[0x0][0x290] ;  /* 0x0000a400000c7ab9 */ /* 0x000fe20000000a00 */
[----:B------:R-:W-:-:S02]  /*0070*/  ULDC.64 UR14, c[0x0][0x260] ;  /* 0x00009800000e7ab9 */ /* 0x000fc40000000a00 */
[----:B------:R-:W2:Y:S08]  /*0080*/  LDC.64 R2, c[0x0][0x2e8] ;  /* 0x0000ba00ff027b82 */ /* 0x000eb00000000a00 */
[----:B------:R-:W3:Y:S01]  /*0090*/  LDC.64 R4, c[0x0][0x300] ;  /* 0x0000c000ff047b82 */ /* 0x000ee20000000a00 */
[----:B0-----:R-:W-:-:S07]  /*00a0*/  IABS R9, R8 ;  /* 0x0000000800097213 */ /* 0x001fce0000000000 */
[----:B------:R-:W0:Y:S01]  /*00b0*/  S2UR UR18, SR_CTAID.X ;  /* 0x00000000001279c3 */ /* 0x000e220000002500 */
[----:B------:R-:W4:Y:S01]  /*00c0*/  I2F.RP R0, R9 ;  /* 0x0000000900007306 */ /* 0x000f220000209400 */
[----:B--2---:R-:W-:-:S06]  /*00d0*/  ISETP.NE.U32.AND P0, PT, R2, RZ, PT ;  /* 0x000000ff0200720c */ /* 0x004fcc0003f05070 */
[----:B------:R-:W2:Y:S01]  /*00e0*/  LDC R25, c[0x0][0x224] ;  /* 0x00008900ff197b82 */ /* 0x000ea20000000800 */
        /* <DEDUP_REMOVED lines=9> */
[C---:B------:R-:W-:Y:S02]  /*0180*/  @P1 LEA R4, P3, R17.reuse, R4, 0x2 ;  /* 0x0000000411041211 */ /* 0x040fe400078610ff */
[----:B------:R0:W5:Y:S01]  /*0190*/  @P0 LDG.E R15, desc[UR16][R2.64] ;  /* 0x00000010020f0981 */ /* 0x000162000c1e1900 */
[----:B------:R-:W1:Y:S01]  /*01a0*/  LDC.64 R12, c[0x0][0x2e0] ;  /* 0x0000b800ff0c7b82 */ /* 0x000e620000000a00 */
[----:B---3--:R-:W-:Y:S02]  /*01b0*/  IADD3 R6, R0, 0xffffffe, RZ ;  /* 0x0ffffffe00067810 */ /* 0x008fe40007ffe0ff */
[----:B------:R-:W-:Y:S02]  /*01c0*/  @P1 LEA.HI.X R5, R17, R5, R16, 0x2, P3 ;  /* 0x0000000511051211 */ /* 0x000fe400018f1410 */
[----:B------:R3:W2:Y:S03]  /*01d0*/  F2I.FTZ.U32.TRUNC.NTZ R7, R6 ;  /* 0x0000000600077305 */ /* 0x0006a6000021f000 */
[----:B------:R2:W5:Y:S01]  /*01e0*/  @P1 LDG.E R14, desc[UR16][R4.64] ;  /* 0x00000010040e1981 */ /* 0x000562000c1e1900 */
[----:B------:R-:W1:Y:S01]  /*01f0*/  LDC R24, c[0x0][0x214] ;  /* 0x00008500ff187b82 */ /* 0x000e620000000800 */
[----:B---3--:R-:W-:Y:S01]  /*0200*/  HFMA2.MMA R6, -RZ, RZ, 0, 0 ;  /* 0x00000000ff067435 */ /* 0x008fe200000001ff */
[----:B0-----:R-:W-:-:S06]  /*0210*/  IABS R2, R17 ;  /* 0x0000001100027213 */ /* 0x001fcc0000000000 */
[----:B------:R-:W0:Y:S01]  /*0220*/  LDC.64 R22, c[0x0][0x2f8] ;  /* 0x0000be00ff167b82 */ /* 0x000e220000000a00 */
[----:B--2---:R-:W-:-:S05]  /*0230*/  IADD3 R10, RZ, -R7, RZ ;  /* 0x80000007ff0a7210 */ /* 0x004fca0007ffe0ff */
[----:B------:R-:W-:Y:S02]  /*0240*/  IMAD R3, R10, R9, RZ ;  /* 0x000000090a037224 */ /* 0x000fe400078e02ff */
[----:B------:R-:W2:Y:S02]  /*0250*/  LDC.64 R4, c[0x0][0x298] ;  /* 0x0000a600ff047b82 */ /* 0x000ea40000000a00 */
[----:B------:R-:W-:Y:S01]  /*0260*/  IMAD.HI.U32 R7, R7, R3, R6 ;  /* 0x0000000307077227 */ /* 0x000fe200078e0006 */
[----:B------:R-:W-:-:S05]  /*0270*/  USHF.R.S32.HI UR19, URZ, 0x1f, UR18 ;  /* 0x0000001f3f137899 */ /* 0x000fca0008011412 */
[----:B------:R-:W3:Y:S01]  /*0280*/  LDC.64 R10, c[0x0][0x2f0] ;  /* 0x0000bc00ff0a7b82 */ /* 0x000ee20000000a00 */
[----:B------:R-:W-:-:S05]  /*0290*/  IMAD.HI.U32 R7, R7, R2, RZ ;  /* 0x0000000207077227 */ /* 0x000fca00078e00ff */
[----:B------:R-:W-:-:S05]  /*02a0*/  IADD3 R0, -R7, RZ, RZ ;  /* 0x000000ff07007210 */ /* 0x000fca0007ffe1ff */
[----:B------:R-:W-:-:S05]  /*02b0*/  IMAD R0, R9, R0, R2 ;  /* 0x0000000009007224 */ /* 0x000fca00078e0202 */
[----:B------:R-:W-:-:S13]  /*02c0*/  ISETP.GT.U32.AND P1, PT, R9, R0, PT ;  /* 0x000000000900720c */ /* 0x000fda0003f24070 */
[----:B------:R-:W-:-:S04]  /*02d0*/  @!P1 IADD3 R0, R0, -R9, RZ ;  /* 0x8000000900009210 */ /* 0x000fc80007ffe0ff */
[----:B------:R-:W-:Y:S02]  /*02e0*/  ISETP.GE.U32.AND P0, PT, R0, R9, PT ;  /* 0x000000090000720c */ /* 0x000fe40003f06070 */
[----:B------:R-:W-:Y:S02]  /*02f0*/  LOP3.LUT R0, R17, R8, RZ, 0x3c, !PT ;  /* 0x0000000811007212 */ /* 0x000fe400078e3cff */
[----:B------:R-:W-:Y:S02]  /*0300*/  @!P1 IADD3 R7, R7, 0x1, RZ ;  /* 0x0000000107079810 */ /* 0x000fe40007ffe0ff */
[----:B------:R-:W-:Y:S02]  /*0310*/  ISETP.GE.AND P2, PT, R0, RZ, PT ;  /* 0x000000ff0000720c */ /* 0x000fe40003f46270 */
[----:B------:R-:W-:Y:S01]  /*0320*/  ISETP.NE.AND P1, PT, R8, RZ, PT ;  /* 0x000000ff0800720c */ /* 0x000fe20003f25270 */
[----:B------:R-:W-:-:S04]  /*0330*/  UIMAD UR6, UR19, UR10, URZ ;  /* 0x0000000a130672a4 */ /* 0x000fc8000f8e023f */
[----:B------:R-:W-:Y:S02]  /*0340*/  @P0 IADD3 R7, R7, 0x1, RZ ;  /* 0x0000000107070810 */ /* 0x000fe40007ffe0ff */
[----:B------:R-:W-:Y:S01]  /*0350*/  ISETP.GE.AND P0, PT, R25, 0x1, PT ;  /* 0x000000011900780c */ /* 0x000fe20003f06270 */
[----:B------:R-:W-:-:S03]  /*0360*/  UIMAD.WIDE.U32 UR4, UR18, UR10, URZ ;  /* 0x0000000a120472a5 */ /* 0x000fc6000f8e003f */
[----:B------:R-:W-:Y:S01]  /*0370*/  @!P2 IADD3 R7, -R7, RZ, RZ ;  /* 0x000000ff0707a210 */ /* 0x000fe20007ffe1ff */
[----:B------:R-:W-:Y:S01]  /*0380*/  UIMAD UR8, UR19, UR12, URZ ;  /* 0x0000000c130872a4 */ /* 0x000fe2000f8e023f */
[----:B------:R-:W-:Y:S01]  /*0390*/  @!P1 LOP3.LUT R7, RZ, R8, RZ, 0x33, !PT ;  /* 0x00000008ff079212 */ /* 0x000fe200078e33ff */
[----:B------:R-:W-:Y:S02]  /*03a0*/  UIMAD UR10, UR19, UR14, URZ ;  /* 0x0000000e130a72a4 */ /* 0x000fe4000f8e023f */
[----:B------:R-:W-:Y:S01]  /*03b0*/  UIMAD UR11, UR18, UR11, UR6 ;  /* 0x0000000b120b72a4 */ /* 0x000fe2000f8e0206 */
[----:B------:R-:W-:Y:S01]  /*03c0*/  SHF.R.S32.HI R3, RZ, 0x1f, R7 ;  /* 0x0000001fff037819 */ /* 0x000fe20000011407 */
[----:B------:R-:W-:Y:S02]  /*03d0*/  UIMAD.WIDE.U32 UR6, UR18, UR12, URZ ;  /* 0x0000000c120672a5 */ /* 0x000fe4000f8e003f */
[----:B------:R-:W-:Y:S02]  /*03e0*/  UIMAD UR12, UR18, UR13, UR8 ;  /* 0x0000000d120c72a4 */ /* 0x000fe4000f8e0208 */
[----:B------:R-:W-:-:S02]  /*03f0*/  UIMAD.WIDE.U32 UR8, UR18, UR14, URZ ;  /* 0x0000000e120872a5 */ /* 0x000fc4000f8e003f */
[----:B------:R-:W-:Y:S01]  /*0400*/  UIMAD UR10, UR18, UR15, UR10 ;  /* 0x0000000f120a72a4 */ /* 0x000fe2000f8e020a */
[----:B-1----:R-:W-:Y:S01]  /*0410*/  IMAD R2, R3, R18, RZ ;  /* 0x0000001203027224 */ /* 0x002fe200078e02ff */
[----:B------:R-:W-:Y:S01]  /*0420*/  UIADD3 UR11, UR5, UR11, URZ ;  /* 0x0000000b050b7290 */ /* 0x000fe2000fffe03f */
[----:B----4-:R-:W-:Y:S01]  /*0430*/  IMAD R0, R16, R20, RZ ;  /* 0x0000001410007224 */ /* 0x010fe200078e02ff */
[----:B------:R-:W-:Y:S01]  /*0440*/  UIADD3 UR10, UR9, UR10, URZ ;  /* 0x0000000a090a7290 */ /* 0x000fe2000fffe03f */
[----:B------:R-:W-:Y:S02]  /*0450*/  IMAD R19, R7, R19, R2 ;  /* 0x0000001307137224 */ /* 0x000fe400078e0202 */
[----:B------:R-:W-:Y:S01]  /*0460*/  IMAD R21, R17, R21, R0 ;  /* 0x0000001511157224 */ /* 0x000fe200078e0200 */
[----:B0-23--:R-:W-:Y:S08]  /*0470*/  @!P0 EXIT ;  /* 0x000000000000894d */ /* 0x00dff00003800000 */
[----:B------:R-:W0:Y:S01]  /*0480*/  S2R R8, SR_TID.X ;  /* 0x0000000000087919 */ /* 0x000e220000002100 */
[----:B------:R-:W-:Y:S01]  /*0490*/  UMOV UR9, UR10 ;  /* 0x0000000a00097c82 */ /* 0x000fe20008000000 */
[----:B------:R-:W-:Y:S01]  /*04a0*/  UMOV UR5, UR11 ;  /* 0x0000000b00057c82 */ /* 0x000fe20008000000 */
[----:B------:R-:W-:Y:S01]  /*04b0*/  IMAD.WIDE.U32 R6, R7, R18, UR8 ;  /* 0x0000000807067e25 */ /* 0x000fe2000f8e0012 */
[----:B------:R-:W-:-:S03]  /*04c0*/  UIADD3 UR7, UR7, UR12, URZ ;  /* 0x0000000c07077290 */ /* 0x000fc6000fffe03f */
[----:B------:R-:W-:Y:S01]  /*04d0*/  IMAD R0, R16, R4, RZ ;  /* 0x0000000410007224 */ /* 0x000fe200078e02ff */
[C---:B------:R-:W-:Y:S01]  /*04e0*/  LEA R18, P1, R6.reuse, R12, 0x1 ;  /* 0x0000000c06127211 */ /* 0x040fe200078208ff */
[----:B------:R-:W-:Y:S01]  /*04f0*/  IMAD.WIDE.U32 R2, R17, R20, UR4 ;  /* 0x0000000411027e25 */ /* 0x000fe2000f8e0014 */
[----:B------:R-:W-:Y:S01]  /*0500*/  IADD3 R19, R7, R19, RZ ;  /* 0x0000001307137210 */ /* 0x000fe20007ffe0ff */
[----:B------:R-:W-:Y:S02]  /*0510*/  ULDC.64 UR4, c[0x0][0x230] ;  /* 0x00008c0000047ab9 */ /* 0x000fe40000000a00 */
[C---:B------:R-:W-:Y:S01]  /*0520*/  IMAD R9, R17.reuse, R5, R0 ;  /* 0x0000000511097224 */ /* 0x040fe200078e0200 */
[----:B------:R-:W-:Y:S01]  /*0530*/  LEA.HI.X R19, R6, R13, R19, 0x1, P1 ;  /* 0x0000000d06137211 */ /* 0x000fe200008f0c13 */
[----:B------:R-:W-:Y:S01]  /*0540*/  IMAD.WIDE.U32 R4, R17, R4, UR6 ;  /* 0x0000000611047e25 */ /* 0x000fe2000f8e0004 */
[----:B------:R-:W-:Y:S01]  /*0550*/  IADD3 R21, R3, R21, RZ ;  /* 0x0000001503157210 */ /* 0x000fe20007ffe0ff */
[----:B------:R-:W1:Y:S01]  /*0560*/  S2R R13, SR_LANEID ;  /* 0x00000000000d7919 */ /* 0x000e620000000000 */
[----:B------:R-:W-:Y:S01]  /*0570*/  LEA R20, P0, R2, R10, 0x1 ;  /* 0x0000000a02147211 */ /* 0x000fe200078008ff */
[----:B------:R-:W-:Y:S01]  /*0580*/  ULDC.64 UR6, c[0x0][0x248] ;  /* 0x0000920000067ab9 */ /* 0x000fe20000000a00 */
[----:B------:R-:W-:-:S02]  /*0590*/  IMAD R0, R24, UR18, R17 ;  /* 0x0000001218007c24 */ /* 0x000fc4000f8e0211 */
[----:B------:R-:W-:Y:S01]  /*05a0*/  LEA.HI.X R21, R2, R11, R21, 0x1, P0 ;  /* 0x0000000b02157211 */ /* 0x000fe200000f0c15 */
[----:B------:R-:W-:Y:S01]  /*05b0*/  IMAD R6, R16, UR6, RZ ;  /* 0x0000000610067c24 */ /* 0x000fe2000f8e02ff */
[----:B------:R-:W-:Y:S01]  /*05c0*/  IADD3 R2, R5, R9, RZ ;  /* 0x0000000905027210 */ /* 0x000fe20007ffe0ff */
[----:B------:R-:W-:Y:S01]  /*05d0*/  IMAD R0, R0, R25, RZ ;  /* 0x0000001900007224 */ /* 0x000fe200078e02ff */
[C---:B------:R-:W-:Y:S01]  /*05e0*/  LEA R5, P0, R4.reuse, R22, 0x1 ;  /* 0x0000001604057211 */ /* 0x040fe200078008ff */
[C---:B------:R-:W-:Y:S01]  /*05f0*/  IMAD.WIDE.U32 R34, R17.reuse, UR4, RZ ;  /* 0x0000000411227c25 */ /* 0x040fe2000f8e00ff */
[----:B------:R-:W-:Y:S02]  /*0600*/  MOV R11, RZ ;  /* 0x000000ff000b7202 */ /* 0x000fe40000000f00 */
[----:B------:R-:W-:Y:S01]  /*0610*/  LEA.HI.X R2, R4, R23, R2, 0x1, P0 ;  /* 0x0000001704027211 */ /* 0x000fe200000f0c02 */
[----:B------:R-:W-:Y:S01]  /*0620*/  IMAD R4, R16, UR4, RZ ;  /* 0x0000000410047c24 */ /* 0x000fe2000f8e02ff */
[----:B0-----:R-:W-:Y:S01]  /*0630*/  SHF.R.S32.HI R3, RZ, 0x1f, R8 ;  /* 0x0000001fff037819 */ /* 0x001fe20000011408 */
[C---:B------:R-:W-:Y:S01]  /*0640*/  IMAD R7, R17.reuse, UR7, R6 ;  /* 0x0000000711077c24 */ /* 0x040fe2000f8e0206 */
[----:B------:R-:W-:Y:S01]  /*0650*/  ULDC UR4, c[0x0][0x21c] ;  /* 0x0000870000047ab9 */ /* 0x000fe20000000800 */
[C---:B------:R-:W-:Y:S01]  /*0660*/  IMAD R9, R17.reuse, UR5, R4 ;  /* 0x0000000511097c24 */ /* 0x040fe2000f8e0204 */
[----:B------:R-:W-:Y:S01]  /*0670*/  SHF.L.U64.HI R10, R8, 0x4, R3 ;  /* 0x00000004080a7819 */ /* 0x000fe20000010203 */
[----:B------:R-:W-:Y:S01]  /*0680*/  IMAD.WIDE.U32 R30, R17, UR6, RZ ;  /* 0x00000006111e7c25 */ /* 0x000fe2000f8e00ff */
[----:B------:R-:W-:-:S02]  /*0690*/  MOV R3, R2 ;  /* 0x0000000200037202 */ /* 0x000fc40000000f00 */
[----:B------:R-:W-:Y:S01]  /*06a0*/  SHF.L.U32 R8, R8, 0x4, RZ ;  /* 0x0000000408087819 */ /* 0x000fe200000006ff */
[----:B------:R-:W-:Y:S01]  /*06b0*/  IMAD R12, R0, UR4, RZ ;  /* 0x00000004000c7c24 */ /* 0x000fe2000f8e02ff */
[----:B------:R-:W-:Y:S02]  /*06c0*/  IADD3 R9, R35, R9, RZ ;  /* 0x0000000923097210 */ /* 0x000fe40007ffe0ff */
[----:B------:R-:W-:Y:S02]  /*06d0*/  IADD3 R7, R31, R7, RZ ;  /* 0x000000071f077210 */ /* 0x000fe40007ffe0ff */
[----:B------:R-:W-:Y:S02]  /*06e0*/  MOV R6, R20 ;  /* 0x0000001400067202 */ /* 0x000fe40000000f00 */
[----:B------:R-:W-:Y:S02]  /*06f0*/  MOV R4, R21 ;  /* 0x0000001500047202 */ /* 0x000fe40000000f00 */
[----:B------:R-:W-:-:S02]  /*0700*/  MOV R2, R18 ;  /* 0x0000001200027202 */ /* 0x000fc40000000f00 */
[----:B-1----:R-:W-:-:S07]  /*0710*/  MOV R0, R19 ;  /* 0x0000001300007202 */ /* 0x002fce0000000f00 */
.L_x_4808:
[----:B------:R-:W-:Y:S01]  /*0720*/  BAR.SYNC.DEFER_BLOCKING 0x0 ;  /* 0x0000000000007b1d */ /* 0x000fe20000010000 */
[----:B------:R-:W-:-:S04]  /*0730*/  IADD3 R24, P0, R5, R8, RZ ;  /* 0x0000000805187210 */ /* 0x000fc80007f1e0ff */
[----:B------:R-:W-:-:S03]  /*0740*/  IADD3.X R25, R3, R10, RZ, P0, !PT ;  /* 0x0000000a03197210 */ /* 0x000fc600007fe4ff */
[----:B0-----:R-:W0:Y:S03]  /*0750*/  LDC R32, c[0x0][0x21c] ;  /* 0x00008700ff207b82 */ /* 0x001e260000000800 */
[----:B------:R-:W2:Y:S01]  /*0760*/  LDG.E.128 R24, desc[UR16][R24.64] ;  /* 0x0000001018187981 */ /* 0x000ea2000c1e1d00 */
[----:B-1----:R-:W-:-:S04]  /*0770*/  IADD3 R20, P0, R6, R8, RZ ;  /* 0x0000000806147210 */ /* 0x002fc80007f1e0ff */
        /* <DEDUP_REMOVED lines=61> */
.L_x_4789:
[----:B------:R-:W-:Y:S05]  /*0b50*/  BSYNC B0 ;  /* 0x0000000000007941 */ /* 0x000fea0003800000 */
.L_x_4788:
[----:B------:R-:W-:Y:S01]  /*0b60*/  ISETP.EQ.OR P5, PT, RZ, UR4, P5 ;  /* 0x00000004ff007c0c */ /* 0x000fe2000afa2670 */
[----:B------:R-:W-:Y:S01]  /*0b70*/  BSSY B0, `(.L_x_4790) ;  /* 0x000002e000007945 */ /* 0x000fe20003800000 */
[----:B------:R-:W-:Y:S01]  /*0b80*/  FSETP.GTU.FTZ.AND P4, PT, R27, 20, PT ;  /* 0x41a000001b00780b */ /* 0x000fe20003f9c000 */
        /* <DEDUP_REMOVED lines=44> */
.L_x_4791:
[----:B------:R-:W-:Y:S05]  /*0e50*/  BSYNC B0 ;  /* 0x0000000000007941 */ /* 0x000fea0003800000 */
.L_x_4790:
        /* <DEDUP_REMOVED lines=33> */
.L_x_4793:
[----:B------:R-:W-:Y:S05]  /*1070*/  BSYNC B0 ;  /* 0x0000000000007941 */ /* 0x000fea0003800000 */
.L_x_4792:
        /* <DEDUP_REMOVED lines=33> */
.L_x_4795:
[----:B------:R-:W-:Y:S05]  /*1290*/  BSYNC B0 ;  /* 0x0000000000007941 */ /* 0x000fea0003800000 */
.L_x_4794:
        /* <DEDUP_REMOVED lines=33> */
.L_x_4797:
[----:B------:R-:W-:Y:S05]  /*14b0*/  BSYNC B0 ;  /* 0x0000000000007941 */ /* 0x000fea0003800000 */
.L_x_4796:
        /* <DEDUP_REMOVED lines=33> */
.L_x_4799:
[----:B------:R-:W-:Y:S05]  /*16d0*/  BSYNC B0 ;  /* 0x0000000000007941 */ /* 0x000fea0003800000 */
.L_x_4798:
        /* <DEDUP_REMOVED lines=33> */
.L_x_4801:
[----:B------:R-:W-:Y:S05]  /*18f0*/  BSYNC B0 ;  /* 0x0000000000007941 */ /* 0x000fea0003800000 */
.L_x_4800:
        /* <DEDUP_REMOVED lines=33> */
.L_x_4803:
[----:B------:R-:W-:Y:S05]  /*1b10*/  BSYNC B0 ;  /* 0x0000000000007941 */ /* 0x000fea0003800000 */
.L_x_4802:
        /* <DEDUP_REMOVED lines=19> */
[----:B------:R-:W0:Y:S01]  /*1c50*/  S2R R61, SR_TID.X ;  /* 0x00000000003d7919 */ /* 0x000e220000002100 */
[----:B------:R-:W1:Y:S01]  /*1c60*/  LDC R62, c[0x0][0x21c] ;  /* 0x00008700ff3e7b82 */ /* 0x000e620000000800 */
[----:B------:R-:W-:Y:S01]  /*1c70*/  HFMA2.MMA R64, -RZ, RZ, 0, 0 ;  /* 0x00000000ff407435 */ /* 0x000fe200000001ff */
[----:B------:R-:W-:Y:S01]  /*1c80*/  FMUL.FTZ R63, R44, R27 ;  /* 0x0000001b2c3f7220 */ /* 0x000fe20000410000 */
[----:B------:R-:W-:Y:S01]  /*1c90*/  ULDC UR10, c[0x0][0x21c] ;  /* 0x00008700000a7ab9 */ /* 0x000fe20000000800 */
[----:B------:R-:W-:Y:S01]  /*1ca0*/  ULDC.64 UR4, c[0x0][0x238] ;  /* 0x00008e0000047ab9 */ /* 0x000fe20000000a00 */
[----:B------:R-:W-:Y:S01]  /*1cb0*/  ULDC.64 UR6, c[0x0][0x270] ;  /* 0x00009c0000067ab9 */ /* 0x000fe20000000a00 */
[----:B------:R-:W-:Y:S02]  /*1cc0*/  ULDC.64 UR8, c[0x0][0x250] ;  /* 0x0000940000087ab9 */ /* 0x000fe40000000a00 */
[----:B------:R-:W2:Y:S08]  /*1cd0*/  LDC.64 R38, c[0x0][0x2d0] ;  /* 0x0000b400ff267b82 */ /* 0x000eb00000000a00 */
[----:B------:R-:W3:Y:S08]  /*1ce0*/  LDC.64 R40, c[0x0][0x2d8] ;  /* 0x0000b600ff287b82 */ /* 0x000ef00000000a00 */
[----:B------:R-:W4:Y:S01]  /*1cf0*/  LDC.64 R42, c[0x0][0x310] ;  /* 0x0000c400ff2a7b82 */ /* 0x000f220000000a00 */
[----:B0-----:R-:W-:-:S04]  /*1d00*/  LOP3.LUT P0, RZ, R61, 0x1f, RZ, 0xc0, !PT ;  /* 0x0000001f3dff7812 */ /* 0x001fc8000780c0ff */
[----:B------:R-:W-:-:S13]  /*1d10*/  ISETP.EQ.OR P0, PT, R11, RZ, P0 ;  /* 0x000000ff0b00720c */ /* 0x000fda0000702670 */
.L_x_4807:
[----:B0-----:R-:W-:Y:S02]  /*1d20*/  SHF.R.S32.HI R46, RZ, 0x1f, R64 ;  /* 0x0000001fff2e7819 */ /* 0x001fe40000011440 */
[----:B------:R-:W-:Y:S02]  /*1d30*/  MOV R20, R34 ;  /* 0x0000002200147202 */ /* 0x000fe40000000f00 */
[----:B------:R-:W-:Y:S01]  /*1d40*/  MOV R21, R9 ;  /* 0x0000000900157202 */ /* 0x000fe20000000f00 */
[----:B------:R-:W-:Y:S02]  /*1d50*/  IMAD R23, R46, UR4, RZ ;  /* 0x000000042e177c24 */ /* 0x000fe4000f8e02ff */
[----:B------:R-:W-:-:S04]  /*1d60*/  IMAD.WIDE.U32 R20, R64, UR4, R20 ;  /* 0x0000000440147c25 */ /* 0x000fc8000f8e0014 */
[----:B------:R-:W-:Y:S01]  /*1d70*/  IMAD R23, R64, UR5, R23 ;  /* 0x0000000540177c24 */ /* 0x000fe2000f8e0217 */
[----:B--2---:R-:W-:-:S04]  /*1d80*/  LEA R44, P1, R20, R38, 0x2 ;  /* 0x00000026142c7211 */ /* 0x004fc800078210ff */
[----:B------:R-:W-:-:S04]  /*1d90*/  IADD3 R21, R21, R23, RZ ;  /* 0x0000001715157210 */ /* 0x000fc80007ffe0ff */
[----:B------:R-:W-:-:S05]  /*1da0*/  LEA.HI.X R45, R20, R39, R21, 0x2, P1 ;  /* 0x00000027142d7211 */ /* 0x000fca00008f1415 */
[----:B------:R0:W2:Y:S01]  /*1db0*/  LDG.E R48, desc[UR16][R44.64] ;  /* 0x000000102c307981 */ /* 0x0000a2000c1e1900 */
[----:B------:R-:W-:Y:S02]  /*1dc0*/  IMAD R21, R46, UR6, RZ ;  /* 0x000000062e157c24 */ /* 0x000fe4000f8e02ff */
[----:B------:R-:W-:-:S04]  /*1dd0*/  IMAD.WIDE.U32 R22, R64, UR6, RZ ;  /* 0x0000000640167c25 */ /* 0x000fc8000f8e00ff */
[----:B------:R-:W-:Y:S01]  /*1de0*/  IMAD R47, R64, UR7, R21 ;  /* 0x00000007402f7c24 */ /* 0x000fe2000f8e0215 */
[----:B------:R-:W-:Y:S01]  /*1df0*/  LEA R21, P1, R22, R2, 0x1 ;  /* 0x0000000216157211 */ /* 0x000fe200078208ff */
[----:B------:R-:W-:-:S03]  /*1e00*/  IMAD R49, R46, UR8, RZ ;  /* 0x000000082e317c24 */ /* 0x000fc6000f8e02ff */
[----:B------:R-:W-:Y:S01]  /*1e10*/  IADD3 R23, R23, R47, RZ ;  /* 0x0000002f17177210 */ /* 0x000fe20007ffe0ff */
[----:B0-----:R-:W-:Y:S01]  /*1e20*/  IMAD R45, R64, UR9, R49 ;  /* 0x00000009402d7c24 */ /* 0x001fe2000f8e0231 */
[----:B------:R-:W-:Y:S02]  /*1e30*/  IADD3 R20, P2, R21, R8, RZ ;  /* 0x0000000815147210 */ /* 0x000fe40007f5e0ff */
[----:B------:R-:W-:Y:S02]  /*1e40*/  LEA.HI.X R21, R22, R0, R23, 0x1, P1 ;  /* 0x0000000016157211 */ /* 0x000fe400008f0c17 */
[----:B------:R-:W-:Y:S02]  /*1e50*/  MOV R22, R30 ;  /* 0x0000001e00167202 */ /* 0x000fe40000000f00 */
[----:B------:R-:W-:Y:S02]  /*1e60*/  MOV R23, R7 ;  /* 0x0000000700177202 */ /* 0x000fe40000000f00 */
[----:B------:R-:W-:Y:S01]  /*1e70*/  IADD3.X R21, R21, R10, RZ, P2, !PT ;  /* 0x0000000a15157210 */ /* 0x000fe200017fe4ff */
[----:B------:R-:W-:-:S05]  /*1e80*/  IMAD.WIDE.U32 R46, R64, UR8, R22 ;  /* 0x00000008402e7c25 */ /* 0x000fca000f8e0016 */
[----:B------:R-:W5:Y:S01]  /*1e90*/  LDG.E.128 R20, desc[UR16][R20.64] ;  /* 0x0000001014147981 */ /* 0x000f62000c1e1d00 */
[----:B---3--:R-:W-:Y:S02]  /*1ea0*/  LEA R44, P1, R46, R40, 0x2 ;  /* 0x000000282e2c7211 */ /* 0x008fe400078210ff */
[----:B------:R-:W-:-:S04]  /*1eb0*/  IADD3 R45, R47, R45, RZ ;  /* 0x0000002d2f2d7210 */ /* 0x000fc80007ffe0ff */
[----:B------:R-:W-:-:S05]  /*1ec0*/  LEA.HI.X R45, R46, R41, R45, 0x2, P1 ;  /* 0x000000292e2d7211 */ /* 0x000fca00008f142d */
[----:B------:R0:W3:Y:S01]  /*1ed0*/  LDG.E R73, desc[UR16][R44.64] ;  /* 0x000000102c497981 */ /* 0x0000e2000c1e1900 */
[C---:B------:R-:W-:Y:S02]  /*1ee0*/  ISETP.GE.AND P1, PT, R13.reuse, 0x1, PT ;  /* 0x000000010d00780c */ /* 0x040fe40003f26270 */
[----:B------:R-:W-:Y:S02]  /*1ef0*/  MOV R67, 0x400 ;  /* 0x0000040000437802 */ /* 0x000fe40000000f00 */
[C---:B------:R-:W-:Y:S02]  /*1f00*/  ISETP.NE.AND P2, PT, R13.reuse, 0x1f, PT ;  /* 0x0000001f0d00780c */ /* 0x040fe40003f45270 */
[----:B------:R-:W-:Y:S01]  /*1f10*/  ISETP.NE.AND P3, PT, R13, RZ, PT ;  /* 0x000000ff0d00720c */ /* 0x000fe20003f65270 */
[----:B--2---:R-:W-:-:S04]  /*1f20*/  FMUL.FTZ R48, R48, 1.4426950216293334961 ;  /* 0x3fb8aa3b30307820 */ /* 0x004fc80000410000 */
[C---:B------:R-:W-:Y:S01]  /*1f30*/  FMUL.FTZ R70, R48.reuse, R19 ;  /* 0x0000001330467220 */ /* 0x040fe20000410000 */
[C---:B------:R-:W-:Y:S01]  /*1f40*/  FMUL.FTZ R75, R48.reuse, R18 ;  /* 0x00000012304b7220 */ /* 0x040fe20000410000 */
[C---:B------:R-:W-:Y:S01]  /*1f50*/  FMUL.FTZ R71, R48.reuse, R24 ;  /* 0x0000001830477220 */ /* 0x040fe20000410000 */
[----:B------:R-:W-:-:S03]  /*1f60*/  FMUL.FTZ R72, R48, R25 ;  /* 0x0000001930487220 */ /* 0x000fc60000410000 */
[----:B------:R-:W0:Y:S01]  /*1f70*/  MUFU.EX2 R70, R70 ;  /* 0x0000004600467308 */ /* 0x000e220000000800 */
[----:B------:R-:W-:-:S07]  /*1f80*/  FMUL.FTZ R69, R48, R26 ;  /* 0x0000001a30457220 */ /* 0x000fce0000410000 */
[----:B------:R-:W2:Y:S01]  /*1f90*/  MUFU.EX2 R75, R75 ;  /* 0x0000004b004b7308 */ /* 0x000ea20000000800 */
[----:B------:R-:W-:-:S07]  /*1fa0*/  FMUL.FTZ R66, R48, R28 ;  /* 0x0000001c30427220 */ /* 0x000fce0000410000 */
[----:B------:R-:W1:Y:S01]  /*1fb0*/  MUFU.EX2 R71, R71 ;  /* 0x0000004700477308 */ /* 0x000e620000000800 */
[----:B------:R-:W-:-:S07]  /*1fc0*/  FMUL.FTZ R65, R48, R29 ;  /* 0x0000001d30417220 */ /* 0x000fce0000410000 */
[----:B------:R-:W4:Y:S01]  /*1fd0*/  MUFU.EX2 R72, R72 ;  /* 0x0000004800487308 */ /* 0x000f220000000800 */
[-C--:B0-----:R-:W-:Y:S01]  /*1fe0*/  FFMA.FTZ R44, R54, R70.reuse, R55 ;  /* 0x00000046362c7223 */ /* 0x081fe20000010037 */
[----:B--2---:R-:W-:-:S06]  /*1ff0*/  FMUL.FTZ R46, R75, R70 ;  /* 0x000000464b2e7220 */ /* 0x004fcc0000410000 */
[----:B------:R-:W0:Y:S01]  /*2000*/  MUFU.EX2 R69, R69 ;  /* 0x0000004500457308 */ /* 0x000e220000000800 */
[----:B------:R-:W-:Y:S01]  /*2010*/  FMUL.FTZ R68, R48, R27 ;  /* 0x0000001b30447220 */ /* 0x000fe20000410000 */
[----:B-1----:R-:W-:-:S06]  /*2020*/  FFMA.FTZ R44, R71, R44, R56 ;  /* 0x0000002c472c7223 */ /* 0x002fcc0000010038 */
[----:B------:R-:W1:Y:S01]  /*2030*/  MUFU.EX2 R66, R66 ;  /* 0x0000004200427308 */ /* 0x000e620000000800 */
[----:B------:R-:W-:Y:S01]  /*2040*/  FMUL.FTZ R45, R71, R46 ;  /* 0x0000002e472d7220 */ /* 0x000fe20000410000 */
[----:B----4-:R-:W-:-:S06]  /*2050*/  FFMA.FTZ R46, R72, R44, R57 ;  /* 0x0000002c482e7223 */ /* 0x010fcc0000010039 */
        /* <DEDUP_REMOVED lines=29> */
[----:B------:R-:W-:Y:S02]  /*2230*/  MOV R47, RZ ;  /* 0x000000ff002f7202 */ /* 0x000fe40000000f00 */
[----:B--2---:R-:W-:-:S09]  /*2240*/  LEA R67, R48, R67, 0x18 ;  /* 0x0000004330437211 */ /* 0x004fd200078ec0ff */
[C---:B0-----:R-:W-:Y:S01]  /*2250*/  @P1 FFMA.FTZ R45, R44.reuse, R74, R45 ;  /* 0x0000004a2c2d1223 */ /* 0x041fe2000001002d */
[----:B-1----:R-:W-:-:S04]  /*2260*/  @P1 FMUL.FTZ R44, R44, R49 ;  /* 0x000000312c2c1220 */ /* 0x002fc80000410000 */
[----:B------:R-:W0:Y:S04]  /*2270*/  SHFL.UP PT, R74, R45, 0x10, RZ ;  /* 0x060000002d4a7989 */ /* 0x000e2800000e00ff */
[----:B------:R-:W1:Y:S01]  /*2280*/  SHFL.UP PT, R49, R44, 0x10, RZ ;  /* 0x060000002c317989 */ /* 0x000e6200000e00ff */
[----:B------:R-:W-:Y:S02]  /*2290*/  MOV R46, 0x3f800000 ;  /* 0x3f800000002e7802 */ /* 0x000fe40000000f00 */
[----:B------:R-:W-:Y:S02]  /*22a0*/  @!P0 LEA R48, R64, R67, 0x3 ;  /* 0x0000004340308211 */ /* 0x000fe400078e18ff */
[----:B------:R-:W-:-:S03]  /*22b0*/  ISETP.GE.AND P1, PT, R13, 0x10, PT ;  /* 0x000000100d00780c */ /* 0x000fc60003f26270 */
[----:B------:R-:W2:Y:S10]  /*22c0*/  @!P0 LDS.64 R46, [R48+0x240] ;  /* 0x00024000302e8984 */ /* 0x000eb40000000a00 */
[C---:B0-----:R-:W-:Y:S01]  /*22d0*/  @P1 FFMA.FTZ R45, R44.reuse, R74, R45 ;  /* 0x0000004a2c2d1223 */ /* 0x041fe2000001002d */
[----:B-1----:R-:W-:-:S05]  /*22e0*/  @P1 FMUL.FTZ R44, R44, R49 ;  /* 0x000000312c2c1220 */ /* 0x002fca0000410000 */
[----:B------:R-:W-:Y:S01]  /*22f0*/  @!P2 STS.64 [R67+0x220], R44 ;  /* 0x0002202c4300a388 */ /* 0x000fe20000000a00 */
[----:B------:R-:W-:Y:S06]  /*2300*/  BAR.SYNC.DEFER_BLOCKING 0x0 ;  /* 0x0000000000007b1d */ /* 0x000fec0000010000 */
        /* <DEDUP_REMOVED lines=8> */
[----:B-1----:R-:W-:Y:S01]  /*2390*/  @!P3 MOV R77, R46 ;  /* 0x0000002e004db202 */ /* 0x002fe20000000f00 */
[--C-:B-----5:R-:W-:Y:S02]  /*23a0*/  HADD2.F32 R45, -RZ, R22.reuse.H0_H0 ;  /* 0x20000016ff2d7230 */ /* 0x120fe40000004100 */
[--C-:B------:R-:W-:Y:S02]  /*23b0*/  HADD2.F32 R44, -RZ, R23.reuse.H0_H0 ;  /* 0x20000017ff2c7230 */ /* 0x100fe40000004100 */
[----:B------:R-:W-:Y:S02]  /*23c0*/  HADD2.F32 R22, -RZ, R22.H1_H1 ;  /* 0x30000016ff167230 */ /* 0x000fe40000004100 */
[----:B------:R-:W-:Y:S01]  /*23d0*/  HADD2.F32 R23, -RZ, R23.H1_H1 ;  /* 0x30000017ff177230 */ /* 0x000fe20000004100 */
[----:B------:R-:W-:Y:S01]  /*23e0*/  BSSY B0, `(.L_x_4805) ;  /* 0x0000020000007945 */ /* 0x000fe20003800000 */
[----:B------:R-:W-:Y:S01]  /*23f0*/  FFMA.FTZ R49, R48, R47, R49 ;  /* 0x0000002f30317223 */ /* 0x000fe20000010031 */
[----:B--2---:R-:W-:Y:S01]  /*2400*/  @P1 FFMA.FTZ R76, R74, R77, R76 ;  /* 0x0000004d4a4c1223 */ /* 0x004fe2000001004c */
[----:B------:R-:W-:-:S03]  /*2410*/  ISETP.NE.AND P1, PT, R61, RZ, PT ;  /* 0x000000ff3d00720c */ /* 0x000fc60003f25270 */
[----:B------:R-:W-:-:S04]  /*2420*/  FFMA.FTZ R75, R75, R76, R54 ;  /* 0x0000004c4b4b7223 */ /* 0x000fc80000010036 */
[----:B------:R-:W-:Y:S01]  /*2430*/  FFMA.FTZ R70, R70, R75, R55 ;  /* 0x0000004b46467223 */ /* 0x000fe20000010037 */
[----:B------:R-:W-:-:S03]  /*2440*/  HADD2.F32 R74, -RZ, R20.H0_H0 ;  /* 0x20000014ff4a7230 */ /* 0x000fc60000004100 */
[----:B------:R-:W-:Y:S01]  /*2450*/  FFMA.FTZ R71, R71, R70, R56 ;  /* 0x0000004647477223 */ /* 0x000fe20000010038 */
[--C-:B------:R-:W-:Y:S02]  /*2460*/  HADD2.F32 R76, -RZ, R21.reuse.H0_H0 ;  /* 0x20000015ff4c7230 */ /* 0x100fe40000004100 */
[----:B------:R-:W-:Y:S02]  /*2470*/  HADD2.F32 R20, -RZ, R20.H1_H1 ;  /* 0x30000014ff147230 */ /* 0x000fe40000004100 */
[----:B------:R-:W-:Y:S01]  /*2480*/  FFMA.FTZ R77, R72, R71, R57 ;  /* 0x00000047484d7223 */ /* 0x000fe20000010039 */
[----:B------:R-:W-:Y:S02]  /*2490*/  HADD2.F32 R21, -RZ, R21.H1_H1 ;  /* 0x30000015ff157230 */ /* 0x000fe40000004100 */
[-C--:B---3--:R-:W-:Y:S01]  /*24a0*/  FMUL.FTZ R74, R74, R73.reuse ;  /* 0x000000494a4a7220 */ /* 0x088fe20000410000 */
        /* <DEDUP_REMOVED lines=19> */
.L_x_4806:
[----:B------:R-:W-:Y:S05]  /*25e0*/  BSYNC B0 ;  /* 0x0000000000007941 */ /* 0x000fea0003800000 */
.L_x_4805:
        /* <DEDUP_REMOVED lines=14> */
.L_x_4804:
[----:B------:R-:W1:Y:S01]  /*26d0*/  LDC.64 R24, c[0x0][0x2b0] ;  /* 0x0000ac00ff187b82 */ /* 0x000e620000000a00 */
[C---:B------:R-:W-:Y:S01]  /*26e0*/  SHF.L.U32 R20, R11.reuse, 0x8, RZ ;  /* 0x000000080b147819 */ /* 0x040fe200000006ff */
[----:B------:R-:W-:Y:S01]  /*26f0*/  ULDC.64 UR4, c[0x0][0x2b8] ;  /* 0x0000ae0000047ab9 */ /* 0x000fe20000000a00 */
[----:B------:R-:W-:Y:S02]  /*2700*/  IADD3 R11, R11, 0x1, RZ ;  /* 0x000000010b0b7810 */ /* 0x000fe40007ffe0ff */
[----:B------:R-:W-:-:S03]  /*2710*/  SHF.R.S32.HI R21, RZ, 0x1f, R20 ;  /* 0x0000001fff157819 */ /* 0x000fc60000011414 */
[----:B------:R-:W-:Y:S01]  /*2720*/  BAR.SYNC.DEFER_BLOCKING 0x0 ;  /* 0x0000000000007b1d */ /* 0x000fe20000010000 */
[----:B------:R-:W-:Y:S02]  /*2730*/  IADD3 R2, P1, R2, 0x200, RZ ;  /* 0x0000020002027810 */ /* 0x000fe40007f3e0ff */
[----:B------:R-:W-:Y:S02]  /*2740*/  IADD3 R6, P2, R6, 0x200, RZ ;  /* 0x0000020006067810 */ /* 0x000fe40007f5e0ff */
[----:B------:R-:W-:-:S03]  /*2750*/  IADD3 R5, P3, R5, 0x200, RZ ;  /* 0x0000020005057810 */ /* 0x000fc60007f7e0ff */
[----:B------:R-:W2:Y:S01]  /*2760*/  LDC.64 R18, c[0x0][0x308] ;  /* 0x0000c200ff127b82 */ /* 0x000ea20000000a00 */
[----:B------:R-:W-:Y:S02]  /*2770*/  IADD3.X R0, RZ, R0, RZ, P1, !PT ;  /* 0x00000000ff007210 */ /* 0x000fe40000ffe4ff */
[----:B------:R-:W-:Y:S02]  /*2780*/  IADD3.X R4, RZ, R4, RZ, P2, !PT ;  /* 0x00000004ff047210 */ /* 0x000fe400017fe4ff */
[----:B------:R-:W-:Y:S01]  /*2790*/  IADD3.X R3, RZ, R3, RZ, P3, !PT ;  /* 0x00000003ff037210 */ /* 0x000fe20001ffe4ff */
[C---:B-1----:R-:W-:Y:S02]  /*27a0*/  IMAD R22, R24.reuse, UR19, RZ ;  /* 0x0000001318167c24 */ /* 0x042fe4000f8e02ff */
[----:B------:R-:W-:-:S04]  /*27b0*/  IMAD.WIDE.U32 R20, R24, UR18, R20 ;  /* 0x0000001218147c25 */ /* 0x000fc8000f8e0014 */
[----:B------:R-:W-:Y:S02]  /*27c0*/  IMAD R23, R25, UR18, R22 ;  /* 0x0000001219177c24 */ /* 0x000fe4000f8e0216 */
[----:B------:R-:W-:-:S03]  /*27d0*/  IMAD R22, R16, UR4, RZ ;  /* 0x0000000410167c24 */ /* 0x000fc6000f8e02ff */
[----:B------:R-:W-:Y:S01]  /*27e0*/  IADD3 R21, R21, R23, RZ ;  /* 0x0000001715157210 */ /* 0x000fe20007ffe0ff */
[C---:B------:R-:W-:Y:S02]  /*27f0*/  IMAD R23, R17.reuse, UR5, R22 ;  /* 0x0000000511177c24 */ /* 0x040fe4000f8e0216 */
[----:B------:R-:W-:Y:S01]  /*2800*/  IMAD.WIDE.U32 R20, R17, UR4, R20 ;  /* 0x0000000411147c25 */ /* 0x000fe2000f8e0014 */
[----:B------:R-:W-:-:S04]  /*2810*/  ULDC UR4, c[0x0][0x224] ;  /* 0x0000890000047ab9 */ /* 0x000fc80000000800 */
[----:B------:R-:W-:Y:S02]  /*2820*/  IADD3 R22, R21, R23, RZ ;  /* 0x0000001715167210 */ /* 0x000fe40007ffe0ff */
[C---:B--2---:R-:W-:Y:S02]  /*2830*/  LEA R21, P0, R20.reuse, R18, 0x1 ;  /* 0x0000001214157211 */ /* 0x044fe400078008ff */
[----:B------:R-:W-:Y:S02]  /*2840*/  F2FP.F16.F32.PACK_AB R23, R53, R52 ;  /* 0x000000343517723e */ /* 0x000fe400000000ff */
[----:B------:R-:W-:Y:S02]  /*2850*/  LEA.HI.X R19, R20, R19, R22, 0x1, P0 ;  /* 0x0000001314137211 */ /* 0x000fe400000f0c16 */
[----:B------:R-:W-:Y:S02]  /*2860*/  IADD3 R18, P0, R21, R8, RZ ;  /* 0x0000000815127210 */ /* 0x000fe40007f1e0ff */
[----:B------:R-:W-:-:S02]  /*2870*/  F2FP.F16.F32.PACK_AB R22, R51, R50 ;  /* 0x000000323316723e */ /* 0x000fc400000000ff */
[----:B------:R-:W-:Y:S02]  /*2880*/  F2FP.F16.F32.PACK_AB R21, R36, R37 ;  /* 0x000000252415723e */ /* 0x000fe400000000ff */
[----:B------:R-:W-:Y:S02]  /*2890*/  IADD3.X R19, R19, R10, RZ, P0, !PT ;  /* 0x0000000a13137210 */ /* 0x000fe400007fe4ff */
[----:B------:R-:W-:Y:S02]  /*28a0*/  F2FP.F16.F32.PACK_AB R20, R33, R32 ;  /* 0x000000202114723e */ /* 0x000fe400000000ff */
[----:B------:R-:W-:-:S03]  /*28b0*/  ISETP.GE.AND P0, PT, R11, UR4, PT ;  /* 0x000000040b007c0c */ /* 0x000fc6000bf06270 */
[----:B------:R1:W-:Y:S10]  /*28c0*/  STG.E.128 desc[UR16][R18.64], R20 ;  /* 0x0000001412007986 */ /* 0x0003f4000c101d10 */
[----:B------:R-:W-:Y:S05]  /*28d0*/  @!P0 BRA `(.L_x_4808) ;  /* 0xffffffdc00908947 */ /* 0x000fea000383ffff */
[----:B------:R-:W-:Y:S05]  /*28e0*/  EXIT ;  /* 0x000000000000794d */ /* 0x000fea0003800000 */
.L_x_4809:
        /* <DEDUP_REMOVED lines=9> */
.L_x_5298:


//--------------------- .text._Z25selective_scan_fwd_kernelI32Selective_Scan_fwd_kernel_traitsILi32ELi8ELi1ELb1ELb0ELb1ELb1EN3c104HalfEfEEv13SSMParamsBase --------------------------
	.section	.text._Z25selective_scan_fwd_kernelI32Selective_Scan_fwd_kernel_traitsILi32ELi8ELi1ELb1ELb0ELb1ELb1EN3c104HalfEfEEv13SSMParamsBase,"ax",@progbits
	.align	128
        .global         _Z25selective_scan_fwd_kernelI32Selective_Scan_fwd_kernel_traitsILi32ELi8ELi1ELb1ELb0ELb1ELb1EN3c104HalfEfEEv13SSMParamsBase
        .type           _Z25selective_scan_fwd_kernelI32Selective_Scan_fwd_kernel_traitsILi32ELi8ELi1ELb1ELb0ELb1ELb1EN3c104HalfEfEEv13SSMParamsBase,@function
        .size           _Z25selective_scan_fwd_kernelI32Selective_Scan_fwd_kernel_traitsILi32ELi8ELi1ELb1ELb0ELb1ELb1EN3c104HalfEfEEv13SSMParamsBase,(.L_x_5299 - _Z25selective_scan_fwd_kernelI32Selective_Scan_fwd_kernel_traitsILi32ELi8ELi1ELb1ELb0ELb1ELb1EN3c104HalfEfEEv13SSMParamsBase)
        .other          _Z25selective_scan_fwd_kernelI32Selective_Scan_fwd_kernel_traitsILi32ELi8ELi1ELb1ELb0ELb1ELb1EN3c104HalfEfEEv13SSMParamsBase,@"STO_CUDA_ENTRY STV_DEFAULT"
_Z25selective_scan_fwd_kernelI32Selective_Scan_fwd_kernel_traitsILi32ELi8ELi1ELb1ELb0ELb1ELb1EN3c104HalfEfEEv13SSMParamsBase:
.text._Z25selective_scan_fwd_kernelI32Selective_Scan_fwd_kernel_traitsILi32ELi8ELi1ELb1ELb0ELb1ELb1EN3c104HalfEfEEv13SSMParamsBase:
        /* <DEDUP_REMOVED lines=114> */
.L_x_4830:
[----:B------:R-:W-:Y:S01]  /*0720*/  BAR.SYNC.DEFER_BLOCKING 0x0 ;  /* 0x0000000000007b1d */ /* 0x000fe20000010000 */
[----:B------:R-:W-:-:S04]  /*0730*/  IADD3 R24, P0, R5, R8, RZ ;  /* 0x0000000805187210 */ /* 0x000fc80007f1e0ff */
[----:B------:R-:W-:-:S03]  /*0740*/  IADD3.X R25, R3, R10, RZ, P0, !PT ;  /* 0x0000000a03197210 */ /* 0x000fc600007fe4ff */
[----:B0-----:R-:W0:Y:S03]  /*0750*/  LDC R18, c[0x0][0x21c] ;  /* 0x00008700ff127b82 */ /* 0x001e260000000800 */
        /* <DEDUP_REMOVED lines=21> */
[----:B------:R-:W-:Y:S01]  /*08b0*/  FADD.FTZ R53, R53, R14 ;  /* 0x0000000e35357221 */ /* 0x000fe20000010000 */
[----:B------:R-:W-:Y:S01]  /*08c0*/  HADD2.F32 R27, -RZ, R27.H1_H1 ;  /* 0x3000001bff1b7230 */ /* 0x000fe20000004100 */
[----:B------:R-:W-:Y:S01]  /*08d0*/  FSETP.GTU.FTZ.AND P5, PT, R25, 20, PT ;  /* 0x41a000001900780b */ /* 0x000fe20003fbc000 */
[----:B---3--:R-:W-:Y:S01]  /*08e0*/  HADD2.F32 R54, -RZ, R20.H0_H0 ;  /* 0x20000014ff367230 */ /* 0x008fe20000004100 */
[----:B------:R-:W-:-:S02]  /*08f0*/  FSETP.GTU.FTZ.AND P1, PT, R26, 20, PT ;  /* 0x41a000001a00780b */ /* 0x000fc40003f3c000 */
[----:B------:R-:W-:Y:S01]  /*0900*/  FSETP.GTU.FTZ.AND P0, PT, R50, 20, PT ;  /* 0x41a000003200780b */ /* 0x000fe20003f1c000 */
[----:B------:R-:W-:Y:S01]  /*0910*/  FADD.FTZ R27, R27, R14 ;  /* 0x0000000e1b1b7221 */ /* 0x000fe20000010000 */
        /* <DEDUP_REMOVED lines=35> */
.L_x_4811:
[----:B------:R-:W-:Y:S05]  /*0b50*/  BSYNC B0 ;  /* 0x0000000000007941 */ /* 0x000fea0003800000 */
.L_x_4810:
        /* <DEDUP_REMOVED lines=47> */
.L_x_4813:
[----:B------:R-:W-:Y:S05]  /*0e50*/  BSYNC B0 ;  /* 0x0000000000007941 */ /* 0x000fea0003800000 */
.L_x_4812:
        /* <DEDUP_REMOVED lines=33> */
.L_x_4815:
[----:B------:R-:W-:Y:S05]  /*1070*/  BSYNC B0 ;  /* 0x0000000000007941 */ /* 0x000fea0003800000 */
.L_x_4814:
        /* <DEDUP_REMOVED lines=33> */
.L_x_4817:
[----:B------:R-:W-:Y:S05]  /*1290*/  BSYNC B0 ;  /* 0x0000000000007941 */ /* 0x000fea0003800000 */
.L_x_4816:
        /* <DEDUP_REMOVED lines=33> */
.L_x_4819:
[----:B------:R-:W-:Y:S05]  /*14b0*/  BSYNC B0 ;  /* 0x0000000000007941 */ /* 0x000fea0003800000 */
.L_x_4818:
        /* <DEDUP_REMOVED lines=33> */
.L_x_4821:
[----:B------:R-:W-:Y:S05]  /*16d0*/  BSYNC B0 ;  /* 0x0000000000007941 */ /* 0x000fea0003800000 */
.L_x_4820:
        /* <DEDUP_REMOVED lines=33> */
.L_x_4823:
[----:B------:R-:W-:Y:S05]  /*18f0*/  BSYNC B0 ;  /* 0x0000000000007941 */ /* 0x000fea0003800000 */
.L_x_4822:
        /* <DEDUP_REMOVED lines=33> */
.L_x_4825:
[----:B------:R-:W-:Y:S05]  /*1b10*/  BSYNC B0 ;  /* 0x0000000000007941 */ /* 0x000fea0003800000 */
.L_x_4824:
        /* <DEDUP_REMOVED lines=8> */
[CC--:B------:R-:W-:Y:S01]  /*1ba0*/  FMUL.FTZ R30, R21.reuse, R15.reuse ;  /* 0x0000000f151e7220 */ /* 0x0c0fe20000410000 */
        /* <DEDUP_REMOVED lines=23> */
.L_x_4829:
[----:B------:R-:W-:Y:S02]  /*1d20*/  SHF.R.S32.HI R46, RZ, 0x1f, R64 ;  /* 0x0000001fff2e7819 */ /* 0x000fe40000011440 */
        /* <DEDUP_REMOVED lines=103> */
[----:B-----5:R-:W-:Y:S02]  /*23a0*/  HADD2.F32 R44, -RZ, R23.H0_H0 ;  /* 0x20000017ff2c7230 */ /* 0x020fe40000004100 */
[--C-:B------:R-:W-:Y:S02]  /*23b0*/  HADD2.F32 R45, -RZ, R22.reuse.H0_H0 ;  /* 0x20000016ff2d7230 */ /* 0x100fe40000004100 */
[----:B------:R-:W-:Y:S01]  /*23c0*/  HADD2.F32 R22, -RZ, R22.H1_H1 ;  /* 0x30000016ff167230 */ /* 0x000fe20000004100 */
[----:B------:R-:W-:Y:S01]  /*23d0*/  BSSY B0, `(.L_x_4827) ;  /* 0x0000021000007945 */ /* 0x000fe20003800000 */
[----:B------:R-:W-:Y:S01]  /*23e0*/  FFMA.FTZ R49, R48, R47, R49 ;  /* 0x0000002f30317223 */ /* 0x000fe20000010031 */
[----:B---3--:R-:W-:Y:S01]  /*23f0*/  FMUL.FTZ R45, R45, R73 ;  /* 0x000000492d2d7220 */ /* 0x008fe20000410000 */
[----:B--2---:R-:W-:Y:S01]  /*2400*/  @P1 FFMA.FTZ R77, R76, R74, R77 ;  /* 0x0000004a4c4d1223 */ /* 0x004fe2000001004d */
[----:B------:R-:W-:-:S02]  /*2410*/  HADD2.F32 R74, -RZ, R20.H0_H0 ;  /* 0x20000014ff4a7230 */ /* 0x000fc40000004100 */
[----:B------:R-:W-:Y:S02]  /*2420*/  HADD2.F32 R76, -RZ, R20.H1_H1 ;  /* 0x30000014ff4c7230 */ /* 0x000fe40000004100 */
[----:B------:R-:W-:Y:S01]  /*2430*/  FFMA.FTZ R20, R75, R77, R54 ;  /* 0x0000004d4b147223 */ /* 0x000fe20000010036 */
[----:B------:R-:W-:Y:S01]  /*2440*/  ISETP.NE.AND P1, PT, R61, RZ, PT ;  /* 0x000000ff3d00720c */ /* 0x000fe20003f25270 */
[----:B------:R-:W-:Y:S02]  /*2450*/  HADD2.F32 R77, -RZ, R23.H1_H1 ;  /* 0x30000017ff4d7230 */ /* 0x000fe40000004100 */
[----:B------:R-:W-:Y:S01]  /*2460*/  FFMA.FTZ R23, R70, R20, R55 ;  /* 0x0000001446177223 */ /* 0x000fe20000010037 */
[----:B------:R-:W-:-:S03]  /*2470*/  HADD2.F32 R75, -RZ, R21.H0_H0 ;  /* 0x20000015ff4b7230 */ /* 0x000fc60000004100 */
[----:B------:R-:W-:Y:S01]  /*2480*/  FFMA.FTZ R71, R71, R23, R56 ;  /* 0x0000001747477223 */ /* 0x000fe20000010038 */
[----:B------:R-:W-:Y:S02]  /*2490*/  HADD2.F32 R21, -RZ, R21.H1_H1 ;  /* 0x30000015ff157230 */ /* 0x000fe40000004100 */
[----:B------:R-:W-:Y:S01]  /*24a0*/  FMUL.FTZ R70, R75, R73 ;  /* 0x000000494b467220 */ /* 0x000fe20000410000 */
[----:B------:R-:W-:Y:S01]  /*24b0*/  FFMA.FTZ R72, R72, R71, R57 ;  /* 0x0000004748487223 */ /* 0x000fe20000010039 */
        /* <DEDUP_REMOVED lines=18> */
.L_x_4828:
[----:B------:R-:W-:Y:S05]  /*25e0*/  BSYNC B0 ;  /* 0x0000000000007941 */ /* 0x000fea0003800000 */
.L_x_4827:
[----:B------:R-:W-:Y:S01]  /*25f0*/  IADD3 R64, R64, 0x1, RZ ;  /* 0x0000000140407810 */ /* 0x000fe20007ffe0ff */
[----:B0-----:R-:W-:Y:S01]  /*2600*/  FFMA.FTZ R47, R66, R22, R59 ;  /* 0x00000016422f7223 */ /* 0x001fe2000001003b */
        /* <DEDUP_REMOVED lines=12> */
.L_x_4826:
[----:B------:R-:W0:Y:S01]  /*26d0*/  LDC.64 R40, c[0x0][0x2b0] ;  /* 0x0000ac00ff287b82 */ /* 0x000e220000000a00 */
[----:B------:R-:W-:Y:S01]  /*26e0*/  SHF.L.U32 R38, R11, 0x8, RZ ;  /* 0x000000080b267819 */ /* 0x000fe200000006ff */
[----:B------:R-:W-:Y:S01]  /*26f0*/  ULDC.64 UR4, c[0x0][0x2b8] ;  /* 0x0000ae0000047ab9 */ /* 0x000fe20000000a00 */
[----:B------:R-:W-:Y:S02]  /*2700*/  ULDC.64 UR6, c[0x0][0x2a8] ;  /* 0x0000aa0000067ab9 */ /* 0x000fe40000000a00 */
[----:B------:R-:W-:Y:S01]  /*2710*/  SHF.R.S32.HI R39, RZ, 0x1f, R38 ;  /* 0x0000001fff277819 */ /* 0x000fe20000011426 */
[----:B------:R-:W-:Y:S02]  /*2720*/  IMAD R44, R16, UR6, RZ ;  /* 0x00000006102c7c24 */ /* 0x000fe4000f8e02ff */
[----:B------:R-:W1:Y:S02]  /*2730*/  LDC.64 R42, c[0x0][0x2a0] ;  /* 0x0000a800ff2a7b82 */ /* 0x000e640000000a00 */
[----:B------:R-:W-:-:S06]  /*2740*/  IMAD R47, R17, UR7, R44 ;  /* 0x00000007112f7c24 */ /* 0x000fcc000f8e022c */
[----:B------:R-:W2:Y:S01]  /*2750*/  LDC.64 R22, c[0x0][0x308] ;  /* 0x0000c200ff167b82 */ /* 0x000ea20000000a00 */
[C---:B0-----:R-:W-:Y:S02]  /*2760*/  IMAD R20, R40.reuse, UR19, RZ ;  /* 0x0000001328147c24 */ /* 0x041fe4000f8e02ff */
[----:B------:R-:W-:-:S04]  /*2770*/  IMAD.WIDE.U32 R24, R40, UR18, R38 ;  /* 0x0000001228187c25 */ /* 0x000fc8000f8e0026 */
[----:B------:R-:W-:Y:S02]  /*2780*/  IMAD R41, R41, UR18, R20 ;  /* 0x0000001229297c24 */ /* 0x000fe4000f8e0214 */
[----:B------:R-:W0:Y:S01]  /*2790*/  LDC.64 R20, c[0x0][0x318] ;  /* 0x0000c600ff147b82 */ /* 0x000e220000000a00 */
[C---:B-1----:R-:W-:Y:S02]  /*27a0*/  IMAD R26, R42.reuse, UR19, RZ ;  /* 0x000000132a1a7c24 */ /* 0x042fe4000f8e02ff */
[----:B------:R-:W-:Y:S02]  /*27b0*/  IADD3 R25, R25, R41, RZ ;  /* 0x0000002919197210 */ /* 0x000fe40007ffe0ff */
[----:B------:R-:W-:Y:S02]  /*27c0*/  IMAD R43, R43, UR18, R26 ;  /* 0x000000122b2b7c24 */ /* 0x000fe4000f8e021a */
[----:B------:R-:W-:-:S04]  /*27d0*/  IMAD.WIDE.U32 R26, R42, UR18, R38 ;  /* 0x000000122a1a7c25 */ /* 0x000fc8000f8e0026 */
[----:B------:R-:W-:Y:S01]  /*27e0*/  IMAD R42, R16, UR4, RZ ;  /* 0x00000004102a7c24 */ /* 0x000fe2000f8e02ff */
[----:B------:R-:W-:Y:S02]  /*27f0*/  IADD3 R41, R27, R43, RZ ;  /* 0x0000002b1b297210 */ /* 0x000fe40007ffe0ff */
[----:B------:R-:W-:Y:S01]  /*2800*/  MOV R40, R26 ;  /* 0x0000001a00287202 */ /* 0x000fe20000000f00 */
[C---:B------:R-:W-:Y:S02]  /*2810*/  IMAD R43, R17.reuse, UR5, R42 ;  /* 0x00000005112b7c24 */ /* 0x040fe4000f8e022a */
[----:B------:R-:W-:Y:S01]  /*2820*/  IMAD.WIDE.U32 R26, R17, UR4, R24 ;  /* 0x00000004111a7c25 */ /* 0x000fe2000f8e0018 */
[----:B------:R-:W-:-:S03]  /*2830*/  ULDC.64 UR4, c[0x0][0x2c8] ;  /* 0x0000b20000047ab9 */ /* 0x000fc60000000a00 */
[----:B------:R-:W-:Y:S01]  /*2840*/  IMAD.WIDE.U32 R24, R17, UR6, R40 ;  /* 0x0000000611187c25 */ /* 0x000fe2000f8e0028 */
[----:B------:R-:W-:Y:S01]  /*2850*/  IADD3 R41, R27, R43, RZ ;  /* 0x0000002b1b297210 */ /* 0x000fe20007ffe0ff */
[----:B------:R-:W-:Y:S01]  /*2860*/  BAR.SYNC.DEFER_BLOCKING 0x0 ;  /* 0x0000000000007b1d */ /* 0x000fe20000010000 */
[----:B--2---:R-:W-:Y:S02]  /*2870*/  LEA R45, P0, R26, R22, 0x1 ;  /* 0x000000161a2d7211 */ /* 0x004fe400078008ff */
[----:B------:R-:W-:Y:S02]  /*2880*/  IADD3 R27, R25, R47, RZ ;  /* 0x0000002f191b7210 */ /* 0x000fe40007ffe0ff */
[----:B0-----:R-:W-:Y:S02]  /*2890*/  LEA R25, P1, R24, R20, 0x1 ;  /* 0x0000001418197211 */ /* 0x001fe400078208ff */
[----:B------:R-:W-:Y:S02]  /*28a0*/  LEA.HI.X R41, R26, R23, R41, 0x1, P0 ;  /* 0x000000171a297211 */ /* 0x000fe400000f0c29 */
[----:B------:R-:W-:-:S02]  /*28b0*/  IADD3 R44, P0, R45, R8, RZ ;  /* 0x000000082d2c7210 */ /* 0x000fc40007f1e0ff */
[----:B------:R-:W-:Y:S02]  /*28c0*/  LEA.HI.X R27, R24, R21, R27, 0x1, P1 ;  /* 0x00000015181b7211 */ /* 0x000fe400008f0c1b */
[----:B------:R-:W-:Y:S02]  /*28d0*/  F2FP.F16.F32.PACK_AB R23, R18, R19 ;  /* 0x000000131217723e */ /* 0x000fe400000000ff */
[----:B------:R-:W-:Y:S02]  /*28e0*/  F2FP.F16.F32.PACK_AB R22, R28, R29 ;  /* 0x0000001d1c16723e */ /* 0x000fe400000000ff */
[----:B------:R-:W-:Y:S02]  /*28f0*/  F2FP.F16.F32.PACK_AB R21, R30, R31 ;  /* 0x0000001f1e15723e */ /* 0x000fe400000000ff */
[----:B------:R-:W-:Y:S02]  /*2900*/  IADD3.X R45, R41, R10, RZ, P0, !PT ;  /* 0x0000000a292d7210 */ /* 0x000fe400007fe4ff */
[----:B------:R-:W-:-:S02]  /*2910*/  F2FP.F16.F32.PACK_AB R20, R32, R33 ;  /* 0x000000212014723e */ /* 0x000fc400000000ff */
[----:B------:R-:W-:-:S03]  /*2920*/  IADD3 R24, P1, R25, R8, RZ ;  /* 0x0000000819187210 */ /* 0x000fc60007f3e0ff */
[----:B------:R0:W-:Y:S01]  /*2930*/  STG.E.128 desc[UR16][R44.64], R20 ;  /* 0x000000142c007986 */ /* 0x0001e2000c101d10 */
[----:B------:R-:W-:Y:S01]  /*2940*/  IADD3.X R25, R27, R10, RZ, P1, !PT ;  /* 0x0000000a1b197210 */ /* 0x000fe20000ffe4ff */
[----:B------:R-:W-:Y:S06]  /*2950*/  BAR.SYNC.DEFER_BLOCKING 0x0 ;  /* 0x0000000000007b1d */ /* 0x000fec0000010000 */
[----:B------:R-:W2:Y:S01]  /*2960*/  LDG.E.128 R24, desc[UR16][R24.64] ;  /* 0x0000001018187981 */ /* 0x000ea2000c1e1d00 */
[----:B------:R-:W-:Y:S01]  /*2970*/  IADD3 R11, R11, 0x1, RZ ;  /* 0x000000010b0b7810 */ /* 0x000fe20007ffe0ff */
[----:B------:R-:W-:Y:S01]  /*2980*/  BAR.SYNC.DEFER_BLOCKING 0x0 ;  /* 0x0000000000007b1d */ /* 0x000fe20000010000 */
[----:B------:R-:W-:-:S02]  /*2990*/  IADD3 R2, P1, R2, 0x200, RZ ;  /* 0x0000020002027810 */ /* 0x000fc40007f3e0ff */
[----:B------:R-:W-:Y:S02]  /*29a0*/  IADD3 R6, P2, R6, 0x200, RZ ;  /* 0x0000020006067810 */ /* 0x000fe40007f5e0ff */
[----:B------:R-:W-:Y:S02]  /*29b0*/  IADD3 R5, P3, R5, 0x200, RZ ;  /* 0x0000020005057810 */ /* 0x000fe40007f7e0ff */
[----:B------:R-:W-:Y:S02]  /*29c0*/  IADD3.X R0, RZ, R0, RZ, P1, !PT ;  /* 0x00000000ff007210 */ /* 0x000fe40000ffe4ff */
[----:B------:R-:W-:Y:S02]  /*29d0*/  IADD3.X R4, RZ, R4, RZ, P2, !PT ;  /* 0x00000004ff047210 */ /* 0x000fe400017fe4ff */
[----:B------:R-:W-:Y:S01]  /*29e0*/  IADD3.X R3, RZ, R3, RZ, P3, !PT ;  /* 0x00000003ff037210 */ /* 0x000fe20001ffe4ff */
[--C-:B--2---:R-:W-:Y:S02]  /*29f0*/  HADD2.F32 R40, -RZ, R25.reuse.H0_H0 ;  /* 0x20000019ff287230 */ /* 0x104fe40000004100 */
[----:B------:R-:W-:-:S02]  /*2a00*/  HADD2.F32 R41, -RZ, R25.H1_H1 ;  /* 0x30000019ff297230 */ /* 0x000fc40000004100 */
[--C-:B------:R-:W-:Y:S02]  /*2a10*/  HADD2.F32 R25, -RZ, R26.reuse.H0_H0 ;  /* 0x2000001aff197230 */ /* 0x100fe40000004100 */
[----:B0-----:R-:W-:Y:S01]  /*2a20*/  FMUL.FTZ R20, R40, -1.4426950216293334961 ;  /* 0xbfb8aa3b28147820 */ /* 0x001fe20000410000 */
[----:B------:R-:W-:Y:S02]  /*2a30*/  HADD2.F32 R26, -RZ, R26.H1_H1 ;  /* 0x3000001aff1a7230 */ /* 0x000fe40000004100 */
[----:B------:R-:W-:Y:S01]  /*2a40*/  FMUL.FTZ R21, R41, -1.4426950216293334961 ;  /* 0xbfb8aa3b29157820 */ /* 0x000fe20000410000 */
[--C-:B------:R-:W-:Y:S02]  /*2a50*/  HADD2.F32 R42, -RZ, R24.reuse.H0_H0 ;  /* 0x20000018ff2a7230 */ /* 0x100fe40000004100 */
[----:B------:R-:W-:Y:S01]  /*2a60*/  FMUL.FTZ R22, R25, -1.4426950216293334961 ;  /* 0xbfb8aa3b19167820 */ /* 0x000fe20000410000 */
[----:B------:R-:W-:Y:S02]  /*2a70*/  HADD2.F32 R43, -RZ, R24.H1_H1 ;  /* 0x30000018ff2b7230 */ /* 0x000fe40000004100 */
[----:B------:R-:W-:Y:S01]  /*2a80*/  FMUL.FTZ R23, R26, -1.4426950216293334961 ;  /* 0xbfb8aa3b1a177820 */ /* 0x000fe20000410000 */
[--C-:B------:R-:W-:Y:S01]  /*2a90*/  HADD2.F32 R24, -RZ, R27.reuse.H0_H0 ;  /* 0x2000001bff187230 */ /* 0x100fe20000004100 */
[----:B------:R-:W0:Y:S01]  /*2aa0*/  MUFU.EX2 R45, R22 ;  /* 0x00000016002d7308 */ /* 0x000e220000000800 */
[----:B------:R-:W-:-:S02]  /*2ab0*/  HADD2.F32 R27, -RZ, R27.H1_H1 ;  /* 0x3000001bff1b7230 */ /* 0x000fc40000004100 */
[----:B------:R-:W-:Y:S01]  /*2ac0*/  FMUL.FTZ R46, R42, -1.4426950216293334961 ;  /* 0xbfb8aa3b2a2e7820 */ /* 0x000fe20000410000 */
[----:B------:R-:W-:Y:S01]  /*2ad0*/  FMUL.FTZ R47, R43, -1.4426950216293334961 ;  /* 0xbfb8aa3b2b2f7820 */ /* 0x000fe20000410000 */
[----:B------:R-:W-:Y:S01]  /*2ae0*/  FMUL.FTZ R49, R24, -1.4426950216293334961 ;  /* 0xbfb8aa3b18317820 */ /* 0x000fe20000410000 */
[----:B------:R-:W-:Y:S02]  /*2af0*/  FMUL.FTZ R50, R27, -1.4426950216293334961 ;  /* 0xbfb8aa3b1b327820 */ /* 0x000fe40000410000 */
[----:B------:R1:W2:Y:S08]  /*2b00*/  MUFU.EX2 R48, R23 ;  /* 0x0000001700307308 */ /* 0x0002b00000000800 */
[----:B------:R-:W3:Y:S01]  /*2b10*/  MUFU.EX2 R20, R20 ;  /* 0x0000001400147308 */ /* 0x000ee20000000800 */
[----:B-1----:R-:W1:Y:S01]  /*2b20*/  LDC.64 R22, c[0x0][0x2c0] ;  /* 0x0000b000ff167b82 */ /* 0x002e620000000a00 */
[----:B0-----:R-:W-:-:S06]  /*2b30*/  FADD.FTZ R45, R45, 1 ;  /* 0x3f8000002d2d7421 */ /* 0x001fcc0000010000 */
        /* <DEDUP_REMOVED lines=10> */
[----:B------:R-:W-:Y:S01]  /*2be0*/  MUFU.RCP R54, R45 ;  /* 0x0000002d00367308 */ /* 0x000fe20000001000 */
[----:B0-----:R-:W-:-:S07]  /*2bf0*/  FADD.FTZ R50, R50, 1 ;  /* 0x3f80000032327421 */ /* 0x001fce0000010000 */
[----:B------:R-:W-:Y:S01]  /*2c00*/  MUFU.RCP R55, R48 ;  /* 0x0000003000377308 */ /* 0x000fe20000001000 */
[----:B--2---:R-:W-:-:S07]  /*2c10*/  FADD.FTZ R47, R47, 1 ;  /* 0x3f8000002f2f7421 */ /* 0x004fce0000010000 */
[----:B------:R0:W2:Y:S08]  /*2c20*/  MUFU.RCP R53, R20 ;  /* 0x0000001400357308 */ /* 0x0000b00000001000 */
[----:B------:R1:W3:Y:S01]  /*2c30*/  MUFU.RCP R51, R46 ;  /* 0x0000002e00337308 */ /* 0x0002e20000001000 */
[----:B0-----:R-:W0:Y:S07]  /*2c40*/  LDC.64 R20, c[0x0][0x320] ;  /* 0x0000c800ff147b82 */ /* 0x001e2e0000000a00 */
[----:B------:R-:W4:Y:S01]  /*2c50*/  MUFU.RCP R49, R49 ;  /* 0x0000003100317308 */ /* 0x000f220000001000 */
[----:B-1----:R-:W-:-:S02]  /*2c60*/  IMAD R46, R22, UR19, RZ ;  /* 0x00000013162e7c24 */ /* 0x002fc4000f8e02ff */
[----:B--2---:R-:W-:Y:S02]  /*2c70*/  FMUL.FTZ R40, R40, R53 ;  /* 0x0000003528287220 */ /* 0x004fe40000410000 */
[----:B------:R-:W-:Y:S02]  /*2c80*/  IMAD R45, R23, UR18, R46 ;  /* 0x00000012172d7c24 */ /* 0x000fe4000f8e022e */
[----:B------:R-:W-:Y:S01]  /*2c90*/  FMUL.FTZ R40, R40, R31 ;  /* 0x0000001f28287220 */ /* 0x000fe20000410000 */
[----:B------:R-:W-:Y:S01]  /*2ca0*/  IMAD.WIDE.U32 R22, R22, UR18, R38 ;  /* 0x0000001216167c25 */ /* 0x000fe2000f8e0026 */
[----:B------:R-:W1:Y:S03]  /*2cb0*/  MUFU.RCP R50, R50 ;  /* 0x0000003200327308 */ /* 0x000e660000001000 */
[----:B------:R-:W-:Y:S01]  /*2cc0*/  FMUL.FTZ R38, R25, R54 ;  /* 0x0000003619267220 */ /* 0x000fe20000410000 */
[----:B------:R-:W-:Y:S01]  /*2cd0*/  FMUL.FTZ R25, R26, R55 ;  /* 0x000000371a197220 */ /* 0x000fe20000410000 */
[----:B------:R-:W-:Y:S01]  /*2ce0*/  IMAD R26, R16, UR4, RZ ;  /* 0x00000004101a7c24 */ /* 0x000fe2000f8e02ff */
[----:B------:R-:W-:Y:S01]  /*2cf0*/  IADD3 R23, R23, R45, RZ ;  /* 0x0000002d17177210 */ /* 0x000fe20007ffe0ff */
[----:B------:R-:W-:Y:S01]  /*2d00*/  FMUL.FTZ R38, R38, R29 ;  /* 0x0000001d26267220 */ /* 0x000fe20000410000 */
[----:B---3--:R-:W-:Y:S01]  /*2d10*/  FMUL.FTZ R42, R42, R51 ;  /* 0x000000332a2a7220 */ /* 0x008fe20000410000 */
[C---:B------:R-:W-:Y:S01]  /*2d20*/  IMAD R39, R17.reuse, UR5, R26 ;  /* 0x0000000511277c24 */ /* 0x040fe2000f8e021a */
[----:B------:R-:W2:Y:S01]  /*2d30*/  MUFU.RCP R52, R47 ;  /* 0x0000002f00347308 */ /* 0x000ea20000001000 */
[----:B------:R-:W-:-:S04]  /*2d40*/  IMAD.WIDE.U32 R22, R17, UR4, R22 ;  /* 0x0000000411167c25 */ /* 0x000fc8000f8e0016 */
[----:B----4-:R-:W-:Y:S01]  /*2d50*/  FMUL.FTZ R24, R24, R49 ;  /* 0x0000003118187220 */ /* 0x010fe20000410000 */
[----:B------:R-:W-:Y:S01]  /*2d60*/  FMUL.FTZ R42, R42, R33 ;  /* 0x000000212a2a7220 */ /* 0x000fe20000410000 */
[----:B------:R-:W-:Y:S01]  /*2d70*/  FMUL.FTZ R25, R25, R28 ;  /* 0x0000001c19197220 */ /* 0x000fe20000410000 */
[----:B------:R-:W-:Y:S01]  /*2d80*/  ULDC UR4, c[0x0][0x224] ;  /* 0x0000890000047ab9 */ /* 0x000fe20000000800 */
[----:B------:R-:W-:Y:S01]  /*2d90*/  IADD3 R26, R23, R39, RZ ;  /* 0x00000027171a7210 */ /* 0x000fe20007ffe0ff */
[----:B------:R-:W-:Y:S01]  /*2da0*/  FMUL.FTZ R23, R24, R19 ;  /* 0x0000001318177220 */ /* 0x000fe20000410000 */
[----:B------:R-:W3:Y:S01]  /*2db0*/  MUFU.RCP R44, R44 ;  /* 0x0000002c002c7308 */ /* 0x000ee20000001000 */
[----:B-1----:R-:W-:Y:S01]  /*2dc0*/  FMUL.FTZ R27, R27, R50 ;  /* 0x000000321b1b7220 */ /* 0x002fe20000410000 */
[----:B0-----:R-:W-:-:S03]  /*2dd0*/  LEA R29, P0, R22, R20, 0x1 ;  /* 0x00000014161d7211 */ /* 0x001fc600078008ff */
[----:B------:R-:W-:Y:S01]  /*2de0*/  FMUL.FTZ R20, R27, R18 ;  /* 0x000000121b147220 */ /* 0x000fe20000410000 */
[----:B------:R-:W-:Y:S02]  /*2df0*/  LEA.HI.X R21, R22, R21, R26, 0x1, P0 ;  /* 0x0000001516157211 */ /* 0x000fe400000f0c1a */
[----:B------:R-:W-:Y:S01]  /*2e00*/  IADD3 R18, P0, R29, R8, RZ ;  /* 0x000000081d127210 */ /* 0x000fe20007f1e0ff */
[----:B--2---:R-:W-:Y:S01]  /*2e10*/  FMUL.FTZ R43, R43, R52 ;  /* 0x000000342b2b7220 */ /* 0x004fe20000410000 */
[----:B------:R-:W-:Y:S02]  /*2e20*/  F2FP.F16.F32.PACK_AB R23, R20, R23 ;  /* 0x000000171417723e */ /* 0x000fe400000000ff */
[----:B------:R-:W-:Y:S01]  /*2e30*/  IADD3.X R19, R21, R10, RZ, P0, !PT ;  /* 0x0000000a15137210 */ /* 0x000fe200007fe4ff */
[----:B------:R-:W-:Y:S01]  /*2e40*/  FMUL.FTZ R43, R43, R32 ;  /* 0x000000202b2b7220 */ /* 0x000fe20000410000 */
[----:B------:R-:W-:Y:S02]  /*2e50*/  F2FP.F16.F32.PACK_AB R22, R25, R38 ;  /* 0x000000261916723e */ /* 0x000fe400000000ff */
[----:B------:R-:W-:Y:S01]  /*2e60*/  ISETP.GE.AND P0, PT, R11, UR4, PT ;  /* 0x000000040b007c0c */ /* 0x000fe2000bf06270 */
[----:B---3--:R-:W-:Y:S01]  /*2e70*/  FMUL.FTZ R41, R41, R44 ;  /* 0x0000002c29297220 */ /* 0x008fe20000410000 */
[----:B------:R-:W-:-:S03]  /*2e80*/  F2FP.F16.F32.PACK_AB R20, R43, R42 ;  /* 0x0000002a2b14723e */ /* 0x000fc600000000ff */
[----:B------:R-:W-:-:S05]  /*2e90*/  FMUL.FTZ R41, R41, R30 ;  /* 0x0000001e29297220 */ /* 0x000fca0000410000 */
[----:B------:R-:W-:-:S05]  /*2ea0*/  F2FP.F16.F32.PACK_AB R21, R41, R40 ;  /* 0x000000282915723e */ /* 0x000fca00000000ff */
[----:B------:R0:W-:Y:S01]  /*2eb0*/  STG.E.128 desc[UR16][R18.64], R20 ;  /* 0x0000001412007986 */ /* 0x0001e2000c101d10 */
[----:B------:R-:W-:Y:S05]  /*2ec0*/  @!P0 BRA `(.L_x_4830) ;  /* 0xffffffd800148947 */ /* 0x000fea000383ffff */
[----:B------:R-:W-:Y:S05]  /*2ed0*/  EXIT ;  /* 0x000000000000794d */ /* 0x000fea0003800000 */
.L_x_4831:
        /* <DEDUP_REMOVED lines=10> */
.L_x_5299:


//--------------------- .text._Z25selective_scan_fwd_kernelI32Selective_Scan_fwd_kernel_traitsILi32ELi8ELi1ELb1ELb1ELb0ELb0EN3c104HalfEfEEv13SSMParamsBase --------------------------
	.section	.text._Z25selective_scan_fwd_kernelI32Selective_Scan_fwd_kernel_traitsILi32ELi8ELi1ELb1ELb1ELb0ELb0EN3c104HalfEfEEv13SSMParamsBase,"ax",@progbits
	.align	128
        .global         _Z25selective_scan_fwd_kernelI32Selective_Scan_fwd_kernel_traitsILi32ELi8ELi1ELb1ELb1ELb0ELb0EN3c104HalfEfEEv13SSMParamsBase
        .type           _Z25selective_scan_fwd_kernelI32Selective_Scan_fwd_kernel_traitsILi32ELi8ELi1ELb1ELb1ELb0ELb0EN3c104HalfEfEEv13SSMParamsBase,@function
        .size           _Z25selective_scan_fwd_kernelI32Selective_Scan_fwd_kernel_traitsILi32ELi8ELi1ELb1ELb1ELb0ELb0EN3c104HalfEfEEv13SSMParamsBase,(.L_x_5300 - _Z25selective_scan_fwd_kernelI32Selective_Scan_fwd_kernel_traitsILi32ELi8ELi1ELb1ELb1ELb0ELb0EN3c104HalfEfEEv13SSMParamsBase)
        .other          _Z25selective_scan_fwd_kernelI32Selective_Scan_fwd_kernel_traitsILi32ELi8ELi1ELb1ELb1ELb0ELb0EN3c104HalfEfEEv13SSMParamsBase,@"STO_CUDA_ENTRY STV_DEFAULT"
_Z25selective_scan_fwd_kernelI32Selective_Scan_fwd_kernel_traitsILi32ELi8ELi1ELb1ELb1ELb0ELb0EN3c104HalfEfEEv13SSMParamsBase:
.text._Z25selective_scan_fwd_kernelI32Selective_Scan_fwd_kernel_traitsILi32ELi8ELi1ELb1ELb1ELb0ELb0EN3c104HalfEfEEv13SSMParamsBase:
[----:B------:R-:W-:Y:S08]  /*0000*/  LDC R1, c[0x0][0x28] ;  /* 0x00000a00ff017b82 */ /* 0x000ff00000000800 */
[----:B------:R-:W0:Y:S01]  /*0010*/  LDC R11, c[0x0][0x228] ;  /* 0x00008a00ff0b7b82 */ /* 0x000e220000000800 */
[----:B------:R-:W1:Y:S01]  /*0020*/  S2R R34, SR_CTAID.Y ;  /* 0x0000000000227919 */ /* 0x000e620000002600 */
[----:B------:R-:W-:Y:S01]  /*0030*/  HFMA2.MMA R32, -RZ, RZ, 0, 0 ;  /* 0x00000000ff207435 */ /* 0x000fe200000001ff */
[----:B------:R-:W-:Y:S01]  /*0040*/  ULDC.64 UR16, c[0x0][0x208] ;  /* 0x0000820000107ab9 */ /* 0x000fe20000000a00 */
[----:B------:R-:W-:Y:S01]  /*0050*/  MOV R30, RZ ;  /* 0x000000ff001e7202 */ /* 0x000fe20000000f00 */
[----:B------:R-:W-:Y:S01]  /*0060*/  ULDC.64 UR10, c[0x0][0x280] ;  /* 0x0000a000000a7ab9 */ /* 0x000fe20000000a00 */
[----:B------:R-:W-:Y:S01]  /*0070*/  ULDC.64 UR12, c[0x0][0x290] ;  /* 0x0000a400000c7ab9 */ /* 0x000fe20000000a00 */
[----:B------:R-:W-:Y:S01]  /*0080*/  ULDC.64 UR14, c[0x0][0x240] ;  /* 0x00009000000e7ab9 */ /* 0x000fe20000000a00 */
        /* <DEDUP_REMOVED lines=18> */
[----:B------:R-:W1:Y:S01]  /*01b0*/  LDC.64 R24, c[0x0][0x2f0] ;  /* 0x0000bc00ff187b82 */ /* 0x000e620000000a00 */
[----:B---3--:R-:W-:Y:S02]  /*01c0*/  IADD3 R6, R0, 0xffffffe, RZ ;  /* 0x0ffffffe00067810 */ /* 0x008fe40007ffe0ff */
[----:B------:R-:W-:Y:S02]  /*01d0*/  @P1 LEA.HI.X R5, R34, R5, R33, 0x2, P3 ;  /* 0x0000000522051211 */ /* 0x000fe400018f1421 */
[----:B------:R3:W0:Y:S03]  /*01e0*/  F2I.FTZ.U32.TRUNC.NTZ R7, R6 ;  /* 0x0000000600077305 */ /* 0x000626000021f000 */
[----:B------:R0:W5:Y:S01]  /*01f0*/  @P1 LDG.E R30, desc[UR16][R4.64] ;  /* 0x00000010041e1981 */ /* 0x000162000c1e1900 */
[----:B------:R-:W1:Y:S01]  /*0200*/  LDC R17, c[0x0][0x214] ;  /* 0x00008500ff117b82 */ /* 0x000e620000000800 */
[----:B---3--:R-:W-:-:S07]  /*0210*/  HFMA2.MMA R6, -RZ, RZ, 0, 0 ;  /* 0x00000000ff067435 */ /* 0x008fce00000001ff */
[----:B------:R-:W3:Y:S01]  /*0220*/  LDC.64 R12, c[0x0][0x2f8] ;  /* 0x0000be00ff0c7b82 */ /* 0x000ee20000000a00 */
[----:B0-----:R-:W-:-:S05]  /*0230*/  IADD3 R8, RZ, -R7, RZ ;  /* 0x80000007ff087210 */ /* 0x001fca0007ffe0ff */
[----:B------:R-:W-:Y:S01]  /*0240*/  IMAD R3, R8, R9, RZ ;  /* 0x0000000908037224 */ /* 0x000fe200078e02ff */
[----:B------:R-:W-:-:S03]  /*0250*/  IABS R2, R34 ;  /* 0x0000002200027213 */ /* 0x000fc60000000000 */
[----:B------:R-:W-:-:S06]  /*0260*/  IMAD.HI.U32 R7, R7, R3, R6 ;  /* 0x0000000307077227 */ /* 0x000fcc00078e0006 */
[----:B------:R-:W-:-:S05]  /*0270*/  IMAD.HI.U32 R7, R7, R2, RZ ;  /* 0x0000000207077227 */ /* 0x000fca00078e00ff */
[----:B------:R-:W-:-:S05]  /*0280*/  IADD3 R0, -R7, RZ, RZ ;  /* 0x000000ff07007210 */ /* 0x000fca0007ffe1ff */
[----:B------:R-:W-:-:S05]  /*0290*/  IMAD R0, R9, R0, R2 ;  /* 0x0000000009007224 */ /* 0x000fca00078e0202 */
[----:B------:R-:W-:-:S13]  /*02a0*/  ISETP.GT.U32.AND P1, PT, R9, R0, PT ;  /* 0x000000000900720c */ /* 0x000fda0003f24070 */
[----:B------:R-:W-:-:S04]  /*02b0*/  @!P1 IADD3 R0, R0, -R9, RZ ;  /* 0x8000000900009210 */ /* 0x000fc80007ffe0ff */
[----:B------:R-:W-:Y:S02]  /*02c0*/  ISETP.GE.U32.AND P0, PT, R0, R9, PT ;  /* 0x000000090000720c */ /* 0x000fe40003f06070 */
[----:B------:R-:W-:Y:S01]  /*02d0*/  LOP3.LUT R0, R34, R11, RZ, 0x3c, !PT ;  /* 0x0000000b22007212 */ /* 0x000fe200078e3cff */
[----:B------:R-:W0:Y:S01]  /*02e0*/  LDC.64 R8, c[0x0][0x288] ;  /* 0x0000a200ff087b82 */ /* 0x000e220000000a00 */
[----:B------:R-:W-:Y:S02]  /*02f0*/  @!P1 IADD3 R7, R7, 0x1, RZ ;  /* 0x0000000107079810 */ /* 0x000fe40007ffe0ff */
[----:B------:R-:W-:Y:S02]  /*0300*/  ISETP.GE.AND P2, PT, R0, RZ, PT ;  /* 0x000000ff0000720c */ /* 0x000fe40003f46270 */
[----:B------:R-:W-:-:S05]  /*0310*/  ISETP.NE.AND P1, PT, R11, RZ, PT ;  /* 0x000000ff0b00720c */ /* 0x000fca0003f25270 */
[----:B------:R-:W-:Y:S01]  /*0320*/  @P0 IADD3 R7, R7, 0x1, RZ ;  /* 0x0000000107070810 */ /* 0x000fe20007ffe0ff */
[----:B------:R-:W-:-:S05]  /*0330*/  USHF.R.S32.HI UR19, URZ, 0x1f, UR18 ;  /* 0x0000001f3f137899 */ /* 0x000fca0008011412 */
[----:B------:R-:W-:Y:S02]  /*0340*/  @!P2 IADD3 R7, -R7, RZ, RZ ;  /* 0x000000ff0707a210 */ /* 0x000fe40007ffe1ff */
[----:B------:R-:W-:Y:S02]  /*0350*/  @!P1 LOP3.LUT R7, RZ, R11, RZ, 0x33, !PT ;  /* 0x0000000bff079212 */ /* 0x000fe400078e33ff */
[----:B------:R-:W3:Y:S01]  /*0360*/  LDC.64 R10, c[0x0][0x298] ;  /* 0x0000a600ff0a7b82 */ /* 0x000ee20000000a00 */
[----:B--2---:R-:W-:Y:S01]  /*0370*/  ISETP.GE.AND P0, PT, R19, 0x1, PT ;  /* 0x000000011300780c */ /* 0x004fe20003f06270 */
[----:B------:R-:W-:Y:S02]  /*0380*/  UIMAD UR6, UR19, UR10, URZ ;  /* 0x0000000a130672a4 */ /* 0x000fe4000f8e023f */
[----:B------:R-:W-:Y:S02]  /*0390*/  UIMAD.WIDE.U32 UR4, UR18, UR10, URZ ;  /* 0x0000000a120472a5 */ /* 0x000fe4000f8e003f */
[----:B------:R-:W-:-:S02]  /*03a0*/  UIMAD UR8, UR19, UR12, URZ ;  /* 0x0000000c130872a4 */ /* 0x000fc4000f8e023f */
[----:B------:R-:W-:Y:S01]  /*03b0*/  UIMAD UR10, UR19, UR14, URZ ;  /* 0x0000000e130a72a4 */ /* 0x000fe2000f8e023f */
[----:B------:R-:W-:Y:S01]  /*03c0*/  SHF.R.S32.HI R3, RZ, 0x1f, R7 ;  /* 0x0000001fff037819 */ /* 0x000fe20000011407 */
[----:B------:R-:W-:Y:S02]  /*03d0*/  UIMAD UR11, UR18, UR11, UR6 ;  /* 0x0000000b120b72a4 */ /* 0x000fe4000f8e0206 */
[----:B------:R-:W-:Y:S02]  /*03e0*/  UIMAD.WIDE.U32 UR6, UR18, UR12, URZ ;  /* 0x0000000c120672a5 */ /* 0x000fe4000f8e003f */
[----:B------:R-:W-:Y:S02]  /*03f0*/  UIMAD UR12, UR18, UR13, UR8 ;  /* 0x0000000d120c72a4 */ /* 0x000fe4000f8e0208 */
[----:B------:R-:W-:Y:S02]  /*0400*/  UIMAD.WIDE.U32 UR8, UR18, UR14, URZ ;  /* 0x0000000e120872a5 */ /* 0x000fe4000f8e003f */
[----:B------:R-:W-:Y:S01]  /*0410*/  UIMAD UR10, UR18, UR15, UR10 ;  /* 0x0000000f120a72a4 */ /* 0x000fe2000f8e020a */
[----:B-1----:R-:W-:Y:S01]  /*0420*/  IMAD R2, R3, R20, RZ ;  /* 0x0000001403027224 */ /* 0x002fe200078e02ff */
[----:B------:R-:W-:Y:S01]  /*0430*/  UIADD3 UR11, UR5, UR11, URZ ;  /* 0x0000000b050b7290 */ /* 0x000fe2000fffe03f */
[----:B0-----:R-:W-:Y:S01]  /*0440*/  IMAD R0, R33, R8, RZ ;  /* 0x0000000821007224 */ /* 0x001fe200078e02ff */
[----:B------:R-:W-:Y:S01]  /*0450*/  UIADD3 UR10, UR9, UR10, URZ ;  /* 0x0000000a090a7290 */ /* 0x000fe2000fffe03f */
[----:B------:R-:W-:-:S02]  /*0460*/  IMAD R21, R7, R21, R2 ;  /* 0x0000001507157224 */ /* 0x000fc400078e0202 */
[----:B------:R-:W-:Y:S01]  /*0470*/  IMAD R9, R34, R9, R0 ;  /* 0x0000000922097224 */ /* 0x000fe200078e0200 */
[----:B----4-:R-:W-:Y:S08]  /*0480*/  @!P0 EXIT ;  /* 0x000000000000894d */ /* 0x010ff00003800000 */
[----:B------:R-:W0:Y:S01]  /*0490*/  S2R R29, SR_TID.X ;  /* 0x00000000001d7919 */ /* 0x000e220000002100 */
[----:B------:R-:W-:Y:S01]  /*04a0*/  UMOV UR5, UR11 ;  /* 0x0000000b00057c82 */ /* 0x000fe20008000000 */
[----:B------:R-:W-:Y:S01]  /*04b0*/  UIADD3 UR7, UR7, UR12, URZ ;  /* 0x0000000c07077290 */ /* 0x000fe2000fffe03f */
[----:B------:R-:W-:Y:S01]  /*04c0*/  IMAD.WIDE.U32 R2, R34, R8, UR4 ;  /* 0x0000000422027e25 */ /* 0x000fe2000f8e0008 */
[----:B------:R-:W1:Y:S01]  /*04d0*/  S2R R59, SR_LANEID ;  /* 0x00000000003b7919 */ /* 0x000e620000000000 */
[----:B------:R-:W-:Y:S01]  /*04e0*/  UMOV UR9, UR10 ;  /* 0x0000000a00097c82 */ /* 0x000fe20008000000 */
[----:B------:R-:W-:Y:S01]  /*04f0*/  ULDC.64 UR4, c[0x0][0x230] ;  /* 0x00008c0000047ab9 */ /* 0x000fe20000000a00 */
[----:B---3--:R-:W-:Y:S01]  /*0500*/  IMAD R0, R33, R10, RZ ;  /* 0x0000000a21007224 */ /* 0x008fe200078e02ff */
[----:B------:R-:W-:Y:S01]  /*0510*/  LEA R24, P0, R2, R24, 0x1 ;  /* 0x0000001802187211 */ /* 0x000fe200078008ff */
[----:B------:R-:W-:Y:S01]  /*0520*/  IMAD.WIDE.U32 R6, R7, R20, UR8 ;  /* 0x0000000807067e25 */ /* 0x000fe2000f8e0014 */
[----:B------:R-:W-:-:S02]  /*0530*/  IADD3 R20, R3, R9, RZ ;  /* 0x0000000903147210 */ /* 0x000fc40007ffe0ff */
[----:B------:R-:W-:Y:S01]  /*0540*/  MOV R26, RZ ;  /* 0x000000ff001a7202 */ /* 0x000fe20000000f00 */
[----:B------:R-:W-:Y:S01]  /*0550*/  IMAD R11, R34, R11, R0 ;  /* 0x0000000b220b7224 */ /* 0x000fe200078e0200 */
[----:B------:R-:W-:Y:S01]  /*0560*/  LEA.HI.X R20, R2, R25, R20, 0x1, P0 ;  /* 0x0000001902147211 */ /* 0x000fe200000f0c14 */
[----:B------:R-:W-:Y:S01]  /*0570*/  IMAD.WIDE.U32 R4, R34, R10, UR6 ;  /* 0x0000000622047e25 */ /* 0x000fe2000f8e000a */
[----:B------:R-:W-:Y:S01]  /*0580*/  ULDC.64 UR6, c[0x0][0x268] ;  /* 0x00009a0000067ab9 */ /* 0x000fe20000000a00 */
[----:B------:R-:W-:Y:S02]  /*0590*/  IADD3 R21, R7, R21, RZ ;  /* 0x0000001507157210 */ /* 0x000fe40007ffe0ff */
[----:B------:R-:W-:Y:S01]  /*05a0*/  IMAD R3, R33, UR4, RZ ;  /* 0x0000000421037c24 */ /* 0x000fe2000f8e02ff */
[----:B------:R-:W-:Y:S01]  /*05b0*/  IADD3 R5, R5, R11, RZ ;  /* 0x0000000b05057210 */ /* 0x000fe20007ffe0ff */
[----:B------:R-:W-:Y:S01]  /*05c0*/  IMAD R0, R17, UR18, R34 ;  /* 0x0000001211007c24 */ /* 0x000fe2000f8e0222 */
[----:B------:R-:W-:Y:S01]  /*05d0*/  LEA R22, P0, R4, R12, 0x1 ;  /* 0x0000000c04167211 */ /* 0x000fe200078008ff */
[----:B------:R-:W-:Y:S01]  /*05e0*/  IMAD R7, R33, UR6, RZ ;  /* 0x0000000621077c24 */ /* 0x000fe2000f8e02ff */
[----:B------:R-:W-:Y:S01]  /*05f0*/  LEA R23, P1, R6, R14, 0x1 ;  /* 0x0000000e06177211 */ /* 0x000fe200078208ff */
[----:B------:R-:W-:Y:S01]  /*0600*/  IMAD R27, R34, UR5, R3 ;  /* 0x00000005221b7c24 */ /* 0x000fe2000f8e0203 */
[----:B------:R-:W-:Y:S01]  /*0610*/  LEA.HI.X R5, R4, R13, R5, 0x1, P0 ;  /* 0x0000000d04057211 */ /* 0x000fe200000f0c05 */
[----:B------:R-:W-:Y:S01]  /*0620*/  IMAD R0, R0, R19, RZ ;  /* 0x0000001300007224 */ /* 0x000fe200078e02ff */
[----:B------:R-:W-:Y:S01]  /*0630*/  LEA.HI.X R21, R6, R15, R21, 0x1, P1 ;  /* 0x0000000f06157211 */ /* 0x000fe200008f0c15 */
[----:B------:R-:W-:Y:S01]  /*0640*/  IMAD.WIDE.U32 R12, R34, UR4, RZ ;  /* 0x00000004220c7c25 */ /* 0x000fe2000f8e00ff */
[----:B------:R-:W-:Y:S01]  /*0650*/  ULDC UR4, c[0x0][0x21c] ;  /* 0x0000870000047ab9 */ /* 0x000fe20000000800 */
[----:B0-----:R-:W-:-:S02]  /*0660*/  SHF.R.S32.HI R4, RZ, 0x1f, R29 ;  /* 0x0000001fff047819 */ /* 0x001fc4000001141d */
[C---:B------:R-:W-:Y:S01]  /*0670*/  IMAD R7, R34.reuse, UR7, R7 ;  /* 0x0000000722077c24 */ /* 0x040fe2000f8e0207 */
[----:B------:R-:W-:Y:S01]  /*0680*/  IADD3 R27, R13, R27, RZ ;  /* 0x0000001b0d1b7210 */ /* 0x000fe20007ffe0ff */
[----:B------:R-:W-:Y:S01]  /*0690*/  IMAD.WIDE.U32 R2, R34, UR6, RZ ;  /* 0x0000000622027c25 */ /* 0x000fe2000f8e00ff */
[C---:B------:R-:W-:Y:S02]  /*06a0*/  SHF.L.U64.HI R31, R29.reuse, 0x4, R4 ;  /* 0x000000041d1f7819 */ /* 0x040fe40000010204 */
[----:B------:R-:W-:Y:S01]  /*06b0*/  SHF.L.U32 R29, R29, 0x4, RZ ;  /* 0x000000041d1d7819 */ /* 0x000fe200000006ff */
[----:B------:R-:W-:Y:S01]  /*06c0*/  IMAD R28, R0, UR4, RZ ;  /* 0x00000004001c7c24 */ /* 0x000fe2000f8e02ff */
[----:B------:R-:W-:Y:S02]  /*06d0*/  IADD3 R25, R3, R7, RZ ;  /* 0x0000000703197210 */ /* 0x000fe40007ffe0ff */
[----:B-1----:R-:W-:-:S07]  /*06e0*/  MOV R0, R5 ;  /* 0x0000000500007202 */ /* 0x002fce0000000f00 */
.L_x_4852:
[----:B------:R-:W-:Y:S01]  /*06f0*/  BAR.SYNC.DEFER_BLOCKING 0x0 ;  /* 0x0000000000007b1d */ /* 0x000fe20000010000 */
[----:B0-----:R-:W-:-:S04]  /*0700*/  IADD3 R8, P0, R22, R29, RZ ;  /* 0x0000001d16087210 */ /* 0x001fc80007f1e0ff */
[----:B------:R-:W-:-:S03]  /*0710*/  IADD3.X R9, R0, R31, RZ, P0, !PT ;  /* 0x0000001f00097210 */ /* 0x000fc600007fe4ff */
[----:B------:R-:W0:Y:S03]  /*0720*/  LDC R14, c[0x0][0x21c] ;  /* 0x00008700ff0e7b82 */ /* 0x000e260000000800 */
[----:B------:R-:W2:Y:S01]  /*0730*/  LDG.E.128 R8, desc[UR16][R8.64] ;  /* 0x0000001008087981 */ /* 0x000ea2000c1e1d00 */
[----:B------:R-:W-:-:S04]  /*0740*/  IADD3 R4, P0, R24, R29, RZ ;  /* 0x0000001d18047210 */ /* 0x000fc80007f1e0ff */
[----:B------:R-:W-:-:S06]  /*0750*/  IADD3.X R5, R20, R31, RZ, P0, !PT ;  /* 0x0000001f14057210 */ /* 0x000fcc00007fe4ff */
[----:B-----5:R-:W5:Y:S01]  /*0760*/  LDG.E.128 R4, desc[UR16][R4.64] ;  /* 0x0000001004047981 */ /* 0x020f62000c1e1d00 */
[----:B------:R-:W-:Y:S01]  /*0770*/  ULDC.U8 UR4, c[0x0][0x22e] ;  /* 0x00008b8000047ab9 */ /* 0x000fe20000000000 */
[----:B------:R-:W-:Y:S01]  /*0780*/  BSSY B0, `(.L_x_4832) ;  /* 0x0000039000007945 */ /* 0x000fe20003800000 */
[--C-:B--2---:R-:W-:Y:S02]  /*0790*/  HADD2.F32 R35, -RZ, R8.reuse.H0_H0 ;  /* 0x20000008ff237230 */ /* 0x104fe40000004100 */
[--C-:B------:R-:W-:Y:S02]  /*07a0*/  HADD2.F32 R37, -RZ, R9.reuse.H0_H0 ;  /* 0x20000009ff257230 */ /* 0x100fe40000004100 */
[----:B------:R-:W-:Y:S02]  /*07b0*/  HADD2.F32 R17, -RZ, R9.H1_H1 ;  /* 0x30000009ff117230 */ /* 0x000fe40000004100 */
[----:B------:R-:W-:Y:S01]  /*07c0*/  FADD.FTZ R35, R35, R30 ;  /* 0x0000001e23237221 */ /* 0x000fe20000010000 */
        /* <DEDUP_REMOVED lines=20> */
[----:B01----:R-:W-:-:S12]  /*0910*/  @P4 BRA `(.L_x_4833) ;  /* 0x00000000007c4947 */ /* 0x003fd80003800000 */
        /* <DEDUP_REMOVED lines=31> */
.L_x_4833:
[----:B------:R-:W-:Y:S05]  /*0b10*/  BSYNC B0 ;  /* 0x0000000000007941 */ /* 0x000fea0003800000 */
.L_x_4832:
        /* <DEDUP_REMOVED lines=41> */
.L_x_4835:
[----:B------:R-:W-:Y:S05]  /*0db0*/  BSYNC B0 ;  /* 0x0000000000007941 */ /* 0x000fea0003800000 */
.L_x_4834:
        /* <DEDUP_REMOVED lines=33> */
.L_x_4837:
[----:B------:R-:W-:Y:S05]  /*0fd0*/  BSYNC B0 ;  /* 0x0000000000007941 */ /* 0x000fea0003800000 */
.L_x_4836:
        /* <DEDUP_REMOVED lines=33> */
.L_x_4839:
[----:B------:R-:W-:Y:S05]  /*11f0*/  BSYNC B0 ;  /* 0x0000000000007941 */ /* 0x000fea0003800000 */
.L_x_4838:
        /* <DEDUP_REMOVED lines=33> */
.L_x_4841:
[----:B------:R-:W-:Y:S05]  /*1410*/  BSYNC B0 ;  /* 0x0000000000007941 */ /* 0x000fea0003800000 */
.L_x_4840:
        /* <DEDUP_REMOVED lines=33> */
.L_x_4843:
[----:B------:R-:W-:Y:S05]  /*1630*/  BSYNC B0 ;  /* 0x0000000000007941 */ /* 0x000fea0003800000 */
.L_x_4842:
        /* <DEDUP_REMOVED lines=33> */
.L_x_4845:
[----:B------:R-:W-:Y:S05]  /*1850*/  BSYNC B0 ;  /* 0x0000000000007941 */ /* 0x000fea0003800000 */
.L_x_4844:
        /* <DEDUP_REMOVED lines=33> */
.L_x_4847:
[----:B------:R-:W-:Y:S05]  /*1a70*/  BSYNC B0 ;  /* 0x0000000000007941 */ /* 0x000fea0003800000 */
.L_x_4846:
        /* <DEDUP_REMOVED lines=19> */
[----:B------:R-:W0:Y:S01]  /*1bb0*/  S2R R68, SR_TID.X ;  /* 0x0000000000447919 */ /* 0x000e220000002100 */
[----:B------:R-:W1:Y:S01]  /*1bc0*/  LDC R51, c[0x0][0x21c] ;  /* 0x00008700ff337b82 */ /* 0x000e620000000800 */
[----:B------:R-:W-:Y:S01]  /*1bd0*/  HFMA2.MMA R61, -RZ, RZ, 0, 0 ;  /* 0x00000000ff3d7435 */ /* 0x000fe200000001ff */
        /* <DEDUP_REMOVED lines=14> */
[----:B------:R-:W4:Y:S01]  /*1cc0*/  LDC.64 R14, c[0x0][0x310] ;  /* 0x0000c400ff0e7b82 */ /* 0x000f220000000a00 */
[----:B0-----:R-:W-:-:S04]  /*1cd0*/  LOP3.LUT P0, RZ, R68, 0x1f, RZ, 0xc0, !PT ;  /* 0x0000001f44ff7812 */ /* 0x001fc8000780c0ff */
[----:B------:R-:W-:-:S13]  /*1ce0*/  ISETP.EQ.OR P0, PT, R26, RZ, P0 ;  /* 0x000000ff1a00720c */ /* 0x000fda0000702670 */
.L_x_4851:
[----:B------:R-:W-:Y:S02]  /*1cf0*/  SHF.R.S32.HI R18, RZ, 0x1f, R61 ;  /* 0x0000001fff127819 */ /* 0x000fe4000001143d */
[----:B0-----:R-:W-:Y:S02]  /*1d00*/  MOV R4, R12 ;  /* 0x0000000c00047202 */ /* 0x001fe40000000f00 */
[----:B------:R-:W-:Y:S01]  /*1d10*/  MOV R5, R27 ;  /* 0x0000001b00057202 */ /* 0x000fe20000000f00 */
[----:B------:R-:W-:Y:S02]  /*1d20*/  IMAD R6, R18, UR4, RZ ;  /* 0x0000000412067c24 */ /* 0x000fe4000f8e02ff */
[----:B------:R-:W-:-:S04]  /*1d30*/  IMAD.WIDE.U32 R4, R61, UR4, R4 ;  /* 0x000000043d047c25 */ /* 0x000fc8000f8e0004 */
[----:B------:R-:W-:Y:S01]  /*1d40*/  IMAD R7, R61, UR5, R6 ;  /* 0x000000053d077c24 */ /* 0x000fe2000f8e0206 */
[----:B--2---:R-:W-:-:S04]  /*1d50*/  LEA R16, P1, R4, R8, 0x2 ;  /* 0x0000000804107211 */ /* 0x004fc800078210ff */
[----:B------:R-:W-:Y:S01]  /*1d60*/  IADD3 R5, R5, R7, RZ ;  /* 0x0000000705057210 */ /* 0x000fe20007ffe0ff */
[----:B------:R-:W-:-:S03]  /*1d70*/  IMAD R6, R18, UR6, RZ ;  /* 0x0000000612067c24 */ /* 0x000fc6000f8e02ff */
[----:B------:R-:W-:Y:S01]  /*1d80*/  LEA.HI.X R17, R4, R9, R5, 0x2, P1 ;  /* 0x0000000904117211 */ /* 0x000fe200008f1405 */
[----:B------:R-:W-:-:S04]  /*1d90*/  IMAD.WIDE.U32 R4, R61, UR6, RZ ;  /* 0x000000063d047c25 */ /* 0x000fc8000f8e00ff */
[----:B------:R-:W-:Y:S01]  /*1da0*/  IMAD R7, R61, UR7, R6 ;  /* 0x000000073d077c24 */ /* 0x000fe2000f8e0206 */
[----:B------:R0:W2:Y:S01]  /*1db0*/  LDG.E R62, desc[UR16][R16.64] ;  /* 0x00000010103e7981 */ /* 0x0000a2000c1e1900 */
[----:B------:R-:W-:-:S03]  /*1dc0*/  LEA R6, P1, R4, R23, 0x1 ;  /* 0x0000001704067211 */ /* 0x000fc600078208ff */
[----:B------:R-:W-:Y:S02]  /*1dd0*/  IADD3 R5, R5, R7, RZ ;  /* 0x0000000705057210 */ /* 0x000fe40007ffe0ff */
[----:B------:R-:W-:Y:S02]  /*1de0*/  IADD3 R6, P2, R6, R29, RZ ;  /* 0x0000001d06067210 */ /* 0x000fe40007f5e0ff */
[----:B------:R-:W-:-:S04]  /*1df0*/  LEA.HI.X R4, R4, R21, R5, 0x1, P1 ;  /* 0x0000001504047211 */ /* 0x000fc800008f0c05 */
[----:B------:R-:W-:-:S06]  /*1e00*/  IADD3.X R7, R4, R31, RZ, P2, !PT ;  /* 0x0000001f04077210 */ /* 0x000fcc00017fe4ff */
[----:B------:R-:W4:Y:S01]  /*1e10*/  LDG.E.128 R4, desc[UR16][R6.64] ;  /* 0x0000001006047981 */ /* 0x000f22000c1e1d00 */
[----:B0-----:R-:W-:Y:S01]  /*1e20*/  MOV R16, R2 ;  /* 0x0000000200107202 */ /* 0x001fe20000000f00 */
[----:B------:R-:W-:Y:S01]  /*1e30*/  IMAD R18, R18, UR8, RZ ;  /* 0x0000000812127c24 */ /* 0x000fe2000f8e02ff */
[----:B------:R-:W-:-:S03]  /*1e40*/  MOV R17, R25 ;  /* 0x0000001900117202 */ /* 0x000fc60000000f00 */
[C---:B------:R-:W-:Y:S02]  /*1e50*/  IMAD R19, R61.reuse, UR9, R18 ;  /* 0x000000093d137c24 */ /* 0x040fe4000f8e0212 */
[----:B------:R-:W-:-:S03]  /*1e60*/  IMAD.WIDE.U32 R16, R61, UR8, R16 ;  /* 0x000000083d107c25 */ /* 0x000fc6000f8e0010 */
[----:B---3--:R-:W-:Y:S02]  /*1e70*/  LEA R18, P1, R16, R10, 0x2 ;  /* 0x0000000a10127211 */ /* 0x008fe400078210ff */
[----:B------:R-:W-:-:S04]  /*1e80*/  IADD3 R17, R17, R19, RZ ;  /* 0x0000001311117210 */ /* 0x000fc80007ffe0ff */
[----:B------:R-:W-:-:S06]  /*1e90*/  LEA.HI.X R19, R16, R11, R17, 0x2, P1 ;  /* 0x0000000b10137211 */ /* 0x000fcc00008f1411 */
[----:B------:R0:W5:Y:S01]  /*1ea0*/  LDG.E R19, desc[UR16][R18.64] ;  /* 0x0000001012137981 */ /* 0x000162000c1e1900 */
[C---:B------:R-:W-:Y:S01]  /*1eb0*/  ISETP.GE.AND P1, PT, R59.reuse, 0x1, PT ;  /* 0x000000013b00780c */ /* 0x040fe20003f26270 */
[----:B------:R-:W-:Y:S01]  /*1ec0*/  BSSY B0, `(.L_x_4849) ;  /* 0x000006f000007945 */ /* 0x000fe20003800000 */
[----:B------:R-:W-:Y:S01]  /*1ed0*/  MOV R78, 0x400 ;  /* 0x00000400004e7802 */ /* 0x000fe20000000f00 */
[----:B------:R-:W3:Y:S01]  /*1ee0*/  S2R R81, SR_CgaCtaId ;  /* 0x0000000000517919 */ /* 0x000ee20000008800 */
[C---:B------:R-:W-:Y:S02]  /*1ef0*/  ISETP.NE.AND P2, PT, R59.reuse, 0x1f, PT ;  /* 0x0000001f3b00780c */ /* 0x040fe40003f45270 */
[----:B------:R-:W-:Y:S02]  /*1f00*/  ISETP.NE.AND P3, PT, R59, RZ, PT ;  /* 0x000000ff3b00720c */ /* 0x000fe40003f65270 */
[----:B---3--:R-:W-:Y:S01]  /*1f10*/  LEA R78, R81, R78, 0x18 ;  /* 0x0000004e514e7211 */ /* 0x008fe200078ec0ff */
[----:B--2---:R-:W-:-:S04]  /*1f20*/  FMUL.FTZ R72, R62, 1.4426950216293334961 ;  /* 0x3fb8aa3b3e487820 */ /* 0x004fc80000410000 */
[C---:B------:R-:W-:Y:S01]  /*1f30*/  FMUL.FTZ R63, R72.reuse, R36 ;  /* 0x00000024483f7220 */ /* 0x040fe20000410000 */
[C---:B------:R-:W-:Y:S01]  /*1f40*/  FMUL.FTZ R62, R72.reuse, R35 ;  /* 0x00000023483e7220 */ /* 0x040fe20000410000 */
[C---:B------:R-:W-:Y:S01]  /*1f50*/  FMUL.FTZ R64, R72.reuse, R37 ;  /* 0x0000002548407220 */ /* 0x040fe20000410000 */
[C---:B------:R-:W-:Y:S01]  /*1f60*/  FMUL.FTZ R65, R72.reuse, R38 ;  /* 0x0000002648417220 */ /* 0x040fe20000410000 */
[C---:B------:R-:W-:Y:S01]  /*1f70*/  FMUL.FTZ R66, R72.reuse, R39 ;  /* 0x0000002748427220 */ /* 0x040fe20000410000 */
[C---:B0-----:R-:W-:Y:S01]  /*1f80*/  FMUL.FTZ R18, R72.reuse, R40 ;  /* 0x0000002848127220 */ /* 0x041fe20000410000 */
[----:B------:R-:W0:Y:S01]  /*1f90*/  MUFU.EX2 R63, R63 ;  /* 0x0000003f003f7308 */ /* 0x000e220000000800 */
[C---:B------:R-:W-:Y:S01]  /*1fa0*/  FMUL.FTZ R67, R72.reuse, R41 ;  /* 0x0000002948437220 */ /* 0x040fe20000410000 */
[----:B------:R-:W-:-:S06]  /*1fb0*/  FMUL.FTZ R72, R72, R42 ;  /* 0x0000002a48487220 */ /* 0x000fcc0000410000 */
[----:B------:R-:W2:Y:S01]  /*1fc0*/  MUFU.EX2 R62, R62 ;  /* 0x0000003e003e7308 */ /* 0x000ea20000000800 */
[--C-:B----4-:R-:W-:Y:S02]  /*1fd0*/  HADD2.F32 R16, -RZ, R4.reuse.H0_H0 ;  /* 0x20000004ff107230 */ /* 0x110fe40000004100 */
[----:B------:R-:W-:Y:S02]  /*1fe0*/  HADD2.F32 R17, -RZ, R4.H1_H1 ;  /* 0x30000004ff117230 */ /* 0x000fe40000004100 */
[--C-:B------:R-:W-:Y:S02]  /*1ff0*/  HADD2.F32 R71, -RZ, R5.reuse.H0_H0 ;  /* 0x20000005ff477230 */ /* 0x100fe40000004100 */
[----:B------:R-:W-:Y:S01]  /*2000*/  FMUL.FTZ R69, R55, R16 ;  /* 0x0000001037457220 */ /* 0x000fe20000410000 */
[----:B------:R-:W-:Y:S01]  /*2010*/  HADD2.F32 R74, -RZ, R5.H1_H1 ;  /* 0x30000005ff4a7230 */ /* 0x000fe20000004100 */
[----:B------:R-:W3:Y:S01]  /*2020*/  MUFU.EX2 R64, R64 ;  /* 0x0000004000407308 */ /* 0x000ee20000000800 */
[----:B------:R-:W-:Y:S01]  /*2030*/  FMUL.FTZ R70, R56, R17 ;  /* 0x0000001138467220 */ /* 0x000fe20000410000 */
[----:B------:R-:W-:Y:S01]  /*2040*/  FMUL.FTZ R71, R54, R71 ;  /* 0x0000004736477220 */ /* 0x000fe20000410000 */
[----:B------:R-:W-:-:S02]  /*2050*/  HADD2.F32 R4, -RZ, R6.H0_H0 ;  /* 0x20000006ff047230 */ /* 0x000fc40000004100 */
[----:B------:R-:W-:Y:S01]  /*2060*/  FMUL.FTZ R74, R57, R74 ;  /* 0x0000004a394a7220 */ /* 0x000fe20000410000 */
[-C--:B0-----:R-:W-:Y:S01]  /*2070*/  FFMA.FTZ R5, R69, R63.reuse, R70 ;  /* 0x0000003f45057223 */ /* 0x081fe20000010046 */
[----:B------:R-:W-:Y:S01]  /*2080*/  HADD2.F32 R73, -RZ, R6.H1_H1 ;  /* 0x30000006ff497230 */ /* 0x000fe20000004100 */
[----:B------:R-:W-:Y:S01]  /*2090*/  @!P0 LEA R16, R61, R78, 0x3 ;  /* 0x0000004e3d108211 */ /* 0x000fe200078e18ff */
[----:B------:R-:W0:Y:S01]  /*20a0*/  MUFU.EX2 R65, R65 ;  /* 0x0000004100417308 */ /* 0x000e220000000800 */
[----:B--2---:R-:W-:Y:S01]  /*20b0*/  FMUL.FTZ R17, R62, R63 ;  /* 0x0000003f3e117220 */ /* 0x004fe20000410000 */
[----:B------:R-:W-:Y:S01]  /*20c0*/  FMUL.FTZ R75, R53, R4 ;  /* 0x00000004354b7220 */ /* 0x000fe20000410000 */
[----:B------:R-:W-:Y:S01]  /*20d0*/  FMUL.FTZ R73, R58, R73 ;  /* 0x000000493a497220 */ /* 0x000fe20000410000 */
[----:B------:R-:W-:-:S04]  /*20e0*/  HADD2.F32 R77, -RZ, R7.H1_H1 ;  /* 0x30000007ff4d7230 */ /* 0x000fc80000004100 */
[----:B------:R-:W2:Y:S01]  /*20f0*/  MUFU.EX2 R66, R66 ;  /* 0x0000004200427308 */ /* 0x000ea20000000800 */
[C---:B---3--:R-:W-:Y:S01]  /*2100*/  FFMA.FTZ R5, R64.reuse, R5, R71 ;  /* 0x0000000540057223 */ /* 0x048fe20000010047 */
[----:B------:R-:W-:Y:S01]  /*2110*/  FMUL.FTZ R6, R64, R17 ;  /* 0x0000001140067220 */ /* 0x000fe20000410000 */
[----:B------:R-:W-:-:S05]  /*2120*/  FMUL.FTZ R77, R60, R77 ;  /* 0x0000004d3c4d7220 */ /* 0x000fca0000410000 */
[----:B------:R-:W3:Y:S01]  /*2130*/  MUFU.EX2 R18, R18 ;  /* 0x0000001200127308 */ /* 0x000ee20000000800 */
[C---:B0-----:R-:W-:Y:S01]  /*2140*/  FFMA.FTZ R4, R65.reuse, R5, R74 ;  /* 0x0000000541047223 */ /* 0x041fe2000001004a */
[----:B------:R-:W-:Y:S01]  /*2150*/  FMUL.FTZ R17, R65, R6 ;  /* 0x0000000641117220 */ /* 0x000fe20000410000 */
[----:B------:R-:W-:-:S05]  /*2160*/  HADD2.F32 R5, -RZ, R7.H0_H0 ;  /* 0x20000007ff057230 */ /* 0x000fca0000004100 */
[----:B------:R-:W0:Y:S01]  /*2170*/  MUFU.EX2 R67, R67 ;  /* 0x0000004300437308 */ /* 0x000e220000000800 */
[C---:B--2---:R-:W-:Y:S01]  /*2180*/  FFMA.FTZ R4, R66.reuse, R4, R75 ;  /* 0x0000000442047223 */ /* 0x044fe2000001004b */
[----:B------:R-:W-:Y:S01]  /*2190*/  FMUL.FTZ R17, R66, R17 ;  /* 0x0000001142117220 */ /* 0x000fe20000410000 */
[----:B------:R-:W-:-:S05]  /*21a0*/  FMUL.FTZ R76, R52, R5 ;  /* 0x00000005344c7220 */ /* 0x000fca0000410000 */
[----:B------:R-:W2:Y:S01]  /*21b0*/  MUFU.EX2 R72, R72 ;  /* 0x0000004800487308 */ /* 0x000ea20000000800 */
[C---:B---3--:R-:W-:Y:S01]  /*21c0*/  FFMA.FTZ R5, R18.reuse, R4, R73 ;  /* 0x0000000412057223 */ /* 0x048fe20000010049 */
[----:B------:R-:W-:-:S03]  /*21d0*/  FMUL.FTZ R4, R18, R17 ;  /* 0x0000001112047220 */ /* 0x000fc60000410000 */
[C---:B0-----:R-:W-:Y:S01]  /*21e0*/  FFMA.FTZ R5, R67.reuse, R5, R76 ;  /* 0x0000000543057223 */ /* 0x041fe2000001004c */
[----:B------:R-:W-:-:S03]  /*21f0*/  FMUL.FTZ R7, R67, R4 ;  /* 0x0000000443077220 */ /* 0x000fc60000410000 */
[C---:B--2---:R-:W-:Y:S01]  /*2200*/  FFMA.FTZ R5, R72.reuse, R5, R77 ;  /* 0x0000000548057223 */ /* 0x044fe2000001004d */
[----:B------:R-:W-:-:S04]  /*2210*/  FMUL.FTZ R4, R72, R7 ;  /* 0x0000000748047220 */ /* 0x000fc80000410000 */
[----:B------:R-:W0:Y:S04]  /*2220*/  SHFL.UP PT, R6, R5, 0x1, RZ ;  /* 0x0420000005067989 */ /* 0x000e2800000e00ff */
[----:B------:R-:W2:Y:S01]  /*2230*/  SHFL.UP PT, R7, R4, 0x1, RZ ;  /* 0x0420000004077989 */ /* 0x000ea200000e00ff */
[C---:B0-----:R-:W-:Y:S01]  /*2240*/  @P1 FFMA.FTZ R5, R4.reuse, R6, R5 ;  /* 0x0000000604051223 */ /* 0x041fe20000010005 */
[----:B--2---:R-:W-:-:S04]  /*2250*/  @P1 FMUL.FTZ R4, R4, R7 ;  /* 0x0000000704041220 */ /* 0x004fc80000410000 */
[----:B------:R-:W0:Y:S01]  /*2260*/  SHFL.UP PT, R6, R5, 0x2, RZ ;  /* 0x0440000005067989 */ /* 0x000e2200000e00ff */
[----:B------:R-:W-:-:S03]  /*2270*/  ISETP.GE.AND P1, PT, R59, 0x2, PT ;  /* 0x000000023b00780c */ /* 0x000fc60003f26270 */
[----:B------:R-:W2:Y:S10]  /*2280*/  SHFL.UP PT, R7, R4, 0x2, RZ ;  /* 0x0440000004077989 */ /* 0x000eb400000e00ff */
[C---:B0-----:R-:W-:Y:S01]  /*2290*/  @P1 FFMA.FTZ R5, R4.reuse, R6, R5 ;  /* 0x0000000604051223 */ /* 0x041fe20000010005 */
[----:B--2---:R-:W-:-:S04]  /*22a0*/  @P1 FMUL.FTZ R4, R4, R7 ;  /* 0x0000000704041220 */ /* 0x004fc80000410000 */
[----:B------:R-:W0:Y:S01]  /*22b0*/  SHFL.UP PT, R6, R5, 0x4, RZ ;  /* 0x0480000005067989 */ /* 0x000e2200000e00ff */
[----:B------:R-:W-:-:S03]  /*22c0*/  ISETP.GE.AND P1, PT, R59, 0x4, PT ;  /* 0x000000043b00780c */ /* 0x000fc60003f26270 */
[----:B------:R-:W2:Y:S10]  /*22d0*/  SHFL.UP PT, R7, R4, 0x4, RZ ;  /* 0x0480000004077989 */ /* 0x000eb400000e00ff */
[C---:B0-----:R-:W-:Y:S01]  /*22e0*/  @P1 FFMA.FTZ R5, R4.reuse, R6, R5 ;  /* 0x0000000604051223 */ /* 0x041fe20000010005 */
[----:B------:R-:W-:Y:S01]  /*22f0*/  MOV R6, 0x3f800000 ;  /* 0x3f80000000067802 */ /* 0x000fe20000000f00 */
[----:B--2---:R-:W-:-:S03]  /*2300*/  @P1 FMUL.FTZ R4, R4, R7 ;  /* 0x0000000704041220 */ /* 0x004fc60000410000 */
[----:B------:R-:W0:Y:S01]  /*2310*/  SHFL.UP PT, R79, R5, 0x8, RZ ;  /* 0x05000000054f7989 */ /* 0x000e2200000e00ff */
[----:B------:R-:W-:Y:S02]  /*2320*/  ISETP.GE.AND P1, PT, R59, 0x8, PT ;  /* 0x000000083b00780c */ /* 0x000fe40003f26270 */
[----:B------:R-:W-:Y:S01]  /*2330*/  MOV R7, RZ ;  /* 0x000000ff00077202 */ /* 0x000fe20000000f00 */
[----:B------:R-:W2:Y:S05]  /*2340*/  SHFL.UP PT, R17, R4, 0x8, RZ ;  /* 0x0500000004117989 */ /* 0x000eaa00000e00ff */
[----:B------:R-:W-:Y:S05]  /*2350*/  @!P0 LDS.64 R6, [R16+0x240] ;  /* 0x0002400010068984 */ /* 0x000fea0000000a00 */
        /* <DEDUP_REMOVED lines=8> */
[----:B------:R-:W-:-:S03]  /*23e0*/  ISETP.NE.AND P1, PT, R68, RZ, PT ;  /* 0x000000ff4400720c */ /* 0x000fc60003f25270 */
[----:B------:R-:W-:Y:S01]  /*23f0*/  @!P2 STS.64 [R78+0x220], R4 ;  /* 0x000220044e00a388 */ /* 0x000fe20000000a00 */
[----:B------:R-:W-:Y:S06]  /*2400*/  BAR.SYNC.DEFER_BLOCKING 0x0 ;  /* 0x0000000000007b1d */ /* 0x000fec0000010000 */
[----:B------:R-:W2:Y:S01]  /*2410*/  SHFL.UP PT, R79, R4, 0x1, RZ ;  /* 0x04200000044f7989 */ /* 0x000ea200000e00ff */
[----:B0-----:R-:W-:-:S03]  /*2420*/  @!P3 MOV R81, R7 ;  /* 0x000000070051b202 */ /* 0x001fc60000000f00 */
[----:B------:R-:W-:Y:S04]  /*2430*/  @!P3 STS.64 [R78+0x230], R6 ;  /* 0x000230064e00b388 */ /* 0x000fe80000000a00 */
[----:B------:R-:W0:Y:S01]  /*2440*/  LDS.64 R16, [R78+0x220] ;  /* 0x000220004e107984 */ /* 0x000e220000000a00 */
[----:B------:R-:W-:Y:S01]  /*2450*/  BAR.SYNC.DEFER_BLOCKING 0x0 ;  /* 0x0000000000007b1d */ /* 0x000fe20000010000 */
[----:B--2---:R-:W-:-:S05]  /*2460*/  @!P3 MOV R79, R6 ;  /* 0x00000006004fb202 */ /* 0x004fca0000000f00 */
[----:B------:R-:W2:Y:S01]  /*2470*/  LDS R80, [R78+0x234] ;  /* 0x000234004e507984 */ /* 0x000ea20000000800 */
[C---:B0-----:R-:W-:Y:S01]  /*2480*/  FFMA.FTZ R17, R16.reuse, R7, R17 ;  /* 0x0000000710117223 */ /* 0x041fe20000010011 */
[----:B------:R-:W-:Y:S01]  /*2490*/  FMUL.FTZ R16, R16, R6 ;  /* 0x0000000610107220 */ /* 0x000fe20000410000 */
        /* <DEDUP_REMOVED lines=8> */
[----:B-1----:R-:W-:Y:S01]  /*2520*/  IMAD R5, R26, R51, R61 ;  /* 0x000000331a057224 */ /* 0x002fe200078e023d */
        /* <DEDUP_REMOVED lines=8> */
.L_x_4850:
[----:B------:R-:W-:Y:S05]  /*25b0*/  BSYNC B0 ;  /* 0x0000000000007941 */ /* 0x000fea0003800000 */
.L_x_4849:
        /* <DEDUP_REMOVED lines=9> */
[----:B------:R-:W-:Y:S01]  /*2650*/  FFMA.FTZ R77, R72, R76, R77 ;  /* 0x0000004c484d7223 */ /* 0x000fe2000001004d */
[C---:B------:R-:W-:Y:S01]  /*2660*/  FFMA.FTZ R47, R19.reuse, R18, R47 ;  /* 0x00000012132f7223 */ /* 0x040fe2000001002f */
[----:B------:R-:W-:-:S02]  /*2670*/  FFMA.FTZ R49, R19, R76, R49 ;  /* 0x0000004c13317223 */ /* 0x000fc40000010031 */
[----:B------:R-:W-:-:S04]  /*2680*/  FFMA.FTZ R50, R19, R77, R50 ;  /* 0x0000004d13327223 */ /* 0x000fc80000010032 */
[----:B------:R-:W-:Y:S05]  /*2690*/  @!P1 BRA `(.L_x_4851) ;  /* 0xfffffff400949947 */ /* 0x000fea000383ffff */
.L_x_4848:
[----:B------:R-:W2:Y:S01]  /*26a0*/  LDC.64 R8, c[0x0][0x2b0] ;  /* 0x0000ac00ff087b82 */ /* 0x000ea20000000a00 */
[C---:B0-----:R-:W-:Y:S01]  /*26b0*/  SHF.L.U32 R4, R26.reuse, 0x8, RZ ;  /* 0x000000081a047819 */ /* 0x041fe200000006ff */
[----:B------:R-:W-:Y:S01]  /*26c0*/  ULDC.64 UR4, c[0x0][0x2b8] ;  /* 0x0000ae0000047ab9 */ /* 0x000fe20000000a00 */
[----:B------:R-:W-:Y:S02]  /*26d0*/  IADD3 R26, R26, 0x1, RZ ;  /* 0x000000011a1a7810 */ /* 0x000fe40007ffe0ff */
[----:B------:R-:W-:-:S03]  /*26e0*/  SHF.R.S32.HI R5, RZ, 0x1f, R4 ;  /* 0x0000001fff057819 */ /* 0x000fc60000011404 */
[----:B------:R-:W-:Y:S01]  /*26f0*/  BAR.SYNC.DEFER_BLOCKING 0x0 ;  /* 0x0000000000007b1d */ /* 0x000fe20000010000 */
[----:B------:R-:W-:Y:S02]  /*2700*/  IADD3 R23, P1, R23, 0x200, RZ ;  /* 0x0000020017177810 */ /* 0x000fe40007f3e0ff */
[----:B------:R-:W-:Y:S02]  /*2710*/  IADD3 R24, P2, R24, 0x200, RZ ;  /* 0x0000020018187810 */ /* 0x000fe40007f5e0ff */
[----:B------:R-:W-:-:S03]  /*2720*/  IADD3 R22, P3, R22, 0x200, RZ ;  /* 0x0000020016167810 */ /* 0x000fc60007f7e0ff */
[----:B------:R-:W0:Y:S01]  /*2730*/  LDC.64 R10, c[0x0][0x308] ;  /* 0x0000c200ff0a7b82 */ /* 0x000e220000000a00 */
[----:B------:R-:W-:Y:S02]  /*2740*/  IADD3.X R21, RZ, R21, RZ, P1, !PT ;  /* 0x00000015ff157210 */ /* 0x000fe40000ffe4ff */
[----:B------:R-:W-:Y:S02]  /*2750*/  IADD3.X R20, RZ, R20, RZ, P2, !PT ;  /* 0x00000014ff147210 */ /* 0x000fe400017fe4ff */
[----:B------:R-:W-:Y:S01]  /*2760*/  IADD3.X R0, RZ, R0, RZ, P3, !PT ;  /* 0x00000000ff007210 */ /* 0x000fe20001ffe4ff */
[C---:B--2---:R-:W-:Y:S02]  /*2770*/  IMAD R6, R8.reuse, UR19, RZ ;  /* 0x0000001308067c24 */ /* 0x044fe4000f8e02ff */
[----:B------:R-:W-:-:S04]  /*2780*/  IMAD.WIDE.U32 R4, R8, UR18, R4 ;  /* 0x0000001208047c25 */ /* 0x000fc8000f8e0004 */
[----:B------:R-:W-:Y:S01]  /*2790*/  IMAD R7, R9, UR18, R6 ;  /* 0x0000001209077c24 */ /* 0x000fe2000f8e0206 */
[----:B------:R-:W-:Y:S01]  /*27a0*/  F2FP.F16.F32.PACK_AB R6, R47, R48 ;  /* 0x000000302f06723e */ /* 0x000fe200000000ff */
[----:B------:R-:W-:-:S03]  /*27b0*/  IMAD R9, R33, UR4, RZ ;  /* 0x0000000421097c24 */ /* 0x000fc6000f8e02ff */
[----:B------:R-:W-:Y:S01]  /*27c0*/  IADD3 R5, R5, R7, RZ ;  /* 0x0000000705057210 */ /* 0x000fe20007ffe0ff */
[----:B------:R-:W-:Y:S01]  /*27d0*/  IMAD R9, R34, UR5, R9 ;  /* 0x0000000522097c24 */ /* 0x000fe2000f8e0209 */
[----:B------:R-:W-:Y:S01]  /*27e0*/  F2FP.F16.F32.PACK_AB R7, R50, R49 ;  /* 0x000000313207723e */ /* 0x000fe200000000ff */
[----:B------:R-:W-:Y:S01]  /*27f0*/  IMAD.WIDE.U32 R4, R34, UR4, R4 ;  /* 0x0000000422047c25 */ /* 0x000fe2000f8e0004 */
[----:B------:R-:W-:-:S04]  /*2800*/  ULDC UR4, c[0x0][0x224] ;  /* 0x0000890000047ab9 */ /* 0x000fc80000000800 */
[----:B------:R-:W-:Y:S02]  /*2810*/  IADD3 R5, R5, R9, RZ ;  /* 0x0000000905057210 */ /* 0x000fe40007ffe0ff */
[----:B0-----:R-:W-:-:S04]  /*2820*/  LEA R8, P0, R4, R10, 0x1 ;  /* 0x0000000a04087211 */ /* 0x001fc800078008ff */
[----:B------:R-:W-:Y:S02]  /*2830*/  LEA.HI.X R4, R4, R11, R5, 0x1, P0 ;  /* 0x0000000b04047211 */ /* 0x000fe400000f0c05 */
[----:B------:R-:W-:Y:S02]  /*2840*/  IADD3 R8, P0, R8, R29, RZ ;  /* 0x0000001d08087210 */ /* 0x000fe40007f1e0ff */
[----:B------:R-:W-:Y:S02]  /*2850*/  F2FP.F16.F32.PACK_AB R5, R46, R45 ;  /* 0x0000002d2e05723e */ /* 0x000fe400000000ff */
[----:B------:R-:W-:Y:S02]  /*2860*/  IADD3.X R9, R4, R31, RZ, P0, !PT ;  /* 0x0000001f04097210 */ /* 0x000fe400007fe4ff */
[----:B------:R-:W-:Y:S02]  /*2870*/  F2FP.F16.F32.PACK_AB R4, R43, R44 ;  /* 0x0000002c2b04723e */ /* 0x000fe400000000ff */
[----:B------:R-:W-:-:S03]  /*2880*/  ISETP.GE.AND P0, PT, R26, UR4, PT ;  /* 0x000000041a007c0c */ /* 0x000fc6000bf06270 */
[----:B------:R0:W-:Y:S10]  /*2890*/  STG.E.128 desc[UR16][R8.64], R4 ;  /* 0x0000000408007986 */ /* 0x0001f4000c101d10 */
[----:B------:R-:W-:Y:S05]  /*28a0*/  @!P0 BRA `(.L_x_4852) ;  /* 0xffffffdc00908947 */ /* 0x000fea000383ffff */
[----:B------:R-:W-:Y:S05]  /*28b0*/  EXIT ;  /* 0x000000000000794d */ /* 0x000fea0003800000 */
.L_x_4853:
        /* <DEDUP_REMOVED lines=12> */
.L_x_5300:


//--------------------- .text._Z25selective_scan_fwd_kernelI32Selective_Scan_fwd_kernel_traitsILi32ELi8ELi1ELb1ELb1ELb0ELb1EN3c104HalfEfEEv13SSMParamsBase --------------------------
	.section	.text._Z25selective_scan_fwd_kernelI32Selective_Scan_fwd_kernel_traitsILi32ELi8ELi1ELb1ELb1ELb0ELb1EN3c104HalfEfEEv13SSMParamsBase,"ax",@progbits
	.align	128
        .global         _Z25selective_scan_fwd_kernelI32Selective_Scan_fwd_kernel_traitsILi32ELi8ELi1ELb1ELb1ELb0ELb1EN3c104HalfEfEEv13SSMParamsBase
        .type           _Z25selective_scan_fwd_kernelI32Selective_Scan_fwd_kernel_traitsILi32ELi8ELi1ELb1ELb1ELb0ELb1EN3c104HalfEfEEv13SSMParamsBase,@function
        .size           _Z25selective_scan_fwd_kernelI32Selective_Scan_fwd_kernel_traitsILi32ELi8ELi1ELb1ELb1ELb0ELb1EN3c104HalfEfEEv13SSMParamsBase,(.L_x_5301 - _Z25selective_scan_fwd_kernelI32Selective_Scan_fwd_kernel_traitsILi32ELi8ELi1ELb1ELb1ELb0ELb1EN3c104HalfEfEEv13SSMParamsBase)
        .other          _Z25selective_scan_fwd_kernelI32Selective_Scan_fwd_kernel_traitsILi32ELi8ELi1ELb1ELb1ELb0ELb1EN3c104HalfEfEEv13SSMParamsBase,@"STO_CUDA_ENTRY STV_DEFAULT"
_Z25selective_scan_fwd_kernelI32Selective_Scan_fwd_kernel_traitsILi32ELi8ELi1ELb1ELb1ELb0ELb1EN3c104HalfEfEEv13SSMParamsBase:
.text._Z25selective_scan_fwd_kernelI32Selective_Scan_fwd_kernel_traitsILi32ELi8ELi1ELb1ELb1ELb0ELb1EN3c104HalfEfEEv13SSMParamsBase:
        /* <DEDUP_REMOVED lines=47> */
[----:B------:R-:W3:Y:S01]  /*02f0*/  LDC.64 R8, c[0x0][0x288] ;  /* 0x0000a200ff087b82 */ /* 0x000ee20000000a00 */
[----:B------:R-:W-:Y:S02]  /*0300*/  @!P1 IADD3 R7, R7, 0x1, RZ ;  /* 0x0000000107079810 */ /* 0x000fe40007ffe0ff */
[----:B------:R-:W-:Y:S02]  /*0310*/  ISETP.GE.AND P2, PT, R0, RZ, PT ;  /* 0x000000ff0000720c */ /* 0x000fe40003f46270 */
[----:B------:R-:W-:Y:S01]  /*0320*/  ISETP.NE.AND P1, PT, R11, RZ, PT ;  /* 0x000000ff0b00720c */ /* 0x000fe20003f25270 */
[----:B------:R-:W-:-:S04]  /*0330*/  USHF.R.S32.HI UR19, URZ, 0x1f, UR18 ;  /* 0x0000001f3f137899 */ /* 0x000fc80008011412 */
[----:B------:R-:W-:Y:S01]  /*0340*/  @P0 IADD3 R7, R7, 0x1, RZ ;  /* 0x0000000107070810 */ /* 0x000fe20007ffe0ff */
[----:B------:R-:W-:Y:S01]  /*0350*/  UIMAD UR6, UR19, UR10, URZ ;  /* 0x0000000a130672a4 */ /* 0x000fe2000f8e023f */
        /* <DEDUP_REMOVED lines=12> */
[----:B--2---:R-:W-:Y:S01]  /*0420*/  IMAD R2, R3, R4, RZ ;  /* 0x0000000403027224 */ /* 0x004fe200078e02ff */
[----:B------:R-:W-:Y:S01]  /*0430*/  UIADD3 UR11, UR5, UR11, URZ ;  /* 0x0000000b050b7290 */ /* 0x000fe2000fffe03f */
[----:B---3--:R-:W-:Y:S01]  /*0440*/  IMAD R0, R29, R8, RZ ;  /* 0x000000081d007224 */ /* 0x008fe200078e02ff */
[----:B------:R-:W-:Y:S01]  /*0450*/  UIADD3 UR10, UR9, UR10, URZ ;  /* 0x0000000a090a7290 */ /* 0x000fe2000fffe03f */
[----:B------:R-:W-:Y:S02]  /*0460*/  IMAD R11, R7, R5, R2 ;  /* 0x00000005070b7224 */ /* 0x000fe400078e0202 */
[----:B------:R-:W-:Y:S01]  /*0470*/  IMAD R9, R30, R9, R0 ;  /* 0x000000091e097224 */ /* 0x000fe200078e0200 */
[----:B01--4-:R-:W-:Y:S08]  /*0480*/  @!P0 EXIT ;  /* 0x000000000000894d */ /* 0x013ff00003800000 */
[----:B------:R-:W0:Y:S01]  /*0490*/  S2R R22, SR_TID.X ;  /* 0x0000000000167919 */ /* 0x000e220000002100 */
[----:B------:R-:W-:Y:S01]  /*04a0*/  UIADD3 UR7, UR7, UR12, URZ ;  /* 0x0000000c07077290 */ /* 0x000fe2000fffe03f */
[----:B------:R-:W-:Y:S01]  /*04b0*/  IMAD R0, R29, R16, RZ ;  /* 0x000000101d007224 */ /* 0x000fe200078e02ff */
[----:B------:R-:W-:Y:S01]  /*04c0*/  UMOV UR9, UR10 ;  /* 0x0000000a00097c82 */ /* 0x000fe20008000000 */
[----:B------:R-:W1:Y:S01]  /*04d0*/  S2R R55, SR_LANEID ;  /* 0x0000000000377919 */ /* 0x000e620000000000 */
[----:B------:R-:W-:Y:S01]  /*04e0*/  IMAD.WIDE.U32 R6, R7, R4, UR8 ;  /* 0x0000000807067e25 */ /* 0x000fe2000f8e0004 */
[----:B------:R-:W-:-:S03]  /*04f0*/  UMOV UR5, UR11 ;  /* 0x0000000b00057c82 */ /* 0x000fc60008000000 */
[----:B------:R-:W-:Y:S01]  /*0500*/  IMAD.WIDE.U32 R2, R30, R8, UR4 ;  /* 0x000000041e027e25 */ /* 0x000fe2000f8e0008 */
[----:B------:R-:W-:-:S03]  /*0510*/  ULDC.64 UR4, c[0x0][0x230] ;  /* 0x00008c0000047ab9 */ /* 0x000fc60000000a00 */
[C---:B------:R-:W-:Y:S01]  /*0520*/  IMAD R17, R30.reuse, R17, R0 ;  /* 0x000000111e117224 */ /* 0x040fe200078e0200 */
[----:B------:R-:W-:Y:S01]  /*0530*/  IADD3 R0, R7, R11, RZ ;  /* 0x0000000b07007210 */ /* 0x000fe20007ffe0ff */
[----:B------:R-:W-:Y:S01]  /*0540*/  IMAD.WIDE.U32 R4, R30, R16, UR6 ;  /* 0x000000061e047e25 */ /* 0x000fe2000f8e0010 */
[----:B------:R-:W-:Y:S01]  /*0550*/  LEA R16, P1, R6, R14, 0x1 ;  /* 0x0000000e06107211 */ /* 0x000fe200078208ff */
[----:B------:R-:W-:Y:S01]  /*0560*/  ULDC.64 UR6, c[0x0][0x268] ;  /* 0x00009a0000067ab9 */ /* 0x000fe20000000a00 */
[----:B------:R-:W-:Y:S01]  /*0570*/  IADD3 R18, R3, R9, RZ ;  /* 0x0000000903127210 */ /* 0x000fe20007ffe0ff */
[----:B------:R-:W-:Y:S01]  /*0580*/  IMAD R3, R29, UR4, RZ ;  /* 0x000000041d037c24 */ /* 0x000fe2000f8e02ff */
[----:B------:R-:W-:Y:S01]  /*0590*/  LEA R20, P0, R2, R20, 0x1 ;  /* 0x0000001402147211 */ /* 0x000fe200078008ff */
[----:B------:R-:W-:Y:S01]  /*05a0*/  IMAD.WIDE.U32 R8, R30, UR4, RZ ;  /* 0x000000041e087c25 */ /* 0x000fe2000f8e00ff */
[----:B------:R-:W-:Y:S01]  /*05b0*/  IADD3 R17, R5, R17, RZ ;  /* 0x0000001105117210 */ /* 0x000fe20007ffe0ff */
[----:B------:R-:W-:Y:S01]  /*05c0*/  ULDC UR4, c[0x0][0x21c] ;  /* 0x0000870000047ab9 */ /* 0x000fe20000000800 */
[----:B------:R-:W-:Y:S01]  /*05d0*/  LEA.HI.X R6, R6, R15, R0, 0x1, P1 ;  /* 0x0000000f06067211 */ /* 0x000fe200008f0c00 */
[----:B------:R-:W-:Y:S01]  /*05e0*/  IMAD R5, R29, UR6, RZ ;  /* 0x000000061d057c24 */ /* 0x000fe2000f8e02ff */
[----:B------:R-:W-:Y:S01]  /*05f0*/  LEA.HI.X R18, R2, R21, R18, 0x1, P0 ;  /* 0x0000001502127211 */ /* 0x000fe200000f0c12 */
[----:B------:R-:W-:Y:S01]  /*0600*/  IMAD R0, R23, UR18, R30 ;  /* 0x0000001217007c24 */ /* 0x000fe2000f8e021e */
[----:B------:R-:W-:Y:S01]  /*0610*/  LEA R19, P0, R4, R12, 0x1 ;  /* 0x0000000c04137211 */ /* 0x000fe200078008ff */
[----:B------:R-:W-:-:S02]  /*0620*/  IMAD R23, R30, UR5, R3 ;  /* 0x000000051e177c24 */ /* 0x000fc4000f8e0203 */
[----:B------:R-:W-:Y:S01]  /*0630*/  IMAD R21, R30, UR7, R5 ;  /* 0x000000071e157c24 */ /* 0x000fe2000f8e0205 */
[----:B0-----:R-:W-:Y:S01]  /*0640*/  SHF.R.S32.HI R5, RZ, 0x1f, R22 ;  /* 0x0000001fff057819 */ /* 0x001fe20000011416 */
[----:B------:R-:W-:Y:S01]  /*0650*/  IMAD R0, R0, R25, RZ ;  /* 0x0000001900007224 */ /* 0x000fe200078e02ff */
[----:B------:R-:W-:Y:S01]  /*0660*/  LEA.HI.X R17, R4, R13, R17, 0x1, P0 ;  /* 0x0000000d04117211 */ /* 0x000fe200000f0c11 */
[----:B------:R-:W-:Y:S01]  /*0670*/  IMAD.WIDE.U32 R2, R30, UR6, RZ ;  /* 0x000000061e027c25 */ /* 0x000fe2000f8e00ff */
[----:B------:R-:W-:Y:S02]  /*0680*/  SHF.L.U64.HI R24, R22, 0x4, R5 ;  /* 0x0000000416187819 */ /* 0x000fe40000010205 */
[----:B------:R-:W-:Y:S01]  /*0690*/  MOV R25, RZ ;  /* 0x000000ff00197202 */ /* 0x000fe20000000f00 */
[----:B------:R-:W-:Y:S01]  /*06a0*/  IMAD R26, R0, UR4, RZ ;  /* 0x00000004001a7c24 */ /* 0x000fe2000f8e02ff */
[----:B------:R-:W-:Y:S02]  /*06b0*/  SHF.L.U32 R22, R22, 0x4, RZ ;  /* 0x0000000416167819 */ /* 0x000fe400000006ff */
[----:B------:R-:W-:-:S02]  /*06c0*/  IADD3 R23, R9, R23, RZ ;  /* 0x0000001709177210 */ /* 0x000fc40007ffe0ff */
[----:B------:R-:W-:Y:S02]  /*06d0*/  IADD3 R21, R3, R21, RZ ;  /* 0x0000001503157210 */ /* 0x000fe40007ffe0ff */
[----:B-1----:R-:W-:-:S07]  /*06e0*/  MOV R0, R6 ;  /* 0x0000000600007202 */ /* 0x002fce0000000f00 */
.L_x_4874:
[----:B------:R-:W-:Y:S01]  /*06f0*/  BAR.SYNC.DEFER_BLOCKING 0x0 ;  /* 0x0000000000007b1d */ /* 0x000fe20000010000 */
[----:B------:R-:W-:-:S04]  /*0700*/  IADD3 R12, P0, R19, R22, RZ ;  /* 0x00000016130c7210 */ /* 0x000fc80007f1e0ff */
[----:B------:R-:W-:-:S03]  /*0710*/  IADD3.X R13, R17, R24, RZ, P0, !PT ;  /* 0x00000018110d7210 */ /* 0x000fc600007fe4ff */
[----:B0-----:R-:W0:Y:S03]  /*0720*/  LDC R10, c[0x0][0x21c] ;  /* 0x00008700ff0a7b82 */ /* 0x001e260000000800 */
[----:B------:R-:W2:Y:S01]  /*0730*/  LDG.E.128 R12, desc[UR16][R12.64] ;  /* 0x000000100c0c7981 */ /* 0x000ea2000c1e1d00 */
[----:B------:R-:W-:-:S04]  /*0740*/  IADD3 R4, P0, R20, R22, RZ ;  /* 0x0000001614047210 */ /* 0x000fc80007f1e0ff */
[----:B------:R-:W-:-:S06]  /*0750*/  IADD3.X R5, R18, R24, RZ, P0, !PT ;  /* 0x0000001812057210 */ /* 0x000fcc00007fe4ff */
[----:B-----5:R-:W5:Y:S01]  /*0760*/  LDG.E.128 R4, desc[UR16][R4.64] ;  /* 0x0000001004047981 */ /* 0x020f62000c1e1d00 */
[----:B------:R-:W-:Y:S01]  /*0770*/  ULDC.U8 UR4, c[0x0][0x22e] ;  /* 0x00008b8000047ab9 */ /* 0x000fe20000000000 */
[----:B------:R-:W-:Y:S01]  /*0780*/  BSSY B0, `(.L_x_4854) ;  /* 0x0000039000007945 */ /* 0x000fe20003800000 */
[--C-:B--2---:R-:W-:Y:S02]  /*0790*/  HADD2.F32 R32, -RZ, R12.reuse.H0_H0 ;  /* 0x2000000cff207230 */ /* 0x104fe40000004100 */
[----:B------:R-:W-:Y:S02]  /*07a0*/  HADD2.F32 R44, -RZ, R12.H1_H1 ;  /* 0x3000000cff2c7230 */ /* 0x000fe40000004100 */
[----:B------:R-:W-:Y:S02]  /*07b0*/  HADD2.F32 R36, -RZ, R14.H0_H0 ;  /* 0x2000000eff247230 */ /* 0x000fe40000004100 */
[----:B------:R-:W-:Y:S01]  /*07c0*/  FADD.FTZ R43, R32, R27 ;  /* 0x0000001b202b7221 */ /* 0x000fe20000010000 */
        /* <DEDUP_REMOVED lines=52> */
.L_x_4855:
[----:B------:R-:W-:Y:S05]  /*0b10*/  BSYNC B0 ;  /* 0x0000000000007941 */ /* 0x000fea0003800000 */
.L_x_4854:
        /* <DEDUP_REMOVED lines=41> */
.L_x_4857:
[----:B------:R-:W-:Y:S05]  /*0db0*/  BSYNC B0 ;  /* 0x0000000000007941 */ /* 0x000fea0003800000 */
.L_x_4856:
        /* <DEDUP_REMOVED lines=33> */
.L_x_4859:
[----:B------:R-:W-:Y:S05]  /*0fd0*/  BSYNC B0 ;  /* 0x0000000000007941 */ /* 0x000fea0003800000 */
.L_x_4858:
        /* <DEDUP_REMOVED lines=33> */
.L_x_4861:
[----:B------:R-:W-:Y:S05]  /*11f0*/  BSYNC B0 ;  /* 0x0000000000007941 */ /* 0x000fea0003800000 */
.L_x_4860:
        /* <DEDUP_REMOVED lines=33> */
.L_x_4863:
[----:B------:R-:W-:Y:S05]  /*1410*/  BSYNC B0 ;  /* 0x0000000000007941 */ /* 0x000fea0003800000 */
.L_x_4862:
        /* <DEDUP_REMOVED lines=33> */
.L_x_4865:
[----:B------:R-:W-:Y:S05]  /*1630*/  BSYNC B0 ;  /* 0x0000000000007941 */ /* 0x000fea0003800000 */
.L_x_4864:
        /* <DEDUP_REMOVED lines=33> */
.L_x_4867:
[----:B------:R-:W-:Y:S05]  /*1850*/  BSYNC B0 ;  /* 0x0000000000007941 */ /* 0x000fea0003800000 */
.L_x_4866:
        /* <DEDUP_REMOVED lines=33> */
.L_x_4869:
[----:B------:R-:W-:Y:S05]  /*1a70*/  BSYNC B0 ;  /* 0x0000000000007941 */ /* 0x000fea0003800000 */
.L_x_4868:
        /* <DEDUP_REMOVED lines=39> */
.L_x_4873:
        /* <DEDUP_REMOVED lines=26> */
[----:B------:R-:W-:-:S05]  /*1e90*/  LEA.HI.X R35, R32, R13, R33, 0x2, P1 ;  /* 0x0000000d20237211 */ /* 0x000fca00008f1421 */
        /* <DEDUP_REMOVED lines=17> */
[----:B------:R-:W-:Y:S01]  /*1fb0*/  FMUL.FTZ R72, R32, R50 ;  /* 0x0000003220487220 */ /* 0x000fe20000410000 */
[----:B------:R-:W-:-:S05]  /*1fc0*/  @!P0 LEA R32, R61, R80, 0x3 ;  /* 0x000000503d208211 */ /* 0x000fca00078e18ff */
        /* <DEDUP_REMOVED lines=8> */
[----:B------:R-:W-:-:S02]  /*2050*/  HADD2.F32 R4, -RZ, R6.H0_H0 ;  /* 0x20000006ff047230 */ /* 0x000fc40000004100 */
[----:B------:R-:W-:Y:S01]  /*2060*/  FMUL.FTZ R71, R54, R71 ;  /* 0x0000004736477220 */ /* 0x000fe20000410000 */
[----:B------:R-:W-:Y:S02]  /*2070*/  HADD2.F32 R76, -RZ, R6.H1_H1 ;  /* 0x30000006ff4c7230 */ /* 0x000fe40000004100 */
[----:B0-----:R-:W-:Y:S01]  /*2080*/  FFMA.FTZ R6, R69, R63, R70 ;  /* 0x0000003f45067223 */ /* 0x001fe20000010046 */
[----:B------:R-:W-:Y:S01]  /*2090*/  FMUL.FTZ R74, R58, R5 ;  /* 0x000000053a4a7220 */ /* 0x000fe20000410000 */
[----:B------:R-:W-:Y:S01]  /*20a0*/  FMUL.FTZ R73, R53, R4 ;  /* 0x0000000435497220 */ /* 0x000fe20000410000 */
[----:B------:R-:W0:Y:S01]  /*20b0*/  MUFU.EX2 R65, R65 ;  /* 0x0000004100417308 */ /* 0x000e220000000800 */
[----:B--2---:R-:W-:Y:S01]  /*20c0*/  FMUL.FTZ R33, R62, R63 ;  /* 0x0000003f3e217220 */ /* 0x004fe20000410000 */
[--C-:B------:R-:W-:Y:S02]  /*20d0*/  HADD2.F32 R78, -RZ, R7.reuse.H0_H0 ;  /* 0x20000007ff4e7230 */ /* 0x100fe40000004100 */
[----:B------:R-:W-:Y:S01]  /*20e0*/  FMUL.FTZ R76, R59, R76 ;  /* 0x0000004c3b4c7220 */ /* 0x000fe20000410000 */
[----:B------:R-:W-:-:S02]  /*20f0*/  HADD2.F32 R75, -RZ, R7.H1_H1 ;  /* 0x30000007ff4b7230 */ /* 0x000fc40000004100 */
[----:B------:R-:W-:Y:S01]  /*2100*/  FMUL.FTZ R78, R51, R78 ;  /* 0x0000004e334e7220 */ /* 0x000fe20000410000 */
[----:B------:R-:W2:Y:S01]  /*2110*/  MUFU.EX2 R66, R66 ;  /* 0x0000004200427308 */ /* 0x000ea20000000800 */
[C---:B---3--:R-:W-:Y:S01]  /*2120*/  FFMA.FTZ R5, R64.reuse, R6, R71 ;  /* 0x0000000640057223 */ /* 0x048fe20000010047 */
[----:B------:R-:W-:Y:S01]  /*2130*/  FMUL.FTZ R6, R64, R33 ;  /* 0x0000002140067220 */ /* 0x000fe20000410000 */
[----:B------:R-:W-:-:S05]  /*2140*/  FMUL.FTZ R75, R60, R75 ;  /* 0x0000004b3c4b7220 */ /* 0x000fca0000410000 */
[----:B------:R-:W3:Y:S01]  /*2150*/  MUFU.EX2 R35, R35 ;  /* 0x0000002300237308 */ /* 0x000ee20000000800 */
[C---:B0-----:R-:W-:Y:S01]  /*2160*/  FFMA.FTZ R4, R65.reuse, R5, R74 ;  /* 0x0000000541047223 */ /* 0x041fe2000001004a */
[----:B------:R-:W-:-:S06]  /*2170*/  FMUL.FTZ R5, R65, R6 ;  /* 0x0000000641057220 */ /* 0x000fcc0000410000 */
[----:B------:R-:W0:Y:S01]  /*2180*/  MUFU.EX2 R67, R67 ;  /* 0x0000004300437308 */ /* 0x000e220000000800 */
[C---:B--2---:R-:W-:Y:S01]  /*2190*/  FFMA.FTZ R6, R66.reuse, R4, R73 ;  /* 0x0000000442067223 */ /* 0x044fe20000010049 */
[----:B------:R-:W-:-:S06]  /*21a0*/  FMUL.FTZ R4, R66, R5 ;  /* 0x0000000542047220 */ /* 0x000fcc0000410000 */
        /* <DEDUP_REMOVED lines=64> */
.L_x_4872:
[----:B------:R-:W-:Y:S05]  /*25b0*/  BSYNC B0 ;  /* 0x0000000000007941 */ /* 0x000fea0003800000 */
.L_x_4871:
[----:B------:R-:W-:Y:S01]  /*25c0*/  IADD3 R61, R61, 0x1, RZ ;  /* 0x000000013d3d7810 */ /* 0x000fe20007ffe0ff */
[----:B------:R-:W-:Y:S01]  /*25d0*/  FFMA.FTZ R35, R35, R66, R76 ;  /* 0x0000004223237223 */ /* 0x000fe2000001004c */
[C---:B-----5:R-:W-:Y:S01]  /*25e0*/  FFMA.FTZ R31, R34.reuse, R62, R31 ;  /* 0x0000003e221f7223 */ /* 0x060fe2000001001f */
[C---:B------:R-:W-:Y:S01]  /*25f0*/  FFMA.FTZ R36, R34.reuse, R63, R36 ;  /* 0x0000003f22247223 */ /* 0x040fe20000010024 */
[----:B------:R-:W-:Y:S01]  /*2600*/  ISETP.GE.AND P1, PT, R61, UR10, PT ;  /* 0x0000000a3d007c0c */ /* 0x000fe2000bf26270 */
[----:B------:R-:W-:Y:S01]  /*2610*/  FFMA.FTZ R67, R67, R35, R78 ;  /* 0x0000002343437223 */ /* 0x000fe2000001004e */
[C---:B------:R-:W-:Y:S01]  /*2620*/  FFMA.FTZ R37, R34.reuse, R64, R37 ;  /* 0x0000004022257223 */ /* 0x040fe20000010025 */
[C---:B------:R-:W-:Y:S01]  /*2630*/  FFMA.FTZ R38, R34.reuse, R65, R38 ;  /* 0x0000004122267223 */ /* 0x040fe20000010026 */
[----:B------:R-:W-:Y:S01]  /*2640*/  FFMA.FTZ R39, R34, R66, R39 ;  /* 0x0000004222277223 */ /* 0x000fe20000010027 */
[----:B------:R-:W-:Y:S01]  /*2650*/  FFMA.FTZ R75, R72, R67, R75 ;  /* 0x00000043484b7223 */ /* 0x000fe2000001004b */
[C---:B------:R-:W-:Y:S01]  /*2660*/  FFMA.FTZ R40, R34.reuse, R35, R40 ;  /* 0x0000002322287223 */ /* 0x040fe20000010028 */
[----:B------:R-:W-:-:S02]  /*2670*/  FFMA.FTZ R41, R34, R67, R41 ;  /* 0x0000004322297223 */ /* 0x000fc40000010029 */
[----:B------:R-:W-:-:S04]  /*2680*/  FFMA.FTZ R42, R34, R75, R42 ;  /* 0x0000004b222a7223 */ /* 0x000fc8000001002a */
[----:B------:R-:W-:Y:S05]  /*2690*/  @!P1 BRA `(.L_x_4873) ;  /* 0xfffffff400949947 */ /* 0x000fea000383ffff */
.L_x_4870:
[----:B0-----:R-:W0:Y:S01]  /*26a0*/  LDC.64 R32, c[0x0][0x2b0] ;  /* 0x0000ac00ff207b82 */ /* 0x001e220000000a00 */
[----:B------:R-:W-:Y:S01]  /*26b0*/  SHF.L.U32 R10, R25, 0x8, RZ ;  /* 0x00000008190a7819 */ /* 0x000fe200000006ff */
[----:B------:R-:W-:Y:S01]  /*26c0*/  ULDC.64 UR4, c[0x0][0x2b8] ;  /* 0x0000ae0000047ab9 */ /* 0x000fe20000000a00 */
[----:B------:R-:W-:Y:S02]  /*26d0*/  ULDC.64 UR6, c[0x0][0x2a8] ;  /* 0x0000aa0000067ab9 */ /* 0x000fe40000000a00 */
[----:B------:R-:W-:-:S03]  /*26e0*/  SHF.R.S32.HI R11, RZ, 0x1f, R10 ;  /* 0x0000001fff0b7819 */ /* 0x000fc6000001140a */
[----:B------:R-:W2:Y:S08]  /*26f0*/  LDC.64 R34, c[0x0][0x2a0] ;  /* 0x0000a800ff227b82 */ /* 0x000eb00000000a00 */
[----:B------:R-:W3:Y:S01]  /*2700*/  LDC.64 R6, c[0x0][0x308] ;  /* 0x0000c200ff067b82 */ /* 0x000ee20000000a00 */
[C---:B0-----:R-:W-:Y:S02]  /*2710*/  IMAD R4, R32.reuse, UR19, RZ ;  /* 0x0000001320047c24 */ /* 0x041fe4000f8e02ff */
[----:B------:R-:W-:-:S04]  /*2720*/  IMAD.WIDE.U32 R12, R32, UR18, R10 ;  /* 0x00000012200c7c25 */ /* 0x000fc8000f8e000a */
[----:B------:R-:W-:Y:S02]  /*2730*/  IMAD R33, R33, UR18, R4 ;  /* 0x0000001221217c24 */ /* 0x000fe4000f8e0204 */
[----:B------:R-:W0:Y:S01]  /*2740*/  LDC.64 R4, c[0x0][0x318] ;  /* 0x0000c600ff047b82 */ /* 0x000e220000000a00 */
[C---:B--2---:R-:W-:Y:S02]  /*2750*/  IMAD R14, R34.reuse, UR19, RZ ;  /* 0x00000013220e7c24 */ /* 0x044fe4000f8e02ff */
[----:B------:R-:W-:Y:S01]  /*2760*/  IADD3 R13, R13, R33, RZ ;  /* 0x000000210d0d7210 */ /* 0x000fe20007ffe0ff */
[----:B------:R-:W-:Y:S02]  /*2770*/  IMAD R33, R29, UR4, RZ ;  /* 0x000000041d217c24 */ /* 0x000fe4000f8e02ff */
[----:B------:R-:W-:Y:S02]  /*2780*/  IMAD R35, R35, UR18, R14 ;  /* 0x0000001223237c24 */ /* 0x000fe4000f8e020e */
[----:B------:R-:W-:-:S04]  /*2790*/  IMAD.WIDE.U32 R14, R34, UR18, R10 ;  /* 0x00000012220e7c25 */ /* 0x000fc8000f8e000a */
        /* <DEDUP_REMOVED lines=9> */
[----:B---3--:R-:W-:Y:S02]  /*2830*/  LEA R33, P0, R12, R6, 0x1 ;  /* 0x000000060c217211 */ /* 0x008fe400078008ff */
[----:B------:R-:W-:Y:S02]  /*2840*/  F2FP.F16.F32.PACK_AB R6, R40, R39 ;  /* 0x000000272806723e */ /* 0x000fe400000000ff */
[----:B------:R-:W-:Y:S02]  /*2850*/  IADD3 R15, R15, R43, RZ ;  /* 0x0000002b0f0f7210 */ /* 0x000fe40007ffe0ff */
[----:B0-----:R-:W-:-:S02]  /*2860*/  LEA R13, P1, R14, R4, 0x1 ;  /* 0x000000040e0d7211 */ /* 0x001fc400078208ff */
[----:B------:R-:W-:Y:S02]  /*2870*/  LEA.HI.X R35, R12, R7, R35, 0x1, P0 ;  /* 0x000000070c237211 */ /* 0x000fe400000f0c23 */
[----:B------:R-:W-:Y:S02]  /*2880*/  IADD3 R32, P0, R33, R22, RZ ;  /* 0x0000001621207210 */ /* 0x000fe40007f1e0ff */
[----:B------:R-:W-:Y:S02]  /*2890*/  LEA.HI.X R15, R14, R5, R15, 0x1, P1 ;  /* 0x000000050e0f7211 */ /* 0x000fe400008f0c0f */
[----:B------:R-:W-:Y:S02]  /*28a0*/  F2FP.F16.F32.PACK_AB R7, R42, R41 ;  /* 0x000000292a07723e */ /* 0x000fe400000000ff */
[----:B------:R-:W-:Y:S02]  /*28b0*/  F2FP.F16.F32.PACK_AB R5, R38, R37 ;  /* 0x000000252605723e */ /* 0x000fe400000000ff */
[----:B------:R-:W-:-:S02]  /*28c0*/  IADD3.X R33, R35, R24, RZ, P0, !PT ;  /* 0x0000001823217210 */ /* 0x000fc400007fe4ff */
[----:B------:R-:W-:Y:S02]  /*28d0*/  F2FP.F16.F32.PACK_AB R4, R36, R31 ;  /* 0x0000001f2404723e */ /* 0x000fe400000000ff */
[----:B------:R-:W-:-:S03]  /*28e0*/  IADD3 R12, P1, R13, R22, RZ ;  /* 0x000000160d0c7210 */ /* 0x000fc60007f3e0ff */
[----:B------:R0:W-:Y:S01]  /*28f0*/  STG.E.128 desc[UR16][R32.64], R4 ;  /* 0x0000000420007986 */ /* 0x0001e2000c101d10 */
[----:B------:R-:W-:Y:S01]  /*2900*/  IADD3.X R13, R15, R24, RZ, P1, !PT ;  /* 0x000000180f0d7210 */ /* 0x000fe20000ffe4ff */
[----:B------:R-:W-:Y:S06]  /*2910*/  BAR.SYNC.DEFER_BLOCKING 0x0 ;  /* 0x0000000000007b1d */ /* 0x000fec0000010000 */
[----:B------:R-:W2:Y:S01]  /*2920*/  LDG.E.128 R12, desc[UR16][R12.64] ;  /* 0x000000100c0c7981 */ /* 0x000ea2000c1e1d00 */
[----:B------:R-:W-:Y:S02]  /*2930*/  IADD3 R25, R25, 0x1, RZ ;  /* 0x0000000119197810 */ /* 0x000fe40007ffe0ff */
[----:B------:R-:W-:-:S02]  /*2940*/  IADD3 R16, P1, R16, 0x200, RZ ;  /* 0x0000020010107810 */ /* 0x000fc40007f3e0ff */
[----:B------:R-:W-:Y:S02]  /*2950*/  IADD3 R20, P2, R20, 0x200, RZ ;  /* 0x0000020014147810 */ /* 0x000fe40007f5e0ff */
[----:B------:R-:W-:Y:S02]  /*2960*/  IADD3 R19, P3, R19, 0x200, RZ ;  /* 0x0000020013137810 */ /* 0x000fe40007f7e0ff */
[----:B------:R-:W-:Y:S02]  /*2970*/  IADD3.X R0, RZ, R0, RZ, P1, !PT ;  /* 0x00000000ff007210 */ /* 0x000fe40000ffe4ff */
[----:B------:R-:W-:Y:S02]  /*2980*/  IADD3.X R18, RZ, R18, RZ, P2, !PT ;  /* 0x00000012ff127210 */ /* 0x000fe400017fe4ff */
[----:B------:R-:W-:Y:S01]  /*2990*/  IADD3.X R17, RZ, R17, RZ, P3, !PT ;  /* 0x00000011ff117210 */ /* 0x000fe20001ffe4ff */
[----:B------:R-:W-:Y:S01]  /*29a0*/  BAR.SYNC.DEFER_BLOCKING 0x0 ;  /* 0x0000000000007b1d */ /* 0x000fe20000010000 */
[----:B--2---:R-:W-:-:S02]  /*29b0*/  HADD2.F32 R34, -RZ, R12.H0_H0 ;  /* 0x2000000cff227230 */ /* 0x004fc40000004100 */
[--C-:B------:R-:W-:Y:S02]  /*29c0*/  HADD2.F32 R45, -RZ, R13.reuse.H0_H0 ;  /* 0x2000000dff2d7230 */ /* 0x100fe40000004100 */
[----:B------:R-:W-:Y:S02]  /*29d0*/  HADD2.F32 R46, -RZ, R13.H1_H1 ;  /* 0x3000000dff2e7230 */ /* 0x000fe40000004100 */
[----:B------:R-:W-:Y:S01]  /*29e0*/  FMUL.FTZ R35, R34, -1.4426950216293334961 ;  /* 0xbfb8aa3b22237820 */ /* 0x000fe20000410000 */
[--C-:B------:R-:W-:Y:S02]  /*29f0*/  HADD2.F32 R13, -RZ, R14.reuse.H0_H0 ;  /* 0x2000000eff0d7230 */ /* 0x100fe40000004100 */
[----:B0-----:R-:W-:Y:S01]  /*2a00*/  FMUL.FTZ R4, R45, -1.4426950216293334961 ;  /* 0xbfb8aa3b2d047820 */ /* 0x001fe20000410000 */
[----:B------:R-:W-:Y:S02]  /*2a10*/  HADD2.F32 R32, -RZ, R14.H1_H1 ;  /* 0x3000000eff207230 */ /* 0x000fe40000004100 */
[----:B------:R-:W-:Y:S01]  /*2a20*/  FMUL.FTZ R5, R46, -1.4426950216293334961 ;  /* 0xbfb8aa3b2e057820 */ /* 0x000fe20000410000 */
[----:B------:R-:W-:Y:S01]  /*2a30*/  HADD2.F32 R43, -RZ, R12.H1_H1 ;  /* 0x3000000cff2b7230 */ /* 0x000fe20000004100 */
[----:B------:R-:W0:Y:S01]  /*2a40*/  MUFU.EX2 R35, R35 ;  /* 0x0000002300237308 */ /* 0x000e220000000800 */
[----:B------:R-:W-:Y:S01]  /*2a50*/  FMUL.FTZ R6, R13, -1.4426950216293334961 ;  /* 0xbfb8aa3b0d067820 */ /* 0x000fe20000410000 */
[----:B------:R-:W-:Y:S01]  /*2a60*/  FMUL.FTZ R7, R32, -1.4426950216293334961 ;  /* 0xbfb8aa3b20077820 */ /* 0x000fe20000410000 */
[----:B------:R-:W-:-:S02]  /*2a70*/  HADD2.F32 R48, -RZ, R15.H1_H1 ;  /* 0x3000000fff307230 */ /* 0x000fc40000004100 */
[----:B------:R-:W-:Y:S01]  /*2a80*/  FMUL.FTZ R44, R43, -1.4426950216293334961 ;  /* 0xbfb8aa3b2b2c7820 */ /* 0x000fe20000410000 */
[----:B------:R-:W-:Y:S02]  /*2a90*/  HADD2.F32 R47, -RZ, R15.H0_H0 ;  /* 0x2000000fff2f7230 */ /* 0x000fe40000004100 */
[----:B------:R-:W2:Y:S01]  /*2aa0*/  MUFU.EX2 R14, R6 ;  /* 0x00000006000e7308 */ /* 0x000ea20000000800 */
[----:B------:R-:W-:Y:S02]  /*2ab0*/  FMUL.FTZ R49, R48, -1.4426950216293334961 ;  /* 0xbfb8aa3b30317820 */ /* 0x000fe40000410000 */
[----:B------:R-:W-:-:S05]  /*2ac0*/  FMUL.FTZ R15, R47, -1.4426950216293334961 ;  /* 0xbfb8aa3b2f0f7820 */ /* 0x000fca0000410000 */
[----:B------:R3:W4:Y:S01]  /*2ad0*/  MUFU.EX2 R33, R7 ;  /* 0x0000000700217308 */ /* 0x0007220000000800 */
[----:B0-----:R-:W-:-:S07]  /*2ae0*/  FADD.FTZ R35, R35, 1 ;  /* 0x3f80000023237421 */ /* 0x001fce0000010000 */
[----:B------:R-:W0:Y:S01]  /*2af0*/  MUFU.EX2 R4, R4 ;  /* 0x0000000400047308 */ /* 0x000e220000000800 */
[----:B---3--:R-:W3:Y:S01]  /*2b00*/  LDC.64 R6, c[0x0][0x2c0] ;  /* 0x0000b000ff067b82 */ /* 0x008ee20000000a00 */
[----:B--2---:R-:W-:-:S06]  /*2b10*/  FADD.FTZ R14, R14, 1 ;  /* 0x3f8000000e0e7421 */ /* 0x004fcc0000010000 */
        /* <DEDUP_REMOVED lines=10> */
[----:B------:R-:W0:Y:S01]  /*2bc0*/  MUFU.RCP R14, R14 ;  /* 0x0000000e000e7308 */ /* 0x000e220000001000 */
[----:B--2---:R-:W-:-:S07]  /*2bd0*/  FADD.FTZ R15, R15, 1 ;  /* 0x3f8000000f0f7421 */ /* 0x004fce0000010000 */
[----:B------:R-:W2:Y:S01]  /*2be0*/  MUFU.RCP R33, R33 ;  /* 0x0000002100217308 */ /* 0x000ea20000001000 */
[----:B----4-:R-:W-:-:S04]  /*2bf0*/  FMUL.FTZ R34, R34, R35 ;  /* 0x0000002322227220 */ /* 0x010fc80000410000 */
[----:B------:R-:W-:-:S03]  /*2c00*/  FMUL.FTZ R34, R34, R31 ;  /* 0x0000001f22227220 */ /* 0x000fc60000410000 */
[----:B------:R4:W5:Y:S08]  /*2c10*/  MUFU.RCP R50, R4 ;  /* 0x0000000400327308 */ /* 0x0009700000001000 */
[----:B------:R3:W5:Y:S01]  /*2c20*/  MUFU.RCP R51, R12 ;  /* 0x0000000c00337308 */ /* 0x0007620000001000 */
[----:B----4-:R-:W4:Y:S07]  /*2c30*/  LDC.64 R4, c[0x0][0x320] ;  /* 0x0000c800ff047b82 */ /* 0x010f2e0000000a00 */
[----:B------:R-:W5:Y:S01]  /*2c40*/  MUFU.RCP R44, R44 ;  /* 0x0000002c002c7308 */ /* 0x000f620000001000 */
[----:B---3--:R-:W-:-:S04]  /*2c50*/  IMAD R12, R6, UR19, RZ ;  /* 0x00000013060c7c24 */ /* 0x008fc8000f8e02ff */
[----:B------:R-:W-:Y:S02]  /*2c60*/  IMAD R35, R7, UR18, R12 ;  /* 0x0000001207237c24 */ /* 0x000fe4000f8e020c */
[----:B0-----:R-:W-:Y:S01]  /*2c70*/  FMUL.FTZ R12, R13, R14 ;  /* 0x0000000e0d0c7220 */ /* 0x001fe20000410000 */
[----:B------:R-:W-:Y:S01]  /*2c80*/  IMAD.WIDE.U32 R6, R6, UR18, R10 ;  /* 0x0000001206067c25 */ /* 0x000fe2000f8e000a */
[----:B-1----:R-:W0:Y:S03]  /*2c90*/  MUFU.RCP R52, R15 ;  /* 0x0000000f00347308 */ /* 0x002e260000001000 */
[----:B--2---:R-:W-:Y:S01]  /*2ca0*/  FMUL.FTZ R13, R32, R33 ;  /* 0x00000021200d7220 */ /* 0x004fe20000410000 */
[----:B-----5:R-:W-:Y:S01]  /*2cb0*/  FMUL.FTZ R10, R45, R50 ;  /* 0x000000322d0a7220 */ /* 0x020fe20000410000 */
[----:B------:R-:W-:Y:S01]  /*2cc0*/  IMAD R33, R29, UR4, RZ ;  /* 0x000000041d217c24 */ /* 0x000fe2000f8e02ff */
[----:B------:R-:W-:Y:S01]  /*2cd0*/  IADD3 R7, R7, R35, RZ ;  /* 0x0000002307077210 */ /* 0x000fe20007ffe0ff */
[----:B------:R-:W-:Y:S01]  /*2ce0*/  FMUL.FTZ R11, R46, R51 ;  /* 0x000000332e0b7220 */ /* 0x000fe20000410000 */
[----:B------:R-:W-:Y:S01]  /*2cf0*/  FMUL.FTZ R37, R10, R37 ;  /* 0x000000250a257220 */ /* 0x000fe20000410000 */
[C---:B------:R-:W-:Y:S01]  /*2d00*/  IMAD R33, R30.reuse, UR5, R33 ;  /* 0x000000051e217c24 */ /* 0x040fe2000f8e0221 */
[----:B------:R-:W1:Y:S01]  /*2d10*/  MUFU.RCP R49, R49 ;  /* 0x0000003100317308 */ /* 0x000e620000001000 */
[----:B------:R-:W-:-:S04]  /*2d20*/  IMAD.WIDE.U32 R6, R30, UR4, R6 ;  /* 0x000000041e067c25 */ /* 0x000fc8000f8e0006 */
[----:B------:R-:W-:Y:S01]  /*2d30*/  FMUL.FTZ R38, R11, R38 ;  /* 0x000000260b267220 */ /* 0x000fe20000410000 */
[----:B------:R-:W-:Y:S01]  /*2d40*/  FMUL.FTZ R43, R43, R44 ;  /* 0x0000002c2b2b7220 */ /* 0x000fe20000410000 */
[----:B------:R-:W-:Y:S01]  /*2d50*/  FMUL.FTZ R12, R12, R39 ;  /* 0x000000270c0c7220 */ /* 0x000fe20000410000 */
[----:B------:R-:W-:Y:S01]  /*2d60*/  FMUL.FTZ R13, R13, R40 ;  /* 0x000000280d0d7220 */ /* 0x000fe20000410000 */
[----:B------:R-:W-:Y:S01]  /*2d70*/  IADD3 R10, R7, R33, RZ ;  /* 0x00000021070a7210 */ /* 0x000fe20007ffe0ff */
[----:B------:R-:W-:Y:S01]  /*2d80*/  FMUL.FTZ R43, R43, R36 ;  /* 0x000000242b2b7220 */ /* 0x000fe20000410000 */
[C---:B----4-:R-:W-:Y:S01]  /*2d90*/  LEA R11, P0, R6.reuse, R4, 0x1 ;  /* 0x00000004060b7211 */ /* 0x050fe200078008ff */
[----:B0-----:R-:W-:Y:S01]  /*2da0*/  FMUL.FTZ R14, R47, R52 ;  /* 0x000000342f0e7220 */ /* 0x001fe20000410000 */
[----:B------:R-:W-:Y:S02]  /*2db0*/  ULDC UR4, c[0x0][0x224] ;  /* 0x0000890000047ab9 */ /* 0x000fe40000000800 */
[----:B------:R-:W-:Y:S01]  /*2dc0*/  LEA.HI.X R5, R6, R5, R10, 0x1, P0 ;  /* 0x0000000506057211 */ /* 0x000fe200000f0c0a */
[----:B------:R-:W-:Y:S01]  /*2dd0*/  FMUL.FTZ R7, R14, R41 ;  /* 0x000000290e077220 */ /* 0x000fe20000410000 */
[----:B------:R-:W-:-:S02]  /*2de0*/  IADD3 R10, P0, R11, R22, RZ ;  /* 0x000000160b0a7210 */ /* 0x000fc40007f1e0ff */
[----:B------:R-:W-:Y:S01]  /*2df0*/  F2FP.F16.F32.PACK_AB R6, R13, R12 ;  /* 0x0000000c0d06723e */ /* 0x000fe200000000ff */
[----:B-1----:R-:W-:Y:S01]  /*2e00*/  FMUL.FTZ R15, R48, R49 ;  /* 0x00000031300f7220 */ /* 0x002fe20000410000 */
[----:B------:R-:W-:Y:S02]  /*2e10*/  IADD3.X R11, R5, R24, RZ, P0, !PT ;  /* 0x00000018050b7210 */ /* 0x000fe400007fe4ff */
[----:B------:R-:W-:Y:S01]  /*2e20*/  F2FP.F16.F32.PACK_AB R5, R38, R37 ;  /* 0x000000252605723e */ /* 0x000fe200000000ff */
[----:B------:R-:W-:Y:S01]  /*2e30*/  FMUL.FTZ R42, R15, R42 ;  /* 0x0000002a0f2a7220 */ /* 0x000fe20000410000 */
[----:B------:R-:W-:Y:S02]  /*2e40*/  F2FP.F16.F32.PACK_AB R4, R43, R34 ;  /* 0x000000222b04723e */ /* 0x000fe400000000ff */
[----:B------:R-:W-:Y:S02]  /*2e50*/  ISETP.GE.AND P0, PT, R25, UR4, PT ;  /* 0x0000000419007c0c */ /* 0x000fe4000bf06270 */
[----:B------:R-:W-:-:S05]  /*2e60*/  F2FP.F16.F32.PACK_AB R7, R42, R7 ;  /* 0x000000072a07723e */ /* 0x000fca00000000ff */
[----:B------:R0:W-:Y:S06]  /*2e70*/  STG.E.128 desc[UR16][R10.64], R4 ;  /* 0x000000040a007986 */ /* 0x0001ec000c101d10 */
[----:B------:R-:W-:Y:S05]  /*2e80*/  @!P0 BRA `(.L_x_4874) ;  /* 0xffffffd800188947 */ /* 0x000fea000383ffff */
[----:B------:R-:W-:Y:S05]  /*2e90*/  EXIT ;  /* 0x000000000000794d */ /* 0x000fea0003800000 */
.L_x_4875:
        /* <DEDUP_REMOVED lines=14> */
.L_x_5301:


//--------------------- .text._Z25selective_scan_fwd_kernelI32Selective_Scan_fwd_kernel_traitsILi32ELi8ELi1ELb1ELb1ELb1ELb0EN3c104HalfEfEEv13SSMParamsBase --------------------------
	.section	.text._Z25selective_scan_fwd_kernelI32Selective_Scan_fwd_kernel_traitsILi32ELi8ELi1ELb1ELb1ELb1ELb0EN3c104HalfEfEEv13SSMParamsBase,"ax",@progbits
	.align	128
        .global         _Z25selective_scan_fwd_kernelI32Selective_Scan_fwd_kernel_traitsILi32ELi8ELi1ELb1ELb1ELb1ELb0EN3c104HalfEfEEv13SSMParamsBase
        .type           _Z25selective_scan_fwd_kernelI32Selective_Scan_fwd_kernel_traitsILi32ELi8ELi1ELb1ELb1ELb1ELb0EN3c104HalfEfEEv13SSMParamsBase,@function
        .size           _Z25selective_scan_fwd_kernelI32Selective_Scan_fwd_kernel_traitsILi32ELi8ELi1ELb1ELb1ELb1ELb0EN3c104HalfEfEEv13SSMParamsBase,(.L_x_5302 - _Z25selective_scan_fwd_kernelI32Selective_Scan_fwd_kernel_traitsILi32ELi8ELi1ELb1ELb1ELb1ELb0EN3c104HalfEfEEv13SSMParamsBase)
        .other          _Z25selective_scan_fwd_kernelI32Selective_Scan_fwd_kernel_traitsILi32ELi8ELi1ELb1ELb1ELb1ELb0EN3c104HalfEfEEv13SSMParamsBase,@"STO_CUDA_ENTRY STV_DEFAULT"
_Z25selective_scan_fwd_kernelI32Selective_Scan_fwd_kernel_traitsILi32ELi8ELi1ELb1ELb1ELb1ELb0EN3c104HalfEfEEv13SSMParamsBase:
.text._Z25selective_scan_fwd_kernelI32Selective_Scan_fwd_kernel_traitsILi32ELi8ELi1ELb1ELb1ELb1ELb0EN3c104HalfEfEEv13SSMParamsBase:
        /* <DEDUP_REMOVED lines=30> */
[----:B------:R3:W0:Y:S03]  /*01e0*/  F2I.FTZ.U32.TRUNC.NTZ R7, R6 ;  /* 0x0000000600077305 */ /* 0x000626000021f000 */
[----:B------:R0:W5:Y:S01]  /*01f0*/  @P1 LDG.E R28, desc[UR16][R4.64] ;  /* 0x00000010041c1981 */ /* 0x000162000c1e1900 */
[----:B------:R-:W1:Y:S01]  /*0200*/  LDC.64 R26, c[0x0][0x2e0] ;  /* 0x0000b800ff1a7b82 */ /* 0x000e620000000a00 */
[----:B---3--:R-:W-:-:S07]  /*0210*/  HFMA2.MMA R6, -RZ, RZ, 0, 0 ;  /* 0x00000000ff067435 */ /* 0x008fce00000001ff */
[----:B------:R-:W3:Y:S01]  /*0220*/  LDC.64 R12, c[0x0][0x298] ;  /* 0x0000a600ff0c7b82 */ /* 0x000ee20000000a00 */
[----:B0-----:R-:W-:-:S05]  /*0230*/  IADD3 R10, RZ, -R7, RZ ;  /* 0x80000007ff0a7210 */ /* 0x001fca0007ffe0ff */
[----:B------:R-:W-:Y:S01]  /*0240*/  IMAD R3, R10, R9, RZ ;  /* 0x000000090a037224 */ /* 0x000fe200078e02ff */
[----:B------:R-:W-:Y:S01]  /*0250*/  IABS R2, R33 ;  /* 0x0000002100027213 */ /* 0x000fe20000000000 */
[----:B------:R-:W-:Y:S01]  /*0260*/  USHF.R.S32.HI UR19, URZ, 0x1f, UR18 ;  /* 0x0000001f3f137899 */ /* 0x000fe20008011412 */
[----:B------:R-:W0:Y:S01]  /*0270*/  LDC.64 R10, c[0x0][0x2f0] ;  /* 0x0000bc00ff0a7b82 */ /* 0x000e220000000a00 */
[----:B------:R-:W-:-:S06]  /*0280*/  IMAD.HI.U32 R7, R7, R3, R6 ;  /* 0x0000000307077227 */ /* 0x000fcc00078e0006 */
[----:B------:R-:W-:Y:S01]  /*0290*/  IMAD.HI.U32 R7, R7, R2, RZ ;  /* 0x0000000207077227 */ /* 0x000fe200078e00ff */
[----:B------:R-:W-:Y:S01]  /*02a0*/  UIMAD UR6, UR19, UR8, URZ ;  /* 0x00000008130672a4 */ /* 0x000fe2000f8e023f */
[----:B------:R-:W0:Y:S03]  /*02b0*/  LDC R6, c[0x0][0x214] ;  /* 0x00008500ff067b82 */ /* 0x000e260000000800 */
[----:B------:R-:W-:-:S05]  /*02c0*/  IADD3 R0, -R7, RZ, RZ ;  /* 0x000000ff07007210 */ /* 0x000fca0007ffe1ff */
[C---:B------:R-:W-:Y:S01]  /*02d0*/  IMAD R0, R9.reuse, R0, R2 ;  /* 0x0000000009007224 */ /* 0x040fe200078e0202 */
[----:B------:R-:W0:Y:S04]  /*02e0*/  LDC.64 R14, c[0x0][0x2f8] ;  /* 0x0000be00ff0e7b82 */ /* 0x000e280000000a00 */
[----:B------:R-:W-:-:S13]  /*02f0*/  ISETP.GT.U32.AND P1, PT, R9, R0, PT ;  /* 0x000000000900720c */ /* 0x000fda0003f24070 */
[----:B------:R-:W-:-:S04]  /*0300*/  @!P1 IADD3 R0, R0, -R9, RZ ;  /* 0x8000000900009210 */ /* 0x000fc80007ffe0ff */
[----:B------:R-:W-:Y:S02]  /*0310*/  ISETP.GE.U32.AND P0, PT, R0, R9, PT ;  /* 0x000000090000720c */ /* 0x000fe40003f06070 */
[----:B------:R-:W-:Y:S02]  /*0320*/  LOP3.LUT R0, R33, R8, RZ, 0x3c, !PT ;  /* 0x0000000821007212 */ /* 0x000fe400078e3cff */
[----:B------:R-:W-:Y:S02]  /*0330*/  @!P1 IADD3 R7, R7, 0x1, RZ ;  /* 0x0000000107079810 */ /* 0x000fe40007ffe0ff */
[----:B------:R-:W-:Y:S02]  /*0340*/  ISETP.GE.AND P2, PT, R0, RZ, PT ;  /* 0x000000ff0000720c */ /* 0x000fe40003f46270 */
[----:B------:R-:W-:-:S05]  /*0350*/  ISETP.NE.AND P1, PT, R8, RZ, PT ;  /* 0x000000ff0800720c */ /* 0x000fca0003f25270 */
[----:B------:R-:W-:Y:S01]  /*0360*/  @P0 IADD3 R7, R7, 0x1, RZ ;  /* 0x0000000107070810 */ /* 0x000fe20007ffe0ff */
[----:B------:R-:W-:Y:S02]  /*0370*/  UIMAD.WIDE.U32 UR4, UR18, UR8, URZ ;  /* 0x00000008120472a5 */ /* 0x000fe4000f8e003f */
[----:B------:R-:W-:-:S03]  /*0380*/  UIMAD UR8, UR19, UR12, URZ ;  /* 0x0000000c130872a4 */ /* 0x000fc6000f8e023f */
[----:B------:R-:W-:Y:S02]  /*0390*/  @!P2 IADD3 R7, -R7, RZ, RZ ;  /* 0x000000ff0707a210 */ /* 0x000fe40007ffe1ff */
[----:B------:R-:W-:Y:S02]  /*03a0*/  @!P1 LOP3.LUT R7, RZ, R8, RZ, 0x33, !PT ;  /* 0x00000008ff079212 */ /* 0x000fe400078e33ff */
[----:B------:R-:W0:Y:S01]  /*03b0*/  LDC.64 R8, c[0x0][0x288] ;  /* 0x0000a200ff087b82 */ /* 0x000e220000000a00 */
[----:B------:R-:W-:Y:S01]  /*03c0*/  UIMAD UR10, UR18, UR9, UR6 ;  /* 0x00000009120a72a4 */ /* 0x000fe2000f8e0206 */
[----:B--2---:R-:W-:Y:S01]  /*03d0*/  ISETP.GE.AND P0, PT, R31, 0x1, PT ;  /* 0x000000011f00780c */ /* 0x004fe20003f06270 */
[----:B------:R-:W-:Y:S01]  /*03e0*/  UIMAD.WIDE.U32 UR6, UR18, UR12, URZ ;  /* 0x0000000c120672a5 */ /* 0x000fe2000f8e003f */
[----:B------:R-:W-:Y:S01]  /*03f0*/  SHF.R.S32.HI R3, RZ, 0x1f, R7 ;  /* 0x0000001fff037819 */ /* 0x000fe20000011407 */
[----:B------:R-:W-:-:S03]  /*0400*/  UIMAD UR11, UR18, UR13, UR8 ;  /* 0x0000000d120b72a4 */ /* 0x000fc6000f8e0208 */
[----:B------:R-:W-:Y:S02]  /*0410*/  ULDC.64 UR12, c[0x0][0x260] ;  /* 0x00009800000c7ab9 */ /* 0x000fe40000000a00 */
[----:B------:R-:W-:Y:S02]  /*0420*/  UIMAD.WIDE.U32 UR8, UR18, UR12, URZ ;  /* 0x0000000c120872a5 */ /* 0x000fe4000f8e003f */
[----:B------:R-:W-:Y:S01]  /*0430*/  UIMAD UR12, UR19, UR12, URZ ;  /* 0x0000000c130c72a4 */ /* 0x000fe2000f8e023f */
[C---:B-1----:R-:W-:Y:S01]  /*0440*/  IMAD R2, R3.reuse, R18, RZ ;  /* 0x0000001203027224 */ /* 0x042fe200078e02ff */
[----:B------:R-:W-:Y:S02]  /*0450*/  UIADD3 UR7, UR7, UR11, URZ ;  /* 0x0000000b07077290 */ /* 0x000fe4000fffe03f */
[----:B------:R-:W-:Y:S01]  /*0460*/  UIMAD UR12, UR18, UR13, UR12 ;  /* 0x0000000d120c72a4 */ /* 0x000fe2000f8e020c */
[-C--:B----4-:R-:W-:Y:S02]  /*0470*/  IMAD R0, R3, R20.reuse, RZ ;  /* 0x0000001403007224 */ /* 0x090fe400078e02ff */
[C---:B------:R-:W-:Y:S01]  /*0480*/  IMAD R19, R7.reuse, R19, R2 ;  /* 0x0000001307137224 */ /* 0x040fe200078e0202 */
[----:B------:R-:W-:Y:S01]  /*0490*/  UIMAD UR11, UR19, UR14, URZ ;  /* 0x0000000e130b72a4 */ /* 0x000fe2000f8e023f */
[----:B------:R-:W-:Y:S01]  /*04a0*/  IMAD.WIDE.U32 R2, R7, R20, UR6 ;  /* 0x0000000607027e25 */ /* 0x000fe2000f8e0014 */
[----:B------:R-:W-:-:S03]  /*04b0*/  UIADD3 UR6, UR9, UR12, URZ ;  /* 0x0000000c09067290 */ /* 0x000fc6000fffe03f */
[----:B------:R-:W-:Y:S01]  /*04c0*/  IMAD R21, R7, R21, R0 ;  /* 0x0000001507157224 */ /* 0x000fe200078e0200 */
[----:B---3--:R-:W-:Y:S08]  /*04d0*/  @!P0 EXIT ;  /* 0x000000000000894d */ /* 0x008ff00003800000 */
[----:B------:R-:W1:Y:S01]  /*04e0*/  S2R R29, SR_TID.X ;  /* 0x00000000001d7919 */ /* 0x000e620000002100 */
[----:B------:R-:W-:Y:S01]  /*04f0*/  LEA R25, P0, R2, R16, 0x1 ;  /* 0x0000001002197211 */ /* 0x000fe200078008ff */
[----:B------:R-:W-:Y:S01]  /*0500*/  UMOV UR9, UR6 ;  /* 0x0000000600097c82 */ /* 0x000fe20008000000 */
[----:B------:R-:W-:Y:S01]  /*0510*/  IADD3 R21, R3, R21, RZ ;  /* 0x0000001503157210 */ /* 0x000fe20007ffe0ff */
[----:B0-----:R-:W-:Y:S01]  /*0520*/  IMAD R0, R32, R8, RZ ;  /* 0x0000000820007224 */ /* 0x001fe200078e02ff */
[----:B------:R-:W-:Y:S01]  /*0530*/  UIADD3 UR5, UR5, UR10, URZ ;  /* 0x0000000a05057290 */ /* 0x000fe2000fffe03f */
[----:B------:R-:W-:Y:S01]  /*0540*/  IMAD.WIDE.U32 R4, R7, R18, UR8 ;  /* 0x0000000807047e25 */ /* 0x000fe2000f8e0012 */
[----:B------:R-:W-:Y:S01]  /*0550*/  LEA.HI.X R21, R2, R17, R21, 0x1, P0 ;  /* 0x0000001102157211 */ /* 0x000fe200000f0c15 */
[----:B------:R-:W-:Y:S01]  /*0560*/  UIMAD.WIDE.U32 UR6, UR18, UR14, URZ ;  /* 0x0000000e120672a5 */ /* 0x000fe2000f8e003f */
[----:B------:R-:W0:Y:S01]  /*0570*/  S2R R59, SR_LANEID ;  /* 0x00000000003b7919 */ /* 0x000e220000000000 */
[----:B------:R-:W-:Y:S01]  /*0580*/  UIMAD UR11, UR18, UR15, UR11 ;  /* 0x0000000f120b72a4 */ /* 0x000fe2000f8e020b */
[----:B------:R-:W-:Y:S01]  /*0590*/  IMAD R2, R32, R12, RZ ;  /* 0x0000000c20027224 */ /* 0x000fe200078e02ff */
[----:B------:R-:W-:Y:S01]  /*05a0*/  LEA R23, P0, R4, R26, 0x1 ;  /* 0x0000001a04177211 */ /* 0x000fe200078008ff */
[C---:B------:R-:W-:Y:S01]  /*05b0*/  IMAD R7, R33.reuse, R9, R0 ;  /* 0x0000000921077224 */ /* 0x040fe200078e0200 */
[----:B------:R-:W-:Y:S01]  /*05c0*/  UIADD3 UR7, UR7, UR11, URZ ;  /* 0x0000000b07077290 */ /* 0x000fe2000fffe03f */
[----:B------:R-:W-:Y:S01]  /*05d0*/  IMAD R9, R33, R13, R2 ;  /* 0x0000000d21097224 */ /* 0x000fe200078e0202 */
[----:B------:R-:W-:Y:S01]  /*05e0*/  IADD3 R19, R5, R19, RZ ;  /* 0x0000001305137210 */ /* 0x000fe20007ffe0ff */
[----:B------:R-:W-:Y:S01]  /*05f0*/  IMAD.WIDE.U32 R2, R33, R8, UR4 ;  /* 0x0000000421027e25 */ /* 0x000fe2000f8e0008 */
[----:B------:R-:W-:Y:S01]  /*0600*/  ULDC.64 UR4, c[0x0][0x230] ;  /* 0x00008c0000047ab9 */ /* 0x000fe20000000a00 */
[----:B------:R-:W-:-:S02]  /*0610*/  MOV R24, RZ ;  /* 0x000000ff00187202 */ /* 0x000fc40000000f00 */
[----:B------:R-:W-:Y:S01]  /*0620*/  LEA.HI.X R19, R4, R27, R19, 0x1, P0 ;  /* 0x0000001b04137211 */ /* 0x000fe200000f0c13 */
[----:B------:R-:W-:Y:S01]  /*0630*/  IMAD.WIDE.U32 R4, R33, R12, UR6 ;  /* 0x0000000621047e25 */ /* 0x000fe2000f8e000c */
[----:B------:R-:W-:Y:S01]  /*0640*/  IADD3 R18, R3, R7, RZ ;  /* 0x0000000703127210 */ /* 0x000fe20007ffe0ff */
[----:B------:R-:W-:Y:S01]  /*0650*/  ULDC UR6, c[0x0][0x21c] ;  /* 0x0000870000067ab9 */ /* 0x000fe20000000800 */
[----:B------:R-:W-:Y:S01]  /*0660*/  LEA R22, P0, R2, R10, 0x1 ;  /* 0x0000000a02167211 */ /* 0x000fe200078008ff */
[----:B------:R-:W-:Y:S01]  /*0670*/  IMAD R0, R6, UR18, R33 ;  /* 0x0000001206007c24 */ /* 0x000fe2000f8e0221 */
[----:B------:R-:W-:Y:S02]  /*0680*/  IADD3 R5, R5, R9, RZ ;  /* 0x0000000905057210 */ /* 0x000fe40007ffe0ff */
[----:B------:R-:W-:Y:S01]  /*0690*/  LEA.HI.X R18, R2, R11, R18, 0x1, P0 ;  /* 0x0000000b02127211 */ /* 0x000fe200000f0c12 */
[----:B------:R-:W-:Y:S01]  /*06a0*/  IMAD R2, R32, UR4, RZ ;  /* 0x0000000420027c24 */ /* 0x000fe2000f8e02ff */
[----:B------:R-:W-:Y:S01]  /*06b0*/  LEA R20, P1, R4, R14, 0x1 ;  /* 0x0000000e04147211 */ /* 0x000fe200078208ff */
[----:B------:R-:W-:-:S02]  /*06c0*/  IMAD R0, R0, R31, RZ ;  /* 0x0000001f00007224 */ /* 0x000fc400078e02ff */
[C---:B------:R-:W-:Y:S01]  /*06d0*/  IMAD R27, R33.reuse, UR5, R2 ;  /* 0x00000005211b7c24 */ /* 0x040fe2000f8e0202 */
[----:B------:R-:W-:Y:S01]  /*06e0*/  LEA.HI.X R5, R4, R15, R5, 0x1, P1 ;  /* 0x0000000f04057211 */ /* 0x000fe200008f0c05 */
[----:B------:R-:W-:Y:S01]  /*06f0*/  IMAD.WIDE.U32 R2, R33, UR4, RZ ;  /* 0x0000000421027c25 */ /* 0x000fe2000f8e00ff */
[----:B-1----:R-:W-:-:S03]  /*0700*/  SHF.R.S32.HI R4, RZ, 0x1f, R29 ;  /* 0x0000001fff047819 */ /* 0x002fc6000001141d */
[----:B------:R-:W-:Y:S01]  /*0710*/  IMAD R26, R0, UR6, RZ ;  /* 0x00000006001a7c24 */ /* 0x000fe2000f8e02ff */
[C---:B------:R-:W-:Y:S02]  /*0720*/  SHF.L.U64.HI R31, R29.reuse, 0x4, R4 ;  /* 0x000000041d1f7819 */ /* 0x040fe40000010204 */
[----:B------:R-:W-:Y:S02]  /*0730*/  SHF.L.U32 R29, R29, 0x4, RZ ;  /* 0x000000041d1d7819 */ /* 0x000fe400000006ff */
[----:B------:R-:W-:Y:S02]  /*0740*/  IADD3 R27, R3, R27, RZ ;  /* 0x0000001b031b7210 */ /* 0x000fe40007ffe0ff */
[----:B0-----:R-:W-:-:S07]  /*0750*/  MOV R0, R5 ;  /* 0x0000000500007202 */ /* 0x001fce0000000f00 */
.L_x_4896:
        /* <DEDUP_REMOVED lines=11> */
[--C-:B---3--:R-:W-:Y:S02]  /*0810*/  HADD2.F32 R15, -RZ, R9.reuse.H0_H0 ;  /* 0x20000009ff0f7230 */ /* 0x108fe40000004100 */
        /* <DEDUP_REMOVED lines=54> */
.L_x_4877:
[----:B------:R-:W-:Y:S05]  /*0b80*/  BSYNC B0 ;  /* 0x0000000000007941 */ /* 0x000fea0003800000 */
.L_x_4876:
        /* <DEDUP_REMOVED lines=41> */
.L_x_4879:
[----:B------:R-:W-:Y:S05]  /*0e20*/  BSYNC B0 ;  /* 0x0000000000007941 */ /* 0x000fea0003800000 */
.L_x_4878:
        /* <DEDUP_REMOVED lines=33> */
.L_x_4881:
[----:B------:R-:W-:Y:S05]  /*1040*/  BSYNC B0 ;  /* 0x0000000000007941 */ /* 0x000fea0003800000 */
.L_x_4880:
        /* <DEDUP_REMOVED lines=33> */
.L_x_4883:
[----:B------:R-:W-:Y:S05]  /*1260*/  BSYNC B0 ;  /* 0x0000000000007941 */ /* 0x000fea0003800000 */
.L_x_4882:
        /* <DEDUP_REMOVED lines=33> */
.L_x_4885:
[----:B------:R-:W-:Y:S05]  /*1480*/  BSYNC B0 ;  /* 0x0000000000007941 */ /* 0x000fea0003800000 */
.L_x_4884:
        /* <DEDUP_REMOVED lines=33> */
.L_x_4887:
[----:B------:R-:W-:Y:S05]  /*16a0*/  BSYNC B0 ;  /* 0x0000000000007941 */ /* 0x000fea0003800000 */
.L_x_4886:
        /* <DEDUP_REMOVED lines=33> */
.L_x_4889:
[----:B------:R-:W-:Y:S05]  /*18c0*/  BSYNC B0 ;  /* 0x0000000000007941 */ /* 0x000fea0003800000 */
.L_x_4888:
        /* <DEDUP_REMOVED lines=33> */
.L_x_4891:
[----:B------:R-:W-:Y:S05]  /*1ae0*/  BSYNC B0 ;  /* 0x0000000000007941 */ /* 0x000fea0003800000 */
.L_x_4890:
[----:B------:R-:W-:Y:S01]  /*1af0*/  BAR.SYNC.DEFER_BLOCKING 0x0 ;  /* 0x0000000000007b1d */ /* 0x000fe20000010000 */
[----:B------:R-:W-:Y:S01]  /*1b00*/  ISETP.GE.AND P0, PT, R12, 0x1, PT ;  /* 0x000000010c00780c */ /* 0x000fe20003f06270 */
[----:B-----5:R-:W-:Y:S02]  /*1b10*/  HADD2.F32 R9, -RZ, R4.H0_H0 ;  /* 0x20000004ff097230 */ /* 0x020fe40000004100 */
[----:B------:R-:W-:Y:S02]  /*1b20*/  HADD2.F32 R53, -RZ, R5.H0_H0 ;  /* 0x20000005ff357230 */ /* 0x000fe40000004100 */
[----:B------:R-:W-:Y:S02]  /*1b30*/  HADD2.F32 R11, -RZ, R6.H0_H0 ;  /* 0x20000006ff0b7230 */ /* 0x000fe40000004100 */
[-C--:B------:R-:W-:Y:S01]  /*1b40*/  FMUL.FTZ R42, R9, R30.reuse ;  /* 0x0000001e092a7220 */ /* 0x080fe20000410000 */
[----:B------:R-:W-:Y:S02]  /*1b50*/  HADD2.F32 R17, -RZ, R7.H0_H0 ;  /* 0x20000007ff117230 */ /* 0x000fe40000004100 */
[----:B------:R-:W-:Y:S01]  /*1b60*/  FMUL.FTZ R45, R53, R30 ;  /* 0x0000001e352d7220 */ /* 0x000fe20000410000 */
[----:B------:R-:W-:-:S02]  /*1b70*/  HADD2.F32 R4, -RZ, R4.H1_H1 ;  /* 0x30000004ff047230 */ /* 0x000fc40000004100 */
[-C--:B------:R-:W-:Y:S01]  /*1b80*/  FMUL.FTZ R47, R11, R30.reuse ;  /* 0x0000001e0b2f7220 */ /* 0x080fe20000410000 */
[----:B------:R-:W-:Y:S02]  /*1b90*/  HADD2.F32 R5, -RZ, R5.H1_H1 ;  /* 0x30000005ff057230 */ /* 0x000fe40000004100 */
        /* <DEDUP_REMOVED lines=24> */
[----:B------:R-:W3:Y:S01]  /*1d20*/  LDC.64 R14, c[0x0][0x310] ;  /* 0x0000c400ff0e7b82 */ /* 0x000ee20000000a00 */
[----:B0-----:R-:W-:-:S04]  /*1d30*/  LOP3.LUT P0, RZ, R71, 0x1f, RZ, 0xc0, !PT ;  /* 0x0000001f47ff7812 */ /* 0x001fc8000780c0ff */
[----:B------:R-:W-:-:S13]  /*1d40*/  ISETP.EQ.OR P0, PT, R24, RZ, P0 ;  /* 0x000000ff1800720c */ /* 0x000fda0000702670 */
.L_x_4895:
[----:B0-----:R-:W-:Y:S02]  /*1d50*/  SHF.R.S32.HI R17, RZ, 0x1f, R61 ;  /* 0x0000001fff117819 */ /* 0x001fe4000001143d */
[----:B------:R-:W-:Y:S02]  /*1d60*/  MOV R4, R2 ;  /* 0x0000000200047202 */ /* 0x000fe40000000f00 */
        /* <DEDUP_REMOVED lines=17> */
[----:B------:R-:W-:Y:S02]  /*1e80*/  IMAD R60, R17, UR8, RZ ;  /* 0x00000008113c7c24 */ /* 0x000fe4000f8e02ff */
[----:B------:R-:W-:-:S04]  /*1e90*/  IMAD.WIDE.U32 R4, R61, UR8, RZ ;  /* 0x000000083d047c25 */ /* 0x000fc8000f8e00ff */
[----:B0-----:R-:W-:Y:S01]  /*1ea0*/  IMAD R7, R61, UR9, R60 ;  /* 0x000000093d077c24 */ /* 0x001fe2000f8e023c */
[----:B------:R-:W-:-:S04]  /*1eb0*/  LEA R6, P1, R4, R23, 0x1 ;  /* 0x0000001704067211 */ /* 0x000fc800078208ff */
[----:B------:R-:W-:-:S04]  /*1ec0*/  IADD3 R60, R5, R7, RZ ;  /* 0x00000007053c7210 */ /* 0x000fc80007ffe0ff */
[----:B------:R-:W-:Y:S02]  /*1ed0*/  LEA.HI.X R60, R4, R19, R60, 0x1, P1 ;  /* 0x00000013043c7211 */ /* 0x000fe400008f0c3c */
[----:B------:R-:W-:-:S04]  /*1ee0*/  IADD3 R4, P1, R6, R29, RZ ;  /* 0x0000001d06047210 */ /* 0x000fc80007f3e0ff */
[----:B------:R-:W-:-:S06]  /*1ef0*/  IADD3.X R5, R60, R31, RZ, P1, !PT ;  /* 0x0000001f3c057210 */ /* 0x000fcc0000ffe4ff */
[----:B------:R-:W5:Y:S01]  /*1f00*/  LDG.E.128 R4, desc[UR16][R4.64] ;  /* 0x0000001004047981 */ /* 0x000f62000c1e1d00 */
[C---:B------:R-:W-:Y:S01]  /*1f10*/  ISETP.GE.AND P1, PT, R59.reuse, 0x1, PT ;  /* 0x000000013b00780c */ /* 0x040fe20003f26270 */
[----:B------:R-:W-:Y:S01]  /*1f20*/  BSSY B0, `(.L_x_4893) ;  /* 0x0000077000007945 */ /* 0x000fe20003800000 */
[----:B------:R-:W-:Y:S01]  /*1f30*/  MOV R76, 0x400 ;  /* 0x00000400004c7802 */ /* 0x000fe20000000f00 */
[----:B------:R-:W0:Y:S01]  /*1f40*/  S2R R81, SR_CgaCtaId ;  /* 0x0000000000517919 */ /* 0x000e220000008800 */
[C---:B------:R-:W-:Y:S02]  /*1f50*/  ISETP.NE.AND P2, PT, R59.reuse, 0x1f, PT ;  /* 0x0000001f3b00780c */ /* 0x040fe40003f45270 */
[----:B------:R-:W-:Y:S02]  /*1f60*/  ISETP.NE.AND P3, PT, R59, RZ, PT ;  /* 0x000000ff3b00720c */ /* 0x000fe40003f65270 */
[----:B0-----:R-:W-:Y:S01]  /*1f70*/  LEA R76, R81, R76, 0x18 ;  /* 0x0000004c514c7211 */ /* 0x001fe200078ec0ff */
[----:B--2---:R-:W-:-:S04]  /*1f80*/  FMUL.FTZ R16, R16, 1.4426950216293334961 ;  /* 0x3fb8aa3b10107820 */ /* 0x004fc80000410000 */
        /* <DEDUP_REMOVED lines=16> */
[----:B------:R-:W4:Y:S01]  /*2090*/  MUFU.EX2 R65, R65 ;  /* 0x0000004100417308 */ /* 0x000f220000000800 */
[----:B------:R-:W-:Y:S01]  /*20a0*/  FMUL.FTZ R68, R55, R68 ;  /* 0x0000004437447220 */ /* 0x000fe20000410000 */
[----:B------:R-:W-:Y:S01]  /*20b0*/  FMUL.FTZ R72, R53, R72 ;  /* 0x0000004835487220 */ /* 0x000fe20000410000 */
[----:B------:R-:W-:-:S02]  /*20c0*/  HADD2.F32 R9, -RZ, R10.H0_H0 ;  /* 0x2000000aff097230 */ /* 0x000fc40000004100 */
[----:B------:R-:W-:Y:S01]  /*20d0*/  FMUL.FTZ R73, R56, R73 ;  /* 0x0000004938497220 */ /* 0x000fe20000410000 */
[-C--:B0-----:R-:W-:Y:S01]  /*20e0*/  FFMA.FTZ R8, R69, R67.reuse, R68 ;  /* 0x0000004345087223 */ /* 0x081fe20000010044 */
[----:B------:R-:W-:Y:S01]  /*20f0*/  HADD2.F32 R10, -RZ, R10.H1_H1 ;  /* 0x3000000aff0a7230 */ /* 0x000fe20000004100 */
[----:B------:R-:W0:Y:S01]  /*2100*/  MUFU.EX2 R62, R62 ;  /* 0x0000003e003e7308 */ /* 0x000e220000000800 */
[----:B--2---:R-:W-:Y:S01]  /*2110*/  FMUL.FTZ R74, R64, R67 ;  /* 0x00000043404a7220 */ /* 0x004fe20000410000 */
[--C-:B------:R-:W-:Y:S02]  /*2120*/  HADD2.F32 R77, -RZ, R11.reuse.H0_H0 ;  /* 0x2000000bff4d7230 */ /* 0x100fe40000004100 */
[----:B------:R-:W-:Y:S01]  /*2130*/  FMUL.FTZ R75, R57, R10 ;  /* 0x0000000a394b7220 */ /* 0x000fe20000410000 */
[----:B------:R-:W-:Y:S02]  /*2140*/  HADD2.F32 R79, -RZ, R11.H1_H1 ;  /* 0x3000000bff4f7230 */ /* 0x000fe40000004100 */
[----:B------:R-:W-:Y:S01]  /*2150*/  FMUL.FTZ R77, R50, R77 ;  /* 0x0000004d324d7220 */ /* 0x000fe20000410000 */
[----:B------:R-:W2:Y:S01]  /*2160*/  MUFU.EX2 R63, R63 ;  /* 0x0000003f003f7308 */ /* 0x000ea20000000800 */
[C---:B----4-:R-:W-:Y:S01]  /*2170*/  FFMA.FTZ R8, R65.reuse, R8, R72 ;  /* 0x0000000841087223 */ /* 0x050fe20000010048 */
[----:B------:R-:W-:Y:S01]  /*2180*/  FMUL.FTZ R17, R65, R74 ;  /* 0x0000004a41117220 */ /* 0x000fe20000410000 */
[----:B------:R-:W-:Y:S01]  /*2190*/  FMUL.FTZ R74, R52, R9 ;  /* 0x00000009344a7220 */ /* 0x000fe20000410000 */
[----:B------:R-:W-:-:S04]  /*21a0*/  FMUL.FTZ R79, R58, R79 ;  /* 0x0000004f3a4f7220 */ /* 0x000fc80000410000 */
[----:B------:R-:W4:Y:S01]  /*21b0*/  MUFU.EX2 R60, R60 ;  /* 0x0000003c003c7308 */ /* 0x000f220000000800 */
[C---:B0-----:R-:W-:Y:S01]  /*21c0*/  FFMA.FTZ R9, R62.reuse, R8, R73 ;  /* 0x000000083e097223 */ /* 0x041fe20000010049 */
[----:B------:R-:W-:-:S06]  /*21d0*/  FMUL.FTZ R8, R62, R17 ;  /* 0x000000113e087220 */ /* 0x000fcc0000410000 */
[----:B------:R-:W0:Y:S01]  /*21e0*/  MUFU.EX2 R66, R66 ;  /* 0x0000004200427308 */ /* 0x000e220000000800 */
[C---:B--2---:R-:W-:Y:S01]  /*21f0*/  FFMA.FTZ R10, R63.reuse, R9, R74 ;  /* 0x000000093f0a7223 */ /* 0x044fe2000001004a */
[----:B------:R-:W-:-:S06]  /*2200*/  FMUL.FTZ R9, R63, R8 ;  /* 0x000000083f097220 */ /* 0x000fcc0000410000 */
[----:B------:R-:W2:Y:S01]  /*2210*/  MUFU.EX2 R70, R70 ;  /* 0x0000004600467308 */ /* 0x000ea20000000800 */
[C---:B----4-:R-:W-:Y:S01]  /*2220*/  FFMA.FTZ R10, R60.reuse, R10, R75 ;  /* 0x0000000a3c0a7223 */ /* 0x050fe2000001004b */
        /* <DEDUP_REMOVED lines=34> */
[----:B------:R5:W-:Y:S01]  /*2450*/  @!P2 STS.64 [R76+0x420], R8 ;  /* 0x000420084c00a388 */ /* 0x000be20000000a00 */
[----:B------:R-:W-:Y:S06]  /*2460*/  BAR.SYNC.DEFER_BLOCKING 0x0 ;  /* 0x0000000000007b1d */ /* 0x000fec0000010000 */
[----:B------:R2:W4:Y:S01]  /*2470*/  SHFL.UP PT, R78, R8, 0x1, RZ ;  /* 0x04200000084e7989 */ /* 0x00052200000e00ff */
[----:B-----5:R-:W-:Y:S01]  /*2480*/  HADD2.F32 R9, -RZ, R5.H1_H1 ;  /* 0x30000005ff097230 */ /* 0x020fe20000004100 */
[----:B0-----:R-:W-:Y:S01]  /*2490*/  @!P3 MOV R80, R11 ;  /* 0x0000000b0050b202 */ /* 0x001fe20000000f00 */
[----:B--2---:R-:W-:Y:S01]  /*24a0*/  HADD2.F32 R8, -RZ, R4.H1_H1 ;  /* 0x30000004ff087230 */ /* 0x004fe20000004100 */
[----:B------:R-:W-:Y:S04]  /*24b0*/  @!P3 STS.64 [R76+0x430], R10 ;  /* 0x0004300a4c00b388 */ /* 0x000fe80000000a00 */
[----:B------:R-:W0:Y:S01]  /*24c0*/  LDS.64 R16, [R76+0x420] ;  /* 0x000420004c107984 */ /* 0x000e220000000a00 */
[----:B------:R-:W-:Y:S01]  /*24d0*/  BAR.SYNC.DEFER_BLOCKING 0x0 ;  /* 0x0000000000007b1d */ /* 0x000fe20000010000 */
[----:B----4-:R-:W-:-:S05]  /*24e0*/  @!P3 MOV R78, R10 ;  /* 0x0000000a004eb202 */ /* 0x010fca0000000f00 */
[----:B------:R-:W2:Y:S01]  /*24f0*/  LDS R81, [R76+0x434] ;  /* 0x000434004c517984 */ /* 0x000ea20000000800 */
[C---:B0-----:R-:W-:Y:S01]  /*2500*/  FFMA.FTZ R17, R16.reuse, R11, R17 ;  /* 0x0000000b10117223 */ /* 0x041fe20000010011 */
[----:B------:R-:W-:Y:S01]  /*2510*/  FMUL.FTZ R16, R16, R10 ;  /* 0x0000000a10107220 */ /* 0x000fe20000410000 */
[----:B--2---:R-:W-:Y:S01]  /*2520*/  @P1 FFMA.FTZ R80, R81, R78, R80 ;  /* 0x0000004e51501223 */ /* 0x004fe20000010050 */
[----:B------:R-:W-:Y:S01]  /*2530*/  ISETP.NE.AND P1, PT, R71, RZ, PT ;  /* 0x000000ff4700720c */ /* 0x000fe20003f25270 */
[----:B------:R-:W-:Y:S02]  /*2540*/  HADD2.F32 R78, -RZ, R7.H1_H1 ;  /* 0x30000007ff4e7230 */ /* 0x000fe40000004100 */
[----:B------:R-:W-:Y:S01]  /*2550*/  FFMA.FTZ R69, R64, R80, R69 ;  /* 0x0000005040457223 */ /* 0x000fe20000010045 */
[----:B------:R-:W-:-:S03]  /*2560*/  HADD2.F32 R64, -RZ, R6.H0_H0 ;  /* 0x20000006ff407230 */ /* 0x000fc60000004100 */
[----:B------:R-:W-:Y:S01]  /*2570*/  FFMA.FTZ R68, R67, R69, R68 ;  /* 0x0000004543447223 */ /* 0x000fe20000010044 */
[----:B------:R-:W-:-:S03]  /*2580*/  HADD2.F32 R67, -RZ, R6.H1_H1 ;  /* 0x30000006ff437230 */ /* 0x000fc60000004100 */
[----:B------:R-:W-:Y:S01]  /*2590*/  FFMA.FTZ R72, R65, R68, R72 ;  /* 0x0000004441487223 */ /* 0x000fe20000010048 */
[----:B------:R-:W-:-:S03]  /*25a0*/  HADD2.F32 R65, -RZ, R4.H0_H0 ;  /* 0x20000004ff417230 */ /* 0x000fc60000004100 */
[----:B------:R-:W-:Y:S01]  /*25b0*/  FFMA.FTZ R80, R62, R72, R73 ;  /* 0x000000483e507223 */ /* 0x000fe20000010049 */
[----:B------:R-:W-:Y:S02]  /*25c0*/  HADD2.F32 R62, -RZ, R5.H0_H0 ;  /* 0x20000005ff3e7230 */ /* 0x000fe40000004100 */
[----:B------:R-:W-:Y:S02]  /*25d0*/  HADD2.F32 R73, -RZ, R7.H0_H0 ;  /* 0x20000007ff497230 */ /* 0x000fe40000004100 */
        /* <DEDUP_REMOVED lines=8> */
[----:B---3--:R-:W-:-:S04]  /*2660*/  LEA R4, P1, R5, R14, 0x3 ;  /* 0x0000000e05047211 */ /* 0x008fc800078218ff */
[----:B------:R-:W-:-:S05]  /*2670*/  LEA.HI.X R5, R5, R15, R6, 0x3, P1 ;  /* 0x0000000f05057211 */ /* 0x000fca00008f1c06 */
[----:B------:R0:W-:Y:S04]  /*2680*/  STG.E.64 desc[UR16][R4.64], R16 ;  /* 0x0000001004007986 */ /* 0x0001e8000c101b10 */
.L_x_4894:
[----:B------:R-:W-:Y:S05]  /*2690*/  BSYNC B0 ;  /* 0x0000000000007941 */ /* 0x000fea0003800000 */
.L_x_4893:
        /* <DEDUP_REMOVED lines=14> */
.L_x_4892:
        /* <DEDUP_REMOVED lines=10> */
[----:B------:R-:W-:Y:S02]  /*2820*/  IADD3 R20, P4, R20, 0x200, RZ ;  /* 0x0000020014147810 */ /* 0x000fe40007f9e0ff */
[----:B------:R-:W-:Y:S02]  /*2830*/  IADD3.X R21, RZ, R21, RZ, P1, !PT ;  /* 0x00000015ff157210 */ /* 0x000fe40000ffe4ff */
[----:B------:R-:W-:Y:S02]  /*2840*/  IADD3.X R19, RZ, R19, RZ, P2, !PT ;  /* 0x00000013ff137210 */ /* 0x000fe400017fe4ff */
[----:B------:R-:W-:Y:S02]  /*2850*/  IADD3.X R18, RZ, R18, RZ, P3, !PT ;  /* 0x00000012ff127210 */ /* 0x000fe40001ffe4ff */
[----:B------:R-:W-:Y:S01]  /*2860*/  IADD3.X R0, RZ, R0, RZ, P4, !PT ;  /* 0x00000000ff007210 */ /* 0x000fe200027fe4ff */
[----:B--2---:R-:W-:-:S02]  /*2870*/  IMAD R6, R8, UR19, RZ ;  /* 0x0000001308067c24 */ /* 0x004fc4000f8e02ff */
[----:B------:R-:W-:-:S04]  /*2880*/  IMAD.WIDE.U32 R4, R8, UR18, R4 ;  /* 0x0000001208047c25 */ /* 0x000fc8000f8e0004 */
[----:B------:R-:W-:Y:S02]  /*2890*/  IMAD R7, R9, UR18, R6 ;  /* 0x0000001209077c24 */ /* 0x000fe4000f8e0206 */
[----:B------:R-:W-:-:S03]  /*28a0*/  IMAD R6, R32, UR4, RZ ;  /* 0x0000000420067c24 */ /* 0x000fc6000f8e02ff */
[----:B------:R-:W-:Y:S01]  /*28b0*/  IADD3 R5, R5, R7, RZ ;  /* 0x0000000705057210 */ /* 0x000fe20007ffe0ff */
[C---:B------:R-:W-:Y:S01]  /*28c0*/  IMAD R7, R33.reuse, UR5, R6 ;  /* 0x0000000521077c24 */ /* 0x040fe2000f8e0206 */
[----:B------:R-:W-:Y:S01]  /*28d0*/  F2FP.F16.F32.PACK_AB R6, R46, R47 ;  /* 0x0000002f2e06723e */ /* 0x000fe200000000ff */
[----:B------:R-:W-:Y:S01]  /*28e0*/  IMAD.WIDE.U32 R4, R33, UR4, R4 ;  /* 0x0000000421047c25 */ /* 0x000fe2000f8e0004 */
[----:B------:R-:W-:-:S04]  /*28f0*/  ULDC UR4, c[0x0][0x224] ;  /* 0x0000890000047ab9 */ /* 0x000fc80000000800 */
[----:B------:R-:W-:Y:S02]  /*2900*/  IADD3 R5, R5, R7, RZ ;  /* 0x0000000705057210 */ /* 0x000fe40007ffe0ff */
[C---:B0-----:R-:W-:Y:S02]  /*2910*/  LEA R8, P0, R4.reuse, R10, 0x1 ;  /* 0x0000000a04087211 */ /* 0x041fe400078008ff */
[----:B------:R-:W-:Y:S02]  /*2920*/  F2FP.F16.F32.PACK_AB R7, R49, R48 ;  /* 0x000000303107723e */ /* 0x000fe400000000ff */
[----:B------:R-:W-:Y:S02]  /*2930*/  LEA.HI.X R4, R4, R11, R5, 0x1, P0 ;  /* 0x0000000b04047211 */ /* 0x000fe400000f0c05 */
[----:B------:R-:W-:Y:S02]  /*2940*/  IADD3 R8, P0, R8, R29, RZ ;  /* 0x0000001d08087210 */ /* 0x000fe40007f1e0ff */
[----:B------:R-:W-:-:S02]  /*2950*/  F2FP.F16.F32.PACK_AB R5, R44, R45 ;  /* 0x0000002d2c05723e */ /* 0x000fc400000000ff */
[----:B------:R-:W-:Y:S02]  /*2960*/  IADD3.X R9, R4, R31, RZ, P0, !PT ;  /* 0x0000001f04097210 */ /* 0x000fe400007fe4ff */
[----:B------:R-:W-:Y:S02]  /*2970*/  F2FP.F16.F32.PACK_AB R4, R43, R42 ;  /* 0x0000002a2b04723e */ /* 0x000fe400000000ff */
[----:B------:R-:W-:-:S03]  /*2980*/  ISETP.GE.AND P0, PT, R24, UR4, PT ;  /* 0x0000000418007c0c */ /* 0x000fc6000bf06270 */
[----:B------:R0:W-:Y:S10]  /*2990*/  STG.E.128 desc[UR16][R8.64], R4 ;  /* 0x0000000408007986 */ /* 0x0001f4000c101d10 */
[----:B------:R-:W-:Y:S05]  /*29a0*/  @!P0 BRA `(.L_x_4896) ;  /* 0xffffffdc006c8947 */ /* 0x000fea000383ffff */
[----:B------:R-:W-:Y:S05]  /*29b0*/  EXIT ;  /* 0x000000000000794d */ /* 0x000fea0003800000 */
.L_x_4897:
        /* <DEDUP_REMOVED lines=12> */
.L_x_5302:


//--------------------- .text._Z25selective_scan_fwd_kernelI32Selective_Scan_fwd_kernel_traitsILi32ELi8ELi1ELb1ELb1ELb1ELb1EN3c104HalfEfEEv13SSMParamsBase --------------------------
	.section	.text._Z25selective_scan_fwd_kernelI32Selective_Scan_fwd_kernel_traitsILi32ELi8ELi1ELb1ELb1ELb1ELb1EN3c104HalfEfEEv13SSMParamsBase,"ax",@progbits
	.align	128
        .global         _Z25selective_scan_fwd_kernelI32Selective_Scan_fwd_kernel_traitsILi32ELi8ELi1ELb1ELb1ELb1ELb1EN3c104HalfEfEEv13SSMParamsBase
        .type           _Z25selective_scan_fwd_kernelI32Selective_Scan_fwd_kernel_traitsILi32ELi8ELi1ELb1ELb1ELb1ELb1EN3c104HalfEfEEv13SSMParamsBase,@function
        .size           _Z25selective_scan_fwd_kernelI32Selective_Scan_fwd_kernel_traitsILi32ELi8ELi1ELb1ELb1ELb1ELb1EN3c104HalfEfEEv13SSMParamsBase,(.L_x_5303 - _Z25selective_scan_fwd_kernelI32Selective_Scan_fwd_kernel_traitsILi32ELi8ELi1ELb1ELb1ELb1ELb1EN3c104HalfEfEEv13SSMParamsBase)
        .other          _Z25selective_scan_fwd_kernelI32Selective_Scan_fwd_kernel_traitsILi32ELi8ELi1ELb1ELb1ELb1ELb1EN3c104HalfEfEEv13SSMParamsBase,@"STO_CUDA_ENTRY STV_DEFAULT"
_Z25selective_scan_fwd_kernelI32Selective_Scan_fwd_kernel_traitsILi32ELi8ELi1ELb1ELb1ELb1ELb1EN3c104HalfEfEEv13SSMParamsBase:
.text._Z25selective_scan_fwd_kernelI32Selective_Scan_fwd_kernel_traitsILi32ELi8ELi1ELb1ELb1ELb1ELb1EN3c104HalfEfEEv13SSMParamsBase:
        /* <DEDUP_REMOVED lines=31> */
[----:B------:R-:W1:Y:S01]  /*01f0*/  LDC.64 R12, c[0x0][0x298] ;  /* 0x0000a600ff0c7b82 */ /* 0x000e620000000a00 */
[----:B---3--:R-:W-:Y:S01]  /*0200*/  HFMA2.MMA R6, -RZ, RZ, 0, 0 ;  /* 0x00000000ff067435 */ /* 0x008fe200000001ff */
[----:B0-----:R-:W-:-:S06]  /*0210*/  IABS R2, R33 ;  /* 0x0000002100027213 */ /* 0x001fcc0000000000 */
[----:B------:R-:W0:Y:S01]  /*0220*/  LDC.64 R24, c[0x0][0x2f0] ;  /* 0x0000bc00ff187b82 */ /* 0x000e220000000a00 */
[----:B--2---:R-:W-:-:S05]  /*0230*/  IADD3 R10, RZ, -R7, RZ ;  /* 0x80000007ff0a7210 */ /* 0x004fca0007ffe0ff */
[----:B------:R-:W-:Y:S02]  /*0240*/  IMAD R3, R10, R9, RZ ;  /* 0x000000090a037224 */ /* 0x000fe400078e02ff */
[----:B------:R-:W2:Y:S02]  /*0250*/  LDC.64 R4, c[0x0][0x258] ;  /* 0x00009600ff047b82 */ /* 0x000ea40000000a00 */
[----:B------:R-:W-:Y:S01]  /*0260*/  IMAD.HI.U32 R7, R7, R3, R6 ;  /* 0x0000000307077227 */ /* 0x000fe200078e0006 */
[----:B------:R-:W-:Y:S02]  /*0270*/  USHF.R.S32.HI UR19, URZ, 0x1f, UR18 ;  /* 0x0000001f3f137899 */ /* 0x000fe40008011412 */
[----:B------:R-:W-:-:S03]  /*0280*/  UIMAD.WIDE.U32 UR4, UR18, UR8, URZ ;  /* 0x00000008120472a5 */ /* 0x000fc6000f8e003f */
[----:B------:R-:W3:Y:S01]  /*0290*/  LDC.64 R10, c[0x0][0x288] ;  /* 0x0000a200ff0a7b82 */ /* 0x000ee20000000a00 */
[----:B------:R-:W-:-:S05]  /*02a0*/  IMAD.HI.U32 R7, R7, R2, RZ ;  /* 0x0000000207077227 */ /* 0x000fca00078e00ff */
[----:B------:R-:W-:Y:S02]  /*02b0*/  IADD3 R0, -R7, RZ, RZ ;  /* 0x000000ff07007210 */ /* 0x000fe40007ffe1ff */
[----:B------:R-:W0:Y:S03]  /*02c0*/  LDC.64 R14, c[0x0][0x2f8] ;  /* 0x0000be00ff0e7b82 */ /* 0x000e260000000a00 */
[----:B------:R-:W-:-:S05]  /*02d0*/  IMAD R0, R9, R0, R2 ;  /* 0x0000000009007224 */ /* 0x000fca00078e0202 */
        /* <DEDUP_REMOVED lines=8> */
[----:B------:R-:W-:Y:S02]  /*0360*/  UIMAD UR6, UR19, UR8, URZ ;  /* 0x00000008130672a4 */ /* 0x000fe4000f8e023f */
[----:B------:R-:W-:-:S03]  /*0370*/  UIMAD UR8, UR19, UR12, URZ ;  /* 0x0000000c130872a4 */ /* 0x000fc6000f8e023f */
[----:B------:R-:W-:Y:S02]  /*0380*/  @!P2 IADD3 R7, -R7, RZ, RZ ;  /* 0x000000ff0707a210 */ /* 0x000fe40007ffe1ff */
[----:B------:R-:W-:Y:S02]  /*0390*/  @!P1 LOP3.LUT R7, RZ, R8, RZ, 0x33, !PT ;  /* 0x00000008ff079212 */ /* 0x000fe400078e33ff */
[----:B------:R-:W0:Y:S01]  /*03a0*/  LDC R8, c[0x0][0x214] ;  /* 0x00008500ff087b82 */ /* 0x000e220000000800 */
[----:B------:R-:W-:Y:S01]  /*03b0*/  UIMAD UR10, UR18, UR9, UR6 ;  /* 0x00000009120a72a4 */ /* 0x000fe2000f8e0206 */
[----:B------:R-:W-:Y:S01]  /*03c0*/  ISETP.GE.AND P0, PT, R27, 0x1, PT ;  /* 0x000000011b00780c */ /* 0x000fe20003f06270 */
        /* <DEDUP_REMOVED lines=9> */
[-C--:B--2---:R-:W-:Y:S02]  /*0460*/  IMAD R0, R3, R4.reuse, RZ ;  /* 0x0000000403007224 */ /* 0x084fe400078e02ff */
[C---:B------:R-:W-:Y:S01]  /*0470*/  IMAD R9, R7.reuse, R17, R2 ;  /* 0x0000001107097224 */ /* 0x040fe200078e0202 */
[----:B------:R-:W-:Y:S01]  /*0480*/  UIMAD UR11, UR19, UR14, URZ ;  /* 0x0000000e130b72a4 */ /* 0x000fe2000f8e023f */
[----:B------:R-:W-:Y:S01]  /*0490*/  IMAD.WIDE.U32 R2, R7, R4, UR6 ;  /* 0x0000000607027e25 */ /* 0x000fe2000f8e0004 */
[----:B------:R-:W-:-:S03]  /*04a0*/  UIADD3 UR6, UR9, UR12, URZ ;  /* 0x0000000c09067290 */ /* 0x000fc6000fffe03f */
[----:B------:R-:W-:Y:S01]  /*04b0*/  IMAD R5, R7, R5, R0 ;  /* 0x0000000507057224 */ /* 0x000fe200078e0200 */
[----:B---34-:R-:W-:Y:S08]  /*04c0*/  @!P0 EXIT ;  /* 0x000000000000894d */ /* 0x018ff00003800000 */
[----:B------:R-:W1:Y:S01]  /*04d0*/  S2R R26, SR_TID.X ;  /* 0x00000000001a7919 */ /* 0x000e620000002100 */
[C---:B------:R-:W-:Y:S01]  /*04e0*/  LEA R20, P0, R2.reuse, R20, 0x1 ;  /* 0x0000001402147211 */ /* 0x040fe200078008ff */
[----:B------:R-:W-:Y:S01]  /*04f0*/  UMOV UR9, UR6 ;  /* 0x0000000600097c82 */ /* 0x000fe20008000000 */
[----:B------:R-:W-:Y:S01]  /*0500*/  IADD3 R18, R3, R5, RZ ;  /* 0x0000000503127210 */ /* 0x000fe20007ffe0ff */
[----:B------:R-:W-:Y:S01]  /*0510*/  UIADD3 UR5, UR5, UR10, URZ ;  /* 0x0000000a05057290 */ /* 0x000fe2000fffe03f */
[----:B------:R-:W-:Y:S01]  /*0520*/  IMAD.WIDE.U32 R4, R7, R16, UR8 ;  /* 0x0000000807047e25 */ /* 0x000fe2000f8e0010 */
[----:B------:R-:W2:Y:S01]  /*0530*/  S2R R55, SR_LANEID ;  /* 0x0000000000377919 */ /* 0x000ea20000000000 */
[----:B------:R-:W-:Y:S01]  /*0540*/  LEA.HI.X R18, R2, R21, R18, 0x1, P0 ;  /* 0x0000001502127211 */ /* 0x000fe200000f0c12 */
[----:B------:R-:W-:Y:S01]  /*0550*/  UIMAD.WIDE.U32 UR6, UR18, UR14, URZ ;  /* 0x0000000e120672a5 */ /* 0x000fe2000f8e003f */
[----:B------:R-:W-:Y:S01]  /*0560*/  IMAD R2, R32, R12, RZ ;  /* 0x0000000c20027224 */ /* 0x000fe200078e02ff */
[----:B------:R-:W-:Y:S01]  /*0570*/  LEA R19, P0, R4, R22, 0x1 ;  /* 0x0000001604137211 */ /* 0x000fe200078008ff */
[-C--:B------:R-:W-:Y:S01]  /*0580*/  IMAD R0, R32, R10.reuse, RZ ;  /* 0x0000000a20007224 */ /* 0x080fe200078e02ff */
[----:B------:R-:W-:Y:S01]  /*0590*/  IADD3 R6, R5, R9, RZ ;  /* 0x0000000905067210 */ /* 0x000fe20007ffe0ff */
[C---:B------:R-:W-:Y:S01]  /*05a0*/  IMAD R21, R33.reuse, R13, R2 ;  /* 0x0000000d21157224 */ /* 0x040fe200078e0202 */
[----:B------:R-:W-:Y:S01]  /*05b0*/  UIMAD UR11, UR18, UR15, UR11 ;  /* 0x0000000f120b72a4 */ /* 0x000fe2000f8e020b */
[C---:B------:R-:W-:Y:S01]  /*05c0*/  IMAD R7, R33.reuse, R11, R0 ;  /* 0x0000000b21077224 */ /* 0x040fe200078e0200 */
[----:B------:R-:W-:Y:S01]  /*05d0*/  LEA.HI.X R6, R4, R23, R6, 0x1, P0 ;  /* 0x0000001704067211 */ /* 0x000fe200000f0c06 */
[----:B------:R-:W-:Y:S01]  /*05e0*/  IMAD.WIDE.U32 R2, R33, R10, UR4 ;  /* 0x0000000421027e25 */ /* 0x000fe2000f8e000a */
[----:B------:R-:W-:Y:S01]  /*05f0*/  UIADD3 UR7, UR7, UR11, URZ ;  /* 0x0000000b07077290 */ /* 0x000fe2000fffe03f */
[----:B------:R-:W-:Y:S01]  /*0600*/  MOV R28, RZ ;  /* 0x000000ff001c7202 */ /* 0x000fe20000000f00 */
[----:B------:R-:W-:Y:S01]  /*0610*/  ULDC.64 UR4, c[0x0][0x230] ;  /* 0x00008c0000047ab9 */ /* 0x000fe20000000a00 */
[----:B0-----:R-:W-:Y:S01]  /*0620*/  IMAD R0, R8, UR18, R33 ;  /* 0x0000001208007c24 */ /* 0x001fe2000f8e0221 */
[----:B------:R-:W-:-:S02]  /*0630*/  IADD3 R22, R3, R7, RZ ;  /* 0x0000000703167210 */ /* 0x000fc40007ffe0ff */
[C---:B------:R-:W-:Y:S01]  /*0640*/  LEA R24, P0, R2.reuse, R24, 0x1 ;  /* 0x0000001802187211 */ /* 0x040fe200078008ff */
[----:B------:R-:W-:Y:S01]  /*0650*/  IMAD.WIDE.U32 R4, R33, R12, UR6 ;  /* 0x0000000621047e25 */ /* 0x000fe2000f8e000c */
[----:B------:R-:W-:Y:S02]  /*0660*/  ULDC UR6, c[0x0][0x21c] ;  /* 0x0000870000067ab9 */ /* 0x000fe40000000800 */
[----:B------:R-:W-:Y:S01]  /*0670*/  LEA.HI.X R22, R2, R25, R22, 0x1, P0 ;  /* 0x0000001902167211 */ /* 0x000fe200000f0c16 */
[----:B------:R-:W-:Y:S01]  /*0680*/  IMAD R2, R32, UR4, RZ ;  /* 0x0000000420027c24 */ /* 0x000fe2000f8e02ff */
[----:B------:R-:W-:Y:S01]  /*0690*/  IADD3 R21, R5, R21, RZ ;  /* 0x0000001505157210 */ /* 0x000fe20007ffe0ff */
[----:B------:R-:W-:Y:S01]  /*06a0*/  IMAD R0, R0, R27, RZ ;  /* 0x0000001b00007224 */ /* 0x000fe200078e02ff */
[----:B-1----:R-:W-:Y:S01]  /*06b0*/  SHF.R.S32.HI R27, RZ, 0x1f, R26 ;  /* 0x0000001fff1b7819 */ /* 0x002fe2000001141a */
[C---:B------:R-:W-:Y:S01]  /*06c0*/  IMAD R25, R33.reuse, UR5, R2 ;  /* 0x0000000521197c24 */ /* 0x040fe2000f8e0202 */
[----:B------:R-:W-:Y:S01]  /*06d0*/  LEA R23, P1, R4, R14, 0x1 ;  /* 0x0000000e04177211 */ /* 0x000fe200078208ff */
[----:B------:R-:W-:Y:S01]  /*06e0*/  IMAD.WIDE.U32 R2, R33, UR4, RZ ;  /* 0x0000000421027c25 */ /* 0x000fe2000f8e00ff */
[----:B------:R-:W-:-:S02]  /*06f0*/  SHF.L.U64.HI R27, R26, 0x4, R27 ;  /* 0x000000041a1b7819 */ /* 0x000fc4000001021b */
[----:B------:R-:W-:Y:S01]  /*0700*/  LEA.HI.X R21, R4, R15, R21, 0x1, P1 ;  /* 0x0000000f04157211 */ /* 0x000fe200008f0c15 */
[----:B------:R-:W-:Y:S01]  /*0710*/  IMAD R29, R0, UR6, RZ ;  /* 0x00000006001d7c24 */ /* 0x000fe2000f8e02ff */
[----:B------:R-:W-:Y:S02]  /*0720*/  SHF.L.U32 R26, R26, 0x4, RZ ;  /* 0x000000041a1a7819 */ /* 0x000fe400000006ff */
[----:B------:R-:W-:Y:S02]  /*0730*/  IADD3 R25, R3, R25, RZ ;  /* 0x0000001903197210 */ /* 0x000fe40007ffe0ff */
[----:B--2---:R-:W-:-:S07]  /*0740*/  MOV R0, R6 ;  /* 0x0000000600007202 */ /* 0x004fce0000000f00 */
.L_x_4918:
        /* <DEDUP_REMOVED lines=66> */
.L_x_4899:
[----:B------:R-:W-:Y:S05]  /*0b70*/  BSYNC B0 ;  /* 0x0000000000007941 */ /* 0x000fea0003800000 */
.L_x_4898:
        /* <DEDUP_REMOVED lines=41> */
.L_x_4901:
[----:B------:R-:W-:Y:S05]  /*0e10*/  BSYNC B0 ;  /* 0x0000000000007941 */ /* 0x000fea0003800000 */
.L_x_4900:
        /* <DEDUP_REMOVED lines=33> */
.L_x_4903:
[----:B------:R-:W-:Y:S05]  /*1030*/  BSYNC B0 ;  /* 0x0000000000007941 */ /* 0x000fea0003800000 */
.L_x_4902:
        /* <DEDUP_REMOVED lines=33> */
.L_x_4905:
[----:B------:R-:W-:Y:S05]  /*1250*/  BSYNC B0 ;  /* 0x0000000000007941 */ /* 0x000fea0003800000 */
.L_x_4904:
        /* <DEDUP_REMOVED lines=33> */
.L_x_4907:
[----:B------:R-:W-:Y:S05]  /*1470*/  BSYNC B0 ;  /* 0x0000000000007941 */ /* 0x000fea0003800000 */
.L_x_4906:
        /* <DEDUP_REMOVED lines=33> */
.L_x_4909:
[----:B------:R-:W-:Y:S05]  /*1690*/  BSYNC B0 ;  /* 0x0000000000007941 */ /* 0x000fea0003800000 */
.L_x_4908:
        /* <DEDUP_REMOVED lines=33> */
.L_x_4911:
[----:B------:R-:W-:Y:S05]  /*18b0*/  BSYNC B0 ;  /* 0x0000000000007941 */ /* 0x000fea0003800000 */
.L_x_4910:
        /* <DEDUP_REMOVED lines=33> */
.L_x_4913:
[----:B------:R-:W-:Y:S05]  /*1ad0*/  BSYNC B0 ;  /* 0x0000000000007941 */ /* 0x000fea0003800000 */
.L_x_4912:
[----:B------:R-:W-:Y:S01]  /*1ae0*/  BAR.SYNC.DEFER_BLOCKING 0x0 ;  /* 0x0000000000007b1d */ /* 0x000fe20000010000 */
[----:B------:R-:W-:Y:S01]  /*1af0*/  ISETP.GE.AND P0, PT, R12, 0x1, PT ;  /* 0x000000010c00780c */ /* 0x000fe20003f06270 */
[----:B-----5:R-:W-:Y:S02]  /*1b00*/  HADD2.F32 R54, -RZ, R4.H0_H0 ;  /* 0x20000004ff367230 */ /* 0x020fe40000004100 */
[----:B------:R-:W-:Y:S02]  /*1b10*/  HADD2.F32 R52, -RZ, R6.H0_H0 ;  /* 0x20000006ff347230 */ /* 0x000fe40000004100 */
[----:B------:R-:W-:Y:S02]  /*1b20*/  HADD2.F32 R4, -RZ, R4.H1_H1 ;  /* 0x30000004ff047230 */ /* 0x000fe40000004100 */
[-C--:B------:R-:W-:Y:S01]  /*1b30*/  FMUL.FTZ R34, R54, R31.reuse ;  /* 0x0000001f36227220 */ /* 0x080fe20000410000 */
[--C-:B------:R-:W-:Y:S02]  /*1b40*/  HADD2.F32 R53, -RZ, R5.reuse.H0_H0 ;  /* 0x20000005ff357230 */ /* 0x100fe40000004100 */
[----:B------:R-:W-:Y:S01]  /*1b50*/  FMUL.FTZ R38, R52, R31 ;  /* 0x0000001f34267220 */ /* 0x000fe20000410000 */
[----:B------:R-:W-:-:S02]  /*1b60*/  HADD2.F32 R8, -RZ, R5.H1_H1 ;  /* 0x30000005ff087230 */ /* 0x000fc40000004100 */
        /* <DEDUP_REMOVED lines=29> */
.L_x_4917:
        /* <DEDUP_REMOVED lines=21> */
[----:B------:R-:W-:Y:S01]  /*1e90*/  IMAD R17, R61, UR9, R60 ;  /* 0x000000093d117c24 */ /* 0x000fe2000f8e023c */
[----:B0-----:R-:W-:-:S04]  /*1ea0*/  LEA R7, P1, R4, R19, 0x1 ;  /* 0x0000001304077211 */ /* 0x001fc800078208ff */
        /* <DEDUP_REMOVED lines=31> */
[----:B------:R-:W-:-:S02]  /*20a0*/  HADD2.F32 R9, -RZ, R10.H0_H0 ;  /* 0x2000000aff097230 */ /* 0x000fc40000004100 */
[----:B------:R-:W-:Y:S01]  /*20b0*/  FMUL.FTZ R72, R53, R72 ;  /* 0x0000004835487220 */ /* 0x000fe20000410000 */
[----:B------:R-:W-:Y:S02]  /*20c0*/  HADD2.F32 R75, -RZ, R10.H1_H1 ;  /* 0x3000000aff4b7230 */ /* 0x000fe40000004100 */
[-C--:B0-----:R-:W-:Y:S01]  /*20d0*/  FFMA.FTZ R10, R69, R67.reuse, R68 ;  /* 0x00000043450a7223 */ /* 0x081fe20000010044 */
[----:B------:R-:W-:Y:S01]  /*20e0*/  FMUL.FTZ R73, R57, R8 ;  /* 0x0000000839497220 */ /* 0x000fe20000410000 */
[----:B------:R-:W-:Y:S01]  /*20f0*/  HADD2.F32 R77, -RZ, R11.H0_H0 ;  /* 0x2000000bff4d7230 */ /* 0x000fe20000004100 */
[----:B------:R-:W0:Y:S01]  /*2100*/  MUFU.EX2 R62, R62 ;  /* 0x0000003e003e7308 */ /* 0x000e220000000800 */
[----:B--2---:R-:W-:Y:S01]  /*2110*/  FMUL.FTZ R74, R64, R67 ;  /* 0x00000043404a7220 */ /* 0x004fe20000410000 */
[----:B------:R-:W-:Y:S02]  /*2120*/  FMUL.FTZ R75, R58, R75 ;  /* 0x0000004b3a4b7220 */ /* 0x000fe40000410000 */
[----:B------:R-:W-:-:S04]  /*2130*/  FMUL.FTZ R77, R50, R77 ;  /* 0x0000004d324d7220 */ /* 0x000fc80000410000 */
[----:B------:R-:W2:Y:S01]  /*2140*/  MUFU.EX2 R63, R63 ;  /* 0x0000003f003f7308 */ /* 0x000ea20000000800 */
[C---:B----4-:R-:W-:Y:S01]  /*2150*/  FFMA.FTZ R10, R65.reuse, R10, R72 ;  /* 0x0000000a410a7223 */ /* 0x050fe20000010048 */
[----:B------:R-:W-:Y:S01]  /*2160*/  FMUL.FTZ R17, R65, R74 ;  /* 0x0000004a41117220 */ /* 0x000fe20000410000 */
[----:B------:R-:W-:-:S05]  /*2170*/  FMUL.FTZ R74, R52, R9 ;  /* 0x00000009344a7220 */ /* 0x000fca0000410000 */
[----:B------:R-:W4:Y:S01]  /*2180*/  MUFU.EX2 R60, R60 ;  /* 0x0000003c003c7308 */ /* 0x000f220000000800 */
[C---:B0-----:R-:W-:Y:S01]  /*2190*/  FFMA.FTZ R10, R62.reuse, R10, R73 ;  /* 0x0000000a3e0a7223 */ /* 0x041fe20000010049 */
[----:B------:R-:W-:-:S06]  /*21a0*/  FMUL.FTZ R8, R62, R17 ;  /* 0x000000113e087220 */ /* 0x000fcc0000410000 */
[----:B------:R-:W0:Y:S01]  /*21b0*/  MUFU.EX2 R66, R66 ;  /* 0x0000004200427308 */ /* 0x000e220000000800 */
[C---:B--2---:R-:W-:Y:S01]  /*21c0*/  FFMA.FTZ R10, R63.reuse, R10, R74 ;  /* 0x0000000a3f0a7223 */ /* 0x044fe2000001004a */
[----:B------:R-:W-:Y:S01]  /*21d0*/  FMUL.FTZ R9, R63, R8 ;  /* 0x000000083f097220 */ /* 0x000fe20000410000 */
[----:B------:R-:W-:-:S05]  /*21e0*/  HADD2.F32 R8, -RZ, R11.H1_H1 ;  /* 0x3000000bff087230 */ /* 0x000fca0000004100 */
[----:B------:R-:W2:Y:S01]  /*21f0*/  MUFU.EX2 R70, R70 ;  /* 0x0000004600467308 */ /* 0x000ea20000000800 */
[C---:B----4-:R-:W-:Y:S01]  /*2200*/  FFMA.FTZ R10, R60.reuse, R10, R75 ;  /* 0x0000000a3c0a7223 */ /* 0x050fe2000001004b */
[----:B------:R-:W-:Y:S01]  /*2210*/  FMUL.FTZ R9, R60, R9 ;  /* 0x000000093c097220 */ /* 0x000fe20000410000 */
[----:B------:R-:W-:Y:S02]  /*2220*/  FMUL.FTZ R79, R59, R8 ;  /* 0x000000083b4f7220 */ /* 0x000fe40000410000 */
        /* <DEDUP_REMOVED lines=36> */
[----:B-----5:R-:W-:Y:S01]  /*2470*/  HADD2.F32 R9, -RZ, R5.H0_H0 ;  /* 0x20000005ff097230 */ /* 0x020fe20000004100 */
        /* <DEDUP_REMOVED lines=11> */
[----:B------:R-:W-:Y:S02]  /*2530*/  HADD2.F32 R81, -RZ, R7.H0_H0 ;  /* 0x20000007ff517230 */ /* 0x000fe40000004100 */
[----:B------:R-:W-:Y:S01]  /*2540*/  FFMA.FTZ R69, R64, R80, R69 ;  /* 0x0000005040457223 */ /* 0x000fe20000010045 */
[----:B------:R-:W-:-:S03]  /*2550*/  HADD2.F32 R64, -RZ, R6.H1_H1 ;  /* 0x30000006ff407230 */ /* 0x000fc60000004100 */
[----:B------:R-:W-:Y:S01]  /*2560*/  FFMA.FTZ R68, R67, R69, R68 ;  /* 0x0000004543447223 */ /* 0x000fe20000010044 */
[----:B------:R-:W-:-:S03]  /*2570*/  HADD2.F32 R67, -RZ, R4.H0_H0 ;  /* 0x20000004ff437230 */ /* 0x000fc60000004100 */
[----:B------:R-:W-:Y:S01]  /*2580*/  FFMA.FTZ R65, R65, R68, R72 ;  /* 0x0000004441417223 */ /* 0x000fe20000010048 */
[----:B------:R-:W-:-:S03]  /*2590*/  HADD2.F32 R72, -RZ, R7.H1_H1 ;  /* 0x30000007ff487230 */ /* 0x000fc60000004100 */
[----:B------:R-:W-:Y:S01]  /*25a0*/  FFMA.FTZ R78, R62, R65, R73 ;  /* 0x000000413e4e7223 */ /* 0x000fe20000010049 */
[----:B------:R-:W-:Y:S02]  /*25b0*/  HADD2.F32 R62, -RZ, R5.H1_H1 ;  /* 0x30000005ff3e7230 */ /* 0x000fe40000004100 */
        /* <DEDUP_REMOVED lines=12> */
.L_x_4916:
[----:B------:R-:W-:Y:S05]  /*2680*/  BSYNC B0 ;  /* 0x0000000000007941 */ /* 0x000fea0003800000 */
.L_x_4915:
        /* <DEDUP_REMOVED lines=14> */
.L_x_4914:
[----:B---3--:R-:W2:Y:S01]  /*2770*/  LDC.64 R14, c[0x0][0x2b0] ;  /* 0x0000ac00ff0e7b82 */ /* 0x008ea20000000a00 */
[----:B------:R-:W-:Y:S01]  /*2780*/  SHF.L.U32 R12, R28, 0x8, RZ ;  /* 0x000000081c0c7819 */ /* 0x000fe200000006ff */
[----:B------:R-:W-:Y:S01]  /*2790*/  ULDC.64 UR4, c[0x0][0x2b8] ;  /* 0x0000ae0000047ab9 */ /* 0x000fe20000000a00 */
[----:B------:R-:W-:Y:S02]  /*27a0*/  ULDC.64 UR6, c[0x0][0x2a8] ;  /* 0x0000aa0000067ab9 */ /* 0x000fe40000000a00 */
[----:B------:R-:W-:-:S03]  /*27b0*/  SHF.R.S32.HI R13, RZ, 0x1f, R12 ;  /* 0x0000001fff0d7819 */ /* 0x000fc6000001140c */
[----:B0-----:R-:W0:Y:S08]  /*27c0*/  LDC.64 R16, c[0x0][0x2a0] ;  /* 0x0000a800ff107b82 */ /* 0x001e300000000a00 */
[----:B------:R-:W3:Y:S01]  /*27d0*/  LDC.64 R6, c[0x0][0x308] ;  /* 0x0000c200ff067b82 */ /* 0x000ee20000000a00 */
[C---:B--2---:R-:W-:Y:S02]  /*27e0*/  IMAD R4, R14.reuse, UR19, RZ ;  /* 0x000000130e047c24 */ /* 0x044fe4000f8e02ff */
[----:B------:R-:W-:-:S04]  /*27f0*/  IMAD.WIDE.U32 R8, R14, UR18, R12 ;  /* 0x000000120e087c25 */ /* 0x000fc8000f8e000c */
[----:B------:R-:W-:Y:S02]  /*2800*/  IMAD R15, R15, UR18, R4 ;  /* 0x000000120f0f7c24 */ /* 0x000fe4000f8e0204 */
[----:B------:R-:W2:Y:S01]  /*2810*/  LDC.64 R4, c[0x0][0x318] ;  /* 0x0000c600ff047b82 */ /* 0x000ea20000000a00 */
[----:B0-----:R-:W-:Y:S02]  /*2820*/  IMAD R10, R16, UR19, RZ ;  /* 0x00000013100a7c24 */ /* 0x001fe4000f8e02ff */
[----:B------:R-:W-:Y:S01]  /*2830*/  IADD3 R9, R9, R15, RZ ;  /* 0x0000000f09097210 */ /* 0x000fe20007ffe0ff */
[----:B------:R-:W-:Y:S02]  /*2840*/  IMAD R14, R32, UR4, RZ ;  /* 0x00000004200e7c24 */ /* 0x000fe4000f8e02ff */
[----:B------:R-:W-:Y:S02]  /*2850*/  IMAD R17, R17, UR18, R10 ;  /* 0x0000001211117c24 */ /* 0x000fe4000f8e020a */
[----:B------:R-:W-:-:S04]  /*2860*/  IMAD.WIDE.U32 R10, R16, UR18, R12 ;  /* 0x00000012100a7c25 */ /* 0x000fc8000f8e000c */
[----:B------:R-:W-:Y:S01]  /*2870*/  IMAD R15, R33, UR5, R14 ;  /* 0x00000005210f7c24 */ /* 0x000fe2000f8e020e */
[----:B------:R-:W-:Y:S01]  /*2880*/  IADD3 R11, R11, R17, RZ ;  /* 0x000000110b0b7210 */ /* 0x000fe20007ffe0ff */
[----:B------:R-:W-:Y:S01]  /*2890*/  IMAD.WIDE.U32 R8, R33, UR4, R8 ;  /* 0x0000000421087c25 */ /* 0x000fe2000f8e0008 */
[----:B------:R-:W-:-:S03]  /*28a0*/  ULDC.64 UR4, c[0x0][0x2c8] ;  /* 0x0000b20000047ab9 */ /* 0x000fc60000000a00 */
[----:B------:R-:W-:Y:S01]  /*28b0*/  IMAD R16, R32, UR6, RZ ;  /* 0x0000000620107c24 */ /* 0x000fe2000f8e02ff */
[----:B------:R-:W-:Y:S01]  /*28c0*/  IADD3 R14, R9, R15, RZ ;  /* 0x0000000f090e7210 */ /* 0x000fe20007ffe0ff */
[C---:B------:R-:W-:Y:S01]  /*28d0*/  IMAD.WIDE.U32 R10, R33.reuse, UR6, R10 ;  /* 0x00000006210a7c25 */ /* 0x040fe2000f8e000a */
[----:B------:R-:W-:Y:S01]  /*28e0*/  BAR.SYNC.DEFER_BLOCKING 0x0 ;  /* 0x0000000000007b1d */ /* 0x000fe20000010000 */
[----:B---3--:R-:W-:Y:S02]  /*28f0*/  LEA R15, P0, R8, R6, 0x1 ;  /* 0x00000006080f7211 */ /* 0x008fe400078008ff */
[----:B------:R-:W-:Y:S01]  /*2900*/  IMAD R17, R33, UR7, R16 ;  /* 0x0000000721117c24 */ /* 0x000fe2000f8e0210 */
[----:B--2---:R-:W-:Y:S02]  /*2910*/  LEA R9, P1, R10, R4, 0x1 ;  /* 0x000000040a097211 */ /* 0x004fe400078208ff */
[----:B------:R-:W-:Y:S02]  /*2920*/  LEA.HI.X R4, R8, R7, R14, 0x1, P0 ;  /* 0x0000000708047211 */ /* 0x000fe400000f0c0e */
[----:B------:R-:W-:-:S02]  /*2930*/  IADD3 R6, R11, R17, RZ ;  /* 0x000000110b067210 */ /* 0x000fc40007ffe0ff */
[----:B------:R-:W-:Y:S02]  /*2940*/  IADD3 R14, P0, R15, R26, RZ ;  /* 0x0000001a0f0e7210 */ /* 0x000fe40007f1e0ff */
[----:B------:R-:W-:Y:S02]  /*2950*/  LEA.HI.X R10, R10, R5, R6, 0x1, P1 ;  /* 0x000000050a0a7211 */ /* 0x000fe400008f0c06 */
[----:B------:R-:W-:Y:S02]  /*2960*/  IADD3.X R15, R4, R27, RZ, P0, !PT ;  /* 0x0000001b040f7210 */ /* 0x000fe400007fe4ff */
[----:B------:R-:W-:Y:S02]  /*2970*/  F2FP.F16.F32.PACK_AB R7, R41, R40 ;  /* 0x000000282907723e */ /* 0x000fe400000000ff */
[----:B------:R-:W-:Y:S02]  /*2980*/  F2FP.F16.F32.PACK_AB R6, R39, R38 ;  /* 0x000000262706723e */ /* 0x000fe400000000ff */
[----:B------:R-:W-:-:S02]  /*2990*/  F2FP.F16.F32.PACK_AB R5, R37, R36 ;  /* 0x000000242505723e */ /* 0x000fc400000000ff */
        /* <DEDUP_REMOVED lines=16> */
[----:B--2---:R-:W-:Y:S02]  /*2aa0*/  HADD2.F32 R42, -RZ, R8.H1_H1 ;  /* 0x30000008ff2a7230 */ /* 0x004fe40000004100 */
[--C-:B------:R-:W-:Y:S02]  /*2ab0*/  HADD2.F32 R44, -RZ, R9.reuse.H0_H0 ;  /* 0x20000009ff2c7230 */ /* 0x100fe40000004100 */
[----:B------:R-:W-:Y:S02]  /*2ac0*/  HADD2.F32 R45, -RZ, R9.H1_H1 ;  /* 0x30000009ff2d7230 */ /* 0x000fe40000004100 */
[----:B------:R-:W-:Y:S01]  /*2ad0*/  FMUL.FTZ R43, R42, -1.4426950216293334961 ;  /* 0xbfb8aa3b2a2b7820 */ /* 0x000fe20000410000 */
[--C-:B0-----:R-:W-:Y:S02]  /*2ae0*/  HADD2.F32 R14, -RZ, R10.reuse.H0_H0 ;  /* 0x2000000aff0e7230 */ /* 0x101fe40000004100 */
[----:B------:R-:W-:Y:S01]  /*2af0*/  FMUL.FTZ R4, R44, -1.4426950216293334961 ;  /* 0xbfb8aa3b2c047820 */ /* 0x000fe20000410000 */
[----:B------:R-:W-:-:S02]  /*2b00*/  HADD2.F32 R15, -RZ, R10.H1_H1 ;  /* 0x3000000aff0f7230 */ /* 0x000fc40000004100 */
[----:B------:R-:W-:Y:S01]  /*2b10*/  FMUL.FTZ R5, R45, -1.4426950216293334961 ;  /* 0xbfb8aa3b2d057820 */ /* 0x000fe20000410000 */
[----:B------:R-:W-:Y:S01]  /*2b20*/  HADD2.F32 R16, -RZ, R8.H0_H0 ;  /* 0x20000008ff107230 */ /* 0x000fe20000004100 */
[----:B------:R-:W0:Y:S01]  /*2b30*/  MUFU.EX2 R43, R43 ;  /* 0x0000002b002b7308 */ /* 0x000e220000000800 */
[----:B------:R-:W-:Y:S01]  /*2b40*/  FMUL.FTZ R6, R14, -1.4426950216293334961 ;  /* 0xbfb8aa3b0e067820 */ /* 0x000fe20000410000 */
[----:B------:R-:W-:Y:S01]  /*2b50*/  FMUL.FTZ R7, R15, -1.4426950216293334961 ;  /* 0xbfb8aa3b0f077820 */ /* 0x000fe20000410000 */
[--C-:B------:R-:W-:Y:S02]  /*2b60*/  HADD2.F32 R48, -RZ, R11.reuse.H1_H1 ;  /* 0x3000000bff307230 */ /* 0x100fe40000004100 */
[----:B------:R-:W-:Y:S01]  /*2b70*/  FMUL.FTZ R17, R16, -1.4426950216293334961 ;  /* 0xbfb8aa3b10117820 */ /* 0x000fe20000410000 */
[----:B------:R-:W-:Y:S02]  /*2b80*/  HADD2.F32 R47, -RZ, R11.H0_H0 ;  /* 0x2000000bff2f7230 */ /* 0x000fe40000004100 */
[----:B------:R-:W2:Y:S01]  /*2b90*/  MUFU.EX2 R4, R4 ;  /* 0x0000000400047308 */ /* 0x000ea20000000800 */
[----:B------:R-:W-:-:S02]  /*2ba0*/  FMUL.FTZ R49, R48, -1.4426950216293334961 ;  /* 0xbfb8aa3b30317820 */ /* 0x000fc40000410000 */
[----:B------:R-:W-:-:S05]  /*2bb0*/  FMUL.FTZ R10, R47, -1.4426950216293334961 ;  /* 0xbfb8aa3b2f0a7820 */ /* 0x000fca0000410000 */
[----:B------:R-:W3:Y:S01]  /*2bc0*/  MUFU.EX2 R46, R7 ;  /* 0x00000007002e7308 */ /* 0x000ee20000000800 */
[----:B0-----:R-:W-:-:S07]  /*2bd0*/  FADD.FTZ R43, R43, 1 ;  /* 0x3f8000002b2b7421 */ /* 0x001fce0000010000 */
[----:B------:R-:W0:Y:S01]  /*2be0*/  MUFU.EX2 R5, R5 ;  /* 0x0000000500057308 */ /* 0x000e220000000800 */
[----:B--2---:R-:W-:-:S07]  /*2bf0*/  FADD.FTZ R4, R4, 1 ;  /* 0x3f80000004047421 */ /* 0x004fce0000010000 */
[----:B------:R2:W-:Y:S01]  /*2c00*/  MUFU.EX2 R9, R6 ;  /* 0x0000000600097308 */ /* 0x0005e20000000800 */
[----:B---3--:R-:W-:-:S07]  /*2c10*/  FADD.FTZ R46, R46, 1 ;  /* 0x3f8000002e2e7421 */ /* 0x008fce0000010000 */
[----:B------:R-:W3:Y:S01]  /*2c20*/  MUFU.EX2 R17, R17 ;  /* 0x0000001100117308 */ /* 0x000ee20000000800 */
[----:B--2---:R-:W2:Y:S01]  /*2c30*/  LDC.64 R6, c[0x0][0x2c0] ;  /* 0x0000b000ff067b82 */ /* 0x004ea20000000a00 */
[----:B0-----:R-:W-:-:S06]  /*2c40*/  FADD.FTZ R8, R5, 1 ;  /* 0x3f80000005087421 */ /* 0x001fcc0000010000 */
[----:B------:R-:W0:Y:S08]  /*2c50*/  MUFU.EX2 R49, R49 ;  /* 0x0000003100317308 */ /* 0x000e300000000800 */
[----:B------:R4:W-:Y:S01]  /*2c60*/  MUFU.EX2 R11, R10 ;  /* 0x0000000a000b7308 */ /* 0x0009e20000000800 */
[----:B---3--:R-:W-:-:S07]  /*2c70*/  FADD.FTZ R17, R17, 1 ;  /* 0x3f80000011117421 */ /* 0x008fce0000010000 */
[----:B------:R-:W3:Y:S01]  /*2c80*/  MUFU.RCP R43, R43 ;  /* 0x0000002b002b7308 */ /* 0x000ee20000001000 */
[----:B0-----:R-:W-:Y:S01]  /*2c90*/  FADD.FTZ R49, R49, 1 ;  /* 0x3f80000031317421 */ /* 0x001fe20000010000 */
[----:B----4-:R-:W-:Y:S01]  /*2ca0*/  FADD.FTZ R10, R9, 1 ;  /* 0x3f800000090a7421 */ /* 0x010fe20000010000 */
[----:B--2---:R-:W-:-:S05]  /*2cb0*/  IMAD R52, R6, UR19, RZ ;  /* 0x0000001306347c24 */ /* 0x004fca000f8e02ff */
[----:B------:R0:W-:Y:S08]  /*2cc0*/  MUFU.RCP R53, R4 ;  /* 0x0000000400357308 */ /* 0x0001f00000001000 */
[----:B------:R-:W2:Y:S01]  /*2cd0*/  MUFU.RCP R46, R46 ;  /* 0x0000002e002e7308 */ /* 0x000ea20000001000 */
[----:B0-----:R-:W0:Y:S01]  /*2ce0*/  LDC.64 R4, c[0x0][0x320] ;  /* 0x0000c800ff047b82 */ /* 0x001e220000000a00 */
[----:B---3--:R-:W-:Y:S01]  /*2cf0*/  FMUL.FTZ R42, R42, R43 ;  /* 0x0000002b2a2a7220 */ /* 0x008fe20000410000 */
[----:B------:R-:W-:-:S02]  /*2d00*/  IMAD R43, R7, UR18, R52 ;  /* 0x00000012072b7c24 */ /* 0x000fc4000f8e0234 */
[----:B------:R-:W-:-:S04]  /*2d10*/  IMAD.WIDE.U32 R6, R6, UR18, R12 ;  /* 0x0000001206067c25 */ /* 0x000fc8000f8e000c */
[----:B------:R-:W-:Y:S01]  /*2d20*/  FMUL.FTZ R35, R42, R35 ;  /* 0x000000232a237220 */ /* 0x000fe20000410000 */
[----:B-1----:R1:W3:Y:S01]  /*2d30*/  MUFU.RCP R51, R17 ;  /* 0x0000001100337308 */ /* 0x0022e20000001000 */
[----:B------:R-:W-:-:S03]  /*2d40*/  IADD3 R7, R7, R43, RZ ;  /* 0x0000002b07077210 */ /* 0x000fc60007ffe0ff */
[----:B------:R-:W-:-:S04]  /*2d50*/  IMAD.WIDE.U32 R6, R33, UR4, R6 ;  /* 0x0000000421067c25 */ /* 0x000fc8000f8e0006 */
[----:B------:R-:W4:Y:S01]  /*2d60*/  MUFU.RCP R8, R8 ;  /* 0x0000000800087308 */ /* 0x000f220000001000 */
[----:B-1----:R-:W-:Y:S01]  /*2d70*/  FADD.FTZ R17, R11, 1 ;  /* 0x3f8000000b117421 */ /* 0x002fe20000010000 */
[----:B--2---:R-:W-:Y:S01]  /*2d80*/  FMUL.FTZ R12, R15, R46 ;  /* 0x0000002e0f0c7220 */ /* 0x004fe20000410000 */
[----:B------:R-:W-:-:S03]  /*2d90*/  FMUL.FTZ R11, R44, R53 ;  /* 0x000000352c0b7220 */ /* 0x000fc60000410000 */
[----:B------:R-:W-:Y:S01]  /*2da0*/  FMUL.FTZ R12, R12, R39 ;  /* 0x000000270c0c7220 */ /* 0x000fe20000410000 */
[----:B------:R-:W-:Y:S01]  /*2db0*/  FMUL.FTZ R11, R11, R36 ;  /* 0x000000240b0b7220 */ /* 0x000fe20000410000 */
[----:B------:R1:W2:Y:S01]  /*2dc0*/  MUFU.RCP R57, R10 ;  /* 0x0000000a00397308 */ /* 0x0002a20000001000 */
[----:B---3--:R-:W-:-:S04]  /*2dd0*/  FMUL.FTZ R9, R16, R51 ;  /* 0x0000003310097220 */ /* 0x008fc80000410000 */
[----:B------:R-:W-:Y:S01]  /*2de0*/  FMUL.FTZ R34, R9, R34 ;  /* 0x0000002209227220 */ /* 0x000fe20000410000 */
[----:B0-----:R-:W-:Y:S02]  /*2df0*/  LEA R9, P0, R6, R4, 0x1 ;  /* 0x0000000406097211 */ /* 0x001fe400078008ff */
[----:B------:R-:W0:Y:S01]  /*2e00*/  MUFU.RCP R50, R17 ;  /* 0x0000001100327308 */ /* 0x000e220000001000 */
[----:B-1----:R-:W-:Y:S02]  /*2e10*/  IMAD R10, R32, UR4, RZ ;  /* 0x00000004200a7c24 */ /* 0x002fe4000f8e02ff */
[----:B----4-:R-:W-:Y:S01]  /*2e20*/  FMUL.FTZ R8, R45, R8 ;  /* 0x000000082d087220 */ /* 0x010fe20000410000 */
[----:B------:R-:W-:Y:S01]  /*2e30*/  ULDC UR4, c[0x0][0x224] ;  /* 0x0000890000047ab9 */ /* 0x000fe20000000800 */
[----:B------:R-:W-:Y:S02]  /*2e40*/  IMAD R15, R33, UR5, R10 ;  /* 0x00000005210f7c24 */ /* 0x000fe4000f8e020a */
[----:B------:R-:W-:Y:S01]  /*2e50*/  FMUL.FTZ R10, R8, R37 ;  /* 0x00000025080a7220 */ /* 0x000fe20000410000 */
[----:B------:R-:W1:Y:S01]  /*2e60*/  MUFU.RCP R49, R49 ;  /* 0x0000003100317308 */ /* 0x000e620000001000 */
[----:B--2---:R-:W-:Y:S01]  /*2e70*/  FMUL.FTZ R13, R14, R57 ;  /* 0x000000390e0d7220 */ /* 0x004fe20000410000 */
[----:B------:R-:W-:-:S03]  /*2e80*/  IADD3 R8, R7, R15, RZ ;  /* 0x0000000f07087210 */ /* 0x000fc60007ffe0ff */
[----:B------:R-:W-:Y:S01]  /*2e90*/  FMUL.FTZ R13, R13, R38 ;  /* 0x000000260d0d7220 */ /* 0x000fe20000410000 */
[----:B------:R-:W-:Y:S02]  /*2ea0*/  LEA.HI.X R4, R6, R5, R8, 0x1, P0 ;  /* 0x0000000506047211 */ /* 0x000fe400000f0c08 */
[----:B------:R-:W-:Y:S01]  /*2eb0*/  IADD3 R8, P0, R9, R26, RZ ;  /* 0x0000001a09087210 */ /* 0x000fe20007f1e0ff */
[----:B0-----:R-:W-:Y:S01]  /*2ec0*/  FMUL.FTZ R47, R47, R50 ;  /* 0x000000322f2f7220 */ /* 0x001fe20000410000 */
[----:B------:R-:W-:Y:S02]  /*2ed0*/  F2FP.F16.F32.PACK_AB R6, R12, R13 ;  /* 0x0000000d0c06723e */ /* 0x000fe400000000ff */
[----:B------:R-:W-:Y:S01]  /*2ee0*/  IADD3.X R9, R4, R27, RZ, P0, !PT ;  /* 0x0000001b04097210 */ /* 0x000fe200007fe4ff */
[----:B------:R-:W-:Y:S01]  /*2ef0*/  FMUL.FTZ R7, R47, R40 ;  /* 0x000000282f077220 */ /* 0x000fe20000410000 */
[----:B------:R-:W-:Y:S02]  /*2f00*/  F2FP.F16.F32.PACK_AB R5, R10, R11 ;  /* 0x0000000b0a05723e */ /* 0x000fe400000000ff */
[----:B------:R-:W-:Y:S01]  /*2f10*/  F2FP.F16.F32.PACK_AB R4, R35, R34 ;  /* 0x000000222304723e */ /* 0x000fe200000000ff */
[----:B-1----:R-:W-:Y:S01]  /*2f20*/  FMUL.FTZ R48, R48, R49 ;  /* 0x0000003130307220 */ /* 0x002fe20000410000 */
[----:B------:R-:W-:-:S03]  /*2f30*/  ISETP.GE.AND P0, PT, R28, UR4, PT ;  /* 0x000000041c007c0c */ /* 0x000fc6000bf06270 */
[----:B------:R-:W-:-:S05]  /*2f40*/  FMUL.FTZ R48, R48, R41 ;  /* 0x0000002930307220 */ /* 0x000fca0000410000 */
[----:B------:R-:W-:-:S05]  /*2f50*/  F2FP.F16.F32.PACK_AB R7, R48, R7 ;  /* 0x000000073007723e */ /* 0x000fca00000000ff */
[----:B------:R0:W-:Y:S01]  /*2f60*/  STG.E.128 desc[UR16][R8.64], R4 ;  /* 0x0000000408007986 */ /* 0x0001e2000c101d10 */
[----:B------:R-:W-:Y:S05]  /*2f70*/  @!P0 BRA `(.L_x_4918) ;  /* 0xffffffd400f48947 */ /* 0x000fea000383ffff */
[----:B------:R-:W-:Y:S05]  /*2f80*/  EXIT ;  /* 0x000000000000794d */ /* 0x000fea0003800000 */
.L_x_4919:
        /* <DEDUP_REMOVED lines=15> */
.L_x_5303:


//--------------------- .text._Z25selective_scan_fwd_kernelI32Selective_Scan_fwd_kernel_traitsILi32ELi4ELi1ELb0ELb0ELb0ELb0EN3c104HalfEfEEv13SSMParamsBase --------------------------
	.section	.text._Z25selective_scan_fwd_kernelI32Selective_Scan_fwd_kernel_traitsILi32ELi4ELi1ELb0ELb0ELb0ELb0EN3c104HalfEfEEv13SSMParamsBase,"ax",@progbits
	.align	128
        .global         _Z25selective_scan_fwd_kernelI32Selective_Scan_fwd_kernel_traitsILi32ELi4ELi1ELb0ELb0ELb0ELb0EN3c104HalfEfEEv13SSMParamsBase
        .type           _Z25selective_scan_fwd_kernelI32Selective_Scan_fwd_kernel_traitsILi32ELi4ELi1ELb0ELb0ELb0ELb0EN3c104HalfEfEEv13SSMParamsBase,@function
        .size           _Z25selective_scan_fwd_kernelI32Selective_Scan_fwd_kernel_traitsILi32ELi4ELi1ELb0ELb0ELb0ELb0EN3c104HalfEfEEv13SSMParamsBase,(.L_x_5304 - _Z25selective_scan_fwd_kernelI32Selective_Scan_fwd_kernel_traitsILi32ELi4ELi1ELb0ELb0ELb0ELb0EN3c104HalfEfEEv13SSMParamsBase)
        .other          _Z25selective_scan_fwd_kernelI32Selective_Scan_fwd_kernel_traitsILi32ELi4ELi1ELb0ELb0ELb0ELb0EN3c104HalfEfEEv13SSMParamsBase,@"STO_CUDA_ENTRY STV_DEFAULT"
_Z25selective_scan_fwd_kernelI32Selective_Scan_fwd_kernel_traitsILi32ELi4ELi1ELb0ELb0ELb0ELb0EN3c104HalfEfEEv13SSMParamsBase:
.text._Z25selective_scan_fwd_kernelI32Selective_Scan_fwd_kernel_traitsILi32ELi4ELi1ELb0ELb0ELb0ELb0EN3c104HalfEfEEv13SSMParamsBase:
        /* <DEDUP_REMOVED lines=26> */
[C---:B------:R-:W-:Y:S02]  /*01a0*/  IMAD R7, R2.reuse, UR4, RZ ;  /* 0x0000000402077c24 */ /* 0x040fe4000f8e02ff */
[----:B------:R-:W-:Y:S02]  /*01b0*/  IMAD R9, R2, UR6, RZ ;  /* 0x0000000602097c24 */ /* 0x000fe4000f8e02ff */
[C---:B------:R-:W-:Y:S01]  /*01c0*/  IMAD R11, R0.reuse, UR5, R7 ;  /* 0x00000005000b7c24 */ /* 0x040fe2000f8e0207 */
[----:B------:R-:W2:Y:S01]  /*01d0*/  LDC.64 R16, c[0x0][0x280] ;  /* 0x0000a000ff107b82 */ /* 0x000ea20000000a00 */
[----:B------:R-:W-:-:S02]  /*01e0*/  IMAD R13, R0, UR7, R9 ;  /* 0x00000007000d7c24 */ /* 0x000fc4000f8e0209 */
[----:B------:R-:W-:Y:S01]  /*01f0*/  IMAD.WIDE.U32 R6, R0, UR4, RZ ;  /* 0x0000000400067c25 */ /* 0x000fe2000f8e00ff */
[----:B------:R-:W-:-:S03]  /*0200*/  ULDC.64 UR4, c[0x0][0x2f0] ;  /* 0x0000bc0000047ab9 */ /* 0x000fc60000000a00 */
[----:B------:R-:W-:Y:S01]  /*0210*/  IMAD.WIDE.U32 R8, R0, UR6, RZ ;  /* 0x0000000600087c25 */ /* 0x000fe2000f8e00ff */
[----:B------:R-:W3:Y:S01]  /*0220*/  LDC.64 R20, c[0x0][0x290] ;  /* 0x0000a400ff147b82 */ /* 0x000ee20000000a00 */
[----:B------:R-:W-:Y:S01]  /*0230*/  IADD3 R11, R7, R11, RZ ;  /* 0x0000000b070b7210 */ /* 0x000fe20007ffe0ff */
[----:B------:R-:W-:Y:S01]  /*0240*/  ULDC.64 UR6, c[0x0][0x2f8] ;  /* 0x0000be0000067ab9 */ /* 0x000fe20000000a00 */
[----:B------:R-:W-:Y:S01]  /*0250*/  IMAD.MOV.U32 R10, RZ, RZ, R6 ;  /* 0x000000ffff0a7224 */ /* 0x000fe200078e0006 */
[----:B------:R-:W-:Y:S01]  /*0260*/  IADD3 R13, R9, R13, RZ ;  /* 0x0000000d090d7210 */ /* 0x000fe20007ffe0ff */
[----:B------:R-:W4:Y:S01]  /*0270*/  S2R R6, SR_LANEID ;  /* 0x0000000000067919 */ /* 0x000f220000000000 */
[----:B------:R-:W-:Y:S01]  /*0280*/  MOV R12, R8 ;  /* 0x00000008000c7202 */ /* 0x000fe20000000f00 */
[----:B-1----:R-:W-:Y:S01]  /*0290*/  USHF.R.S32.HI UR11, URZ, 0x1f, UR10 ;  /* 0x0000001f3f0b7899 */ /* 0x002fe2000801140a */
[C---:B0-----:R-:W-:Y:S01]  /*02a0*/  LOP3.LUT R7, R5.reuse, 0x1f, RZ, 0xc0, !PT ;  /* 0x0000001f05077812 */ /* 0x041fe200078ec0ff */
[----:B--2---:R-:W-:Y:S01]  /*02b0*/  IMAD.WIDE.U32 R10, R16, UR10, R10 ;  /* 0x0000000a100a7c25 */ /* 0x004fe2000f8e000a */
[----:B------:R-:W-:-:S03]  /*02c0*/  SHF.L.U32 R14, R5, 0x2, RZ ;  /* 0x00000002050e7819 */ /* 0x000fc600000006ff */
[----:B------:R-:W-:Y:S01]  /*02d0*/  IMAD R16, R16, UR11, RZ ;  /* 0x0000000b10107c24 */ /* 0x000fe2000f8e02ff */
[----:B------:R-:W-:Y:S01]  /*02e0*/  LOP3.LUT R8, R7, 0xffffff80, R14, 0xf8, !PT ;  /* 0xffffff8007087812 */ /* 0x000fe200078ef80e */
[----:B---3--:R-:W-:-:S03]  /*02f0*/  IMAD R18, R20, UR11, RZ ;  /* 0x0000000b14127c24 */ /* 0x008fc6000f8e02ff */
        /* <DEDUP_REMOVED lines=8> */
[C---:B------:R-:W-:Y:S01]  /*0380*/  IADD3.X R12, R9.reuse, R13, R18, P1, !PT ;  /* 0x0000000d090c7210 */ /* 0x040fe20000ffe412 */
[----:B------:R-:W-:Y:S01]  /*0390*/  VIADD R13, R14, 0x3 ;  /* 0x000000030e0d7836 */ /* 0x000fe20000000000 */
[----:B------:R-:W-:-:S02]  /*03a0*/  IADD3.X R10, R9, R11, R16, P0, !PT ;  /* 0x0000000b090a7210 */ /* 0x000fc400007fe410 */
[----:B------:R-:W-:Y:S02]  /*03b0*/  LEA R30, P1, R31, UR6, 0x1 ;  /* 0x000000061f1e7c11 */ /* 0x000fe4000f8208ff */
[----:B------:R-:W-:Y:S02]  /*03c0*/  LEA R32, P0, R33, UR4, 0x1 ;  /* 0x0000000421207c11 */ /* 0x000fe4000f8008ff */
[----:B------:R-:W-:Y:S02]  /*03d0*/  LEA.HI.X R31, R31, UR7, R12, 0x1, P1 ;  /* 0x000000071f1f7c11 */ /* 0x000fe400088f0c0c */
[----:B------:R-:W-:Y:S01]  /*03e0*/  LEA.HI.X R33, R33, UR5, R10, 0x1, P0 ;  /* 0x0000000521217c11 */ /* 0x000fe200080f0c0a */
[----:B------:R-:W-:Y:S01]  /*03f0*/  IMAD.MOV.U32 R10, RZ, RZ, RZ ;  /* 0x000000ffff0a7224 */ /* 0x000fe200078e00ff */
[C---:B------:R-:W-:Y:S02]  /*0400*/  IADD3 R11, R14.reuse, 0x1, RZ ;  /* 0x000000010e0b7810 */ /* 0x040fe40007ffe0ff */
[----:B------:R-:W-:-:S02]  /*0410*/  IADD3 R12, R14, 0x2, RZ ;  /* 0x000000020e0c7810 */ /* 0x000fc40007ffe0ff */
[----:B----4-:R-:W-:-:S07]  /*0420*/  LOP3.LUT R14, R8, 0x40, RZ, 0xfc, !PT ;  /* 0x00000040080e7812 */ /* 0x010fce00078efcff */
.L_x_4932:
[----:B0-----:R-:W0:Y:S01]  /*0430*/  LDC R25, c[0x0][0x218] ;  /* 0x00008600ff197b82 */ /* 0x001e220000000800 */
[----:B------:R-:W-:Y:S02]  /*0440*/  PRMT R17, RZ, 0x7610, R17 ;  /* 0x00007610ff117816 */ /* 0x000fe40000000011 */
[----:B------:R-:W-:Y:S02]  /*0450*/  PRMT R16, RZ, 0x7610, R16 ;  /* 0x00007610ff107816 */ /* 0x000fe40000000010 */
[----:B------:R-:W-:Y:S02]  /*0460*/  PRMT R18, RZ, 0x7610, R18 ;  /* 0x00007610ff127816 */ /* 0x000fe40000000012 */
[----:B------:R-:W-:Y:S01]  /*0470*/  PRMT R19, RZ, 0x7610, R19 ;  /* 0x00007610ff137816 */ /* 0x000fe20000000013 */
        /* <DEDUP_REMOVED lines=8> */
[----:B0-----:R-:W-:-:S05]  /*0500*/  IMAD R25, R10, -0x80, R25 ;  /* 0xffffff800a197824 */ /* 0x001fca00078e0219 */
        /* <DEDUP_REMOVED lines=16> */
[----:B0-----:R-:W-:-:S03]  /*0610*/  LEA R17, R6, UR5, 0x3 ;  /* 0x0000000506117c11 */ /* 0x001fc6000f8e18ff */
[----:B--2---:R-:W-:Y:S04]  /*0620*/  STS.U16 [R22+0x80], R18 ;  /* 0x0000801216007388 */ /* 0x004fe80000000400 */
[----:B------:R-:W-:Y:S01]  /*0630*/  STS.U16 [R22+0xc0], R19 ;  /* 0x0000c01316007388 */ /* 0x000fe20000000400 */
[----:B------:R-:W-:-:S03]  /*0640*/  NOP ;  /* 0x0000000000007918 */ /* 0x000fc60000000000 */
[----:B------:R-:W0:Y:S01]  /*0650*/  LDS.64 R20, [R17] ;  /* 0x0000000011147984 */ /* 0x000e220000000a00 */
[----:B------:R-:W-:Y:S06]  /*0660*/  BAR.SYNC.DEFER_BLOCKING 0x0 ;  /* 0x0000000000007b1d */ /* 0x000fec0000010000 */
[----:B------:R-:W2:Y:S04]  /*0670*/  @!P1 LDG.E.U16 R29, desc[UR8][R30.64+0x40] ;  /* 0x000040081e1d9981 */ /* 0x000ea8000c1e1500 */
[----:B------:R-:W3:Y:S04]  /*0680*/  @!P0 LDG.E.U16 R23, desc[UR8][R30.64] ;  /* 0x000000081e178981 */ /* 0x000ee8000c1e1500 */
[----:B------:R-:W4:Y:S04]  /*0690*/  @!P2 LDG.E.U16 R35, desc[UR8][R30.64+0x80] ;  /* 0x000080081e23a981 */ /* 0x000f28000c1e1500 */
[----:B------:R-:W4:Y:S01]  /*06a0*/  @!P3 LDG.E.U16 R37, desc[UR8][R30.64+0xc0] ;  /* 0x0000c0081e25b981 */ /* 0x000f22000c1e1500 */
[----:B------:R-:W-:Y:S01]  /*06b0*/  ULDC.U8 UR4, c[0x0][0x22e] ;  /* 0x00008b8000047ab9 */ /* 0x000fe20000000000 */
[----:B0-----:R-:W-:-:S02]  /*06c0*/  HADD2.F32 R53, -RZ, R20.H0_H0 ;  /* 0x20000014ff357230 */ /* 0x001fc40000004100 */
[----:B------:R-:W-:Y:S02]  /*06d0*/  HADD2.F32 R52, -RZ, R20.H1_H1 ;  /* 0x30000014ff347230 */ /* 0x000fe40000004100 */
[--C-:B------:R-:W-:Y:S02]  /*06e0*/  HADD2.F32 R55, -RZ, R21.reuse.H0_H0 ;  /* 0x20000015ff377230 */ /* 0x100fe40000004100 */
[----:B------:R-:W-:Y:S01]  /*06f0*/  HADD2.F32 R54, -RZ, R21.H1_H1 ;  /* 0x30000015ff367230 */ /* 0x000fe20000004100 */
[----:B------:R-:W-:Y:S01]  /*0700*/  UMOV UR6, UR5 ;  /* 0x0000000500067c82 */ /* 0x000fe20008000000 */
[----:B------:R-:W-:Y:S01]  /*0710*/  BSSY B0, `(.L_x_4920) ;  /* 0x000003c000007945 */ /* 0x000fe20003800000 */
[----:B------:R-:W-:Y:S01]  /*0720*/  ISETP.GE.AND P4, PT, R27, 0x1, PT ;  /* 0x000000011b00780c */ /* 0x000fe20003f86270 */
[-C--:B-----5:R-:W-:Y:S01]  /*0730*/  FMUL.FTZ R20, R52, R3.reuse ;  /* 0x0000000334147220 */ /* 0x0a0fe20000410000 */
[----:B------:R-:W-:Y:S01]  /*0740*/  FMUL.FTZ R21, R55, R3 ;  /* 0x0000000337157220 */ /* 0x000fe20000410000 */
[----:B--2---:R-:W-:Y:S04]  /*0750*/  STS.U16 [R22+0x40], R29 ;  /* 0x0000401d16007388 */ /* 0x004fe80000000400 */
[----:B---3--:R0:W-:Y:S04]  /*0760*/  STS.U16 [R22], R23 ;  /* 0x0000001716007388 */ /* 0x0081e80000000400 */
[----:B----4-:R-:W-:Y:S04]  /*0770*/  STS.U16 [R22+0x80], R35 ;  /* 0x0000802316007388 */ /* 0x010fe80000000400 */
[----:B------:R1:W-:Y:S01]  /*0780*/  STS.U16 [R22+0xc0], R37 ;  /* 0x0000c02516007388 */ /* 0x0003e20000000400 */
[----:B------:R-:W-:-:S03]  /*0790*/  NOP ;  /* 0x0000000000007918 */ /* 0x000fc60000000000 */
[----:B------:R-:W2:Y:S01]  /*07a0*/  LDS.64 R16, [R17] ;  /* 0x0000000011107984 */ /* 0x000ea20000000a00 */
[-C--:B0-----:R-:W-:Y:S01]  /*07b0*/  FMUL.FTZ R23, R53, R3.reuse ;  /* 0x0000000335177220 */ /* 0x081fe20000410000 */
[----:B-1----:R-:W-:Y:S01]  /*07c0*/  FMUL.FTZ R22, R54, R3 ;  /* 0x0000000336167220 */ /* 0x002fe20000410000 */
[--C-:B--2---:R-:W-:Y:S02]  /*07d0*/  HADD2.F32 R19, -RZ, R16.reuse.H0_H0 ;  /* 0x20000010ff137230 */ /* 0x104fe40000004100 */
[----:B------:R-:W-:-:S03]  /*07e0*/  HADD2.F32 R39, -RZ, R16.H1_H1 ;  /* 0x30000010ff277230 */ /* 0x000fc60000004100 */
[----:B------:R-:W-:-:S05]  /*07f0*/  FADD.FTZ R16, R19, R4 ;  /* 0x0000000413107221 */ /* 0x000fca0000010000 */
[----:B------:R-:W-:Y:S01]  /*0800*/  FSETP.GTU.FTZ.AND P1, PT, R16, 20, PT ;  /* 0x41a000001000780b */ /* 0x000fe20003f3c000 */
[--C-:B------:R-:W-:Y:S02]  /*0810*/  HADD2.F32 R41, -RZ, R17.reuse.H0_H0 ;  /* 0x20000011ff297230 */ /* 0x100fe40000004100 */
[----:B------:R-:W-:Y:S01]  /*0820*/  HADD2.F32 R43, -RZ, R17.H1_H1 ;  /* 0x30000011ff2b7230 */ /* 0x000fe20000004100 */
[----:B------:R-:W-:Y:S01]  /*0830*/  ISETP.EQ.OR P1, PT, RZ, UR4, P1 ;  /* 0x00000004ff007c0c */ /* 0x000fe20008f22670 */
[--C-:B------:R-:W-:Y:S01]  /*0840*/  FADD.FTZ R17, R39, R4.reuse ;  /* 0x0000000427117221 */ /* 0x100fe20000010000 */
[--C-:B------:R-:W-:Y:S02]  /*0850*/  FADD.FTZ R18, R41, R4.reuse ;  /* 0x0000000429127221 */ /* 0x100fe40000010000 */
[----:B------:R-:W-:Y:S02]  /*0860*/  FADD.FTZ R19, R43, R4 ;  /* 0x000000042b137221 */ /* 0x000fe40000010000 */
[----:B------:R-:W-:-:S02]  /*0870*/  FSETP.GTU.FTZ.AND P2, PT, R17, 20, PT ;  /* 0x41a000001100780b */ /* 0x000fc40003f5c000 */
        /* <DEDUP_REMOVED lines=37> */
.L_x_4921:
[----:B------:R-:W-:Y:S05]  /*0ad0*/  BSYNC B0 ;  /* 0x0000000000007941 */ /* 0x000fea0003800000 */
.L_x_4920:
        /* <DEDUP_REMOVED lines=33> */
.L_x_4923:
[----:B------:R-:W-:Y:S05]  /*0cf0*/  BSYNC B0 ;  /* 0x0000000000007941 */ /* 0x000fea0003800000 */
.L_x_4922:
        /* <DEDUP_REMOVED lines=33> */
.L_x_4925:
[----:B------:R-:W-:Y:S05]  /*0f10*/  BSYNC B0 ;  /* 0x0000000000007941 */ /* 0x000fea0003800000 */
.L_x_4924:
        /* <DEDUP_REMOVED lines=33> */
.L_x_4927:
[----:B------:R-:W-:Y:S05]  /*1130*/  BSYNC B0 ;  /* 0x0000000000007941 */ /* 0x000fea0003800000 */
.L_x_4926:
[----:B------:R-:W-:Y:S06]  /*1140*/  BAR.SYNC.DEFER_BLOCKING 0x0 ;  /* 0x0000000000007b1d */ /* 0x000fec0000010000 */
[----:B------:R-:W-:Y:S05]  /*1150*/  @!P4 BRA `(.L_x_4928) ;  /* 0x000000080078c947 */ /* 0x000fea0003800000 */
[----:B------:R-:W0:Y:S01]  /*1160*/  S2R R0, SR_CTAID.Y ;  /* 0x0000000000007919 */ /* 0x000e220000002600 */
[----:B------:R-:W1:Y:S01]  /*1170*/  S2UR UR10, SR_CTAID.X ;  /* 0x00000000000a79c3 */ /* 0x000e620000002500 */
[----:B------:R-:W-:Y:S01]  /*1180*/  ULDC.64 UR4, c[0x0][0x230] ;  /* 0x00008c0000047ab9 */ /* 0x000fe20000000a00 */
[-C--:B------:R-:W-:Y:S01]  /*1190*/  ISETP.GE.U32.AND P1, PT, R11, R25.reuse, PT ;  /* 0x000000190b00720c */ /* 0x080fe20003f26070 */
[----:B------:R-:W2:Y:S01]  /*11a0*/  S2R R5, SR_TID.X ;  /* 0x0000000000057919 */ /* 0x000ea20000002100 */
[-C--:B------:R-:W-:Y:S01]  /*11b0*/  ISETP.GE.U32.AND P2, PT, R12, R25.reuse, PT ;  /* 0x000000190c00720c */ /* 0x080fe20003f46070 */
[----:B------:R-:W-:Y:S01]  /*11c0*/  ULDC.64 UR12, c[0x0][0x268] ;  /* 0x00009a00000c7ab9 */ /* 0x000fe20000000a00 */
[----:B------:R-:W-:Y:S01]  /*11d0*/  ISETP.GE.U32.AND P3, PT, R13, R25, PT ;  /* 0x000000190d00720c */ /* 0x000fe20003f66070 */
[----:B------:R-:W-:Y:S01]  /*11e0*/  ULDC.64 UR14, c[0x0][0x248] ;  /* 0x00009200000e7ab9 */ /* 0x000fe20000000a00 */
[----:B------:R-:W1:Y:S01]  /*11f0*/  LDC R29, c[0x0][0x214] ;  /* 0x00008500ff1d7b82 */ /* 0x000e620000000800 */
[----:B------:R-:W-:-:S07]  /*1200*/  FMUL.FTZ R53, R53, R16 ;  /* 0x0000001035357220 */ /* 0x000fce0000410000 */
[----:B------:R-:W3:Y:S08]  /*1210*/  LDC R35, c[0x0][0x224] ;  /* 0x00008900ff237b82 */ /* 0x000ef00000000800 */
[----:B------:R-:W4:Y:S01]  /*1220*/  LDC.64 R46, c[0x0][0x310] ;  /* 0x0000c400ff2e7b82 */ /* 0x000f220000000a00 */
[----:B0-----:R-:W-:-:S07]  /*1230*/  IMAD.WIDE.U32 R44, R0, UR12, RZ ;  /* 0x0000000c002c7c25 */ /* 0x001fce000f8e00ff */
[----:B------:R-:W0:Y:S01]  /*1240*/  LDC.64 R36, c[0x0][0x2e0] ;  /* 0x0000b800ff247b82 */ /* 0x000e220000000a00 */
[----:B-1----:R-:W-:Y:S02]  /*1250*/  IMAD R24, R29, UR10, R0 ;  /* 0x0000000a1d187c24 */ /* 0x002fe4000f8e0200 */
[----:B------:R-:W-:-:S05]  /*1260*/  IMAD.WIDE.U32 R50, R0, UR4, RZ ;  /* 0x0000000400327c25 */ /* 0x000fca000f8e00ff */
[----:B------:R-:W1:Y:S01]  /*1270*/  LDC.64 R38, c[0x0][0x2d8] ;  /* 0x0000b600ff267b82 */ /* 0x000e620000000a00 */
[----:B---3--:R-:W-:Y:S02]  /*1280*/  IMAD R24, R24, R35, RZ ;  /* 0x0000002318187224 */ /* 0x008fe400078e02ff */
[----:B------:R-:W-:-:S04]  /*1290*/  IMAD.WIDE.U32 R48, R0, UR14, RZ ;  /* 0x0000000e00307c25 */ /* 0x000fc8000f8e00ff */
[----:B------:R-:W-:Y:S01]  /*12a0*/  IMAD R29, R24, R27, RZ ;  /* 0x0000001b181d7224 */ /* 0x000fe200078e02ff */
[----:B------:R-:W3:Y:S01]  /*12b0*/  LDC.64 R34, c[0x0][0x2d0] ;  /* 0x0000b400ff227b82 */ /* 0x000ee20000000a00 */
[----:B--2---:R-:W-:Y:S02]  /*12c0*/  IMAD.SHL.U32 R24, R5, 0x4, RZ ;  /* 0x0000000405187824 */ /* 0x004fe400078e00ff */
[----:B----4-:R-:W-:-:S03]  /*12d0*/  IMAD.WIDE R46, R29, 0x8, R46 ;  /* 0x000000081d2e7825 */ /* 0x010fc600078e022e */
[----:B------:R-:W-:Y:S01]  /*12e0*/  ISETP.GE.U32.AND P4, PT, R24, R25, PT ;  /* 0x000000191800720c */ /* 0x000fe20003f86070 */
[----:B------:R-:W-:Y:S01]  /*12f0*/  IMAD R27, R10, R27, RZ ;  /* 0x0000001b0a1b7224 */ /* 0x000fe200078e02ff */
[----:B------:R-:W2:Y:S01]  /*1300*/  LDC.64 R28, c[0x0][0x238] ;  /* 0x00008e00ff1c7b82 */ /* 0x000ea20000000a00 */
[----:B------:R-:W-:Y:S01]  /*1310*/  IMAD R25, R2, UR4, RZ ;  /* 0x0000000402197c24 */ /* 0x000fe2000f8e02ff */
[----:B0-----:R-:W-:Y:S01]  /*1320*/  LEA R41, P5, R44, R36, 0x2 ;  /* 0x000000242c297211 */ /* 0x001fe200078a10ff */
[----:B------:R-:W-:Y:S01]  /*1330*/  IMAD.WIDE R46, R27, 0x8, R46 ;  /* 0x000000081b2e7825 */ /* 0x000fe200078e022e */
[----:B------:R-:W-:Y:S01]  /*1340*/  FSEL R53, R53, RZ, !P4 ;  /* 0x000000ff35357208 */ /* 0x000fe20006000000 */
[----:B------:R-:W-:Y:S02]  /*1350*/  UMOV UR4, URZ ;  /* 0x0000003f00047c82 */ /* 0x000fe40008000000 */
[----:B------:R-:W-:Y:S01]  /*1360*/  IMAD R43, R0, UR5, R25 ;  /* 0x00000005002b7c24 */ /* 0x000fe2000f8e0219 */
[----:B-1----:R-:W-:Y:S01]  /*1370*/  LEA R42, P6, R48, R38, 0x2 ;  /* 0x00000026302a7211 */ /* 0x002fe200078c10ff */
[----:B------:R-:W-:-:S02]  /*1380*/  IMAD R27, R2, UR12, RZ ;  /* 0x0000000c021b7c24 */ /* 0x000fc4000f8e02ff */
[----:B------:R-:W-:Y:S01]  /*1390*/  IMAD R25, R2, UR14, RZ ;  /* 0x0000000e02197c24 */ /* 0x000fe2000f8e02ff */
[----:B------:R-:W-:Y:S01]  /*13a0*/  IADD3 R36, R51, R43, RZ ;  /* 0x0000002b33247210 */ /* 0x000fe20007ffe0ff */
[C---:B------:R-:W-:Y:S01]  /*13b0*/  IMAD R57, R0.reuse, UR13, R27 ;  /* 0x0000000d00397c24 */ /* 0x040fe2000f8e021b */
[----:B------:R-:W0:Y:S01]  /*13c0*/  LDC R43, c[0x0][0x21c] ;  /* 0x00008700ff2b7b82 */ /* 0x000e220000000800 */
[----:B------:R-:W-:Y:S01]  /*13d0*/  IMAD R59, R0, UR15, R25 ;  /* 0x0000000f003b7c24 */ /* 0x000fe2000f8e0219 */
[----:B---3--:R-:W-:Y:S01]  /*13e0*/  LEA R40, P0, R50, R34, 0x2 ;  /* 0x0000002232287211 */ /* 0x008fe200078010ff */
[----:B------:R-:W-:Y:S01]  /*13f0*/  FMUL.FTZ R51, R54, R19 ;  /* 0x0000001336337220 */ /* 0x000fe20000410000 */
[----:B------:R-:W-:Y:S01]  /*1400*/  IADD3 R34, R45, R57, RZ ;  /* 0x000000392d227210 */ /* 0x000fe20007ffe0ff */
[----:B------:R-:W-:Y:S01]  /*1410*/  IMAD.IADD R49, R49, 0x1, R59 ;  /* 0x0000000131317824 */ /* 0x000fe200078e023b */
[----:B------:R-:W-:Y:S01]  /*1420*/  LEA.HI.X R45, R50, R35, R36, 0x2, P0 ;  /* 0x00000023322d7211 */ /* 0x000fe200000f1424 */
[----:B------:R-:W-:Y:S01]  /*1430*/  FMUL.FTZ R50, R55, R18 ;  /* 0x0000001237327220 */ /* 0x000fe20000410000 */
[----:B------:R-:W1:Y:S01]  /*1440*/  LDC.64 R26, c[0x0][0x270] ;  /* 0x00009c00ff1a7b82 */ /* 0x000e620000000a00 */
[----:B------:R-:W-:-:S02]  /*1450*/  ISETP.NE.AND P0, PT, R7, RZ, PT ;  /* 0x000000ff0700720c */ /* 0x000fc40003f05270 */
[----:B------:R-:W-:Y:S01]  /*1460*/  LEA.HI.X R49, R48, R39, R49, 0x2, P6 ;  /* 0x0000002730317211 */ /* 0x000fe200030f1431 */
[----:B------:R-:W-:Y:S01]  /*1470*/  FMUL.FTZ R48, R52, R17 ;  /* 0x0000001134307220 */ /* 0x000fe20000410000 */
[----:B------:R-:W-:Y:S02]  /*1480*/  LEA.HI.X R44, R44, R37, R34, 0x2, P5 ;  /* 0x000000252c2c7211 */ /* 0x000fe400028f1422 */
[----:B------:R-:W-:Y:S01]  /*1490*/  ISETP.EQ.OR P0, PT, R10, RZ, P0 ;  /* 0x000000ff0a00720c */ /* 0x000fe20000702670 */
[----:B------:R-:W3:Y:S01]  /*14a0*/  LDC.64 R24, c[0x0][0x250] ;  /* 0x00009400ff187b82 */ /* 0x000ee20000000a00 */
[----:B------:R-:W-:Y:S02]  /*14b0*/  FSEL R48, R48, RZ, !P1 ;  /* 0x000000ff30307208 */ /* 0x000fe40004800000 */
[----:B------:R-:W-:Y:S02]  /*14c0*/  FSEL R50, R50, RZ, !P2 ;  /* 0x000000ff32327208 */ /* 0x000fe40005000000 */
[----:B------:R-:W-:-:S02]  /*14d0*/  FSEL R51, R51, RZ, !P3 ;  /* 0x000000ff33337208 */ /* 0x000fc40005800000 */
[----:B--2---:R-:W-:Y:S02]  /*14e0*/  SHF.L.U64.HI R52, R28, 0x2, R29 ;  /* 0x000000021c347819 */ /* 0x004fe4000001021d */
[----:B-1----:R-:W-:Y:S02]  /*14f0*/  SHF.L.U64.HI R27, R26, 0x2, R27 ;  /* 0x000000021a1b7819 */ /* 0x002fe4000001021b */
[----:B0--3--:R-:W-:-:S07]  /*1500*/  SHF.L.U64.HI R56, R24, 0x2, R25 ;  /* 0x0000000218387819 */ /* 0x009fce0000010219 */
.L_x_4929:
[----:B------:R-:W-:Y:S02]  /*1510*/  MOV R34, R40 ;  /* 0x0000002800227202 */ /* 0x000fe40000000f00 */
[----:B------:R-:W-:-:S05]  /*1520*/  MOV R35, R45 ;  /* 0x0000002d00237202 */ /* 0x000fca0000000f00 */
[----:B------:R0:W2:Y:S01]  /*1530*/  LDG.E R25, desc[UR8][R34.64] ;  /* 0x0000000822197981 */ /* 0x0000a2000c1e1900 */
[----:B------:R-:W-:Y:S01]  /*1540*/  IMAD.MOV.U32 R36, RZ, RZ, R41 ;  /* 0x000000ffff247224 */ /* 0x000fe200078e0029 */
[----:B------:R-:W-:-:S05]  /*1550*/  MOV R37, R44 ;  /* 0x0000002c00257202 */ /* 0x000fca0000000f00 */
[----:B------:R-:W3:Y:S01]  /*1560*/  LDG.E R60, desc[UR8][R36.64] ;  /* 0x00000008243c7981 */ /* 0x000ee2000c1e1900 */
[----:B0-----:R-:W-:Y:S01]  /*1570*/  MOV R34, R42 ;  /* 0x0000002a00227202 */ /* 0x001fe20000000f00 */
[----:B------:R-:W-:-:S05]  /*1580*/  IMAD.MOV.U32 R35, RZ, RZ, R49 ;  /* 0x000000ffff237224 */ /* 0x000fca00078e0031 */
[----:B------:R0:W3:Y:S01]  /*1590*/  LDG.E R55, desc[UR8][R34.64] ;  /* 0x0000000822377981 */ /* 0x0000e2000c1e1900 */
[C---:B------:R-:W-:Y:S01]  /*15a0*/  ISETP.GE.AND P5, PT, R6.reuse, 0x1, PT ;  /* 0x000000010600780c */ /* 0x040fe20003fa6270 */
[----:B------:R-:W1:Y:S01]  /*15b0*/  S2UR UR7, SR_CgaCtaId ;  /* 0x00000000000779c3 */ /* 0x000e620000008800 */
[----:B------:R-:W-:Y:S01]  /*15c0*/  ISETP.NE.AND P6, PT, R6, 0x1f, PT ;  /* 0x0000001f0600780c */ /* 0x000fe20003fc5270 */
[----:B------:R-:W-:Y:S02]  /*15d0*/  UMOV UR5, 0x400 ;  /* 0x0000040000057882 */ /* 0x000fe40000000000 */
[----:B-1----:R-:W-:Y:S01]  /*15e0*/  ULEA UR5, UR7, UR5, 0x18 ;  /* 0x0000000507057291 */ /* 0x002fe2000f8ec03f */
[----:B--2---:R-:W-:-:S04]  /*15f0*/  FMUL.FTZ R25, R25, 1.4426950216293334961 ;  /* 0x3fb8aa3b19197820 */ /* 0x004fc80000410000 */
[C---:B------:R-:W-:Y:S01]  /*1600*/  FMUL.FTZ R38, R25.reuse, R16 ;  /* 0x0000001019267220 */ /* 0x040fe20000410000 */
[C---:B------:R-:W-:Y:S01]  /*1610*/  FMUL.FTZ R39, R25.reuse, R17 ;  /* 0x0000001119277220 */ /* 0x040fe20000410000 */
[----:B------:R-:W-:-:S03]  /*1620*/  FMUL.FTZ R57, R25, R18 ;  /* 0x0000001219397220 */ /* 0x000fc60000410000 */
[----:B------:R-:W1:Y:S01]  /*1630*/  MUFU.EX2 R29, R39 ;  /* 0x00000027001d7308 */ /* 0x000e620000000800 */
[----:B------:R-:W-:-:S07]  /*1640*/  FMUL.FTZ R59, R25, R19 ;  /* 0x00000013193b7220 */ /* 0x000fce0000410000 */
[----:B------:R-:W2:Y:S08]  /*1650*/  MUFU.EX2 R38, R38 ;  /* 0x0000002600267308 */ /* 0x000eb00000000800 */
[----:B------:R-:W4:Y:S08]  /*1660*/  MUFU.EX2 R57, R57 ;  /* 0x0000003900397308 */ /* 0x000f300000000800 */
[----:B------:R-:W5:Y:S01]  /*1670*/  MUFU.EX2 R54, R59 ;  /* 0x0000003b00367308 */ /* 0x000f620000000800 */
[----:B-1----:R-:W-:-:S02]  /*1680*/  FSEL R29, R29, 1, !P1 ;  /* 0x3f8000001d1d7808 */ /* 0x002fc40004800000 */
[----:B--2---:R-:W-:-:S03]  /*1690*/  FSEL R58, R38, 1, !P4 ;  /* 0x3f800000263a7808 */ /* 0x004fc60006000000 */
[-C--:B0-----:R-:W-:Y:S01]  /*16a0*/  FFMA.FTZ R34, R53, R29.reuse, R48 ;  /* 0x0000001d35227223 */ /* 0x081fe20000010030 */
[----:B----4-:R-:W-:Y:S01]  /*16b0*/  FSEL R25, R57, 1, !P2 ;  /* 0x3f80000039197808 */ /* 0x010fe20005000000 */
[----:B------:R-:W-:-:S04]  /*16c0*/  FMUL.FTZ R36, R58, R29 ;  /* 0x0000001d3a247220 */ /* 0x000fc80000410000 */
[C---:B------:R-:W-:Y:S01]  /*16d0*/  FFMA.FTZ R34, R25.reuse, R34, R50 ;  /* 0x0000002219227223 */ /* 0x040fe20000010032 */
[----:B------:R-:W-:Y:S01]  /*16e0*/  FMUL.FTZ R37, R25, R36 ;  /* 0x0000002419257220 */ /* 0x000fe20000410000 */
[----:B-----5:R-:W-:-:S05]  /*16f0*/  FSEL R54, R54, 1, !P3 ;  /* 0x3f80000036367808 */ /* 0x020fca0005800000 */
[C---:B------:R-:W-:Y:S01]  /*1700*/  FFMA.FTZ R35, R54.reuse, R34, R51 ;  /* 0x0000002236237223 */ /* 0x040fe20000010033 */
[----:B------:R-:W-:-:S04]  /*1710*/  FMUL.FTZ R34, R54, R37 ;  /* 0x0000002536227220 */ /* 0x000fc80000410000 */
        /* <DEDUP_REMOVED lines=17> */
[----:B------:R-:W-:-:S12]  /*1830*/  HFMA2.MMA R37, -RZ, RZ, 0, 0 ;  /* 0x00000000ff257435 */ /* 0x000fd800000001ff */
[C---:B0-----:R-:W-:Y:S01]  /*1840*/  @P5 FFMA.FTZ R35, R34.reuse, R36, R35 ;  /* 0x0000002422235223 */ /* 0x041fe20000010023 */
[----:B-1----:R-:W-:-:S04]  /*1850*/  @P5 FMUL.FTZ R34, R34, R39 ;  /* 0x0000002722225220 */ /* 0x002fc80000410000 */
[----:B------:R-:W0:Y:S04]  /*1860*/  SHFL.UP PT, R38, R35, 0x10, RZ ;  /* 0x0600000023267989 */ /* 0x000e2800000e00ff */
[----:B------:R-:W1:Y:S01]  /*1870*/  SHFL.UP PT, R39, R34, 0x10, RZ ;  /* 0x0600000022277989 */ /* 0x000e6200000e00ff */
[----:B------:R-:W-:Y:S02]  /*1880*/  MOV R36, 0x3f800000 ;  /* 0x3f80000000247802 */ /* 0x000fe40000000f00 */
[----:B------:R-:W-:-:S04]  /*1890*/  ISETP.GE.AND P5, PT, R6, 0x10, PT ;  /* 0x000000100600780c */ /* 0x000fc80003fa6270 */
[----:B------:R-:W2:Y:S09]  /*18a0*/  @!P0 LDS.64 R36, [UR6+0x130] ;  /* 0x00013006ff248984 */ /* 0x000eb20008000a00 */
[C---:B0-----:R-:W-:Y:S01]  /*18b0*/  @P5 FFMA.FTZ R35, R34.reuse, R38, R35 ;  /* 0x0000002622235223 */ /* 0x041fe20000010023 */
[----:B-1----:R-:W-:-:S05]  /*18c0*/  @P5 FMUL.FTZ R34, R34, R39 ;  /* 0x0000002722225220 */ /* 0x002fca0000410000 */
[----:B------:R-:W-:Y:S01]  /*18d0*/  @!P6 STS.64 [UR5+0x110], R34 ;  /* 0x00011022ff00e988 */ /* 0x000fe20008000a05 */
[----:B------:R-:W-:Y:S01]  /*18e0*/  BAR.SYNC.DEFER_BLOCKING 0x0 ;  /* 0x0000000000007b1d */ /* 0x000fe20000010000 */
[----:B------:R-:W-:-:S05]  /*18f0*/  ISETP.NE.AND P5, PT, R6, RZ, PT ;  /* 0x000000ff0600720c */ /* 0x000fca0003fa5270 */
[----:B------:R-:W-:Y:S08]  /*1900*/  LDS.64 R38, [UR5+0x110] ;  /* 0x00011005ff267984 */ /* 0x000ff00008000a00 */
[----:B--2---:R-:W-:Y:S01]  /*1910*/  @!P5 STS.64 [UR5+0x120], R36 ;  /* 0x00012024ff00d988 */ /* 0x004fe20008000a05 */
[----:B------:R-:W-:Y:S06]  /*1920*/  BAR.SYNC.DEFER_BLOCKING 0x0 ;  /* 0x0000000000007b1d */ /* 0x000fec0000010000 */
[----:B------:R-:W0:Y:S04]  /*1930*/  SHFL.UP PT, R59, R34, 0x1, RZ ;  /* 0x04200000223b7989 */ /* 0x000e2800000e00ff */
[----:B------:R-:W1:Y:S04]  /*1940*/  SHFL.UP PT, R61, R35, 0x1, RZ ;  /* 0x04200000233d7989 */ /* 0x000e6800000e00ff */
[----:B------:R-:W2:Y:S01]  /*1950*/  LDS R57, [UR5+0x124] ;  /* 0x00012405ff397984 */ /* 0x000ea20008000800 */
[----:B------:R-:W-:Y:S01]  /*1960*/  ISETP.NE.AND P6, PT, R5, RZ, PT ;  /* 0x000000ff0500720c */ /* 0x000fe20003fc5270 */
[----:B0-----:R-:W-:Y:S01]  /*1970*/  @!P5 IMAD.MOV.U32 R59, RZ, RZ, R36 ;  /* 0x000000ffff3bd224 */ /* 0x001fe200078e0024 */
[----:B-1----:R-:W-:-:S02]  /*1980*/  @!P5 MOV R61, R37 ;  /* 0x00000025003dd202 */ /* 0x002fc40000000f00 */
[----:B------:R-:W-:Y:S01]  /*1990*/  ISETP.NE.AND P5, PT, R5, RZ, PT ;  /* 0x000000ff0500720c */ /* 0x000fe20003fa5270 */
[C---:B------:R-:W-:Y:S01]  /*19a0*/  FFMA.FTZ R39, R38.reuse, R37, R39 ;  /* 0x0000002526277223 */ /* 0x040fe20000010027 */
[----:B------:R-:W-:Y:S01]  /*19b0*/  UIADD3 UR4, UR4, 0x1, URZ ;  /* 0x0000000104047890 */ /* 0x000fe2000fffe03f */
[----:B------:R-:W-:-:S10]  /*19c0*/  FMUL.FTZ R38, R38, R36 ;  /* 0x0000002426267220 */ /* 0x000fd40000410000 */
[----:B------:R0:W-:Y:S04]  /*19d0*/  @!P5 STG.E.64 desc[UR8][R46.64], R38 ;  /* 0x000000262e00d986 */ /* 0x0001e8000c101b08 */
[----:B------:R1:W-:Y:S01]  /*19e0*/  @!P5 STS.64 [UR6+0x130], R38 ;  /* 0x00013026ff00d988 */ /* 0x0003e20008000a06 */
[----:B------:R-:W-:Y:S01]  /*19f0*/  LEA R42, P5, R24, R42, 0x2 ;  /* 0x0000002a182a7211 */ /* 0x000fe200078a10ff */
[----:B--2---:R-:W-:Y:S01]  /*1a00*/  @P6 FFMA.FTZ R61, R57, R59, R61 ;  /* 0x0000003b393d6223 */ /* 0x004fe2000001003d */
[----:B------:R-:W-:-:S03]  /*1a10*/  LEA R41, P6, R26, R41, 0x2 ;  /* 0x000000291a297211 */ /* 0x000fc600078c10ff */
[----:B------:R-:W-:Y:S02]  /*1a20*/  FFMA.FTZ R58, R58, R61, R53 ;  /* 0x0000003d3a3a7223 */ /* 0x000fe40000010035 */
[----:B------:R-:W-:Y:S01]  /*1a30*/  IMAD.X R44, R44, 0x1, R27, P6 ;  /* 0x000000012c2c7824 */ /* 0x000fe200030e061b */
[----:B------:R-:W-:Y:S01]  /*1a40*/  ISETP.LE.AND P6, PT, R43, UR4, PT ;  /* 0x000000042b007c0c */ /* 0x000fe2000bfc3270 */
[----:B------:R-:W-:Y:S01]  /*1a50*/  FFMA.FTZ R29, R29, R58, R48 ;  /* 0x0000003a1d1d7223 */ /* 0x000fe20000010030 */
[----:B------:R-:W-:Y:S02]  /*1a60*/  IADD3.X R49, R49, R56, RZ, P5, !PT ;  /* 0x0000003831317210 */ /* 0x000fe40002ffe4ff */
[----:B------:R-:W-:Y:S01]  /*1a70*/  LEA R40, P5, R28, R40, 0x2 ;  /* 0x000000281c287211 */ /* 0x000fe200078a10ff */
[----:B------:R-:W-:Y:S01]  /*1a80*/  FFMA.FTZ R25, R25, R29, R50 ;  /* 0x0000001d19197223 */ /* 0x000fe20000010032 */
[----:B---3--:R-:W-:Y:S02]  /*1a90*/  FMUL.FTZ R60, R60, R55 ;  /* 0x000000373c3c7220 */ /* 0x008fe40000410000 */
[----:B------:R-:W-:Y:S01]  /*1aa0*/  IADD3.X R45, R45, R52, RZ, P5, !PT ;  /* 0x000000342d2d7210 */ /* 0x000fe20002ffe4ff */
[----:B------:R-:W-:Y:S01]  /*1ab0*/  FFMA.FTZ R35, R54, R25, R51 ;  /* 0x0000001936237223 */ /* 0x000fe20000010033 */
[----:B0-----:R-:W-:Y:S01]  /*1ac0*/  IADD3 R46, P5, R46, 0x8, RZ ;  /* 0x000000082e2e7810 */ /* 0x001fe20007fbe0ff */
[----:B------:R-:W-:Y:S01]  /*1ad0*/  UIADD3 UR6, UR6, 0x8, URZ ;  /* 0x0000000806067890 */ /* 0x000fe2000fffe03f */
[C---:B------:R-:W-:Y:S01]  /*1ae0*/  FFMA.FTZ R23, R60.reuse, R58, R23 ;  /* 0x0000003a3c177223 */ /* 0x040fe20000010017 */
[C---:B------:R-:W-:Y:S01]  /*1af0*/  FFMA.FTZ R20, R60.reuse, R29, R20 ;  /* 0x0000001d3c147223 */ /* 0x040fe20000010014 */
[C---:B------:R-:W-:Y:S01]  /*1b00*/  FFMA.FTZ R21, R60.reuse, R25, R21 ;  /* 0x000000193c157223 */ /* 0x040fe20000010015 */
[----:B------:R-:W-:Y:S01]  /*1b10*/  FFMA.FTZ R22, R60, R35, R22 ;  /* 0x000000233c167223 */ /* 0x000fe20000010016 */
[----:B------:R-:W-:Y:S01]  /*1b20*/  IADD3.X R47, RZ, R47, RZ, P5, !PT ;  /* 0x0000002fff2f7210 */ /* 0x000fe20002ffe4ff */
[----:B-1----:R-:W-:Y:S06]  /*1b30*/  @!P6 BRA `(.L_x_4929) ;  /* 0xfffffff80074e947 */ /* 0x002fec000383ffff */
.L_x_4928:
[----:B------:R-:W-:Y:S01]  /*1b40*/  BAR.SYNC.DEFER_BLOCKING 0x0 ;  /* 0x0000000000007b1d */ /* 0x000fe20000010000 */
[----:B------:R-:W-:Y:S02]  /*1b50*/  ISETP.NE.AND P0, PT, R5, RZ, PT ;  /* 0x000000ff0500720c */ /* 0x000fe40003f05270 */
[----:B------:R-:W-:Y:S02]  /*1b60*/  F2FP.F16.F32.PACK_AB R20, R20, R23 ;  /* 0x000000171414723e */ /* 0x000fe400000000ff */
[----:B------:R-:W-:Y:S01]  /*1b70*/  F2FP.F16.F32.PACK_AB R21, R22, R21 ;  /* 0x000000151615723e */ /* 0x000fe200000000ff */
[----:B------:R-:W-:Y:S01]  /*1b80*/  BSSY B0, `(.L_x_4930) ;  /* 0x0000023000007945 */ /* 0x000fe20003800000 */
[C---:B------:R-:W-:Y:S01]  /*1b90*/  LEA R16, R6.reuse, UR5, 0x3 ;  /* 0x0000000506107c11 */ /* 0x040fe2000f8e18ff */
[----:B------:R-:W0:Y:S01]  /*1ba0*/  LDC.64 R22, c[0x0][0x2b0] ;  /* 0x0000ac00ff167b82 */ /* 0x000e220000000a00 */
[----:B------:R-:W-:-:S07]  /*1bb0*/  LEA R24, R6, UR5, 0x1 ;  /* 0x0000000506187c11 */ /* 0x000fce000f8e08ff */
[----:B------:R-:W1:Y:S01]  /*1bc0*/  @!P0 LDC R17, c[0x0][0x218] ;  /* 0x00008600ff118b82 */ /* 0x000e620000000800 */
[----:B------:R0:W-:Y:S01]  /*1bd0*/  STS.64 [R16], R20 ;  /* 0x0000001410007388 */ /* 0x0001e20000000a00 */
[----:B------:R-:W-:-:S03]  /*1be0*/  NOP ;  /* 0x0000000000007918 */ /* 0x000fc60000000000 */
[----:B------:R-:W-:Y:S04]  /*1bf0*/  LDS.U16 R25, [R24] ;  /* 0x0000000018197984 */ /* 0x000fe80000000400 */
[----:B------:R-:W-:Y:S01]  /*1c00*/  LDS.U16 R19, [R24+0x40] ;  /* 0x0000400018137984 */ /* 0x000fe20000000400 */
[----:B0-----:R-:W-:-:S03]  /*1c10*/  IMAD R16, R22, UR11, RZ ;  /* 0x0000000b16107c24 */ /* 0x001fc6000f8e02ff */
[----:B------:R-:W-:Y:S01]  /*1c20*/  LDS.U16 R18, [R24+0x80] ;  /* 0x0000800018127984 */ /* 0x000fe20000000400 */
[----:B-1----:R-:W-:Y:S02]  /*1c30*/  @!P0 IMAD R26, R10, -0x80, R17 ;  /* 0xffffff800a1a8824 */ /* 0x002fe400078e0211 */
[----:B------:R-:W-:Y:S01]  /*1c40*/  IMAD R23, R23, UR10, R16 ;  /* 0x0000000a17177c24 */ /* 0x000fe2000f8e0210 */
[----:B------:R-:W-:Y:S01]  /*1c50*/  LDS.U16 R27, [R24+0xc0] ;  /* 0x0000c000181b7984 */ /* 0x000fe20000000400 */
[----:B------:R-:W-:-:S03]  /*1c60*/  IMAD.WIDE.U32 R16, R22, UR10, RZ ;  /* 0x0000000a16107c25 */ /* 0x000fc6000f8e00ff */
[----:B------:R-:W-:Y:S01]  /*1c70*/  @!P0 STS [UR5+0x100], R26 ;  /* 0x0001001aff008988 */ /* 0x000fe20008000805 */
[----:B------:R-:W-:Y:S01]  /*1c80*/  IMAD.IADD R35, R17, 0x1, R23 ;  /* 0x0000000111237824 */ /* 0x000fe200078e0217 */
[----:B------:R-:W-:Y:S06]  /*1c90*/  BAR.SYNC.DEFER_BLOCKING 0x0 ;  /* 0x0000000000007b1d */ /* 0x000fec0000010000 */
        /* <DEDUP_REMOVED lines=17> */
.L_x_4931:
[----:B------:R-:W-:Y:S05]  /*1db0*/  BSYNC B0 ;  /* 0x0000000000007941 */ /* 0x000fea0003800000 */
.L_x_4930:
[----:B------:R-:W-:Y:S01]  /*1dc0*/  MOV R17, R35 ;  /* 0x0000002300117202 */ /* 0x000fe20000000f00 */
[----:B------:R-:W-:Y:S01]  /*1dd0*/  ULDC.64 UR4, c[0x0][0x2b8] ;  /* 0x0000ae0000047ab9 */ /* 0x000fe20000000a00 */
[----:B------:R-:W-:Y:S01]  /*1de0*/  SHF.L.U32 R21, R10, 0x7, RZ ;  /* 0x000000070a157819 */ /* 0x000fe200000006ff */
[----:B0-----:R-:W-:Y:S01]  /*1df0*/  IMAD R23, R2, UR4, RZ ;  /* 0x0000000402177c24 */ /* 0x001fe2000f8e02ff */
[----:B------:R-:W-:Y:S01]  /*1e00*/  LOP3.LUT R20, R8, 0x20, RZ, 0xfc, !PT ;  /* 0x0000002008147812 */ /* 0x000fe200078efcff */
[----:B------:R-:W-:Y:S01]  /*1e10*/  IMAD.WIDE.U32 R16, R0, UR4, R16 ;  /* 0x0000000400107c25 */ /* 0x000fe2000f8e0010 */
[-C--:B------:R-:W-:Y:S02]  /*1e20*/  ISETP.GE.AND P1, PT, R14, R29.reuse, PT ;  /* 0x0000001d0e00720c */ /* 0x080fe40003f26270 */
[----:B------:R-:W-:Y:S01]  /*1e30*/  ISETP.GE.AND P0, PT, R20, R29, PT ;  /* 0x0000001d1400720c */ /* 0x000fe20003f06270 */
[----:B------:R-:W-:Y:S01]  /*1e40*/  IMAD R22, R0, UR5, R23 ;  /* 0x0000000500167c24 */ /* 0x000fe2000f8e0217 */
[----:B------:R-:W-:Y:S01]  /*1e50*/  ULDC.64 UR4, c[0x0][0x308] ;  /* 0x0000c20000047ab9 */ /* 0x000fe20000000a00 */
[----:B------:R-:W-:Y:S01]  /*1e60*/  SHF.R.S32.HI R23, RZ, 0x1f, R21 ;  /* 0x0000001fff177819 */ /* 0x000fe20000011415 */
[----:B------:R-:W-:Y:S01]  /*1e70*/  VIADD R10, R10, 0x1 ;  /* 0x000000010a0a7836 */ /* 0x000fe20000000000 */
[----:B------:R-:W-:-:S02]  /*1e80*/  IADD3 R21, P3, R21, R16, RZ ;  /* 0x0000001015157210 */ /* 0x000fc40007f7e0ff */
[C---:B------:R-:W-:Y:S01]  /*1e90*/  LEA R16, P4, R20.reuse, UR4, 0x1 ;  /* 0x0000000414107c11 */ /* 0x040fe2000f8808ff */
[----:B------:R-:W-:Y:S01]  /*1ea0*/  ULDC UR4, c[0x0][0x224] ;  /* 0x0000890000047ab9 */ /* 0x000fe20000000800 */
[----:B------:R-:W-:Y:S02]  /*1eb0*/  IADD3.X R22, R23, R22, R17, P3, !PT ;  /* 0x0000001617167210 */ /* 0x000fe40001ffe411 */
[----:B------:R-:W-:Y:S02]  /*1ec0*/  LEA.HI.X R17, R20, UR5, R9, 0x1, P4 ;  /* 0x0000000514117c11 */ /* 0x000fe4000a0f0c09 */
[----:B------:R-:W-:Y:S02]  /*1ed0*/  LEA R16, P3, R21, R16, 0x1 ;  /* 0x0000001015107211 */ /* 0x000fe400078608ff */
[----:B------:R-:W-:Y:S02]  /*1ee0*/  ISETP.GE.AND P2, PT, R15, R29, PT ;  /* 0x0000001d0f00720c */ /* 0x000fe40003f46270 */
        /* <DEDUP_REMOVED lines=11> */
.L_x_4933:
        /* <DEDUP_REMOVED lines=14> */
.L_x_5304:


//--------------------- .text._Z25selective_scan_fwd_kernelI32Selective_Scan_fwd_kernel_traitsILi32ELi4ELi1ELb0ELb0ELb0ELb1EN3c104HalfEfEEv13SSMParamsBase --------------------------
	.section	.text._Z25selective_scan_fwd_kernelI32Selective_Scan_fwd_kernel_traitsILi32ELi4ELi1ELb0ELb0ELb0ELb1EN3c104HalfEfEEv13SSMParamsBase,"ax",@progbits
	.align	128
        .global         _Z25selective_scan_fwd_kernelI32Selective_Scan_fwd_kernel_traitsILi32ELi4ELi1ELb0ELb0ELb0ELb1EN3c104HalfEfEEv13SSMParamsBase
        .type           _Z25selective_scan_fwd_kernelI32Selective_Scan_fwd_kernel_traitsILi32ELi4ELi1ELb0ELb0ELb0ELb1EN3c104HalfEfEEv13SSMParamsBase,@function
        .size           _Z25selective_scan_fwd_kernelI32Selective_Scan_fwd_kernel_traitsILi32ELi4ELi1ELb0ELb0ELb0ELb1EN3c104HalfEfEEv13SSMParamsBase,(.L_x_5305 - _Z25selective_scan_fwd_kernelI32Selective_Scan_fwd_kernel_traitsILi32ELi4ELi1ELb0ELb0ELb0ELb1EN3c104HalfEfEEv13SSMParamsBase)
        .other          _Z25selective_scan_fwd_kernelI32Selective_Scan_fwd_kernel_traitsILi32ELi4ELi1ELb0ELb0ELb0ELb1EN3c104HalfEfEEv13SSMParamsBase,@"STO_CUDA_ENTRY STV_DEFAULT"
_Z25selective_scan_fwd_kernelI32Selective_Scan_fwd_kernel_traitsILi32ELi4ELi1ELb0ELb0ELb0ELb1EN3c104HalfEfEEv13SSMParamsBase:
.text._Z25selective_scan_fwd_kernelI32Selective_Scan_fwd_kernel_traitsILi32ELi4ELi1ELb0ELb0ELb0ELb1EN3c104HalfEfEEv13SSMParamsBase:
        /* <DEDUP_REMOVED lines=67> */
.L_x_4948:
        /* <DEDUP_REMOVED lines=106> */
.L_x_4935:
[----:B------:R-:W-:Y:S05]  /*0ad0*/  BSYNC B0 ;  /* 0x0000000000007941 */ /* 0x000fea0003800000 */
.L_x_4934:
        /* <DEDUP_REMOVED lines=33> */
.L_x_4937:
[----:B------:R-:W-:Y:S05]  /*0cf0*/  BSYNC B0 ;  /* 0x0000000000007941 */ /* 0x000fea0003800000 */
.L_x_4936:
        /* <DEDUP_REMOVED lines=33> */
.L_x_4939:
[----:B------:R-:W-:Y:S05]  /*0f10*/  BSYNC B0 ;  /* 0x0000000000007941 */ /* 0x000fea0003800000 */
.L_x_4938:
        /* <DEDUP_REMOVED lines=33> */
.L_x_4941:
[----:B------:R-:W-:Y:S05]  /*1130*/  BSYNC B0 ;  /* 0x0000000000007941 */ /* 0x000fea0003800000 */
.L_x_4940:
        /* <DEDUP_REMOVED lines=61> */
.L_x_4943:
        /* <DEDUP_REMOVED lines=99> */
.L_x_4942:
        /* <DEDUP_REMOVED lines=20> */
[----:B------:R-:W-:Y:S01]  /*1c80*/  IMAD.WIDE.U32 R26, R28, UR10, RZ ;  /* 0x0000000a1c1a7c25 */ /* 0x000fe2000f8e00ff */
[----:B------:R-:W-:-:S02]  /*1c90*/  SHF.R.S32.HI R17, RZ, 0x1f, R16 ;  /* 0x0000001fff117819 */ /* 0x000fc40000011410 */
[----:B------:R-:W-:Y:S01]  /*1ca0*/  LDS.U16 R39, [R36+0xc0] ;  /* 0x0000c00024277984 */ /* 0x000fe20000000400 */
[----:B------:R-:W-:Y:S01]  /*1cb0*/  IADD3 R18, P2, R8, R16, RZ ;  /* 0x0000001008127210 */ /* 0x000fe20007f5e0ff */
[----:B------:R-:W-:Y:S02]  /*1cc0*/  IMAD.IADD R47, R27, 0x1, R35 ;  /* 0x000000011b2f7824 */ /* 0x000fe400078e0223 */
[----:B------:R0:W-:Y:S01]  /*1cd0*/  @!P0 STS [UR5+0x100], R19 ;  /* 0x00010013ff008988 */ /* 0x0001e20008000805 */
[----:B------:R-:W-:Y:S01]  /*1ce0*/  BAR.SYNC.DEFER_BLOCKING 0x0 ;  /* 0x0000000000007b1d */ /* 0x000fe20000010000 */
[----:B0-----:R-:W-:-:S05]  /*1cf0*/  IADD3.X R19, R9, R17, RZ, P2, !PT ;  /* 0x0000001109137210 */ /* 0x001fca00017fe4ff */
[----:B------:R-:W0:Y:S02]  /*1d00*/  LDS R43, [UR5+0x100] ;  /* 0x00010005ff2b7984 */ /* 0x000e240008000800 */
[----:B0-----:R-:W-:-:S13]  /*1d10*/  ISETP.GE.AND P1, PT, R8, R43, PT ;  /* 0x0000002b0800720c */ /* 0x001fda0003f26270 */
[----:B--2-4-:R-:W-:Y:S05]  /*1d20*/  @P1 BRA `(.L_x_4945) ;  /* 0x00000000002c1947 */ /* 0x014fea0003800000 */
        /* <DEDUP_REMOVED lines=11> */
.L_x_4945:
[----:B------:R-:W-:Y:S05]  /*1de0*/  BSYNC B0 ;  /* 0x0000000000007941 */ /* 0x000fea0003800000 */
.L_x_4944:
[----:B------:R-:W-:Y:S01]  /*1df0*/  IMAD.MOV.U32 R27, RZ, RZ, R47 ;  /* 0x000000ffff1b7224 */ /* 0x000fe200078e002f */
[----:B------:R-:W-:Y:S01]  /*1e00*/  ULDC.64 UR6, c[0x0][0x2b8] ;  /* 0x0000ae0000067ab9 */ /* 0x000fe20000000a00 */
[----:B0-----:R-:W-:Y:S01]  /*1e10*/  LOP3.LUT R34, R8, 0x20, RZ, 0xfc, !PT ;  /* 0x0000002008227812 */ /* 0x001fe200078efcff */
[----:B------:R-:W-:Y:S01]  /*1e20*/  IMAD R29, R2, UR6, RZ ;  /* 0x00000006021d7c24 */ /* 0x000fe2000f8e02ff */
[----:B------:R-:W-:Y:S01]  /*1e30*/  ISETP.GE.AND P4, PT, R15, R43, PT ;  /* 0x0000002b0f00720c */ /* 0x000fe20003f86270 */
[----:B------:R-:W-:Y:S01]  /*1e40*/  IMAD.WIDE.U32 R26, R0, UR6, R26 ;  /* 0x00000006001a7c25 */ /* 0x000fe2000f8e001a */
[C---:B------:R-:W-:Y:S02]  /*1e50*/  SHF.L.U32 R40, R34.reuse, 0x1, RZ ;  /* 0x0000000122287819 */ /* 0x040fe400000006ff */
[----:B------:R-:W-:Y:S01]  /*1e60*/  SHF.L.U64.HI R42, R34, 0x1, R9 ;  /* 0x00000001222a7819 */ /* 0x000fe20000010209 */
[----:B------:R-:W-:Y:S01]  /*1e70*/  IMAD R35, R10, -0x80, R51 ;  /* 0xffffff800a237824 */ /* 0x000fe200078e0233 */
[----:B------:R-:W-:Y:S01]  /*1e80*/  IADD3 R28, P2, R16, R26, RZ ;  /* 0x0000001a101c7210 */ /* 0x000fe20007f5e0ff */
[----:B------:R-:W-:Y:S01]  /*1e90*/  IMAD R29, R0, UR7, R29 ;  /* 0x00000007001d7c24 */ /* 0x000fe2000f8e021d */
[----:B------:R-:W-:Y:S01]  /*1ea0*/  ULDC.64 UR6, c[0x0][0x308] ;  /* 0x0000c20000067ab9 */ /* 0x000fe20000000a00 */
[----:B------:R-:W-:Y:S01]  /*1eb0*/  IMAD R44, R24, UR11, RZ ;  /* 0x0000000b182c7c24 */ /* 0x000fe2000f8e02ff */
[----:B------:R-:W-:-:S02]  /*1ec0*/  ISETP.GE.AND P1, PT, R8, R35, PT ;  /* 0x000000230800720c */ /* 0x000fc40003f26270 */
[----:B------:R-:W-:Y:S01]  /*1ed0*/  IADD3 R26, P3, R40, UR6, RZ ;  /* 0x00000006281a7c10 */ /* 0x000fe2000ff7e0ff */
[----:B------:R-:W-:Y:S01]  /*1ee0*/  IMAD R45, R25, UR10, R44 ;  /* 0x0000000a192d7c24 */ /* 0x000fe2000f8e022c */
[----:B------:R-:W-:Y:S02]  /*1ef0*/  IADD3.X R29, R17, R29, R27, P2, !PT ;  /* 0x0000001d111d7210 */ /* 0x000fe400017fe41b */
[----:B------:R-:W-:Y:S01]  /*1f00*/  IADD3.X R27, R42, UR7, RZ, P3, !PT ;  /* 0x000000072a1b7c10 */ /* 0x000fe20009ffe4ff */
[----:B------:R-:W-:Y:S01]  /*1f10*/  ULDC.64 UR6, c[0x0][0x2a8] ;  /* 0x0000aa0000067ab9 */ /* 0x000fe20000000a00 */
[----:B------:R-:W-:Y:S02]  /*1f20*/  LEA R26, P2, R28, R26, 0x1 ;  /* 0x0000001a1c1a7211 */ /* 0x000fe400078408ff */
[----:B------:R-:W-:Y:S02]  /*1f30*/  ISETP.GE.AND P3, PT, R14, R43, PT ;  /* 0x0000002b0e00720c */ /* 0x000fe40003f66270 */
[----:B------:R-:W-:Y:S01]  /*1f40*/  LEA.HI.X R27, R28, R27, R29, 0x1, P2 ;  /* 0x0000001b1c1b7211 */ /* 0x000fe200010f0c1d */
[----:B------:R-:W-:Y:S01]  /*1f50*/  IMAD.WIDE.U32 R28, R24, UR10, RZ ;  /* 0x0000000a181c7c25 */ /* 0x000fe2000f8e00ff */
[----:B------:R-:W-:-:S03]  /*1f60*/  ISETP.GE.AND P2, PT, R34, R43, PT ;  /* 0x0000002b2200720c */ /* 0x000fc60003f46270 */
[----:B------:R-:W-:Y:S01]  /*1f70*/  @!P1 IMAD.WIDE.U32 R24, R24, UR10, R16 ;  /* 0x0000000a18189c25 */ /* 0x000fe2000f8e0010 */
[----:B------:R-:W-:Y:S01]  /*1f80*/  IADD3 R29, R29, R45, RZ ;  /* 0x0000002d1d1d7210 */ /* 0x000fe20007ffe0ff */
[----:B------:R-:W-:Y:S02]  /*1f90*/  @!P4 STG.E.U16 desc[UR8][R26.64+0x80], R39 ;  /* 0x000080271a00c986 */ /* 0x000fe4000c101508 */
[----:B------:R-:W-:Y:S01]  /*1fa0*/  IMAD R43, R2, UR6, RZ ;  /* 0x00000006022b7c24 */ /* 0x000fe2000f8e02ff */
[----:B------:R-:W-:Y:S01]  /*1fb0*/  @!P1 IADD3 R25, R45, R25, RZ ;  /* 0x000000192d199210 */ /* 0x000fe20007ffe0ff */
[----:B------:R0:W-:Y:S01]  /*1fc0*/  @!P3 STG.E.U16 desc[UR8][R26.64+0x40], R41 ;  /* 0x000040291a00b986 */ /* 0x0001e2000c101508 */
[----:B------:R-:W-:-:S03]  /*1fd0*/  IMAD.WIDE.U32 R28, R0, UR6, R28 ;  /* 0x00000006001c7c25 */ /* 0x000fc6000f8e001c */
[----:B------:R1:W-:Y:S01]  /*1fe0*/  @!P2 STG.E.U16 desc[UR8][R26.64], R37 ;  /* 0x000000251a00a986 */ /* 0x0003e2000c101508 */
[C---:B------:R-:W-:Y:S01]  /*1ff0*/  @!P1 IMAD.WIDE.U32 R24, R0.reuse, UR6, R24 ;  /* 0x0000000600189c25 */ /* 0x040fe2000f8e0018 */
[----:B------:R-:W-:Y:S03]  /*2000*/  BAR.SYNC.DEFER_BLOCKING 0x0 ;  /* 0x0000000000007b1d */ /* 0x000fe60000010000 */
[----:B------:R-:W-:Y:S01]  /*2010*/  IMAD R45, R0, UR7, R43 ;  /* 0x00000007002d7c24 */ /* 0x000fe2000f8e022b */
[----:B------:R-:W-:Y:S02]  /*2020*/  IADD3 R43, P3, R16, R28, RZ ;  /* 0x0000001c102b7210 */ /* 0x000fe40007f7e0ff */
[----:B0-----:R-:W-:Y:S01]  /*2030*/  @!P1 IADD3 R41, P2, R8, R24, RZ ;  /* 0x0000001808299210 */ /* 0x001fe20007f5e0ff */
[----:B------:R-:W-:Y:S01]  /*2040*/  ULDC.64 UR6, c[0x0][0x318] ;  /* 0x0000c60000067ab9 */ /* 0x000fe20000000a00 */
[----:B------:R-:W-:-:S02]  /*2050*/  IADD3.X R44, R17, R45, R29, P3, !PT ;  /* 0x0000002d112c7210 */ /* 0x000fc40001ffe41d */
[----:B------:R-:W-:Y:S02]  /*2060*/  IADD3 R24, P4, R40, UR6, RZ ;  /* 0x0000000628187c10 */ /* 0x000fe4000ff9e0ff */
[----:B------:R-:W-:Y:S02]  /*2070*/  @!P1 IADD3.X R46, R9, R25, R45, P2, !PT ;  /* 0x00000019092e9210 */ /* 0x000fe400017fe42d */
[----:B------:R-:W-:Y:S02]  /*2080*/  IADD3.X R25, R42, UR7, RZ, P4, !PT ;  /* 0x000000072a197c10 */ /* 0x000fe4000a7fe4ff */
[-C--:B------:R-:W-:Y:S02]  /*2090*/  ISETP.GE.AND P2, PT, R34, R35.reuse, PT ;  /* 0x000000232200720c */ /* 0x080fe40003f46270 */
[-C--:B------:R-:W-:Y:S02]  /*20a0*/  ISETP.GE.AND P3, PT, R14, R35.reuse, PT ;  /* 0x000000230e00720c */ /* 0x080fe40003f66270 */
[----:B------:R-:W-:-:S02]  /*20b0*/  ISETP.GE.AND P4, PT, R15, R35, PT ;  /* 0x000000230f00720c */ /* 0x000fc40003f86270 */
[----:B------:R-:W-:Y:S02]  /*20c0*/  LEA R24, P6, R43, R24, 0x1 ;  /* 0x000000182b187211 */ /* 0x000fe400078c08ff */
[----:B------:R-:W-:Y:S02]  /*20d0*/  @!P1 LEA R28, P5, R41, UR6, 0x1 ;  /* 0x00000006291c9c11 */ /* 0x000fe4000f8a08ff */
[----:B------:R-:W-:Y:S02]  /*20e0*/  LEA.HI.X R25, R43, R25, R44, 0x1, P6 ;  /* 0x000000192b197211 */ /* 0x000fe400030f0c2c */
[----:B------:R-:W-:Y:S02]  /*20f0*/  @!P1 LEA.HI.X R29, R41, UR7, R46, 0x1, P5 ;  /* 0x00000007291d9c11 */ /* 0x000fe4000a8f0c2e */
[----:B-1----:R-:W-:Y:S02]  /*2100*/  PRMT R37, RZ, 0x7610, R37 ;  /* 0x00007610ff257816 */ /* 0x002fe40000000025 */
[----:B------:R-:W-:-:S02]  /*2110*/  PRMT R39, RZ, 0x7610, R39 ;  /* 0x00007610ff277816 */ /* 0x000fc40000000027 */
        /* <DEDUP_REMOVED lines=28> */
[----:B--2---:R-:W-:Y:S01]  /*22e0*/  FADD.FTZ R37, R27, 1 ;  /* 0x3f8000001b257421 */ /* 0x004fe20000010000 */
[----:B------:R-:W-:Y:S06]  /*22f0*/  BAR.SYNC.DEFER_BLOCKING 0x0 ;  /* 0x0000000000007b1d */ /* 0x000fec0000010000 */
[----:B------:R-:W2:Y:S01]  /*2300*/  MUFU.RCP R45, R24 ;  /* 0x00000018002d7308 */ /* 0x000ea20000001000 */
[----:B0-----:R-:W-:-:S07]  /*2310*/  FADD.FTZ R43, R41, 1 ;  /* 0x3f800000292b7421 */ /* 0x001fce0000010000 */
[----:B------:R-:W0:Y:S01]  /*2320*/  MUFU.RCP R46, R37 ;  /* 0x00000025002e7308 */ /* 0x000e220000001000 */
[----:B-1----:R-:W-:-:S04]  /*2330*/  FMUL.FTZ R25, R28, R47 ;  /* 0x0000002f1c197220 */ /* 0x002fc80000410000 */
[----:B------:R-:W-:-:S03]  /*2340*/  FMUL.FTZ R25, R25, R20 ;  /* 0x0000001419197220 */ /* 0x000fc60000410000 */
[----:B------:R-:W1:Y:S01]  /*2350*/  MUFU.RCP R48, R43 ;  /* 0x0000002b00307308 */ /* 0x000e620000001000 */
[----:B--2---:R-:W-:-:S04]  /*2360*/  FMUL.FTZ R44, R44, R45 ;  /* 0x0000002d2c2c7220 */ /* 0x004fc80000410000 */
[----:B------:R-:W-:Y:S01]  /*2370*/  FMUL.FTZ R44, R44, R23 ;  /* 0x000000172c2c7220 */ /* 0x000fe20000410000 */
[----:B0-----:R-:W-:-:S04]  /*2380*/  FMUL.FTZ R28, R29, R46 ;  /* 0x0000002e1d1c7220 */ /* 0x001fc80000410000 */
[----:B------:R-:W-:Y:S01]  /*2390*/  F2FP.F16.F32.PACK_AB R44, R25, R44 ;  /* 0x0000002c192c723e */ /* 0x000fe200000000ff */
[----:B------:R-:W-:Y:S01]  /*23a0*/  FMUL.FTZ R28, R28, R21 ;  /* 0x000000151c1c7220 */ /* 0x000fe20000410000 */
[----:B-1----:R-:W-:-:S04]  /*23b0*/  FMUL.FTZ R39, R39, R48 ;  /* 0x0000003027277220 */ /* 0x002fc80000410000 */
[----:B------:R-:W-:Y:S02]  /*23c0*/  FMUL.FTZ R39, R39, R22 ;  /* 0x0000001627277220 */ /* 0x000fe40000410000 */
[----:B------:R-:W0:Y:S03]  /*23d0*/  LDC.64 R22, c[0x0][0x2c0] ;  /* 0x0000b000ff167b82 */ /* 0x000e260000000a00 */
[----:B------:R-:W-:-:S05]  /*23e0*/  F2FP.F16.F32.PACK_AB R45, R39, R28 ;  /* 0x0000001c272d723e */ /* 0x000fca00000000ff */
[----:B------:R-:W-:Y:S01]  /*23f0*/  STS.64 [R38], R44 ;  /* 0x0000002c26007388 */ /* 0x000fe20000000a00 */
[----:B------:R-:W-:-:S03]  /*2400*/  NOP ;  /* 0x0000000000007918 */ /* 0x000fc60000000000 */
[----:B------:R-:W-:Y:S04]  /*2410*/  LDS.U16 R27, [R36] ;  /* 0x00000000241b7984 */ /* 0x000fe80000000400 */
[----:B------:R-:W-:Y:S04]  /*2420*/  LDS.U16 R24, [R36+0x40] ;  /* 0x0000400024187984 */ /* 0x000fe80000000400 */
[----:B------:R-:W-:Y:S01]  /*2430*/  LDS.U16 R25, [R36+0x80] ;  /* 0x0000800024197984 */ /* 0x000fe20000000400 */
[----:B0-----:R-:W-:-:S03]  /*2440*/  IMAD R20, R22, UR11, RZ ;  /* 0x0000000b16147c24 */ /* 0x001fc6000f8e02ff */
[----:B------:R-:W-:Y:S01]  /*2450*/  LDS.U16 R26, [R36+0xc0] ;  /* 0x0000c000241a7984 */ /* 0x000fe20000000400 */
[----:B------:R-:W-:Y:S02]  /*2460*/  IMAD R23, R23, UR10, R20 ;  /* 0x0000000a17177c24 */ /* 0x000fe4000f8e0214 */
[----:B------:R-:W-:Y:S01]  /*2470*/  IMAD.WIDE.U32 R20, R22, UR10, RZ ;  /* 0x0000000a16147c25 */ /* 0x000fe2000f8e00ff */
[----:B------:R-:W-:Y:S03]  /*2480*/  @!P0 STS [UR5+0x100], R35 ;  /* 0x00010023ff008988 */ /* 0x000fe60008000805 */
[----:B------:R-:W-:Y:S01]  /*2490*/  IMAD.IADD R37, R21, 0x1, R23 ;  /* 0x0000000115257824 */ /* 0x000fe200078e0217 */
        /* <DEDUP_REMOVED lines=15> */
.L_x_4947:
[----:B------:R-:W-:Y:S05]  /*2590*/  BSYNC B0 ;  /* 0x0000000000007941 */ /* 0x000fea0003800000 */
.L_x_4946:
[----:B------:R-:W-:Y:S01]  /*25a0*/  MOV R18, R20 ;  /* 0x0000001400127202 */ /* 0x000fe20000000f00 */
[----:B------:R-:W-:Y:S01]  /*25b0*/  IMAD.MOV.U32 R19, RZ, RZ, R37 ;  /* 0x000000ffff137224 */ /* 0x000fe200078e0025 */
[----:B------:R-:W-:Y:S01]  /*25c0*/  ULDC.64 UR4, c[0x0][0x2c8] ;  /* 0x0000b20000047ab9 */ /* 0x000fe20000000a00 */
[-C--:B------:R-:W-:Y:S01]  /*25d0*/  ISETP.GE.AND P0, PT, R34, R29.reuse, PT ;  /* 0x0000001d2200720c */ /* 0x080fe20003f06270 */
[----:B------:R-:W-:Y:S01]  /*25e0*/  IMAD R21, R2, UR4, RZ ;  /* 0x0000000402157c24 */ /* 0x000fe2000f8e02ff */
[----:B------:R-:W-:Y:S01]  /*25f0*/  IADD3 R10, R10, 0x1, RZ ;  /* 0x000000010a0a7810 */ /* 0x000fe20007ffe0ff */
[----:B------:R-:W-:Y:S01]  /*2600*/  IMAD.WIDE.U32 R18, R0, UR4, R18 ;  /* 0x0000000400127c25 */ /* 0x000fe2000f8e0012 */
[-C--:B------:R-:W-:Y:S02]  /*2610*/  ISETP.GE.AND P1, PT, R14, R29.reuse, PT ;  /* 0x0000001d0e00720c */ /* 0x080fe40003f26270 */
[----:B------:R-:W-:Y:S01]  /*2620*/  ISETP.GE.AND P2, PT, R15, R29, PT ;  /* 0x0000001d0f00720c */ /* 0x000fe20003f46270 */
[----:B0-----:R-:W-:Y:S01]  /*2630*/  IMAD R23, R0, UR5, R21 ;  /* 0x0000000500177c24 */ /* 0x001fe2000f8e0215 */
        /* <DEDUP_REMOVED lines=18> */
.L_x_4949:
        /* <DEDUP_REMOVED lines=10> */
.L_x_5305:


//--------------------- .text._Z25selective_scan_fwd_kernelI32Selective_Scan_fwd_kernel_traitsILi32ELi4ELi1ELb0ELb0ELb1ELb0EN3c104HalfEfEEv13SSMParamsBase --------------------------
	.section	.text._Z25selective_scan_fwd_kernelI32Selective_Scan_fwd_kernel_traitsILi32ELi4ELi1ELb0ELb0ELb1ELb0EN3c104HalfEfEEv13SSMParamsBase,"ax",@progbits
	.align	128
        .global         _Z25selective_scan_fwd_kernelI32Selective_Scan_fwd_kernel_traitsILi32ELi4ELi1ELb0ELb0ELb1ELb0EN3c104HalfEfEEv13SSMParamsBase
        .type           _Z25selective_scan_fwd_kernelI32Selective_Scan_fwd_kernel_traitsILi32ELi4ELi1ELb0ELb0ELb1ELb0EN3c104HalfEfEEv13SSMParamsBase,@function
        .size           _Z25selective_scan_fwd_kernelI32Selective_Scan_fwd_kernel_traitsILi32ELi4ELi1ELb0ELb0ELb1ELb0EN3c104HalfEfEEv13SSMParamsBase,(.L_x_5306 - _Z25selective_scan_fwd_kernelI32Selective_Scan_fwd_kernel_traitsILi32ELi4ELi1ELb0ELb0ELb1ELb0EN3c104HalfEfEEv13SSMParamsBase)
        .other          _Z25selective_scan_fwd_kernelI32Selective_Scan_fwd_kernel_traitsILi32ELi4ELi1ELb0ELb0ELb1ELb0EN3c104HalfEfEEv13SSMParamsBase,@"STO_CUDA_ENTRY STV_DEFAULT"
_Z25selective_scan_fwd_kernelI32Selective_Scan_fwd_kernel_traitsILi32ELi4ELi1ELb0ELb0ELb1ELb0EN3c104HalfEfEEv13SSMParamsBase:
.text._Z25selective_scan_fwd_kernelI32Selective_Scan_fwd_kernel_traitsILi32ELi4ELi1ELb0ELb0ELb1ELb0EN3c104HalfEfEEv13SSMParamsBase:
        /* <DEDUP_REMOVED lines=23> */
[----:B---3--:R-:W-:Y:S01]  /*0170*/  VIADD R10, R5, 0xffffffe ;  /* 0x0ffffffe050a7836 */ /* 0x008fe20000000000 */
[----:B------:R-:W-:-:S03]  /*0180*/  @P1 LEA.HI.X R9, R0, R9, R2, 0x2, P3 ;  /* 0x0000000900091211 */ /* 0x000fc600018f1402 */
[----:B------:R3:W2:Y:S02]  /*0190*/  F2I.FTZ.U32.TRUNC.NTZ R11, R10 ;  /* 0x0000000a000b7305 */ /* 0x0006a4000021f000 */
[----:B------:R0:W5:Y:S01]  /*01a0*/  @P1 LDG.E R4, desc[UR10][R8.64] ;  /* 0x0000000a08041981 */ /* 0x000162000c1e1900 */
[----:B----4-:R-:W-:Y:S01]  /*01b0*/  IABS R6, R0 ;  /* 0x0000000000067213 */ /* 0x010fe20000000000 */
[----:B---3--:R-:W-:Y:S01]  /*01c0*/  IMAD.MOV.U32 R10, RZ, RZ, RZ ;  /* 0x000000ffff0a7224 */ /* 0x008fe200078e00ff */
[----:B--2---:R-:W-:-:S05]  /*01d0*/  IADD3 R15, RZ, -R11, RZ ;  /* 0x8000000bff0f7210 */ /* 0x004fca0007ffe0ff */
[----:B------:R-:W-:Y:S02]  /*01e0*/  IMAD R7, R15, R12, RZ ;  /* 0x0000000c0f077224 */ /* 0x000fe400078e02ff */
[----:B------:R-:W2:Y:S02]  /*01f0*/  LDC.64 R14, c[0x0][0x278] ;  /* 0x00009e00ff0e7b82 */ /* 0x000ea40000000a00 */
[----:B------:R-:W-:-:S06]  /*0200*/  IMAD.HI.U32 R11, R11, R7, R10 ;  /* 0x000000070b0b7227 */ /* 0x000fcc00078e000a */
[----:B------:R-:W-:-:S05]  /*0210*/  IMAD.HI.U32 R11, R11, R6, RZ ;  /* 0x000000060b0b7227 */ /* 0x000fca00078e00ff */
[----:B------:R-:W-:-:S05]  /*0220*/  IADD3 R5, -R11, RZ, RZ ;  /* 0x000000ff0b057210 */ /* 0x000fca0007ffe1ff */
[----:B------:R-:W-:-:S05]  /*0230*/  IMAD R5, R12, R5, R6 ;  /* 0x000000050c057224 */ /* 0x000fca00078e0206 */
[----:B------:R-:W-:Y:S02]  /*0240*/  ISETP.GT.U32.AND P1, PT, R12, R5, PT ;  /* 0x000000050c00720c */ /* 0x000fe40003f24070 */
[----:B0-----:R-:W-:-:S11]  /*0250*/  ISETP.GE.AND P3, PT, R23, 0x1, PT ;  /* 0x000000011700780c */ /* 0x001fd60003f66270 */
[----:B------:R-:W-:-:S05]  /*0260*/  @!P1 IMAD.IADD R5, R5, 0x1, -R12 ;  /* 0x0000000105059824 */ /* 0x000fca00078e0a0c */
[----:B------:R-:W-:Y:S01]  /*0270*/  ISETP.GE.U32.AND P0, PT, R5, R12, PT ;  /* 0x0000000c0500720c */ /* 0x000fe20003f06070 */
[----:B------:R-:W-:Y:S01]  /*0280*/  USHF.R.S32.HI UR12, URZ, 0x1f, UR7 ;  /* 0x0000001f3f0c7899 */ /* 0x000fe20008011407 */
[----:B------:R-:W-:Y:S02]  /*0290*/  LOP3.LUT R5, R0, R13, RZ, 0x3c, !PT ;  /* 0x0000000d00057212 */ /* 0x000fe400078e3cff */
[----:B------:R-:W-:Y:S02]  /*02a0*/  @!P1 IADD3 R11, R11, 0x1, RZ ;  /* 0x000000010b0b9810 */ /* 0x000fe40007ffe0ff */
[----:B------:R-:W-:Y:S02]  /*02b0*/  ISETP.GE.AND P2, PT, R5, RZ, PT ;  /* 0x000000ff0500720c */ /* 0x000fe40003f46270 */
[----:B------:R-:W-:-:S05]  /*02c0*/  ISETP.NE.AND P1, PT, R13, RZ, PT ;  /* 0x000000ff0d00720c */ /* 0x000fca0003f25270 */
[----:B------:R-:W-:Y:S01]  /*02d0*/  @P0 IADD3 R11, R11, 0x1, RZ ;  /* 0x000000010b0b0810 */ /* 0x000fe20007ffe0ff */
[----:B-12---:R-:W-:Y:S07]  /*02e0*/  @!P3 EXIT ;  /* 0x000000000000b94d */ /* 0x006fee0003800000 */
[----:B------:R-:W0:Y:S01]  /*02f0*/  S2R R62, SR_TID.X ;  /* 0x00000000003e7919 */ /* 0x000e220000002100 */
[----:B------:R-:W-:Y:S01]  /*0300*/  ULDC.64 UR8, c[0x0][0x260] ;  /* 0x0000980000087ab9 */ /* 0x000fe20000000a00 */
[----:B------:R-:W-:Y:S01]  /*0310*/  @!P2 IMAD.MOV R11, RZ, RZ, -R11 ;  /* 0x000000ffff0ba224 */ /* 0x000fe200078e0a0b */
[----:B------:R-:W-:Y:S01]  /*0320*/  UIMAD UR6, UR12, UR8, URZ ;  /* 0x000000080c0672a4 */ /* 0x000fe2000f8e023f */
[----:B------:R-:W-:Y:S01]  /*0330*/  @!P1 LOP3.LUT R11, RZ, R13, RZ, 0x33, !PT ;  /* 0x0000000dff0b9212 */ /* 0x000fe200078e33ff */
[----:B------:R-:W-:Y:S01]  /*0340*/  UIMAD.WIDE.U32 UR4, UR7, UR8, URZ ;  /* 0x00000008070472a5 */ /* 0x000fe2000f8e003f */
[----:B------:R-:W1:Y:S01]  /*0350*/  LDC.64 R24, c[0x0][0x280] ;  /* 0x0000a000ff187b82 */ /* 0x000e620000000a00 */
[----:B------:R-:W-:Y:S01]  /*0360*/  UIMAD UR6, UR7, UR9, UR6 ;  /* 0x00000009070672a4 */ /* 0x000fe2000f8e0206 */
[----:B------:R-:W-:Y:S01]  /*0370*/  SHF.R.S32.HI R5, RZ, 0x1f, R11 ;  /* 0x0000001fff057819 */ /* 0x000fe2000001140b */
[----:B------:R-:W-:Y:S01]  /*0380*/  ULDC.64 UR14, c[0x0][0x288] ;  /* 0x0000a200000e7ab9 */ /* 0x000fe20000000a00 */
[----:B------:R-:W-:Y:S01]  /*0390*/  ULDC.64 UR8, c[0x0][0x2f0] ;  /* 0x0000bc0000087ab9 */ /* 0x000fe20000000a00 */
[----:B------:R-:W-:Y:S01]  /*03a0*/  UIADD3 UR5, UR5, UR6, URZ ;  /* 0x0000000605057290 */ /* 0x000fe2000fffe03f */
[----:B------:R-:W-:-:S02]  /*03b0*/  IMAD R7, R2, UR14, RZ ;  /* 0x0000000e02077c24 */ /* 0x000fc4000f8e02ff */
[-C--:B------:R-:W-:Y:S01]  /*03c0*/  IMAD R10, R5, R14.reuse, RZ ;  /* 0x0000000e050a7224 */ /* 0x080fe200078e02ff */
[----:B------:R-:W2:Y:S01]  /*03d0*/  LDC.64 R26, c[0x0][0x290] ;  /* 0x0000a400ff1a7b82 */ /* 0x000ea20000000a00 */
[----:B------:R-:W-:Y:S02]  /*03e0*/  IMAD R13, R0, UR15, R7 ;  /* 0x0000000f000d7c24 */ /* 0x000fe4000f8e0207 */
[----:B------:R-:W-:Y:S01]  /*03f0*/  IMAD.WIDE.U32 R8, R11, R14, UR4 ;  /* 0x000000040b087e25 */ /* 0x000fe2000f8e000e */
[----:B------:R-:W-:-:S03]  /*0400*/  ULDC.64 UR4, c[0x0][0x298] ;  /* 0x0000a60000047ab9 */ /* 0x000fc60000000a00 */
[----:B------:R-:W-:Y:S01]  /*0410*/  IMAD R5, R11, R15, R10 ;  /* 0x0000000f0b057224 */ /* 0x000fe200078e020a */
[----:B------:R-:W-:Y:S01]  /*0420*/  LEA R17, P0, R8, R18, 0x1 ;  /* 0x0000001208117211 */ /* 0x000fe200078008ff */
[----:B------:R-:W-:Y:S01]  /*0430*/  IMAD.WIDE.U32 R6, R0, UR14, RZ ;  /* 0x0000000e00067c25 */ /* 0x000fe2000f8e00ff */
[----:B------:R-:W3:Y:S01]  /*0440*/  LDC R21, c[0x0][0x214] ;  /* 0x00008500ff157b82 */ /* 0x000ee20000000800 */
[----:B------:R-:W-:Y:S01]  /*0450*/  ULDC.64 UR14, c[0x0][0x2f8] ;  /* 0x0000be00000e7ab9 */ /* 0x000fe20000000a00 */
[----:B------:R-:W-:Y:S01]  /*0460*/  IADD3 R18, R9, R5, RZ ;  /* 0x0000000509127210 */ /* 0x000fe20007ffe0ff */
[----:B------:R-:W-:Y:S01]  /*0470*/  IMAD R5, R2, UR4, RZ ;  /* 0x0000000402057c24 */ /* 0x000fe2000f8e02ff */
[----:B------:R-:W-:Y:S01]  /*0480*/  IADD3 R11, R7, R13, RZ ;  /* 0x0000000d070b7210 */ /* 0x000fe20007ffe0ff */
[----:B------:R-:W-:Y:S01]  /*0490*/  IMAD.MOV.U32 R10, RZ, RZ, R6 ;  /* 0x000000ffff0a7224 */ /* 0x000fe200078e0006 */
[----:B------:R-:W-:Y:S01]  /*04a0*/  LEA.HI.X R18, R8, R19, R18, 0x1, P0 ;  /* 0x0000001308127211 */ /* 0x000fe200000f0c12 */
[----:B------:R-:W-:Y:S01]  /*04b0*/  IMAD R13, R0, UR5, R5 ;  /* 0x00000005000d7c24 */ /* 0x000fe2000f8e0205 */
[----:B0-----:R-:W-:Y:S01]  /*04c0*/  LOP3.LUT R5, R62, 0x1f, RZ, 0xc0, !PT ;  /* 0x0000001f3e057812 */ /* 0x001fe200078ec0ff */
[----:B------:R-:W-:Y:S01]  /*04d0*/  IMAD.WIDE.U32 R6, R0, UR4, RZ ;  /* 0x0000000400067c25 */ /* 0x000fe2000f8e00ff */
[----:B------:R-:W-:Y:S01]  /*04e0*/  SHF.L.U32 R14, R62, 0x2, RZ ;  /* 0x000000023e0e7819 */ /* 0x000fe200000006ff */
[----:B------:R-:W-:-:S02]  /*04f0*/  ULDC.64 UR4, c[0x0][0x230] ;  /* 0x00008c0000047ab9 */ /* 0x000fc40000000a00 */
[C---:B-1----:R-:W-:Y:S01]  /*0500*/  IMAD.WIDE.U32 R8, R24.reuse, UR7, R10 ;  /* 0x0000000718087c25 */ /* 0x042fe2000f8e000a */
[----:B------:R-:W-:Y:S02]  /*0510*/  LOP3.LUT R36, R5, 0xffffff80, R14, 0xf8, !PT ;  /* 0xffffff8005247812 */ /* 0x000fe400078ef80e */
[----:B------:R-:W-:Y:S01]  /*0520*/  IADD3 R7, R7, R13, RZ ;  /* 0x0000000d07077210 */ /* 0x000fe20007ffe0ff */
[----:B------:R-:W-:Y:S01]  /*0530*/  IMAD R12, R24, UR12, RZ ;  /* 0x0000000c180c7c24 */ /* 0x000fe2000f8e02ff */
[----:B------:R-:W-:Y:S01]  /*0540*/  SHF.R.S32.HI R37, RZ, 0x1f, R36 ;  /* 0x0000001fff257819 */ /* 0x000fe20000011424 */
[----:B--2---:R-:W-:Y:S01]  /*0550*/  IMAD R16, R26, UR12, RZ ;  /* 0x0000000c1a107c24 */ /* 0x004fe2000f8e02ff */
[----:B------:R-:W-:Y:S01]  /*0560*/  IADD3 R31, P0, R36, R8, RZ ;  /* 0x00000008241f7210 */ /* 0x000fe20007f1e0ff */
[----:B------:R-:W-:Y:S01]  /*0570*/  IMAD R11, R25, UR7, R12 ;  /* 0x00000007190b7c24 */ /* 0x000fe2000f8e020c */
[----:B------:R-:W-:Y:S01]  /*0580*/  IADD3 R13, R14, 0x3, RZ ;  /* 0x000000030e0d7810 */ /* 0x000fe20007ffe0ff */
[----:B------:R-:W-:Y:S01]  /*0590*/  IMAD.WIDE.U32 R34, R0, UR4, RZ ;  /* 0x0000000400227c25 */ /* 0x000fe2000f8e00ff */
[----:B------:R-:W-:-:S02]  /*05a0*/  LOP3.LUT R15, R36, 0x40, RZ, 0xfc, !PT ;  /* 0x00000040240f7812 */ /* 0x000fc400078efcff */
[----:B------:R-:W-:Y:S01]  /*05b0*/  IADD3.X R12, R37, R9, R11, P0, !PT ;  /* 0x00000009250c7210 */ /* 0x000fe200007fe40b */
[----:B------:R-:W-:Y:S01]  /*05c0*/  IMAD.WIDE.U32 R8, R26, UR7, R6 ;  /* 0x000000071a087c25 */ /* 0x000fe2000f8e0006 */
[----:B------:R-:W-:Y:S01]  /*05d0*/  LEA R30, P0, R31, UR8, 0x1 ;  /* 0x000000081f1e7c11 */ /* 0x000fe2000f8008ff */
[----:B------:R-:W0:Y:S02]  /*05e0*/  S2R R6, SR_LANEID ;  /* 0x0000000000067919 */ /* 0x000e240000000000 */
[----:B------:R-:W-:Y:S01]  /*05f0*/  IMAD R11, R27, UR7, R16 ;  /* 0x000000071b0b7c24 */ /* 0x000fe2000f8e0210 */
[----:B------:R-:W-:Y:S01]  /*0600*/  IADD3 R29, P1, R36, R8, RZ ;  /* 0x00000008241d7210 */ /* 0x000fe20007f3e0ff */
[----:B---3--:R-:W-:Y:S01]  /*0610*/  IMAD R10, R21, UR7, R0 ;  /* 0x00000007150a7c24 */ /* 0x008fe2000f8e0200 */
[----:B------:R-:W-:Y:S01]  /*0620*/  LEA.HI.X R31, R31, UR9, R12, 0x1, P0 ;  /* 0x000000091f1f7c11 */ /* 0x000fe200080f0c0c */
[----:B------:R-:W-:Y:S01]  /*0630*/  ULDC.64 UR8, c[0x0][0x248] ;  /* 0x0000920000087ab9 */ /* 0x000fe20000000a00 */
[----:B------:R-:W-:Y:S01]  /*0640*/  IADD3.X R8, R37, R9, R11, P1, !PT ;  /* 0x0000000925087210 */ /* 0x000fe20000ffe40b */
[C---:B------:R-:W-:Y:S01]  /*0650*/  IMAD R7, R2.reuse, UR4, RZ ;  /* 0x0000000402077c24 */ /* 0x040fe2000f8e02ff */
[C---:B------:R-:W-:Y:S01]  /*0660*/  LEA R28, P0, R29.reuse, UR14, 0x1 ;  /* 0x0000000e1d1c7c11 */ /* 0x040fe2000f8008ff */
[----:B------:R-:W-:Y:S01]  /*0670*/  IMAD R11, R2, UR8, RZ ;  /* 0x00000008020b7c24 */ /* 0x000fe2000f8e02ff */
[----:B------:R-:W-:Y:S01]  /*0680*/  ULDC UR4, c[0x0][0x21c] ;  /* 0x0000870000047ab9 */ /* 0x000fe20000000800 */
[----:B------:R-:W-:Y:S01]  /*0690*/  IMAD R10, R10, R23, RZ ;  /* 0x000000170a0a7224 */ /* 0x000fe200078e02ff */
[----:B------:R-:W-:Y:S01]  /*06a0*/  LEA.HI.X R29, R29, UR15, R8, 0x1, P0 ;  /* 0x0000000f1d1d7c11 */ /* 0x000fe200080f0c08 */
[----:B------:R-:W-:Y:S01]  /*06b0*/  IMAD R9, R0, UR5, R7 ;  /* 0x0000000500097c24 */ /* 0x000fe2000f8e0207 */
[----:B------:R-:W-:Y:S01]  /*06c0*/  IADD3 R12, R14, 0x2, RZ ;  /* 0x000000020e0c7810 */ /* 0x000fe20007ffe0ff */
[----:B------:R-:W-:Y:S01]  /*06d0*/  IMAD R11, R0, UR9, R11 ;  /* 0x00000009000b7c24 */ /* 0x000fe2000f8e020b */
[----:B------:R-:W-:Y:S01]  /*06e0*/  LOP3.LUT R16, R36, 0x60, RZ, 0xfc, !PT ;  /* 0x0000006024107812 */ /* 0x000fe200078efcff */
[----:B------:R-:W-:Y:S01]  /*06f0*/  IMAD.WIDE.U32 R32, R0, UR8, RZ ;  /* 0x0000000800207c25 */ /* 0x000fe2000f8e00ff */
[----:B------:R-:W-:-:S03]  /*0700*/  IADD3 R9, R35, R9, RZ ;  /* 0x0000000923097210 */ /* 0x000fc60007ffe0ff */
[----:B------:R-:W-:Y:S01]  /*0710*/  IMAD R7, R10, UR4, RZ ;  /* 0x000000040a077c24 */ /* 0x000fe2000f8e02ff */
[----:B------:R-:W-:Y:S01]  /*0720*/  IADD3 R11, R33, R11, RZ ;  /* 0x0000000b210b7210 */ /* 0x000fe20007ffe0ff */
[----:B------:R-:W-:Y:S01]  /*0730*/  VIADD R10, R14, 0x1 ;  /* 0x000000010e0a7836 */ /* 0x000fe20000000000 */
[----:B------:R-:W-:Y:S01]  /*0740*/  LOP3.LUT R14, R36, 0x20, RZ, 0xfc, !PT ;  /* 0x00000020240e7812 */ /* 0x000fe200078efcff */
[----:B------:R-:W-:-:S07]  /*0750*/  IMAD.MOV.U32 R8, RZ, RZ, RZ ;  /* 0x000000ffff087224 */ /* 0x000fce00078e00ff */
.L_x_4964:
[----:B-1----:R-:W1:Y:S01]  /*0760*/  LDC R63, c[0x0][0x218] ;  /* 0x00008600ff3f7b82 */ /* 0x002e620000000800 */
[----:B------:R-:W-:Y:S02]  /*0770*/  PRMT R19, RZ, 0x7610, R19 ;  /* 0x00007610ff137816 */ /* 0x000fe40000000013 */
[----:B------:R-:W-:Y:S02]  /*0780*/  PRMT R21, RZ, 0x7610, R21 ;  /* 0x00007610ff157816 */ /* 0x000fe40000000015 */
[----:B------:R-:W-:Y:S02]  /*0790*/  PRMT R23, RZ, 0x7610, R23 ;  /* 0x00007610ff177816 */ /* 0x000fe40000000017 */
[----:B------:R-:W-:Y:S01]  /*07a0*/  PRMT R25, RZ, 0x7610, R25 ;  /* 0x00007610ff197816 */ /* 0x000fe20000000019 */
[----:B-1----:R-:W-:-:S05]  /*07b0*/  IMAD R63, R8, -0x80, R63 ;  /* 0xffffff80083f7824 */ /* 0x002fca00078e023f */
        /* <DEDUP_REMOVED lines=11> */
[----:B------:R-:W1:Y:S01]  /*0870*/  S2R R20, SR_CgaCtaId ;  /* 0x0000000000147919 */ /* 0x000e620000008800 */
[-C--:B------:R-:W-:Y:S02]  /*0880*/  ISETP.GE.AND P1, PT, R14, R63.reuse, PT ;  /* 0x0000003f0e00720c */ /* 0x080fe40003f26270 */
[-C--:B------:R-:W-:Y:S02]  /*0890*/  ISETP.GE.AND P2, PT, R15, R63.reuse, PT ;  /* 0x0000003f0f00720c */ /* 0x080fe40003f46270 */
[----:B------:R-:W-:Y:S02]  /*08a0*/  ISETP.GE.AND P3, PT, R16, R63, PT ;  /* 0x0000003f1000720c */ /* 0x000fe40003f66270 */
[----:B------:R-:W-:Y:S02]  /*08b0*/  PRMT R39, RZ, 0x7610, R39 ;  /* 0x00007610ff277816 */ /* 0x000fe40000000027 */
[----:B------:R-:W-:-:S02]  /*08c0*/  PRMT R41, RZ, 0x7610, R41 ;  /* 0x00007610ff297816 */ /* 0x000fc40000000029 */
[----:B------:R-:W-:Y:S02]  /*08d0*/  PRMT R43, RZ, 0x7610, R43 ;  /* 0x00007610ff2b7816 */ /* 0x000fe4000000002b */
[----:B------:R-:W-:Y:S02]  /*08e0*/  PRMT R45, RZ, 0x7610, R45 ;  /* 0x00007610ff2d7816 */ /* 0x000fe4000000002d */
[----:B-1----:R-:W-:-:S04]  /*08f0*/  LEA R61, R20, R61, 0x18 ;  /* 0x0000003d143d7211 */ /* 0x002fc800078ec0ff */
[C---:B0-----:R-:W-:Y:S01]  /*0900*/  LEA R60, R6.reuse, R61, 0x3 ;  /* 0x0000003d063c7211 */ /* 0x041fe200078e18ff */
[----:B------:R-:W-:-:S05]  /*0910*/  IMAD R58, R6, 0x2, R61 ;  /* 0x00000002063a7824 */ /* 0x000fca00078e023d */
        /* <DEDUP_REMOVED lines=68> */
.L_x_4951:
[----:B------:R-:W-:Y:S05]  /*0d60*/  BSYNC B0 ;  /* 0x0000000000007941 */ /* 0x000fea0003800000 */
.L_x_4950:
        /* <DEDUP_REMOVED lines=33> */
.L_x_4953:
[----:B------:R-:W-:Y:S05]  /*0f80*/  BSYNC B0 ;  /* 0x0000000000007941 */ /* 0x000fea0003800000 */
.L_x_4952:
        /* <DEDUP_REMOVED lines=33> */
.L_x_4955:
[----:B------:R-:W-:Y:S05]  /*11a0*/  BSYNC B0 ;  /* 0x0000000000007941 */ /* 0x000fea0003800000 */
.L_x_4954:
        /* <DEDUP_REMOVED lines=33> */
.L_x_4957:
[----:B------:R-:W-:Y:S05]  /*13c0*/  BSYNC B0 ;  /* 0x0000000000007941 */ /* 0x000fea0003800000 */
.L_x_4956:
        /* <DEDUP_REMOVED lines=12> */
[----:B------:R-:W-:Y:S01]  /*1490*/  ISETP.NE.AND P0, PT, R5, RZ, PT ;  /* 0x000000ff0500720c */ /* 0x000fe20003f05270 */
[----:B------:R-:W-:Y:S01]  /*14a0*/  HFMA2.MMA R19, -RZ, RZ, 0, 0 ;  /* 0x00000000ff137435 */ /* 0x000fe200000001ff */
[-C--:B------:R-:W-:Y:S01]  /*14b0*/  ISETP.GE.AND P1, PT, R36, R63.reuse, PT ;  /* 0x0000003f2400720c */ /* 0x080fe20003f26270 */
[----:B------:R-:W-:Y:S01]  /*14c0*/  ULDC UR6, c[0x0][0x21c] ;  /* 0x0000870000067ab9 */ /* 0x000fe20000000800 */
[----:B------:R-:W-:Y:S01]  /*14d0*/  ISETP.EQ.OR P0, PT, R8, RZ, P0 ;  /* 0x000000ff0800720c */ /* 0x000fe20000702670 */
[----:B------:R-:W-:Y:S01]  /*14e0*/  ULDC.64 UR4, c[0x0][0x238] ;  /* 0x00008e0000047ab9 */ /* 0x000fe20000000a00 */
[----:B------:R-:W-:Y:S01]  /*14f0*/  MOV R21, R63 ;  /* 0x0000003f00157202 */ /* 0x000fe20000000f00 */
[----:B------:R-:W1:Y:S01]  /*1500*/  LDC R59, c[0x0][0x218] ;  /* 0x00008600ff3b7b82 */ /* 0x000e620000000800 */
[----:B------:R-:W-:Y:S01]  /*1510*/  ULDC.64 UR8, c[0x0][0x270] ;  /* 0x00009c0000087ab9 */ /* 0x000fe20000000a00 */
[----:B------:R-:W-:-:S06]  /*1520*/  ULDC.64 UR14, c[0x0][0x250] ;  /* 0x00009400000e7ab9 */ /* 0x000fcc0000000a00 */
[----:B------:R-:W2:Y:S08]  /*1530*/  LDC.64 R38, c[0x0][0x2d0] ;  /* 0x0000b400ff267b82 */ /* 0x000eb00000000a00 */
[----:B------:R-:W3:Y:S08]  /*1540*/  LDC.64 R40, c[0x0][0x2d8] ;  /* 0x0000b600ff287b82 */ /* 0x000ef00000000a00 */
[----:B------:R-:W4:Y:S02]  /*1550*/  LDC.64 R42, c[0x0][0x310] ;  /* 0x0000c400ff2a7b82 */ /* 0x000f240000000a00 */
.L_x_4961:
[----:B------:R-:W-:Y:S01]  /*1560*/  SHF.R.S32.HI R50, RZ, 0x1f, R19 ;  /* 0x0000001fff327819 */ /* 0x000fe20000011413 */
[----:B------:R-:W-:Y:S01]  /*1570*/  IMAD.WIDE.U32 R44, R19, UR8, R36 ;  /* 0x00000008132c7c25 */ /* 0x000fe2000f8e0024 */
[-C--:B------:R-:W-:Y:S02]  /*1580*/  ISETP.GE.AND P2, PT, R14, R21.reuse, PT ;  /* 0x000000150e00720c */ /* 0x080fe40003f46270 */
[----:B------:R-:W-:Y:S01]  /*1590*/  PRMT R63, RZ, 0x7610, R63 ;  /* 0x00007610ff3f7816 */ /* 0x000fe2000000003f */
[----:B------:R-:W-:Y:S01]  /*15a0*/  IMAD R46, R50, UR8, RZ ;  /* 0x00000008322e7c24 */ /* 0x000fe2000f8e02ff */
[-C--:B------:R-:W-:Y:S02]  /*15b0*/  ISETP.GE.AND P3, PT, R15, R21.reuse, PT ;  /* 0x000000150f00720c */ /* 0x080fe40003f66270 */
[----:B------:R-:W-:Y:S01]  /*15c0*/  ISETP.GE.AND P4, PT, R16, R21, PT ;  /* 0x000000151000720c */ /* 0x000fe20003f86270 */
[----:B------:R-:W-:Y:S01]  /*15d0*/  IMAD R47, R19, UR9, R46 ;  /* 0x00000009132f7c24 */ /* 0x000fe2000f8e022e */
[----:B------:R-:W-:-:S02]  /*15e0*/  LEA R46, P5, R44, R17, 0x1 ;  /* 0x000000112c2e7211 */ /* 0x000fc400078a08ff */
[----:B------:R-:W-:Y:S01]  /*15f0*/  PRMT R51, RZ, 0x7610, R51 ;  /* 0x00007610ff337816 */ /* 0x000fe20000000033 */
[----:B------:R-:W-:Y:S01]  /*1600*/  IMAD.IADD R45, R45, 0x1, R47 ;  /* 0x000000012d2d7824 */ /* 0x000fe200078e022f */
[----:B------:R-:W-:Y:S01]  /*1610*/  PRMT R67, RZ, 0x7610, R67 ;  /* 0x00007610ff437816 */ /* 0x000fe20000000043 */
[----:B------:R-:W-:Y:S01]  /*1620*/  IMAD R48, R50, UR4, RZ ;  /* 0x0000000432307c24 */ /* 0x000fe2000f8e02ff */
[----:B------:R-:W-:Y:S02]  /*1630*/  PRMT R65, RZ, 0x7610, R65 ;  /* 0x00007610ff417816 */ /* 0x000fe40000000041 */
[----:B------:R-:W-:Y:S02]  /*1640*/  LEA.HI.X R47, R44, R18, R45, 0x1, P5 ;  /* 0x000000122c2f7211 */ /* 0x000fe400028f0c2d */
[----:B------:R-:W-:Y:S02]  /*1650*/  MOV R44, R34 ;  /* 0x00000022002c7202 */ /* 0x000fe40000000f00 */
[----:B------:R-:W-:Y:S01]  /*1660*/  MOV R45, R9 ;  /* 0x00000009002d7202 */ /* 0x000fe20000000f00 */
[C---:B------:R-:W-:Y:S01]  /*1670*/  IMAD R49, R19.reuse, UR5, R48 ;  /* 0x0000000513317c24 */ /* 0x040fe2000f8e0230 */
[----:B------:R-:W4:Y:S01]  /*1680*/  @!P2 LDG.E.U16 R63, desc[UR10][R46.64+0x40] ;  /* 0x0000400a2e3fa981 */ /* 0x000f22000c1e1500 */
[----:B------:R-:W-:-:S03]  /*1690*/  IMAD.WIDE.U32 R44, R19, UR4, R44 ;  /* 0x00000004132c7c25 */ /* 0x000fc6000f8e002c */
[----:B------:R-:W4:Y:S01]  /*16a0*/  @!P3 LDG.E.U16 R51, desc[UR10][R46.64+0x80] ;  /* 0x0000800a2e33b981 */ /* 0x000f22000c1e1500 */
[----:B------:R-:W-:Y:S01]  /*16b0*/  IMAD.IADD R45, R45, 0x1, R49 ;  /* 0x000000012d2d7824 */ /* 0x000fe200078e0231 */
[C---:B--2---:R-:W-:Y:S02]  /*16c0*/  LEA R48, P2, R44.reuse, R38, 0x2 ;  /* 0x000000262c307211 */ /* 0x044fe400078410ff */
[----:B------:R-:W2:Y:S02]  /*16d0*/  @!P1 LDG.E.U16 R67, desc[UR10][R46.64] ;  /* 0x0000000a2e439981 */ /* 0x000ea4000c1e1500 */
[----:B------:R-:W-:Y:S02]  /*16e0*/  LEA.HI.X R49, R44, R39, R45, 0x2, P2 ;  /* 0x000000272c317211 */ /* 0x000fe400010f142d */
[----:B------:R0:W2:Y:S04]  /*16f0*/  @!P4 LDG.E.U16 R65, desc[UR10][R46.64+0xc0] ;  /* 0x0000c00a2e41c981 */ /* 0x0000a8000c1e1500 */
[----:B------:R-:W2:Y:S01]  /*1700*/  LDG.E R48, desc[UR10][R48.64] ;  /* 0x0000000a30307981 */ /* 0x000ea2000c1e1900 */
[----:B------:R-:W-:Y:S01]  /*1710*/  MOV R61, 0x400 ;  /* 0x00000400003d7802 */ /* 0x000fe20000000f00 */
[----:B------:R-:W-:Y:S01]  /*1720*/  IMAD R50, R50, UR14, RZ ;  /* 0x0000000e32327c24 */ /* 0x000fe2000f8e02ff */
[----:B------:R-:W-:Y:S01]  /*1730*/  MOV R45, R11 ;  /* 0x0000000b002d7202 */ /* 0x000fe20000000f00 */
[----:B------:R-:W1:Y:S02]  /*1740*/  S2R R44, SR_CgaCtaId ;  /* 0x00000000002c7919 */ /* 0x000e640000008800 */
[----:B0-----:R-:W-:Y:S01]  /*1750*/  IMAD R47, R19, UR15, R50 ;  /* 0x0000000f132f7c24 */ /* 0x001fe2000f8e0232 */
[----:B------:R-:W0:Y:S01]  /*1760*/  S2R R62, SR_TID.X ;  /* 0x00000000003e7919 */ /* 0x000e220000002100 */
[----:B-1----:R-:W-:-:S02]  /*1770*/  LEA R61, R44, R61, 0x18 ;  /* 0x0000003d2c3d7211 */ /* 0x002fc400078ec0ff */
[----:B------:R-:W-:-:S03]  /*1780*/  MOV R44, R32 ;  /* 0x00000020002c7202 */ /* 0x000fc60000000f00 */
[----:B------:R-:W-:Y:S02]  /*1790*/  IMAD R58, R6, 0x2, R61 ;  /* 0x00000002063a7824 */ /* 0x000fe400078e023d */
[----:B------:R-:W-:-:S03]  /*17a0*/  IMAD.WIDE.U32 R44, R19, UR14, R44 ;  /* 0x0000000e132c7c25 */ /* 0x000fc6000f8e002c */
[----:B---3--:R-:W-:Y:S02]  /*17b0*/  LEA R46, P2, R44, R40, 0x2 ;  /* 0x000000282c2e7211 */ /* 0x008fe400078410ff */
[----:B------:R-:W-:-:S04]  /*17c0*/  IADD3 R45, R45, R47, RZ ;  /* 0x0000002f2d2d7210 */ /* 0x000fc80007ffe0ff */
[----:B------:R-:W-:Y:S02]  /*17d0*/  LEA.HI.X R47, R44, R41, R45, 0x2, P2 ;  /* 0x000000292c2f7211 */ /* 0x000fe400010f142d */
[----:B0-----:R-:W-:Y:S01]  /*17e0*/  SHF.L.U32 R50, R62, 0x2, RZ ;  /* 0x000000023e327819 */ /* 0x001fe200000006ff */
[----:B------:R-:W-:Y:S01]  /*17f0*/  FMUL.FTZ R73, R25, R20 ;  /* 0x0000001419497220 */ /* 0x000fe20000410000 */
[----:B------:R-:W-:Y:S01]  /*1800*/  FMUL.FTZ R70, R26, R22 ;  /* 0x000000161a467220 */ /* 0x000fe20000410000 */
[----:B------:R-:W-:Y:S01]  /*1810*/  FMUL.FTZ R68, R52, R23 ;  /* 0x0000001734447220 */ /* 0x000fe20000410000 */
[----:B------:R-:W-:Y:S01]  /*1820*/  FMUL.FTZ R66, R27, R24 ;  /* 0x000000181b427220 */ /* 0x000fe20000410000 */
[----:B------:R-:W-:Y:S01]  /*1830*/  LEA R64, R19, R61, 0x3 ;  /* 0x0000003d13407211 */ /* 0x000fe200078e18ff */
[----:B------:R-:W-:Y:S01]  /*1840*/  IMAD R60, R6, 0x8, R61 ;  /* 0x00000008063c7824 */ /* 0x000fe200078e023d */
[----:B----4-:R0:W-:Y:S04]  /*1850*/  STS.U16 [R58+0x40], R63 ;  /* 0x0000403f3a007388 */ /* 0x0101e80000000400 */
[----:B------:R-:W-:Y:S04]  /*1860*/  STS.U16 [R58+0x80], R51 ;  /* 0x000080333a007388 */ /* 0x000fe80000000400 */
[----:B--2---:R1:W-:Y:S04]  /*1870*/  STS.U16 [R58], R67 ;  /* 0x000000433a007388 */ /* 0x0043e80000000400 */
[----:B------:R2:W-:Y:S01]  /*1880*/  STS.U16 [R58+0xc0], R65 ;  /* 0x0000c0413a007388 */ /* 0x0005e20000000400 */
[----:B------:R-:W-:Y:S01]  /*1890*/  FMUL.FTZ R45, R48, 1.4426950216293334961 ;  /* 0x3fb8aa3b302d7820 */ /* 0x000fe20000410000 */
[----:B0-----:R-:W-:Y:S01]  /*18a0*/  IMAD R63, R8, -0x80, R59 ;  /* 0xffffff80083f7824 */ /* 0x001fe200078e023b */
[----:B------:R-:W-:-:S02]  /*18b0*/  NOP ;  /* 0x0000000000007918 */ /* 0x000fc40000000000 */
[C---:B------:R-:W-:Y:S01]  /*18c0*/  FMUL.FTZ R48, R45.reuse, R22 ;  /* 0x000000162d307220 */ /* 0x040fe20000410000 */
[C---:B------:R-:W-:Y:S01]  /*18d0*/  FMUL.FTZ R44, R45.reuse, R20 ;  /* 0x000000142d2c7220 */ /* 0x040fe20000410000 */
[C---:B------:R-:W-:Y:S01]  /*18e0*/  FMUL.FTZ R49, R45.reuse, R23 ;  /* 0x000000172d317220 */ /* 0x040fe20000410000 */
[----:B------:R-:W-:Y:S01]  /*18f0*/  FMUL.FTZ R45, R45, R24 ;  /* 0x000000182d2d7220 */ /* 0x000fe20000410000 */
[-C--:B------:R-:W-:Y:S01]  /*1900*/  ISETP.GE.U32.AND P2, PT, R50, R63.reuse, PT ;  /* 0x0000003f3200720c */ /* 0x080fe20003f46070 */
[----:B------:R0:W5:Y:S01]  /*1910*/  LDG.E R69, desc[UR10][R46.64] ;  /* 0x0000000a2e457981 */ /* 0x000162000c1e1900 */
[----:B------:R-:W3:Y:S01]  /*1920*/  MUFU.EX2 R48, R48 ;  /* 0x0000003000307308 */ /* 0x000ee20000000800 */
[-C--:B------:R-:W-:Y:S01]  /*1930*/  ISETP.GE.U32.AND P3, PT, R10, R63.reuse, PT ;  /* 0x0000003f0a00720c */ /* 0x080fe20003f66070 */
[----:B------:R-:W-:Y:S01]  /*1940*/  BSSY B0, `(.L_x_4959) ;  /* 0x000004e000007945 */ /* 0x000fe20003800000 */
[----:B------:R-:W-:Y:S02]  /*1950*/  ISETP.GE.U32.AND P4, PT, R12, R63, PT ;  /* 0x0000003f0c00720c */ /* 0x000fe40003f86070 */
[----:B------:R-:W-:-:S02]  /*1960*/  FSEL R70, R70, RZ, !P3 ;  /* 0x000000ff46467208 */ /* 0x000fc40005800000 */
[----:B------:R-:W-:Y:S01]  /*1970*/  FSEL R73, R73, RZ, !P2 ;  /* 0x000000ff49497208 */ /* 0x000fe20005000000 */
[----:B------:R-:W4:Y:S01]  /*1980*/  MUFU.EX2 R44, R44 ;  /* 0x0000002c002c7308 */ /* 0x000f220000000800 */
[----:B------:R-:W-:-:S07]  /*1990*/  FSEL R68, R68, RZ, !P4 ;  /* 0x000000ff44447208 */ /* 0x000fce0006000000 */
[----:B------:R-:W1:Y:S01]  /*19a0*/  MUFU.EX2 R49, R49 ;  /* 0x0000003100317308 */ /* 0x000e620000000800 */
[----:B---3--:R-:W-:Y:S02]  /*19b0*/  FSEL R71, R48, 1, !P3 ;  /* 0x3f80000030477808 */ /* 0x008fe40005800000 */
[----:B------:R-:W-:Y:S02]  /*19c0*/  ISETP.GE.U32.AND P3, PT, R13, R63, PT ;  /* 0x0000003f0d00720c */ /* 0x000fe40003f66070 */
[----:B------:R-:W-:Y:S02]  /*19d0*/  MOV R48, 0x3f800000 ;  /* 0x3f80000000307802 */ /* 0x000fe40000000f00 */
[----:B------:R-:W-:Y:S01]  /*19e0*/  FSEL R66, R66, RZ, !P3 ;  /* 0x000000ff42427208 */ /* 0x000fe20005800000 */
[----:B------:R-:W2:Y:S01]  /*19f0*/  MUFU.EX2 R45, R45 ;  /* 0x0000002d002d7308 */ /* 0x000ea20000000800 */
[----:B----4-:R-:W-:Y:S01]  /*1a00*/  FSEL R72, R44, 1, !P2 ;  /* 0x3f8000002c487808 */ /* 0x010fe20005000000 */
[----:B------:R-:W-:Y:S01]  /*1a10*/  FFMA.FTZ R44, R73, R71, R70 ;  /* 0x00000047492c7223 */ /* 0x000fe20000010046 */
[----:B------:R-:W-:-:S03]  /*1a20*/  ISETP.GE.AND P2, PT, R6, 0x1, PT ;  /* 0x000000010600780c */ /* 0x000fc60003f46270 */
[----:B0-----:R-:W-:Y:S01]  /*1a30*/  FMUL.FTZ R46, R72, R71 ;  /* 0x00000047482e7220 */ /* 0x001fe20000410000 */
[----:B-1----:R-:W-:Y:S01]  /*1a40*/  FSEL R67, R49, 1, !P4 ;  /* 0x3f80000031437808 */ /* 0x002fe20006000000 */
[----:B------:R-:W-:Y:S01]  /*1a50*/  IMAD.MOV.U32 R49, RZ, RZ, RZ ;  /* 0x000000ffff317224 */ /* 0x000fe200078e00ff */
[----:B------:R-:W-:-:S03]  /*1a60*/  ISETP.NE.AND P4, PT, R6, RZ, PT ;  /* 0x000000ff0600720c */ /* 0x000fc60003f85270 */
[C---:B------:R-:W-:Y:S01]  /*1a70*/  FFMA.FTZ R44, R67.reuse, R44, R68 ;  /* 0x0000002c432c7223 */ /* 0x040fe20000010044 */
[----:B------:R-:W-:Y:S01]  /*1a80*/  FMUL.FTZ R46, R67, R46 ;  /* 0x0000002e432e7220 */ /* 0x000fe20000410000 */
[----:B------:R-:W-:Y:S01]  /*1a90*/  @!P0 LDS.64 R48, [R64+0x130] ;  /* 0x0001300040308984 */ /* 0x000fe20000000a00 */
[----:B--2---:R-:W-:Y:S02]  /*1aa0*/  FSEL R65, R45, 1, !P3 ;  /* 0x3f8000002d417808 */ /* 0x004fe40005800000 */
[----:B------:R-:W-:-:S03]  /*1ab0*/  ISETP.NE.AND P3, PT, R6, 0x1f, PT ;  /* 0x0000001f0600780c */ /* 0x000fc60003f65270 */
[C---:B------:R-:W-:Y:S01]  /*1ac0*/  FFMA.FTZ R45, R65.reuse, R44, R66 ;  /* 0x0000002c412d7223 */ /* 0x040fe20000010042 */
        /* <DEDUP_REMOVED lines=27> */
[----:B------:R-:W-:Y:S04]  /*1c80*/  LDS.64 R46, [R60] ;  /* 0x000000003c2e7984 */ /* 0x000fe80000000a00 */
[----:B------:R-:W-:Y:S01]  /*1c90*/  @!P3 STS.64 [R61+0x110], R44 ;  /* 0x0001102c3d00b388 */ /* 0x000fe20000000a00 */
[----:B------:R-:W-:Y:S06]  /*1ca0*/  BAR.SYNC.DEFER_BLOCKING 0x0 ;  /* 0x0000000000007b1d */ /* 0x000fec0000010000 */
[----:B------:R-:W1:Y:S01]  /*1cb0*/  SHFL.UP PT, R74, R44, 0x1, RZ ;  /* 0x042000002c4a7989 */ /* 0x000e6200000e00ff */
[----:B0-----:R-:W-:-:S03]  /*1cc0*/  @!P4 MOV R76, R49 ;  /* 0x00000031004cc202 */ /* 0x001fc60000000f00 */
[----:B------:R-:W-:Y:S04]  /*1cd0*/  @!P4 STS.64 [R61+0x120], R48 ;  /* 0x000120303d00c388 */ /* 0x000fe80000000a00 */
[----:B------:R-:W0:Y:S01]  /*1ce0*/  LDS.64 R50, [R61+0x110] ;  /* 0x000110003d327984 */ /* 0x000e220000000a00 */
[----:B------:R-:W-:Y:S01]  /*1cf0*/  BAR.SYNC.DEFER_BLOCKING 0x0 ;  /* 0x0000000000007b1d */ /* 0x000fe20000010000 */
[----:B-1----:R-:W-:-:S05]  /*1d00*/  @!P4 MOV R74, R48 ;  /* 0x00000030004ac202 */ /* 0x002fca0000000f00 */
[----:B------:R-:W1:Y:S01]  /*1d10*/  LDS R75, [R61+0x124] ;  /* 0x000124003d4b7984 */ /* 0x000e620000000800 */
[C---:B0-----:R-:W-:Y:S01]  /*1d20*/  FFMA.FTZ R51, R50.reuse, R49, R51 ;  /* 0x0000003132337223 */ /* 0x041fe20000010033 */
[----:B------:R-:W-:Y:S01]  /*1d30*/  FMUL.FTZ R50, R50, R48 ;  /* 0x0000003032327220 */ /* 0x000fe20000410000 */
[----:B-1----:R-:W-:Y:S01]  /*1d40*/  @P2 FFMA.FTZ R76, R75, R74, R76 ;  /* 0x0000004a4b4c2223 */ /* 0x002fe2000001004c */
[----:B------:R-:W-:-:S03]  /*1d50*/  ISETP.NE.AND P2, PT, R62, RZ, PT ;  /* 0x000000ff3e00720c */ /* 0x000fc60003f45270 */
[----:B------:R-:W-:-:S04]  /*1d60*/  FFMA.FTZ R72, R72, R76, R73 ;  /* 0x0000004c48487223 */ /* 0x000fc80000010049 */
[----:B------:R-:W-:Y:S01]  /*1d70*/  FFMA.FTZ R71, R71, R72, R70 ;  /* 0x0000004847477223 */ /* 0x000fe20000010046 */
[----:B------:R-:W-:-:S05]  /*1d80*/  HADD2.F32 R70, -RZ, R46.H0_H0 ;  /* 0x2000002eff467230 */ /* 0x000fca0000004100 */
[----:B------:R-:W-:Y:S05]  /*1d90*/  @P2 BRA `(.L_x_4960) ;  /* 0x0000000000202947 */ /* 0x000fea0003800000 */
        /* <DEDUP_REMOVED lines=8> */
.L_x_4960:
[----:B------:R-:W-:Y:S05]  /*1e20*/  BSYNC B0 ;  /* 0x0000000000007941 */ /* 0x000fea0003800000 */
.L_x_4959:
[----:B------:R-:W-:Y:S02]  /*1e30*/  VIADD R19, R19, 0x1 ;  /* 0x0000000113137836 */ /* 0x000fe40000000000 */
[----:B------:R-:W-:Y:S01]  /*1e40*/  FFMA.FTZ R68, R67, R71, R68 ;  /* 0x0000004743447223 */ /* 0x000fe20000010044 */
[----:B------:R-:W-:Y:S02]  /*1e50*/  HADD2.F32 R46, -RZ, R46.H1_H1 ;  /* 0x3000002eff2e7230 */ /* 0x000fe40000004100 */
[-C--:B-----5:R-:W-:Y:S01]  /*1e60*/  FMUL.FTZ R70, R70, R69.reuse ;  /* 0x0000004546467220 */ /* 0x0a0fe20000410000 */
[--C-:B0-----:R-:W-:Y:S01]  /*1e70*/  HADD2.F32 R44, -RZ, R47.reuse.H0_H0 ;  /* 0x2000002fff2c7230 */ /* 0x101fe20000004100 */
[----:B------:R-:W-:Y:S01]  /*1e80*/  ISETP.GE.AND P2, PT, R19, UR6, PT ;  /* 0x0000000613007c0c */ /* 0x000fe2000bf46270 */
[----:B------:R-:W-:Y:S02]  /*1e90*/  HADD2.F32 R48, -RZ, R47.H1_H1 ;  /* 0x3000002fff307230 */ /* 0x000fe40000004100 */
[-C--:B------:R-:W-:Y:S01]  /*1ea0*/  FMUL.FTZ R46, R46, R69.reuse ;  /* 0x000000452e2e7220 */ /* 0x080fe20000410000 */
[----:B------:R-:W-:Y:S01]  /*1eb0*/  FFMA.FTZ R65, R65, R68, R66 ;  /* 0x0000004441417223 */ /* 0x000fe20000010042 */
[-C--:B------:R-:W-:Y:S01]  /*1ec0*/  FMUL.FTZ R44, R44, R69.reuse ;  /* 0x000000452c2c7220 */ /* 0x080fe20000410000 */
[----:B------:R-:W-:Y:S01]  /*1ed0*/  FFMA.FTZ R53, R72, R70, R53 ;  /* 0x0000004648357223 */ /* 0x000fe20000010035 */
[----:B------:R-:W-:Y:S01]  /*1ee0*/  FMUL.FTZ R69, R48, R69 ;  /* 0x0000004530457220 */ /* 0x000fe20000410000 */
[----:B------:R-:W-:Y:S01]  /*1ef0*/  FFMA.FTZ R54, R71, R46, R54 ;  /* 0x0000002e47367223 */ /* 0x000fe20000010036 */
[----:B------:R-:W-:-:S02]  /*1f00*/  FFMA.FTZ R55, R68, R44, R55 ;  /* 0x0000002c44377223 */ /* 0x000fc40000010037 */
[----:B------:R-:W-:Y:S02]  /*1f10*/  FFMA.FTZ R56, R65, R69, R56 ;  /* 0x0000004541387223 */ /* 0x000fe40000010038 */
[----:B------:R-:W-:Y:S05]  /*1f20*/  @!P2 BRA `(.L_x_4961) ;  /* 0xfffffff4008ca947 */ /* 0x000fea000383ffff */
.L_x_4958:
[----:B------:R-:W-:Y:S01]  /*1f30*/  BAR.SYNC.DEFER_BLOCKING 0x0 ;  /* 0x0000000000007b1d */ /* 0x000fe20000010000 */
[----:B------:R-:W-:Y:S02]  /*1f40*/  ISETP.NE.AND P0, PT, R62, RZ, PT ;  /* 0x000000ff3e00720c */ /* 0x000fe40003f05270 */
[----:B------:R-:W-:Y:S02]  /*1f50*/  F2FP.F16.F32.PACK_AB R54, R54, R53 ;  /* 0x000000353636723e */ /* 0x000fe400000000ff */
[----:B------:R-:W-:-:S03]  /*1f60*/  F2FP.F16.F32.PACK_AB R55, R56, R55 ;  /* 0x000000373837723e */ /* 0x000fc600000000ff */
[----:B------:R-:W0:Y:S01]  /*1f70*/  LDC.64 R24, c[0x0][0x2b0] ;  /* 0x0000ac00ff187b82 */ /* 0x000e220000000a00 */
[----:B------:R-:W-:Y:S01]  /*1f80*/  BSSY B0, `(.L_x_4962) ;  /* 0x000001e000007945 */ /* 0x000fe20003800000 */
[----:B------:R-:W-:Y:S01]  /*1f90*/  STS.64 [R60], R54 ;  /* 0x000000363c007388 */ /* 0x000fe20000000a00 */
        /* <DEDUP_REMOVED lines=8> */
[----:B------:R-:W-:-:S03]  /*2020*/  IADD3 R45, R21, R25, RZ ;  /* 0x00000019152d7210 */ /* 0x000fc60007ffe0ff */
        /* <DEDUP_REMOVED lines=19> */
.L_x_4963:
[----:B------:R-:W-:Y:S05]  /*2160*/  BSYNC B0 ;  /* 0x0000000000007941 */ /* 0x000fea0003800000 */
.L_x_4962:
        /* <DEDUP_REMOVED lines=10> */
[----:B------:R-:W-:Y:S01]  /*2210*/  ISETP.GE.AND P1, PT, R15, R43, PT ;  /* 0x0000002b0f00720c */ /* 0x000fe20003f26270 */
[----:B------:R-:W-:Y:S01]  /*2220*/  IMAD R26, R0, UR5, R21 ;  /* 0x00000005001a7c24 */ /* 0x000fe2000f8e0215 */
[----:B------:R-:W-:-:S02]  /*2230*/  IADD3 R19, P3, R19, R22, RZ ;  /* 0x0000001613137210 */ /* 0x000fc40007f7e0ff */
[----:B------:R-:W-:Y:S02]  /*2240*/  IADD3 R8, R8, 0x1, RZ ;  /* 0x0000000108087810 */ /* 0x000fe40007ffe0ff */
[----:B------:R-:W-:Y:S02]  /*2250*/  IADD3.X R22, R45, R26, R23, P3, !PT ;  /* 0x0000001a2d167210 */ /* 0x000fe40001ffe417 */
[----:B------:R-:W-:Y:S01]  /*2260*/  ISETP.GE.AND P2, PT, R16, R43, PT ;  /* 0x0000002b1000720c */ /* 0x000fe20003f46270 */
[----:B0-----:R-:W-:-:S03]  /*2270*/  IMAD.WIDE R20, R36, 0x2, R24 ;  /* 0x0000000224147825 */ /* 0x001fc600078e0218 */
        /* <DEDUP_REMOVED lines=9> */
[----:B------:R-:W-:Y:S01]  /*2310*/  IADD3 R30, P2, R30, 0x100, RZ ;  /* 0x000001001e1e7810 */ /* 0x000fe20007f5e0ff */
[----:B------:R-:W-:-:S03]  /*2320*/  IMAD.X R29, RZ, RZ, R29, P1 ;  /* 0x000000ffff1d7224 */ /* 0x000fc600008e061d */
[----:B------:R-:W-:Y:S01]  /*2330*/  IADD3.X R31, RZ, R31, RZ, P2, !PT ;  /* 0x0000001fff1f7210 */ /* 0x000fe200017fe4ff */
[----:B------:R-:W-:Y:S08]  /*2340*/  @!P0 BRA `(.L_x_4964) ;  /* 0xffffffe400048947 */ /* 0x000ff0000383ffff */
[----:B------:R-:W-:Y:S05]  /*2350*/  EXIT ;  /* 0x000000000000794d */ /* 0x000fea0003800000 */
.L_x_4965:
        /* <DEDUP_REMOVED lines=10> */
.L_x_5306:


//--------------------- .text._Z25selective_scan_fwd_kernelI32Selective_Scan_fwd_kernel_traitsILi32ELi4ELi1ELb0ELb0ELb1ELb1EN3c104HalfEfEEv13SSMParamsBase --------------------------
	.section	.text._Z25selective_scan_fwd_kernelI32Selective_Scan_fwd_kernel_traitsILi32ELi4ELi1ELb0ELb0ELb1ELb1EN3c104HalfEfEEv13SSMParamsBase,"ax",@progbits
	.align	128
        .global         _Z25selective_scan_fwd_kernelI32Selective_Scan_fwd_kernel_traitsILi32ELi4ELi1ELb0ELb0ELb1ELb1EN3c104HalfEfEEv13SSMParamsBase
        .type           _Z25selective_scan_fwd_kernelI32Selective_Scan_fwd_kernel_traitsILi32ELi4ELi1ELb0ELb0ELb1ELb1EN3c104HalfEfEEv13SSMParamsBase,@function
        .size           _Z25selective_scan_fwd_kernelI32Selective_Scan_fwd_kernel_traitsILi32ELi4ELi1ELb0ELb0ELb1ELb1EN3c104HalfEfEEv13SSMParamsBase,(.L_x_5307 - _Z25selective_scan_fwd_kernelI32Selective_Scan_fwd_kernel_traitsILi32ELi4ELi1ELb0ELb0ELb1ELb1EN3c104HalfEfEEv13SSMParamsBase)
        .other          _Z25selective_scan_fwd_kernelI32Selective_Scan_fwd_kernel_traitsILi32ELi4ELi1ELb0ELb0ELb1ELb1EN3c104HalfEfEEv13SSMParamsBase,@"STO_CUDA_ENTRY STV_DEFAULT"
_Z25selective_scan_fwd_kernelI32Selective_Scan_fwd_kernel_traitsILi32ELi4ELi1ELb0ELb0ELb1ELb1EN3c104HalfEfEEv13SSMParamsBase:
.text._Z25selective_scan_fwd_kernelI32Selective_Scan_fwd_kernel_traitsILi32ELi4ELi1ELb0ELb0ELb1ELb1EN3c104HalfEfEEv13SSMParamsBase:
        /* <DEDUP_REMOVED lines=118> */
.L_x_4982:
        /* <DEDUP_REMOVED lines=24> */
[----:B-1----:R-:W-:Y:S02]  /*08e0*/  LEA R62, R27, R62, 0x18 ;  /* 0x0000003e1b3e7211 */ /* 0x002fe400078ec0ff */
[----:B------:R-:W-:Y:S02]  /*08f0*/  PRMT R27, RZ, 0x7610, R27 ;  /* 0x00007610ff1b7816 */ /* 0x000fe4000000001b */
        /* <DEDUP_REMOVED lines=70> */
.L_x_4967:
[----:B------:R-:W-:Y:S05]  /*0d60*/  BSYNC B0 ;  /* 0x0000000000007941 */ /* 0x000fea0003800000 */
.L_x_4966:
        /* <DEDUP_REMOVED lines=33> */
.L_x_4969:
[----:B------:R-:W-:Y:S05]  /*0f80*/  BSYNC B0 ;  /* 0x0000000000007941 */ /* 0x000fea0003800000 */
.L_x_4968:
        /* <DEDUP_REMOVED lines=33> */
.L_x_4971:
[----:B------:R-:W-:Y:S05]  /*11a0*/  BSYNC B0 ;  /* 0x0000000000007941 */ /* 0x000fea0003800000 */
.L_x_4970:
        /* <DEDUP_REMOVED lines=33> */
.L_x_4973:
[----:B------:R-:W-:Y:S05]  /*13c0*/  BSYNC B0 ;  /* 0x0000000000007941 */ /* 0x000fea0003800000 */
.L_x_4972:
        /* <DEDUP_REMOVED lines=25> */
.L_x_4977:
[----:B------:R-:W-:Y:S01]  /*1560*/  SHF.R.S32.HI R50, RZ, 0x1f, R19 ;  /* 0x0000001fff327819 */ /* 0x000fe20000011413 */
[C---:B------:R-:W-:Y:S01]  /*1570*/  IMAD.WIDE.U32 R44, R19.reuse, UR8, R36 ;  /* 0x00000008132c7c25 */ /* 0x040fe2000f8e0024 */
[-C--:B------:R-:W-:Y:S02]  /*1580*/  ISETP.GE.AND P2, PT, R14, R21.reuse, PT ;  /* 0x000000150e00720c */ /* 0x080fe40003f46270 */
[----:B------:R-:W-:Y:S01]  /*1590*/  PRMT R51, RZ, 0x7610, R51 ;  /* 0x00007610ff337816 */ /* 0x000fe20000000033 */
[----:B------:R-:W-:Y:S01]  /*15a0*/  IMAD R46, R50, UR8, RZ ;  /* 0x00000008322e7c24 */ /* 0x000fe2000f8e02ff */
[----:B------:R-:W-:Y:S02]  /*15b0*/  ISETP.GE.AND P4, PT, R16, R21, PT ;  /* 0x000000151000720c */ /* 0x000fe40003f86270 */
[----:B------:R-:W-:Y:S01]  /*15c0*/  PRMT R63, RZ, 0x7610, R63 ;  /* 0x00007610ff3f7816 */ /* 0x000fe2000000003f */
[----:B------:R-:W-:Y:S01]  /*15d0*/  IMAD R47, R19, UR9, R46 ;  /* 0x00000009132f7c24 */ /* 0x000fe2000f8e022e */
[----:B------:R-:W-:-:S02]  /*15e0*/  LEA R46, P5, R44, R17, 0x1 ;  /* 0x000000112c2e7211 */ /* 0x000fc400078a08ff */
[----:B------:R-:W-:Y:S01]  /*15f0*/  ISETP.GE.AND P3, PT, R15, R21, PT ;  /* 0x000000150f00720c */ /* 0x000fe20003f66270 */
        /* <DEDUP_REMOVED lines=16> */
[----:B------:R-:W4:Y:S01]  /*1700*/  LDG.E R48, desc[UR10][R48.64] ;  /* 0x0000000a30307981 */ /* 0x000f22000c1e1900 */
[----:B------:R-:W-:Y:S01]  /*1710*/  MOV R44, R32 ;  /* 0x00000020002c7202 */ /* 0x000fe20000000f00 */
[----:B------:R-:W-:Y:S01]  /*1720*/  IMAD R50, R50, UR14, RZ ;  /* 0x0000000e32327c24 */ /* 0x000fe2000f8e02ff */
[----:B------:R-:W-:Y:S01]  /*1730*/  MOV R45, R11 ;  /* 0x0000000b002d7202 */ /* 0x000fe20000000f00 */
[----:B------:R-:W1:Y:S02]  /*1740*/  S2R R60, SR_TID.X ;  /* 0x00000000003c7919 */ /* 0x000e640000002100 */
[----:B0-----:R-:W-:-:S02]  /*1750*/  IMAD R47, R19, UR15, R50 ;  /* 0x0000000f132f7c24 */ /* 0x001fc4000f8e0232 */
[----:B------:R-:W-:-:S04]  /*1760*/  IMAD.WIDE.U32 R44, R19, UR14, R44 ;  /* 0x0000000e132c7c25 */ /* 0x000fc8000f8e002c */
[----:B------:R-:W-:Y:S01]  /*1770*/  IMAD.IADD R45, R45, 0x1, R47 ;  /* 0x000000012d2d7824 */ /* 0x000fe200078e022f */
[----:B---3--:R-:W-:-:S04]  /*1780*/  LEA R46, P2, R44, R40, 0x2 ;  /* 0x000000282c2e7211 */ /* 0x008fc800078410ff */
[----:B------:R-:W-:Y:S01]  /*1790*/  LEA.HI.X R47, R44, R41, R45, 0x2, P2 ;  /* 0x000000292c2f7211 */ /* 0x000fe200010f142d */
[----:B------:R-:W-:Y:S01]  /*17a0*/  FMUL.FTZ R73, R52, R23 ;  /* 0x0000001734497220 */ /* 0x000fe20000410000 */
[----:B------:R-:W-:Y:S01]  /*17b0*/  FMUL.FTZ R70, R27, R24 ;  /* 0x000000181b467220 */ /* 0x000fe20000410000 */
[----:B------:R-:W-:Y:S01]  /*17c0*/  FMUL.FTZ R68, R54, R25 ;  /* 0x0000001936447220 */ /* 0x000fe20000410000 */
[----:B------:R-:W-:Y:S01]  /*17d0*/  FMUL.FTZ R66, R53, R26 ;  /* 0x0000001a35427220 */ /* 0x000fe20000410000 */
[----:B-1----:R-:W-:Y:S02]  /*17e0*/  SHF.L.U32 R50, R60, 0x2, RZ ;  /* 0x000000023c327819 */ /* 0x002fe400000006ff */
[----:B------:R-:W-:Y:S01]  /*17f0*/  MOV R62, 0x400 ;  /* 0x00000400003e7802 */ /* 0x000fe20000000f00 */
[----:B----4-:R-:W-:-:S04]  /*1800*/  FMUL.FTZ R44, R48, 1.4426950216293334961 ;  /* 0x3fb8aa3b302c7820 */ /* 0x010fc80000410000 */
[C---:B------:R-:W-:Y:S01]  /*1810*/  FMUL.FTZ R48, R44.reuse, R24 ;  /* 0x000000182c307220 */ /* 0x040fe20000410000 */
[C---:B------:R-:W-:Y:S01]  /*1820*/  FMUL.FTZ R45, R44.reuse, R23 ;  /* 0x000000172c2d7220 */ /* 0x040fe20000410000 */
[C---:B------:R-:W-:Y:S01]  /*1830*/  FMUL.FTZ R49, R44.reuse, R25 ;  /* 0x000000192c317220 */ /* 0x040fe20000410000 */
[----:B------:R-:W-:-:S03]  /*1840*/  FMUL.FTZ R44, R44, R26 ;  /* 0x0000001a2c2c7220 */ /* 0x000fc60000410000 */
[----:B------:R-:W0:Y:S01]  /*1850*/  MUFU.EX2 R48, R48 ;  /* 0x0000003000307308 */ /* 0x000e220000000800 */
[----:B------:R1:W-:Y:S07]  /*1860*/  STS.U16 [R20+0xc0], R63 ;  /* 0x0000c03f14007388 */ /* 0x0003ee0000000400 */
[----:B------:R-:W3:Y:S01]  /*1870*/  MUFU.EX2 R45, R45 ;  /* 0x0000002d002d7308 */ /* 0x000ee20000000800 */
[----:B-1----:R-:W-:-:S07]  /*1880*/  IMAD R63, R8, -0x80, R61 ;  /* 0xffffff80083f7824 */ /* 0x002fce00078e023d */
[----:B------:R-:W1:Y:S01]  /*1890*/  MUFU.EX2 R49, R49 ;  /* 0x0000003100317308 */ /* 0x000e620000000800 */
[-C--:B------:R-:W-:Y:S02]  /*18a0*/  ISETP.GE.U32.AND P2, PT, R50, R63.reuse, PT ;  /* 0x0000003f3200720c */ /* 0x080fe40003f46070 */
[----:B------:R-:W-:-:S05]  /*18b0*/  ISETP.GE.U32.AND P3, PT, R10, R63, PT ;  /* 0x0000003f0a00720c */ /* 0x000fca0003f66070 */
[----:B------:R-:W4:Y:S01]  /*18c0*/  MUFU.EX2 R44, R44 ;  /* 0x0000002c002c7308 */ /* 0x000f220000000800 */
[-C--:B------:R-:W-:Y:S02]  /*18d0*/  ISETP.GE.U32.AND P4, PT, R12, R63.reuse, PT ;  /* 0x0000003f0c00720c */ /* 0x080fe40003f86070 */
[----:B------:R-:W-:Y:S02]  /*18e0*/  FSEL R70, R70, RZ, !P3 ;  /* 0x000000ff46467208 */ /* 0x000fe40005800000 */
[----:B------:R-:W-:Y:S02]  /*18f0*/  FSEL R73, R73, RZ, !P2 ;  /* 0x000000ff49497208 */ /* 0x000fe40005000000 */
[----:B0-----:R-:W-:Y:S02]  /*1900*/  FSEL R71, R48, 1, !P3 ;  /* 0x3f80000030477808 */ /* 0x001fe40005800000 */
[----:B---3--:R-:W-:Y:S01]  /*1910*/  FSEL R72, R45, 1, !P2 ;  /* 0x3f8000002d487808 */ /* 0x008fe20005000000 */
[----:B------:R-:W-:Y:S01]  /*1920*/  STS.U16 [R20+0x40], R51 ;  /* 0x0000403314007388 */ /* 0x000fe20000000400 */
[----:B------:R-:W-:Y:S01]  /*1930*/  ISETP.GE.U32.AND P2, PT, R13, R63, PT ;  /* 0x0000003f0d00720c */ /* 0x000fe20003f46070 */
[----:B------:R-:W-:Y:S01]  /*1940*/  FFMA.FTZ R45, R73, R71, R70 ;  /* 0x00000047492d7223 */ /* 0x000fe20000010046 */
[----:B------:R-:W-:Y:S01]  /*1950*/  FSEL R68, R68, RZ, !P4 ;  /* 0x000000ff44447208 */ /* 0x000fe20006000000 */
[----:B--2---:R1:W-:Y:S04]  /*1960*/  STS.U16 [R20+0x80], R67 ;  /* 0x0000804314007388 */ /* 0x0043e80000000400 */
[----:B------:R4:W-:Y:S01]  /*1970*/  STS.U16 [R20], R65 ;  /* 0x0000004114007388 */ /* 0x0009e20000000400 */
[----:B------:R-:W-:Y:S01]  /*1980*/  NOP ;  /* 0x0000000000007918 */ /* 0x000fe20000000000 */
[----:B-1----:R-:W-:-:S02]  /*1990*/  FSEL R67, R49, 1, !P4 ;  /* 0x3f80000031437808 */ /* 0x002fc40006000000 */
[----:B------:R0:W5:Y:S01]  /*19a0*/  LDG.E R69, desc[UR10][R46.64] ;  /* 0x0000000a2e457981 */ /* 0x000162000c1e1900 */
[----:B------:R-:W-:Y:S02]  /*19b0*/  FSEL R66, R66, RZ, !P2 ;  /* 0x000000ff42427208 */ /* 0x000fe40005000000 */
[----:B----4-:R-:W-:Y:S01]  /*19c0*/  FSEL R65, R44, 1, !P2 ;  /* 0x3f8000002c417808 */ /* 0x010fe20005000000 */
[----:B------:R-:W-:Y:S01]  /*19d0*/  FFMA.FTZ R45, R67, R45, R68 ;  /* 0x0000002d432d7223 */ /* 0x000fe20000010044 */
[----:B0-----:R-:W-:-:S03]  /*19e0*/  FMUL.FTZ R46, R72, R71 ;  /* 0x00000047482e7220 */ /* 0x001fc60000410000 */
[----:B------:R-:W-:Y:S01]  /*19f0*/  FFMA.FTZ R45, R65, R45, R66 ;  /* 0x0000002d412d7223 */ /* 0x000fe20000010042 */
[----:B------:R-:W-:-:S04]  /*1a00*/  FMUL.FTZ R46, R67, R46 ;  /* 0x0000002e432e7220 */ /* 0x000fc80000410000 */
[----:B------:R-:W-:Y:S02]  /*1a10*/  FMUL.FTZ R44, R65, R46 ;  /* 0x0000002e412c7220 */ /* 0x000fe40000410000 */
        /* <DEDUP_REMOVED lines=18> */
[----:B------:R-:W-:Y:S01]  /*1b40*/  ISETP.GE.AND P2, PT, R6, 0x8, PT ;  /* 0x000000080600780c */ /* 0x000fe20003f46270 */
[----:B------:R-:W-:Y:S01]  /*1b50*/  IMAD.MOV.U32 R48, RZ, RZ, 0x3f800000 ;  /* 0x3f800000ff307424 */ /* 0x000fe200078e00ff */
[----:B--2---:R-:W-:-:S11]  /*1b60*/  LEA R62, R49, R62, 0x18 ;  /* 0x0000003e313e7211 */ /* 0x004fd600078ec0ff */
        /* <DEDUP_REMOVED lines=10> */
[----:B-1----:R-:W-:Y:S02]  /*1c10*/  @P2 FMUL.FTZ R44, R44, R47 ;  /* 0x0000002f2c2c2220 */ /* 0x002fe40000410000 */
[----:B------:R-:W-:Y:S04]  /*1c20*/  LDS.64 R46, [R22] ;  /* 0x00000000162e7984 */ /* 0x000fe80000000a00 */
        /* <DEDUP_REMOVED lines=29> */
.L_x_4976:
[----:B------:R-:W-:Y:S05]  /*1e00*/  BSYNC B0 ;  /* 0x0000000000007941 */ /* 0x000fea0003800000 */
.L_x_4975:
[----:B------:R-:W-:Y:S01]  /*1e10*/  IADD3 R19, R19, 0x1, RZ ;  /* 0x0000000113137810 */ /* 0x000fe20007ffe0ff */
[----:B------:R-:W-:Y:S02]  /*1e20*/  HADD2.F32 R46, -RZ, R46.H1_H1 ;  /* 0x3000002eff2e7230 */ /* 0x000fe40000004100 */
[----:B------:R-:W-:Y:S01]  /*1e30*/  FFMA.FTZ R68, R67, R71, R68 ;  /* 0x0000004743447223 */ /* 0x000fe20000010044 */
[--C-:B0-----:R-:W-:Y:S01]  /*1e40*/  HADD2.F32 R44, -RZ, R47.reuse.H0_H0 ;  /* 0x2000002fff2c7230 */ /* 0x101fe20000004100 */
[----:B------:R-:W-:Y:S01]  /*1e50*/  ISETP.GE.AND P2, PT, R19, UR6, PT ;  /* 0x0000000613007c0c */ /* 0x000fe2000bf46270 */
[----:B------:R-:W-:Y:S02]  /*1e60*/  HADD2.F32 R48, -RZ, R47.H1_H1 ;  /* 0x3000002fff307230 */ /* 0x000fe40000004100 */
[-C--:B-----5:R-:W-:Y:S01]  /*1e70*/  FMUL.FTZ R70, R70, R69.reuse ;  /* 0x0000004546467220 */ /* 0x0a0fe20000410000 */
[-C--:B------:R-:W-:Y:S01]  /*1e80*/  FMUL.FTZ R46, R46, R69.reuse ;  /* 0x000000452e2e7220 */ /* 0x080fe20000410000 */
[-C--:B------:R-:W-:Y:S01]  /*1e90*/  FMUL.FTZ R44, R44, R69.reuse ;  /* 0x000000452c2c7220 */ /* 0x080fe20000410000 */
[----:B------:R-:W-:Y:S01]  /*1ea0*/  FFMA.FTZ R65, R65, R68, R66 ;  /* 0x0000004441417223 */ /* 0x000fe20000010042 */
[----:B------:R-:W-:Y:S01]  /*1eb0*/  FMUL.FTZ R69, R48, R69 ;  /* 0x0000004530457220 */ /* 0x000fe20000410000 */
[----:B------:R-:W-:Y:S01]  /*1ec0*/  FFMA.FTZ R55, R72, R70, R55 ;  /* 0x0000004648377223 */ /* 0x000fe20000010037 */
[----:B------:R-:W-:Y:S01]  /*1ed0*/  FFMA.FTZ R56, R71, R46, R56 ;  /* 0x0000002e47387223 */ /* 0x000fe20000010038 */
[----:B------:R-:W-:Y:S01]  /*1ee0*/  FFMA.FTZ R57, R68, R44, R57 ;  /* 0x0000002c44397223 */ /* 0x000fe20000010039 */
[----:B------:R-:W-:-:S02]  /*1ef0*/  FFMA.FTZ R58, R65, R69, R58 ;  /* 0x00000045413a7223 */ /* 0x000fc4000001003a */
[----:B------:R-:W-:Y:S05]  /*1f00*/  @!P2 BRA `(.L_x_4977) ;  /* 0xfffffff40094a947 */ /* 0x000fea000383ffff */
.L_x_4974:
[----:B------:R-:W-:Y:S01]  /*1f10*/  BAR.SYNC.DEFER_BLOCKING 0x0 ;  /* 0x0000000000007b1d */ /* 0x000fe20000010000 */
[----:B------:R-:W-:Y:S02]  /*1f20*/  ISETP.NE.AND P0, PT, R60, RZ, PT ;  /* 0x000000ff3c00720c */ /* 0x000fe40003f05270 */
[----:B------:R-:W-:Y:S02]  /*1f30*/  F2FP.F16.F32.PACK_AB R24, R56, R55 ;  /* 0x000000373818723e */ /* 0x000fe400000000ff */
[----:B------:R-:W-:-:S03]  /*1f40*/  F2FP.F16.F32.PACK_AB R25, R58, R57 ;  /* 0x000000393a19723e */ /* 0x000fc600000000ff */
[----:B------:R-:W0:Y:S01]  /*1f50*/  LDC.64 R42, c[0x0][0x2b0] ;  /* 0x0000ac00ff2a7b82 */ /* 0x000e220000000a00 */
[----:B------:R-:W-:Y:S07]  /*1f60*/  BSSY B0, `(.L_x_4978) ;  /* 0x0000020000007945 */ /* 0x000fee0003800000 */
[----:B------:R-:W1:Y:S01]  /*1f70*/  LDC.64 R40, c[0x0][0x2a0] ;  /* 0x0000a800ff287b82 */ /* 0x000e620000000a00 */
[----:B------:R2:W-:Y:S01]  /*1f80*/  STS.64 [R22], R24 ;  /* 0x0000001816007388 */ /* 0x0005e20000000a00 */
[----:B------:R-:W-:-:S03]  /*1f90*/  NOP ;  /* 0x0000000000007918 */ /* 0x000fc60000000000 */
[----:B------:R-:W-:Y:S01]  /*1fa0*/  LDS.U16 R23, [R20] ;  /* 0x0000000014177984 */ /* 0x000fe20000000400 */
[C---:B0-----:R-:W-:Y:S02]  /*1fb0*/  IMAD R14, R42.reuse, UR12, RZ ;  /* 0x0000000c2a0e7c24 */ /* 0x041fe4000f8e02ff */
[----:B------:R-:W-:Y:S01]  /*1fc0*/  IMAD.WIDE.U32 R38, R42, UR7, RZ ;  /* 0x000000072a267c25 */ /* 0x000fe2000f8e00ff */
[----:B------:R-:W-:Y:S01]  /*1fd0*/  LDS.U16 R19, [R20+0x40] ;  /* 0x0000400014137984 */ /* 0x000fe20000000400 */
[----:B--2---:R-:W-:Y:S02]  /*1fe0*/  SHF.L.U32 R24, R8, 0x7, RZ ;  /* 0x0000000708187819 */ /* 0x004fe400000006ff */
[----:B------:R-:W-:Y:S01]  /*1ff0*/  IMAD R45, R43, UR7, R14 ;  /* 0x000000072b2d7c24 */ /* 0x000fe2000f8e020e */
[----:B------:R-:W-:Y:S01]  /*2000*/  LDS.U16 R47, [R20+0x80] ;  /* 0x00008000142f7984 */ /* 0x000fe20000000400 */
[----:B------:R-:W-:Y:S02]  /*2010*/  SHF.R.S32.HI R25, RZ, 0x1f, R24 ;  /* 0x0000001fff197819 */ /* 0x000fe40000011418 */
[----:B------:R-:W-:Y:S01]  /*2020*/  IADD3 R26, P2, R36, R24, RZ ;  /* 0x00000018241a7210 */ /* 0x000fe20007f5e0ff */
[----:B------:R-:W-:Y:S01]  /*2030*/  LDS.U16 R21, [R20+0xc0] ;  /* 0x0000c00014157984 */ /* 0x000fe20000000400 */
[----:B------:R-:W-:-:S02]  /*2040*/  IMAD.IADD R51, R39, 0x1, R45 ;  /* 0x0000000127337824 */ /* 0x000fc400078e022d */
[----:B------:R-:W-:Y:S01]  /*2050*/  IADD3.X R27, R37, R25, RZ, P2, !PT ;  /* 0x00000019251b7210 */ /* 0x000fe200017fe4ff */
        /* <DEDUP_REMOVED lines=16> */
.L_x_4979:
[----:B------:R-:W-:Y:S05]  /*2160*/  BSYNC B0 ;  /* 0x0000000000007941 */ /* 0x000fea0003800000 */
.L_x_4978:
[----:B------:R-:W-:Y:S01]  /*2170*/  ULDC.64 UR4, c[0x0][0x2b8] ;  /* 0x0000ae0000047ab9 */ /* 0x000fe20000000a00 */
[----:B------:R-:W-:Y:S01]  /*2180*/  MOV R39, R51 ;  /* 0x0000003300277202 */ /* 0x000fe20000000f00 */
[----:B0-----:R-:W-:Y:S01]  /*2190*/  IMAD R23, R2, UR4, RZ ;  /* 0x0000000402177c24 */ /* 0x001fe2000f8e02ff */
[----:B------:R-:W-:Y:S01]  /*21a0*/  LOP3.LUT R14, R36, 0x20, RZ, 0xfc, !PT ;  /* 0x00000020240e7812 */ /* 0x000fe200078efcff */
[----:B------:R-:W-:Y:S01]  /*21b0*/  IMAD R44, R40, UR12, RZ ;  /* 0x0000000c282c7c24 */ /* 0x000fe2000f8e02ff */
[----:B------:R-:W-:Y:S01]  /*21c0*/  ISETP.GE.AND P1, PT, R36, R63, PT ;  /* 0x0000003f2400720c */ /* 0x000fe20003f26270 */
[----:B------:R-:W-:Y:S01]  /*21d0*/  IMAD.WIDE.U32 R38, R0, UR4, R38 ;  /* 0x0000000400267c25 */ /* 0x000fe2000f8e0026 */
[----:B------:R-:W-:Y:S02]  /*21e0*/  SHF.L.U64.HI R46, R14, 0x1, R37 ;  /* 0x000000010e2e7819 */ /* 0x000fe40000010225 */
[----:B------:R-:W-:Y:S01]  /*21f0*/  ISETP.GE.AND P4, PT, R16, R49, PT ;  /* 0x000000311000720c */ /* 0x000fe20003f86270 */
[----:B------:R-:W-:Y:S01]  /*2200*/  IMAD R43, R0, UR5, R23 ;  /* 0x00000005002b7c24 */ /* 0x000fe2000f8e0217 */
[----:B------:R-:W-:Y:S01]  /*2210*/  SHF.L.U32 R23, R14, 0x1, RZ ;  /* 0x000000010e177819 */ /* 0x000fe200000006ff */
[----:B------:R-:W-:Y:S01]  /*2220*/  ULDC.64 UR4, c[0x0][0x308] ;  /* 0x0000c20000047ab9 */ /* 0x000fe20000000a00 */
[----:B------:R-:W-:Y:S01]  /*2230*/  IADD3 R42, P2, R24, R38, RZ ;  /* 0x00000026182a7210 */ /* 0x000fe20007f5e0ff */
[----:B------:R-:W-:Y:S01]  /*2240*/  IMAD R51, R41, UR7, R44 ;  /* 0x0000000729337c24 */ /* 0x000fe2000f8e022c */
[----:B------:R-:W-:-:S02]  /*2250*/  IADD3 R38, P3, R23, UR4, RZ ;  /* 0x0000000417267c10 */ /* 0x000fc4000ff7e0ff */
[----:B------:R-:W-:Y:S01]  /*2260*/  IADD3.X R43, R25, R43, R39, P2, !PT ;  /* 0x0000002b192b7210 */ /* 0x000fe200017fe427 */
[----:B------:R-:W-:Y:S01]  /*2270*/  @!P1 IMAD.WIDE.U32 R44, R40, UR7, R24 ;  /* 0x00000007282c9c25 */ /* 0x000fe2000f8e0018 */
[----:B------:R-:W-:Y:S01]  /*2280*/  IADD3.X R39, R46, UR5, RZ, P3, !PT ;  /* 0x000000052e277c10 */ /* 0x000fe20009ffe4ff */
[----:B------:R-:W-:Y:S01]  /*2290*/  ULDC.64 UR4, c[0x0][0x2a8] ;  /* 0x0000aa0000047ab9 */ /* 0x000fe20000000a00 */
[C---:B------:R-:W-:Y:S02]  /*22a0*/  LEA R38, P2, R42.reuse, R38, 0x1 ;  /* 0x000000262a267211 */ /* 0x040fe400078408ff */
[----:B------:R-:W-:Y:S02]  /*22b0*/  ISETP.GE.AND P3, PT, R15, R49, PT ;  /* 0x000000310f00720c */ /* 0x000fe40003f66270 */
[----:B------:R-:W-:Y:S01]  /*22c0*/  LEA.HI.X R39, R42, R39, R43, 0x1, P2 ;  /* 0x000000272a277211 */ /* 0x000fe200010f0c2b */
[----:B------:R-:W-:Y:S01]  /*22d0*/  IMAD.WIDE.U32 R42, R40, UR7, RZ ;  /* 0x00000007282a7c25 */ /* 0x000fe2000f8e00ff */
[----:B------:R-:W-:-:S02]  /*22e0*/  ISETP.GE.AND P2, PT, R14, R49, PT ;  /* 0x000000310e00720c */ /* 0x000fc40003f46270 */
[----:B------:R-:W-:Y:S01]  /*22f0*/  @!P1 IADD3 R45, R51, R45, RZ ;  /* 0x0000002d332d9210 */ /* 0x000fe20007ffe0ff */
[----:B------:R-:W-:Y:S01]  /*2300*/  IMAD.IADD R41, R43, 0x1, R51 ;  /* 0x000000012b297824 */ /* 0x000fe200078e0233 */
[----:B------:R-:W-:Y:S01]  /*2310*/  MOV R40, R42 ;  /* 0x0000002a00287202 */ /* 0x000fe20000000f00 */
[----:B------:R-:W-:Y:S01]  /*2320*/  IMAD R49, R2, UR4, RZ ;  /* 0x0000000402317c24 */ /* 0x000fe2000f8e02ff */
[----:B------:R-:W-:Y:S01]  /*2330*/  @!P4 STG.E.U16 desc[UR10][R38.64+0x80], R21 ;  /* 0x000080152600c986 */ /* 0x000fe2000c10150a */
[----:B------:R-:W-:-:S03]  /*2340*/  @!P1 IMAD.WIDE.U32 R42, R0, UR4, R44 ;  /* 0x00000004002a9c25 */ /* 0x000fc6000f8e002c */
[----:B------:R-:W-:Y:S01]  /*2350*/  @!P3 STG.E.U16 desc[UR10][R38.64+0x40], R47 ;  /* 0x0000402f2600b986 */ /* 0x000fe2000c10150a */
[----:B------:R-:W-:-:S03]  /*2360*/  IMAD.WIDE.U32 R40, R0, UR4, R40 ;  /* 0x0000000400287c25 */ /* 0x000fc6000f8e0028 */
[----:B------:R0:W-:Y:S01]  /*2370*/  @!P2 STG.E.U16 desc[UR10][R38.64], R19 ;  /* 0x000000132600a986 */ /* 0x0001e2000c10150a */
[----:B------:R-:W-:Y:S01]  /*2380*/  IMAD R49, R0, UR5, R49 ;  /* 0x0000000500317c24 */ /* 0x000fe2000f8e0231 */
[----:B------:R-:W-:Y:S01]  /*2390*/  ULDC.64 UR4, c[0x0][0x318] ;  /* 0x0000c60000047ab9 */ /* 0x000fe20000000a00 */
[----:B------:R-:W-:Y:S01]  /*23a0*/  BAR.SYNC.DEFER_BLOCKING 0x0 ;  /* 0x0000000000007b1d */ /* 0x000fe20000010000 */
[----:B------:R-:W-:Y:S02]  /*23b0*/  @!P1 IADD3 R45, P2, R36, R42, RZ ;  /* 0x0000002a242d9210 */ /* 0x000fe40007f5e0ff */
[----:B------:R-:W-:Y:S02]  /*23c0*/  IADD3 R44, P3, R24, R40, RZ ;  /* 0x00000028182c7210 */ /* 0x000fe40007f7e0ff */
[----:B------:R-:W-:Y:S02]  /*23d0*/  IADD3 R40, P4, R23, UR4, RZ ;  /* 0x0000000417287c10 */ /* 0x000fe4000ff9e0ff */
[----:B------:R-:W-:-:S02]  /*23e0*/  @!P1 IADD3.X R48, R37, R43, R49, P2, !PT ;  /* 0x0000002b25309210 */ /* 0x000fc400017fe431 */
[----:B------:R-:W-:Y:S02]  /*23f0*/  IADD3.X R43, R25, R49, R41, P3, !PT ;  /* 0x00000031192b7210 */ /* 0x000fe40001ffe429 */
[----:B------:R-:W-:Y:S02]  /*2400*/  IADD3.X R41, R46, UR5, RZ, P4, !PT ;  /* 0x000000052e297c10 */ /* 0x000fe4000a7fe4ff */
[-C--:B------:R-:W-:Y:S02]  /*2410*/  ISETP.GE.AND P2, PT, R14, R63.reuse, PT ;  /* 0x0000003f0e00720c */ /* 0x080fe40003f46270 */
[-C--:B------:R-:W-:Y:S02]  /*2420*/  ISETP.GE.AND P3, PT, R15, R63.reuse, PT ;  /* 0x0000003f0f00720c */ /* 0x080fe40003f66270 */
[----:B------:R-:W-:Y:S02]  /*2430*/  ISETP.GE.AND P4, PT, R16, R63, PT ;  /* 0x0000003f1000720c */ /* 0x000fe40003f86270 */
[----:B------:R-:W-:-:S02]  /*2440*/  LEA R40, P6, R44, R40, 0x1 ;  /* 0x000000282c287211 */ /* 0x000fc400078c08ff */
[C---:B------:R-:W-:Y:S02]  /*2450*/  @!P1 LEA R42, P5, R45.reuse, UR4, 0x1 ;  /* 0x000000042d2a9c11 */ /* 0x040fe4000f8a08ff */
[----:B------:R-:W-:Y:S02]  /*2460*/  LEA.HI.X R41, R44, R41, R43, 0x1, P6 ;  /* 0x000000292c297211 */ /* 0x000fe400030f0c2b */
[----:B------:R-:W-:Y:S02]  /*2470*/  @!P1 LEA.HI.X R43, R45, UR5, R48, 0x1, P5 ;  /* 0x000000052d2b9c11 */ /* 0x000fe4000a8f0c30 */
[----:B0-----:R-:W-:Y:S02]  /*2480*/  PRMT R19, RZ, 0x7610, R19 ;  /* 0x00007610ff137816 */ /* 0x001fe40000000013 */
[----:B------:R-:W-:Y:S02]  /*2490*/  PRMT R21, RZ, 0x7610, R21 ;  /* 0x00007610ff157816 */ /* 0x000fe40000000015 */
[----:B------:R-:W-:-:S02]  /*24a0*/  PRMT R45, RZ, 0x7610, R45 ;  /* 0x00007610ff2d7816 */ /* 0x000fc4000000002d */
        /* <DEDUP_REMOVED lines=29> */
[----:B0-----:R-:W-:Y:S01]  /*2680*/  FADD.FTZ R47, R45, 1 ;  /* 0x3f8000002d2f7421 */ /* 0x001fe20000010000 */
[----:B------:R-:W-:Y:S06]  /*2690*/  BAR.SYNC.DEFER_BLOCKING 0x0 ;  /* 0x0000000000007b1d */ /* 0x000fec0000010000 */
        /* <DEDUP_REMOVED lines=11> */
[----:B------:R-:W-:Y:S02]  /*2750*/  F2FP.F16.F32.PACK_AB R39, R43, R40 ;  /* 0x000000282b27723e */ /* 0x000fe400000000ff */
[----:B------:R-:W0:Y:S03]  /*2760*/  LDC.64 R40, c[0x0][0x2c0] ;  /* 0x0000b000ff287b82 */ /* 0x000e260000000a00 */
[----:B------:R1:W-:Y:S01]  /*2770*/  STS.64 [R22], R38 ;  /* 0x0000002616007388 */ /* 0x0003e20000000a00 */
[----:B------:R-:W-:-:S03]  /*2780*/  NOP ;  /* 0x0000000000007918 */ /* 0x000fc60000000000 */
[----:B------:R-:W-:Y:S04]  /*2790*/  LDS.U16 R19, [R20] ;  /* 0x0000000014137984 */ /* 0x000fe80000000400 */
[----:B------:R-:W-:Y:S04]  /*27a0*/  LDS.U16 R43, [R20+0x40] ;  /* 0x00004000142b7984 */ /* 0x000fe80000000400 */
[----:B------:R-:W-:Y:S04]  /*27b0*/  LDS.U16 R45, [R20+0x80] ;  /* 0x00008000142d7984 */ /* 0x000fe80000000400 */
[----:B------:R-:W-:Y:S01]  /*27c0*/  LDS.U16 R47, [R20+0xc0] ;  /* 0x0000c000142f7984 */ /* 0x000fe20000000400 */
[----:B0-----:R-:W-:-:S03]  /*27d0*/  IMAD R42, R40, UR12, RZ ;  /* 0x0000000c282a7c24 */ /* 0x001fc6000f8e02ff */
[----:B------:R-:W-:Y:S01]  /*27e0*/  @!P0 STS [R62+0x100], R63 ;  /* 0x0001003f3e008388 */ /* 0x000fe20000000800 */
[----:B-1----:R-:W-:Y:S01]  /*27f0*/  IMAD.WIDE.U32 R38, R40, UR7, RZ ;  /* 0x0000000728267c25 */ /* 0x002fe2000f8e00ff */
[----:B------:R-:W-:Y:S03]  /*2800*/  BAR.SYNC.DEFER_BLOCKING 0x0 ;  /* 0x0000000000007b1d */ /* 0x000fe60000010000 */
[----:B------:R-:W-:-:S04]  /*2810*/  IMAD R21, R41, UR7, R42 ;  /* 0x0000000729157c24 */ /* 0x000fc8000f8e022a */
[----:B------:R-:W-:Y:S01]  /*2820*/  IMAD.IADD R51, R39, 0x1, R21 ;  /* 0x0000000127337824 */ /* 0x000fe200078e0215 */
        /* <DEDUP_REMOVED lines=14> */
.L_x_4981:
[----:B------:R-:W-:Y:S05]  /*2910*/  BSYNC B0 ;  /* 0x0000000000007941 */ /* 0x000fea0003800000 */
.L_x_4980:
[----:B------:R-:W-:Y:S01]  /*2920*/  MOV R21, R51 ;  /* 0x0000003300157202 */ /* 0x000fe20000000f00 */
[----:B------:R-:W-:Y:S01]  /*2930*/  IMAD.MOV.U32 R20, RZ, RZ, R38 ;  /* 0x000000ffff147224 */ /* 0x000fe200078e0026 */
[----:B------:R-:W-:Y:S01]  /*2940*/  ULDC.64 UR4, c[0x0][0x2c8] ;  /* 0x0000b20000047ab9 */ /* 0x000fe20000000a00 */
[-C--:B------:R-:W-:Y:S01]  /*2950*/  ISETP.GE.AND P0, PT, R14, R49.reuse, PT ;  /* 0x000000310e00720c */ /* 0x080fe20003f06270 */
[----:B0-----:R-:W-:Y:S01]  /*2960*/  IMAD R19, R2, UR4, RZ ;  /* 0x0000000402137c24 */ /* 0x001fe2000f8e02ff */
        /* <DEDUP_REMOVED lines=25> */
.L_x_4983:
        /* <DEDUP_REMOVED lines=16> */
.L_x_5307:


//--------------------- .text._Z25selective_scan_fwd_kernelI32Selective_Scan_fwd_kernel_traitsILi32ELi4ELi1ELb0ELb1ELb0ELb0EN3c104HalfEfEEv13SSMParamsBase --------------------------
	.section	.text._Z25selective_scan_fwd_kernelI32Selective_Scan_fwd_kernel_traitsILi32ELi4ELi1ELb0ELb1ELb0ELb0EN3c104HalfEfEEv13SSMParamsBase,"ax",@progbits
	.align	128
        .global         _Z25selective_scan_fwd_kernelI32Selective_Scan_fwd_kernel_traitsILi32ELi4ELi1ELb0ELb1ELb0ELb0EN3c104HalfEfEEv13SSMParamsBase
        .type           _Z25selective_scan_fwd_kernelI32Selective_Scan_fwd_kernel_traitsILi32ELi4ELi1ELb0ELb1ELb0ELb0EN3c104HalfEfEEv13SSMParamsBase,@function
        .size           _Z25selective_scan_fwd_kernelI32Selective_Scan_fwd_kernel_traitsILi32ELi4ELi1ELb0ELb1ELb0ELb0EN3c104HalfEfEEv13SSMParamsBase,(.L_x_5308 - _Z25selective_scan_fwd_kernelI32Selective_Scan_fwd_kernel_traitsILi32ELi4ELi1ELb0ELb1ELb0ELb0EN3c104HalfEfEEv13SSMParamsBase)
        .other          _Z25selective_scan_fwd_kernelI32Selective_Scan_fwd_kernel_traitsILi32ELi4ELi1ELb0ELb1ELb0ELb0EN3c104HalfEfEEv13SSMParamsBase,@"STO_CUDA_ENTRY STV_DEFAULT"
_Z25selective_scan_fwd_kernelI32Selective_Scan_fwd_kernel_traitsILi32ELi4ELi1ELb0ELb1ELb0ELb0EN3c104HalfEfEEv13SSMParamsBase:
.text._Z25selective_scan_fwd_kernelI32Selective_Scan_fwd_kernel_traitsILi32ELi4ELi1ELb0ELb1ELb0ELb0EN3c104HalfEfEEv13SSMParamsBase:
        /* <DEDUP_REMOVED lines=118> */
.L_x_4998:
        /* <DEDUP_REMOVED lines=96> */
.L_x_4985:
[----:B------:R-:W-:Y:S05]  /*0d60*/  BSYNC B0 ;  /* 0x0000000000007941 */ /* 0x000fea0003800000 */
.L_x_4984:
        /* <DEDUP_REMOVED lines=33> */
.L_x_4987:
[----:B------:R-:W-:Y:S05]  /*0f80*/  BSYNC B0 ;  /* 0x0000000000007941 */ /* 0x000fea0003800000 */
.L_x_4986:
        /* <DEDUP_REMOVED lines=33> */
.L_x_4989:
[----:B------:R-:W-:Y:S05]  /*11a0*/  BSYNC B0 ;  /* 0x0000000000007941 */ /* 0x000fea0003800000 */
.L_x_4988:
        /* <DEDUP_REMOVED lines=33> */
.L_x_4991:
[----:B------:R-:W-:Y:S05]  /*13c0*/  BSYNC B0 ;  /* 0x0000000000007941 */ /* 0x000fea0003800000 */
.L_x_4990:
        /* <DEDUP_REMOVED lines=16> */
[-C--:B------:R-:W-:Y:S01]  /*14d0*/  ISETP.GE.AND P1, PT, R36, R61.reuse, PT ;  /* 0x0000003d2400720c */ /* 0x080fe20003f26270 */
[----:B------:R-:W-:Y:S01]  /*14e0*/  FMUL.FTZ R55, R55, R22 ;  /* 0x0000001637377220 */ /* 0x000fe20000410000 */
[----:B------:R-:W-:Y:S01]  /*14f0*/  ISETP.EQ.OR P0, PT, R8, RZ, P0 ;  /* 0x000000ff0800720c */ /* 0x000fe20000702670 */
[----:B------:R-:W1:Y:S01]  /*1500*/  LDC R53, c[0x0][0x218] ;  /* 0x00008600ff357b82 */ /* 0x000e620000000800 */
[----:B------:R-:W-:Y:S01]  /*1510*/  FMUL.FTZ R56, R56, R24 ;  /* 0x0000001838387220 */ /* 0x000fe20000410000 */
[----:B------:R-:W-:Y:S01]  /*1520*/  MOV R19, R61 ;  /* 0x0000003d00137202 */ /* 0x000fe20000000f00 */
[----:B------:R-:W-:Y:S01]  /*1530*/  ULDC UR6, c[0x0][0x21c] ;  /* 0x0000870000067ab9 */ /* 0x000fe20000000800 */
[----:B------:R-:W-:Y:S01]  /*1540*/  ULDC.64 UR4, c[0x0][0x238] ;  /* 0x00008e0000047ab9 */ /* 0x000fe20000000a00 */
[----:B------:R-:W-:Y:S01]  /*1550*/  ULDC.64 UR8, c[0x0][0x250] ;  /* 0x0000940000087ab9 */ /* 0x000fe20000000a00 */
[----:B------:R-:W-:-:S02]  /*1560*/  ULDC.64 UR14, c[0x0][0x270] ;  /* 0x00009c00000e7ab9 */ /* 0x000fc40000000a00 */
[----:B------:R-:W2:Y:S08]  /*1570*/  LDC.64 R38, c[0x0][0x2d0] ;  /* 0x0000b400ff267b82 */ /* 0x000eb00000000a00 */
[----:B------:R-:W3:Y:S08]  /*1580*/  LDC.64 R40, c[0x0][0x2e0] ;  /* 0x0000b800ff287b82 */ /* 0x000ef00000000a00 */
[----:B------:R-:W4:Y:S02]  /*1590*/  LDC.64 R42, c[0x0][0x310] ;  /* 0x0000c400ff2a7b82 */ /* 0x000f240000000a00 */
.L_x_4995:
[----:B------:R-:W-:Y:S01]  /*15a0*/  SHF.R.S32.HI R57, RZ, 0x1f, R21 ;  /* 0x0000001fff397819 */ /* 0x000fe20000011415 */
[----:B0-----:R-:W-:Y:S01]  /*15b0*/  IMAD.WIDE.U32 R44, R21, UR8, R36 ;  /* 0x00000008152c7c25 */ /* 0x001fe2000f8e0024 */
[-C--:B------:R-:W-:Y:S02]  /*15c0*/  ISETP.GE.AND P2, PT, R14, R19.reuse, PT ;  /* 0x000000130e00720c */ /* 0x080fe40003f46270 */
[-C--:B------:R-:W-:Y:S01]  /*15d0*/  ISETP.GE.AND P3, PT, R15, R19.reuse, PT ;  /* 0x000000130f00720c */ /* 0x080fe20003f66270 */
[----:B------:R-:W-:Y:S01]  /*15e0*/  IMAD R46, R57, UR8, RZ ;  /* 0x00000008392e7c24 */ /* 0x000fe2000f8e02ff */
[----:B------:R-:W-:Y:S02]  /*15f0*/  ISETP.GE.AND P4, PT, R16, R19, PT ;  /* 0x000000131000720c */ /* 0x000fe40003f86270 */
[----:B------:R-:W-:Y:S01]  /*1600*/  PRMT R63, RZ, 0x7610, R63 ;  /* 0x00007610ff3f7816 */ /* 0x000fe2000000003f */
[----:B------:R-:W-:Y:S01]  /*1610*/  IMAD R47, R21, UR9, R46 ;  /* 0x00000009152f7c24 */ /* 0x000fe2000f8e022e */
[----:B------:R-:W-:-:S02]  /*1620*/  LEA R46, P5, R44, R17, 0x1 ;  /* 0x000000112c2e7211 */ /* 0x000fc400078a08ff */
[----:B------:R-:W-:Y:S01]  /*1630*/  PRMT R61, RZ, 0x7610, R61 ;  /* 0x00007610ff3d7816 */ /* 0x000fe2000000003d */
[----:B------:R-:W-:Y:S01]  /*1640*/  IMAD.IADD R45, R45, 0x1, R47 ;  /* 0x000000012d2d7824 */ /* 0x000fe200078e022f */
[----:B------:R-:W-:Y:S02]  /*1650*/  PRMT R67, RZ, 0x7610, R67 ;  /* 0x00007610ff437816 */ /* 0x000fe40000000043 */
[----:B------:R-:W-:Y:S02]  /*1660*/  PRMT R65, RZ, 0x7610, R65 ;  /* 0x00007610ff417816 */ /* 0x000fe40000000041 */
[----:B------:R-:W-:-:S05]  /*1670*/  LEA.HI.X R47, R44, R18, R45, 0x1, P5 ;  /* 0x000000122c2f7211 */ /* 0x000fca00028f0c2d */
[----:B------:R-:W4:Y:S04]  /*1680*/  @!P2 LDG.E.U16 R63, desc[UR10][R46.64+0x40] ;  /* 0x0000400a2e3fa981 */ /* 0x000f28000c1e1500 */
[----:B------:R-:W4:Y:S04]  /*1690*/  @!P3 LDG.E.U16 R61, desc[UR10][R46.64+0x80] ;  /* 0x0000800a2e3db981 */ /* 0x000f28000c1e1500 */
[----:B------:R-:W4:Y:S04]  /*16a0*/  @!P1 LDG.E.U16 R67, desc[UR10][R46.64] ;  /* 0x0000000a2e439981 */ /* 0x000f28000c1e1500 */
[----:B------:R0:W4:Y:S01]  /*16b0*/  @!P4 LDG.E.U16 R65, desc[UR10][R46.64+0xc0] ;  /* 0x0000c00a2e41c981 */ /* 0x000122000c1e1500 */
[----:B------:R-:W-:Y:S01]  /*16c0*/  MOV R44, R34 ;  /* 0x00000022002c7202 */ /* 0x000fe20000000f00 */
[----:B------:R-:W-:Y:S01]  /*16d0*/  IMAD R48, R57, UR4, RZ ;  /* 0x0000000439307c24 */ /* 0x000fe2000f8e02ff */
[----:B------:R-:W-:-:S03]  /*16e0*/  MOV R45, R9 ;  /* 0x00000009002d7202 */ /* 0x000fc60000000f00 */
[C---:B------:R-:W-:Y:S02]  /*16f0*/  IMAD R49, R21.reuse, UR5, R48 ;  /* 0x0000000515317c24 */ /* 0x040fe4000f8e0230 */
[----:B------:R-:W-:-:S04]  /*1700*/  IMAD.WIDE.U32 R44, R21, UR4, R44 ;  /* 0x00000004152c7c25 */ /* 0x000fc8000f8e002c */
[----:B------:R-:W-:Y:S01]  /*1710*/  IMAD.IADD R45, R45, 0x1, R49 ;  /* 0x000000012d2d7824 */ /* 0x000fe200078e0231 */
[----:B--2---:R-:W-:-:S04]  /*1720*/  LEA R48, P2, R44, R38, 0x2 ;  /* 0x000000262c307211 */ /* 0x004fc800078410ff */
[----:B------:R-:W-:-:S06]  /*1730*/  LEA.HI.X R49, R44, R39, R45, 0x2, P2 ;  /* 0x000000272c317211 */ /* 0x000fcc00010f142d */
[----:B------:R-:W2:Y:S01]  /*1740*/  LDG.E R49, desc[UR10][R48.64] ;  /* 0x0000000a30317981 */ /* 0x000ea2000c1e1900 */
[----:B------:R-:W-:Y:S01]  /*1750*/  MOV R44, 0x400 ;  /* 0x00000400002c7802 */ /* 0x000fe20000000f00 */
[----:B0-----:R-:W-:Y:S01]  /*1760*/  IMAD R46, R57, UR14, RZ ;  /* 0x0000000e392e7c24 */ /* 0x001fe2000f8e02ff */
[----:B------:R-:W0:Y:S03]  /*1770*/  S2R R45, SR_CgaCtaId ;  /* 0x00000000002d7919 */ /* 0x000e260000008800 */
[----:B------:R-:W-:Y:S01]  /*1780*/  IMAD R47, R21, UR15, R46 ;  /* 0x0000000f152f7c24 */ /* 0x000fe2000f8e022e */
[----:B------:R-:W1:Y:S01]  /*1790*/  S2R R60, SR_TID.X ;  /* 0x00000000003c7919 */ /* 0x000e620000002100 */
[----:B0-----:R-:W-:Y:S02]  /*17a0*/  LEA R57, R45, R44, 0x18 ;  /* 0x0000002c2d397211 */ /* 0x001fe400078ec0ff */
[----:B------:R-:W-:-:S02]  /*17b0*/  MOV R44, R32 ;  /* 0x00000020002c7202 */ /* 0x000fc40000000f00 */
[----:B------:R-:W-:Y:S01]  /*17c0*/  MOV R45, R11 ;  /* 0x0000000b002d7202 */ /* 0x000fe20000000f00 */
[C---:B------:R-:W-:Y:S02]  /*17d0*/  IMAD R58, R6.reuse, 0x2, R57 ;  /* 0x00000002063a7824 */ /* 0x040fe400078e0239 */
[----:B------:R-:W-:Y:S01]  /*17e0*/  IMAD.WIDE.U32 R44, R21, UR14, R44 ;  /* 0x0000000e152c7c25 */ /* 0x000fe2000f8e002c */
[----:B------:R-:W-:-:S04]  /*17f0*/  LEA R59, R6, R57, 0x3 ;  /* 0x00000039063b7211 */ /* 0x000fc800078e18ff */
[----:B------:R-:W-:Y:S02]  /*1800*/  IADD3 R45, R45, R47, RZ ;  /* 0x0000002f2d2d7210 */ /* 0x000fe40007ffe0ff */
[----:B---3--:R-:W-:-:S04]  /*1810*/  LEA R46, P2, R44, R40, 0x2 ;  /* 0x000000282c2e7211 */ /* 0x008fc800078410ff */
[----:B------:R-:W-:Y:S01]  /*1820*/  LEA.HI.X R47, R44, R41, R45, 0x2, P2 ;  /* 0x000000292c2f7211 */ /* 0x000fe200010f142d */
[----:B------:R-:W-:Y:S01]  /*1830*/  IMAD R71, R21, 0x8, R57 ;  /* 0x0000000815477824 */ /* 0x000fe200078e0239 */
[----:B----4-:R-:W-:Y:S04]  /*1840*/  STS.U16 [R58+0x40], R63 ;  /* 0x0000403f3a007388 */ /* 0x010fe80000000400 */
[----:B------:R1:W-:Y:S04]  /*1850*/  STS.U16 [R58+0x80], R61 ;  /* 0x0000803d3a007388 */ /* 0x0003e80000000400 */
[----:B------:R0:W-:Y:S04]  /*1860*/  STS.U16 [R58], R67 ;  /* 0x000000433a007388 */ /* 0x0001e80000000400 */
[----:B------:R-:W-:Y:S01]  /*1870*/  STS.U16 [R58+0xc0], R65 ;  /* 0x0000c0413a007388 */ /* 0x000fe20000000400 */
[----:B------:R-:W-:-:S03]  /*1880*/  NOP ;  /* 0x0000000000007918 */ /* 0x000fc60000000000 */
[----:B------:R-:W3:Y:S01]  /*1890*/  LDS.64 R44, [R59] ;  /* 0x000000003b2c7984 */ /* 0x000ee20000000a00 */
[----:B--2---:R-:W-:-:S03]  /*18a0*/  FMUL.FTZ R49, R49, 1.4426950216293334961 ;  /* 0x3fb8aa3b31317820 */ /* 0x004fc60000410000 */
[----:B------:R2:W5:Y:S01]  /*18b0*/  LDG.E R62, desc[UR10][R46.64] ;  /* 0x0000000a2e3e7981 */ /* 0x000562000c1e1900 */
[----:B-1----:R-:W-:Y:S01]  /*18c0*/  IMAD R61, R8, -0x80, R53 ;  /* 0xffffff80083d7824 */ /* 0x002fe200078e0235 */
[----:B------:R-:W-:Y:S01]  /*18d0*/  BSSY B0, `(.L_x_4993) ;  /* 0x000005c000007945 */ /* 0x000fe20003800000 */
[C---:B------:R-:W-:Y:S01]  /*18e0*/  FMUL.FTZ R63, R49.reuse, R22 ;  /* 0x00000016313f7220 */ /* 0x040fe20000410000 */
[C---:B------:R-:W-:Y:S01]  /*18f0*/  FMUL.FTZ R48, R49.reuse, R20 ;  /* 0x0000001431307220 */ /* 0x040fe20000410000 */
[C---:B------:R-:W-:Y:S01]  /*1900*/  FMUL.FTZ R64, R49.reuse, R23 ;  /* 0x0000001731407220 */ /* 0x040fe20000410000 */
[----:B0-----:R-:W-:Y:S01]  /*1910*/  FMUL.FTZ R67, R49, R24 ;  /* 0x0000001831437220 */ /* 0x001fe20000410000 */
[-C--:B------:R-:W-:Y:S02]  /*1920*/  ISETP.GE.U32.AND P3, PT, R10, R61.reuse, PT ;  /* 0x0000003d0a00720c */ /* 0x080fe40003f66070 */
[----:B------:R-:W0:Y:S01]  /*1930*/  MUFU.EX2 R63, R63 ;  /* 0x0000003f003f7308 */ /* 0x000e220000000800 */
[----:B--2---:R-:W-:Y:S01]  /*1940*/  IMAD.SHL.U32 R46, R60, 0x4, RZ ;  /* 0x000000043c2e7824 */ /* 0x004fe200078e00ff */
[----:B------:R-:W-:-:S02]  /*1950*/  ISETP.GE.U32.AND P4, PT, R12, R61, PT ;  /* 0x0000003d0c00720c */ /* 0x000fc40003f86070 */
[-C--:B------:R-:W-:Y:S02]  /*1960*/  ISETP.GE.U32.AND P5, PT, R13, R61.reuse, PT ;  /* 0x0000003d0d00720c */ /* 0x080fe40003fa6070 */
[----:B------:R-:W-:Y:S02]  /*1970*/  ISETP.GE.U32.AND P2, PT, R46, R61, PT ;  /* 0x0000003d2e00720c */ /* 0x000fe40003f46070 */
[----:B------:R-:W1:Y:S01]  /*1980*/  MUFU.EX2 R48, R48 ;  /* 0x0000003000307308 */ /* 0x000e620000000800 */
[----:B---3--:R-:W-:-:S07]  /*1990*/  HADD2.F32 R47, -RZ, R44.H0_H0 ;  /* 0x2000002cff2f7230 */ /* 0x008fce0000004100 */
[----:B------:R0:W2:Y:S01]  /*19a0*/  MUFU.EX2 R66, R64 ;  /* 0x0000004000427308 */ /* 0x0000a20000000800 */
[----:B------:R-:W-:Y:S02]  /*19b0*/  HADD2.F32 R44, -RZ, R44.H1_H1 ;  /* 0x3000002cff2c7230 */ /* 0x000fe40000004100 */
[--C-:B------:R-:W-:Y:S02]  /*19c0*/  HADD2.F32 R49, -RZ, R45.reuse.H0_H0 ;  /* 0x2000002dff317230 */ /* 0x100fe40000004100 */
[----:B------:R-:W-:Y:S01]  /*19d0*/  FMUL.FTZ R47, R54, R47 ;  /* 0x0000002f362f7220 */ /* 0x000fe20000410000 */
[----:B------:R-:W-:Y:S02]  /*19e0*/  HADD2.F32 R45, -RZ, R45.H1_H1 ;  /* 0x3000002dff2d7230 */ /* 0x000fe40000004100 */
[----:B------:R-:W-:Y:S01]  /*19f0*/  FMUL.FTZ R44, R55, R44 ;  /* 0x0000002c372c7220 */ /* 0x000fe20000410000 */
[----:B------:R-:W3:Y:S01]  /*1a00*/  MUFU.EX2 R67, R67 ;  /* 0x0000004300437308 */ /* 0x000ee20000000800 */
[----:B------:R-:W-:Y:S01]  /*1a10*/  FMUL.FTZ R49, R52, R49 ;  /* 0x0000003134317220 */ /* 0x000fe20000410000 */
[----:B0-----:R-:W-:Y:S01]  /*1a20*/  FSEL R64, R63, 1, !P3 ;  /* 0x3f8000003f407808 */ /* 0x001fe20005800000 */
[----:B------:R-:W-:Y:S01]  /*1a30*/  FMUL.FTZ R45, R56, R45 ;  /* 0x0000002d382d7220 */ /* 0x000fe20000410000 */
[----:B------:R-:W-:-:S02]  /*1a40*/  FSEL R68, R47, RZ, !P2 ;  /* 0x000000ff2f447208 */ /* 0x000fc40005000000 */
[----:B------:R-:W-:Y:S02]  /*1a50*/  FSEL R65, R44, RZ, !P3 ;  /* 0x000000ff2c417208 */ /* 0x000fe40005800000 */
[----:B-1----:R-:W-:Y:S02]  /*1a60*/  FSEL R69, R48, 1, !P2 ;  /* 0x3f80000030457808 */ /* 0x002fe40005000000 */
[----:B--2---:R-:W-:Y:S01]  /*1a70*/  FSEL R63, R66, 1, !P4 ;  /* 0x3f800000423f7808 */ /* 0x004fe20006000000 */
[-C--:B------:R-:W-:Y:S01]  /*1a80*/  FFMA.FTZ R44, R68, R64.reuse, R65 ;  /* 0x00000040442c7223 */ /* 0x080fe20000010041 */
[----:B------:R-:W-:Y:S01]  /*1a90*/  FSEL R66, R49, RZ, !P4 ;  /* 0x000000ff31427208 */ /* 0x000fe20006000000 */
[----:B------:R-:W-:Y:S01]  /*1aa0*/  FMUL.FTZ R46, R69, R64 ;  /* 0x00000040452e7220 */ /* 0x000fe20000410000 */
[----:B------:R-:W-:Y:S02]  /*1ab0*/  FSEL R70, R45, RZ, !P5 ;  /* 0x000000ff2d467208 */ /* 0x000fe40006800000 */
[C---:B------:R-:W-:Y:S01]  /*1ac0*/  ISETP.GE.AND P2, PT, R6.reuse, 0x1, PT ;  /* 0x000000010600780c */ /* 0x040fe20003f46270 */
[----:B------:R-:W-:Y:S01]  /*1ad0*/  FFMA.FTZ R44, R63, R44, R66 ;  /* 0x0000002c3f2c7223 */ /* 0x000fe20000010042 */
[----:B---3--:R-:W-:Y:S01]  /*1ae0*/  FSEL R67, R67, 1, !P5 ;  /* 0x3f80000043437808 */ /* 0x008fe20006800000 */
[----:B------:R-:W-:Y:S01]  /*1af0*/  FMUL.FTZ R46, R63, R46 ;  /* 0x0000002e3f2e7220 */ /* 0x000fe20000410000 */
[----:B------:R-:W-:-:S02]  /*1b00*/  ISETP.NE.AND P3, PT, R6, 0x1f, PT ;  /* 0x0000001f0600780c */ /* 0x000fc40003f65270 */
[----:B------:R-:W-:Y:S01]  /*1b10*/  ISETP.NE.AND P4, PT, R6, RZ, PT ;  /* 0x000000ff0600720c */ /* 0x000fe20003f85270 */
        /* <DEDUP_REMOVED lines=18> */
[----:B------:R-:W-:Y:S02]  /*1c40*/  ISETP.GE.AND P2, PT, R6, 0x8, PT ;  /* 0x000000080600780c */ /* 0x000fe40003f46270 */
[----:B------:R-:W-:Y:S01]  /*1c50*/  MOV R47, RZ ;  /* 0x000000ff002f7202 */ /* 0x000fe20000000f00 */
[----:B------:R-:W1:Y:S05]  /*1c60*/  SHFL.UP PT, R49, R44, 0x8, RZ ;  /* 0x050000002c317989 */ /* 0x000e6a00000e00ff */
[----:B------:R-:W-:Y:S05]  /*1c70*/  @!P0 LDS.64 R46, [R71+0x130] ;  /* 0x00013000472e8984 */ /* 0x000fea0000000a00 */
        /* <DEDUP_REMOVED lines=23> */
[----:B------:R-:W-:-:S06]  /*1df0*/  FFMA.FTZ R65, R64, R68, R65 ;  /* 0x0000004440417223 */ /* 0x000fcc0000010041 */
        /* <DEDUP_REMOVED lines=9> */
.L_x_4994:
[----:B------:R-:W-:Y:S05]  /*1e90*/  BSYNC B0 ;  /* 0x0000000000007941 */ /* 0x000fea0003800000 */
.L_x_4993:
[----:B------:R-:W-:Y:S02]  /*1ea0*/  VIADD R21, R21, 0x1 ;  /* 0x0000000115157836 */ /* 0x000fe40000000000 */
[-C--:B------:R-:W-:Y:S01]  /*1eb0*/  FFMA.FTZ R63, R63, R65.reuse, R66 ;  /* 0x000000413f3f7223 */ /* 0x080fe20000010042 */
[C---:B-----5:R-:W-:Y:S01]  /*1ec0*/  FFMA.FTZ R25, R62.reuse, R68, R25 ;  /* 0x000000443e197223 */ /* 0x060fe20000010019 */
[C---:B------:R-:W-:Y:S01]  /*1ed0*/  FFMA.FTZ R26, R62.reuse, R65, R26 ;  /* 0x000000413e1a7223 */ /* 0x040fe2000001001a */
[----:B------:R-:W-:Y:S01]  /*1ee0*/  ISETP.GE.AND P2, PT, R21, UR6, PT ;  /* 0x0000000615007c0c */ /* 0x000fe2000bf46270 */
[-C--:B------:R-:W-:Y:S01]  /*1ef0*/  FFMA.FTZ R67, R67, R63.reuse, R70 ;  /* 0x0000003f43437223 */ /* 0x080fe20000010046 */
[----:B------:R-:W-:-:S03]  /*1f00*/  FFMA.FTZ R27, R62, R63, R27 ;  /* 0x0000003f3e1b7223 */ /* 0x000fc6000001001b */
[----:B------:R-:W-:-:S08]  /*1f10*/  FFMA.FTZ R50, R62, R67, R50 ;  /* 0x000000433e327223 */ /* 0x000fd00000010032 */
[----:B------:R-:W-:Y:S05]  /*1f20*/  @!P2 BRA `(.L_x_4995) ;  /* 0xfffffff4009ca947 */ /* 0x000fea000383ffff */
.L_x_4992:
[----:B------:R-:W-:Y:S01]  /*1f30*/  BAR.SYNC.DEFER_BLOCKING 0x0 ;  /* 0x0000000000007b1d */ /* 0x000fe20000010000 */
[----:B------:R-:W-:Y:S02]  /*1f40*/  ISETP.NE.AND P0, PT, R60, RZ, PT ;  /* 0x000000ff3c00720c */ /* 0x000fe40003f05270 */
[----:B------:R-:W-:Y:S02]  /*1f50*/  F2FP.F16.F32.PACK_AB R20, R26, R25 ;  /* 0x000000191a14723e */ /* 0x000fe400000000ff */
[----:B------:R-:W-:-:S03]  /*1f60*/  F2FP.F16.F32.PACK_AB R21, R50, R27 ;  /* 0x0000001b3215723e */ /* 0x000fc600000000ff */
[----:B------:R-:W1:Y:S01]  /*1f70*/  LDC.64 R24, c[0x0][0x2b0] ;  /* 0x0000ac00ff187b82 */ /* 0x000e620000000a00 */
[----:B------:R-:W-:Y:S01]  /*1f80*/  BSSY B0, `(.L_x_4996) ;  /* 0x000001e000007945 */ /* 0x000fe20003800000 */
[----:B------:R2:W-:Y:S01]  /*1f90*/  STS.64 [R59], R20 ;  /* 0x000000143b007388 */ /* 0x0005e20000000a00 */
[----:B------:R-:W-:-:S03]  /*1fa0*/  NOP ;  /* 0x0000000000007918 */ /* 0x000fc60000000000 */
[----:B------:R-:W-:Y:S01]  /*1fb0*/  LDS.U16 R19, [R58] ;  /* 0x000000003a137984 */ /* 0x000fe20000000400 */
[----:B-1----:R-:W-:-:S03]  /*1fc0*/  IMAD R22, R24, UR12, RZ ;  /* 0x0000000c18167c24 */ /* 0x002fc6000f8e02ff */
[----:B------:R-:W-:Y:S01]  /*1fd0*/  LDS.U16 R27, [R58+0x40] ;  /* 0x000040003a1b7984 */ /* 0x000fe20000000400 */
[----:B--2---:R-:W-:-:S03]  /*1fe0*/  IMAD.WIDE.U32 R20, R24, UR7, RZ ;  /* 0x0000000718147c25 */ /* 0x004fc6000f8e00ff */
[----:B------:R-:W-:Y:S01]  /*1ff0*/  LDS.U16 R39, [R58+0x80] ;  /* 0x000080003a277984 */ /* 0x000fe20000000400 */
[----:B------:R-:W-:-:S03]  /*2000*/  IMAD R25, R25, UR7, R22 ;  /* 0x0000000719197c24 */ /* 0x000fc6000f8e0216 */
[----:B------:R-:W-:Y:S02]  /*2010*/  LDS.U16 R41, [R58+0xc0] ;  /* 0x0000c0003a297984 */ /* 0x000fe40000000400 */
[----:B0-----:R-:W-:Y:S02]  /*2020*/  IADD3 R45, R21, R25, RZ ;  /* 0x00000019152d7210 */ /* 0x001fe40007ffe0ff */
        /* <DEDUP_REMOVED lines=19> */
.L_x_4997:
[----:B------:R-:W-:Y:S05]  /*2160*/  BSYNC B0 ;  /* 0x0000000000007941 */ /* 0x000fea0003800000 */
.L_x_4996:
        /* <DEDUP_REMOVED lines=31> */
.L_x_4999:
        /* <DEDUP_REMOVED lines=10> */
.L_x_5308:


//--------------------- .text._Z25selective_scan_fwd_kernelI32Selective_Scan_fwd_kernel_traitsILi32ELi4ELi1ELb0ELb1ELb0ELb1EN3c104HalfEfEEv13SSMParamsBase --------------------------
	.section	.text._Z25selective_scan_fwd_kernelI32Selective_Scan_fwd_kernel_traitsILi32ELi4ELi1ELb0ELb1ELb0ELb1EN3c104HalfEfEEv13SSMParamsBase,"ax",@progbits
	.align	128
        .global         _Z25selective_scan_fwd_kernelI32Selective_Scan_fwd_kernel_traitsILi32ELi4ELi1ELb0ELb1ELb0ELb1EN3c104HalfEfEEv13SSMParamsBase
        .type           _Z25selective_scan_fwd_kernelI32Selective_Scan_fwd_kernel_traitsILi32ELi4ELi1ELb0ELb1ELb0ELb1EN3c104HalfEfEEv13SSMParamsBase,@function
        .size           _Z25selective_scan_fwd_kernelI32Selective_Scan_fwd_kernel_traitsILi32ELi4ELi1ELb0ELb1ELb0ELb1EN3c104HalfEfEEv13SSMParamsBase,(.L_x_5309 - _Z25selective_scan_fwd_kernelI32Selective_Scan_fwd_kernel_traitsILi32ELi4ELi1ELb0ELb1ELb0ELb1EN3c104HalfEfEEv13SSMParamsBase)
        .other          _Z25selective_scan_fwd_kernelI32Selective_Scan_fwd_kernel_traitsILi32ELi4ELi1ELb0ELb1ELb0ELb1EN3c104HalfEfEEv13SSMParamsBase,@"STO_CUDA_ENTRY STV_DEFAULT"
_Z25selective_scan_fwd_kernelI32Selective_Scan_fwd_kernel_traitsILi32ELi4ELi1ELb0ELb1ELb0ELb1EN3c104HalfEfEEv13SSMParamsBase:
.text._Z25selective_scan_fwd_kernelI32Selective_Scan_fwd_kernel_traitsILi32ELi4ELi1ELb0ELb1ELb0ELb1EN3c104HalfEfEEv13SSMParamsBase:
        /* <DEDUP_REMOVED lines=27> */
[----:B---3--:R-:W-:Y:S01]  /*01b0*/  HFMA2.MMA R10, -RZ, RZ, 0, 0 ;  /* 0x00000000ff0a7435 */ /* 0x008fe200000001ff */
[----:B--2---:R-:W-:-:S05]  /*01c0*/  IADD3 R15, RZ, -R11, RZ ;  /* 0x8000000bff0f7210 */ /* 0x004fca0007ffe0ff */
[----:B----4-:R-:W-:Y:S01]  /*01d0*/  IMAD R7, R15, R12, RZ ;  /* 0x0000000c0f077224 */ /* 0x010fe200078e02ff */
[----:B------:R-:W-:Y:S01]  /*01e0*/  IABS R6, R0 ;  /* 0x0000000000067213 */ /* 0x000fe20000000000 */
[----:B------:R-:W2:Y:S02]  /*01f0*/  LDC.64 R14, c[0x0][0x258] ;  /* 0x00009600ff0e7b82 */ /* 0x000ea40000000a00 */
        /* <DEDUP_REMOVED lines=9> */
[----:B------:R-:W-:Y:S01]  /*0290*/  USHF.R.S32.HI UR12, URZ, 0x1f, UR7 ;  /* 0x0000001f3f0c7899 */ /* 0x000fe20008011407 */
[----:B------:R-:W-:Y:S02]  /*02a0*/  LOP3.LUT R5, R0, R13, RZ, 0x3c, !PT ;  /* 0x0000000d00057212 */ /* 0x000fe400078e3cff */
[----:B------:R-:W-:Y:S02]  /*02b0*/  ISETP.NE.AND P1, PT, R13, RZ, PT ;  /* 0x000000ff0d00720c */ /* 0x000fe40003f25270 */
[----:B------:R-:W-:-:S05]  /*02c0*/  ISETP.GE.AND P2, PT, R5, RZ, PT ;  /* 0x000000ff0500720c */ /* 0x000fca0003f46270 */
[----:B------:R-:W-:Y:S01]  /*02d0*/  @P0 VIADD R11, R11, 0x1 ;  /* 0x000000010b0b0836 */ /* 0x000fe20000000000 */
[----:B-12---:R-:W-:Y:S07]  /*02e0*/  @!P3 EXIT ;  /* 0x000000000000b94d */ /* 0x006fee0003800000 */
[----:B------:R-:W0:Y:S01]  /*02f0*/  S2R R60, SR_TID.X ;  /* 0x00000000003c7919 */ /* 0x000e220000002100 */
[----:B------:R-:W-:Y:S01]  /*0300*/  ULDC.64 UR8, c[0x0][0x240] ;  /* 0x0000900000087ab9 */ /* 0x000fe20000000a00 */
[----:B------:R-:W-:Y:S01]  /*0310*/  @!P2 IADD3 R11, -R11, RZ, RZ ;  /* 0x000000ff0b0ba210 */ /* 0x000fe20007ffe1ff */
        /* <DEDUP_REMOVED lines=19> */
[----:B------:R-:W-:Y:S02]  /*0450*/  ULDC.64 UR14, c[0x0][0x2f8] ;  /* 0x0000be00000e7ab9 */ /* 0x000fe40000000a00 */
[----:B------:R-:W-:Y:S01]  /*0460*/  IMAD.IADD R18, R9, 0x1, R5 ;  /* 0x0000000109127824 */ /* 0x000fe200078e0205 */
[----:B------:R-:W-:Y:S01]  /*0470*/  IADD3 R11, R7, R13, RZ ;  /* 0x0000000d070b7210 */ /* 0x000fe20007ffe0ff */
[----:B------:R-:W-:Y:S01]  /*0480*/  IMAD R5, R2, UR4, RZ ;  /* 0x0000000402057c24 */ /* 0x000fe2000f8e02ff */
[----:B------:R-:W-:Y:S01]  /*0490*/  MOV R10, R6 ;  /* 0x00000006000a7202 */ /* 0x000fe20000000f00 */
[----:B-1----:R-:W-:Y:S01]  /*04a0*/  IMAD R12, R24, UR12, RZ ;  /* 0x0000000c180c7c24 */ /* 0x002fe2000f8e02ff */
[----:B0-----:R-:W-:Y:S01]  /*04b0*/  SHF.L.U32 R14, R60, 0x2, RZ ;  /* 0x000000023c0e7819 */ /* 0x001fe200000006ff */
[----:B------:R-:W-:Y:S01]  /*04c0*/  IMAD R13, R0, UR5, R5 ;  /* 0x00000005000d7c24 */ /* 0x000fe2000f8e0205 */
[----:B------:R-:W-:Y:S01]  /*04d0*/  LOP3.LUT R5, R60, 0x1f, RZ, 0xc0, !PT ;  /* 0x0000001f3c057812 */ /* 0x000fe200078ec0ff */
[----:B------:R-:W-:Y:S01]  /*04e0*/  IMAD.WIDE.U32 R6, R0, UR4, RZ ;  /* 0x0000000400067c25 */ /* 0x000fe2000f8e00ff */
[----:B------:R-:W-:Y:S01]  /*04f0*/  LEA.HI.X R18, R8, R19, R18, 0x1, P0 ;  /* 0x0000001308127211 */ /* 0x000fe200000f0c12 */
[----:B------:R-:W-:Y:S01]  /*0500*/  ULDC.64 UR4, c[0x0][0x230] ;  /* 0x00008c0000047ab9 */ /* 0x000fe20000000a00 */
[----:B------:R-:W-:Y:S01]  /*0510*/  LOP3.LUT R36, R5, 0xffffff80, R14, 0xf8, !PT ;  /* 0xffffff8005247812 */ /* 0x000fe200078ef80e */
[----:B------:R-:W-:-:S03]  /*0520*/  IMAD.WIDE.U32 R8, R24, UR7, R10 ;  /* 0x0000000718087c25 */ /* 0x000fc6000f8e000a */
[----:B------:R-:W-:Y:S01]  /*0530*/  SHF.R.S32.HI R37, RZ, 0x1f, R36 ;  /* 0x0000001fff257819 */ /* 0x000fe20000011424 */
[----:B------:R-:W-:Y:S01]  /*0540*/  IMAD R11, R25, UR7, R12 ;  /* 0x00000007190b7c24 */ /* 0x000fe2000f8e020c */
[C---:B------:R-:W-:Y:S01]  /*0550*/  IADD3 R31, P0, R36.reuse, R8, RZ ;  /* 0x00000008241f7210 */ /* 0x040fe20007f1e0ff */
[----:B------:R-:W-:Y:S01]  /*0560*/  IMAD.IADD R7, R7, 0x1, R13 ;  /* 0x0000000107077824 */ /* 0x000fe200078e020d */
[----:B------:R-:W-:Y:S01]  /*0570*/  LOP3.LUT R15, R36, 0x40, RZ, 0xfc, !PT ;  /* 0x00000040240f7812 */ /* 0x000fe200078efcff */
[C---:B--2---:R-:W-:Y:S01]  /*0580*/  IMAD R16, R26.reuse, UR12, RZ ;  /* 0x0000000c1a107c24 */ /* 0x044fe2000f8e02ff */
        /* <DEDUP_REMOVED lines=9> */
[C---:B------:R-:W-:Y:S01]  /*0620*/  IMAD R7, R2.reuse, UR4, RZ ;  /* 0x0000000402077c24 */ /* 0x040fe2000f8e02ff */
[----:B------:R-:W-:Y:S01]  /*0630*/  IADD3.X R8, R37, R9, R11, P1, !PT ;  /* 0x0000000925087210 */ /* 0x000fe20000ffe40b */
[----:B------:R-:W-:Y:S01]  /*0640*/  IMAD R11, R2, UR8, RZ ;  /* 0x00000008020b7c24 */ /* 0x000fe2000f8e02ff */
[C---:B------:R-:W-:Y:S01]  /*0650*/  LEA R28, P0, R29.reuse, UR14, 0x1 ;  /* 0x0000000e1d1c7c11 */ /* 0x040fe2000f8008ff */
[----:B------:R-:W-:Y:S01]  /*0660*/  IMAD R10, R10, R23, RZ ;  /* 0x000000170a0a7224 */ /* 0x000fe200078e02ff */
[----:B------:R-:W-:Y:S01]  /*0670*/  IADD3 R12, R14, 0x2, RZ ;  /* 0x000000020e0c7810 */ /* 0x000fe20007ffe0ff */
[C---:B------:R-:W-:Y:S01]  /*0680*/  IMAD R9, R0.reuse, UR5, R7 ;  /* 0x0000000500097c24 */ /* 0x040fe2000f8e0207 */
[----:B------:R-:W-:Y:S01]  /*0690*/  LEA.HI.X R29, R29, UR15, R8, 0x1, P0 ;  /* 0x0000000f1d1d7c11 */ /* 0x000fe200080f0c08 */
[----:B------:R-:W-:Y:S01]  /*06a0*/  IMAD.WIDE.U32 R34, R0, UR4, RZ ;  /* 0x0000000400227c25 */ /* 0x000fe2000f8e00ff */
[----:B------:R-:W-:Y:S01]  /*06b0*/  ULDC UR4, c[0x0][0x21c] ;  /* 0x0000870000047ab9 */ /* 0x000fe20000000800 */
[----:B------:R-:W-:-:S02]  /*06c0*/  MOV R8, RZ ;  /* 0x000000ff00087202 */ /* 0x000fc40000000f00 */
[C---:B------:R-:W-:Y:S01]  /*06d0*/  IMAD R11, R0.reuse, UR9, R11 ;  /* 0x00000009000b7c24 */ /* 0x040fe2000f8e020b */
[----:B------:R-:W-:Y:S01]  /*06e0*/  IADD3 R9, R35, R9, RZ ;  /* 0x0000000923097210 */ /* 0x000fe20007ffe0ff */
[----:B------:R-:W-:Y:S01]  /*06f0*/  IMAD.WIDE.U32 R32, R0, UR8, RZ ;  /* 0x0000000800207c25 */ /* 0x000fe2000f8e00ff */
[----:B------:R-:W-:-:S03]  /*0700*/  LOP3.LUT R16, R36, 0x60, RZ, 0xfc, !PT ;  /* 0x0000006024107812 */ /* 0x000fc600078efcff */
[----:B------:R-:W-:Y:S01]  /*0710*/  IMAD R7, R10, UR4, RZ ;  /* 0x000000040a077c24 */ /* 0x000fe2000f8e02ff */
[C---:B------:R-:W-:Y:S01]  /*0720*/  IADD3 R10, R14.reuse, 0x1, RZ ;  /* 0x000000010e0a7810 */ /* 0x040fe20007ffe0ff */
[----:B------:R-:W-:Y:S01]  /*0730*/  VIADD R13, R14, 0x3 ;  /* 0x000000030e0d7836 */ /* 0x000fe20000000000 */
[----:B------:R-:W-:Y:S01]  /*0740*/  LOP3.LUT R14, R36, 0x20, RZ, 0xfc, !PT ;  /* 0x00000020240e7812 */ /* 0x000fe200078efcff */
[----:B------:R-:W-:-:S07]  /*0750*/  IMAD.IADD R11, R33, 0x1, R11 ;  /* 0x00000001210b7824 */ /* 0x000fce00078e020b */
.L_x_5016:
        /* <DEDUP_REMOVED lines=22> */
[----:B0-----:R-:W-:-:S02]  /*08c0*/  PRMT R41, RZ, 0x7610, R41 ;  /* 0x00007610ff297816 */ /* 0x001fc40000000029 */
[----:B------:R-:W-:Y:S02]  /*08d0*/  PRMT R43, RZ, 0x7610, R43 ;  /* 0x00007610ff2b7816 */ /* 0x000fe4000000002b */
[----:B------:R-:W-:Y:S02]  /*08e0*/  PRMT R45, RZ, 0x7610, R45 ;  /* 0x00007610ff2d7816 */ /* 0x000fe4000000002d */
[----:B-1----:R-:W-:-:S04]  /*08f0*/  LEA R59, R20, R59, 0x18 ;  /* 0x0000003b143b7211 */ /* 0x002fc800078ec0ff */
[CC--:B0-----:R-:W-:Y:S02]  /*0900*/  LEA R20, R6.reuse, R59.reuse, 0x1 ;  /* 0x0000003b06147211 */ /* 0x0c1fe400078e08ff */
        /* <DEDUP_REMOVED lines=69> */
.L_x_5001:
[----:B------:R-:W-:Y:S05]  /*0d60*/  BSYNC B0 ;  /* 0x0000000000007941 */ /* 0x000fea0003800000 */
.L_x_5000:
        /* <DEDUP_REMOVED lines=33> */
.L_x_5003:
[----:B------:R-:W-:Y:S05]  /*0f80*/  BSYNC B0 ;  /* 0x0000000000007941 */ /* 0x000fea0003800000 */
.L_x_5002:
        /* <DEDUP_REMOVED lines=33> */
.L_x_5005:
[----:B------:R-:W-:Y:S05]  /*11a0*/  BSYNC B0 ;  /* 0x0000000000007941 */ /* 0x000fea0003800000 */
.L_x_5004:
        /* <DEDUP_REMOVED lines=33> */
.L_x_5007:
[----:B------:R-:W-:Y:S05]  /*13c0*/  BSYNC B0 ;  /* 0x0000000000007941 */ /* 0x000fea0003800000 */
.L_x_5006:
        /* <DEDUP_REMOVED lines=15> */
[-C--:B------:R-:W-:Y:S01]  /*14c0*/  ISETP.GE.AND P1, PT, R36, R61.reuse, PT ;  /* 0x0000003d2400720c */ /* 0x080fe20003f26270 */
[----:B------:R-:W-:Y:S01]  /*14d0*/  FMUL.FTZ R57, R57, R24 ;  /* 0x0000001839397220 */ /* 0x000fe20000410000 */
[----:B------:R-:W-:Y:S01]  /*14e0*/  ISETP.EQ.OR P0, PT, R8, RZ, P0 ;  /* 0x000000ff0800720c */ /* 0x000fe20000702670 */
[----:B------:R-:W-:Y:S01]  /*14f0*/  FMUL.FTZ R58, R58, R26 ;  /* 0x0000001a3a3a7220 */ /* 0x000fe20000410000 */
[----:B------:R-:W1:Y:S01]  /*1500*/  LDC R55, c[0x0][0x218] ;  /* 0x00008600ff377b82 */ /* 0x000e620000000800 */
[----:B------:R-:W-:Y:S01]  /*1510*/  MOV R19, R61 ;  /* 0x0000003d00137202 */ /* 0x000fe20000000f00 */
[----:B------:R-:W-:Y:S01]  /*1520*/  IMAD.MOV.U32 R21, RZ, RZ, RZ ;  /* 0x000000ffff157224 */ /* 0x000fe200078e00ff */
[----:B------:R-:W-:Y:S01]  /*1530*/  ULDC UR6, c[0x0][0x21c] ;  /* 0x0000870000067ab9 */ /* 0x000fe20000000800 */
[----:B------:R-:W-:Y:S01]  /*1540*/  ULDC.64 UR4, c[0x0][0x238] ;  /* 0x00008e0000047ab9 */ /* 0x000fe20000000a00 */
[----:B------:R-:W-:Y:S01]  /*1550*/  ULDC.64 UR8, c[0x0][0x250] ;  /* 0x0000940000087ab9 */ /* 0x000fe20000000a00 */
[----:B------:R-:W-:-:S02]  /*1560*/  ULDC.64 UR14, c[0x0][0x270] ;  /* 0x00009c00000e7ab9 */ /* 0x000fc40000000a00 */
[----:B------:R-:W2:Y:S08]  /*1570*/  LDC.64 R38, c[0x0][0x2d0] ;  /* 0x0000b400ff267b82 */ /* 0x000eb00000000a00 */
[----:B------:R-:W3:Y:S08]  /*1580*/  LDC.64 R40, c[0x0][0x2e0] ;  /* 0x0000b800ff287b82 */ /* 0x000ef00000000a00 */
[----:B------:R-:W4:Y:S02]  /*1590*/  LDC.64 R42, c[0x0][0x310] ;  /* 0x0000c400ff2a7b82 */ /* 0x000f240000000a00 */
.L_x_5011:
        /* <DEDUP_REMOVED lines=9> */
[----:B------:R-:W-:Y:S02]  /*1630*/  PRMT R65, RZ, 0x7610, R65 ;  /* 0x00007610ff417816 */ /* 0x000fe40000000041 */
[----:B------:R-:W-:Y:S02]  /*1640*/  IADD3 R45, R45, R47, RZ ;  /* 0x0000002f2d2d7210 */ /* 0x000fe40007ffe0ff */
        /* <DEDUP_REMOVED lines=15> */
[----:B------:R-:W2:Y:S01]  /*1740*/  LDG.E R48, desc[UR10][R48.64] ;  /* 0x0000000a30307981 */ /* 0x000ea2000c1e1900 */
[----:B------:R-:W-:Y:S01]  /*1750*/  MOV R44, R32 ;  /* 0x00000020002c7202 */ /* 0x000fe20000000f00 */
[----:B------:R-:W-:Y:S02]  /*1760*/  IMAD R60, R60, UR14, RZ ;  /* 0x0000000e3c3c7c24 */ /* 0x000fe4000f8e02ff */
[----:B------:R-:W-:Y:S02]  /*1770*/  IMAD.MOV.U32 R45, RZ, RZ, R11 ;  /* 0x000000ffff2d7224 */ /* 0x000fe400078e000b */
[C---:B0-----:R-:W-:Y:S02]  /*1780*/  IMAD R47, R21.reuse, UR15, R60 ;  /* 0x0000000f152f7c24 */ /* 0x041fe4000f8e023c */
[----:B------:R-:W-:-:S05]  /*1790*/  IMAD.WIDE.U32 R44, R21, UR14, R44 ;  /* 0x0000000e152c7c25 */ /* 0x000fca000f8e002c */
[----:B------:R-:W-:Y:S02]  /*17a0*/  IADD3 R45, R45, R47, RZ ;  /* 0x0000002f2d2d7210 */ /* 0x000fe40007ffe0ff */
[----:B---3--:R-:W-:-:S04]  /*17b0*/  LEA R46, P2, R44, R40, 0x2 ;  /* 0x000000282c2e7211 */ /* 0x008fc800078410ff */
[----:B------:R-:W-:Y:S01]  /*17c0*/  LEA.HI.X R47, R44, R41, R45, 0x2, P2 ;  /* 0x000000292c2f7211 */ /* 0x000fe200010f142d */
[----:B------:R-:W0:Y:S01]  /*17d0*/  S2R R60, SR_TID.X ;  /* 0x00000000003c7919 */ /* 0x000e220000002100 */
[----:B------:R-:W3:Y:S01]  /*17e0*/  S2R R72, SR_CgaCtaId ;  /* 0x0000000000487919 */ /* 0x000ee20000008800 */
[----:B----4-:R-:W-:Y:S04]  /*17f0*/  STS.U16 [R20+0x40], R59 ;  /* 0x0000403b14007388 */ /* 0x010fe80000000400 */
[----:B------:R-:W-:Y:S04]  /*1800*/  STS.U16 [R20+0x80], R65 ;  /* 0x0000804114007388 */ /* 0x000fe80000000400 */
[----:B------:R-:W-:Y:S04]  /*1810*/  STS.U16 [R20], R63 ;  /* 0x0000003f14007388 */ /* 0x000fe80000000400 */
[----:B------:R1:W-:Y:S01]  /*1820*/  STS.U16 [R20+0xc0], R61 ;  /* 0x0000c03d14007388 */ /* 0x0003e20000000400 */
[----:B------:R-:W-:-:S03]  /*1830*/  NOP ;  /* 0x0000000000007918 */ /* 0x000fc60000000000 */
[----:B------:R-:W4:Y:S04]  /*1840*/  LDS.64 R44, [R22] ;  /* 0x00000000162c7984 */ /* 0x000f280000000a00 */
[----:B------:R0:W5:Y:S01]  /*1850*/  LDG.E R62, desc[UR10][R46.64] ;  /* 0x0000000a2e3e7981 */ /* 0x000162000c1e1900 */
[----:B-1----:R-:W-:Y:S01]  /*1860*/  IMAD R61, R8, -0x80, R55 ;  /* 0xffffff80083d7824 */ /* 0x002fe200078e0237 */
[----:B------:R-:W-:Y:S04]  /*1870*/  BSSY B0, `(.L_x_5009) ;  /* 0x0000060000007945 */ /* 0x000fe80003800000 */
[----:B------:R-:W-:-:S02]  /*1880*/  ISETP.GE.U32.AND P3, PT, R10, R61, PT ;  /* 0x0000003d0a00720c */ /* 0x000fc40003f66070 */
[-C--:B------:R-:W-:Y:S02]  /*1890*/  ISETP.GE.U32.AND P4, PT, R12, R61.reuse, PT ;  /* 0x0000003d0c00720c */ /* 0x080fe40003f86070 */
[----:B0-----:R-:W-:Y:S02]  /*18a0*/  SHF.L.U32 R46, R60, 0x2, RZ ;  /* 0x000000023c2e7819 */ /* 0x001fe400000006ff */
[-C--:B------:R-:W-:Y:S01]  /*18b0*/  ISETP.GE.U32.AND P5, PT, R13, R61.reuse, PT ;  /* 0x0000003d0d00720c */ /* 0x080fe20003fa6070 */
[----:B--2---:R-:W-:Y:S01]  /*18c0*/  FMUL.FTZ R48, R48, 1.4426950216293334961 ;  /* 0x3fb8aa3b30307820 */ /* 0x004fe20000410000 */
[----:B------:R-:W-:-:S03]  /*18d0*/  ISETP.GE.U32.AND P2, PT, R46, R61, PT ;  /* 0x0000003d2e00720c */ /* 0x000fc60003f46070 */
[C---:B------:R-:W-:Y:S01]  /*18e0*/  FMUL.FTZ R59, R48.reuse, R24 ;  /* 0x00000018303b7220 */ /* 0x040fe20000410000 */
[C---:B------:R-:W-:Y:S01]  /*18f0*/  FMUL.FTZ R49, R48.reuse, R23 ;  /* 0x0000001730317220 */ /* 0x040fe20000410000 */
[C---:B------:R-:W-:Y:S01]  /*1900*/  FMUL.FTZ R63, R48.reuse, R25 ;  /* 0x00000019303f7220 */ /* 0x040fe20000410000 */
[----:B------:R-:W-:Y:S02]  /*1910*/  FMUL.FTZ R48, R48, R26 ;  /* 0x0000001a30307220 */ /* 0x000fe40000410000 */
[----:B------:R-:W0:Y:S08]  /*1920*/  MUFU.EX2 R70, R49 ;  /* 0x0000003100467308 */ /* 0x000e300000000800 */
[----:B------:R-:W1:Y:S01]  /*1930*/  MUFU.EX2 R59, R59 ;  /* 0x0000003b003b7308 */ /* 0x000e620000000800 */
[----:B----4-:R-:W-:-:S07]  /*1940*/  HADD2.F32 R47, -RZ, R44.H0_H0 ;  /* 0x2000002cff2f7230 */ /* 0x010fce0000004100 */
[----:B------:R1:W2:Y:S01]  /*1950*/  MUFU.EX2 R64, R63 ;  /* 0x0000003f00407308 */ /* 0x0002a20000000800 */
[----:B------:R-:W-:Y:S01]  /*1960*/  HADD2.F32 R44, -RZ, R44.H1_H1 ;  /* 0x3000002cff2c7230 */ /* 0x000fe20000004100 */
[----:B0-----:R-:W-:Y:S01]  /*1970*/  FSEL R70, R70, 1, !P2 ;  /* 0x3f80000046467808 */ /* 0x001fe20005000000 */
[--C-:B------:R-:W-:Y:S02]  /*1980*/  HADD2.F32 R49, -RZ, R45.reuse.H0_H0 ;  /* 0x2000002dff317230 */ /* 0x100fe40000004100 */
[----:B------:R-:W-:Y:S01]  /*1990*/  FMUL.FTZ R47, R56, R47 ;  /* 0x0000002f382f7220 */ /* 0x000fe20000410000 */
[----:B------:R-:W-:Y:S02]  /*19a0*/  HADD2.F32 R45, -RZ, R45.H1_H1 ;  /* 0x3000002dff2d7230 */ /* 0x000fe40000004100 */
[----:B------:R-:W-:Y:S01]  /*19b0*/  FMUL.FTZ R44, R57, R44 ;  /* 0x0000002c392c7220 */ /* 0x000fe20000410000 */
[----:B------:R-:W0:Y:S01]  /*19c0*/  MUFU.EX2 R48, R48 ;  /* 0x0000003000307308 */ /* 0x000e220000000800 */
[----:B------:R-:W-:Y:S01]  /*19d0*/  FMUL.FTZ R49, R54, R49 ;  /* 0x0000003136317220 */ /* 0x000fe20000410000 */
[----:B-1----:R-:W-:Y:S01]  /*19e0*/  FSEL R63, R59, 1, !P3 ;  /* 0x3f8000003b3f7808 */ /* 0x002fe20005800000 */
[----:B------:R-:W-:Y:S01]  /*19f0*/  FMUL.FTZ R45, R58, R45 ;  /* 0x0000002d3a2d7220 */ /* 0x000fe20000410000 */
[----:B------:R-:W-:-:S02]  /*1a00*/  FSEL R67, R47, RZ, !P2 ;  /* 0x000000ff2f437208 */ /* 0x000fc40005000000 */
[----:B------:R-:W-:Y:S01]  /*1a10*/  FSEL R66, R44, RZ, !P3 ;  /* 0x000000ff2c427208 */ /* 0x000fe20005800000 */
[-C--:B------:R-:W-:Y:S01]  /*1a20*/  FMUL.FTZ R47, R70, R63.reuse ;  /* 0x0000003f462f7220 */ /* 0x080fe20000410000 */
[----:B------:R-:W-:Y:S02]  /*1a30*/  FSEL R65, R49, RZ, !P4 ;  /* 0x000000ff31417208 */ /* 0x000fe40006000000 */
[----:B--2---:R-:W-:Y:S01]  /*1a40*/  FSEL R64, R64, 1, !P4 ;  /* 0x3f80000040407808 */ /* 0x004fe20006000000 */
[----:B------:R-:W-:Y:S01]  /*1a50*/  FFMA.FTZ R44, R67, R63, R66 ;  /* 0x0000003f432c7223 */ /* 0x000fe20000010042 */
[----:B------:R-:W-:Y:S02]  /*1a60*/  FSEL R69, R45, RZ, !P5 ;  /* 0x000000ff2d457208 */ /* 0x000fe40006800000 */
[----:B------:R-:W-:Y:S01]  /*1a70*/  ISETP.GE.AND P2, PT, R6, 0x1, PT ;  /* 0x000000010600780c */ /* 0x000fe20003f46270 */
[C---:B------:R-:W-:Y:S01]  /*1a80*/  FFMA.FTZ R44, R64.reuse, R44, R65 ;  /* 0x0000002c402c7223 */ /* 0x040fe20000010041 */
[----:B------:R-:W-:Y:S01]  /*1a90*/  FMUL.FTZ R47, R64, R47 ;  /* 0x0000002f402f7220 */ /* 0x000fe20000410000 */
[----:B0-----:R-:W-:-:S02]  /*1aa0*/  FSEL R68, R48, 1, !P5 ;  /* 0x3f80000030447808 */ /* 0x001fc40006800000 */
[----:B------:R-:W-:Y:S02]  /*1ab0*/  MOV R59, 0x400 ;  /* 0x00000400003b7802 */ /* 0x000fe40000000f00 */
[----:B------:R-:W-:Y:S01]  /*1ac0*/  ISETP.NE.AND P3, PT, R6, 0x1f, PT ;  /* 0x0000001f0600780c */ /* 0x000fe20003f65270 */
[C---:B------:R-:W-:Y:S01]  /*1ad0*/  FFMA.FTZ R45, R68.reuse, R44, R69 ;  /* 0x0000002c442d7223 */ /* 0x040fe20000010045 */
[----:B------:R-:W-:Y:S01]  /*1ae0*/  FMUL.FTZ R44, R68, R47 ;  /* 0x0000002f442c7220 */ /* 0x000fe20000410000 */
[----:B---3--:R-:W-:Y:S02]  /*1af0*/  LEA R59, R72, R59, 0x18 ;  /* 0x0000003b483b7211 */ /* 0x008fe400078ec0ff */
[----:B------:R-:W-:Y:S01]  /*1b00*/  ISETP.NE.AND P4, PT, R6, RZ, PT ;  /* 0x000000ff0600720c */ /* 0x000fe20003f85270 */
[----:B------:R-:W0:Y:S01]  /*1b10*/  SHFL.UP PT, R46, R45, 0x1, RZ ;  /* 0x042000002d2e7989 */ /* 0x000e2200000e00ff */
[----:B------:R-:W-:-:S03]  /*1b20*/  LEA R71, R21, R59, 0x3 ;  /* 0x0000003b15477211 */ /* 0x000fc600078e18ff */
        /* <DEDUP_REMOVED lines=12> */
[----:B------:R-:W-:Y:S01]  /*1bf0*/  HFMA2.MMA R46, -RZ, RZ, 1.875, 0 ;  /* 0x3f800000ff2e7435 */ /* 0x000fe200000001ff */
[----:B-1----:R-:W-:-:S03]  /*1c00*/  @P2 FMUL.FTZ R44, R44, R47 ;  /* 0x0000002f2c2c2220 */ /* 0x002fc60000410000 */
[----:B------:R-:W0:Y:S01]  /*1c10*/  SHFL.UP PT, R48, R45, 0x8, RZ ;  /* 0x050000002d307989 */ /* 0x000e2200000e00ff */
[----:B------:R-:W-:Y:S01]  /*1c20*/  ISETP.GE.AND P2, PT, R6, 0x8, PT ;  /* 0x000000080600780c */ /* 0x000fe20003f46270 */
[----:B------:R-:W-:Y:S02]  /*1c30*/  IMAD.MOV.U32 R47, RZ, RZ, RZ ;  /* 0x000000ffff2f7224 */ /* 0x000fe400078e00ff */
        /* <DEDUP_REMOVED lines=14> */
[----:B0-----:R-:W-:-:S03]  /*1d20*/  @!P4 IMAD.MOV.U32 R74, RZ, RZ, R47 ;  /* 0x000000ffff4ac224 */ /* 0x001fc600078e002f */
        /* <DEDUP_REMOVED lines=20> */
.L_x_5010:
[----:B------:R-:W-:Y:S05]  /*1e70*/  BSYNC B0 ;  /* 0x0000000000007941 */ /* 0x000fea0003800000 */
.L_x_5009:
[----:B------:R-:W-:Y:S01]  /*1e80*/  IADD3 R21, R21, 0x1, RZ ;  /* 0x0000000115157810 */ /* 0x000fe20007ffe0ff */
[----:B------:R-:W-:Y:S01]  /*1e90*/  FFMA.FTZ R64, R64, R63, R65 ;  /* 0x0000003f40407223 */ /* 0x000fe20000010041 */
[C---:B-----5:R-:W-:Y:S01]  /*1ea0*/  FFMA.FTZ R27, R62.reuse, R67, R27 ;  /* 0x000000433e1b7223 */ /* 0x060fe2000001001b */
[----:B------:R-:W-:Y:S01]  /*1eb0*/  FFMA.FTZ R50, R62, R63, R50 ;  /* 0x0000003f3e327223 */ /* 0x000fe20000010032 */
[----:B------:R-:W-:Y:S01]  /*1ec0*/  ISETP.GE.AND P2, PT, R21, UR6, PT ;  /* 0x0000000615007c0c */ /* 0x000fe2000bf46270 */
[-C--:B------:R-:W-:Y:S01]  /*1ed0*/  FFMA.FTZ R69, R68, R64.reuse, R69 ;  /* 0x0000004044457223 */ /* 0x080fe20000010045 */
[----:B------:R-:W-:-:S03]  /*1ee0*/  FFMA.FTZ R51, R62, R64, R51 ;  /* 0x000000403e337223 */ /* 0x000fc60000010033 */
[----:B------:R-:W-:-:S08]  /*1ef0*/  FFMA.FTZ R52, R62, R69, R52 ;  /* 0x000000453e347223 */ /* 0x000fd00000010034 */
[----:B------:R-:W-:Y:S05]  /*1f00*/  @!P2 BRA `(.L_x_5011) ;  /* 0xfffffff400a4a947 */ /* 0x000fea000383ffff */
.L_x_5008:
[----:B------:R-:W-:Y:S01]  /*1f10*/  BAR.SYNC.DEFER_BLOCKING 0x0 ;  /* 0x0000000000007b1d */ /* 0x000fe20000010000 */
[----:B------:R-:W-:Y:S02]  /*1f20*/  ISETP.NE.AND P0, PT, R60, RZ, PT ;  /* 0x000000ff3c00720c */ /* 0x000fe40003f05270 */
[----:B------:R-:W-:Y:S02]  /*1f30*/  F2FP.F16.F32.PACK_AB R24, R50, R27 ;  /* 0x0000001b3218723e */ /* 0x000fe400000000ff */
[----:B------:R-:W-:-:S03]  /*1f40*/  F2FP.F16.F32.PACK_AB R25, R52, R51 ;  /* 0x000000333419723e */ /* 0x000fc600000000ff */
[----:B0-----:R-:W0:Y:S01]  /*1f50*/  LDC.64 R44, c[0x0][0x2b0] ;  /* 0x0000ac00ff2c7b82 */ /* 0x001e220000000a00 */
[----:B------:R-:W-:Y:S07]  /*1f60*/  BSSY B0, `(.L_x_5012) ;  /* 0x0000021000007945 */ /* 0x000fee0003800000 */
[----:B------:R-:W1:Y:S08]  /*1f70*/  LDC.64 R40, c[0x0][0x308] ;  /* 0x0000c200ff287b82 */ /* 0x000e700000000a00 */
[----:B------:R-:W2:Y:S01]  /*1f80*/  LDC.64 R38, c[0x0][0x2a0] ;  /* 0x0000a800ff267b82 */ /* 0x000ea20000000a00 */
[----:B------:R3:W-:Y:S01]  /*1f90*/  STS.64 [R22], R24 ;  /* 0x0000001816007388 */ /* 0x0007e20000000a00 */
[----:B------:R-:W-:-:S03]  /*1fa0*/  NOP ;  /* 0x0000000000007918 */ /* 0x000fc60000000000 */
[----:B------:R-:W-:Y:S01]  /*1fb0*/  LDS.U16 R53, [R20] ;  /* 0x0000000014357984 */ /* 0x000fe20000000400 */
[C---:B0-----:R-:W-:Y:S02]  /*1fc0*/  IMAD R26, R44.reuse, UR12, RZ ;  /* 0x0000000c2c1a7c24 */ /* 0x041fe4000f8e02ff */
[----:B------:R-:W-:Y:S01]  /*1fd0*/  IMAD.WIDE.U32 R48, R44, UR7, RZ ;  /* 0x000000072c307c25 */ /* 0x000fe2000f8e00ff */
[----:B------:R-:W-:Y:S03]  /*1fe0*/  LDS.U16 R23, [R20+0x40] ;  /* 0x0000400014177984 */ /* 0x000fe60000000400 */
[----:B---3--:R-:W-:Y:S01]  /*1ff0*/  IMAD.SHL.U32 R24, R8, 0x80, RZ ;  /* 0x0000008008187824 */ /* 0x008fe200078e00ff */
[----:B------:R-:W-:Y:S01]  /*2000*/  LDS.U16 R21, [R20+0x80] ;  /* 0x0000800014157984 */ /* 0x000fe20000000400 */
[----:B------:R-:W-:-:S03]  /*2010*/  IMAD R47, R45, UR7, R26 ;  /* 0x000000072d2f7c24 */ /* 0x000fc6000f8e021a */
[----:B------:R-:W-:Y:S01]  /*2020*/  LDS.U16 R19, [R20+0xc0] ;  /* 0x0000c00014137984 */ /* 0x000fe20000000400 */
[----:B------:R-:W-:Y:S02]  /*2030*/  SHF.R.S32.HI R25, RZ, 0x1f, R24 ;  /* 0x0000001fff197819 */ /* 0x000fe40000011418 */
[C---:B------:R-:W-:Y:S01]  /*2040*/  IADD3 R42, P2, R36.reuse, R24, RZ ;  /* 0x00000018242a7210 */ /* 0x040fe20007f5e0ff */
[----:B------:R-:W-:Y:S01]  /*2050*/  @!P0 STS [R59+0x100], R61 ;  /* 0x0001003d3b008388 */ /* 0x000fe20000000800 */
[----:B------:R-:W-:Y:S02]  /*2060*/  IADD3 R57, R49, R47, RZ ;  /* 0x0000002f31397210 */ /* 0x000fe40007ffe0ff */
[----:B------:R-:W-:Y:S01]  /*2070*/  IADD3.X R43, R37, R25, RZ, P2, !PT ;  /* 0x00000019252b7210 */ /* 0x000fe200017fe4ff */
[----:B------:R-:W-:Y:S06]  /*2080*/  BAR.SYNC.DEFER_BLOCKING 0x0 ;  /* 0x0000000000007b1d */ /* 0x000fec0000010000 */
[----:B------:R-:W0:Y:S02]  /*2090*/  LDS R55, [R59+0x100] ;  /* 0x000100003b377984 */ /* 0x000e240000000800 */
[----:B0-----:R-:W-:-:S13]  /*20a0*/  ISETP.GE.AND P1, PT, R36, R55, PT ;  /* 0x000000372400720c */ /* 0x001fda0003f26270 */
[----:B-12---:R-:W-:Y:S05]  /*20b0*/  @P1 BRA `(.L_x_5013) ;  /* 0x00000000002c1947 */ /* 0x006fea0003800000 */
        /* <DEDUP_REMOVED lines=11> */
.L_x_5013:
[----:B------:R-:W-:Y:S05]  /*2170*/  BSYNC B0 ;  /* 0x0000000000007941 */ /* 0x000fea0003800000 */
.L_x_5012:
[----:B------:R-:W-:Y:S01]  /*2180*/  MOV R44, R48 ;  /* 0x00000030002c7202 */ /* 0x000fe20000000f00 */
[----:B------:R-:W-:Y:S01]  /*2190*/  IMAD.MOV.U32 R45, RZ, RZ, R57 ;  /* 0x000000ffff2d7224 */ /* 0x000fe200078e0039 */
[----:B------:R-:W-:Y:S01]  /*21a0*/  ULDC.64 UR4, c[0x0][0x2b8] ;  /* 0x0000ae0000047ab9 */ /* 0x000fe20000000a00 */
[----:B------:R-:W-:Y:S01]  /*21b0*/  ISETP.GE.AND P1, PT, R36, R61, PT ;  /* 0x0000003d2400720c */ /* 0x000fe20003f26270 */
[----:B0-----:R-:W-:Y:S01]  /*21c0*/  IMAD R47, R2, UR4, RZ ;  /* 0x00000004022f7c24 */ /* 0x001fe2000f8e02ff */
[-C--:B------:R-:W-:Y:S01]  /*21d0*/  ISETP.GE.AND P2, PT, R14, R55.reuse, PT ;  /* 0x000000370e00720c */ /* 0x080fe20003f46270 */
[----:B------:R-:W-:Y:S01]  /*21e0*/  IMAD.WIDE.U32 R44, R0, UR4, R44 ;  /* 0x00000004002c7c25 */ /* 0x000fe2000f8e002c */
[-C--:B------:R-:W-:Y:S02]  /*21f0*/  ISETP.GE.AND P3, PT, R15, R55.reuse, PT ;  /* 0x000000370f00720c */ /* 0x080fe40003f66270 */
[----:B------:R-:W-:Y:S01]  /*2200*/  ISETP.GE.AND P4, PT, R16, R55, PT ;  /* 0x000000371000720c */ /* 0x000fe20003f86270 */
[----:B------:R-:W-:Y:S01]  /*2210*/  IMAD R49, R0, UR5, R47 ;  /* 0x0000000500317c24 */ /* 0x000fe2000f8e022f */
[----:B------:R-:W-:Y:S01]  /*2220*/  IADD3 R47, P5, R24, R44, RZ ;  /* 0x0000002c182f7210 */ /* 0x000fe20007fbe0ff */
[----:B------:R-:W-:Y:S01]  /*2230*/  IMAD.WIDE R40, R36, 0x2, R40 ;  /* 0x0000000224287825 */ /* 0x000fe200078e0228 */
[----:B------:R-:W-:Y:S01]  /*2240*/  ULDC.64 UR4, c[0x0][0x2a8] ;  /* 0x0000aa0000047ab9 */ /* 0x000fe20000000a00 */
[----:B------:R-:W-:-:S02]  /*2250*/  PRMT R53, RZ, 0x7610, R53 ;  /* 0x00007610ff357816 */ /* 0x000fc40000000035 */
[----:B------:R-:W-:Y:S01]  /*2260*/  IADD3.X R14, R25, R49, R45, P5, !PT ;  /* 0x00000031190e7210 */ /* 0x000fe20002ffe42d */
[C---:B------:R-:W-:Y:S01]  /*2270*/  IMAD R26, R38.reuse, UR12, RZ ;  /* 0x0000000c261a7c24 */ /* 0x040fe2000f8e02ff */
[----:B------:R-:W-:Y:S01]  /*2280*/  LEA R40, P5, R47, R40, 0x1 ;  /* 0x000000282f287211 */ /* 0x000fe200078a08ff */
[----:B------:R-:W-:-:S03]  /*2290*/  IMAD.WIDE.U32 R44, R38, UR7, RZ ;  /* 0x00000007262c7c25 */ /* 0x000fc6000f8e00ff */
[----:B------:R-:W-:Y:S01]  /*22a0*/  LEA.HI.X R41, R47, R41, R14, 0x1, P5 ;  /* 0x000000292f297211 */ /* 0x000fe200028f0c0e */
[----:B------:R-:W-:Y:S01]  /*22b0*/  IMAD R49, R39, UR7, R26 ;  /* 0x0000000727317c24 */ /* 0x000fe2000f8e021a */
[----:B------:R-:W-:Y:S01]  /*22c0*/  LOP3.LUT R14, R36, 0x20, RZ, 0xfc, !PT ;  /* 0x00000020240e7812 */ /* 0x000fe200078efcff */
[----:B------:R-:W-:Y:S02]  /*22d0*/  @!P1 IMAD.WIDE.U32 R46, R38, UR7, R24 ;  /* 0x00000007262e9c25 */ /* 0x000fe4000f8e0018 */
[----:B------:R0:W-:Y:S01]  /*22e0*/  @!P2 STG.E.U16 desc[UR10][R40.64+0x40], R23 ;  /* 0x000040172800a986 */ /* 0x0001e2000c10150a */
[----:B------:R-:W-:Y:S01]  /*22f0*/  IADD3 R39, R45, R49, RZ ;  /* 0x000000312d277210 */ /* 0x000fe20007ffe0ff */
[----:B------:R-:W-:Y:S01]  /*2300*/  IMAD.MOV.U32 R38, RZ, RZ, R44 ;  /* 0x000000ffff267224 */ /* 0x000fe200078e002c */
[----:B------:R-:W-:Y:S01]  /*2310*/  @!P1 IADD3 R47, R49, R47, RZ ;  /* 0x0000002f312f9210 */ /* 0x000fe20007ffe0ff */
[----:B------:R-:W-:Y:S01]  /*2320*/  @!P3 STG.E.U16 desc[UR10][R40.64+0x80], R21 ;  /* 0x000080152800b986 */ /* 0x000fe2000c10150a */
[----:B------:R-:W-:Y:S01]  /*2330*/  IMAD R45, R2, UR4, RZ ;  /* 0x00000004022d7c24 */ /* 0x000fe2000f8e02ff */
[----:B------:R-:W-:Y:S01]  /*2340*/  PRMT R49, RZ, 0x7610, R49 ;  /* 0x00007610ff317816 */ /* 0x000fe20000000031 */
[C---:B------:R-:W-:Y:S01]  /*2350*/  IMAD.WIDE.U32 R38, R0.reuse, UR4, R38 ;  /* 0x0000000400267c25 */ /* 0x040fe2000f8e0026 */
[----:B------:R1:W-:Y:S03]  /*2360*/  @!P4 STG.E.U16 desc[UR10][R40.64+0xc0], R19 ;  /* 0x0000c0132800c986 */ /* 0x0003e6000c10150a */
[----:B------:R-:W-:Y:S01]  /*2370*/  @!P1 IMAD.WIDE.U32 R46, R0, UR4, R46 ;  /* 0x00000004002e9c25 */ /* 0x000fe2000f8e002e */
[----:B0-----:R-:W-:Y:S01]  /*2380*/  SHF.L.U32 R23, R14, 0x1, RZ ;  /* 0x000000010e177819 */ /* 0x001fe200000006ff */
[----:B------:R-:W-:Y:S01]  /*2390*/  BAR.SYNC.DEFER_BLOCKING 0x0 ;  /* 0x0000000000007b1d */ /* 0x000fe20000010000 */
[----:B------:R-:W-:Y:S01]  /*23a0*/  IADD3 R26, P3, R24, R38, RZ ;  /* 0x00000026181a7210 */ /* 0x000fe20007f7e0ff */
[----:B------:R-:W-:-:S04]  /*23b0*/  IMAD R45, R0, UR5, R45 ;  /* 0x00000005002d7c24 */ /* 0x000fc8000f8e022d */
[----:B------:R-:W-:Y:S01]  /*23c0*/  ULDC.64 UR4, c[0x0][0x318] ;  /* 0x0000c60000047ab9 */ /* 0x000fe20000000a00 */
[----:B-1----:R-:W-:Y:S02]  /*23d0*/  @!P1 IADD3 R41, P2, R36, R46, RZ ;  /* 0x0000002e24299210 */ /* 0x002fe40007f5e0ff */
[----:B------:R-:W-:Y:S02]  /*23e0*/  SHF.L.U64.HI R19, R14, 0x1, R37 ;  /* 0x000000010e137819 */ /* 0x000fe40000010225 */
[----:B------:R-:W-:Y:S02]  /*23f0*/  IADD3 R38, P4, R23, UR4, RZ ;  /* 0x0000000417267c10 */ /* 0x000fe4000ff9e0ff */
[----:B------:R-:W-:Y:S02]  /*2400*/  @!P1 IADD3.X R46, R37, R47, R45, P2, !PT ;  /* 0x0000002f252e9210 */ /* 0x000fe400017fe42d */
[----:B------:R-:W-:Y:S02]  /*2410*/  IADD3.X R39, R25, R45, R39, P3, !PT ;  /* 0x0000002d19277210 */ /* 0x000fe40001ffe427 */
[----:B------:R-:W-:-:S02]  /*2420*/  IADD3.X R21, R19, UR5, RZ, P4, !PT ;  /* 0x0000000513157c10 */ /* 0x000fc4000a7fe4ff */
[-C--:B------:R-:W-:Y:S02]  /*2430*/  ISETP.GE.AND P2, PT, R14, R61.reuse, PT ;  /* 0x0000003d0e00720c */ /* 0x080fe40003f46270 */
[-C--:B------:R-:W-:Y:S02]  /*2440*/  ISETP.GE.AND P3, PT, R15, R61.reuse, PT ;  /* 0x0000003d0f00720c */ /* 0x080fe40003f66270 */
[----:B------:R-:W-:Y:S02]  /*2450*/  ISETP.GE.AND P4, PT, R16, R61, PT ;  /* 0x0000003d1000720c */ /* 0x000fe40003f86270 */
[C---:B------:R-:W-:Y:S02]  /*2460*/  LEA R38, P6, R26.reuse, R38, 0x1 ;  /* 0x000000261a267211 */ /* 0x040fe400078c08ff */
[----:B------:R-:W-:Y:S02]  /*2470*/  @!P1 LEA R40, P5, R41, UR4, 0x1 ;  /* 0x0000000429289c11 */ /* 0x000fe4000f8a08ff */
[----:B------:R-:W-:-:S02]  /*2480*/  LEA.HI.X R39, R26, R21, R39, 0x1, P6 ;  /* 0x000000151a277211 */ /* 0x000fc400030f0c27 */
[----:B------:R-:W-:Y:S02]  /*2490*/  PRMT R21, RZ, 0x7610, R21 ;  /* 0x00007610ff157816 */ /* 0x000fe40000000015 */
[----:B------:R-:W-:Y:S01]  /*24a0*/  PRMT R47, RZ, 0x7610, R47 ;  /* 0x00007610ff2f7816 */ /* 0x000fe2000000002f */
[----:B------:R-:W2:Y:S01]  /*24b0*/  @!P3 LDG.E.U16 R49, desc[UR10][R38.64+0x40] ;  /* 0x0000400a2631b981 */ /* 0x000ea2000c1e1500 */
[----:B------:R-:W-:-:S03]  /*24c0*/  @!P1 LEA.HI.X R41, R41, UR5, R46, 0x1, P5 ;  /* 0x0000000529299c11 */ /* 0x000fc6000a8f0c2e */
        /* <DEDUP_REMOVED lines=37> */
[----:B---3--:R-:W-:Y:S01]  /*2720*/  FMUL.FTZ R45, R45, R38 ;  /* 0x000000262d2d7220 */ /* 0x008fe20000410000 */
[----:B------:R-:W-:Y:S01]  /*2730*/  F2FP.F16.F32.PACK_AB R26, R41, R26 ;  /* 0x0000001a291a723e */ /* 0x000fe200000000ff */
[----:B------:R-:W0:Y:S02]  /*2740*/  LDC.64 R38, c[0x0][0x2c0] ;  /* 0x0000b000ff267b82 */ /* 0x000e240000000a00 */
        /* <DEDUP_REMOVED lines=28> */
.L_x_5015:
[----:B------:R-:W-:Y:S05]  /*2910*/  BSYNC B0 ;  /* 0x0000000000007941 */ /* 0x000fea0003800000 */
.L_x_5014:
[----:B------:R-:W-:Y:S01]  /*2920*/  MOV R20, R26 ;  /* 0x0000001a00147202 */ /* 0x000fe20000000f00 */
[----:B------:R-:W-:Y:S01]  /*2930*/  ULDC.64 UR4, c[0x0][0x2c8] ;  /* 0x0000b20000047ab9 */ /* 0x000fe20000000a00 */
[----:B------:R-:W-:Y:S01]  /*2940*/  MOV R21, R53 ;  /* 0x0000003500157202 */ /* 0x000fe20000000f00 */
[----:B------:R-:W-:Y:S01]  /*2950*/  IMAD R27, R2, UR4, RZ ;  /* 0x00000004021b7c24 */ /* 0x000fe2000f8e02ff */
[-C--:B------:R-:W-:Y:S01]  /*2960*/  ISETP.GE.AND P0, PT, R14, R51.reuse, PT ;  /* 0x000000330e00720c */ /* 0x080fe20003f06270 */
[----:B------:R-:W-:Y:S01]  /*2970*/  VIADD R8, R8, 0x1 ;  /* 0x0000000108087836 */ /* 0x000fe20000000000 */
[-C--:B------:R-:W-:Y:S01]  /*2980*/  ISETP.GE.AND P1, PT, R15, R51.reuse, PT ;  /* 0x000000330f00720c */ /* 0x080fe20003f26270 */
[----:B------:R-:W-:Y:S01]  /*2990*/  IMAD.WIDE.U32 R20, R0, UR4, R20 ;  /* 0x0000000400147c25 */ /* 0x000fe2000f8e0014 */
[----:B------:R-:W-:-:S03]  /*29a0*/  ISETP.GE.AND P2, PT, R16, R51, PT ;  /* 0x000000331000720c */ /* 0x000fc60003f46270 */
[----:B------:R-:W-:Y:S01]  /*29b0*/  IMAD R27, R0, UR5, R27 ;  /* 0x00000005001b7c24 */ /* 0x000fe2000f8e021b */
[----:B------:R-:W-:Y:S01]  /*29c0*/  ULDC.64 UR4, c[0x0][0x320] ;  /* 0x0000c80000047ab9 */ /* 0x000fe20000000a00 */
[----:B------:R-:W-:Y:S02]  /*29d0*/  IADD3 R22, P3, R24, R20, RZ ;  /* 0x0000001418167210 */ /* 0x000fe40007f7e0ff */
        /* <DEDUP_REMOVED lines=18> */
.L_x_5017:
        /* <DEDUP_REMOVED lines=16> */
.L_x_5309:


//--------------------- .text._Z25selective_scan_fwd_kernelI32Selective_Scan_fwd_kernel_traitsILi32ELi4ELi1ELb0ELb1ELb1ELb0EN3c104HalfEfEEv13SSMParamsBase --------------------------
	.section	.text._Z25selective_scan_fwd_kernelI32Selective_Scan_fwd_kernel_traitsILi32ELi4ELi1ELb0ELb1ELb1ELb0EN3c104HalfEfEEv13SSMParamsBase,"ax",@progbits
	.align	128
        .global         _Z25selective_scan_fwd_kernelI32Selective_Scan_fwd_kernel_traitsILi32ELi4ELi1ELb0ELb1ELb1ELb0EN3c104HalfEfEEv13SSMParamsBase
        .type           _Z25selective_scan_fwd_kernelI32Selective_Scan_fwd_kernel_traitsILi32ELi4ELi1ELb0ELb1ELb1ELb0EN3c104HalfEfEEv13SSMParamsBase,@function
        .size           _Z25selective_scan_fwd_kernelI32Selective_Scan_fwd_kernel_traitsILi32ELi4ELi1ELb0ELb1ELb1ELb0EN3c104HalfEfEEv13SSMParamsBase,(.L_x_5310 - _Z25selective_scan_fwd_kernelI32Selective_Scan_fwd_kernel_traitsILi32ELi4ELi1ELb0ELb1ELb1ELb0EN3c104HalfEfEEv13SSMParamsBase)
        .other          _Z25selective_scan_fwd_kernelI32Selective_Scan_fwd_kernel_traitsILi32ELi4ELi1ELb0ELb1ELb1ELb0EN3c104HalfEfEEv13SSMParamsBase,@"STO_CUDA_ENTRY STV_DEFAULT"
_Z25selective_scan_fwd_kernelI32Selective_Scan_fwd_kernel_traitsILi32ELi4ELi1ELb0ELb1ELb1ELb0EN3c104HalfEfEEv13SSMParamsBase:
.text._Z25selective_scan_fwd_kernelI32Selective_Scan_fwd_kernel_traitsILi32ELi4ELi1ELb0ELb1ELb1ELb0EN3c104HalfEfEEv13SSMParamsBase:
[----:B------:R-:W-:Y:S08]  /*0000*/  LDC R1, c[0x0][0x28] ;  /* 0x00000a00ff017b82 */ /* 0x000ff00000000800 */
[----:B------:R-:W0:Y:S01]  /*0010*/  LDC R8, c[0x0][0x228] ;  /* 0x00008a00ff087b82 */ /* 0x000e220000000800 */
[----:B------:R-:W1:Y:S01]  /*0020*/  S2R R39, SR_CTAID.Y ;  /* 0x0000000000277919 */ /* 0x000e620000002600 */
[----:B------:R-:W-:Y:S01]  /*0030*/  CS2R R36, SRZ ;  /* 0x0000000000247805 */ /* 0x000fe2000001ff00 */
[----:B------:R-:W-:Y:S01]  /*0040*/  ULDC.64 UR10, c[0x0][0x208] ;  /* 0x00008200000a7ab9 */ /* 0x000fe20000000a00 */
[----:B------:R-:W-:-:S04]  /*0050*/  ULDC.64 UR8, c[0x0][0x240] ;  /* 0x0000900000087ab9 */ /* 0x000fc80000000a00 */
        /* <DEDUP_REMOVED lines=23> */
[----:B---3--:R-:W-:Y:S01]  /*01d0*/  HFMA2.MMA R6, -RZ, RZ, 0, 0 ;  /* 0x00000000ff067435 */ /* 0x008fe200000001ff */
[----:B0-----:R-:W-:-:S04]  /*01e0*/  IMAD.MOV R10, RZ, RZ, -R7 ;  /* 0x000000ffff0a7224 */ /* 0x001fc800078e0a07 */
        /* <DEDUP_REMOVED lines=12> */
[----:B------:R-:W-:Y:S01]  /*02b0*/  ISETP.GE.AND P2, PT, R0, RZ, PT ;  /* 0x000000ff0000720c */ /* 0x000fe20003f46270 */
[----:B------:R-:W-:-:S06]  /*02c0*/  USHF.R.S32.HI UR12, URZ, 0x1f, UR7 ;  /* 0x0000001f3f0c7899 */ /* 0x000fcc0008011407 */
[----:B------:R-:W-:Y:S02]  /*02d0*/  @P0 IADD3 R7, R7, 0x1, RZ ;  /* 0x0000000107070810 */ /* 0x000fe40007ffe0ff */
[----:B--2---:R-:W-:Y:S01]  /*02e0*/  ISETP.GE.AND P0, PT, R17, 0x1, PT ;  /* 0x000000011100780c */ /* 0x004fe20003f06270 */
[----:B------:R-:W-:Y:S02]  /*02f0*/  UIMAD UR6, UR12, UR8, URZ ;  /* 0x000000080c0672a4 */ /* 0x000fe4000f8e023f */
[----:B------:R-:W-:Y:S01]  /*0300*/  IMAD.MOV.U32 R10, RZ, RZ, R7 ;  /* 0x000000ffff0a7224 */ /* 0x000fe200078e0007 */
[----:B------:R-:W-:Y:S02]  /*0310*/  UIMAD.WIDE.U32 UR4, UR7, UR8, URZ ;  /* 0x00000008070472a5 */ /* 0x000fe4000f8e003f */
[----:B------:R-:W-:Y:S02]  /*0320*/  UIMAD UR6, UR7, UR9, UR6 ;  /* 0x00000009070672a4 */ /* 0x000fe4000f8e0206 */
[----:B------:R-:W-:-:S02]  /*0330*/  @!P2 IADD3 R10, -R10, RZ, RZ ;  /* 0x000000ff0a0aa210 */ /* 0x000fc40007ffe1ff */
[----:B------:R-:W-:Y:S01]  /*0340*/  @!P1 LOP3.LUT R10, RZ, R8, RZ, 0x33, !PT ;  /* 0x00000008ff0a9212 */ /* 0x000fe200078e33ff */
[----:B------:R-:W-:-:S03]  /*0350*/  UIADD3 UR6, UR5, UR6, URZ ;  /* 0x0000000605067290 */ /* 0x000fc6000fffe03f */
[----:B------:R-:W-:Y:S01]  /*0360*/  SHF.R.S32.HI R9, RZ, 0x1f, R10 ;  /* 0x0000001fff097819 */ /* 0x000fe2000001140a */
[----:B-1--4-:R-:W-:Y:S08]  /*0370*/  @!P0 EXIT ;  /* 0x000000000000894d */ /* 0x012ff00003800000 */
[----:B------:R-:W0:Y:S01]  /*0380*/  LDC.64 R18, c[0x0][0x280] ;  /* 0x0000a000ff127b82 */ /* 0x000e220000000a00 */
[----:B------:R-:W1:Y:S01]  /*0390*/  S2R R56, SR_TID.X ;  /* 0x0000000000387919 */ /* 0x000e620000002100 */
[-C--:B------:R-:W-:Y:S01]  /*03a0*/  IMAD R0, R9, R24.reuse, RZ ;  /* 0x0000001809007224 */ /* 0x080fe200078e02ff */
[----:B------:R-:W-:Y:S01]  /*03b0*/  UMOV UR5, UR6 ;  /* 0x0000000600057c82 */ /* 0x000fe20008000000 */
[----:B------:R-:W-:Y:S01]  /*03c0*/  ULDC.64 UR8, c[0x0][0x260] ;  /* 0x0000980000087ab9 */ /* 0x000fe20000000a00 */
[C---:B------:R-:W-:Y:S01]  /*03d0*/  IMAD.WIDE.U32 R6, R10.reuse, R24, UR4 ;  /* 0x000000040a067e25 */ /* 0x040fe2000f8e0018 */
[----:B------:R-:W-:Y:S01]  /*03e0*/  ULDC.64 UR4, c[0x0][0x288] ;  /* 0x0000a20000047ab9 */ /* 0x000fe20000000a00 */
[----:B------:R-:W-:Y:S01]  /*03f0*/  UIMAD UR6, UR12, UR8, URZ ;  /* 0x000000080c0672a4 */ /* 0x000fe2000f8e023f */
[----:B------:R-:W2:Y:S01]  /*0400*/  LDC.64 R4, c[0x0][0x2e0] ;  /* 0x0000b800ff047b82 */ /* 0x000ea20000000a00 */
[----:B------:R-:W-:Y:S01]  /*0410*/  IMAD R25, R10, R25, R0 ;  /* 0x000000190a197224 */ /* 0x000fe200078e0200 */
[----:B------:R-:W-:Y:S01]  /*0420*/  LEA R29, P0, R6, R12, 0x1 ;  /* 0x0000000c061d7211 */ /* 0x000fe200078008ff */
[----:B------:R-:W-:Y:S01]  /*0430*/  IMAD R0, R38, UR4, RZ ;  /* 0x0000000426007c24 */ /* 0x000fe2000f8e02ff */
[----:B------:R-:W-:Y:S01]  /*0440*/  UIMAD UR6, UR7, UR9, UR6 ;  /* 0x00000009070672a4 */ /* 0x000fe2000f8e0206 */
[----:B------:R-:W-:Y:S01]  /*0450*/  IMAD.IADD R25, R7, 0x1, R25 ;  /* 0x0000000107197824 */ /* 0x000fe200078e0219 */
[----:B------:R-:W3:Y:S01]  /*0460*/  S2R R34, SR_LANEID ;  /* 0x0000000000227919 */ /* 0x000ee20000000000 */
[C---:B------:R-:W-:Y:S01]  /*0470*/  IMAD R11, R39.reuse, UR5, R0 ;  /* 0x00000005270b7c24 */ /* 0x040fe2000f8e0200 */
[----:B------:R-:W4:Y:S01]  /*0480*/  LDC R14, c[0x0][0x214] ;  /* 0x00008500ff0e7b82 */ /* 0x000f220000000800 */
[----:B------:R-:W-:Y:S01]  /*0490*/  IMAD.WIDE.U32 R2, R39, UR4, RZ ;  /* 0x0000000427027c25 */ /* 0x000fe2000f8e00ff */
[----:B------:R-:W-:Y:S01]  /*04a0*/  LEA.HI.X R25, R6, R13, R25, 0x1, P0 ;  /* 0x0000000d06197211 */ /* 0x000fe200000f0c19 */
[----:B------:R-:W-:Y:S01]  /*04b0*/  UIMAD.WIDE.U32 UR4, UR7, UR8, URZ ;  /* 0x00000008070472a5 */ /* 0x000fe2000f8e003f */
[----:B------:R-:W-:Y:S01]  /*04c0*/  MOV R32, RZ ;  /* 0x000000ff00207202 */ /* 0x000fe20000000f00 */
[----:B------:R-:W-:Y:S01]  /*04d0*/  IMAD R9, R9, R22, RZ ;  /* 0x0000001609097224 */ /* 0x000fe200078e02ff */
[----:B------:R-:W-:Y:S01]  /*04e0*/  IADD3 R3, R3, R11, RZ ;  /* 0x0000000b03037210 */ /* 0x000fe20007ffe0ff */
[----:B------:R-:W-:Y:S01]  /*04f0*/  UIADD3 UR5, UR5, UR6, URZ ;  /* 0x0000000605057290 */ /* 0x000fe2000fffe03f */
[----:B------:R-:W3:Y:S01]  /*0500*/  LDC.64 R6, c[0x0][0x290] ;  /* 0x0000a400ff067b82 */ /* 0x000ee20000000a00 */
[----:B0-----:R-:W-:Y:S01]  /*0510*/  IMAD R0, R18, UR12, RZ ;  /* 0x0000000c12007c24 */ /* 0x001fe2000f8e02ff */
[----:B------:R-:W-:Y:S01]  /*0520*/  ULDC.64 UR8, c[0x0][0x298] ;  /* 0x0000a60000087ab9 */ /* 0x000fe20000000a00 */
[----:B------:R-:W-:-:S02]  /*0530*/  IMAD R23, R10, R23, R9 ;  /* 0x000000170a177224 */ /* 0x000fc400078e0209 */
[----:B------:R-:W-:Y:S02]  /*0540*/  IMAD R15, R19, UR7, R0 ;  /* 0x00000007130f7c24 */ /* 0x000fe4000f8e0200 */
[----:B------:R-:W-:Y:S02]  /*0550*/  IMAD R0, R38, UR8, RZ ;  /* 0x0000000826007c24 */ /* 0x000fe4000f8e02ff */
[----:B------:R-:W-:Y:S01]  /*0560*/  IMAD.WIDE.U32 R10, R10, R22, UR4 ;  /* 0x000000040a0a7e25 */ /* 0x000fe2000f8e0016 */
[----:B-1----:R-:W-:Y:S01]  /*0570*/  LOP3.LUT R35, R56, 0x1f, RZ, 0xc0, !PT ;  /* 0x0000001f38237812 */ /* 0x002fe200078ec0ff */
[----:B------:R-:W-:Y:S02]  /*0580*/  ULDC.64 UR4, c[0x0][0x230] ;  /* 0x00008c0000047ab9 */ /* 0x000fe40000000a00 */
[----:B------:R-:W-:Y:S01]  /*0590*/  IMAD.WIDE.U32 R12, R18, UR7, R2 ;  /* 0x00000007120c7c25 */ /* 0x000fe2000f8e0002 */
[----:B--2---:R-:W-:Y:S02]  /*05a0*/  LEA R27, P0, R10, R4, 0x1 ;  /* 0x000000040a1b7211 */ /* 0x004fe400078008ff */
[----:B------:R-:W-:Y:S01]  /*05b0*/  IADD3 R23, R11, R23, RZ ;  /* 0x000000170b177210 */ /* 0x000fe20007ffe0ff */
[----:B------:R-:W-:-:S02]  /*05c0*/  IMAD.SHL.U32 R26, R56, 0x4, RZ ;  /* 0x00000004381a7824 */ /* 0x000fc400078e00ff */
[C---:B------:R-:W-:Y:S01]  /*05d0*/  IMAD R3, R39.reuse, UR9, R0 ;  /* 0x0000000927037c24 */ /* 0x040fe2000f8e0200 */
[----:B------:R-:W-:Y:S01]  /*05e0*/  LEA.HI.X R23, R10, R5, R23, 0x1, P0 ;  /* 0x000000050a177211 */ /* 0x000fe200000f0c17 */
[----:B------:R-:W-:Y:S01]  /*05f0*/  IMAD.WIDE.U32 R8, R39, UR8, RZ ;  /* 0x0000000827087c25 */ /* 0x000fe2000f8e00ff */
[----:B------:R-:W-:Y:S01]  /*0600*/  LOP3.LUT R2, R35, 0xffffff80, R26, 0xf8, !PT ;  /* 0xffffff8023027812 */ /* 0x000fe200078ef81a */
[----:B------:R-:W-:Y:S01]  /*0610*/  ULDC.64 UR8, c[0x0][0x2f0] ;  /* 0x0000bc0000087ab9 */ /* 0x000fe20000000a00 */
[----:B------:R-:W-:Y:S01]  /*0620*/  IADD3 R30, R26, 0x1, RZ ;  /* 0x000000011a1e7810 */ /* 0x000fe20007ffe0ff */
[----:B------:R-:W-:Y:S01]  /*0630*/  IMAD.IADD R9, R9, 0x1, R3 ;  /* 0x0000000109097824 */ /* 0x000fe200078e0203 */
[----:B------:R-:W-:Y:S01]  /*0640*/  SHF.R.S32.HI R3, RZ, 0x1f, R2 ;  /* 0x0000001fff037819 */ /* 0x000fe20000011402 */
[----:B----4-:R-:W-:Y:S01]  /*0650*/  IMAD R0, R14, UR7, R39 ;  /* 0x000000070e007c24 */ /* 0x010fe2000f8e0227 */
[----:B------:R-:W-:Y:S01]  /*0660*/  IADD3 R11, P1, R2, R12, RZ ;  /* 0x0000000c020b7210 */ /* 0x000fe20007f3e0ff */
[----:B---3--:R-:W-:Y:S01]  /*0670*/  IMAD.WIDE.U32 R4, R6, UR7, R8 ;  /* 0x0000000706047c25 */ /* 0x008fe2000f8e0008 */
[----:B------:R-:W-:-:S02]  /*0680*/  LOP3.LUT R24, R2, 0x20, RZ, 0xfc, !PT ;  /* 0x0000002002187812 */ /* 0x000fc400078efcff */
[----:B------:R-:W-:Y:S01]  /*0690*/  IADD3.X R12, R3, R13, R15, P1, !PT ;  /* 0x0000000d030c7210 */ /* 0x000fe20000ffe40f */
[----:B------:R-:W-:Y:S01]  /*06a0*/  IMAD R8, R6, UR12, RZ ;  /* 0x0000000c06087c24 */ /* 0x000fe2000f8e02ff */
[----:B------:R-:W-:Y:S01]  /*06b0*/  LEA R6, P0, R11, UR8, 0x1 ;  /* 0x000000080b067c11 */ /* 0x000fe2000f8008ff */
[----:B------:R-:W-:Y:S01]  /*06c0*/  IMAD R0, R0, R17, RZ ;  /* 0x0000001100007224 */ /* 0x000fe200078e02ff */
[----:B------:R-:W-:Y:S01]  /*06d0*/  IADD3 R17, P1, R2, R4, RZ ;  /* 0x0000000402117210 */ /* 0x000fe20007f3e0ff */
[----:B------:R-:W-:Y:S01]  /*06e0*/  IMAD R9, R7, UR7, R8 ;  /* 0x0000000707097c24 */ /* 0x000fe2000f8e0208 */
[----:B------:R-:W-:Y:S01]  /*06f0*/  LEA.HI.X R7, R11, UR9, R12, 0x1, P0 ;  /* 0x000000090b077c11 */ /* 0x000fe200080f0c0c */
[----:B------:R-:W-:Y:S01]  /*0700*/  IMAD R4, R38, UR4, RZ ;  /* 0x0000000426047c24 */ /* 0x000fe2000f8e02ff */
[----:B------:R-:W-:Y:S01]  /*0710*/  ULDC.64 UR8, c[0x0][0x2f8] ;  /* 0x0000be0000087ab9 */ /* 0x000fe20000000a00 */
[C---:B------:R-:W-:Y:S01]  /*0720*/  VIADD R28, R26.reuse, 0x2 ;  /* 0x000000021a1c7836 */ /* 0x040fe20000000000 */
[----:B------:R-:W-:Y:S01]  /*0730*/  IADD3.X R8, R3, R5, R9, P1, !PT ;  /* 0x0000000503087210 */ /* 0x000fe20000ffe409 */
[----:B------:R-:W-:Y:S01]  /*0740*/  IMAD R31, R39, UR5, R4 ;  /* 0x00000005271f7c24 */ /* 0x000fe2000f8e0204 */
[----:B------:R-:W-:Y:S01]  /*0750*/  LEA R12, P0, R17, UR8, 0x1 ;  /* 0x00000008110c7c11 */ /* 0x000fe2000f8008ff */
[----:B------:R-:W-:Y:S01]  /*0760*/  IMAD.WIDE.U32 R4, R39, UR4, RZ ;  /* 0x0000000427047c25 */ /* 0x000fe2000f8e00ff */
[----:B------:R-:W-:Y:S01]  /*0770*/  ULDC UR4, c[0x0][0x21c] ;  /* 0x0000870000047ab9 */ /* 0x000fe20000000800 */
[----:B------:R-:W-:-:S02]  /*0780*/  IADD3 R26, R26, 0x3, RZ ;  /* 0x000000031a1a7810 */ /* 0x000fc40007ffe0ff */
[----:B------:R-:W-:Y:S01]  /*0790*/  IMAD R33, R0, UR4, RZ ;  /* 0x0000000400217c24 */ /* 0x000fe2000f8e02ff */
[----:B------:R-:W-:Y:S01]  /*07a0*/  LEA.HI.X R17, R17, UR9, R8, 0x1, P0 ;  /* 0x0000000911117c11 */ /* 0x000fe200080f0c08 */
[----:B------:R-:W-:Y:S01]  /*07b0*/  IMAD.IADD R31, R5, 0x1, R31 ;  /* 0x00000001051f7824 */ /* 0x000fe200078e021f */
[C---:B------:R-:W-:Y:S02]  /*07c0*/  LOP3.LUT R22, R2.reuse, 0x40, RZ, 0xfc, !PT ;  /* 0x0000004002167812 */ /* 0x040fe400078efcff */
[----:B------:R-:W-:-:S07]  /*07d0*/  LOP3.LUT R0, R2, 0x60, RZ, 0xfc, !PT ;  /* 0x0000006002007812 */ /* 0x000fce00078efcff */
.L_x_5032:
[----:B0-----:R-:W0:Y:S01]  /*07e0*/  LDC R61, c[0x0][0x218] ;  /* 0x00008600ff3d7b82 */ /* 0x001e220000000800 */
[----:B------:R-:W-:Y:S02]  /*07f0*/  PRMT R9, RZ, 0x7610, R9 ;  /* 0x00007610ff097816 */ /* 0x000fe40000000009 */
        /* <DEDUP_REMOVED lines=23> */
[----:B------:R-:W-:Y:S02]  /*0970*/  MOV R8, R12 ;  /* 0x0000000c00087202 */ /* 0x000fe40000000f00 */
[C---:B------:R-:W-:Y:S01]  /*0980*/  LEA R58, R34.reuse, R59, 0x3 ;  /* 0x0000003b223a7211 */ /* 0x040fe200078e18ff */
[----:B------:R-:W-:Y:S01]  /*0990*/  IMAD R54, R34, 0x2, R59 ;  /* 0x0000000222367824 */ /* 0x000fe200078e023b */
[----:B------:R-:W0:Y:S04]  /*09a0*/  LDC R12, c[0x0][0x21c] ;  /* 0x00008700ff0c7b82 */ /* 0x000e280000000800 */
[----:B--2---:R1:W-:Y:S04]  /*09b0*/  STS.U16 [R54], R9 ;  /* 0x0000000936007388 */ /* 0x0043e80000000400 */
[----:B---3--:R-:W-:Y:S04]  /*09c0*/  STS.U16 [R54+0x40], R11 ;  /* 0x0000400b36007388 */ /* 0x008fe80000000400 */
[----:B----4-:R-:W-:Y:S01]  /*09d0*/  STS.U16 [R54+0x80], R13 ;  /* 0x0000800d36007388 */ /* 0x010fe20000000400 */
[--C-:B-1----:R-:W-:Y:S01]  /*09e0*/  IMAD.MOV.U32 R9, RZ, RZ, R17.reuse ;  /* 0x000000ffff097224 */ /* 0x102fe200078e0011 */
[----:B------:R-:W-:-:S02]  /*09f0*/  PRMT R17, RZ, 0x7610, R17 ;  /* 0x00007610ff117816 */ /* 0x000fc40000000011 */
        /* <DEDUP_REMOVED lines=17> */
[--C-:B------:R-:W-:Y:S02]  /*0b10*/  HADD2.F32 R15, -RZ, R45.reuse.H0_H0 ;  /* 0x2000002dff0f7230 */ /* 0x100fe40000004100 */
[----:B------:R-:W-:Y:S02]  /*0b20*/  HADD2.F32 R41, -RZ, R44.H1_H1 ;  /* 0x3000002cff297230 */ /* 0x000fe40000004100 */
        /* <DEDUP_REMOVED lines=45> */
.L_x_5019:
[----:B------:R-:W-:Y:S05]  /*0e00*/  BSYNC B0 ;  /* 0x0000000000007941 */ /* 0x000fea0003800000 */
.L_x_5018:
        /* <DEDUP_REMOVED lines=33> */
.L_x_5021:
[----:B------:R-:W-:Y:S05]  /*1020*/  BSYNC B0 ;  /* 0x0000000000007941 */ /* 0x000fea0003800000 */
.L_x_5020:
        /* <DEDUP_REMOVED lines=33> */
.L_x_5023:
[----:B------:R-:W-:Y:S05]  /*1240*/  BSYNC B0 ;  /* 0x0000000000007941 */ /* 0x000fea0003800000 */
.L_x_5022:
        /* <DEDUP_REMOVED lines=33> */
.L_x_5025:
[----:B------:R-:W-:Y:S05]  /*1460*/  BSYNC B0 ;  /* 0x0000000000007941 */ /* 0x000fea0003800000 */
.L_x_5024:
        /* <DEDUP_REMOVED lines=15> */
[----:B------:R-:W-:Y:S01]  /*1560*/  ISETP.GE.AND P1, PT, R2, R61, PT ;  /* 0x0000003d0200720c */ /* 0x000fe20003f26270 */
        /* <DEDUP_REMOVED lines=11> */
[----:B------:R-:W3:Y:S02]  /*1620*/  LDC.64 R12, c[0x0][0x310] ;  /* 0x0000c400ff0c7b82 */ /* 0x000ee40000000a00 */
.L_x_5029:
[----:B------:R-:W-:Y:S01]  /*1630*/  SHF.R.S32.HI R20, RZ, 0x1f, R57 ;  /* 0x0000001fff147819 */ /* 0x000fe20000011439 */
[C---:B------:R-:W-:Y:S01]  /*1640*/  IMAD.WIDE.U32 R14, R57.reuse, UR8, R2 ;  /* 0x00000008390e7c25 */ /* 0x040fe2000f8e0002 */
        /* <DEDUP_REMOVED lines=10> */
[----:B------:R-:W-:Y:S02]  /*16f0*/  LEA.HI.X R17, R14, R25, R15, 0x1, P5 ;  /* 0x000000190e117211 */ /* 0x000fe400028f0c0f */
[----:B------:R-:W-:-:S03]  /*1700*/  PRMT R73, RZ, 0x7610, R73 ;  /* 0x00007610ff497816 */ /* 0x000fc60000000049 */
[----:B------:R-:W4:Y:S04]  /*1710*/  @!P3 LDG.E.U16 R67, desc[UR10][R16.64+0x80] ;  /* 0x0000800a1043b981 */ /* 0x000f28000c1e1500 */
[----:B------:R-:W5:Y:S04]  /*1720*/  @!P2 LDG.E.U16 R65, desc[UR10][R16.64+0x40] ;  /* 0x0000400a1041a981 */ /* 0x000f68000c1e1500 */
[----:B------:R-:W3:Y:S04]  /*1730*/  @!P1 LDG.E.U16 R63, desc[UR10][R16.64] ;  /* 0x0000000a103f9981 */ /* 0x000ee8000c1e1500 */
[----:B------:R0:W3:Y:S01]  /*1740*/  @!P4 LDG.E.U16 R73, desc[UR10][R16.64+0xc0] ;  /* 0x0000c00a1049c981 */ /* 0x0000e2000c1e1500 */
        /* <DEDUP_REMOVED lines=9> */
[----:B------:R-:W1:Y:S01]  /*17e0*/  S2R R14, SR_CgaCtaId ;  /* 0x00000000000e7919 */ /* 0x000e620000008800 */
[----:B------:R-:W-:Y:S01]  /*17f0*/  MOV R59, 0x400 ;  /* 0x00000400003b7802 */ /* 0x000fe20000000f00 */
[----:B0-----:R-:W-:-:S04]  /*1800*/  IMAD R16, R20, UR14, RZ ;  /* 0x0000000e14107c24 */ /* 0x001fc8000f8e02ff */
[----:B------:R-:W-:Y:S02]  /*1810*/  IMAD R17, R57, UR15, R16 ;  /* 0x0000000f39117c24 */ /* 0x000fe4000f8e0210 */
[----:B-1----:R-:W-:-:S05]  /*1820*/  IMAD R61, R32, -0x80, R51 ;  /* 0xffffff80203d7824 */ /* 0x002fca00078e0233 */
[-C--:B------:R-:W-:Y:S02]  /*1830*/  ISETP.GE.AND P3, PT, R24, R61.reuse, PT ;  /* 0x0000003d1800720c */ /* 0x080fe40003f66270 */
[-C--:B------:R-:W-:Y:S02]  /*1840*/  ISETP.GE.AND P4, PT, R22, R61.reuse, PT ;  /* 0x0000003d1600720c */ /* 0x080fe40003f86270 */
[----:B------:R-:W-:Y:S02]  /*1850*/  ISETP.GE.AND P5, PT, R0, R61, PT ;  /* 0x0000003d0000720c */ /* 0x000fe40003fa6270 */
[----:B------:R-:W-:Y:S01]  /*1860*/  LEA R59, R14, R59, 0x18 ;  /* 0x0000003b0e3b7211 */ /* 0x000fe200078ec0ff */
[----:B------:R-:W-:-:S04]  /*1870*/  IMAD.WIDE.U32 R14, R57, UR14, R2 ;  /* 0x0000000e390e7c25 */ /* 0x000fc8000f8e0002 */
[----:B------:R-:W-:Y:S01]  /*1880*/  IMAD.IADD R15, R15, 0x1, R17 ;  /* 0x000000010f0f7824 */ /* 0x000fe200078e0211 */
[----:B------:R-:W-:Y:S02]  /*1890*/  LEA R16, P2, R14, R27, 0x1 ;  /* 0x0000001b0e107211 */ /* 0x000fe400078408ff */
[----:B------:R-:W-:Y:S02]  /*18a0*/  LEA R54, R34, R59, 0x1 ;  /* 0x0000003b22367211 */ /* 0x000fe400078e08ff */
[----:B------:R-:W-:Y:S02]  /*18b0*/  LEA.HI.X R17, R14, R23, R15, 0x1, P2 ;  /* 0x000000170e117211 */ /* 0x000fe400010f0c0f */
[----:B------:R-:W-:Y:S02]  /*18c0*/  ISETP.GE.AND P2, PT, R2, R61, PT ;  /* 0x0000003d0200720c */ /* 0x000fe40003f46270 */
[----:B------:R-:W-:Y:S02]  /*18d0*/  PRMT R21, RZ, 0x7610, R21 ;  /* 0x00007610ff157816 */ /* 0x000fe40000000015 */
[----:B------:R-:W-:-:S02]  /*18e0*/  PRMT R69, RZ, 0x7610, R69 ;  /* 0x00007610ff457816 */ /* 0x000fc40000000045 */
[----:B------:R-:W-:Y:S02]  /*18f0*/  PRMT R71, RZ, 0x7610, R71 ;  /* 0x00007610ff477816 */ /* 0x000fe40000000047 */
[----:B------:R-:W-:Y:S01]  /*1900*/  LEA R58, R34, R59, 0x3 ;  /* 0x0000003b223a7211 */ /* 0x000fe200078e18ff */
[----:B------:R-:W0:Y:S01]  /*1910*/  S2R R56, SR_TID.X ;  /* 0x0000000000387919 */ /* 0x000e220000002100 */
[----:B----4-:R1:W-:Y:S04]  /*1920*/  STS.U16 [R54+0x80], R67 ;  /* 0x0000804336007388 */ /* 0x0103e80000000400 */
[----:B-----5:R4:W-:Y:S01]  /*1930*/  STS.U16 [R54+0x40], R65 ;  /* 0x0000404136007388 */ /* 0x0209e20000000400 */
[----:B-1----:R-:W-:-:S03]  /*1940*/  PRMT R67, RZ, 0x7610, R67 ;  /* 0x00007610ff437816 */ /* 0x002fc60000000043 */
[----:B---3--:R-:W-:Y:S04]  /*1950*/  STS.U16 [R54], R63 ;  /* 0x0000003f36007388 */ /* 0x008fe80000000400 */
[----:B------:R-:W-:Y:S01]  /*1960*/  STS.U16 [R54+0xc0], R73 ;  /* 0x0000c04936007388 */ /* 0x000fe20000000400 */
[----:B------:R-:W-:-:S03]  /*1970*/  NOP ;  /* 0x0000000000007918 */ /* 0x000fc60000000000 */
[----:B------:R-:W3:Y:S04]  /*1980*/  @!P2 LDG.E.U16 R21, desc[UR10][R16.64] ;  /* 0x0000000a1015a981 */ /* 0x000ee8000c1e1500 */
[----:B------:R-:W5:Y:S04]  /*1990*/  @!P3 LDG.E.U16 R69, desc[UR10][R16.64+0x40] ;  /* 0x0000400a1045b981 */ /* 0x000f68000c1e1500 */
[----:B------:R-:W5:Y:S04]  /*19a0*/  @!P4 LDG.E.U16 R71, desc[UR10][R16.64+0x80] ;  /* 0x0000800a1047c981 */ /* 0x000f68000c1e1500 */
[----:B------:R0:W5:Y:S04]  /*19b0*/  @!P5 LDG.E.U16 R67, desc[UR10][R16.64+0xc0] ;  /* 0x0000c00a1043d981 */ /* 0x000168000c1e1500 */
[----:B------:R-:W1:Y:S01]  /*19c0*/  LDS.64 R14, [R58] ;  /* 0x000000003a0e7984 */ /* 0x000e620000000a00 */
[----:B--2---:R-:W-:-:S04]  /*19d0*/  FMUL.FTZ R18, R18, 1.4426950216293334961 ;  /* 0x3fb8aa3b12127820 */ /* 0x004fc80000410000 */
[C---:B------:R-:W-:Y:S01]  /*19e0*/  FMUL.FTZ R60, R18.reuse, R41 ;  /* 0x00000029123c7220 */ /* 0x040fe20000410000 */
[C---:B------:R-:W-:Y:S01]  /*19f0*/  FMUL.FTZ R20, R18.reuse, R40 ;  /* 0x0000002812147220 */ /* 0x040fe20000410000 */
[----:B------:R-:W-:-:S04]  /*1a00*/  FMUL.FTZ R62, R18, R42 ;  /* 0x0000002a123e7220 */ /* 0x000fc80000410000 */
[----:B------:R-:W2:Y:S01]  /*1a10*/  MUFU.EX2 R60, R60 ;  /* 0x0000003c003c7308 */ /* 0x000ea20000000800 */
[----:B----4-:R-:W-:-:S07]  /*1a20*/  FMUL.FTZ R65, R18, R43 ;  /* 0x0000002b12417220 */ /* 0x010fce0000410000 */
[----:B------:R-:W4:Y:S01]  /*1a30*/  MUFU.EX2 R20, R20 ;  /* 0x0000001400147308 */ /* 0x000f220000000800 */
[----:B0-----:R-:W-:-:S07]  /*1a40*/  SHF.L.U32 R16, R56, 0x2, RZ ;  /* 0x0000000238107819 */ /* 0x001fce00000006ff */
[----:B------:R-:W0:Y:S01]  /*1a50*/  MUFU.EX2 R62, R62 ;  /* 0x0000003e003e7308 */ /* 0x000e220000000800 */
[-C--:B------:R-:W-:Y:S02]  /*1a60*/  ISETP.GE.U32.AND P3, PT, R30, R61.reuse, PT ;  /* 0x0000003d1e00720c */ /* 0x080fe40003f66070 */
[----:B------:R-:W-:-:S05]  /*1a70*/  ISETP.GE.U32.AND P2, PT, R16, R61, PT ;  /* 0x0000003d1000720c */ /* 0x000fca0003f46070 */
[----:B------:R-:W0:Y:S01]  /*1a80*/  MUFU.EX2 R65, R65 ;  /* 0x0000004100417308 */ /* 0x000e220000000800 */
[--C-:B-1----:R-:W-:Y:S02]  /*1a90*/  HADD2.F32 R17, -RZ, R14.reuse.H0_H0 ;  /* 0x2000000eff117230 */ /* 0x102fe40000004100 */
[----:B------:R-:W-:Y:S02]  /*1aa0*/  HADD2.F32 R19, -RZ, R14.H1_H1 ;  /* 0x3000000eff137230 */ /* 0x000fe40000004100 */
[--C-:B------:R-:W-:Y:S02]  /*1ab0*/  HADD2.F32 R63, -RZ, R15.reuse.H0_H0 ;  /* 0x2000000fff3f7230 */ /* 0x100fe40000004100 */
[----:B------:R-:W-:Y:S01]  /*1ac0*/  FMUL.FTZ R17, R50, R17 ;  /* 0x0000001132117220 */ /* 0x000fe20000410000 */
[----:B------:R-:W-:Y:S01]  /*1ad0*/  FMUL.FTZ R19, R52, R19 ;  /* 0x0000001334137220 */ /* 0x000fe20000410000 */
[----:B------:R-:W-:Y:S01]  /*1ae0*/  HADD2.F32 R14, -RZ, R15.H1_H1 ;  /* 0x3000000fff0e7230 */ /* 0x000fe20000004100 */
[----:B--2---:R-:W-:Y:S01]  /*1af0*/  FSEL R64, R60, 1, !P3 ;  /* 0x3f8000003c407808 */ /* 0x004fe20005800000 */
[----:B------:R-:W-:Y:S01]  /*1b00*/  FMUL.FTZ R60, R48, R63 ;  /* 0x0000003f303c7220 */ /* 0x000fe20000410000 */
[----:B------:R-:W-:-:S02]  /*1b10*/  ISETP.GE.U32.AND P4, PT, R28, R61, PT ;  /* 0x0000003d1c00720c */ /* 0x000fc40003f86070 */
[----:B------:R-:W-:Y:S02]  /*1b20*/  FSEL R66, R17, RZ, !P2 ;  /* 0x000000ff11427208 */ /* 0x000fe40005000000 */
[----:B------:R-:W-:Y:S02]  /*1b30*/  FSEL R73, R19, RZ, !P3 ;  /* 0x000000ff13497208 */ /* 0x000fe40005800000 */
[----:B----4-:R-:W-:Y:S01]  /*1b40*/  FSEL R75, R20, 1, !P2 ;  /* 0x3f800000144b7808 */ /* 0x010fe20005000000 */
[----:B------:R-:W-:Y:S01]  /*1b50*/  FMUL.FTZ R14, R53, R14 ;  /* 0x0000000e350e7220 */ /* 0x000fe20000410000 */
[----:B------:R-:W-:Y:S01]  /*1b60*/  ISETP.GE.U32.AND P5, PT, R26, R61, PT ;  /* 0x0000003d1a00720c */ /* 0x000fe20003fa6070 */
[-C--:B------:R-:W-:Y:S01]  /*1b70*/  FFMA.FTZ R15, R66, R64.reuse, R73 ;  /* 0x00000040420f7223 */ /* 0x080fe20000010049 */
[----:B0-----:R-:W-:Y:S02]  /*1b80*/  FSEL R63, R62, 1, !P4 ;  /* 0x3f8000003e3f7808 */ /* 0x001fe40006000000 */
        /* <DEDUP_REMOVED lines=26> */
[----:B------:R-:W-:Y:S01]  /*1d30*/  HFMA2.MMA R18, -RZ, RZ, 1.875, 0 ;  /* 0x3f800000ff127435 */ /* 0x000fe200000001ff */
[----:B------:R-:W-:Y:S01]  /*1d40*/  IMAD.MOV.U32 R19, RZ, RZ, RZ ;  /* 0x000000ffff137224 */ /* 0x000fe200078e00ff */
[----:B------:R-:W-:-:S10]  /*1d50*/  LEA R68, R57, R59, 0x3 ;  /* 0x0000003b39447211 */ /* 0x000fd400078e18ff */
[C---:B0-----:R-:W-:Y:S01]  /*1d60*/  @P2 FFMA.FTZ R17, R16.reuse, R14, R17 ;  /* 0x0000000e10112223 */ /* 0x041fe20000010011 */
[----:B-1----:R-:W-:-:S04]  /*1d70*/  @P2 FMUL.FTZ R16, R16, R15 ;  /* 0x0000000f10102220 */ /* 0x002fc80000410000 */
[----:B------:R-:W0:Y:S04]  /*1d80*/  SHFL.UP PT, R14, R17, 0x10, RZ ;  /* 0x06000000110e7989 */ /* 0x000e2800000e00ff */
[----:B------:R-:W1:Y:S01]  /*1d90*/  SHFL.UP PT, R15, R16, 0x10, RZ ;  /* 0x06000000100f7989 */ /* 0x000e6200000e00ff */
[C---:B------:R-:W-:Y:S02]  /*1da0*/  ISETP.GE.AND P2, PT, R34.reuse, 0x10, PT ;  /* 0x000000102200780c */ /* 0x040fe40003f46270 */
[----:B------:R-:W-:-:S11]  /*1db0*/  ISETP.NE.AND P3, PT, R34, 0x1f, PT ;  /* 0x0000001f2200780c */ /* 0x000fd60003f65270 */
[C---:B0-----:R-:W-:Y:S01]  /*1dc0*/  @P2 FFMA.FTZ R17, R16.reuse, R14, R17 ;  /* 0x0000000e10112223 */ /* 0x041fe20000010011 */
[----:B-1----:R-:W-:Y:S01]  /*1dd0*/  @P2 FMUL.FTZ R16, R16, R15 ;  /* 0x0000000f10102220 */ /* 0x002fe20000410000 */
[----:B------:R-:W-:Y:S01]  /*1de0*/  ISETP.NE.AND P4, PT, R34, RZ, PT ;  /* 0x000000ff2200720c */ /* 0x000fe20003f85270 */
[----:B---3--:R-:W-:Y:S04]  /*1df0*/  STS.U16 [R54+0x100], R21 ;  /* 0x0001001536007388 */ /* 0x008fe80000000400 */
[----:B-----5:R-:W-:Y:S04]  /*1e00*/  STS.U16 [R54+0x140], R69 ;  /* 0x0001404536007388 */ /* 0x020fe80000000400 */
[----:B------:R-:W-:Y:S04]  /*1e10*/  STS.U16 [R54+0x180], R71 ;  /* 0x0001804736007388 */ /* 0x000fe80000000400 */
[----:B------:R-:W-:Y:S01]  /*1e20*/  STS.U16 [R54+0x1c0], R67 ;  /* 0x0001c04336007388 */ /* 0x000fe20000000400 */
[----:B------:R-:W-:-:S03]  /*1e30*/  NOP ;  /* 0x0000000000007918 */ /* 0x000fc60000000000 */
[----:B------:R-:W0:Y:S04]  /*1e40*/  @!P0 LDS.64 R18, [R68+0x220] ;  /* 0x0002200044128984 */ /* 0x000e280000000a00 */
[----:B------:R-:W-:Y:S04]  /*1e50*/  LDS.64 R14, [R58+0x100] ;  /* 0x000100003a0e7984 */ /* 0x000fe80000000a00 */
[----:B------:R-:W-:Y:S01]  /*1e60*/  @!P3 STS.64 [R59+0x200], R16 ;  /* 0x000200103b00b388 */ /* 0x000fe20000000a00 */
[----:B------:R-:W-:Y:S06]  /*1e70*/  BAR.SYNC.DEFER_BLOCKING 0x0 ;  /* 0x0000000000007b1d */ /* 0x000fec0000010000 */
[----:B------:R-:W-:Y:S04]  /*1e80*/  LDS.64 R20, [R59+0x200] ;  /* 0x000200003b147984 */ /* 0x000fe80000000a00 */
[----:B0-----:R-:W-:Y:S01]  /*1e90*/  @!P4 STS.64 [R59+0x210], R18 ;  /* 0x000210123b00c388 */ /* 0x001fe20000000a00 */
        /* <DEDUP_REMOVED lines=24> */
.L_x_5028:
[----:B------:R-:W-:Y:S05]  /*2020*/  BSYNC B0 ;  /* 0x0000000000007941 */ /* 0x000fea0003800000 */
.L_x_5027:
[----:B------:R-:W-:Y:S01]  /*2030*/  IADD3 R57, R57, 0x1, RZ ;  /* 0x0000000139397810 */ /* 0x000fe20007ffe0ff */
[----:B------:R-:W-:Y:S01]  /*2040*/  FFMA.FTZ R60, R63, R64, R60 ;  /* 0x000000403f3c7223 */ /* 0x000fe2000001003c */
[----:B------:R-:W-:Y:S02]  /*2050*/  HADD2.F32 R14, -RZ, R14.H1_H1 ;  /* 0x3000000eff0e7230 */ /* 0x000fe40000004100 */
[----:B------:R-:W-:Y:S01]  /*2060*/  FFMA.FTZ R44, R19, R75, R44 ;  /* 0x0000004b132c7223 */ /* 0x000fe2000001002c */
[----:B------:R-:W-:Y:S01]  /*2070*/  ISETP.GE.AND P2, PT, R57, UR6, PT ;  /* 0x0000000639007c0c */ /* 0x000fe2000bf46270 */
[--C-:B0-----:R-:W-:Y:S02]  /*2080*/  HADD2.F32 R17, -RZ, R15.reuse.H0_H0 ;  /* 0x2000000fff117230 */ /* 0x101fe40000004100 */
[----:B------:R-:W-:Y:S01]  /*2090*/  FFMA.FTZ R62, R65, R60, R62 ;  /* 0x0000003c413e7223 */ /* 0x000fe2000001003e */
[----:B------:R-:W-:Y:S02]  /*20a0*/  HADD2.F32 R16, -RZ, R15.H1_H1 ;  /* 0x3000000fff107230 */ /* 0x000fe40000004100 */
[----:B------:R-:W-:Y:S01]  /*20b0*/  FFMA.FTZ R45, R14, R64, R45 ;  /* 0x000000400e2d7223 */ /* 0x000fe2000001002d */
[----:B------:R-:W-:-:S02]  /*20c0*/  FFMA.FTZ R46, R17, R60, R46 ;  /* 0x0000003c112e7223 */ /* 0x000fc4000001002e */
[----:B------:R-:W-:-:S04]  /*20d0*/  FFMA.FTZ R47, R16, R62, R47 ;  /* 0x0000003e102f7223 */ /* 0x000fc8000001002f */
[----:B------:R-:W-:Y:S05]  /*20e0*/  @!P2 BRA `(.L_x_5029) ;  /* 0xfffffff40050a947 */ /* 0x000fea000383ffff */
.L_x_5026:
[----:B------:R-:W-:Y:S01]  /*20f0*/  BAR.SYNC.DEFER_BLOCKING 0x0 ;  /* 0x0000000000007b1d */ /* 0x000fe20000010000 */
[----:B------:R-:W-:Y:S02]  /*2100*/  ISETP.NE.AND P0, PT, R56, RZ, PT ;  /* 0x000000ff3800720c */ /* 0x000fe40003f05270 */
[----:B------:R-:W-:Y:S02]  /*2110*/  F2FP.F16.F32.PACK_AB R44, R45, R44 ;  /* 0x0000002c2d2c723e */ /* 0x000fe400000000ff */
[----:B------:R-:W-:-:S03]  /*2120*/  F2FP.F16.F32.PACK_AB R45, R47, R46 ;  /* 0x0000002e2f2d723e */ /* 0x000fc600000000ff */
[----:B------:R-:W0:Y:S01]  /*2130*/  LDC.64 R14, c[0x0][0x2b0] ;  /* 0x0000ac00ff0e7b82 */ /* 0x000e220000000a00 */
[----:B------:R-:W-:Y:S01]  /*2140*/  BSSY B0, `(.L_x_5030) ;  /* 0x000001e000007945 */ /* 0x000fe20003800000 */
[----:B------:R1:W-:Y:S01]  /*2150*/  STS.64 [R58], R44 ;  /* 0x0000002c3a007388 */ /* 0x0003e20000000a00 */
[----:B------:R-:W-:-:S03]  /*2160*/  NOP ;  /* 0x0000000000007918 */ /* 0x000fc60000000000 */
[----:B------:R-:W-:Y:S01]  /*2170*/  LDS.U16 R17, [R54] ;  /* 0x0000000036117984 */ /* 0x000fe20000000400 */
[C---:B0-----:R-:W-:Y:S02]  /*2180*/  IMAD R12, R14.reuse, UR12, RZ ;  /* 0x0000000c0e0c7c24 */ /* 0x041fe4000f8e02ff */
[----:B------:R-:W-:Y:S01]  /*2190*/  IMAD.WIDE.U32 R10, R14, UR7, RZ ;  /* 0x000000070e0a7c25 */ /* 0x000fe2000f8e00ff */
[----:B------:R-:W-:Y:S03]  /*21a0*/  LDS.U16 R19, [R54+0x40] ;  /* 0x0000400036137984 */ /* 0x000fe60000000400 */
[----:B------:R-:W-:Y:S01]  /*21b0*/  IMAD R15, R15, UR7, R12 ;  /* 0x000000070f0f7c24 */ /* 0x000fe2000f8e020c */
[----:B------:R-:W-:Y:S03]  /*21c0*/  LDS.U16 R21, [R54+0x80] ;  /* 0x0000800036157984 */ /* 0x000fe60000000400 */
[----:B-1----:R-:W-:Y:S01]  /*21d0*/  IMAD.IADD R45, R11, 0x1, R15 ;  /* 0x000000010b2d7824 */ /* 0x002fe200078e020f */
[----:B------:R-:W-:Y:S04]  /*21e0*/  LDS.U16 R41, [R54+0xc0] ;  /* 0x0000c00036297984 */ /* 0x000fe80000000400 */
[----:B------:R-:W-:Y:S01]  /*21f0*/  @!P0 STS [R59+0x100], R61 ;  /* 0x0001003d3b008388 */ /* 0x000fe20000000800 */
[----:B------:R-:W-:Y:S06]  /*2200*/  BAR.SYNC.DEFER_BLOCKING 0x0 ;  /* 0x0000000000007b1d */ /* 0x000fec0000010000 */
        /* <DEDUP_REMOVED lines=17> */
.L_x_5031:
[----:B------:R-:W-:Y:S05]  /*2320*/  BSYNC B0 ;  /* 0x0000000000007941 */ /* 0x000fea0003800000 */
.L_x_5030:
        /* <DEDUP_REMOVED lines=14> */
[----:B------:R-:W-:-:S04]  /*2410*/  IADD3 R27, P4, R27, 0x100, RZ ;  /* 0x000001001b1b7810 */ /* 0x000fc80007f9e0ff */
[----:B------:R-:W-:Y:S01]  /*2420*/  IADD3.X R23, RZ, R23, RZ, P4, !PT ;  /* 0x00000017ff177210 */ /* 0x000fe200027fe4ff */
[----:B0-----:R-:W-:Y:S01]  /*2430*/  IMAD.WIDE R10, R2, 0x2, R14 ;  /* 0x00000002020a7825 */ /* 0x001fe200078e020e */
[----:B------:R-:W-:-:S04]  /*2440*/  IADD3 R15, P3, R17, R12, RZ ;  /* 0x0000000c110f7210 */ /* 0x000fc80007f7e0ff */
[----:B------:R-:W-:Y:S02]  /*2450*/  IADD3.X R12, R45, R16, R13, P3, !PT ;  /* 0x000000102d0c7210 */ /* 0x000fe40001ffe40d */
        /* <DEDUP_REMOVED lines=14> */
.L_x_5033:
        /* <DEDUP_REMOVED lines=12> */
.L_x_5310:


//--------------------- .text._Z25selective_scan_fwd_kernelI32Selective_Scan_fwd_kernel_traitsILi32ELi4ELi1ELb0ELb1ELb1ELb1EN3c104HalfEfEEv13SSMParamsBase --------------------------
	.section	.text._Z25selective_scan_fwd_kernelI32Selective_Scan_fwd_kernel_traitsILi32ELi4ELi1ELb0ELb1ELb1ELb1EN3c104HalfEfEEv13SSMParamsBase,"ax",@progbits
	.align	128
        .global         _Z25selective_scan_fwd_kernelI32Selective_Scan_fwd_kernel_traitsILi32ELi4ELi1ELb0ELb1ELb1ELb1EN3c104HalfEfEEv13SSMParamsBase
        .type           _Z25selective_scan_fwd_kernelI32Selective_Scan_fwd_kernel_traitsILi32ELi4ELi1ELb0ELb1ELb1ELb1EN3c104HalfEfEEv13SSMParamsBase,@function
        .size           _Z25selective_scan_fwd_kernelI32Selective_Scan_fwd_kernel_traitsILi32ELi4ELi1ELb0ELb1ELb1ELb1EN3c104HalfEfEEv13SSMParamsBase,(.L_x_5311 - _Z25selective_scan_fwd_kernelI32Selective_Scan_fwd_kernel_traitsILi32ELi4ELi1ELb0ELb1ELb1ELb1EN3c104HalfEfEEv13SSMParamsBase)
        .other          _Z25selective_scan_fwd_kernelI32Selective_Scan_fwd_kernel_traitsILi32ELi4ELi1ELb0ELb1ELb1ELb1EN3c104HalfEfEEv13SSMParamsBase,@"STO_CUDA_ENTRY STV_DEFAULT"
_Z25selective_scan_fwd_kernelI32Selective_Scan_fwd_kernel_traitsILi32ELi4ELi1ELb0ELb1ELb1ELb1EN3c104HalfEfEEv13SSMParamsBase:
.text._Z25selective_scan_fwd_kernelI32Selective_Scan_fwd_kernel_traitsILi32ELi4ELi1ELb0ELb1ELb1ELb1EN3c104HalfEfEEv13SSMParamsBase:
        /* <DEDUP_REMOVED lines=64> */
[----:B------:R-:W2:Y:S01]  /*0400*/  LDC R8, c[0x0][0x214] ;  /* 0x00008500ff087b82 */ /* 0x000ea20000000800 */
[----:B------:R-:W-:Y:S01]  /*0410*/  IMAD R29, R10, R29, R0 ;  /* 0x0000001d0a1d7224 */ /* 0x000fe200078e0200 */
[----:B------:R-:W-:Y:S01]  /*0420*/  LEA R33, P0, R4, R12, 0x1 ;  /* 0x0000000c04217211 */ /* 0x000fe200078008ff */
[----:B------:R-:W-:Y:S01]  /*0430*/  IMAD R0, R42, UR4, RZ ;  /* 0x000000042a007c24 */ /* 0x000fe2000f8e02ff */
[----:B------:R-:W-:Y:S01]  /*0440*/  UIMAD UR6, UR7, UR9, UR6 ;  /* 0x00000009070672a4 */ /* 0x000fe2000f8e0206 */
[----:B------:R-:W-:Y:S01]  /*0450*/  IMAD.IADD R29, R5, 0x1, R29 ;  /* 0x00000001051d7824 */ /* 0x000fe200078e021d */
[----:B------:R-:W3:Y:S01]  /*0460*/  S2R R38, SR_LANEID ;  /* 0x0000000000267919 */ /* 0x000ee20000000000 */
[C---:B------:R-:W-:Y:S01]  /*0470*/  IMAD R11, R43.reuse, UR5, R0 ;  /* 0x000000052b0b7c24 */ /* 0x040fe2000f8e0200 */
[----:B------:R-:W4:Y:S01]  /*0480*/  LDC.64 R2, c[0x0][0x2e0] ;  /* 0x0000b800ff027b82 */ /* 0x000f220000000a00 */
        /* <DEDUP_REMOVED lines=17> */
[----:B------:R-:W-:Y:S02]  /*05a0*/  IADD3 R27, R11, R27, RZ ;  /* 0x0000001b0b1b7210 */ /* 0x000fe40007ffe0ff */
[----:B----4-:R-:W-:Y:S01]  /*05b0*/  LEA R31, P0, R10, R2, 0x1 ;  /* 0x000000020a1f7211 */ /* 0x010fe200078008ff */
[----:B------:R-:W-:-:S02]  /*05c0*/  IMAD.SHL.U32 R28, R56, 0x4, RZ ;  /* 0x00000004381c7824 */ /* 0x000fc400078e00ff */
[C---:B------:R-:W-:Y:S01]  /*05d0*/  IMAD R9, R43.reuse, UR9, R0 ;  /* 0x000000092b097c24 */ /* 0x040fe2000f8e0200 */
[----:B------:R-:W-:Y:S01]  /*05e0*/  LEA.HI.X R27, R10, R3, R27, 0x1, P0 ;  /* 0x000000030a1b7211 */ /* 0x000fe200000f0c1b */
[----:B------:R-:W-:Y:S01]  /*05f0*/  IMAD.WIDE.U32 R6, R43, UR8, RZ ;  /* 0x000000082b067c25 */ /* 0x000fe2000f8e00ff */
[----:B------:R-:W-:Y:S01]  /*0600*/  ULDC.64 UR8, c[0x0][0x2f0] ;  /* 0x0000bc0000087ab9 */ /* 0x000fe20000000a00 */
[----:B------:R-:W-:Y:S02]  /*0610*/  IADD3 R32, R28, 0x1, RZ ;  /* 0x000000011c207810 */ /* 0x000fe40007ffe0ff */
[----:B--2---:R-:W-:Y:S01]  /*0620*/  IMAD R0, R8, UR7, R43 ;  /* 0x0000000708007c24 */ /* 0x004fe2000f8e022b */
[----:B------:R-:W-:Y:S01]  /*0630*/  LOP3.LUT R8, R39, 0xffffff80, R28, 0xf8, !PT ;  /* 0xffffff8027087812 */ /* 0x000fe200078ef81c */
[----:B------:R-:W-:Y:S02]  /*0640*/  IMAD.IADD R7, R7, 0x1, R9 ;  /* 0x0000000107077824 */ /* 0x000fe400078e0209 */
[----:B------:R-:W-:Y:S01]  /*0650*/  IMAD R0, R0, R17, RZ ;  /* 0x0000001100007224 */ /* 0x000fe200078e02ff */
[----:B------:R-:W-:Y:S01]  /*0660*/  SHF.R.S32.HI R9, RZ, 0x1f, R8 ;  /* 0x0000001fff097819 */ /* 0x000fe20000011408 */
[----:B---3--:R-:W-:Y:S01]  /*0670*/  IMAD.WIDE.U32 R2, R4, UR7, R6 ;  /* 0x0000000704027c25 */ /* 0x008fe2000f8e0006 */
[----:B------:R-:W-:-:S02]  /*0680*/  IADD3 R11, P1, R8, R12, RZ ;  /* 0x0000000c080b7210 */ /* 0x000fc40007f3e0ff */
[----:B------:R-:W-:Y:S01]  /*0690*/  LOP3.LUT R35, R8, 0x20, RZ, 0xfc, !PT ;  /* 0x0000002008237812 */ /* 0x000fe200078efcff */
[----:B------:R-:W-:Y:S01]  /*06a0*/  IMAD R4, R4, UR12, RZ ;  /* 0x0000000c04047c24 */ /* 0x000fe2000f8e02ff */
[----:B------:R-:W-:Y:S01]  /*06b0*/  IADD3.X R10, R9, R13, R15, P1, !PT ;  /* 0x0000000d090a7210 */ /* 0x000fe20000ffe40f */
[----:B------:R-:W-:Y:S01]  /*06c0*/  VIADD R30, R28, 0x2 ;  /* 0x000000021c1e7836 */ /* 0x000fe20000000000 */
[----:B------:R-:W-:Y:S01]  /*06d0*/  LEA R12, P0, R11, UR8, 0x1 ;  /* 0x000000080b0c7c11 */ /* 0x000fe2000f8008ff */
[----:B------:R-:W-:Y:S01]  /*06e0*/  IMAD R5, R5, UR7, R4 ;  /* 0x0000000705057c24 */ /* 0x000fe2000f8e0204 */
[----:B------:R-:W-:Y:S01]  /*06f0*/  IADD3 R15, P1, R8, R2, RZ ;  /* 0x00000002080f7210 */ /* 0x000fe20007f3e0ff */
[----:B------:R-:W-:Y:S01]  /*0700*/  IMAD R4, R42, UR4, RZ ;  /* 0x000000042a047c24 */ /* 0x000fe2000f8e02ff */
[----:B------:R-:W-:Y:S01]  /*0710*/  LEA.HI.X R13, R11, UR9, R10, 0x1, P0 ;  /* 0x000000090b0d7c11 */ /* 0x000fe200080f0c0a */
[----:B------:R-:W-:Y:S01]  /*0720*/  ULDC.64 UR8, c[0x0][0x2f8] ;  /* 0x0000be0000087ab9 */ /* 0x000fe20000000a00 */
[----:B------:R-:W-:Y:S01]  /*0730*/  IADD3.X R2, R9, R3, R5, P1, !PT ;  /* 0x0000000309027210 */ /* 0x000fe20000ffe405 */
[----:B------:R-:W-:Y:S01]  /*0740*/  IMAD R37, R43, UR5, R4 ;  /* 0x000000052b257c24 */ /* 0x000fe2000f8e0204 */
[----:B------:R-:W-:Y:S01]  /*0750*/  LEA R5, P0, R15, UR8, 0x1 ;  /* 0x000000080f057c11 */ /* 0x000fe2000f8008ff */
[----:B------:R-:W-:Y:S01]  /*0760*/  IMAD.WIDE.U32 R10, R43, UR4, RZ ;  /* 0x000000042b0a7c25 */ /* 0x000fe2000f8e00ff */
[----:B------:R-:W-:Y:S01]  /*0770*/  ULDC UR4, c[0x0][0x21c] ;  /* 0x0000870000047ab9 */ /* 0x000fe20000000800 */
[----:B------:R-:W-:-:S02]  /*0780*/  IADD3 R28, R28, 0x3, RZ ;  /* 0x000000031c1c7810 */ /* 0x000fc40007ffe0ff */
[----:B------:R-:W-:Y:S01]  /*0790*/  LEA.HI.X R15, R15, UR9, R2, 0x1, P0 ;  /* 0x000000090f0f7c11 */ /* 0x000fe200080f0c02 */
[----:B------:R-:W-:Y:S01]  /*07a0*/  IMAD R36, R0, UR4, RZ ;  /* 0x0000000400247c24 */ /* 0x000fe2000f8e02ff */
[C---:B------:R-:W-:Y:S01]  /*07b0*/  LOP3.LUT R26, R8.reuse, 0x40, RZ, 0xfc, !PT ;  /* 0x00000040081a7812 */ /* 0x040fe200078efcff */
[----:B------:R-:W-:Y:S01]  /*07c0*/  IMAD.IADD R37, R11, 0x1, R37 ;  /* 0x000000010b257824 */ /* 0x000fe200078e0225 */
[----:B------:R-:W-:-:S07]  /*07d0*/  LOP3.LUT R24, R8, 0x60, RZ, 0xfc, !PT ;  /* 0x0000006008187812 */ /* 0x000fce00078efcff */
.L_x_5050:
[----:B0-----:R-:W0:Y:S01]  /*07e0*/  LDC R63, c[0x0][0x218] ;  /* 0x00008600ff3f7b82 */ /* 0x001e220000000800 */
[----:B------:R-:W-:Y:S02]  /*07f0*/  PRMT R0, RZ, 0x7610, R0 ;  /* 0x00007610ff007816 */ /* 0x000fe40000000000 */
[----:B-1----:R-:W-:Y:S02]  /*0800*/  PRMT R2, RZ, 0x7610, R2 ;  /* 0x00007610ff027816 */ /* 0x002fe40000000002 */
        /* <DEDUP_REMOVED lines=22> */
[----:B0-----:R-:W-:Y:S02]  /*0970*/  LEA R61, R14, R61, 0x18 ;  /* 0x0000003d0e3d7211 */ /* 0x001fe400078ec0ff */
[----:B------:R-:W-:-:S03]  /*0980*/  MOV R14, R5 ;  /* 0x00000005000e7202 */ /* 0x000fc60000000f00 */
[C-C-:B------:R-:W-:Y:S02]  /*0990*/  IMAD R45, R38.reuse, 0x2, R61.reuse ;  /* 0x00000002262d7824 */ /* 0x140fe400078e023d */
[----:B------:R-:W-:-:S03]  /*09a0*/  IMAD R44, R38, 0x8, R61 ;  /* 0x00000008262c7824 */ /* 0x000fc600078e023d */
        /* <DEDUP_REMOVED lines=68> */
.L_x_5035:
[----:B------:R-:W-:Y:S05]  /*0df0*/  BSYNC B0 ;  /* 0x0000000000007941 */ /* 0x000fea0003800000 */
.L_x_5034:
        /* <DEDUP_REMOVED lines=33> */
.L_x_5037:
[----:B------:R-:W-:Y:S05]  /*1010*/  BSYNC B0 ;  /* 0x0000000000007941 */ /* 0x000fea0003800000 */
.L_x_5036:
        /* <DEDUP_REMOVED lines=33> */
.L_x_5039:
[----:B------:R-:W-:Y:S05]  /*1230*/  BSYNC B0 ;  /* 0x0000000000007941 */ /* 0x000fea0003800000 */
.L_x_5038:
        /* <DEDUP_REMOVED lines=33> */
.L_x_5041:
[----:B------:R-:W-:Y:S05]  /*1450*/  BSYNC B0 ;  /* 0x0000000000007941 */ /* 0x000fea0003800000 */
.L_x_5040:
        /* <DEDUP_REMOVED lines=16> */
[----:B------:R-:W-:Y:S01]  /*1560*/  ISETP.GE.AND P1, PT, R8, R63, PT ;  /* 0x0000003f0800720c */ /* 0x000fe20003f26270 */
[----:B------:R-:W-:Y:S01]  /*1570*/  FMUL.FTZ R54, R54, R47 ;  /* 0x0000002f36367220 */ /* 0x000fe20000410000 */
[----:B------:R-:W-:Y:S01]  /*1580*/  ISETP.EQ.OR P0, PT, R34, RZ, P0 ;  /* 0x000000ff2200720c */ /* 0x000fe20000702670 */
[----:B------:R-:W1:Y:S01]  /*1590*/  LDC R53, c[0x0][0x218] ;  /* 0x00008600ff357b82 */ /* 0x000e620000000800 */
[----:B------:R-:W-:Y:S01]  /*15a0*/  FMUL.FTZ R55, R6, R49 ;  /* 0x0000003106377220 */ /* 0x000fe20000410000 */
[----:B------:R-:W-:Y:S01]  /*15b0*/  IMAD.MOV.U32 R57, RZ, RZ, R63 ;  /* 0x000000ffff397224 */ /* 0x000fe200078e003f */
[----:B------:R-:W-:Y:S01]  /*15c0*/  ULDC UR6, c[0x0][0x21c] ;  /* 0x0000870000067ab9 */ /* 0x000fe20000000800 */
[----:B------:R-:W-:Y:S01]  /*15d0*/  ULDC.64 UR4, c[0x0][0x238] ;  /* 0x00008e0000047ab9 */ /* 0x000fe20000000a00 */
[----:B------:R-:W-:Y:S01]  /*15e0*/  ULDC.64 UR8, c[0x0][0x250] ;  /* 0x0000940000087ab9 */ /* 0x000fe20000000a00 */
[----:B------:R-:W-:-:S02]  /*15f0*/  ULDC.64 UR14, c[0x0][0x270] ;  /* 0x00009c00000e7ab9 */ /* 0x000fc40000000a00 */
[----:B------:R-:W2:Y:S08]  /*1600*/  LDC.64 R2, c[0x0][0x2d0] ;  /* 0x0000b400ff027b82 */ /* 0x000eb00000000a00 */
[----:B------:R-:W3:Y:S02]  /*1610*/  LDC.64 R4, c[0x0][0x310] ;  /* 0x0000c400ff047b82 */ /* 0x000ee40000000a00 */
.L_x_5045:
[----:B------:R-:W-:Y:S01]  /*1620*/  SHF.R.S32.HI R20, RZ, 0x1f, R59 ;  /* 0x0000001fff147819 */ /* 0x000fe2000001143b */
[----:B------:R-:W-:Y:S01]  /*1630*/  IMAD.WIDE.U32 R6, R59, UR8, R8 ;  /* 0x000000083b067c25 */ /* 0x000fe2000f8e0008 */
        /* <DEDUP_REMOVED lines=25> */
[----:B------:R-:W-:Y:S01]  /*17d0*/  IMAD R20, R20, UR14, RZ ;  /* 0x0000000e14147c24 */ /* 0x000fe2000f8e02ff */
[----:B------:R-:W-:Y:S01]  /*17e0*/  PRMT R66, RZ, 0x7610, R66 ;  /* 0x00007610ff427816 */ /* 0x000fe20000000042 */
[----:B------:R-:W-:Y:S01]  /*17f0*/  IMAD.WIDE.U32 R6, R59, UR14, R8 ;  /* 0x0000000e3b067c25 */ /* 0x000fe2000f8e0008 */
[----:B------:R-:W-:-:S03]  /*1800*/  PRMT R64, RZ, 0x7610, R64 ;  /* 0x00007610ff407816 */ /* 0x000fc60000000040 */
[--C-:B0-----:R-:W-:Y:S01]  /*1810*/  IMAD R17, R59, UR15, R20.reuse ;  /* 0x0000000f3b117c24 */ /* 0x101fe2000f8e0214 */
[----:B------:R-:W-:Y:S01]  /*1820*/  LEA R16, P2, R6, R31, 0x1 ;  /* 0x0000001f06107211 */ /* 0x000fe200078408ff */
[----:B-1----:R-:W-:Y:S01]  /*1830*/  IMAD R63, R34, -0x80, R53 ;  /* 0xffffff80223f7824 */ /* 0x002fe200078e0235 */
[----:B------:R-:W-:Y:S01]  /*1840*/  PRMT R20, RZ, 0x7610, R20 ;  /* 0x00007610ff147816 */ /* 0x000fe20000000014 */
[----:B------:R-:W-:-:S03]  /*1850*/  IMAD.IADD R7, R7, 0x1, R17 ;  /* 0x0000000107077824 */ /* 0x000fc600078e0211 */
[----:B------:R-:W-:Y:S02]  /*1860*/  ISETP.GE.AND P3, PT, R35, R63, PT ;  /* 0x0000003f2300720c */ /* 0x000fe40003f66270 */
[----:B------:R-:W-:Y:S02]  /*1870*/  LEA.HI.X R17, R6, R27, R7, 0x1, P2 ;  /* 0x0000001b06117211 */ /* 0x000fe400010f0c07 */
[-C--:B------:R-:W-:Y:S02]  /*1880*/  ISETP.GE.AND P2, PT, R8, R63.reuse, PT ;  /* 0x0000003f0800720c */ /* 0x080fe40003f46270 */
[-C--:B------:R-:W-:Y:S02]  /*1890*/  ISETP.GE.AND P4, PT, R26, R63.reuse, PT ;  /* 0x0000003f1a00720c */ /* 0x080fe40003f86270 */
[----:B------:R-:W-:Y:S02]  /*18a0*/  ISETP.GE.AND P5, PT, R24, R63, PT ;  /* 0x0000003f1800720c */ /* 0x000fe40003fa6270 */
[----:B------:R-:W-:Y:S01]  /*18b0*/  PRMT R6, RZ, 0x7610, R6 ;  /* 0x00007610ff067816 */ /* 0x000fe20000000006 */
[----:B----4-:R-:W-:Y:S04]  /*18c0*/  STS.U16 [R45+0x40], R58 ;  /* 0x0000403a2d007388 */ /* 0x010fe80000000400 */
[----:B-----5:R-:W-:Y:S04]  /*18d0*/  STS.U16 [R45+0x80], R60 ;  /* 0x0000803c2d007388 */ /* 0x020fe80000000400 */
[----:B---3--:R0:W-:Y:S04]  /*18e0*/  STS.U16 [R45], R56 ;  /* 0x000000382d007388 */ /* 0x0081e80000000400 */
[----:B------:R1:W-:Y:S01]  /*18f0*/  STS.U16 [R45+0xc0], R62 ;  /* 0x0000c03e2d007388 */ /* 0x0003e20000000400 */
[----:B------:R-:W-:-:S03]  /*1900*/  NOP ;  /* 0x0000000000007918 */ /* 0x000fc60000000000 */
[----:B------:R-:W3:Y:S04]  /*1910*/  @!P2 LDG.E.U16 R20, desc[UR10][R16.64] ;  /* 0x0000000a1014a981 */ /* 0x000ee8000c1e1500 */
[----:B------:R-:W4:Y:S04]  /*1920*/  @!P3 LDG.E.U16 R66, desc[UR10][R16.64+0x40] ;  /* 0x0000400a1042b981 */ /* 0x000f28000c1e1500 */
[----:B------:R-:W5:Y:S04]  /*1930*/  @!P4 LDG.E.U16 R64, desc[UR10][R16.64+0x80] ;  /* 0x0000800a1040c981 */ /* 0x000f68000c1e1500 */
[----:B------:R1:W5:Y:S01]  /*1940*/  @!P5 LDG.E.U16 R6, desc[UR10][R16.64+0xc0] ;  /* 0x0000c00a1006d981 */ /* 0x000362000c1e1500 */
[-C--:B------:R-:W-:Y:S01]  /*1950*/  ISETP.GE.U32.AND P3, PT, R32, R63.reuse, PT ;  /* 0x0000003f2000720c */ /* 0x080fe20003f66070 */
[----:B------:R-:W-:Y:S01]  /*1960*/  BSSY B0, `(.L_x_5043) ;  /* 0x000006b000007945 */ /* 0x000fe20003800000 */
[-C--:B------:R-:W-:Y:S01]  /*1970*/  ISETP.GE.U32.AND P4, PT, R30, R63.reuse, PT ;  /* 0x0000003f1e00720c */ /* 0x080fe20003f86070 */
[----:B------:R-:W1:Y:S01]  /*1980*/  LDS.64 R44, [R44] ;  /* 0x000000002c2c7984 */ /* 0x000e620000000a00 */
[----:B--2---:R-:W-:Y:S01]  /*1990*/  FMUL.FTZ R7, R18, 1.4426950216293334961 ;  /* 0x3fb8aa3b12077820 */ /* 0x004fe20000410000 */
[----:B------:R-:W-:Y:S01]  /*19a0*/  ISETP.GE.U32.AND P5, PT, R28, R63, PT ;  /* 0x0000003f1c00720c */ /* 0x000fe20003fa6070 */
[----:B0-----:R-:W1:Y:S02]  /*19b0*/  S2R R56, SR_TID.X ;  /* 0x0000000000387919 */ /* 0x001e640000002100 */
[C---:B------:R-:W-:Y:S01]  /*19c0*/  FMUL.FTZ R21, R7.reuse, R47 ;  /* 0x0000002f07157220 */ /* 0x040fe20000410000 */
[C---:B------:R-:W-:Y:S01]  /*19d0*/  FMUL.FTZ R18, R7.reuse, R46 ;  /* 0x0000002e07127220 */ /* 0x040fe20000410000 */
[C---:B------:R-:W-:Y:S01]  /*19e0*/  FMUL.FTZ R58, R7.reuse, R48 ;  /* 0x00000030073a7220 */ /* 0x040fe20000410000 */
[----:B------:R-:W-:Y:S01]  /*19f0*/  FMUL.FTZ R60, R7, R49 ;  /* 0x00000031073c7220 */ /* 0x000fe20000410000 */
[----:B------:R-:W-:-:S02]  /*1a00*/  MOV R61, 0x400 ;  /* 0x00000400003d7802 */ /* 0x000fc40000000f00 */
[----:B------:R-:W0:Y:S08]  /*1a10*/  MUFU.EX2 R21, R21 ;  /* 0x0000001500157308 */ /* 0x000e300000000800 */
[----:B------:R-:W2:Y:S08]  /*1a20*/  MUFU.EX2 R18, R18 ;  /* 0x0000001200127308 */ /* 0x000eb00000000800 */
[----:B------:R-:W2:Y:S08]  /*1a30*/  MUFU.EX2 R58, R58 ;  /* 0x0000003a003a7308 */ /* 0x000eb00000000800 */
[----:B------:R2:W2:Y:S01]  /*1a40*/  MUFU.EX2 R65, R60 ;  /* 0x0000003c00417308 */ /* 0x0004a20000000800 */
[----:B-1----:R-:W-:Y:S01]  /*1a50*/  SHF.L.U32 R62, R56, 0x2, RZ ;  /* 0x00000002383e7819 */ /* 0x002fe200000006ff */
[----:B------:R-:W-:-:S03]  /*1a60*/  HADD2.F32 R7, -RZ, R44.H0_H0 ;  /* 0x2000002cff077230 */ /* 0x000fc60000004100 */
[----:B------:R-:W-:Y:S01]  /*1a70*/  ISETP.GE.U32.AND P2, PT, R62, R63, PT ;  /* 0x0000003f3e00720c */ /* 0x000fe20003f46070 */
[----:B------:R-:W-:Y:S01]  /*1a80*/  HADD2.F32 R17, -RZ, R44.H1_H1 ;  /* 0x3000002cff117230 */ /* 0x000fe20000004100 */
[----:B0-----:R-:W-:Y:S01]  /*1a90*/  FSEL R62, R21, 1, !P3 ;  /* 0x3f800000153e7808 */ /* 0x001fe20005800000 */
[--C-:B------:R-:W-:Y:S02]  /*1aa0*/  HADD2.F32 R19, -RZ, R45.reuse.H0_H0 ;  /* 0x2000002dff137230 */ /* 0x100fe40000004100 */
[----:B------:R-:W-:Y:S01]  /*1ab0*/  FMUL.FTZ R7, R52, R7 ;  /* 0x0000000734077220 */ /* 0x000fe20000410000 */
[----:B------:R-:W-:Y:S02]  /*1ac0*/  HADD2.F32 R16, -RZ, R45.H1_H1 ;  /* 0x3000002dff107230 */ /* 0x000fe40000004100 */
[----:B------:R-:W-:Y:S01]  /*1ad0*/  FMUL.FTZ R17, R54, R17 ;  /* 0x0000001136117220 */ /* 0x000fe20000410000 */
[----:B--2---:R-:W-:Y:S01]  /*1ae0*/  FSEL R71, R18, 1, !P2 ;  /* 0x3f80000012477808 */ /* 0x004fe20005000000 */
[----:B------:R-:W-:Y:S01]  /*1af0*/  FMUL.FTZ R19, R50, R19 ;  /* 0x0000001332137220 */ /* 0x000fe20000410000 */
[----:B------:R-:W-:Y:S01]  /*1b00*/  FSEL R68, R7, RZ, !P2 ;  /* 0x000000ff07447208 */ /* 0x000fe20005000000 */
[----:B------:R-:W-:Y:S01]  /*1b10*/  FMUL.FTZ R16, R55, R16 ;  /* 0x0000001037107220 */ /* 0x000fe20000410000 */
[----:B------:R-:W-:Y:S01]  /*1b20*/  FSEL R69, R17, RZ, !P3 ;  /* 0x000000ff11457208 */ /* 0x000fe20005800000 */
[-C--:B------:R-:W-:Y:S01]  /*1b30*/  FMUL.FTZ R18, R71, R62.reuse ;  /* 0x0000003e47127220 */ /* 0x080fe20000410000 */
[----:B------:R-:W-:Y:S01]  /*1b40*/  FSEL R67, R58, 1, !P4 ;  /* 0x3f8000003a437808 */ /* 0x000fe20006000000 */
[----:B------:R-:W0:Y:S01]  /*1b50*/  S2R R44, SR_CgaCtaId ;  /* 0x00000000002c7919 */ /* 0x000e220000008800 */
[----:B------:R-:W-:Y:S01]  /*1b60*/  FSEL R60, R19, RZ, !P4 ;  /* 0x000000ff133c7208 */ /* 0x000fe20006000000 */
[----:B------:R-:W-:Y:S01]  /*1b70*/  FFMA.FTZ R7, R68, R62, R69 ;  /* 0x0000003e44077223 */ /* 0x000fe20000010045 */
[----:B------:R-:W-:Y:S01]  /*1b80*/  FSEL R65, R65, 1, !P5 ;  /* 0x3f80000041417808 */ /* 0x000fe20006800000 */
[C---:B------:R-:W-:Y:S01]  /*1b90*/  FMUL.FTZ R18, R67.reuse, R18 ;  /* 0x0000001243127220 */ /* 0x040fe20000410000 */
[----:B------:R-:W-:Y:S01]  /*1ba0*/  FSEL R58, R16, RZ, !P5 ;  /* 0x000000ff103a7208 */ /* 0x000fe20006800000 */
[----:B------:R-:W-:Y:S01]  /*1bb0*/  FFMA.FTZ R7, R67, R7, R60 ;  /* 0x0000000743077223 */ /* 0x000fe2000001003c */
[----:B------:R-:W-:Y:S01]  /*1bc0*/  ISETP.GE.AND P2, PT, R38, 0x1, PT ;  /* 0x000000012600780c */ /* 0x000fe20003f46270 */
[----:B------:R-:W-:Y:S01]  /*1bd0*/  FMUL.FTZ R16, R65, R18 ;  /* 0x0000001241107220 */ /* 0x000fe20000410000 */
[----:B------:R-:W-:-:S02]  /*1be0*/  IMAD.MOV.U32 R19, RZ, RZ, RZ ;  /* 0x000000ffff137224 */ /* 0x000fc400078e00ff */
[----:B------:R-:W-:Y:S01]  /*1bf0*/  FFMA.FTZ R17, R65, R7, R58 ;  /* 0x0000000741117223 */ /* 0x000fe2000001003a */
[C---:B------:R-:W-:Y:S01]  /*1c00*/  ISETP.NE.AND P3, PT, R38.reuse, 0x1f, PT ;  /* 0x0000001f2600780c */ /* 0x040fe20003f65270 */
[----:B------:R-:W-:Y:S01]  /*1c10*/  SHFL.UP PT, R7, R16, 0x1, RZ ;  /* 0x0420000010077989 */ /* 0x000fe200000e00ff */
[----:B------:R-:W-:-:S03]  /*1c20*/  ISETP.NE.AND P4, PT, R38, RZ, PT ;  /* 0x000000ff2600720c */ /* 0x000fc60003f85270 */
[----:B------:R-:W1:Y:S01]  /*1c30*/  SHFL.UP PT, R18, R17, 0x1, RZ ;  /* 0x0420000011127989 */ /* 0x000e6200000e00ff */
[----:B0-----:R-:W-:-:S04]  /*1c40*/  LEA R61, R44, R61, 0x18 ;  /* 0x0000003d2c3d7211 */ /* 0x001fc800078ec0ff */
[CC--:B------:R-:W-:Y:S01]  /*1c50*/  LEA R45, R38.reuse, R61.reuse, 0x1 ;  /* 0x0000003d262d7211 */ /* 0x0c0fe200078e08ff */
[----:B------:R-:W-:Y:S01]  /*1c60*/  IMAD R44, R38, 0x8, R61 ;  /* 0x00000008262c7824 */ /* 0x000fe200078e023d */
[----:B------:R-:W-:Y:S01]  /*1c70*/  LEA R70, R59, R61, 0x3 ;  /* 0x0000003d3b467211 */ /* 0x000fe200078e18ff */
[C---:B-1----:R-:W-:Y:S01]  /*1c80*/  @P2 FFMA.FTZ R17, R16.reuse, R18, R17 ;  /* 0x0000001210112223 */ /* 0x042fe20000010011 */
        /* <DEDUP_REMOVED lines=13> */
[----:B------:R-:W-:-:S03]  /*1d60*/  ISETP.GE.AND P2, PT, R38, 0x8, PT ;  /* 0x000000082600780c */ /* 0x000fc60003f46270 */
[----:B------:R-:W1:Y:S10]  /*1d70*/  SHFL.UP PT, R7, R16, 0x8, RZ ;  /* 0x0500000010077989 */ /* 0x000e7400000e00ff */
[C---:B0-----:R-:W-:Y:S01]  /*1d80*/  @P2 FFMA.FTZ R17, R16.reuse, R21, R17 ;  /* 0x0000001510112223 */ /* 0x041fe20000010011 */
[----:B-1----:R-:W-:Y:S01]  /*1d90*/  @P2 FMUL.FTZ R16, R16, R7 ;  /* 0x0000000710102220 */ /* 0x002fe20000410000 */
[----:B------:R-:W-:-:S04]  /*1da0*/  ISETP.GE.AND P2, PT, R38, 0x10, PT ;  /* 0x000000102600780c */ /* 0x000fc80003f46270 */
[----:B------:R-:W-:Y:S04]  /*1db0*/  SHFL.UP PT, R7, R16, 0x10, RZ ;  /* 0x0600000010077989 */ /* 0x000fe800000e00ff */
[----:B---3--:R-:W-:Y:S04]  /*1dc0*/  STS.U16 [R45+0x100], R20 ;  /* 0x000100142d007388 */ /* 0x008fe80000000400 */
[----:B------:R-:W0:Y:S04]  /*1dd0*/  SHFL.UP PT, R20, R17, 0x10, RZ ;  /* 0x0600000011147989 */ /* 0x000e2800000e00ff */
[----:B----4-:R-:W-:Y:S04]  /*1de0*/  STS.U16 [R45+0x140], R66 ;  /* 0x000140422d007388 */ /* 0x010fe80000000400 */
[----:B-----5:R-:W-:Y:S04]  /*1df0*/  STS.U16 [R45+0x180], R64 ;  /* 0x000180402d007388 */ /* 0x020fe80000000400 */
[----:B------:R-:W-:Y:S01]  /*1e00*/  STS.U16 [R45+0x1c0], R6 ;  /* 0x0001c0062d007388 */ /* 0x000fe20000000400 */
[----:B------:R-:W-:-:S03]  /*1e10*/  NOP ;  /* 0x0000000000007918 */ /* 0x000fc60000000000 */
[----:B------:R-:W1:Y:S01]  /*1e20*/  @!P0 LDS.64 R18, [R70+0x220] ;  /* 0x0002200046128984 */ /* 0x000e620000000a00 */
[C---:B0-----:R-:W-:Y:S01]  /*1e30*/  @P2 FFMA.FTZ R17, R16.reuse, R20, R17 ;  /* 0x0000001410112223 */ /* 0x041fe20000010011 */
[----:B------:R-:W-:Y:S01]  /*1e40*/  @P2 FMUL.FTZ R16, R16, R7 ;  /* 0x0000000710102220 */ /* 0x000fe20000410000 */
[----:B------:R-:W-:Y:S01]  /*1e50*/  ISETP.NE.AND P2, PT, R56, RZ, PT ;  /* 0x000000ff3800720c */ /* 0x000fe20003f45270 */
[----:B------:R-:W-:Y:S04]  /*1e60*/  LDS.64 R6, [R44+0x100] ;  /* 0x000100002c067984 */ /* 0x000fe80000000a00 */
[----:B------:R-:W-:Y:S01]  /*1e70*/  @!P3 STS.64 [R61+0x200], R16 ;  /* 0x000200103d00b388 */ /* 0x000fe20000000a00 */
[----:B------:R-:W-:Y:S06]  /*1e80*/  BAR.SYNC.DEFER_BLOCKING 0x0 ;  /* 0x0000000000007b1d */ /* 0x000fec0000010000 */
[----:B------:R-:W0:Y:S04]  /*1e90*/  SHFL.UP PT, R66, R17, 0x1, RZ ;  /* 0x0420000011427989 */ /* 0x000e2800000e00ff */
[----:B------:R-:W2:Y:S04]  /*1ea0*/  SHFL.UP PT, R64, R16, 0x1, RZ ;  /* 0x0420000010407989 */ /* 0x000ea800000e00ff */
[----:B-1----:R-:W-:Y:S04]  /*1eb0*/  @!P4 STS.64 [R61+0x210], R18 ;  /* 0x000210123d00c388 */ /* 0x002fe80000000a00 */
[----:B------:R-:W1:Y:S01]  /*1ec0*/  LDS.64 R20, [R61+0x200] ;  /* 0x000200003d147984 */ /* 0x000e620000000a00 */
[----:B------:R-:W-:Y:S01]  /*1ed0*/  BAR.SYNC.DEFER_BLOCKING 0x0 ;  /* 0x0000000000007b1d */ /* 0x000fe20000010000 */
[----:B0-----:R-:W-:-:S02]  /*1ee0*/  @!P4 MOV R66, R19 ;  /* 0x000000130042c202 */ /* 0x001fc40000000f00 */
[----:B--2---:R-:W-:-:S03]  /*1ef0*/  @!P4 MOV R64, R18 ;  /* 0x000000120040c202 */ /* 0x004fc60000000f00 */
[----:B------:R-:W0:Y:S01]  /*1f00*/  LDS R73, [R61+0x214] ;  /* 0x000214003d497984 */ /* 0x000e220000000800 */
[C---:B-1----:R-:W-:Y:S01]  /*1f10*/  FFMA.FTZ R21, R20.reuse, R19, R21 ;  /* 0x0000001314157223 */ /* 0x042fe20000010015 */
[----:B------:R-:W-:Y:S01]  /*1f20*/  FMUL.FTZ R20, R20, R18 ;  /* 0x0000001214147220 */ /* 0x000fe20000410000 */
[----:B0-----:R-:W-:Y:S01]  /*1f30*/  @P2 FFMA.FTZ R66, R73, R64, R66 ;  /* 0x0000004049422223 */ /* 0x001fe20000010042 */
        /* <DEDUP_REMOVED lines=13> */
.L_x_5044:
[----:B------:R-:W-:Y:S05]  /*2010*/  BSYNC B0 ;  /* 0x0000000000007941 */ /* 0x000fea0003800000 */
.L_x_5043:
[----:B------:R-:W-:Y:S02]  /*2020*/  VIADD R59, R59, 0x1 ;  /* 0x000000013b3b7836 */ /* 0x000fe40000000000 */
[-C--:B------:R-:W-:Y:S01]  /*2030*/  FFMA.FTZ R60, R67, R69.reuse, R60 ;  /* 0x00000045433c7223 */ /* 0x080fe2000001003c */
[----:B0-----:R-:W-:Y:S02]  /*2040*/  HADD2.F32 R17, -RZ, R6.H1_H1 ;  /* 0x30000006ff117230 */ /* 0x001fe40000004100 */
[----:B------:R-:W-:Y:S01]  /*2050*/  FFMA.FTZ R25, R62, R68, R25 ;  /* 0x000000443e197223 */ /* 0x000fe20000010019 */
[--C-:B------:R-:W-:Y:S01]  /*2060*/  HADD2.F32 R6, -RZ, R7.reuse.H0_H0 ;  /* 0x20000007ff067230 */ /* 0x100fe20000004100 */
[----:B------:R-:W-:Y:S01]  /*2070*/  ISETP.GE.AND P2, PT, R59, UR6, PT ;  /* 0x000000063b007c0c */ /* 0x000fe2000bf46270 */
[----:B------:R-:W-:Y:S02]  /*2080*/  HADD2.F32 R7, -RZ, R7.H1_H1 ;  /* 0x30000007ff077230 */ /* 0x000fe40000004100 */
[-C--:B------:R-:W-:Y:S01]  /*2090*/  FFMA.FTZ R58, R65, R60.reuse, R58 ;  /* 0x0000003c413a7223 */ /* 0x080fe2000001003a */
[----:B------:R-:W-:Y:S01]  /*20a0*/  FFMA.FTZ R22, R17, R69, R22 ;  /* 0x0000004511167223 */ /* 0x000fe20000010016 */
[----:B------:R-:W-:-:S02]  /*20b0*/  FFMA.FTZ R23, R6, R60, R23 ;  /* 0x0000003c06177223 */ /* 0x000fc40000010017 */
[----:B------:R-:W-:-:S06]  /*20c0*/  FFMA.FTZ R0, R7, R58, R0 ;  /* 0x0000003a07007223 */ /* 0x000fcc0000010000 */
[----:B------:R-:W-:Y:S05]  /*20d0*/  @!P2 BRA `(.L_x_5045) ;  /* 0xfffffff40050a947 */ /* 0x000fea000383ffff */
.L_x_5042:
[----:B------:R-:W-:Y:S01]  /*20e0*/  BAR.SYNC.DEFER_BLOCKING 0x0 ;  /* 0x0000000000007b1d */ /* 0x000fe20000010000 */
[----:B------:R-:W-:Y:S02]  /*20f0*/  ISETP.NE.AND P0, PT, R56, RZ, PT ;  /* 0x000000ff3800720c */ /* 0x000fe40003f05270 */
[----:B------:R-:W-:Y:S02]  /*2100*/  F2FP.F16.F32.PACK_AB R2, R22, R25 ;  /* 0x000000191602723e */ /* 0x000fe400000000ff */
[----:B------:R-:W-:-:S03]  /*2110*/  F2FP.F16.F32.PACK_AB R3, R0, R23 ;  /* 0x000000170003723e */ /* 0x000fc600000000ff */
[----:B------:R-:W0:Y:S01]  /*2120*/  LDC.64 R18, c[0x0][0x2b0] ;  /* 0x0000ac00ff127b82 */ /* 0x000e220000000a00 */
        /* <DEDUP_REMOVED lines=8> */
[----:B------:R-:W-:Y:S01]  /*21b0*/  LDS.U16 R53, [R45+0x40] ;  /* 0x000040002d357984 */ /* 0x000fe20000000400 */
[----:B---3--:R-:W-:Y:S02]  /*21c0*/  SHF.L.U32 R2, R34, 0x7, RZ ;  /* 0x0000000722027819 */ /* 0x008fe400000006ff */
[----:B------:R-:W-:Y:S01]  /*21d0*/  IMAD R21, R19, UR7, R16 ;  /* 0x0000000713157c24 */ /* 0x000fe2000f8e0210 */
[----:B------:R-:W-:Y:S01]  /*21e0*/  LDS.U16 R49, [R45+0x80] ;  /* 0x000080002d317984 */ /* 0x000fe20000000400 */
[----:B------:R-:W-:Y:S02]  /*21f0*/  SHF.R.S32.HI R3, RZ, 0x1f, R2 ;  /* 0x0000001fff037819 */ /* 0x000fe40000011402 */
[----:B------:R-:W-:Y:S01]  /*2200*/  IADD3 R16, P2, R8, R2, RZ ;  /* 0x0000000208107210 */ /* 0x000fe20007f5e0ff */
[----:B------:R-:W-:Y:S01]  /*2210*/  LDS.U16 R51, [R45+0xc0] ;  /* 0x0000c0002d337984 */ /* 0x000fe20000000400 */
[----:B------:R-:W-:-:S03]  /*2220*/  IADD3 R59, R47, R21, RZ ;  /* 0x000000152f3b7210 */ /* 0x000fc60007ffe0ff */
[----:B------:R-:W-:Y:S01]  /*2230*/  @!P0 STS [R61+0x100], R63 ;  /* 0x0001003f3d008388 */ /* 0x000fe20000000800 */
[----:B------:R-:W-:Y:S01]  /*2240*/  IMAD.X R17, R9, 0x1, R3, P2 ;  /* 0x0000000109117824 */ /* 0x000fe200010e0603 */
[----:B------:R-:W-:Y:S06]  /*2250*/  BAR.SYNC.DEFER_BLOCKING 0x0 ;  /* 0x0000000000007b1d */ /* 0x000fec0000010000 */
[----:B------:R-:W0:Y:S02]  /*2260*/  LDS R57, [R61+0x100] ;  /* 0x000100003d397984 */ /* 0x000e240000000800 */
[----:B0-----:R-:W-:-:S13]  /*2270*/  ISETP.GE.AND P1, PT, R8, R57, PT ;  /* 0x000000390800720c */ /* 0x001fda0003f26270 */
[----:B-12---:R-:W-:Y:S05]  /*2280*/  @P1 BRA `(.L_x_5047) ;  /* 0x00000000002c1947 */ /* 0x006fea0003800000 */
        /* <DEDUP_REMOVED lines=11> */
.L_x_5047:
[----:B------:R-:W-:Y:S05]  /*2340*/  BSYNC B0 ;  /* 0x0000000000007941 */ /* 0x000fea0003800000 */
.L_x_5046:
[----:B------:R-:W-:Y:S01]  /*2350*/  MOV R19, R59 ;  /* 0x0000003b00137202 */ /* 0x000fe20000000f00 */
[----:B------:R-:W-:Y:S01]  /*2360*/  IMAD.MOV.U32 R18, RZ, RZ, R46 ;  /* 0x000000ffff127224 */ /* 0x000fe200078e002e */
[----:B------:R-:W-:Y:S01]  /*2370*/  ULDC.64 UR4, c[0x0][0x2b8] ;  /* 0x0000ae0000047ab9 */ /* 0x000fe20000000a00 */
[----:B------:R-:W-:Y:S01]  /*2380*/  ISETP.GE.AND P1, PT, R8, R63, PT ;  /* 0x0000003f0800720c */ /* 0x000fe20003f26270 */
[----:B0-----:R-:W-:Y:S01]  /*2390*/  IMAD R20, R42, UR4, RZ ;  /* 0x000000042a147c24 */ /* 0x001fe2000f8e02ff */
[-C--:B------:R-:W-:Y:S01]  /*23a0*/  ISETP.GE.AND P2, PT, R35, R57.reuse, PT ;  /* 0x000000392300720c */ /* 0x080fe20003f46270 */
[C---:B------:R-:W-:Y:S01]  /*23b0*/  IMAD.WIDE.U32 R18, R43.reuse, UR4, R18 ;  /* 0x000000042b127c25 */ /* 0x040fe2000f8e0012 */
[-C--:B------:R-:W-:Y:S02]  /*23c0*/  ISETP.GE.AND P3, PT, R26, R57.reuse, PT ;  /* 0x000000391a00720c */ /* 0x080fe40003f66270 */
[----:B------:R-:W-:Y:S01]  /*23d0*/  ISETP.GE.AND P4, PT, R24, R57, PT ;  /* 0x000000391800720c */ /* 0x000fe20003f86270 */
[----:B------:R-:W-:Y:S01]  /*23e0*/  IMAD R35, R43, UR5, R20 ;  /* 0x000000052b237c24 */ /* 0x000fe2000f8e0214 */
[----:B------:R-:W-:Y:S01]  /*23f0*/  IADD3 R21, P5, R2, R18, RZ ;  /* 0x0000001202157210 */ /* 0x000fe20007fbe0ff */
[----:B------:R-:W-:Y:S01]  /*2400*/  IMAD.WIDE R6, R8, 0x2, R6 ;  /* 0x0000000208067825 */ /* 0x000fe200078e0206 */
[----:B------:R-:W-:Y:S01]  /*2410*/  ULDC.64 UR4, c[0x0][0x2a8] ;  /* 0x0000aa0000047ab9 */ /* 0x000fe20000000a00 */
[----:B------:R-:W-:-:S02]  /*2420*/  PRMT R48, RZ, 0x7610, R48 ;  /* 0x00007610ff307816 */ /* 0x000fc40000000030 */
[----:B------:R-:W-:Y:S01]  /*2430*/  IMAD R18, R4, UR12, RZ ;  /* 0x0000000c04127c24 */ /* 0x000fe2000f8e02ff */
[----:B------:R-:W-:Y:S01]  /*2440*/  IADD3.X R20, R3, R35, R19, P5, !PT ;  /* 0x0000002303147210 */ /* 0x000fe20002ffe413 */
[----:B------:R-:W-:Y:S01]  /*2450*/  IMAD R46, R42, UR4, RZ ;  /* 0x000000042a2e7c24 */ /* 0x000fe2000f8e02ff */
[----:B------:R-:W-:Y:S01]  /*2460*/  LEA R6, P5, R21, R6, 0x1 ;  /* 0x0000000615067211 */ /* 0x000fe200078a08ff */
[----:B------:R-:W-:Y:S01]  /*2470*/  IMAD R35, R5, UR7, R18 ;  /* 0x0000000705237c24 */ /* 0x000fe2000f8e0212 */
[----:B------:R-:W-:Y:S01]  /*2480*/  PRMT R50, RZ, 0x7610, R50 ;  /* 0x00007610ff327816 */ /* 0x000fe20000000032 */
[C---:B------:R-:W-:Y:S01]  /*2490*/  IMAD.WIDE.U32 R18, R4.reuse, UR7, RZ ;  /* 0x0000000704127c25 */ /* 0x040fe2000f8e00ff */
[----:B------:R-:W-:Y:S02]  /*24a0*/  LEA.HI.X R7, R21, R7, R20, 0x1, P5 ;  /* 0x0000000715077211 */ /* 0x000fe400028f0c14 */
[----:B------:R-:W-:Y:S01]  /*24b0*/  PRMT R52, RZ, 0x7610, R52 ;  /* 0x00007610ff347816 */ /* 0x000fe20000000034 */
[----:B------:R-:W-:Y:S01]  /*24c0*/  @!P1 IMAD.WIDE.U32 R20, R4, UR7, R2 ;  /* 0x0000000704149c25 */ /* 0x000fe2000f8e0002 */
[----:B------:R-:W-:Y:S01]  /*24d0*/  IADD3 R5, R19, R35, RZ ;  /* 0x0000002313057210 */ /* 0x000fe20007ffe0ff */
[----:B------:R-:W-:Y:S01]  /*24e0*/  @!P2 STG.E.U16 desc[UR10][R6.64+0x40], R53 ;  /* 0x000040350600a986 */ /* 0x000fe2000c10150a */
[----:B------:R-:W-:Y:S01]  /*24f0*/  MOV R4, R18 ;  /* 0x0000001200047202 */ /* 0x000fe20000000f00 */
[----:B------:R-:W-:Y:S01]  /*2500*/  @!P1 IMAD.IADD R21, R35, 0x1, R21 ;  /* 0x0000000123159824 */ /* 0x000fe200078e0215 */
[----:B------:R-:W-:Y:S01]  /*2510*/  LOP3.LUT R35, R8, 0x20, RZ, 0xfc, !PT ;  /* 0x0000002008237812 */ /* 0x000fe200078efcff */
[----:B------:R-:W-:Y:S01]  /*2520*/  @!P3 STG.E.U16 desc[UR10][R6.64+0x80], R49 ;  /* 0x000080310600b986 */ /* 0x000fe2000c10150a */
[----:B------:R-:W-:-:S02]  /*2530*/  IMAD R47, R43, UR5, R46 ;  /* 0x000000052b2f7c24 */ /* 0x000fc4000f8e022e */
[C---:B------:R-:W-:Y:S01]  /*2540*/  IMAD.WIDE.U32 R4, R43.reuse, UR4, R4 ;  /* 0x000000042b047c25 */ /* 0x040fe2000f8e0004 */
[----:B------:R0:W-:Y:S03]  /*2550*/  @!P4 STG.E.U16 desc[UR10][R6.64+0xc0], R51 ;  /* 0x0000c0330600c986 */ /* 0x0001e6000c10150a */
[----:B------:R-:W-:Y:S01]  /*2560*/  @!P1 IMAD.WIDE.U32 R18, R43, UR4, R20 ;  /* 0x000000042b129c25 */ /* 0x000fe2000f8e0014 */
[C---:B------:R-:W-:Y:S01]  /*2570*/  SHF.L.U32 R20, R35.reuse, 0x1, RZ ;  /* 0x0000000123147819 */ /* 0x040fe200000006ff */
[----:B------:R-:W-:Y:S01]  /*2580*/  ULDC.64 UR4, c[0x0][0x318] ;  /* 0x0000c60000047ab9 */ /* 0x000fe20000000a00 */
[----:B------:R-:W-:Y:S01]  /*2590*/  SHF.L.U64.HI R21, R35, 0x1, R9 ;  /* 0x0000000123157819 */ /* 0x000fe20000010209 */
[----:B------:R-:W-:Y:S01]  /*25a0*/  BAR.SYNC.DEFER_BLOCKING 0x0 ;  /* 0x0000000000007b1d */ /* 0x000fe20000010000 */
[----:B------:R-:W-:Y:S02]  /*25b0*/  @!P1 IADD3 R46, P2, R8, R18, RZ ;  /* 0x00000012082e9210 */ /* 0x000fe40007f5e0ff */
[----:B0-----:R-:W-:-:S02]  /*25c0*/  IADD3 R7, P3, R2, R4, RZ ;  /* 0x0000000402077210 */ /* 0x001fc40007f7e0ff */
[----:B------:R-:W-:Y:S02]  /*25d0*/  IADD3 R4, P4, R20, UR4, RZ ;  /* 0x0000000414047c10 */ /* 0x000fe4000ff9e0ff */
        /* <DEDUP_REMOVED lines=10> */
[----:B------:R-:W-:Y:S01]  /*2680*/  PRMT R46, RZ, 0x7610, R46 ;  /* 0x00007610ff2e7816 */ /* 0x000fe2000000002e */
[----:B------:R-:W2:Y:S04]  /*2690*/  @!P2 LDG.E.U16 R48, desc[UR10][R4.64] ;  /* 0x0000000a0430a981 */ /* 0x000ea8000c1e1500 */
        /* <DEDUP_REMOVED lines=34> */
[----:B------:R-:W-:Y:S01]  /*28c0*/  FMUL.FTZ R5, R5, R22 ;  /* 0x0000001605057220 */ /* 0x000fe20000410000 */
[----:B--2---:R-:W-:-:S04]  /*28d0*/  FMUL.FTZ R46, R46, R53 ;  /* 0x000000352e2e7220 */ /* 0x004fc80000410000 */
[----:B------:R-:W-:Y:S01]  /*28e0*/  FMUL.FTZ R46, R46, R23 ;  /* 0x000000172e2e7220 */ /* 0x000fe20000410000 */
[----:B---3--:R-:W-:-:S04]  /*28f0*/  FMUL.FTZ R49, R49, R52 ;  /* 0x0000003431317220 */ /* 0x008fc80000410000 */
[----:B------:R-:W-:Y:S01]  /*2900*/  FMUL.FTZ R49, R49, R0 ;  /* 0x0000000031317220 */ /* 0x000fe20000410000 */
[----:B------:R-:W-:Y:S02]  /*2910*/  F2FP.F16.F32.PACK_AB R4, R5, R6 ;  /* 0x000000060504723e */ /* 0x000fe400000000ff */
[----:B------:R-:W0:Y:S02]  /*2920*/  LDC.64 R6, c[0x0][0x2c0] ;  /* 0x0000b000ff067b82 */ /* 0x000e240000000a00 */
        /* <DEDUP_REMOVED lines=12> */
[----:B------:R-:W-:-:S04]  /*29f0*/  IMAD R53, R7, UR7, R0 ;  /* 0x0000000707357c24 */ /* 0x000fc8000f8e0200 */
[----:B------:R-:W-:Y:S01]  /*2a00*/  IMAD.IADD R51, R5, 0x1, R53 ;  /* 0x0000000105337824 */ /* 0x000fe200078e0235 */
        /* <DEDUP_REMOVED lines=13> */
.L_x_5049:
[----:B------:R-:W-:Y:S05]  /*2ae0*/  BSYNC B0 ;  /* 0x0000000000007941 */ /* 0x000fea0003800000 */
.L_x_5048:
[----:B------:R-:W-:Y:S01]  /*2af0*/  IMAD.MOV.U32 R5, RZ, RZ, R51 ;  /* 0x000000ffff057224 */ /* 0x000fe200078e0033 */
[----:B------:R-:W-:Y:S01]  /*2b00*/  ULDC.64 UR4, c[0x0][0x2c8] ;  /* 0x0000b20000047ab9 */ /* 0x000fe20000000a00 */
[-C--:B------:R-:W-:Y:S01]  /*2b10*/  ISETP.GE.AND P0, PT, R35, R49.reuse, PT ;  /* 0x000000312300720c */ /* 0x080fe20003f06270 */
[----:B------:R-:W-:Y:S01]  /*2b20*/  IMAD R0, R42, UR4, RZ ;  /* 0x000000042a007c24 */ /* 0x000fe2000f8e02ff */
[-C--:B------:R-:W-:Y:S01]  /*2b30*/  ISETP.GE.AND P2, PT, R24, R49.reuse, PT ;  /* 0x000000311800720c */ /* 0x080fe20003f46270 */
[C---:B------:R-:W-:Y:S01]  /*2b40*/  IMAD.WIDE.U32 R4, R43.reuse, UR4, R4 ;  /* 0x000000042b047c25 */ /* 0x040fe2000f8e0004 */
        /* <DEDUP_REMOVED lines=25> */
.L_x_5051:
        /* <DEDUP_REMOVED lines=10> */
.L_x_5311:


//--------------------- .text._Z25selective_scan_fwd_kernelI32Selective_Scan_fwd_kernel_traitsILi32ELi4ELi1ELb1ELb0ELb0ELb0EN3c104HalfEfEEv13SSMParamsBase --------------------------
	.section	.text._Z25selective_scan_fwd_kernelI32Selective_Scan_fwd_kernel_traitsILi32ELi4ELi1ELb1ELb0ELb0ELb0EN3c104HalfEfEEv13SSMParamsBase,"ax",@progbits
	.align	128
        .global         _Z25selective_scan_fwd_kernelI32Selective_Scan_fwd_kernel_traitsILi32ELi4ELi1ELb1ELb0ELb0ELb0EN3c104HalfEfEEv13SSMParamsBase
        .type           _Z25selective_scan_fwd_kernelI32Selective_Scan_fwd_kernel_traitsILi32ELi4ELi1ELb1ELb0ELb0ELb0EN3c104HalfEfEEv13SSMParamsBase,@function
        .size           _Z25selective_scan_fwd_kernelI32Selective_Scan_fwd_kernel_traitsILi32ELi4ELi1ELb1ELb0ELb0ELb0EN3c104HalfEfEEv13SSMParamsBase,(.L_x_5312 - _Z25selective_scan_fwd_kernelI32Selective_Scan_fwd_kernel_traitsILi32ELi4ELi1ELb1ELb0ELb0ELb0EN3c104HalfEfEEv13SSMParamsBase)
        .other          _Z25selective_scan_fwd_kernelI32Selective_Scan_fwd_kernel_traitsILi32ELi4ELi1ELb1ELb0ELb0ELb0EN3c104HalfEfEEv13SSMParamsBase,@"STO_CUDA_ENTRY STV_DEFAULT"
_Z25selective_scan_fwd_kernelI32Selective_Scan_fwd_kernel_traitsILi32ELi4ELi1ELb1ELb0ELb0ELb0EN3c104HalfEfEEv13SSMParamsBase:
.text._Z25selective_scan_fwd_kernelI32Selective_Scan_fwd_kernel_traitsILi32ELi4ELi1ELb1ELb0ELb0ELb0EN3c104HalfEfEEv13SSMParamsBase:
[----:B------:R-:W-:Y:S08]  /*0000*/  LDC R1, c[0x0][0x28] ;  /* 0x00000a00ff017b82 */ /* 0x000ff00000000800 */
[----:B------:R-:W0:Y:S01]  /*0010*/  LDC.64 R4, c[0x0][0x300] ;  /* 0x0000c000ff047b82 */ /* 0x000e220000000a00 */
[----:B------:R-:W1:Y:S01]  /*0020*/  S2R R47, SR_CTAID.Y ;  /* 0x00000000002f7919 */ /* 0x000e620000002600 */
[----:B------:R-:W-:Y:S01]  /*0030*/  CS2R R44, SRZ ;  /* 0x00000000002c7805 */ /* 0x000fe2000001ff00 */
[----:B------:R-:W-:Y:S01]  /*0040*/  ULDC.64 UR12, c[0x0][0x208] ;  /* 0x00008200000c7ab9 */ /* 0x000fe20000000a00 */
[----:B------:R-:W-:Y:S01]  /*0050*/  ULDC.64 UR8, c[0x0][0x280] ;  /* 0x0000a00000087ab9 */ /* 0x000fe20000000a00 */
[----:B------:R-:W-:-:S03]  /*0060*/  ULDC.64 UR10, c[0x0][0x290] ;  /* 0x0000a400000a7ab9 */ /* 0x000fc60000000a00 */
[----:B------:R-:W2:Y:S08]  /*0070*/  LDC.64 R2, c[0x0][0x2e8] ;  /* 0x0000ba00ff027b82 */ /* 0x000eb00000000a00 */
[----:B------:R-:W3:Y:S01]  /*0080*/  LDC R15, c[0x0][0x224] ;  /* 0x00008900ff0f7b82 */ /* 0x000ee20000000800 */
[----:B0-----:R-:W-:-:S07]  /*0090*/  ISETP.NE.U32.AND P1, PT, R4, RZ, PT ;  /* 0x000000ff0400720c */ /* 0x001fce0003f25070 */
[----:B------:R-:W0:Y:S01]  /*00a0*/  S2UR UR14, SR_CTAID.X ;  /* 0x00000000000e79c3 */ /* 0x000e220000002500 */
        /* <DEDUP_REMOVED lines=10> */
[----:B------:R-:W1:Y:S02]  /*0150*/  LDC.64 R10, c[0x0][0x2f0] ;  /* 0x0000bc00ff0a7b82 */ /* 0x000e640000000a00 */
[----:B------:R-:W-:-:S05]  /*0160*/  @P0 LEA.HI.X R3, R47, R3, R46, 0x2, P2 ;  /* 0x000000032f030211 */ /* 0x000fca00010f142e */
[----:B------:R1:W5:Y:S01]  /*0170*/  @P0 LDG.E R45, desc[UR12][R2.64] ;  /* 0x0000000c022d0981 */ /* 0x000362000c1e1900 */
[----:B----4-:R-:W4:Y:S01]  /*0180*/  LDC R4, c[0x0][0x214] ;  /* 0x00008500ff047b82 */ /* 0x010f220000000800 */
[----:B---3--:R-:W-:Y:S01]  /*0190*/  ISETP.GE.AND P0, PT, R15, 0x1, PT ;  /* 0x000000010f00780c */ /* 0x008fe20003f06270 */
[----:B0-----:R-:W-:-:S04]  /*01a0*/  USHF.R.S32.HI UR15, URZ, 0x1f, UR14 ;  /* 0x0000001f3f0f7899 */ /* 0x001fc8000801140e */
[----:B------:R-:W-:Y:S02]  /*01b0*/  UIMAD UR6, UR15, UR8, URZ ;  /* 0x000000080f0672a4 */ /* 0x000fe4000f8e023f */
[----:B------:R-:W-:Y:S02]  /*01c0*/  UIMAD.WIDE.U32 UR4, UR14, UR8, URZ ;  /* 0x000000080e0472a5 */ /* 0x000fe4000f8e003f */
[----:B------:R-:W-:-:S04]  /*01d0*/  UIMAD UR8, UR14, UR9, UR6 ;  /* 0x000000090e0872a4 */ /* 0x000fc8000f8e0206 */
[----:B------:R-:W-:Y:S08]  /*01e0*/  @!P0 EXIT ;  /* 0x000000000000894d */ /* 0x000ff00003800000 */
[----:B------:R-:W0:Y:S01]  /*01f0*/  S2R R43, SR_TID.X ;  /* 0x00000000002b7919 */ /* 0x000e220000002100 */
[----:B------:R-:W3:Y:S01]  /*0200*/  LDC.64 R12, c[0x0][0x2f8] ;  /* 0x0000be00ff0c7b82 */ /* 0x000ee20000000a00 */
[----:B------:R-:W-:Y:S01]  /*0210*/  UIMAD UR9, UR15, UR10, URZ ;  /* 0x0000000a0f0972a4 */ /* 0x000fe2000f8e023f */
[C---:B--2---:R-:W-:Y:S01]  /*0220*/  IMAD R0, R46.reuse, R36, RZ ;  /* 0x000000242e007224 */ /* 0x044fe200078e02ff */
[----:B------:R-:W2:Y:S01]  /*0230*/  S2R R42, SR_LANEID ;  /* 0x00000000002a7919 */ /* 0x000ea20000000000 */
[----:B------:R-:W-:Y:S01]  /*0240*/  UIMAD.WIDE.U32 UR6, UR14, UR10, URZ ;  /* 0x0000000a0e0672a5 */ /* 0x000fe2000f8e003f */
[----:B-1----:R-:W-:Y:S01]  /*0250*/  IMAD R2, R46, R8, RZ ;  /* 0x000000082e027224 */ /* 0x002fe200078e02ff */
[----:B------:R-:W-:Y:S01]  /*0260*/  UIMAD UR9, UR14, UR11, UR9 ;  /* 0x0000000b0e0972a4 */ /* 0x000fe2000f8e0209 */
[C---:B------:R-:W-:Y:S01]  /*0270*/  IMAD R37, R47.reuse, R37, R0 ;  /* 0x000000252f257224 */ /* 0x040fe200078e0200 */
[----:B------:R-:W1:Y:S01]  /*0280*/  LDC.64 R6, c[0x0][0x310] ;  /* 0x0000c400ff067b82 */ /* 0x000e620000000a00 */
[----:B------:R-:W-:Y:S01]  /*0290*/  UIADD3 UR5, UR5, UR8, URZ ;  /* 0x0000000805057290 */ /* 0x000fe2000fffe03f */
[----:B----4-:R-:W-:Y:S01]  /*02a0*/  IMAD R0, R4, UR14, R47 ;  /* 0x0000000e04007c24 */ /* 0x010fe2000f8e022f */
[----:B------:R-:W-:Y:S01]  /*02b0*/  UIADD3 UR7, UR7, UR9, URZ ;  /* 0x0000000907077290 */ /* 0x000fe2000fffe03f */
[----:B------:R-:W-:Y:S01]  /*02c0*/  IMAD R9, R47, R9, R2 ;  /* 0x000000092f097224 */ /* 0x000fe200078e0202 */
[----:B------:R-:W-:Y:S01]  /*02d0*/  HFMA2.MMA R41, -RZ, RZ, 0, 0 ;  /* 0x00000000ff297435 */ /* 0x000fe200000001ff */
[----:B------:R-:W-:-:S02]  /*02e0*/  IMAD R0, R0, R15, RZ ;  /* 0x0000000f00007224 */ /* 0x000fc400078e02ff */
[----:B------:R-:W-:Y:S01]  /*02f0*/  IMAD.WIDE.U32 R2, R47, R36, UR4 ;  /* 0x000000042f027e25 */ /* 0x000fe2000f8e0024 */
[----:B------:R-:W-:-:S03]  /*0300*/  ULDC UR4, c[0x0][0x21c] ;  /* 0x0000870000047ab9 */ /* 0x000fc60000000800 */
[----:B------:R-:W-:Y:S01]  /*0310*/  IMAD.WIDE.U32 R4, R47, R8, UR6 ;  /* 0x000000062f047e25 */ /* 0x000fe2000f8e0008 */
[----:B------:R-:W-:Y:S02]  /*0320*/  IADD3 R37, R3, R37, RZ ;  /* 0x0000002503257210 */ /* 0x000fe40007ffe0ff */
[----:B------:R-:W-:Y:S01]  /*0330*/  LEA R39, P0, R2, R10, 0x1 ;  /* 0x0000000a02277211 */ /* 0x000fe200078008ff */
[----:B------:R-:W-:Y:S01]  /*0340*/  IMAD R3, R0, UR4, RZ ;  /* 0x0000000400037c24 */ /* 0x000fe2000f8e02ff */
[----:B------:R-:W-:Y:S02]  /*0350*/  IADD3 R36, R5, R9, RZ ;  /* 0x0000000905247210 */ /* 0x000fe40007ffe0ff */
[----:B---3--:R-:W-:Y:S02]  /*0360*/  LEA R38, P1, R4, R12, 0x1 ;  /* 0x0000000c04267211 */ /* 0x008fe400078208ff */
[----:B------:R-:W-:Y:S02]  /*0370*/  LEA.HI.X R37, R2, R11, R37, 0x1, P0 ;  /* 0x0000000b02257211 */ /* 0x000fe400000f0c25 */
[----:B------:R-:W-:Y:S01]  /*0380*/  LEA.HI.X R36, R4, R13, R36, 0x1, P1 ;  /* 0x0000000d04247211 */ /* 0x000fe200008f0c24 */
[----:B-1----:R-:W-:Y:S01]  /*0390*/  IMAD.WIDE R2, R3, 0x8, R6 ;  /* 0x0000000803027825 */ /* 0x002fe200078e0206 */
[----:B0-2---:R-:W-:-:S07]  /*03a0*/  SHF.R.S32.HI R40, RZ, 0x1f, R43 ;  /* 0x0000001fff287819 */ /* 0x005fce000001142b */
.L_x_5062:
[----:B------:R-:W-:Y:S01]  /*03b0*/  BAR.SYNC.DEFER_BLOCKING 0x0 ;  /* 0x0000000000007b1d */ /* 0x000fe20000010000 */
[C---:B0-----:R-:W-:Y:S02]  /*03c0*/  SHF.L.U32 R4, R43.reuse, 0x3, RZ ;  /* 0x000000032b047819 */ /* 0x041fe400000006ff */
[----:B------:R-:W-:Y:S02]  /*03d0*/  SHF.L.U64.HI R0, R43, 0x3, R40 ;  /* 0x000000032b007819 */ /* 0x000fe40000010228 */
[----:B------:R-:W-:-:S04]  /*03e0*/  IADD3 R6, P0, R38, R4, RZ ;  /* 0x0000000426067210 */ /* 0x000fc80007f1e0ff */
[----:B------:R-:W-:-:S06]  /*03f0*/  IADD3.X R7, R36, R0, RZ, P0, !PT ;  /* 0x0000000024077210 */ /* 0x000fcc00007fe4ff */
[----:B------:R-:W2:Y:S01]  /*0400*/  LDG.E.64 R6, desc[UR12][R6.64] ;  /* 0x0000000c06067981 */ /* 0x000ea2000c1e1b00 */
[----:B------:R-:W-:-:S04]  /*0410*/  IADD3 R4, P0, R39, R4, RZ ;  /* 0x0000000427047210 */ /* 0x000fc80007f1e0ff */
[----:B------:R-:W-:-:S06]  /*0420*/  IADD3.X R5, R37, R0, RZ, P0, !PT ;  /* 0x0000000025057210 */ /* 0x000fcc00007fe4ff */
        /* <DEDUP_REMOVED lines=26> */
[----:B------:R-:W-:Y:S01]  /*05d0*/  MOV R9, 0x3e800000 ;  /* 0x3e80000000097802 */ /* 0x000fe20000000f00 */
[----:B------:R-:W-:Y:S02]  /*05e0*/  HFMA2.MMA R10, -RZ, RZ, 1.3056640625, -1.8671875 ;  /* 0x3d39bf78ff0a7435 */ /* 0x000fe400000001ff */
        /* <DEDUP_REMOVED lines=28> */
.L_x_5053:
[----:B------:R-:W-:Y:S05]  /*07b0*/  BSYNC B0 ;  /* 0x0000000000007941 */ /* 0x000fea0003800000 */
.L_x_5052:
[----:B------:R-:W-:Y:S04]  /*07c0*/  BSSY B0, `(.L_x_5054) ;  /* 0x0000021000007945 */ /* 0x000fe80003800000 */
[----:B------:R-:W-:Y:S05]  /*07d0*/  @P2 BRA `(.L_x_5055) ;  /* 0x00000000007c2947 */ /* 0x000fea0003800000 */
        /* <DEDUP_REMOVED lines=31> */
.L_x_5055:
[----:B------:R-:W-:Y:S05]  /*09d0*/  BSYNC B0 ;  /* 0x0000000000007941 */ /* 0x000fea0003800000 */
.L_x_5054:
        /* <DEDUP_REMOVED lines=33> */
.L_x_5057:
[----:B------:R-:W-:Y:S05]  /*0bf0*/  BSYNC B0 ;  /* 0x0000000000007941 */ /* 0x000fea0003800000 */
.L_x_5056:
        /* <DEDUP_REMOVED lines=33> */
.L_x_5059:
[----:B------:R-:W-:Y:S05]  /*0e10*/  BSYNC B0 ;  /* 0x0000000000007941 */ /* 0x000fea0003800000 */
.L_x_5058:
        /* <DEDUP_REMOVED lines=13> */
[-C--:B------:R-:W-:Y:S01]  /*0ef0*/  FMUL.FTZ R29, R8, R45.reuse ;  /* 0x0000002d081d7220 */ /* 0x080fe20000410000 */
[----:B------:R-:W-:Y:S01]  /*0f00*/  FMUL.FTZ R26, R4, R34 ;  /* 0x00000022041a7220 */ /* 0x000fe20000410000 */
[----:B------:R-:W-:Y:S01]  /*0f10*/  FMUL.FTZ R28, R48, R45 ;  /* 0x0000002d301c7220 */ /* 0x000fe20000410000 */
[----:B------:R-:W-:Y:S01]  /*0f20*/  FMUL.FTZ R25, R8, R33 ;  /* 0x0000002108197220 */ /* 0x000fe20000410000 */
[----:B------:R-:W-:Y:S06]  /*0f30*/  @!P0 BRA `(.L_x_5060) ;  /* 0x00000008002c8947 */ /* 0x000fec0003800000 */
[----:B------:R-:W0:Y:S01]  /*0f40*/  S2R R43, SR_TID.X ;  /* 0x00000000002b7919 */ /* 0x000e220000002100 */
[----:B------:R-:W1:Y:S01]  /*0f50*/  LDC.64 R10, c[0x0][0x2d0] ;  /* 0x0000b400ff0a7b82 */ /* 0x000e620000000a00 */
[----:B------:R-:W-:Y:S01]  /*0f60*/  IMAD R23, R41, R0, RZ ;  /* 0x0000000029177224 */ /* 0x000fe200078e02ff */
[----:B------:R-:W-:Y:S01]  /*0f70*/  ULDC.64 UR4, c[0x0][0x230] ;  /* 0x00008c0000047ab9 */ /* 0x000fe20000000a00 */
[----:B------:R-:W-:Y:S01]  /*0f80*/  ULDC.64 UR6, c[0x0][0x268] ;  /* 0x00009a0000067ab9 */ /* 0x000fe20000000a00 */
[C---:B------:R-:W-:Y:S02]  /*0f90*/  IMAD R0, R46.reuse, UR4, RZ ;  /* 0x000000042e007c24 */ /* 0x040fe4000f8e02ff */
[----:B------:R-:W-:Y:S02]  /*0fa0*/  IMAD.WIDE R22, R23, 0x8, R2 ;  /* 0x0000000817167825 */ /* 0x000fe400078e0202 */
[----:B------:R-:W2:Y:S02]  /*0fb0*/  LDC.64 R12, c[0x0][0x2e0] ;  /* 0x0000b800ff0c7b82 */ /* 0x000ea40000000a00 */
[----:B------:R-:W-:Y:S01]  /*0fc0*/  IMAD R21, R47, UR5, R0 ;  /* 0x000000052f157c24 */ /* 0x000fe2000f8e0200 */
[----:B------:R-:W-:Y:S01]  /*0fd0*/  MOV R24, R22 ;  /* 0x0000001600187202 */ /* 0x000fe20000000f00 */
[----:B------:R-:W-:-:S02]  /*0fe0*/  IMAD R0, R46, UR6, RZ ;  /* 0x000000062e007c24 */ /* 0x000fc4000f8e02ff */
[C---:B------:R-:W-:Y:S01]  /*0ff0*/  IMAD.WIDE.U32 R16, R47.reuse, UR4, RZ ;  /* 0x000000042f107c25 */ /* 0x040fe2000f8e00ff */
[----:B------:R-:W-:Y:S01]  /*1000*/  UMOV UR4, 0x400 ;  /* 0x0000040000047882 */ /* 0x000fe20000000000 */
[----:B------:R-:W3:Y:S02]  /*1010*/  LDC.64 R14, c[0x0][0x2d8] ;  /* 0x0000b600ff0e7b82 */ /* 0x000ee40000000a00 */
[----:B------:R-:W-:Y:S01]  /*1020*/  IMAD.WIDE.U32 R18, R47, UR6, RZ ;  /* 0x000000062f127c25 */ /* 0x000fe2000f8e00ff */
[----:B------:R-:W-:-:S03]  /*1030*/  IADD3 R17, R17, R21, RZ ;  /* 0x0000001511117210 */ /* 0x000fc60007ffe0ff */
[C---:B------:R-:W-:Y:S01]  /*1040*/  IMAD R51, R47.reuse, UR7, R0 ;  /* 0x000000072f337c24 */ /* 0x040fe2000f8e0200 */
[----:B------:R-:W-:Y:S01]  /*1050*/  ULDC.64 UR6, c[0x0][0x248] ;  /* 0x0000920000067ab9 */ /* 0x000fe20000000a00 */
[----:B------:R-:W4:Y:S01]  /*1060*/  LDC.64 R4, c[0x0][0x238] ;  /* 0x00008e00ff047b82 */ /* 0x000f220000000a00 */
[----:B------:R-:W-:Y:S01]  /*1070*/  IMAD R50, R46, UR6, RZ ;  /* 0x000000062e327c24 */ /* 0x000fe2000f8e02ff */
[C---:B-1----:R-:W-:Y:S01]  /*1080*/  LEA R0, P0, R16.reuse, R10, 0x2 ;  /* 0x0000000a10007211 */ /* 0x042fe200078010ff */
[----:B------:R-:W-:Y:S01]  /*1090*/  IMAD.WIDE.U32 R20, R47, UR6, RZ ;  /* 0x000000062f147c25 */ /* 0x000fe2000f8e00ff */
[----:B------:R-:W-:Y:S02]  /*10a0*/  IADD3 R10, R19, R51, RZ ;  /* 0x00000033130a7210 */ /* 0x000fe40007ffe0ff */
[----:B------:R-:W-:Y:S01]  /*10b0*/  LEA.HI.X R17, R16, R11, R17, 0x2, P0 ;  /* 0x0000000b10117211 */ /* 0x000fe200000f1411 */
[----:B------:R-:W-:Y:S01]  /*10c0*/  IMAD R51, R47, UR7, R50 ;  /* 0x000000072f337c24 */ /* 0x000fe2000f8e0232 */
[----:B------:R-:W1:Y:S01]  /*10d0*/  LDC.64 R6, c[0x0][0x270] ;  /* 0x00009c00ff067b82 */ /* 0x000e620000000a00 */
[----:B--2---:R-:W-:Y:S01]  /*10e0*/  LEA R49, P1, R18, R12, 0x2 ;  /* 0x0000000c12317211 */ /* 0x004fe200078210ff */
[----:B------:R-:W-:Y:S01]  /*10f0*/  FMUL.FTZ R16, R48, R32 ;  /* 0x0000002030107220 */ /* 0x000fe20000410000 */
[----:B0-----:R-:W-:-:S02]  /*1100*/  LOP3.LUT P0, RZ, R43, 0x1f, RZ, 0xc0, !PT ;  /* 0x0000001f2bff7812 */ /* 0x001fc4000780c0ff */
[----:B------:R-:W-:Y:S02]  /*1110*/  LEA.HI.X R18, R18, R13, R10, 0x2, P1 ;  /* 0x0000000d12127211 */ /* 0x000fe400008f140a */
[----:B------:R-:W-:Y:S01]  /*1120*/  IADD3 R10, R21, R51, RZ ;  /* 0x00000033150a7210 */ /* 0x000fe20007ffe0ff */
[----:B------:R-:W0:Y:S01]  /*1130*/  LDC.64 R8, c[0x0][0x250] ;  /* 0x00009400ff087b82 */ /* 0x000e220000000a00 */
[C---:B---3--:R-:W-:Y:S02]  /*1140*/  LEA R19, P1, R20.reuse, R14, 0x2 ;  /* 0x0000000e14137211 */ /* 0x048fe400078210ff */
[----:B------:R-:W-:Y:S02]  /*1150*/  ISETP.EQ.OR P0, PT, R41, RZ, P0 ;  /* 0x000000ff2900720c */ /* 0x000fe40000702670 */
[----:B------:R-:W-:-:S03]  /*1160*/  LEA.HI.X R20, R20, R15, R10, 0x2, P1 ;  /* 0x0000000f14147211 */ /* 0x000fc600008f140a */
[----:B------:R-:W2:Y:S01]  /*1170*/  S2UR UR5, SR_CgaCtaId ;  /* 0x00000000000579c3 */ /* 0x000ea20000008800 */
[----:B----4-:R-:W-:-:S07]  /*1180*/  SHF.L.U64.HI R48, R4, 0x2, R5 ;  /* 0x0000000204307819 */ /* 0x010fce0000010205 */
[----:B------:R-:W3:Y:S01]  /*1190*/  LDC R22, c[0x0][0x21c] ;  /* 0x00008700ff167b82 */ /* 0x000ee20000000800 */
[----:B-1----:R-:W-:Y:S02]  /*11a0*/  SHF.L.U64.HI R7, R6, 0x2, R7 ;  /* 0x0000000206077819 */ /* 0x002fe40000010207 */
[----:B0-----:R-:W-:Y:S01]  /*11b0*/  SHF.L.U64.HI R9, R8, 0x2, R9 ;  /* 0x0000000208097819 */ /* 0x001fe20000010209 */
[----:B--2---:R-:W-:-:S03]  /*11c0*/  ULEA UR5, UR5, UR4, 0x18 ;  /* 0x0000000405057291 */ /* 0x004fc6000f8ec03f */
[----:B------:R-:W-:-:S09]  /*11d0*/  UMOV UR4, URZ ;  /* 0x0000003f00047c82 */ /* 0x000fd20008000000 */
.L_x_5061:
        /* <DEDUP_REMOVED lines=20> */
[----:B------:R-:W0:Y:S08]  /*1320*/  MUFU.EX2 R21, R21 ;  /* 0x0000001500157308 */ /* 0x000e300000000800 */
[----:B------:R-:W1:Y:S08]  /*1330*/  MUFU.EX2 R54, R54 ;  /* 0x0000003600367308 */ /* 0x000e700000000800 */
[----:B------:R-:W2:Y:S08]  /*1340*/  MUFU.EX2 R52, R52 ;  /* 0x0000003400347308 */ /* 0x000eb00000000800 */
[----:B------:R-:W5:Y:S01]  /*1350*/  MUFU.EX2 R51, R51 ;  /* 0x0000003300337308 */ /* 0x000f620000000800 */
[-C--:B0-----:R-:W-:Y:S01]  /*1360*/  FFMA.FTZ R10, R27, R21.reuse, R26 ;  /* 0x000000151b0a7223 */ /* 0x081fe2000001001a */
[----:B-1----:R-:W-:-:S03]  /*1370*/  FMUL.FTZ R11, R54, R21 ;  /* 0x00000015360b7220 */ /* 0x002fc60000410000 */
[C---:B--2---:R-:W-:Y:S01]  /*1380*/  FFMA.FTZ R12, R52.reuse, R10, R25 ;  /* 0x0000000a340c7223 */ /* 0x044fe20000010019 */
[----:B------:R-:W-:-:S03]  /*1390*/  FMUL.FTZ R10, R52, R11 ;  /* 0x0000000b340a7220 */ /* 0x000fc60000410000 */
[C---:B-----5:R-:W-:Y:S01]  /*13a0*/  FFMA.FTZ R11, R51.reuse, R12, R16 ;  /* 0x0000000c330b7223 */ /* 0x060fe20000010010 */
        /* <DEDUP_REMOVED lines=37> */
[----:B------:R-:W-:Y:S01]  /*1600*/  ISETP.NE.AND P2, PT, R43, RZ, PT ;  /* 0x000000ff2b00720c */ /* 0x000fe20003f45270 */
[----:B------:R-:W-:Y:S01]  /*1610*/  UIADD3 UR4, UR4, 0x1, URZ ;  /* 0x0000000104047890 */ /* 0x000fe2000fffe03f */
[-C--:B0-----:R-:W-:Y:S02]  /*1620*/  @!P3 MOV R55, R13.reuse ;  /* 0x0000000d0037b202 */ /* 0x081fe40000000f00 */
[-C--:B-1----:R-:W-:Y:S01]  /*1630*/  @!P3 MOV R53, R12.reuse ;  /* 0x0000000c0035b202 */ /* 0x082fe20000000f00 */
[C---:B------:R-:W-:Y:S01]  /*1640*/  FFMA.FTZ R15, R14.reuse, R13, R15 ;  /* 0x0000000d0e0f7223 */ /* 0x040fe2000001000f */
[----:B------:R-:W-:-:S07]  /*1650*/  FMUL.FTZ R14, R14, R12 ;  /* 0x0000000c0e0e7220 */ /* 0x000fce0000410000 */
[----:B------:R-:W-:Y:S02]  /*1660*/  @!P2 MOV R10, R24 ;  /* 0x00000018000aa202 */ /* 0x000fe40000000f00 */
[----:B------:R-:W-:Y:S01]  /*1670*/  @!P2 MOV R11, R23 ;  /* 0x00000017000ba202 */ /* 0x000fe20000000f00 */
[----:B------:R0:W-:Y:S01]  /*1680*/  @!P2 STS.64 [UR5+0x130], R14 ;  /* 0x0001300eff00a988 */ /* 0x0001e20008000a05 */
[----:B----4-:R-:W-:Y:S01]  /*1690*/  FMUL.FTZ R5, R5, R50 ;  /* 0x0000003205057220 */ /* 0x010fe20000410000 */
[----:B------:R-:W-:Y:S02]  /*16a0*/  LEA R49, P3, R6, R49, 0x2 ;  /* 0x0000003106317211 */ /* 0x000fe400078610ff */
[----:B------:R0:W-:Y:S01]  /*16b0*/  @!P2 STG.E.64 desc[UR12][R10.64], R14 ;  /* 0x0000000e0a00a986 */ /* 0x0001e2000c101b0c */
[----:B------:R-:W-:Y:S01]  /*16c0*/  LEA R19, P2, R8, R19, 0x2 ;  /* 0x0000001308137211 */ /* 0x000fe200078410ff */
[----:B--2---:R-:W-:Y:S01]  /*16d0*/  @P1 FFMA.FTZ R55, R56, R53, R55 ;  /* 0x0000003538371223 */ /* 0x004fe20000010037 */
[----:B---3--:R-:W-:-:S03]  /*16e0*/  ISETP.LE.AND P1, PT, R22, UR4, PT ;  /* 0x0000000416007c0c */ /* 0x008fc6000bf23270 */
[----:B------:R-:W-:-:S04]  /*16f0*/  FFMA.FTZ R54, R54, R55, R27 ;  /* 0x0000003736367223 */ /* 0x000fc8000001001b */
[----:B------:R-:W-:-:S04]  /*1700*/  FFMA.FTZ R21, R21, R54, R26 ;  /* 0x0000003615157223 */ /* 0x000fc8000001001a */
[-C--:B------:R-:W-:Y:S01]  /*1710*/  FFMA.FTZ R52, R52, R21.reuse, R25 ;  /* 0x0000001534347223 */ /* 0x080fe20000010019 */
[----:B------:R-:W-:Y:S01]  /*1720*/  LEA R0, P4, R4, R0, 0x2 ;  /* 0x0000000004007211 */ /* 0x000fe200078810ff */
[----:B------:R-:W-:Y:S01]  /*1730*/  UIADD3 UR5, UR5, 0x8, URZ ;  /* 0x0000000805057890 */ /* 0x000fe2000fffe03f */
[----:B------:R-:W-:Y:S01]  /*1740*/  IADD3 R24, P5, R24, 0x8, RZ ;  /* 0x0000000818187810 */ /* 0x000fe20007fbe0ff */
[----:B------:R-:W-:Y:S01]  /*1750*/  FFMA.FTZ R51, R51, R52, R16 ;  /* 0x0000003433337223 */ /* 0x000fe20000010010 */
[C---:B------:R-:W-:Y:S01]  /*1760*/  FFMA.FTZ R31, R5.reuse, R54, R31 ;  /* 0x00000036051f7223 */ /* 0x040fe2000001001f */
[C---:B------:R-:W-:Y:S01]  /*1770*/  FFMA.FTZ R30, R5.reuse, R21, R30 ;  /* 0x00000015051e7223 */ /* 0x040fe2000001001e */
[C---:B------:R-:W-:Y:S01]  /*1780*/  FFMA.FTZ R29, R5.reuse, R52, R29 ;  /* 0x00000034051d7223 */ /* 0x040fe2000001001d */
[----:B------:R-:W-:Y:S01]  /*1790*/  FFMA.FTZ R28, R5, R51, R28 ;  /* 0x00000033051c7223 */ /* 0x000fe2000001001c */
[----:B------:R-:W-:Y:S02]  /*17a0*/  IADD3.X R20, R20, R9, RZ, P2, !PT ;  /* 0x0000000914147210 */ /* 0x000fe400017fe4ff */
[----:B------:R-:W-:-:S02]  /*17b0*/  IADD3.X R18, R18, R7, RZ, P3, !PT ;  /* 0x0000000712127210 */ /* 0x000fc40001ffe4ff */
[----:B------:R-:W-:Y:S02]  /*17c0*/  IADD3.X R17, R17, R48, RZ, P4, !PT ;  /* 0x0000003011117210 */ /* 0x000fe400027fe4ff */
[----:B------:R-:W-:Y:S01]  /*17d0*/  IADD3.X R23, RZ, R23, RZ, P5, !PT ;  /* 0x00000017ff177210 */ /* 0x000fe20002ffe4ff */
[----:B0-----:R-:W-:Y:S06]  /*17e0*/  @!P1 BRA `(.L_x_5061) ;  /* 0xfffffff8007c9947 */ /* 0x001fec000383ffff */
.L_x_5060:
[----:B------:R-:W0:Y:S01]  /*17f0*/  LDC.64 R8, c[0x0][0x2b0] ;  /* 0x0000ac00ff087b82 */ /* 0x000e220000000a00 */
[C---:B------:R-:W-:Y:S01]  /*1800*/  SHF.L.U32 R6, R41.reuse, 0x7, RZ ;  /* 0x0000000729067819 */ /* 0x040fe200000006ff */
[----:B------:R-:W-:Y:S01]  /*1810*/  F2F.F16.F32 R30, R30 ;  /* 0x0000001e001e7304 */ /* 0x000fe20000200800 */
[----:B------:R-:W-:Y:S01]  /*1820*/  ULDC.64 UR4, c[0x0][0x2b8] ;  /* 0x0000ae0000047ab9 */ /* 0x000fe20000000a00 */
[----:B------:R-:W-:Y:S02]  /*1830*/  IADD3 R41, R41, 0x1, RZ ;  /* 0x0000000129297810 */ /* 0x000fe40007ffe0ff */
[----:B------:R-:W-:Y:S02]  /*1840*/  SHF.R.S32.HI R7, RZ, 0x1f, R6 ;  /* 0x0000001fff077819 */ /* 0x000fe40000011406 */
[----:B------:R-:W1:Y:S08]  /*1850*/  LDC.64 R4, c[0x0][0x308] ;  /* 0x0000c200ff047b82 */ /* 0x000e700000000a00 */
[----:B------:R-:W-:Y:S01]  /*1860*/  BAR.SYNC.DEFER_BLOCKING 0x0 ;  /* 0x0000000000007b1d */ /* 0x000fe20000010000 */
[----:B------:R-:W-:-:S02]  /*1870*/  IADD3 R39, P1, R39, 0x100, RZ ;  /* 0x0000010027277810 */ /* 0x000fc40007f3e0ff */
[----:B------:R-:W-:Y:S02]  /*1880*/  IADD3 R38, P2, R38, 0x100, RZ ;  /* 0x0000010026267810 */ /* 0x000fe40007f5e0ff */
[----:B------:R-:W-:Y:S01]  /*1890*/  IADD3.X R37, RZ, R37, RZ, P1, !PT ;  /* 0x00000025ff257210 */ /* 0x000fe20000ffe4ff */
[----:B------:R-:W-:Y:S01]  /*18a0*/  F2F.F16.F32 R29, R29 ;  /* 0x0000001d001d7304 */ /* 0x000fe20000200800 */
[----:B------:R-:W-:-:S07]  /*18b0*/  IADD3.X R36, RZ, R36, RZ, P2, !PT ;  /* 0x00000024ff247210 */ /* 0x000fce00017fe4ff */
[----:B------:R-:W2:Y:S01]  /*18c0*/  F2F.F16.F32 R28, R28 ;  /* 0x0000001c001c7304 */ /* 0x000ea20000200800 */
[C---:B0-----:R-:W-:Y:S02]  /*18d0*/  IMAD R0, R8.reuse, UR15, RZ ;  /* 0x0000000f08007c24 */ /* 0x041fe4000f8e02ff */
[----:B------:R-:W-:-:S04]  /*18e0*/  IMAD.WIDE.U32 R6, R8, UR14, R6 ;  /* 0x0000000e08067c25 */ /* 0x000fc8000f8e0006 */
[----:B------:R-:W-:Y:S01]  /*18f0*/  IMAD R9, R9, UR14, R0 ;  /* 0x0000000e09097c24 */ /* 0x000fe2000f8e0200 */
[----:B------:R-:W0:Y:S01]  /*1900*/  F2F.F16.F32 R31, R31 ;  /* 0x0000001f001f7304 */ /* 0x000e220000200800 */
[----:B------:R-:W-:-:S03]  /*1910*/  IMAD R0, R46, UR4, RZ ;  /* 0x000000042e007c24 */ /* 0x000fc6000f8e02ff */
[----:B------:R-:W-:Y:S01]  /*1920*/  IADD3 R7, R7, R9, RZ ;  /* 0x0000000907077210 */ /* 0x000fe20007ffe0ff */
[----:B------:R-:W-:Y:S01]  /*1930*/  IMAD R11, R47, UR5, R0 ;  /* 0x000000052f0b7c24 */ /* 0x000fe2000f8e0200 */
[----:B--2---:R-:W-:Y:S01]  /*1940*/  PRMT R29, R29, 0x5410, R28 ;  /* 0x000054101d1d7816 */ /* 0x004fe2000000001c */
[----:B------:R-:W-:Y:S01]  /*1950*/  IMAD.WIDE.U32 R8, R47, UR4, R6 ;  /* 0x000000042f087c25 */ /* 0x000fe2000f8e0006 */
[----:B------:R-:W-:-:S03]  /*1960*/  ULDC UR4, c[0x0][0x224] ;  /* 0x0000890000047ab9 */ /* 0x000fc60000000800 */
[----:B------:R-:W-:Y:S01]  /*1970*/  IMAD.WIDE.U32 R6, R30, 0x10000, RZ ;  /* 0x000100001e067825 */ /* 0x000fe200078e00ff */
[----:B------:R-:W-:Y:S02]  /*1980*/  IADD3 R9, R9, R11, RZ ;  /* 0x0000000b09097210 */ /* 0x000fe40007ffe0ff */
[----:B-1----:R-:W-:-:S04]  /*1990*/  LEA R4, P0, R8, R4, 0x1 ;  /* 0x0000000408047211 */ /* 0x002fc800078008ff */
[----:B------:R-:W-:Y:S02]  /*19a0*/  LEA.HI.X R9, R8, R5, R9, 0x1, P0 ;  /* 0x0000000508097211 */ /* 0x000fe400000f0c09 */
[----:B------:R-:W-:Y:S02]  /*19b0*/  LEA R8, P0, R43, R4, 0x3 ;  /* 0x000000042b087211 */ /* 0x000fe400078018ff */
[----:B------:R-:W-:Y:S02]  /*19c0*/  LOP3.LUT R5, R29, R7, RZ, 0xfc, !PT ;  /* 0x000000071d057212 */ /* 0x000fe400078efcff */
[----:B0-----:R-:W-:Y:S02]  /*19d0*/  LOP3.LUT R4, R6, R31, RZ, 0xfc, !PT ;  /* 0x0000001f06047212 */ /* 0x001fe400078efcff */
[----:B------:R-:W-:Y:S02]  /*19e0*/  LEA.HI.X R9, R43, R9, R40, 0x3, P0 ;  /* 0x000000092b097211 */ /* 0x000fe400000f1c28 */
[----:B------:R-:W-:-:S03]  /*19f0*/  ISETP.GE.AND P0, PT, R41, UR4, PT ;  /* 0x0000000429007c0c */ /* 0x000fc6000bf06270 */
[----:B------:R0:W-:Y:S10]  /*1a00*/  STG.E.64 desc[UR12][R8.64], R4 ;  /* 0x0000000408007986 */ /* 0x0001f4000c101b0c */
[----:B------:R-:W-:Y:S05]  /*1a10*/  @!P0 BRA `(.L_x_5062) ;  /* 0xffffffe800648947 */ /* 0x000fea000383ffff */
[----:B------:R-:W-:Y:S05]  /*1a20*/  EXIT ;  /* 0x000000000000794d */ /* 0x000fea0003800000 */
.L_x_5063:
        /* <DEDUP_REMOVED lines=13> */
.L_x_5312:


//--------------------- .text._Z25selective_scan_fwd_kernelI32Selective_Scan_fwd_kernel_traitsILi32ELi4ELi1ELb1ELb0ELb0ELb1EN3c104HalfEfEEv13SSMParamsBase --------------------------
	.section	.text._Z25selective_scan_fwd_kernelI32Selective_Scan_fwd_kernel_traitsILi32ELi4ELi1ELb1ELb0ELb0ELb1EN3c104HalfEfEEv13SSMParamsBase,"ax",@progbits
	.align	128
        .global         _Z25selective_scan_fwd_kernelI32Selective_Scan_fwd_kernel_traitsILi32ELi4ELi1ELb1ELb0ELb0ELb1EN3c104HalfEfEEv13SSMParamsBase
        .type           _Z25selective_scan_fwd_kernelI32Selective_Scan_fwd_kernel_traitsILi32ELi4ELi1ELb1ELb0ELb0ELb1EN3c104HalfEfEEv13SSMParamsBase,@function
        .size           _Z25selective_scan_fwd_kernelI32Selective_Scan_fwd_kernel_traitsILi32ELi4ELi1ELb1ELb0ELb0ELb1EN3c104HalfEfEEv13SSMParamsBase,(.L_x_5313 - _Z25selective_scan_fwd_kernelI32Selective_Scan_fwd_kernel_traitsILi32ELi4ELi1ELb1ELb0ELb0ELb1EN3c104HalfEfEEv13SSMParamsBase)
        .other          _Z25selective_scan_fwd_kernelI32Selective_Scan_fwd_kernel_traitsILi32ELi4ELi1ELb1ELb0ELb0ELb1EN3c104HalfEfEEv13SSMParamsBase,@"STO_CUDA_ENTRY STV_DEFAULT"
_Z25selective_scan_fwd_kernelI32Selective_Scan_fwd_kernel_traitsILi32ELi4ELi1ELb1ELb0ELb0ELb1EN3c104HalfEfEEv13SSMParamsBase:
.text._Z25selective_scan_fwd_kernelI32Selective_Scan_fwd_kernel_traitsILi32ELi4ELi1ELb1ELb0ELb0ELb1EN3c104HalfEfEEv13SSMParamsBase:
        /* <DEDUP_REMOVED lines=59> */
.L_x_5074:
        /* <DEDUP_REMOVED lines=64> */
.L_x_5065:
[----:B------:R-:W-:Y:S05]  /*07b0*/  BSYNC B0 ;  /* 0x0000000000007941 */ /* 0x000fea0003800000 */
.L_x_5064:
        /* <DEDUP_REMOVED lines=33> */
.L_x_5067:
[----:B------:R-:W-:Y:S05]  /*09d0*/  BSYNC B0 ;  /* 0x0000000000007941 */ /* 0x000fea0003800000 */
.L_x_5066:
        /* <DEDUP_REMOVED lines=33> */
.L_x_5069:
[----:B------:R-:W-:Y:S05]  /*0bf0*/  BSYNC B0 ;  /* 0x0000000000007941 */ /* 0x000fea0003800000 */
.L_x_5068:
        /* <DEDUP_REMOVED lines=33> */
.L_x_5071:
[----:B------:R-:W-:Y:S05]  /*0e10*/  BSYNC B0 ;  /* 0x0000000000007941 */ /* 0x000fea0003800000 */
.L_x_5070:
        /* <DEDUP_REMOVED lines=60> */
.L_x_5073:
        /* <DEDUP_REMOVED lines=97> */
.L_x_5072:
[----:B------:R-:W0:Y:S01]  /*17f0*/  LDC.64 R14, c[0x0][0x2b0] ;  /* 0x0000ac00ff0e7b82 */ /* 0x000e220000000a00 */
[----:B------:R-:W-:Y:S01]  /*1800*/  SHF.L.U32 R4, R41, 0x7, RZ ;  /* 0x0000000729047819 */ /* 0x000fe200000006ff */
[----:B------:R-:W-:Y:S01]  /*1810*/  ULDC.64 UR4, c[0x0][0x2b8] ;  /* 0x0000ae0000047ab9 */ /* 0x000fe20000000a00 */
[----:B------:R-:W-:Y:S01]  /*1820*/  ULDC.64 UR6, c[0x0][0x2a8] ;  /* 0x0000aa0000067ab9 */ /* 0x000fe20000000a00 */
[----:B------:R-:W-:Y:S01]  /*1830*/  F2F.F16.F32 R16, R29 ;  /* 0x0000001d00107304 */ /* 0x000fe20000200800 */
[----:B------:R-:W-:Y:S01]  /*1840*/  SHF.R.S32.HI R5, RZ, 0x1f, R4 ;  /* 0x0000001fff057819 */ /* 0x000fe20000011404 */
[----:B------:R-:W-:Y:S02]  /*1850*/  IMAD R20, R46, UR6, RZ ;  /* 0x000000062e147c24 */ /* 0x000fe4000f8e02ff */
[----:B------:R-:W1:Y:S02]  /*1860*/  LDC.64 R18, c[0x0][0x2a0] ;  /* 0x0000a800ff127b82 */ /* 0x000e640000000a00 */
[----:B------:R-:W-:-:S02]  /*1870*/  IMAD R23, R47, UR7, R20 ;  /* 0x000000072f177c24 */ /* 0x000fc4000f8e0214 */
[----:B------:R-:W2:Y:S04]  /*1880*/  F2F.F16.F32 R17, R28 ;  /* 0x0000001c00117304 */ /* 0x000ea80000200800 */
[----:B------:R-:W3:Y:S01]  /*1890*/  LDC.64 R8, c[0x0][0x308] ;  /* 0x0000c200ff087b82 */ /* 0x000ee20000000a00 */
[----:B0-----:R-:W-:-:S07]  /*18a0*/  IMAD R0, R14, UR15, RZ ;  /* 0x0000000f0e007c24 */ /* 0x001fce000f8e02ff */
[----:B------:R-:W0:Y:S01]  /*18b0*/  LDC.64 R6, c[0x0][0x318] ;  /* 0x0000c600ff067b82 */ /* 0x000e220000000a00 */
[----:B------:R-:W-:Y:S01]  /*18c0*/  IMAD.WIDE.U32 R10, R14, UR14, R4 ;  /* 0x0000000e0e0a7c25 */ /* 0x000fe2000f8e0004 */
[----:B--2---:R-:W-:-:S03]  /*18d0*/  PRMT R17, R16, 0x5410, R17 ;  /* 0x0000541010117816 */ /* 0x004fc60000000011 */
[----:B------:R-:W-:Y:S02]  /*18e0*/  IMAD R15, R15, UR14, R0 ;  /* 0x0000000e0f0f7c24 */ /* 0x000fe4000f8e0200 */
[C---:B-1----:R-:W-:Y:S02]  /*18f0*/  IMAD R0, R18.reuse, UR15, RZ ;  /* 0x0000000f12007c24 */ /* 0x042fe4000f8e02ff */
[----:B------:R-:W-:Y:S01]  /*1900*/  IMAD.WIDE.U32 R12, R18, UR14, R4 ;  /* 0x0000000e120c7c25 */ /* 0x000fe2000f8e0004 */
[----:B------:R-:W-:-:S03]  /*1910*/  IADD3 R11, R11, R15, RZ ;  /* 0x0000000f0b0b7210 */ /* 0x000fc60007ffe0ff */
[----:B------:R-:W-:Y:S01]  /*1920*/  IMAD R19, R19, UR14, R0 ;  /* 0x0000000e13137c24 */ /* 0x000fe2000f8e0200 */
[----:B------:R-:W-:Y:S01]  /*1930*/  MOV R14, R12 ;  /* 0x0000000c000e7202 */ /* 0x000fe20000000f00 */
[----:B------:R-:W1:Y:S01]  /*1940*/  F2F.F16.F32 R0, R30 ;  /* 0x0000001e00007304 */ /* 0x000e620000200800 */
[----:B------:R-:W-:Y:S02]  /*1950*/  IMAD R18, R46, UR4, RZ ;  /* 0x000000042e127c24 */ /* 0x000fe4000f8e02ff */
[----:B------:R-:W-:Y:S01]  /*1960*/  IADD3 R15, R13, R19, RZ ;  /* 0x000000130d0f7210 */ /* 0x000fe20007ffe0ff */
[----:B------:R-:W-:-:S04]  /*1970*/  IMAD.WIDE.U32 R12, R47, UR4, R10 ;  /* 0x000000042f0c7c25 */ /* 0x000fc8000f8e000a */
[C---:B------:R-:W-:Y:S01]  /*1980*/  IMAD.WIDE.U32 R10, R47.reuse, UR6, R14 ;  /* 0x000000062f0a7c25 */ /* 0x040fe2000f8e000e */
[----:B------:R-:W-:Y:S01]  /*1990*/  BAR.SYNC.DEFER_BLOCKING 0x0 ;  /* 0x0000000000007b1d */ /* 0x000fe20000010000 */
[----:B---3--:R-:W-:Y:S02]  /*19a0*/  LEA R19, P0, R12, R8, 0x1 ;  /* 0x000000080c137211 */ /* 0x008fe400078008ff */
[----:B------:R-:W-:Y:S01]  /*19b0*/  IMAD R21, R47, UR5, R18 ;  /* 0x000000052f157c24 */ /* 0x000fe2000f8e0212 */
[----:B------:R-:W-:Y:S02]  /*19c0*/  IADD3 R14, R11, R23, RZ ;  /* 0x000000170b0e7210 */ /* 0x000fe40007ffe0ff */
[----:B------:R-:W2:Y:S01]  /*19d0*/  F2F.F16.F32 R15, R31 ;  /* 0x0000001f000f7304 */ /* 0x000ea20000200800 */
[----:B0-----:R-:W-:Y:S01]  /*19e0*/  LEA R11, P1, R10, R6, 0x1 ;  /* 0x000000060a0b7211 */ /* 0x001fe200078208ff */
[----:B------:R-:W-:Y:S01]  /*19f0*/  ULDC.64 UR4, c[0x0][0x2c8] ;  /* 0x0000b20000047ab9 */ /* 0x000fe20000000a00 */
[----:B------:R-:W-:-:S02]  /*1a00*/  IADD3 R21, R13, R21, RZ ;  /* 0x000000150d157210 */ /* 0x000fc40007ffe0ff */
[C---:B------:R-:W-:Y:S02]  /*1a10*/  SHF.L.U32 R8, R43.reuse, 0x3, RZ ;  /* 0x000000032b087819 */ /* 0x040fe400000006ff */
[----:B------:R-:W-:Y:S01]  /*1a20*/  LEA.HI.X R21, R12, R9, R21, 0x1, P0 ;  /* 0x000000090c157211 */ /* 0x000fe200000f0c15 */
[----:B-1----:R-:W-:Y:S01]  /*1a30*/  IMAD.WIDE.U32 R12, R0, 0x10000, RZ ;  /* 0x00010000000c7825 */ /* 0x002fe200078e00ff */
[----:B------:R-:W-:Y:S02]  /*1a40*/  LEA.HI.X R9, R10, R7, R14, 0x1, P1 ;  /* 0x000000070a097211 */ /* 0x000fe400008f0c0e */
[----:B------:R-:W-:Y:S02]  /*1a50*/  SHF.L.U64.HI R0, R43, 0x3, R40 ;  /* 0x000000032b007819 */ /* 0x000fe40000010228 */
[-C--:B------:R-:W-:Y:S02]  /*1a60*/  IADD3 R10, P0, R19, R8.reuse, RZ ;  /* 0x00000008130a7210 */ /* 0x080fe40007f1e0ff */
[----:B------:R-:W-:-:S02]  /*1a70*/  IADD3 R14, P1, R11, R8, RZ ;  /* 0x000000080b0e7210 */ /* 0x000fc40007f3e0ff */
[----:B------:R-:W-:Y:S02]  /*1a80*/  LOP3.LUT R7, R17, R13, RZ, 0xfc, !PT ;  /* 0x0000000d11077212 */ /* 0x000fe400078efcff */
[----:B--2---:R-:W-:Y:S02]  /*1a90*/  LOP3.LUT R6, R12, R15, RZ, 0xfc, !PT ;  /* 0x0000000f0c067212 */ /* 0x004fe400078efcff */
[-C--:B------:R-:W-:Y:S02]  /*1aa0*/  IADD3.X R11, R21, R0.reuse, RZ, P0, !PT ;  /* 0x00000000150b7210 */ /* 0x080fe400007fe4ff */
[----:B------:R-:W-:-:S03]  /*1ab0*/  IADD3.X R15, R9, R0, RZ, P1, !PT ;  /* 0x00000000090f7210 */ /* 0x000fc60000ffe4ff */
[----:B------:R0:W-:Y:S01]  /*1ac0*/  STG.E.64 desc[UR12][R10.64], R6 ;  /* 0x000000060a007986 */ /* 0x0001e2000c101b0c */
[----:B------:R-:W-:Y:S08]  /*1ad0*/  BAR.SYNC.DEFER_BLOCKING 0x0 ;  /* 0x0000000000007b1d */ /* 0x000ff00000010000 */
[----:B0-----:R-:W0:Y:S01]  /*1ae0*/  LDC.64 R6, c[0x0][0x2c0] ;  /* 0x0000b000ff067b82 */ /* 0x001e220000000a00 */
[----:B------:R-:W2:Y:S01]  /*1af0*/  LDG.E.64 R14, desc[UR12][R14.64] ;  /* 0x0000000c0e0e7981 */ /* 0x000ea2000c1e1b00 */
[----:B------:R-:W-:-:S02]  /*1b00*/  IADD3 R41, R41, 0x1, RZ ;  /* 0x0000000129297810 */ /* 0x000fc40007ffe0ff */
[----:B------:R-:W-:Y:S02]  /*1b10*/  IADD3 R39, P1, R39, 0x100, RZ ;  /* 0x0000010027277810 */ /* 0x000fe40007f3e0ff */
[----:B------:R-:W-:Y:S02]  /*1b20*/  IADD3 R38, P2, R38, 0x100, RZ ;  /* 0x0000010026267810 */ /* 0x000fe40007f5e0ff */
[----:B------:R-:W-:Y:S02]  /*1b30*/  IADD3.X R37, RZ, R37, RZ, P1, !PT ;  /* 0x00000025ff257210 */ /* 0x000fe40000ffe4ff */
[----:B------:R-:W-:Y:S01]  /*1b40*/  IADD3.X R36, RZ, R36, RZ, P2, !PT ;  /* 0x00000024ff247210 */ /* 0x000fe200017fe4ff */
[C---:B0-----:R-:W-:Y:S02]  /*1b50*/  IMAD R20, R6.reuse, UR15, RZ ;  /* 0x0000000f06147c24 */ /* 0x041fe4000f8e02ff */
[----:B------:R-:W-:-:S04]  /*1b60*/  IMAD.WIDE.U32 R4, R6, UR14, R4 ;  /* 0x0000000e06047c25 */ /* 0x000fc8000f8e0004 */
[----:B------:R-:W-:-:S05]  /*1b70*/  IMAD R7, R7, UR14, R20 ;  /* 0x0000000e07077c24 */ /* 0x000fca000f8e0214 */
[----:B------:R-:W-:-:S03]  /*1b80*/  IADD3 R5, R5, R7, RZ ;  /* 0x0000000705057210 */ /* 0x000fc60007ffe0ff */
[----:B------:R-:W-:Y:S01]  /*1b90*/  IMAD.WIDE.U32 R4, R47, UR4, R4 ;  /* 0x000000042f047c25 */ /* 0x000fe2000f8e0004 */
[----:B------:R-:W-:Y:S03]  /*1ba0*/  BAR.SYNC.DEFER_BLOCKING 0x0 ;  /* 0x0000000000007b1d */ /* 0x000fe60000010000 */
[----:B--2---:R-:W-:Y:S01]  /*1bb0*/  HADD2.F32 R16, -RZ, R15.H0_H0 ;  /* 0x2000000fff107230 */ /* 0x004fe20000004100 */
[--C-:B------:R-:W-:Y:S01]  /*1bc0*/  SHF.R.U64 R13, R14, 0x10, R15.reuse ;  /* 0x000000100e0d7819 */ /* 0x100fe2000000120f */
[----:B------:R-:W-:Y:S01]  /*1bd0*/  HADD2.F32 R9, -RZ, R14.H0_H0 ;  /* 0x2000000eff097230 */ /* 0x000fe20000004100 */
[----:B------:R-:W-:Y:S02]  /*1be0*/  SHF.R.U32.HI R18, RZ, 0x10, R15 ;  /* 0x00000010ff127819 */ /* 0x000fe4000001160f */
[----:B------:R-:W-:Y:S01]  /*1bf0*/  FMUL.FTZ R17, R16, -1.4426950216293334961 ;  /* 0xbfb8aa3b10117820 */ /* 0x000fe20000410000 */
[----:B------:R-:W-:-:S02]  /*1c00*/  HADD2.F32 R13, -RZ, R13.H0_H0 ;  /* 0x2000000dff0d7230 */ /* 0x000fc40000004100 */
[----:B------:R-:W-:Y:S01]  /*1c10*/  FMUL.FTZ R12, R9, -1.4426950216293334961 ;  /* 0xbfb8aa3b090c7820 */ /* 0x000fe20000410000 */
[----:B------:R-:W-:Y:S02]  /*1c20*/  HADD2.F32 R18, -RZ, R18.H0_H0 ;  /* 0x20000012ff127230 */ /* 0x000fe40000004100 */
[----:B------:R-:W-:Y:S01]  /*1c30*/  FMUL.FTZ R10, R13, -1.4426950216293334961 ;  /* 0xbfb8aa3b0d0a7820 */ /* 0x000fe20000410000 */
[----:B------:R-:W0:Y:S02]  /*1c40*/  MUFU.EX2 R17, R17 ;  /* 0x0000001100117308 */ /* 0x000e240000000800 */
[----:B------:R-:W-:-:S06]  /*1c50*/  FMUL.FTZ R15, R18, -1.4426950216293334961 ;  /* 0xbfb8aa3b120f7820 */ /* 0x000fcc0000410000 */
        /* <DEDUP_REMOVED lines=10> */
[----:B-1----:R-:W-:Y:S02]  /*1d00*/  FMUL.FTZ R16, R16, R11 ;  /* 0x0000000b10107220 */ /* 0x002fe40000410000 */
[----:B------:R-:W1:Y:S02]  /*1d10*/  LDC.64 R10, c[0x0][0x320] ;  /* 0x0000c800ff0a7b82 */ /* 0x000e640000000a00 */
[----:B------:R-:W-:-:S03]  /*1d20*/  FMUL.FTZ R16, R16, R29 ;  /* 0x0000001d10107220 */ /* 0x000fc60000410000 */
[----:B------:R-:W3:Y:S01]  /*1d30*/  MUFU.RCP R12, R12 ;  /* 0x0000000c000c7308 */ /* 0x000ee20000001000 */
[----:B--2---:R-:W-:-:S04]  /*1d40*/  FMUL.FTZ R13, R13, R14 ;  /* 0x0000000e0d0d7220 */ /* 0x004fc80000410000 */
[----:B------:R-:W-:-:S03]  /*1d50*/  FMUL.FTZ R13, R13, R30 ;  /* 0x0000001e0d0d7220 */ /* 0x000fc60000410000 */
[----:B------:R-:W-:Y:S01]  /*1d60*/  F2F.F16.F32 R16, R16 ;  /* 0x0000001000107304 */ /* 0x000fe20000200800 */
[----:B0-----:R-:W-:-:S04]  /*1d70*/  FMUL.FTZ R15, R18, R17 ;  /* 0x00000011120f7220 */ /* 0x001fc80000410000 */
[----:B------:R-:W-:-:S03]  /*1d80*/  FMUL.FTZ R15, R15, R28 ;  /* 0x0000001c0f0f7220 */ /* 0x000fc60000410000 */
[----:B------:R-:W0:Y:S01]  /*1d90*/  F2F.F16.F32 R13, R13 ;  /* 0x0000000d000d7304 */ /* 0x000e220000200800 */
[----:B---3--:R-:W-:Y:S01]  /*1da0*/  FMUL.FTZ R6, R9, R12 ;  /* 0x0000000c09067220 */ /* 0x008fe20000410000 */
[----:B------:R-:W-:Y:S01]  /*1db0*/  IMAD R12, R46, UR4, RZ ;  /* 0x000000042e0c7c24 */ /* 0x000fe2000f8e02ff */
[----:B------:R-:W-:Y:S02]  /*1dc0*/  ULDC UR4, c[0x0][0x224] ;  /* 0x0000890000047ab9 */ /* 0x000fe40000000800 */
[----:B------:R-:W-:Y:S01]  /*1dd0*/  FMUL.FTZ R6, R6, R31 ;  /* 0x0000001f06067220 */ /* 0x000fe20000410000 */
[----:B------:R-:W-:Y:S02]  /*1de0*/  IMAD R9, R47, UR5, R12 ;  /* 0x000000052f097c24 */ /* 0x000fe4000f8e020c */
[----:B------:R-:W2:Y:S03]  /*1df0*/  F2F.F16.F32 R15, R15 ;  /* 0x0000000f000f7304 */ /* 0x000ea60000200800 */
[----:B------:R-:W-:-:S02]  /*1e00*/  IADD3 R5, R5, R9, RZ ;  /* 0x0000000905057210 */ /* 0x000fc40007ffe0ff */
[----:B-1----:R-:W-:-:S03]  /*1e10*/  LEA R9, P0, R4, R10, 0x1 ;  /* 0x0000000a04097211 */ /* 0x002fc600078008ff */
[----:B------:R-:W1:Y:S01]  /*1e20*/  F2F.F16.F32 R7, R6 ;  /* 0x0000000600077304 */ /* 0x000e620000200800 */
[----:B------:R-:W-:Y:S01]  /*1e30*/  LEA.HI.X R11, R4, R11, R5, 0x1, P0 ;  /* 0x0000000b040b7211 */ /* 0x000fe200000f0c05 */
[----:B0-----:R-:W-:Y:S01]  /*1e40*/  IMAD.WIDE.U32 R4, R13, 0x10000, RZ ;  /* 0x000100000d047825 */ /* 0x001fe200078e00ff */
[----:B------:R-:W-:Y:S02]  /*1e50*/  IADD3 R8, P0, R9, R8, RZ ;  /* 0x0000000809087210 */ /* 0x000fe40007f1e0ff */
[----:B--2---:R-:W-:Y:S02]  /*1e60*/  PRMT R15, R16, 0x5410, R15 ;  /* 0x00005410100f7816 */ /* 0x004fe4000000000f */
[----:B------:R-:W-:Y:S02]  /*1e70*/  IADD3.X R9, R11, R0, RZ, P0, !PT ;  /* 0x000000000b097210 */ /* 0x000fe400007fe4ff */
[----:B------:R-:W-:Y:S02]  /*1e80*/  LOP3.LUT R5, R15, R5, RZ, 0xfc, !PT ;  /* 0x000000050f057212 */ /* 0x000fe400078efcff */
[----:B------:R-:W-:-:S02]  /*1e90*/  ISETP.GE.AND P0, PT, R41, UR4, PT ;  /* 0x0000000429007c0c */ /* 0x000fc4000bf06270 */
[----:B-1----:R-:W-:-:S05]  /*1ea0*/  LOP3.LUT R4, R4, R7, RZ, 0xfc, !PT ;  /* 0x0000000704047212 */ /* 0x002fca00078efcff */
[----:B------:R0:W-:Y:S06]  /*1eb0*/  STG.E.64 desc[UR12][R8.64], R4 ;  /* 0x0000000408007986 */ /* 0x0001ec000c101b0c */
[----:B------:R-:W-:Y:S05]  /*1ec0*/  @!P0 BRA `(.L_x_5074) ;  /* 0xffffffe400388947 */ /* 0x000fea000383ffff */
[----:B------:R-:W-:Y:S05]  /*1ed0*/  EXIT ;  /* 0x000000000000794d */ /* 0x000fea0003800000 */
.L_x_5075:
        /* <DEDUP_REMOVED lines=10> */
.L_x_5313:


//--------------------- .text._Z25selective_scan_fwd_kernelI32Selective_Scan_fwd_kernel_traitsILi32ELi4ELi1ELb1ELb0ELb1ELb0EN3c104HalfEfEEv13SSMParamsBase --------------------------
	.section	.text._Z25selective_scan_fwd_kernelI32Selective_Scan_fwd_kernel_traitsILi32ELi4ELi1ELb1ELb0ELb1ELb0EN3c104HalfEfEEv13SSMParamsBase,"ax",@progbits
	.align	128
        .global         _Z25selective_scan_fwd_kernelI32Selective_Scan_fwd_kernel_traitsILi32ELi4ELi1ELb1ELb0ELb1ELb0EN3c104HalfEfEEv13SSMParamsBase
        .type           _Z25selective_scan_fwd_kernelI32Selective_Scan_fwd_kernel_traitsILi32ELi4ELi1ELb1ELb0ELb1ELb0EN3c104HalfEfEEv13SSMParamsBase,@function
        .size           _Z25selective_scan_fwd_kernelI32Selective_Scan_fwd_kernel_traitsILi32ELi4ELi1ELb1ELb0ELb1ELb0EN3c104HalfEfEEv13SSMParamsBase,(.L_x_5314 - _Z25selective_scan_fwd_kernelI32Selective_Scan_fwd_kernel_traitsILi32ELi4ELi1ELb1ELb0ELb1ELb0EN3c104HalfEfEEv13SSMParamsBase)
        .other          _Z25selective_scan_fwd_kernelI32Selective_Scan_fwd_kernel_traitsILi32ELi4ELi1ELb1ELb0ELb1ELb0EN3c104HalfEfEEv13SSMParamsBase,@"STO_CUDA_ENTRY STV_DEFAULT"
_Z25selective_scan_fwd_kernelI32Selective_Scan_fwd_kernel_traitsILi32ELi4ELi1ELb1ELb0ELb1ELb0EN3c104HalfEfEEv13SSMParamsBase:
.text._Z25selective_scan_fwd_kernelI32Selective_Scan_fwd_kernel_traitsILi32ELi4ELi1ELb1ELb0ELb1ELb0EN3c104HalfEfEEv13SSMParamsBase:
        /* <DEDUP_REMOVED lines=35> */
[----:B--2---:R-:W0:Y:S01]  /*0230*/  LDC.64 R8, c[0x0][0x2f0] ;  /* 0x0000bc00ff087b82 */ /* 0x004e220000000a00 */
[----:B------:R-:W-:-:S05]  /*0240*/  IADD3 R15, RZ, -R11, RZ ;  /* 0x8000000bff0f7210 */ /* 0x000fca0007ffe0ff */
        /* <DEDUP_REMOVED lines=10> */
[----:B------:R-:W-:Y:S01]  /*02f0*/  ISETP.GE.AND P2, PT, R5, RZ, PT ;  /* 0x000000ff0500720c */ /* 0x000fe20003f46270 */
[----:B------:R-:W-:Y:S01]  /*0300*/  USHF.R.S32.HI UR19, URZ, 0x1f, UR18 ;  /* 0x0000001f3f137899 */ /* 0x000fe20008011412 */
[----:B------:R-:W-:-:S05]  /*0310*/  ISETP.NE.AND P1, PT, R13, RZ, PT ;  /* 0x000000ff0d00720c */ /* 0x000fca0003f25270 */
[----:B------:R-:W-:Y:S02]  /*0320*/  @P0 IADD3 R11, R11, 0x1, RZ ;  /* 0x000000010b0b0810 */ /* 0x000fe40007ffe0ff */
[----:B------:R-:W-:Y:S01]  /*0330*/  ISETP.GE.AND P0, PT, R29, 0x1, PT ;  /* 0x000000011d00780c */ /* 0x000fe20003f06270 */
[----:B------:R-:W-:-:S04]  /*0340*/  UIMAD UR6, UR19, UR8, URZ ;  /* 0x00000008130672a4 */ /* 0x000fc8000f8e023f */
[----:B------:R-:W-:Y:S02]  /*0350*/  UIMAD UR10, UR18, UR9, UR6 ;  /* 0x00000009120a72a4 */ /* 0x000fe4000f8e0206 */
[----:B------:R-:W-:Y:S01]  /*0360*/  UIMAD UR6, UR19, UR12, URZ ;  /* 0x0000000c130672a4 */ /* 0x000fe2000f8e023f */
[----:B------:R-:W-:Y:S01]  /*0370*/  @!P2 IADD3 R11, -R11, RZ, RZ ;  /* 0x000000ff0b0ba210 */ /* 0x000fe20007ffe1ff */
[----:B------:R-:W-:Y:S01]  /*0380*/  UIMAD.WIDE.U32 UR4, UR18, UR8, URZ ;  /* 0x00000008120472a5 */ /* 0x000fe2000f8e003f */
[----:B------:R-:W-:Y:S01]  /*0390*/  @!P1 LOP3.LUT R11, RZ, R13, RZ, 0x33, !PT ;  /* 0x0000000dff0b9212 */ /* 0x000fe200078e33ff */
[----:B------:R-:W-:Y:S02]  /*03a0*/  UIMAD.WIDE.U32 UR8, UR18, UR12, URZ ;  /* 0x0000000c120872a5 */ /* 0x000fe4000f8e003f */
[----:B------:R-:W-:Y:S02]  /*03b0*/  UIMAD UR12, UR18, UR13, UR6 ;  /* 0x0000000d120c72a4 */ /* 0x000fe4000f8e0206 */
[----:B------:R-:W-:Y:S01]  /*03c0*/  UIMAD UR11, UR19, UR14, URZ ;  /* 0x0000000e130b72a4 */ /* 0x000fe2000f8e023f */
[----:B------:R-:W-:Y:S01]  /*03d0*/  SHF.R.S32.HI R5, RZ, 0x1f, R11 ;  /* 0x0000001fff057819 */ /* 0x000fe2000001140b */
[----:B01--4-:R-:W-:Y:S10]  /*03e0*/  @!P0 EXIT ;  /* 0x000000000000894d */ /* 0x013ff40003800000 */
[----:B------:R-:W-:Y:S01]  /*03f0*/  IMAD R6, R5, R22, RZ ;  /* 0x0000001605067224 */ /* 0x000fe200078e02ff */
[----:B------:R-:W0:Y:S01]  /*0400*/  S2R R16, SR_TID.X ;  /* 0x0000000000107919 */ /* 0x000e220000002100 */
[----:B------:R-:W1:Y:S01]  /*0410*/  LDC R27, c[0x0][0x214] ;  /* 0x00008500ff1b7b82 */ /* 0x000e620000000800 */
[----:B------:R-:W-:Y:S01]  /*0420*/  IMAD R5, R3, R18, RZ ;  /* 0x0000001203057224 */ /* 0x000fe200078e02ff */
[----:B------:R-:W-:Y:S01]  /*0430*/  UIADD3 UR9, UR9, UR12, URZ ;  /* 0x0000000c09097290 */ /* 0x000fe2000fffe03f */
[----:B------:R-:W-:Y:S01]  /*0440*/  IMAD R23, R11, R23, R6 ;  /* 0x000000170b177224 */ /* 0x000fe200078e0206 */
[----:B------:R-:W-:Y:S01]  /*0450*/  UIADD3 UR5, UR5, UR10, URZ ;  /* 0x0000000a05057290 */ /* 0x000fe2000fffe03f */
[----:B------:R-:W-:Y:S01]  /*0460*/  IMAD R10, R3, R20, RZ ;  /* 0x00000014030a7224 */ /* 0x000fe200078e02ff */
[----:B------:R-:W-:Y:S01]  /*0470*/  UIMAD.WIDE.U32 UR6, UR18, UR14, URZ ;  /* 0x0000000e120672a5 */ /* 0x000fe2000f8e003f */
[C---:B------:R-:W-:Y:S01]  /*0480*/  IMAD R19, R0.reuse, R19, R5 ;  /* 0x0000001300137224 */ /* 0x040fe200078e0205 */
[----:B------:R-:W2:Y:S01]  /*0490*/  LDC.64 R6, c[0x0][0x2f8] ;  /* 0x0000be00ff067b82 */ /* 0x000ea20000000a00 */
[----:B------:R-:W-:Y:S01]  /*04a0*/  UIMAD UR11, UR18, UR15, UR11 ;  /* 0x0000000f120b72a4 */ /* 0x000fe2000f8e020b */
[----:B------:R-:W3:Y:S01]  /*04b0*/  S2R R5, SR_LANEID ;  /* 0x0000000000057919 */ /* 0x000ee20000000000 */
[----:B------:R-:W-:-:S02]  /*04c0*/  IMAD R21, R0, R21, R10 ;  /* 0x0000001500157224 */ /* 0x000fc400078e020a */
[----:B------:R-:W-:Y:S01]  /*04d0*/  UIADD3 UR7, UR7, UR11, URZ ;  /* 0x0000000b07077290 */ /* 0x000fe2000fffe03f */
[----:B------:R-:W-:-:S04]  /*04e0*/  IMAD.WIDE.U32 R14, R11, R22, UR8 ;  /* 0x000000080b0e7e25 */ /* 0x000fc8000f8e0016 */
[----:B------:R-:W-:Y:S01]  /*04f0*/  IMAD.WIDE.U32 R10, R0, R18, UR4 ;  /* 0x00000004000a7e25 */ /* 0x000fe2000f8e0012 */
[----:B------:R-:W-:Y:S01]  /*0500*/  LEA R17, P1, R14, R24, 0x1 ;  /* 0x000000180e117211 */ /* 0x000fe200078208ff */
[----:B------:R-:W-:Y:S01]  /*0510*/  ULDC UR4, c[0x0][0x21c] ;  /* 0x0000870000047ab9 */ /* 0x000fe20000000800 */
[----:B------:R-:W-:Y:S01]  /*0520*/  IADD3 R15, R15, R23, RZ ;  /* 0x000000170f0f7210 */ /* 0x000fe20007ffe0ff */
[----:B------:R-:W-:Y:S01]  /*0530*/  IMAD.WIDE.U32 R12, R0, R20, UR6 ;  /* 0x00000006000c7e25 */ /* 0x000fe2000f8e0014 */
[----:B------:R-:W-:Y:S02]  /*0540*/  IADD3 R11, R11, R19, RZ ;  /* 0x000000130b0b7210 */ /* 0x000fe40007ffe0ff */
[----:B------:R-:W-:Y:S01]  /*0550*/  LEA R18, P0, R10, R8, 0x1 ;  /* 0x000000080a127211 */ /* 0x000fe200078008ff */
[----:B-1----:R-:W-:Y:S01]  /*0560*/  IMAD R8, R27, UR18, R0 ;  /* 0x000000121b087c24 */ /* 0x002fe2000f8e0200 */
[----:B------:R-:W-:Y:S02]  /*0570*/  LEA.HI.X R15, R14, R25, R15, 0x1, P1 ;  /* 0x000000190e0f7211 */ /* 0x000fe400008f0c0f */
[----:B------:R-:W-:-:S02]  /*0580*/  LEA.HI.X R14, R10, R9, R11, 0x1, P0 ;  /* 0x000000090a0e7211 */ /* 0x000fc400000f0c0b */
[----:B------:R-:W-:Y:S02]  /*0590*/  IADD3 R13, R13, R21, RZ ;  /* 0x000000150d0d7210 */ /* 0x000fe40007ffe0ff */
[----:B--2---:R-:W-:Y:S01]  /*05a0*/  LEA R11, P0, R12, R6, 0x1 ;  /* 0x000000060c0b7211 */ /* 0x004fe200078008ff */
[----:B------:R-:W-:Y:S01]  /*05b0*/  IMAD R6, R8, R29, RZ ;  /* 0x0000001d08067224 */ /* 0x000fe200078e02ff */
[----:B0-----:R-:W-:Y:S02]  /*05c0*/  SHF.R.S32.HI R9, RZ, 0x1f, R16 ;  /* 0x0000001fff097819 */ /* 0x001fe40000011410 */
[----:B------:R-:W-:Y:S01]  /*05d0*/  LEA.HI.X R13, R12, R7, R13, 0x1, P0 ;  /* 0x000000070c0d7211 */ /* 0x000fe200000f0c0d */
[----:B------:R-:W-:Y:S01]  /*05e0*/  IMAD R6, R6, UR4, RZ ;  /* 0x0000000406067c24 */ /* 0x000fe2000f8e02ff */
[----:B------:R-:W-:Y:S01]  /*05f0*/  MOV R12, R11 ;  /* 0x0000000b000c7202 */ /* 0x000fe20000000f00 */
[----:B------:R-:W-:Y:S01]  /*0600*/  IMAD.MOV.U32 R7, RZ, RZ, RZ ;  /* 0x000000ffff077224 */ /* 0x000fe200078e00ff */
[----:B------:R-:W-:-:S02]  /*0610*/  SHF.L.U64.HI R8, R16, 0x3, R9 ;  /* 0x0000000310087819 */ /* 0x000fc40000010209 */
[----:B------:R-:W-:Y:S02]  /*0620*/  MOV R11, R14 ;  /* 0x0000000e000b7202 */ /* 0x000fe40000000f00 */
[----:B------:R-:W-:Y:S02]  /*0630*/  SHF.L.U32 R9, R16, 0x3, RZ ;  /* 0x0000000310097819 */ /* 0x000fe400000006ff */
[----:B------:R-:W-:Y:S02]  /*0640*/  MOV R10, R18 ;  /* 0x00000012000a7202 */ /* 0x000fe40000000f00 */
[----:B---3--:R-:W-:-:S07]  /*0650*/  MOV R14, R17 ;  /* 0x00000011000e7202 */ /* 0x008fce0000000f00 */
.L_x_5088:
[----:B------:R-:W-:Y:S01]  /*0660*/  BAR.SYNC.DEFER_BLOCKING 0x0 ;  /* 0x0000000000007b1d */ /* 0x000fe20000010000 */
[----:B0-----:R-:W-:-:S04]  /*0670*/  IADD3 R16, P0, R12, R9, RZ ;  /* 0x000000090c107210 */ /* 0x001fc80007f1e0ff */
        /* <DEDUP_REMOVED lines=8> */
[----:B------:R-:W-:Y:S02]  /*0700*/  MOV R22, R17 ;  /* 0x0000001100167202 */ /* 0x000fe40000000f00 */
[--C-:B------:R-:W-:Y:S01]  /*0710*/  SHF.R.U64 R23, R16, 0x10, R17.reuse ;  /* 0x0000001010177819 */ /* 0x100fe20000001211 */
[----:B------:R-:W-:Y:S01]  /*0720*/  HADD2.F32 R19, -RZ, R18.H0_H0 ;  /* 0x20000012ff137230 */ /* 0x000fe20000004100 */
[----:B------:R-:W-:Y:S01]  /*0730*/  SHF.R.U32.HI R27, RZ, 0x10, R17 ;  /* 0x00000010ff1b7819 */ /* 0x000fe20000011611 */
[----:B------:R-:W-:-:S02]  /*0740*/  HADD2.F32 R25, -RZ, R22.H0_H0 ;  /* 0x20000016ff197230 */ /* 0x000fc40000004100 */
[----:B------:R-:W0:Y:S01]  /*0750*/  LDC R22, c[0x0][0x21c] ;  /* 0x00008700ff167b82 */ /* 0x000e220000000800 */
[--C-:B------:R-:W-:Y:S01]  /*0760*/  FADD.FTZ R16, R19, R4.reuse ;  /* 0x0000000413107221 */ /* 0x100fe20000010000 */
[----:B------:R-:W-:Y:S02]  /*0770*/  HADD2.F32 R23, -RZ, R23.H0_H0 ;  /* 0x20000017ff177230 */ /* 0x000fe40000004100 */
[--C-:B------:R-:W-:Y:S01]  /*0780*/  FADD.FTZ R18, R25, R4.reuse ;  /* 0x0000000419127221 */ /* 0x100fe20000010000 */
[----:B------:R-:W-:Y:S01]  /*0790*/  HADD2.F32 R27, -RZ, R27.H0_H0 ;  /* 0x2000001bff1b7230 */ /* 0x000fe20000004100 */
[----:B------:R-:W-:Y:S01]  /*07a0*/  FSETP.GTU.FTZ.AND P1, PT, R16, 20, PT ;  /* 0x41a000001000780b */ /* 0x000fe20003f3c000 */
[--C-:B------:R-:W-:Y:S02]  /*07b0*/  FADD.FTZ R17, R23, R4.reuse ;  /* 0x0000000417117221 */ /* 0x100fe40000010000 */
[----:B------:R-:W-:Y:S01]  /*07c0*/  FSETP.GTU.FTZ.AND P3, PT, R18, 20, PT ;  /* 0x41a000001200780b */ /* 0x000fe20003f7c000 */
[----:B------:R-:W-:Y:S01]  /*07d0*/  FADD.FTZ R19, R27, R4 ;  /* 0x000000041b137221 */ /* 0x000fe20000010000 */
[----:B------:R-:W-:-:S02]  /*07e0*/  ISETP.EQ.OR P1, PT, RZ, UR4, P1 ;  /* 0x00000004ff007c0c */ /* 0x000fc40008f22670 */
[----:B------:R-:W-:Y:S02]  /*07f0*/  FSETP.GTU.FTZ.AND P0, PT, R17, 20, PT ;  /* 0x41a000001100780b */ /* 0x000fe40003f1c000 */
[----:B------:R-:W-:Y:S02]  /*0800*/  FSETP.GTU.FTZ.AND P2, PT, R19, 20, PT ;  /* 0x41a000001300780b */ /* 0x000fe40003f5c000 */
[----:B------:R-:W-:Y:S02]  /*0810*/  ISETP.EQ.OR P0, PT, RZ, UR4, P0 ;  /* 0x00000004ff007c0c */ /* 0x000fe40008702670 */
[----:B------:R-:W-:Y:S02]  /*0820*/  ISETP.EQ.OR P3, PT, RZ, UR4, P3 ;  /* 0x00000004ff007c0c */ /* 0x000fe40009f62670 */
[----:B------:R-:W-:-:S03]  /*0830*/  ISETP.EQ.OR P2, PT, RZ, UR4, P2 ;  /* 0x00000004ff007c0c */ /* 0x000fc60009742670 */
[----:B------:R-:W-:Y:S10]  /*0840*/  @P1 BRA `(.L_x_5077) ;  /* 0x00000000007c1947 */ /* 0x000ff40003800000 */
[----:B------:R-:W-:Y:S01]  /*0850*/  FMUL.FTZ R16, R16, 1.4426950216293334961 ;  /* 0x3fb8aa3b10107820 */ /* 0x000fe20000410000 */
[----:B------:R-:W-:Y:S01]  /*0860*/  IMAD.MOV.U32 R26, RZ, RZ, 0x3e800000 ;  /* 0x3e800000ff1a7424 */ /* 0x000fe200078e00ff */
        /* <DEDUP_REMOVED lines=29> */
.L_x_5077:
[----:B------:R-:W-:Y:S05]  /*0a40*/  BSYNC B0 ;  /* 0x0000000000007941 */ /* 0x000fea0003800000 */
.L_x_5076:
        /* <DEDUP_REMOVED lines=33> */
.L_x_5079:
[----:B------:R-:W-:Y:S05]  /*0c60*/  BSYNC B0 ;  /* 0x0000000000007941 */ /* 0x000fea0003800000 */
.L_x_5078:
        /* <DEDUP_REMOVED lines=33> */
.L_x_5081:
[----:B------:R-:W-:Y:S05]  /*0e80*/  BSYNC B0 ;  /* 0x0000000000007941 */ /* 0x000fea0003800000 */
.L_x_5080:
        /* <DEDUP_REMOVED lines=33> */
.L_x_5083:
[----:B------:R-:W-:Y:S05]  /*10a0*/  BSYNC B0 ;  /* 0x0000000000007941 */ /* 0x000fea0003800000 */
.L_x_5082:
        /* <DEDUP_REMOVED lines=9> */
[C---:B------:R-:W-:Y:S01]  /*1140*/  FMUL.FTZ R42, R23.reuse, R16 ;  /* 0x00000010172a7220 */ /* 0x040fe20000410000 */
[----:B------:R-:W-:Y:S02]  /*1150*/  HADD2.F32 R47, -RZ, R20.H0_H0 ;  /* 0x20000014ff2f7230 */ /* 0x000fe40000004100 */
[-C--:B------:R-:W-:Y:S01]  /*1160*/  FMUL.FTZ R20, R23, R2.reuse ;  /* 0x0000000217147220 */ /* 0x080fe20000410000 */
[-C--:B------:R-:W-:Y:S01]  /*1170*/  FMUL.FTZ R21, R25, R2.reuse ;  /* 0x0000000219157220 */ /* 0x080fe20000410000 */
[-C--:B------:R-:W-:Y:S01]  /*1180*/  FMUL.FTZ R40, R27, R2.reuse ;  /* 0x000000021b287220 */ /* 0x080fe20000410000 */
[----:B------:R-:W-:Y:S01]  /*1190*/  FMUL.FTZ R43, R25, R17 ;  /* 0x00000011192b7220 */ /* 0x000fe20000410000 */
[----:B------:R-:W-:Y:S01]  /*11a0*/  FMUL.FTZ R41, R47, R2 ;  /* 0x000000022f297220 */ /* 0x000fe20000410000 */
[----:B------:R-:W-:Y:S01]  /*11b0*/  FMUL.FTZ R44, R27, R18 ;  /* 0x000000121b2c7220 */ /* 0x000fe20000410000 */
[----:B------:R-:W-:Y:S06]  /*11c0*/  @!P0 BRA `(.L_x_5084) ;  /* 0x0000000800448947 */ /* 0x000fec0003800000 */
[----:B------:R-:W0:Y:S01]  /*11d0*/  S2R R45, SR_TID.X ;  /* 0x00000000002d7919 */ /* 0x000e220000002100 */
[----:B------:R-:W1:Y:S01]  /*11e0*/  LDC R46, c[0x0][0x21c] ;  /* 0x00008700ff2e7b82 */ /* 0x000e620000000800 */
[----:B------:R-:W-:Y:S01]  /*11f0*/  ULDC.64 UR4, c[0x0][0x230] ;  /* 0x00008c0000047ab9 */ /* 0x000fe20000000a00 */
[----:B------:R-:W-:Y:S01]  /*1200*/  ULDC.64 UR6, c[0x0][0x248] ;  /* 0x0000920000067ab9 */ /* 0x000fe20000000a00 */
[C---:B------:R-:W-:Y:S01]  /*1210*/  IMAD R31, R3.reuse, UR4, RZ ;  /* 0x00000004031f7c24 */ /* 0x040fe2000f8e02ff */
[----:B------:R-:W-:Y:S01]  /*1220*/  HFMA2.MMA R48, -RZ, RZ, 0, 0 ;  /* 0x00000000ff307435 */ /* 0x000fe200000001ff */
[----:B------:R-:W-:Y:S02]  /*1230*/  IMAD R33, R3, UR6, RZ ;  /* 0x0000000603217c24 */ /* 0x000fe4000f8e02ff */
[----:B------:R-:W-:Y:S01]  /*1240*/  FMUL.FTZ R47, R47, R19 ;  /* 0x000000132f2f7220 */ /* 0x000fe20000410000 */
[C---:B------:R-:W-:Y:S01]  /*1250*/  IMAD R49, R0.reuse, UR5, R31 ;  /* 0x0000000500317c24 */ /* 0x040fe2000f8e021f */
[----:B------:R-:W2:Y:S01]  /*1260*/  LDC.64 R22, c[0x0][0x2d0] ;  /* 0x0000b400ff167b82 */ /* 0x000ea20000000a00 */
[----:B------:R-:W-:Y:S01]  /*1270*/  IMAD.WIDE.U32 R30, R0, UR6, RZ ;  /* 0x00000006001e7c25 */ /* 0x000fe2000f8e00ff */
[----:B------:R-:W-:Y:S01]  /*1280*/  ULDC UR10, c[0x0][0x21c] ;  /* 0x00008700000a7ab9 */ /* 0x000fe20000000800 */
[----:B------:R-:W-:-:S02]  /*1290*/  ULDC.64 UR8, c[0x0][0x250] ;  /* 0x0000940000087ab9 */ /* 0x000fc40000000a00 */
[C---:B------:R-:W-:Y:S01]  /*12a0*/  IMAD R33, R0.reuse, UR7, R33 ;  /* 0x0000000700217c24 */ /* 0x040fe2000f8e0221 */
[----:B------:R-:W-:Y:S01]  /*12b0*/  ULDC.64 UR6, c[0x0][0x270] ;  /* 0x00009c0000067ab9 */ /* 0x000fe20000000a00 */
[----:B------:R-:W-:Y:S01]  /*12c0*/  IMAD.WIDE.U32 R28, R0, UR4, RZ ;  /* 0x00000004001c7c25 */ /* 0x000fe2000f8e00ff */
[----:B------:R-:W3:Y:S01]  /*12d0*/  LDC.64 R24, c[0x0][0x2d8] ;  /* 0x0000b600ff187b82 */ /* 0x000ee20000000a00 */
[----:B------:R-:W-:Y:S01]  /*12e0*/  ULDC.64 UR4, c[0x0][0x238] ;  /* 0x00008e0000047ab9 */ /* 0x000fe20000000a00 */
[----:B------:R-:W-:Y:S01]  /*12f0*/  IADD3 R51, R31, R33, RZ ;  /* 0x000000211f337210 */ /* 0x000fe20007ffe0ff */
[----:B------:R-:W-:-:S05]  /*1300*/  IMAD.IADD R49, R29, 0x1, R49 ;  /* 0x000000011d317824 */ /* 0x000fca00078e0231 */
[----:B------:R-:W4:Y:S01]  /*1310*/  LDC.64 R26, c[0x0][0x310] ;  /* 0x0000c400ff1a7b82 */ /* 0x000f220000000a00 */
[----:B0-----:R-:W-:-:S04]  /*1320*/  LOP3.LUT P0, RZ, R45, 0x1f, RZ, 0xc0, !PT ;  /* 0x0000001f2dff7812 */ /* 0x001fc8000780c0ff */
[----:B------:R-:W-:-:S13]  /*1330*/  ISETP.EQ.OR P0, PT, R7, RZ, P0 ;  /* 0x000000ff0700720c */ /* 0x000fda0000702670 */
.L_x_5087:
        /* <DEDUP_REMOVED lines=10> */
[----:B------:R-:W-:Y:S01]  /*13e0*/  IMAD R33, R39, UR6, RZ ;  /* 0x0000000627217c24 */ /* 0x000fe2000f8e02ff */
[----:B------:R-:W-:Y:S01]  /*13f0*/  MOV R50, R30 ;  /* 0x0000001e00327202 */ /* 0x000fe20000000f00 */
[----:B------:R-:W-:-:S04]  /*1400*/  IMAD.WIDE.U32 R34, R48, UR6, RZ ;  /* 0x0000000630227c25 */ /* 0x000fc8000f8e00ff */
[----:B------:R-:W-:Y:S01]  /*1410*/  IMAD R33, R48, UR7, R33 ;  /* 0x0000000730217c24 */ /* 0x000fe2000f8e0221 */
[----:B------:R-:W-:Y:S01]  /*1420*/  LEA R32, P1, R34, R14, 0x1 ;  /* 0x0000000e22207211 */ /* 0x000fe200078208ff */
[----:B------:R-:W-:-:S03]  /*1430*/  IMAD R39, R39, UR8, RZ ;  /* 0x0000000827277c24 */ /* 0x000fc6000f8e02ff */
[----:B------:R-:W-:Y:S01]  /*1440*/  IADD3 R35, R35, R33, RZ ;  /* 0x0000002123237210 */ /* 0x000fe20007ffe0ff */
[----:B------:R-:W-:Y:S01]  /*1450*/  IMAD R39, R48, UR9, R39 ;  /* 0x0000000930277c24 */ /* 0x000fe2000f8e0227 */
[----:B------:R-:W-:Y:S02]  /*1460*/  IADD3 R32, P2, R32, R9, RZ ;  /* 0x0000000920207210 */ /* 0x000fe40007f5e0ff */
[----:B------:R-:W-:-:S04]  /*1470*/  LEA.HI.X R35, R34, R15, R35, 0x1, P1 ;  /* 0x0000000f22237211 */ /* 0x000fc800008f0c23 */
[----:B------:R-:W-:Y:S01]  /*1480*/  IADD3.X R33, R35, R8, RZ, P2, !PT ;  /* 0x0000000823217210 */ /* 0x000fe200017fe4ff */
[----:B------:R-:W-:-:S05]  /*1490*/  IMAD.WIDE.U32 R34, R48, UR8, R50 ;  /* 0x0000000830227c25 */ /* 0x000fca000f8e0032 */
[----:B------:R-:W4:Y:S01]  /*14a0*/  LDG.E.64 R32, desc[UR16][R32.64] ;  /* 0x0000001020207981 */ /* 0x000f22000c1e1b00 */
[----:B---3--:R-:W-:Y:S02]  /*14b0*/  LEA R36, P1, R34, R24, 0x2 ;  /* 0x0000001822247211 */ /* 0x008fe400078210ff */
[----:B------:R-:W-:-:S04]  /*14c0*/  IADD3 R35, R35, R39, RZ ;  /* 0x0000002723237210 */ /* 0x000fc80007ffe0ff */
[----:B------:R-:W-:-:S05]  /*14d0*/  LEA.HI.X R37, R34, R25, R35, 0x2, P1 ;  /* 0x0000001922257211 */ /* 0x000fca00008f1423 */
[----:B------:R0:W5:Y:S01]  /*14e0*/  LDG.E R54, desc[UR16][R36.64] ;  /* 0x0000001024367981 */ /* 0x000162000c1e1900 */
[C---:B------:R-:W-:Y:S01]  /*14f0*/  ISETP.GE.AND P1, PT, R5.reuse, 0x1, PT ;  /* 0x000000010500780c */ /* 0x040fe20003f26270 */
[----:B------:R-:W-:Y:S01]  /*1500*/  BSSY B0, `(.L_x_5085) ;  /* 0x000004b000007945 */ /* 0x000fe20003800000 */
[----:B------:R-:W-:Y:S02]  /*1510*/  MOV R53, 0x400 ;  /* 0x0000040000357802 */ /* 0x000fe40000000f00 */
[C---:B------:R-:W-:Y:S02]  /*1520*/  ISETP.GE.AND P2, PT, R5.reuse, 0x10, PT ;  /* 0x000000100500780c */ /* 0x040fe40003f46270 */
[----:B------:R-:W-:Y:S01]  /*1530*/  ISETP.NE.AND P3, PT, R5, 0x1f, PT ;  /* 0x0000001f0500780c */ /* 0x000fe20003f65270 */
[----:B--2---:R-:W-:-:S04]  /*1540*/  FMUL.FTZ R38, R38, 1.4426950216293334961 ;  /* 0x3fb8aa3b26267820 */ /* 0x004fc80000410000 */
[C---:B------:R-:W-:Y:S01]  /*1550*/  FMUL.FTZ R52, R38.reuse, R17 ;  /* 0x0000001126347220 */ /* 0x040fe20000410000 */
[C---:B------:R-:W-:Y:S01]  /*1560*/  FMUL.FTZ R57, R38.reuse, R16 ;  /* 0x0000001026397220 */ /* 0x040fe20000410000 */
[C---:B------:R-:W-:Y:S01]  /*1570*/  FMUL.FTZ R55, R38.reuse, R18 ;  /* 0x0000001226377220 */ /* 0x040fe20000410000 */
[----:B------:R-:W-:Y:S02]  /*1580*/  FMUL.FTZ R50, R38, R19 ;  /* 0x0000001326327220 */ /* 0x000fe40000410000 */
[----:B------:R-:W2:Y:S01]  /*1590*/  S2R R38, SR_CgaCtaId ;  /* 0x0000000000267919 */ /* 0x000ea20000008800 */
[----:B------:R-:W3:Y:S08]  /*15a0*/  MUFU.EX2 R52, R52 ;  /* 0x0000003400347308 */ /* 0x000ef00000000800 */
[----:B------:R-:W0:Y:S08]  /*15b0*/  MUFU.EX2 R57, R57 ;  /* 0x0000003900397308 */ /* 0x000e300000000800 */
[----:B------:R-:W1:Y:S01]  /*15c0*/  MUFU.EX2 R55, R55 ;  /* 0x0000003700377308 */ /* 0x000e620000000800 */
[----:B---3--:R-:W-:-:S07]  /*15d0*/  FFMA.FTZ R34, R42, R52, R43 ;  /* 0x000000342a227223 */ /* 0x008fce000001002b */
[----:B------:R-:W3:Y:S01]  /*15e0*/  MUFU.EX2 R50, R50 ;  /* 0x0000003200327308 */ /* 0x000ee20000000800 */
[----:B0-----:R-:W-:Y:S01]  /*15f0*/  FMUL.FTZ R36, R57, R52 ;  /* 0x0000003439247220 */ /* 0x001fe20000410000 */
[----:B--2---:R-:W-:Y:S01]  /*1600*/  LEA R53, R38, R53, 0x18 ;  /* 0x0000003526357211 */ /* 0x004fe200078ec0ff */
[C---:B-1----:R-:W-:Y:S02]  /*1610*/  FFMA.FTZ R34, R55.reuse, R34, R44 ;  /* 0x0000002237227223 */ /* 0x042fe4000001002c */
[----:B------:R-:W-:Y:S01]  /*1620*/  FMUL.FTZ R37, R55, R36 ;  /* 0x0000002437257220 */ /* 0x000fe20000410000 */
[----:B------:R-:W-:Y:S01]  /*1630*/  @!P0 LEA R38, R48, R53, 0x3 ;  /* 0x0000003530268211 */ /* 0x000fe200078e18ff */
[C---:B---3--:R-:W-:Y:S02]  /*1640*/  FFMA.FTZ R35, R50.reuse, R34, R47 ;  /* 0x0000002232237223 */ /* 0x048fe4000001002f */
[----:B------:R-:W-:-:S03]  /*1650*/  FMUL.FTZ R34, R50, R37 ;  /* 0x0000002532227220 */ /* 0x000fc60000410000 */
        /* <DEDUP_REMOVED lines=23> */
[----:B------:R-:W-:-:S03]  /*17d0*/  ISETP.NE.AND P1, PT, R5, RZ, PT ;  /* 0x000000ff0500720c */ /* 0x000fc60003f25270 */
[----:B------:R-:W1:Y:S01]  /*17e0*/  SHFL.UP PT, R39, R34, 0x10, RZ ;  /* 0x0600000022277989 */ /* 0x000e6200000e00ff */
[C---:B0-----:R-:W-:Y:S01]  /*17f0*/  @P2 FFMA.FTZ R35, R34.reuse, R56, R35 ;  /* 0x0000003822232223 */ /* 0x041fe20000010023 */
[----:B-1----:R-:W-:-:S04]  /*1800*/  @P2 FMUL.FTZ R34, R34, R39 ;  /* 0x0000002722222220 */ /* 0x002fc80000410000 */
[----:B------:R-:W0:Y:S01]  /*1810*/  SHFL.UP PT, R56, R35, 0x1, RZ ;  /* 0x0420000023387989 */ /* 0x000e2200000e00ff */
[----:B------:R-:W-:-:S03]  /*1820*/  ISETP.NE.AND P2, PT, R45, RZ, PT ;  /* 0x000000ff2d00720c */ /* 0x000fc60003f45270 */
[----:B------:R-:W-:Y:S01]  /*1830*/  @!P3 STS.64 [R53+0x110], R34 ;  /* 0x000110223500b388 */ /* 0x000fe20000000a00 */
[----:B------:R-:W-:Y:S01]  /*1840*/  BAR.SYNC.DEFER_BLOCKING 0x0 ;  /* 0x0000000000007b1d */ /* 0x000fe20000010000 */
[----:B------:R-:W-:-:S05]  /*1850*/  ISETP.NE.AND P3, PT, R45, RZ, PT ;  /* 0x000000ff2d00720c */ /* 0x000fca0003f65270 */
        /* <DEDUP_REMOVED lines=8> */
[----:B----4-:R-:W-:Y:S02]  /*18e0*/  HADD2.F32 R37, -RZ, R32.H0_H0 ;  /* 0x20000020ff257230 */ /* 0x010fe40000004100 */
[----:B------:R-:W-:Y:S01]  /*18f0*/  FMUL.FTZ R38, R38, R36 ;  /* 0x0000002426267220 */ /* 0x000fe20000410000 */
[----:B-1----:R-:W-:Y:S01]  /*1900*/  @P2 FFMA.FTZ R56, R61, R59, R56 ;  /* 0x0000003b3d382223 */ /* 0x002fe20000010038 */
        /* <DEDUP_REMOVED lines=10> */
.L_x_5086:
[----:B------:R-:W-:Y:S05]  /*19b0*/  BSYNC B0 ;  /* 0x0000000000007941 */ /* 0x000fea0003800000 */
.L_x_5085:
[----:B------:R-:W-:Y:S01]  /*19c0*/  IADD3 R48, R48, 0x1, RZ ;  /* 0x0000000130307810 */ /* 0x000fe20007ffe0ff */
[----:B------:R-:W-:Y:S01]  /*19d0*/  FFMA.FTZ R57, R57, R56, R42 ;  /* 0x0000003839397223 */ /* 0x000fe2000001002a */
[----:B0-----:R-:W-:Y:S02]  /*19e0*/  HADD2.F32 R35, -RZ, R32.H1_H1 ;  /* 0x30000020ff237230 */ /* 0x001fe40000004100 */
[-C--:B-----5:R-:W-:Y:S01]  /*19f0*/  FMUL.FTZ R37, R37, R54.reuse ;  /* 0x0000003625257220 */ /* 0x0a0fe20000410000 */
[----:B------:R-:W-:Y:S01]  /*1a00*/  ISETP.GE.AND P1, PT, R48, UR10, PT ;  /* 0x0000000a30007c0c */ /* 0x000fe2000bf26270 */
[----:B------:R-:W-:Y:S01]  /*1a10*/  FFMA.FTZ R52, R52, R57, R43 ;  /* 0x0000003934347223 */ /* 0x000fe2000001002b */
[--C-:B------:R-:W-:Y:S02]  /*1a20*/  HADD2.F32 R39, -RZ, R33.reuse.H0_H0 ;  /* 0x20000021ff277230 */ /* 0x100fe40000004100 */
[----:B------:R-:W-:Y:S01]  /*1a30*/  FMUL.FTZ R32, R35, R54 ;  /* 0x0000003623207220 */ /* 0x000fe20000410000 */
[----:B------:R-:W-:-:S02]  /*1a40*/  HADD2.F32 R53, -RZ, R33.H1_H1 ;  /* 0x30000021ff357230 */ /* 0x000fc40000004100 */
[----:B------:R-:W-:Y:S01]  /*1a50*/  FFMA.FTZ R55, R55, R52, R44 ;  /* 0x0000003437377223 */ /* 0x000fe2000001002c */
[----:B------:R-:W-:Y:S01]  /*1a60*/  FFMA.FTZ R20, R57, R37, R20 ;  /* 0x0000002539147223 */ /* 0x000fe20000010014 */
[----:B------:R-:W-:Y:S01]  /*1a70*/  FMUL.FTZ R33, R39, R54 ;  /* 0x0000003627217220 */ /* 0x000fe20000410000 */
[----:B------:R-:W-:Y:S01]  /*1a80*/  FFMA.FTZ R21, R52, R32, R21 ;  /* 0x0000002034157223 */ /* 0x000fe20000010015 */
[----:B------:R-:W-:Y:S01]  /*1a90*/  FMUL.FTZ R54, R53, R54 ;  /* 0x0000003635367220 */ /* 0x000fe20000410000 */
[----:B------:R-:W-:Y:S01]  /*1aa0*/  FFMA.FTZ R50, R50, R55, R47 ;  /* 0x0000003732327223 */ /* 0x000fe2000001002f */
[----:B------:R-:W-:-:S03]  /*1ab0*/  FFMA.FTZ R40, R55, R33, R40 ;  /* 0x0000002137287223 */ /* 0x000fc60000010028 */
[----:B------:R-:W-:Y:S01]  /*1ac0*/  FFMA.FTZ R41, R50, R54, R41 ;  /* 0x0000003632297223 */ /* 0x000fe20000010029 */
[----:B------:R-:W-:Y:S06]  /*1ad0*/  @!P1 BRA `(.L_x_5087) ;  /* 0xfffffff800189947 */ /* 0x000fec000383ffff */
.L_x_5084:
[----:B------:R-:W0:Y:S01]  /*1ae0*/  LDC.64 R24, c[0x0][0x2b0] ;  /* 0x0000ac00ff187b82 */ /* 0x000e220000000a00 */
[----:B------:R-:W-:Y:S01]  /*1af0*/  SHF.L.U32 R18, R7, 0x7, RZ ;  /* 0x0000000707127819 */ /* 0x000fe200000006ff */
[----:B------:R-:W-:Y:S01]  /*1b00*/  ULDC.64 UR4, c[0x0][0x2b8] ;  /* 0x0000ae0000047ab9 */ /* 0x000fe20000000a00 */
[----:B------:R-:W-:Y:S02]  /*1b10*/  F2FP.F16.F32.PACK_AB R20, R21, R20 ;  /* 0x000000141514723e */ /* 0x000fe400000000ff */
[----:B------:R-:W-:Y:S02]  /*1b20*/  SHF.R.S32.HI R19, RZ, 0x1f, R18 ;  /* 0x0000001fff137819 */ /* 0x000fe40000011412 */
[----:B------:R-:W-:Y:S01]  /*1b30*/  F2FP.F16.F32.PACK_AB R21, R41, R40 ;  /* 0x000000282915723e */ /* 0x000fe200000000ff */
[----:B------:R-:W1:Y:S01]  /*1b40*/  LDC.64 R16, c[0x0][0x308] ;  /* 0x0000c200ff107b82 */ /* 0x000e620000000a00 */
[----:B------:R-:W-:-:S07]  /*1b50*/  IADD3 R7, R7, 0x1, RZ ;  /* 0x0000000107077810 */ /* 0x000fce0007ffe0ff */
[----:B------:R-:W-:Y:S01]  /*1b60*/  BAR.SYNC.DEFER_BLOCKING 0x0 ;  /* 0x0000000000007b1d */ /* 0x000fe20000010000 */
[----:B------:R-:W-:Y:S02]  /*1b70*/  IADD3 R14, P1, R14, 0x100, RZ ;  /* 0x000001000e0e7810 */ /* 0x000fe40007f3e0ff */
[----:B------:R-:W-:Y:S02]  /*1b80*/  IADD3 R10, P2, R10, 0x100, RZ ;  /* 0x000001000a0a7810 */ /* 0x000fe40007f5e0ff */
[----:B------:R-:W-:Y:S02]  /*1b90*/  IADD3 R12, P3, R12, 0x100, RZ ;  /* 0x000001000c0c7810 */ /* 0x000fe40007f7e0ff */
[----:B------:R-:W-:Y:S02]  /*1ba0*/  IADD3.X R15, RZ, R15, RZ, P1, !PT ;  /* 0x0000000fff0f7210 */ /* 0x000fe40000ffe4ff */
[----:B------:R-:W-:Y:S02]  /*1bb0*/  IADD3.X R11, RZ, R11, RZ, P2, !PT ;  /* 0x0000000bff0b7210 */ /* 0x000fe400017fe4ff */
[----:B------:R-:W-:Y:S01]  /*1bc0*/  IADD3.X R13, RZ, R13, RZ, P3, !PT ;  /* 0x0000000dff0d7210 */ /* 0x000fe20001ffe4ff */
[----:B0-----:R-:W-:-:S02]  /*1bd0*/  IMAD R22, R24, UR19, RZ ;  /* 0x0000001318167c24 */ /* 0x001fc4000f8e02ff */
        /* <DEDUP_REMOVED lines=8> */
[----:B-1----:R-:W-:-:S04]  /*1c60*/  LEA R16, P0, R18, R16, 0x1 ;  /* 0x0000001012107211 */ /* 0x002fc800078008ff */
[----:B------:R-:W-:Y:S02]  /*1c70*/  LEA.HI.X R17, R18, R17, R19, 0x1, P0 ;  /* 0x0000001112117211 */ /* 0x000fe400000f0c13 */
[----:B------:R-:W-:-:S04]  /*1c80*/  IADD3 R16, P0, R16, R9, RZ ;  /* 0x0000000910107210 */ /* 0x000fc80007f1e0ff */
[----:B------:R-:W-:Y:S02]  /*1c90*/  IADD3.X R17, R17, R8, RZ, P0, !PT ;  /* 0x0000000811117210 */ /* 0x000fe400007fe4ff */
[----:B------:R-:W-:-:S03]  /*1ca0*/  ISETP.GE.AND P0, PT, R7, UR4, PT ;  /* 0x0000000407007c0c */ /* 0x000fc6000bf06270 */
[----:B------:R0:W-:Y:S10]  /*1cb0*/  STG.E.64 desc[UR16][R16.64], R20 ;  /* 0x0000001410007986 */ /* 0x0001f4000c101b10 */
[----:B------:R-:W-:Y:S05]  /*1cc0*/  @!P0 BRA `(.L_x_5088) ;  /* 0xffffffe800648947 */ /* 0x000fea000383ffff */
[----:B------:R-:W-:Y:S05]  /*1cd0*/  EXIT ;  /* 0x000000000000794d */ /* 0x000fea0003800000 */
.L_x_5089:
        /* <DEDUP_REMOVED lines=10> */
.L_x_5314:


//--------------------- .text._Z25selective_scan_fwd_kernelI32Selective_Scan_fwd_kernel_traitsILi32ELi4ELi1ELb1ELb0ELb1ELb1EN3c104HalfEfEEv13SSMParamsBase --------------------------
	.section	.text._Z25selective_scan_fwd_kernelI32Selective_Scan_fwd_kernel_traitsILi32ELi4ELi1ELb1ELb0ELb1ELb1EN3c104HalfEfEEv13SSMParamsBase,"ax",@progbits
	.align	128
        .global         _Z25selective_scan_fwd_kernelI32Selective_Scan_fwd_kernel_traitsILi32ELi4ELi1ELb1ELb0ELb1ELb1EN3c104HalfEfEEv13SSMParamsBase
        .type           _Z25selective_scan_fwd_kernelI32Selective_Scan_fwd_kernel_traitsILi32ELi4ELi1ELb1ELb0ELb1ELb1EN3c104HalfEfEEv13SSMParamsBase,@function
        .size           _Z25selective_scan_fwd_kernelI32Selective_Scan_fwd_kernel_traitsILi32ELi4ELi1ELb1ELb0ELb1ELb1EN3c104HalfEfEEv13SSMParamsBase,(.L_x_5315 - _Z25selective_scan_fwd_kernelI32Selective_Scan_fwd_kernel_traitsILi32ELi4ELi1ELb1ELb0ELb1ELb1EN3c104HalfEfEEv13SSMParamsBase)
        .other          _Z25selective_scan_fwd_kernelI32Selective_Scan_fwd_kernel_traitsILi32ELi4ELi1ELb1ELb0ELb1ELb1EN3c104HalfEfEEv13SSMParamsBase,@"STO_CUDA_ENTRY STV_DEFAULT"
_Z25selective_scan_fwd_kernelI32Selective_Scan_fwd_kernel_traitsILi32ELi4ELi1ELb1ELb0ELb1ELb1EN3c104HalfEfEEv13SSMParamsBase:
.text._Z25selective_scan_fwd_kernelI32Selective_Scan_fwd_kernel_traitsILi32ELi4ELi1ELb1ELb0ELb1ELb1EN3c104HalfEfEEv13SSMParamsBase:
        /* <DEDUP_REMOVED lines=95> */
[----:B------:R-:W-:Y:S02]  /*05f0*/  MOV R12, R11 ;  /* 0x0000000b000c7202 */ /* 0x000fe40000000f00 */
[----:B------:R-:W-:-:S02]  /*0600*/  SHF.L.U64.HI R8, R16, 0x3, R9 ;  /* 0x0000000310087819 */ /* 0x000fc40000010209 */
[----:B------:R-:W-:Y:S02]  /*0610*/  MOV R11, R14 ;  /* 0x0000000e000b7202 */ /* 0x000fe40000000f00 */
[----:B------:R-:W-:Y:S02]  /*0620*/  MOV R7, RZ ;  /* 0x000000ff00077202 */ /* 0x000fe40000000f00 */
[----:B------:R-:W-:Y:S02]  /*0630*/  SHF.L.U32 R9, R16, 0x3, RZ ;  /* 0x0000000310097819 */ /* 0x000fe400000006ff */
[----:B------:R-:W-:Y:S02]  /*0640*/  MOV R10, R18 ;  /* 0x00000012000a7202 */ /* 0x000fe40000000f00 */
[----:B---3--:R-:W-:-:S07]  /*0650*/  MOV R14, R17 ;  /* 0x00000011000e7202 */ /* 0x008fce0000000f00 */
.L_x_5102:
        /* <DEDUP_REMOVED lines=62> */
.L_x_5091:
[----:B------:R-:W-:Y:S05]  /*0a40*/  BSYNC B0 ;  /* 0x0000000000007941 */ /* 0x000fea0003800000 */
.L_x_5090:
        /* <DEDUP_REMOVED lines=33> */
.L_x_5093:
[----:B------:R-:W-:Y:S05]  /*0c60*/  BSYNC B0 ;  /* 0x0000000000007941 */ /* 0x000fea0003800000 */
.L_x_5092:
        /* <DEDUP_REMOVED lines=33> */
.L_x_5095:
[----:B------:R-:W-:Y:S05]  /*0e80*/  BSYNC B0 ;  /* 0x0000000000007941 */ /* 0x000fea0003800000 */
.L_x_5094:
        /* <DEDUP_REMOVED lines=33> */
.L_x_5097:
[----:B------:R-:W-:Y:S05]  /*10a0*/  BSYNC B0 ;  /* 0x0000000000007941 */ /* 0x000fea0003800000 */
.L_x_5096:
        /* <DEDUP_REMOVED lines=28> */
[C---:B------:R-:W-:Y:S01]  /*1270*/  IMAD.WIDE.U32 R28, R0.reuse, UR4, RZ ;  /* 0x00000004001c7c25 */ /* 0x040fe2000f8e00ff */
[----:B------:R-:W-:Y:S01]  /*1280*/  ULDC UR10, c[0x0][0x21c] ;  /* 0x00008700000a7ab9 */ /* 0x000fe20000000800 */
[----:B------:R-:W-:Y:S01]  /*1290*/  ULDC.64 UR4, c[0x0][0x238] ;  /* 0x00008e0000047ab9 */ /* 0x000fe20000000a00 */
[----:B------:R-:W-:Y:S01]  /*12a0*/  ULDC.64 UR8, c[0x0][0x250] ;  /* 0x0000940000087ab9 */ /* 0x000fe20000000a00 */
[----:B------:R-:W-:Y:S01]  /*12b0*/  IMAD.WIDE.U32 R30, R0, UR6, RZ ;  /* 0x00000006001e7c25 */ /* 0x000fe2000f8e00ff */
[----:B------:R-:W-:-:S02]  /*12c0*/  IADD3 R49, R29, R49, RZ ;  /* 0x000000311d317210 */ /* 0x000fc40007ffe0ff */
[----:B------:R-:W3:Y:S01]  /*12d0*/  LDC.64 R24, c[0x0][0x2d8] ;  /* 0x0000b600ff187b82 */ /* 0x000ee20000000a00 */
[----:B------:R-:W-:Y:S01]  /*12e0*/  IMAD R33, R0, UR7, R33 ;  /* 0x0000000700217c24 */ /* 0x000fe2000f8e0221 */
[----:B------:R-:W-:-:S04]  /*12f0*/  ULDC.64 UR6, c[0x0][0x270] ;  /* 0x00009c0000067ab9 */ /* 0x000fc80000000a00 */
[----:B------:R-:W-:Y:S02]  /*1300*/  IADD3 R51, R31, R33, RZ ;  /* 0x000000211f337210 */ /* 0x000fe40007ffe0ff */
[----:B------:R-:W4:Y:S01]  /*1310*/  LDC.64 R26, c[0x0][0x310] ;  /* 0x0000c400ff1a7b82 */ /* 0x000f220000000a00 */
[----:B0-----:R-:W-:-:S04]  /*1320*/  LOP3.LUT P0, RZ, R45, 0x1f, RZ, 0xc0, !PT ;  /* 0x0000001f2dff7812 */ /* 0x001fc8000780c0ff */
[----:B------:R-:W-:-:S13]  /*1330*/  ISETP.EQ.OR P0, PT, R7, RZ, P0 ;  /* 0x000000ff0700720c */ /* 0x000fda0000702670 */
.L_x_5101:
        /* <DEDUP_REMOVED lines=103> */
.L_x_5100:
[----:B------:R-:W-:Y:S05]  /*19b0*/  BSYNC B0 ;  /* 0x0000000000007941 */ /* 0x000fea0003800000 */
.L_x_5099:
        /* <DEDUP_REMOVED lines=18> */
.L_x_5098:
[----:B------:R-:W0:Y:S01]  /*1ae0*/  LDC.64 R28, c[0x0][0x2b0] ;  /* 0x0000ac00ff1c7b82 */ /* 0x000e220000000a00 */
[----:B------:R-:W-:Y:S01]  /*1af0*/  SHF.L.U32 R16, R7, 0x7, RZ ;  /* 0x0000000707107819 */ /* 0x000fe200000006ff */
[----:B------:R-:W-:Y:S01]  /*1b00*/  ULDC.64 UR4, c[0x0][0x2b8] ;  /* 0x0000ae0000047ab9 */ /* 0x000fe20000000a00 */
[----:B------:R-:W-:Y:S02]  /*1b10*/  ULDC.64 UR6, c[0x0][0x2a8] ;  /* 0x0000aa0000067ab9 */ /* 0x000fe40000000a00 */
[----:B------:R-:W-:-:S03]  /*1b20*/  SHF.R.S32.HI R17, RZ, 0x1f, R16 ;  /* 0x0000001fff117819 */ /* 0x000fc60000011410 */
[----:B------:R-:W1:Y:S08]  /*1b30*/  LDC.64 R30, c[0x0][0x2a0] ;  /* 0x0000a800ff1e7b82 */ /* 0x000e700000000a00 */
[----:B------:R-:W2:Y:S01]  /*1b40*/  LDC.64 R22, c[0x0][0x308] ;  /* 0x0000c200ff167b82 */ /* 0x000ea20000000a00 */
[C---:B0-----:R-:W-:Y:S02]  /*1b50*/  IMAD R18, R28.reuse, UR19, RZ ;  /* 0x000000131c127c24 */ /* 0x041fe4000f8e02ff */
[----:B------:R-:W-:-:S04]  /*1b60*/  IMAD.WIDE.U32 R24, R28, UR18, R16 ;  /* 0x000000121c187c25 */ /* 0x000fc8000f8e0010 */
[----:B------:R-:W-:Y:S02]  /*1b70*/  IMAD R29, R29, UR18, R18 ;  /* 0x000000121d1d7c24 */ /* 0x000fe4000f8e0212 */
[----:B------:R-:W0:Y:S01]  /*1b80*/  LDC.64 R18, c[0x0][0x318] ;  /* 0x0000c600ff127b82 */ /* 0x000e220000000a00 */
[C---:B-1----:R-:W-:Y:S02]  /*1b90*/  IMAD R26, R30.reuse, UR19, RZ ;  /* 0x000000131e1a7c24 */ /* 0x042fe4000f8e02ff */
        /* <DEDUP_REMOVED lines=13> */
[----:B--2---:R-:W-:-:S03]  /*1c70*/  LEA R28, P0, R24, R22, 0x1 ;  /* 0x00000016181c7211 */ /* 0x004fc600078008ff */
[----:B------:R-:W-:Y:S02]  /*1c80*/  IADD3 R27, R27, R31, RZ ;  /* 0x0000001f1b1b7210 */ /* 0x000fe40007ffe0ff */
[----:B0-----:R-:W-:Y:S02]  /*1c90*/  LEA R22, P1, R26, R18, 0x1 ;  /* 0x000000121a167211 */ /* 0x001fe400078208ff */
[----:B------:R-:W-:Y:S02]  /*1ca0*/  LEA.HI.X R23, R24, R23, R25, 0x1, P0 ;  /* 0x0000001718177211 */ /* 0x000fe400000f0c19 */
[----:B------:R-:W-:Y:S02]  /*1cb0*/  IADD3 R18, P0, R28, R9, RZ ;  /* 0x000000091c127210 */ /* 0x000fe40007f1e0ff */
[----:B------:R-:W-:Y:S02]  /*1cc0*/  LEA.HI.X R27, R26, R19, R27, 0x1, P1 ;  /* 0x000000131a1b7211 */ /* 0x000fe400008f0c1b */
[----:B------:R-:W-:-:S02]  /*1cd0*/  IADD3 R24, P1, R22, R9, RZ ;  /* 0x0000000916187210 */ /* 0x000fc40007f3e0ff */
[----:B------:R-:W-:Y:S02]  /*1ce0*/  IADD3.X R19, R23, R8, RZ, P0, !PT ;  /* 0x0000000817137210 */ /* 0x000fe400007fe4ff */
[----:B------:R-:W-:Y:S02]  /*1cf0*/  F2FP.F16.F32.PACK_AB R22, R21, R20 ;  /* 0x000000141516723e */ /* 0x000fe400000000ff */
[----:B------:R-:W-:Y:S02]  /*1d00*/  F2FP.F16.F32.PACK_AB R23, R41, R40 ;  /* 0x000000282917723e */ /* 0x000fe400000000ff */
[----:B------:R-:W-:-:S03]  /*1d10*/  IADD3.X R25, R27, R8, RZ, P1, !PT ;  /* 0x000000081b197210 */ /* 0x000fc60000ffe4ff */
[----:B------:R0:W-:Y:S01]  /*1d20*/  STG.E.64 desc[UR16][R18.64], R22 ;  /* 0x0000001612007986 */ /* 0x0001e2000c101b10 */
[----:B------:R-:W-:Y:S08]  /*1d30*/  BAR.SYNC.DEFER_BLOCKING 0x0 ;  /* 0x0000000000007b1d */ /* 0x000ff00000010000 */
[----:B0-----:R-:W0:Y:S08]  /*1d40*/  LDC.64 R22, c[0x0][0x2c0] ;  /* 0x0000b000ff167b82 */ /* 0x001e300000000a00 */
[----:B------:R-:W1:Y:S01]  /*1d50*/  LDC.64 R18, c[0x0][0x320] ;  /* 0x0000c800ff127b82 */ /* 0x000e620000000a00 */
[----:B------:R-:W2:Y:S01]  /*1d60*/  LDG.E.64 R24, desc[UR16][R24.64] ;  /* 0x0000001018187981 */ /* 0x000ea2000c1e1b00 */
[----:B------:R-:W-:-:S02]  /*1d70*/  IADD3 R7, R7, 0x1, RZ ;  /* 0x0000000107077810 */ /* 0x000fc40007ffe0ff */
[----:B------:R-:W-:Y:S02]  /*1d80*/  IADD3 R14, P1, R14, 0x100, RZ ;  /* 0x000001000e0e7810 */ /* 0x000fe40007f3e0ff */
[----:B------:R-:W-:Y:S02]  /*1d90*/  IADD3 R10, P2, R10, 0x100, RZ ;  /* 0x000001000a0a7810 */ /* 0x000fe40007f5e0ff */
[----:B------:R-:W-:Y:S02]  /*1da0*/  IADD3 R12, P3, R12, 0x100, RZ ;  /* 0x000001000c0c7810 */ /* 0x000fe40007f7e0ff */
[----:B------:R-:W-:Y:S01]  /*1db0*/  IADD3.X R15, RZ, R15, RZ, P1, !PT ;  /* 0x0000000fff0f7210 */ /* 0x000fe20000ffe4ff */
[----:B0-----:R-:W-:Y:S01]  /*1dc0*/  IMAD.WIDE.U32 R16, R22, UR18, R16 ;  /* 0x0000001216107c25 */ /* 0x001fe2000f8e0010 */
[----:B------:R-:W-:Y:S02]  /*1dd0*/  IADD3.X R11, RZ, R11, RZ, P2, !PT ;  /* 0x0000000bff0b7210 */ /* 0x000fe400017fe4ff */
[----:B------:R-:W-:Y:S01]  /*1de0*/  IADD3.X R13, RZ, R13, RZ, P3, !PT ;  /* 0x0000000dff0d7210 */ /* 0x000fe20001ffe4ff */
        /* <DEDUP_REMOVED lines=10> */
[----:B------:R-:W-:Y:S01]  /*1e90*/  FMUL.FTZ R33, R32, -1.4426950216293334961 ;  /* 0xbfb8aa3b20217820 */ /* 0x000fe20000410000 */
[----:B------:R-:W0:Y:S08]  /*1ea0*/  MUFU.EX2 R27, R27 ;  /* 0x0000001b001b7308 */ /* 0x000e300000000800 */
[----:B------:R-:W2:Y:S08]  /*1eb0*/  MUFU.EX2 R24, R24 ;  /* 0x0000001800187308 */ /* 0x000eb00000000800 */
[----:B------:R-:W3:Y:S01]  /*1ec0*/  MUFU.EX2 R30, R30 ;  /* 0x0000001e001e7308 */ /* 0x000ee20000000800 */
[----:B0-----:R-:W-:-:S07]  /*1ed0*/  FADD.FTZ R27, R27, 1 ;  /* 0x3f8000001b1b7421 */ /* 0x001fce0000010000 */
[----:B------:R-:W0:Y:S01]  /*1ee0*/  MUFU.EX2 R33, R33 ;  /* 0x0000002100217308 */ /* 0x000e220000000800 */
[----:B--2---:R-:W-:-:S07]  /*1ef0*/  FADD.FTZ R25, R24, 1 ;  /* 0x3f80000018197421 */ /* 0x004fce0000010000 */
[----:B------:R-:W2:Y:S01]  /*1f00*/  MUFU.RCP R27, R27 ;  /* 0x0000001b001b7308 */ /* 0x000ea20000001000 */
[----:B---3--:R-:W-:Y:S01]  /*1f10*/  FADD.FTZ R31, R30, 1 ;  /* 0x3f8000001e1f7421 */ /* 0x008fe20000010000 */
[----:B------:R-:W-:-:S04]  /*1f20*/  IMAD R30, R22, UR19, RZ ;  /* 0x00000013161e7c24 */ /* 0x000fc8000f8e02ff */
[----:B------:R-:W-:Y:S02]  /*1f30*/  IMAD R23, R23, UR18, R30 ;  /* 0x0000001217177c24 */ /* 0x000fe4000f8e021e */
[----:B------:R3:W4:Y:S01]  /*1f40*/  MUFU.RCP R34, R31 ;  /* 0x0000001f00227308 */ /* 0x0007220000001000 */
[----:B0-----:R-:W-:Y:S02]  /*1f50*/  FADD.FTZ R24, R33, 1 ;  /* 0x3f80000021187421 */ /* 0x001fe40000010000 */
[----:B------:R-:W-:-:S05]  /*1f60*/  IADD3 R17, R17, R23, RZ ;  /* 0x0000001711117210 */ /* 0x000fca0007ffe0ff */
[----:B------:R-:W0:Y:S01]  /*1f70*/  MUFU.RCP R25, R25 ;  /* 0x0000001900197308 */ /* 0x000e220000001000 */
[----:B---3--:R-:W-:Y:S02]  /*1f80*/  IMAD R31, R3, UR4, RZ ;  /* 0x00000004031f7c24 */ /* 0x008fe4000f8e02ff */
[----:B--2---:R-:W-:Y:S01]  /*1f90*/  FMUL.FTZ R23, R26, R27 ;  /* 0x0000001b1a177220 */ /* 0x004fe20000410000 */
[----:B------:R-:W-:Y:S01]  /*1fa0*/  IMAD.WIDE.U32 R16, R0, UR4, R16 ;  /* 0x0000000400107c25 */ /* 0x000fe2000f8e0010 */
[----:B------:R-:W-:-:S03]  /*1fb0*/  ULDC UR4, c[0x0][0x224] ;  /* 0x0000890000047ab9 */ /* 0x000fc60000000800 */
[----:B------:R-:W-:Y:S01]  /*1fc0*/  FMUL.FTZ R23, R23, R20 ;  /* 0x0000001417177220 */ /* 0x000fe20000410000 */
[----:B------:R-:W-:Y:S01]  /*1fd0*/  IMAD R31, R0, UR5, R31 ;  /* 0x00000005001f7c24 */ /* 0x000fe2000f8e021f */
[----:B------:R-:W2:Y:S01]  /*1fe0*/  MUFU.RCP R33, R24 ;  /* 0x0000001800217308 */ /* 0x000ea20000001000 */
[----:B----4-:R-:W-:Y:S01]  /*1ff0*/  FMUL.FTZ R29, R29, R34 ;  /* 0x000000221d1d7220 */ /* 0x010fe20000410000 */
[----:B-1----:R-:W-:Y:S02]  /*2000*/  LEA R18, P0, R16, R18, 0x1 ;  /* 0x0000001210127211 */ /* 0x002fe400078008ff */
[----:B------:R-:W-:Y:S01]  /*2010*/  IADD3 R17, R17, R31, RZ ;  /* 0x0000001f11117210 */ /* 0x000fe20007ffe0ff */
[----:B------:R-:W-:-:S03]  /*2020*/  FMUL.FTZ R29, R29, R40 ;  /* 0x000000281d1d7220 */ /* 0x000fc60000410000 */
[----:B------:R-:W-:Y:S01]  /*2030*/  LEA.HI.X R19, R16, R19, R17, 0x1, P0 ;  /* 0x0000001310137211 */ /* 0x000fe200000f0c11 */
[----:B0-----:R-:W-:Y:S01]  /*2040*/  FMUL.FTZ R28, R28, R25 ;  /* 0x000000191c1c7220 */ /* 0x001fe20000410000 */
[----:B------:R-:W-:-:S03]  /*2050*/  IADD3 R16, P0, R18, R9, RZ ;  /* 0x0000000912107210 */ /* 0x000fc60007f1e0ff */
[----:B------:R-:W-:Y:S01]  /*2060*/  FMUL.FTZ R28, R28, R21 ;  /* 0x000000151c1c7220 */ /* 0x000fe20000410000 */
[----:B------:R-:W-:Y:S02]  /*2070*/  IADD3.X R17, R19, R8, RZ, P0, !PT ;  /* 0x0000000813117210 */ /* 0x000fe400007fe4ff */
[----:B------:R-:W-:Y:S01]  /*2080*/  ISETP.GE.AND P0, PT, R7, UR4, PT ;  /* 0x0000000407007c0c */ /* 0x000fe2000bf06270 */
[----:B--2---:R-:W-:Y:S01]  /*2090*/  FMUL.FTZ R32, R32, R33 ;  /* 0x0000002120207220 */ /* 0x004fe20000410000 */
[----:B------:R-:W-:-:S03]  /*20a0*/  F2FP.F16.F32.PACK_AB R28, R28, R23 ;  /* 0x000000171c1c723e */ /* 0x000fc600000000ff */
[----:B------:R-:W-:-:S05]  /*20b0*/  FMUL.FTZ R32, R32, R41 ;  /* 0x0000002920207220 */ /* 0x000fca0000410000 */
[----:B------:R-:W-:-:S05]  /*20c0*/  F2FP.F16.F32.PACK_AB R29, R32, R29 ;  /* 0x0000001d201d723e */ /* 0x000fca00000000ff */
[----:B------:R0:W-:Y:S01]  /*20d0*/  STG.E.64 desc[UR16][R16.64], R28 ;  /* 0x0000001c10007986 */ /* 0x0001e2000c101b10 */
[----:B------:R-:W-:Y:S05]  /*20e0*/  @!P0 BRA `(.L_x_5102) ;  /* 0xffffffe4005c8947 */ /* 0x000fea000383ffff */
[----:B------:R-:W-:Y:S05]  /*20f0*/  EXIT ;  /* 0x000000000000794d */ /* 0x000fea0003800000 */
.L_x_5103:
        /* <DEDUP_REMOVED lines=16> */
.L_x_5315:


//--------------------- .text._Z25selective_scan_fwd_kernelI32Selective_Scan_fwd_kernel_traitsILi32ELi4ELi1ELb1ELb1ELb0ELb0EN3c104HalfEfEEv13SSMParamsBase --------------------------
	.section	.text._Z25selective_scan_fwd_kernelI32Selective_Scan_fwd_kernel_traitsILi32ELi4ELi1ELb1ELb1ELb0ELb0EN3c104HalfEfEEv13SSMParamsBase,"ax",@progbits
	.align	128
        .global         _Z25selective_scan_fwd_kernelI32Selective_Scan_fwd_kernel_traitsILi32ELi4ELi1ELb1ELb1ELb0ELb0EN3c104HalfEfEEv13SSMParamsBase
        .type           _Z25selective_scan_fwd_kernelI32Selective_Scan_fwd_kernel_traitsILi32ELi4ELi1ELb1ELb1ELb0ELb0EN3c104HalfEfEEv13SSMParamsBase,@function
        .size           _Z25selective_scan_fwd_kernelI32Selective_Scan_fwd_kernel_traitsILi32ELi4ELi1ELb1ELb1ELb0ELb0EN3c104HalfEfEEv13SSMParamsBase,(.L_x_5316 - _Z25selective_scan_fwd_kernelI32Selective_Scan_fwd_kernel_traitsILi32ELi4ELi1ELb1ELb1ELb0ELb0EN3c104HalfEfEEv13SSMParamsBase)
        .other          _Z25selective_scan_fwd_kernelI32Selective_Scan_fwd_kernel_traitsILi32ELi4ELi1ELb1ELb1ELb0ELb0EN3c104HalfEfEEv13SSMParamsBase,@"STO_CUDA_ENTRY STV_DEFAULT"
_Z25selective_scan_fwd_kernelI32Selective_Scan_fwd_kernel_traitsILi32ELi4ELi1ELb1ELb1ELb0ELb0EN3c104HalfEfEEv13SSMParamsBase:
.text._Z25selective_scan_fwd_kernelI32Selective_Scan_fwd_kernel_traitsILi32ELi4ELi1ELb1ELb1ELb0ELb0EN3c104HalfEfEEv13SSMParamsBase:
        /* <DEDUP_REMOVED lines=102> */
.L_x_5116:
[----:B------:R-:W-:Y:S01]  /*0660*/  BAR.SYNC.DEFER_BLOCKING 0x0 ;  /* 0x0000000000007b1d */ /* 0x000fe20000010000 */
[----:B--2---:R-:W-:-:S04]  /*0670*/  IADD3 R16, P0, R12, R9, RZ ;  /* 0x000000090c107210 */ /* 0x004fc80007f1e0ff */
        /* <DEDUP_REMOVED lines=13> */
[----:B0-----:R-:W0:Y:S01]  /*0750*/  LDC R22, c[0x0][0x21c] ;  /* 0x00008700ff167b82 */ /* 0x001e220000000800 */
        /* <DEDUP_REMOVED lines=14> */
[----:B-1----:R-:W-:Y:S10]  /*0840*/  @P1 BRA `(.L_x_5105) ;  /* 0x00000000007c1947 */ /* 0x002ff40003800000 */
        /* <DEDUP_REMOVED lines=31> */
.L_x_5105:
[----:B------:R-:W-:Y:S05]  /*0a40*/  BSYNC B0 ;  /* 0x0000000000007941 */ /* 0x000fea0003800000 */
.L_x_5104:
        /* <DEDUP_REMOVED lines=33> */
.L_x_5107:
[----:B------:R-:W-:Y:S05]  /*0c60*/  BSYNC B0 ;  /* 0x0000000000007941 */ /* 0x000fea0003800000 */
.L_x_5106:
        /* <DEDUP_REMOVED lines=33> */
.L_x_5109:
[----:B------:R-:W-:Y:S05]  /*0e80*/  BSYNC B0 ;  /* 0x0000000000007941 */ /* 0x000fea0003800000 */
.L_x_5108:
        /* <DEDUP_REMOVED lines=33> */
.L_x_5111:
[----:B------:R-:W-:Y:S05]  /*10a0*/  BSYNC B0 ;  /* 0x0000000000007941 */ /* 0x000fea0003800000 */
.L_x_5110:
        /* <DEDUP_REMOVED lines=9> */
[----:B------:R-:W-:Y:S02]  /*1140*/  HADD2.F32 R45, -RZ, R20.H0_H0 ;  /* 0x20000014ff2d7230 */ /* 0x000fe40000004100 */
[-C--:B------:R-:W-:Y:S01]  /*1150*/  FMUL.FTZ R20, R43, R2.reuse ;  /* 0x000000022b147220 */ /* 0x080fe20000410000 */
[-C--:B------:R-:W-:Y:S01]  /*1160*/  FMUL.FTZ R21, R44, R2.reuse ;  /* 0x000000022c157220 */ /* 0x080fe20000410000 */
[-C--:B------:R-:W-:Y:S01]  /*1170*/  FMUL.FTZ R22, R41, R2.reuse ;  /* 0x0000000229167220 */ /* 0x080fe20000410000 */
        /* <DEDUP_REMOVED lines=12> */
[----:B------:R-:W-:-:S04]  /*1240*/  IMAD.WIDE.U32 R24, R0, UR6, RZ ;  /* 0x0000000600187c25 */ /* 0x000fc8000f8e00ff */
[----:B------:R-:W-:Y:S01]  /*1250*/  FMUL.FTZ R43, R43, R16 ;  /* 0x000000102b2b7220 */ /* 0x000fe20000410000 */
[----:B------:R-:W-:Y:S01]  /*1260*/  FMUL.FTZ R44, R44, R17 ;  /* 0x000000112c2c7220 */ /* 0x000fe20000410000 */
[----:B------:R-:W-:Y:S01]  /*1270*/  FMUL.FTZ R45, R45, R19 ;  /* 0x000000132d2d7220 */ /* 0x000fe20000410000 */
[C---:B------:R-:W-:Y:S01]  /*1280*/  IMAD R35, R0.reuse, UR7, R35 ;  /* 0x0000000700237c24 */ /* 0x040fe2000f8e0223 */
[----:B------:R-:W-:Y:S01]  /*1290*/  ULDC UR10, c[0x0][0x21c] ;  /* 0x00008700000a7ab9 */ /* 0x000fe20000000800 */
[----:B------:R-:W-:Y:S01]  /*12a0*/  IMAD.WIDE.U32 R26, R0, UR4, RZ ;  /* 0x00000004001a7c25 */ /* 0x000fe2000f8e00ff */
[----:B------:R-:W3:Y:S01]  /*12b0*/  LDC.64 R30, c[0x0][0x2e0] ;  /* 0x0000b800ff1e7b82 */ /* 0x000ee20000000a00 */
[----:B------:R-:W-:Y:S01]  /*12c0*/  ULDC.64 UR4, c[0x0][0x238] ;  /* 0x00008e0000047ab9 */ /* 0x000fe20000000a00 */
[----:B------:R-:W-:Y:S01]  /*12d0*/  IADD3 R51, R25, R35, RZ ;  /* 0x0000002319337210 */ /* 0x000fe20007ffe0ff */
[----:B------:R-:W-:Y:S01]  /*12e0*/  IMAD.IADD R49, R27, 0x1, R49 ;  /* 0x000000011b317824 */ /* 0x000fe200078e0231 */
[----:B------:R-:W-:Y:S01]  /*12f0*/  ULDC.64 UR6, c[0x0][0x250] ;  /* 0x0000940000067ab9 */ /* 0x000fe20000000a00 */
[----:B------:R-:W-:-:S03]  /*1300*/  ULDC.64 UR8, c[0x0][0x270] ;  /* 0x00009c0000087ab9 */ /* 0x000fc60000000a00 */
[----:B------:R-:W4:Y:S01]  /*1310*/  LDC.64 R28, c[0x0][0x310] ;  /* 0x0000c400ff1c7b82 */ /* 0x000f220000000a00 */
[----:B0-----:R-:W-:-:S04]  /*1320*/  LOP3.LUT P0, RZ, R40, 0x1f, RZ, 0xc0, !PT ;  /* 0x0000001f28ff7812 */ /* 0x001fc8000780c0ff */
[----:B------:R-:W-:-:S13]  /*1330*/  ISETP.EQ.OR P0, PT, R7, RZ, P0 ;  /* 0x000000ff0700720c */ /* 0x000fda0000702670 */
.L_x_5115:
[----:B------:R-:W-:Y:S02]  /*1340*/  SHF.R.S32.HI R46, RZ, 0x1f, R47 ;  /* 0x0000001fff2e7819 */ /* 0x000fe4000001142f */
[----:B------:R-:W-:-:S03]  /*1350*/  MOV R48, R26 ;  /* 0x0000001a00307202 */ /* 0x000fc60000000f00 */
[----:B------:R-:W-:Y:S02]  /*1360*/  IMAD R36, R46, UR4, RZ ;  /* 0x000000042e247c24 */ /* 0x000fe4000f8e02ff */
[----:B0-----:R-:W-:-:S04]  /*1370*/  IMAD.WIDE.U32 R34, R47, UR4, R48 ;  /* 0x000000042f227c25 */ /* 0x001fc8000f8e0030 */
[----:B------:R-:W-:Y:S01]  /*1380*/  IMAD R37, R47, UR5, R36 ;  /* 0x000000052f257c24 */ /* 0x000fe2000f8e0224 */
[----:B--2---:R-:W-:-:S04]  /*1390*/  LEA R38, P1, R34, R32, 0x2 ;  /* 0x0000002022267211 */ /* 0x004fc800078210ff */
[----:B------:R-:W-:-:S04]  /*13a0*/  IADD3 R35, R35, R37, RZ ;  /* 0x0000002523237210 */ /* 0x000fc80007ffe0ff */
[----:B------:R-:W-:Y:S01]  /*13b0*/  LEA.HI.X R39, R34, R33, R35, 0x2, P1 ;  /* 0x0000002122277211 */ /* 0x000fe200008f1423 */
[----:B------:R-:W-:Y:S02]  /*13c0*/  IMAD R34, R46, UR6, RZ ;  /* 0x000000062e227c24 */ /* 0x000fe4000f8e02ff */
[C---:B------:R-:W-:Y:S02]  /*13d0*/  IMAD.WIDE.U32 R36, R47.reuse, UR6, RZ ;  /* 0x000000062f247c25 */ /* 0x040fe4000f8e00ff */
[----:B------:R0:W2:Y:S02]  /*13e0*/  LDG.E R48, desc[UR16][R38.64] ;  /* 0x0000001026307981 */ /* 0x0000a4000c1e1900 */
[----:B------:R-:W-:Y:S01]  /*13f0*/  IMAD R35, R47, UR7, R34 ;  /* 0x000000072f237c24 */ /* 0x000fe2000f8e0222 */
[----:B------:R-:W-:-:S04]  /*1400*/  LEA R34, P1, R36, R14, 0x1 ;  /* 0x0000000e24227211 */ /* 0x000fc800078208ff */
[----:B------:R-:W-:Y:S02]  /*1410*/  IADD3 R37, R37, R35, RZ ;  /* 0x0000002325257210 */ /* 0x000fe40007ffe0ff */
[----:B------:R-:W-:Y:S02]  /*1420*/  IADD3 R34, P2, R34, R9, RZ ;  /* 0x0000000922227210 */ /* 0x000fe40007f5e0ff */
[----:B------:R-:W-:-:S04]  /*1430*/  LEA.HI.X R37, R36, R15, R37, 0x1, P1 ;  /* 0x0000000f24257211 */ /* 0x000fc800008f0c25 */
[----:B------:R-:W-:-:S06]  /*1440*/  IADD3.X R35, R37, R8, RZ, P2, !PT ;  /* 0x0000000825237210 */ /* 0x000fcc00017fe4ff */
[----:B------:R-:W4:Y:S01]  /*1450*/  LDG.E.64 R34, desc[UR16][R34.64] ;  /* 0x0000001022227981 */ /* 0x000f22000c1e1b00 */
[----:B------:R-:W-:Y:S01]  /*1460*/  IMAD R46, R46, UR8, RZ ;  /* 0x000000082e2e7c24 */ /* 0x000fe2000f8e02ff */
[----:B------:R-:W-:Y:S02]  /*1470*/  MOV R36, R24 ;  /* 0x0000001800247202 */ /* 0x000fe40000000f00 */
[----:B------:R-:W-:Y:S01]  /*1480*/  MOV R37, R51 ;  /* 0x0000003300257202 */ /* 0x000fe20000000f00 */
[C---:B0-----:R-:W-:Y:S02]  /*1490*/  IMAD R39, R47.reuse, UR9, R46 ;  /* 0x000000092f277c24 */ /* 0x041fe4000f8e022e */
[----:B------:R-:W-:-:S03]  /*14a0*/  IMAD.WIDE.U32 R36, R47, UR8, R36 ;  /* 0x000000082f247c25 */ /* 0x000fc6000f8e0024 */
[----:B---3--:R-:W-:Y:S02]  /*14b0*/  LEA R38, P1, R36, R30, 0x2 ;  /* 0x0000001e24267211 */ /* 0x008fe400078210ff */
[----:B------:R-:W-:-:S04]  /*14c0*/  IADD3 R37, R37, R39, RZ ;  /* 0x0000002725257210 */ /* 0x000fc80007ffe0ff */
[----:B------:R-:W-:Y:S02]  /*14d0*/  LEA.HI.X R39, R36, R31, R37, 0x2, P1 ;  /* 0x0000001f24277211 */ /* 0x000fe400008f1425 */
[----:B------:R-:W-:-:S03]  /*14e0*/  ISETP.GE.AND P1, PT, R5, 0x1, PT ;  /* 0x000000010500780c */ /* 0x000fc60003f26270 */
[----:B------:R0:W5:Y:S01]  /*14f0*/  LDG.E R53, desc[UR16][R38.64] ;  /* 0x0000001026357981 */ /* 0x000162000c1e1900 */
[----:B------:R-:W-:Y:S01]  /*1500*/  MOV R50, 0x400 ;  /* 0x0000040000327802 */ /* 0x000fe20000000f00 */
[----:B------:R-:W-:Y:S01]  /*1510*/  BSSY B0, `(.L_x_5113) ;  /* 0x0000053000007945 */ /* 0x000fe20003800000 */
[C---:B------:R-:W-:Y:S02]  /*1520*/  ISETP.NE.AND P2, PT, R5.reuse, 0x1f, PT ;  /* 0x0000001f0500780c */ /* 0x040fe40003f45270 */
[----:B------:R-:W-:Y:S01]  /*1530*/  ISETP.NE.AND P3, PT, R5, RZ, PT ;  /* 0x000000ff0500720c */ /* 0x000fe20003f65270 */
[----:B0-----:R-:W0:Y:S02]  /*1540*/  S2R R38, SR_CgaCtaId ;  /* 0x0000000000267919 */ /* 0x001e240000008800 */
[----:B0-----:R-:W-:-:S04]  /*1550*/  LEA R50, R38, R50, 0x18 ;  /* 0x0000003226327211 */ /* 0x001fc800078ec0ff */
[----:B------:R-:W-:Y:S01]  /*1560*/  @!P0 LEA R38, R47, R50, 0x3 ;  /* 0x000000322f268211 */ /* 0x000fe200078e18ff */
[----:B--2---:R-:W-:-:S04]  /*1570*/  FMUL.FTZ R48, R48, 1.4426950216293334961 ;  /* 0x3fb8aa3b30307820 */ /* 0x004fc80000410000 */
[C---:B------:R-:W-:Y:S01]  /*1580*/  FMUL.FTZ R52, R48.reuse, R17 ;  /* 0x0000001130347220 */ /* 0x040fe20000410000 */
[C---:B------:R-:W-:Y:S01]  /*1590*/  FMUL.FTZ R59, R48.reuse, R16 ;  /* 0x00000010303b7220 */ /* 0x040fe20000410000 */
[C---:B------:R-:W-:Y:S01]  /*15a0*/  FMUL.FTZ R46, R48.reuse, R18 ;  /* 0x00000012302e7220 */ /* 0x040fe20000410000 */
[----:B------:R-:W-:-:S03]  /*15b0*/  FMUL.FTZ R48, R48, R19 ;  /* 0x0000001330307220 */ /* 0x000fc60000410000 */
[----:B------:R-:W0:Y:S08]  /*15c0*/  MUFU.EX2 R52, R52 ;  /* 0x0000003400347308 */ /* 0x000e300000000800 */
[----:B------:R-:W2:Y:S01]  /*15d0*/  MUFU.EX2 R59, R59 ;  /* 0x0000003b003b7308 */ /* 0x000ea20000000800 */
[--C-:B----4-:R-:W-:Y:S02]  /*15e0*/  HADD2.F32 R54, -RZ, R34.reuse.H0_H0 ;  /* 0x20000022ff367230 */ /* 0x110fe40000004100 */
[----:B------:R-:W-:-:S02]  /*15f0*/  HADD2.F32 R61, -RZ, R34.H1_H1 ;  /* 0x30000022ff3d7230 */ /* 0x000fc40000004100 */
[----:B------:R-:W-:-:S03]  /*1600*/  HADD2.F32 R34, -RZ, R35.H0_H0 ;  /* 0x20000023ff227230 */ /* 0x000fc60000004100 */
[----:B------:R-:W3:Y:S01]  /*1610*/  MUFU.EX2 R46, R46 ;  /* 0x0000002e002e7308 */ /* 0x000ee20000000800 */
[----:B------:R-:W-:Y:S01]  /*1620*/  FMUL.FTZ R54, R43, R54 ;  /* 0x000000362b367220 */ /* 0x000fe20000410000 */
[----:B------:R-:W-:Y:S01]  /*1630*/  FMUL.FTZ R61, R44, R61 ;  /* 0x0000003d2c3d7220 */ /* 0x000fe20000410000 */
[----:B------:R-:W-:Y:S02]  /*1640*/  HADD2.F32 R36, -RZ, R35.H1_H1 ;  /* 0x30000023ff247230 */ /* 0x000fe40000004100 */
[----:B------:R-:W-:Y:S01]  /*1650*/  FMUL.FTZ R57, R41, R34 ;  /* 0x0000002229397220 */ /* 0x000fe20000410000 */
[-C--:B0-----:R-:W-:Y:S02]  /*1660*/  FFMA.FTZ R34, R54, R52.reuse, R61 ;  /* 0x0000003436227223 */ /* 0x081fe4000001003d */
[----:B------:R-:W0:Y:S01]  /*1670*/  MUFU.EX2 R48, R48 ;  /* 0x0000003000307308 */ /* 0x000e220000000800 */
[----:B--2---:R-:W-:Y:S01]  /*1680*/  FMUL.FTZ R35, R59, R52 ;  /* 0x000000343b237220 */ /* 0x004fe20000410000 */
[----:B------:R-:W-:Y:S01]  /*1690*/  FMUL.FTZ R55, R45, R36 ;  /* 0x000000242d377220 */ /* 0x000fe20000410000 */
[----:B---3--:R-:W-:-:S02]  /*16a0*/  FFMA.FTZ R34, R46, R34, R57 ;  /* 0x000000222e227223 */ /* 0x008fc40000010039 */
[----:B------:R-:W-:Y:S02]  /*16b0*/  FMUL.FTZ R37, R46, R35 ;  /* 0x000000232e257220 */ /* 0x000fe40000410000 */
[C---:B0-----:R-:W-:Y:S02]  /*16c0*/  FFMA.FTZ R35, R48.reuse, R34, R55 ;  /* 0x0000002230237223 */ /* 0x041fe40000010037 */
[----:B------:R-:W-:-:S03]  /*16d0*/  FMUL.FTZ R34, R48, R37 ;  /* 0x0000002530227220 */ /* 0x000fc60000410000 */
        /* <DEDUP_REMOVED lines=32> */
[----:B0-----:R-:W-:-:S03]  /*18e0*/  @!P3 IMAD.MOV.U32 R60, RZ, RZ, R37 ;  /* 0x000000ffff3cb224 */ /* 0x001fc600078e0025 */
        /* <DEDUP_REMOVED lines=10> */
[----:B------:R-:W-:-:S06]  /*1990*/  FFMA.FTZ R52, R52, R54, R61 ;  /* 0x0000003634347223 */ /* 0x000fcc000001003d */
[----:B------:R-:W-:Y:S05]  /*19a0*/  @P1 BRA `(.L_x_5114) ;  /* 0x0000000000241947 */ /* 0x000fea0003800000 */
        /* <DEDUP_REMOVED lines=9> */
.L_x_5114:
[----:B------:R-:W-:Y:S05]  /*1a40*/  BSYNC B0 ;  /* 0x0000000000007941 */ /* 0x000fea0003800000 */
.L_x_5113:
        /* <DEDUP_REMOVED lines=9> */
.L_x_5112:
[----:B------:R-:W2:Y:S01]  /*1ae0*/  LDC.64 R26, c[0x0][0x2b0] ;  /* 0x0000ac00ff1a7b82 */ /* 0x000ea20000000a00 */
[----:B------:R-:W-:Y:S01]  /*1af0*/  SHF.L.U32 R18, R7, 0x7, RZ ;  /* 0x0000000707127819 */ /* 0x000fe200000006ff */
[----:B------:R-:W-:Y:S01]  /*1b00*/  ULDC.64 UR4, c[0x0][0x2b8] ;  /* 0x0000ae0000047ab9 */ /* 0x000fe20000000a00 */
[----:B------:R-:W-:Y:S02]  /*1b10*/  F2FP.F16.F32.PACK_AB R20, R21, R20 ;  /* 0x000000141514723e */ /* 0x000fe400000000ff */
[----:B------:R-:W-:Y:S02]  /*1b20*/  SHF.R.S32.HI R19, RZ, 0x1f, R18 ;  /* 0x0000001fff137819 */ /* 0x000fe40000011412 */
[----:B------:R-:W-:Y:S01]  /*1b30*/  F2FP.F16.F32.PACK_AB R21, R23, R22 ;  /* 0x000000161715723e */ /* 0x000fe200000000ff */
[----:B------:R-:W3:Y:S01]  /*1b40*/  LDC.64 R16, c[0x0][0x308] ;  /* 0x0000c200ff107b82 */ /* 0x000ee20000000a00 */
        /* <DEDUP_REMOVED lines=17> */
[----:B---3--:R-:W-:-:S04]  /*1c60*/  LEA R16, P0, R18, R16, 0x1 ;  /* 0x0000001012107211 */ /* 0x008fc800078008ff */
[----:B------:R-:W-:Y:S02]  /*1c70*/  LEA.HI.X R17, R18, R17, R19, 0x1, P0 ;  /* 0x0000001112117211 */ /* 0x000fe400000f0c13 */
[----:B------:R-:W-:-:S04]  /*1c80*/  IADD3 R16, P0, R16, R9, RZ ;  /* 0x0000000910107210 */ /* 0x000fc80007f1e0ff */
[----:B------:R-:W-:Y:S02]  /*1c90*/  IADD3.X R17, R17, R8, RZ, P0, !PT ;  /* 0x0000000811117210 */ /* 0x000fe400007fe4ff */
[----:B------:R-:W-:-:S03]  /*1ca0*/  ISETP.GE.AND P0, PT, R7, UR4, PT ;  /* 0x0000000407007c0c */ /* 0x000fc6000bf06270 */
[----:B------:R2:W-:Y:S10]  /*1cb0*/  STG.E.64 desc[UR16][R16.64], R20 ;  /* 0x0000001410007986 */ /* 0x0005f4000c101b10 */
[----:B------:R-:W-:Y:S05]  /*1cc0*/  @!P0 BRA `(.L_x_5116) ;  /* 0xffffffe800648947 */ /* 0x000fea000383ffff */
[----:B------:R-:W-:Y:S05]  /*1cd0*/  EXIT ;  /* 0x000000000000794d */ /* 0x000fea0003800000 */
.L_x_5117:
        /* <DEDUP_REMOVED lines=10> */
.L_x_5316:


//--------------------- .text._Z25selective_scan_fwd_kernelI32Selective_Scan_fwd_kernel_traitsILi32ELi4ELi1ELb1ELb1ELb0ELb1EN3c104HalfEfEEv13SSMParamsBase --------------------------
	.section	.text._Z25selective_scan_fwd_kernelI32Selective_Scan_fwd_kernel_traitsILi32ELi4ELi1ELb1ELb1ELb0ELb1EN3c104HalfEfEEv13SSMParamsBase,"ax",@progbits
	.align	128
        .global         _Z25selective_scan_fwd_kernelI32Selective_Scan_fwd_kernel_traitsILi32ELi4ELi1ELb1ELb1ELb0ELb1EN3c104HalfEfEEv13SSMParamsBase
        .type           _Z25selective_scan_fwd_kernelI32Selective_Scan_fwd_kernel_traitsILi32ELi4ELi1ELb1ELb1ELb0ELb1EN3c104HalfEfEEv13SSMParamsBase,@function
        .size           _Z25selective_scan_fwd_kernelI32Selective_Scan_fwd_kernel_traitsILi32ELi4ELi1ELb1ELb1ELb0ELb1EN3c104HalfEfEEv13SSMParamsBase,(.L_x_5317 - _Z25selective_scan_fwd_kernelI32Selective_Scan_fwd_kernel_traitsILi32ELi4ELi1ELb1ELb1ELb0ELb1EN3c104HalfEfEEv13SSMParamsBase)
        .other          _Z25selective_scan_fwd_kernelI32Selective_Scan_fwd_kernel_traitsILi32ELi4ELi1ELb1ELb1ELb0ELb1EN3c104HalfEfEEv13SSMParamsBase,@"STO_CUDA_ENTRY STV_DEFAULT"
_Z25selective_scan_fwd_kernelI32Selective_Scan_fwd_kernel_traitsILi32ELi4ELi1ELb1ELb1ELb0ELb1EN3c104HalfEfEEv13SSMParamsBase:
.text._Z25selective_scan_fwd_kernelI32Selective_Scan_fwd_kernel_traitsILi32ELi4ELi1ELb1ELb1ELb0ELb1EN3c104HalfEfEEv13SSMParamsBase:
        /* <DEDUP_REMOVED lines=102> */
.L_x_5130:
        /* <DEDUP_REMOVED lines=62> */
.L_x_5119:
[----:B------:R-:W-:Y:S05]  /*0a40*/  BSYNC B0 ;  /* 0x0000000000007941 */ /* 0x000fea0003800000 */
.L_x_5118:
        /* <DEDUP_REMOVED lines=33> */
.L_x_5121:
[----:B------:R-:W-:Y:S05]  /*0c60*/  BSYNC B0 ;  /* 0x0000000000007941 */ /* 0x000fea0003800000 */
.L_x_5120:
        /* <DEDUP_REMOVED lines=33> */
.L_x_5123:
[----:B------:R-:W-:Y:S05]  /*0e80*/  BSYNC B0 ;  /* 0x0000000000007941 */ /* 0x000fea0003800000 */
.L_x_5122:
        /* <DEDUP_REMOVED lines=33> */
.L_x_5125:
[----:B------:R-:W-:Y:S05]  /*10a0*/  BSYNC B0 ;  /* 0x0000000000007941 */ /* 0x000fea0003800000 */
.L_x_5124:
        /* <DEDUP_REMOVED lines=29> */
[C---:B------:R-:W-:Y:S01]  /*1280*/  IMAD.WIDE.U32 R24, R0.reuse, UR6, RZ ;  /* 0x0000000600187c25 */ /* 0x040fe2000f8e00ff */
[----:B------:R-:W-:Y:S01]  /*1290*/  IADD3 R49, R27, R49, RZ ;  /* 0x000000311b317210 */ /* 0x000fe20007ffe0ff */
[----:B------:R-:W-:Y:S01]  /*12a0*/  ULDC UR10, c[0x0][0x21c] ;  /* 0x00008700000a7ab9 */ /* 0x000fe20000000800 */
[----:B------:R-:W3:Y:S01]  /*12b0*/  LDC.64 R30, c[0x0][0x2e0] ;  /* 0x0000b800ff1e7b82 */ /* 0x000ee20000000a00 */
[----:B------:R-:W-:Y:S01]  /*12c0*/  IMAD R35, R0, UR7, R35 ;  /* 0x0000000700237c24 */ /* 0x000fe2000f8e0223 */
[----:B------:R-:W-:Y:S01]  /*12d0*/  ULDC.64 UR4, c[0x0][0x238] ;  /* 0x00008e0000047ab9 */ /* 0x000fe20000000a00 */
[----:B------:R-:W-:Y:S01]  /*12e0*/  ULDC.64 UR6, c[0x0][0x250] ;  /* 0x0000940000067ab9 */ /* 0x000fe20000000a00 */
[----:B------:R-:W-:-:S02]  /*12f0*/  ULDC.64 UR8, c[0x0][0x270] ;  /* 0x00009c0000087ab9 */ /* 0x000fc40000000a00 */
[----:B------:R-:W-:Y:S02]  /*1300*/  IADD3 R51, R25, R35, RZ ;  /* 0x0000002319337210 */ /* 0x000fe40007ffe0ff */
[----:B------:R-:W4:Y:S01]  /*1310*/  LDC.64 R28, c[0x0][0x310] ;  /* 0x0000c400ff1c7b82 */ /* 0x000f220000000a00 */
[----:B0-----:R-:W-:-:S04]  /*1320*/  LOP3.LUT P0, RZ, R40, 0x1f, RZ, 0xc0, !PT ;  /* 0x0000001f28ff7812 */ /* 0x001fc8000780c0ff */
[----:B------:R-:W-:-:S13]  /*1330*/  ISETP.EQ.OR P0, PT, R7, RZ, P0 ;  /* 0x000000ff0700720c */ /* 0x000fda0000702670 */
.L_x_5129:
        /* <DEDUP_REMOVED lines=112> */
.L_x_5128:
[----:B------:R-:W-:Y:S05]  /*1a40*/  BSYNC B0 ;  /* 0x0000000000007941 */ /* 0x000fea0003800000 */
.L_x_5127:
        /* <DEDUP_REMOVED lines=9> */
.L_x_5126:
[----:B------:R-:W2:Y:S01]  /*1ae0*/  LDC.64 R30, c[0x0][0x2b0] ;  /* 0x0000ac00ff1e7b82 */ /* 0x000ea20000000a00 */
[----:B------:R-:W-:Y:S01]  /*1af0*/  SHF.L.U32 R16, R7, 0x7, RZ ;  /* 0x0000000707107819 */ /* 0x000fe200000006ff */
[----:B------:R-:W-:Y:S01]  /*1b00*/  ULDC.64 UR4, c[0x0][0x2b8] ;  /* 0x0000ae0000047ab9 */ /* 0x000fe20000000a00 */
[----:B------:R-:W-:Y:S02]  /*1b10*/  ULDC.64 UR6, c[0x0][0x2a8] ;  /* 0x0000aa0000067ab9 */ /* 0x000fe40000000a00 */
[----:B------:R-:W-:-:S03]  /*1b20*/  SHF.R.S32.HI R17, RZ, 0x1f, R16 ;  /* 0x0000001fff117819 */ /* 0x000fc60000011410 */
[----:B------:R-:W3:Y:S08]  /*1b30*/  LDC.64 R32, c[0x0][0x2a0] ;  /* 0x0000a800ff207b82 */ /* 0x000ef00000000a00 */
[----:B------:R-:W4:Y:S01]  /*1b40*/  LDC.64 R24, c[0x0][0x308] ;  /* 0x0000c200ff187b82 */ /* 0x000f220000000a00 */
[C---:B--2---:R-:W-:Y:S02]  /*1b50*/  IMAD R18, R30.reuse, UR19, RZ ;  /* 0x000000131e127c24 */ /* 0x044fe4000f8e02ff */
[----:B------:R-:W-:-:S04]  /*1b60*/  IMAD.WIDE.U32 R26, R30, UR18, R16 ;  /* 0x000000121e1a7c25 */ /* 0x000fc8000f8e0010 */
[----:B------:R-:W-:Y:S02]  /*1b70*/  IMAD R31, R31, UR18, R18 ;  /* 0x000000121f1f7c24 */ /* 0x000fe4000f8e0212 */
[----:B------:R-:W2:Y:S01]  /*1b80*/  LDC.64 R18, c[0x0][0x318] ;  /* 0x0000c600ff127b82 */ /* 0x000ea20000000a00 */
[C---:B---3--:R-:W-:Y:S02]  /*1b90*/  IMAD R28, R32.reuse, UR19, RZ ;  /* 0x00000013201c7c24 */ /* 0x048fe4000f8e02ff */
        /* <DEDUP_REMOVED lines=13> */
[----:B----4-:R-:W-:-:S03]  /*1c70*/  LEA R30, P0, R26, R24, 0x1 ;  /* 0x000000181a1e7211 */ /* 0x010fc600078008ff */
[----:B------:R-:W-:Y:S02]  /*1c80*/  IADD3 R29, R29, R33, RZ ;  /* 0x000000211d1d7210 */ /* 0x000fe40007ffe0ff */
[----:B--2---:R-:W-:Y:S02]  /*1c90*/  LEA R24, P1, R28, R18, 0x1 ;  /* 0x000000121c187211 */ /* 0x004fe400078208ff */
        /* <DEDUP_REMOVED lines=10> */
[----:B--2---:R-:W2:Y:S08]  /*1d40*/  LDC.64 R24, c[0x0][0x2c0] ;  /* 0x0000b000ff187b82 */ /* 0x004eb00000000a00 */
[----:B------:R-:W3:Y:S01]  /*1d50*/  LDC.64 R18, c[0x0][0x320] ;  /* 0x0000c800ff127b82 */ /* 0x000ee20000000a00 */
[----:B------:R-:W4:Y:S01]  /*1d60*/  LDG.E.64 R26, desc[UR16][R26.64] ;  /* 0x000000101a1a7981 */ /* 0x000f22000c1e1b00 */
[----:B------:R-:W-:-:S02]  /*1d70*/  IADD3 R7, R7, 0x1, RZ ;  /* 0x0000000107077810 */ /* 0x000fc40007ffe0ff */
[----:B------:R-:W-:Y:S02]  /*1d80*/  IADD3 R14, P1, R14, 0x100, RZ ;  /* 0x000001000e0e7810 */ /* 0x000fe40007f3e0ff */
[----:B------:R-:W-:Y:S02]  /*1d90*/  IADD3 R10, P2, R10, 0x100, RZ ;  /* 0x000001000a0a7810 */ /* 0x000fe40007f5e0ff */
[----:B------:R-:W-:Y:S02]  /*1da0*/  IADD3 R12, P3, R12, 0x100, RZ ;  /* 0x000001000c0c7810 */ /* 0x000fe40007f7e0ff */
[----:B------:R-:W-:Y:S01]  /*1db0*/  IADD3.X R15, RZ, R15, RZ, P1, !PT ;  /* 0x0000000fff0f7210 */ /* 0x000fe20000ffe4ff */
[----:B--2---:R-:W-:Y:S01]  /*1dc0*/  IMAD.WIDE.U32 R16, R24, UR18, R16 ;  /* 0x0000001218107c25 */ /* 0x004fe2000f8e0010 */
[----:B------:R-:W-:Y:S02]  /*1dd0*/  IADD3.X R11, RZ, R11, RZ, P2, !PT ;  /* 0x0000000bff0b7210 */ /* 0x000fe400017fe4ff */
[----:B------:R-:W-:Y:S01]  /*1de0*/  IADD3.X R13, RZ, R13, RZ, P3, !PT ;  /* 0x0000000dff0d7210 */ /* 0x000fe20001ffe4ff */
[----:B------:R-:W-:Y:S01]  /*1df0*/  BAR.SYNC.DEFER_BLOCKING 0x0 ;  /* 0x0000000000007b1d */ /* 0x000fe20000010000 */
[--C-:B----4-:R-:W-:Y:S01]  /*1e00*/  SHF.R.U64 R30, R26, 0x10, R27.reuse ;  /* 0x000000101a1e7819 */ /* 0x110fe2000000121b */
[----:B------:R-:W-:Y:S01]  /*1e10*/  HADD2.F32 R28, -RZ, R26.H0_H0 ;  /* 0x2000001aff1c7230 */ /* 0x000fe20000004100 */
[----:B0-----:R-:W-:Y:S01]  /*1e20*/  SHF.R.U32.HI R34, RZ, 0x10, R27 ;  /* 0x00000010ff227819 */ /* 0x001fe2000001161b */
        /* <DEDUP_REMOVED lines=9> */
[----:B------:R-:W4:Y:S01]  /*1ec0*/  MUFU.EX2 R32, R32 ;  /* 0x0000002000207308 */ /* 0x000f220000000800 */
[----:B0-----:R-:W-:-:S07]  /*1ed0*/  FADD.FTZ R29, R29, 1 ;  /* 0x3f8000001d1d7421 */ /* 0x001fce0000010000 */
[----:B------:R-:W0:Y:S01]  /*1ee0*/  MUFU.EX2 R35, R35 ;  /* 0x0000002300237308 */ /* 0x000e220000000800 */
[----:B--2---:R-:W-:-:S07]  /*1ef0*/  FADD.FTZ R27, R26, 1 ;  /* 0x3f8000001a1b7421 */ /* 0x004fce0000010000 */
[----:B------:R-:W2:Y:S01]  /*1f00*/  MUFU.RCP R29, R29 ;  /* 0x0000001d001d7308 */ /* 0x000ea20000001000 */
[----:B----4-:R-:W-:Y:S01]  /*1f10*/  FADD.FTZ R33, R32, 1 ;  /* 0x3f80000020217421 */ /* 0x010fe20000010000 */
[----:B------:R-:W-:-:S04]  /*1f20*/  IMAD R32, R24, UR19, RZ ;  /* 0x0000001318207c24 */ /* 0x000fc8000f8e02ff */
[----:B------:R-:W-:Y:S02]  /*1f30*/  IMAD R25, R25, UR18, R32 ;  /* 0x0000001219197c24 */ /* 0x000fe4000f8e0220 */
[----:B------:R4:W5:Y:S01]  /*1f40*/  MUFU.RCP R36, R33 ;  /* 0x0000002100247308 */ /* 0x0009620000001000 */
[----:B0-----:R-:W-:Y:S02]  /*1f50*/  FADD.FTZ R26, R35, 1 ;  /* 0x3f800000231a7421 */ /* 0x001fe40000010000 */
[----:B------:R-:W-:-:S05]  /*1f60*/  IADD3 R17, R17, R25, RZ ;  /* 0x0000001911117210 */ /* 0x000fca0007ffe0ff */
[----:B------:R-:W0:Y:S01]  /*1f70*/  MUFU.RCP R27, R27 ;  /* 0x0000001b001b7308 */ /* 0x000e220000001000 */
[----:B----4-:R-:W-:Y:S02]  /*1f80*/  IMAD R33, R3, UR4, RZ ;  /* 0x0000000403217c24 */ /* 0x010fe4000f8e02ff */
[----:B--2---:R-:W-:Y:S01]  /*1f90*/  FMUL.FTZ R25, R28, R29 ;  /* 0x0000001d1c197220 */ /* 0x004fe20000410000 */
[----:B------:R-:W-:Y:S01]  /*1fa0*/  IMAD.WIDE.U32 R16, R0, UR4, R16 ;  /* 0x0000000400107c25 */ /* 0x000fe2000f8e0010 */
[----:B------:R-:W-:-:S03]  /*1fb0*/  ULDC UR4, c[0x0][0x224] ;  /* 0x0000890000047ab9 */ /* 0x000fc60000000800 */
[----:B------:R-:W-:Y:S01]  /*1fc0*/  FMUL.FTZ R25, R25, R20 ;  /* 0x0000001419197220 */ /* 0x000fe20000410000 */
[----:B------:R-:W-:Y:S01]  /*1fd0*/  IMAD R33, R0, UR5, R33 ;  /* 0x0000000500217c24 */ /* 0x000fe2000f8e0221 */
[----:B------:R-:W2:Y:S01]  /*1fe0*/  MUFU.RCP R35, R26 ;  /* 0x0000001a00237308 */ /* 0x000ea20000001000 */
[----:B-----5:R-:W-:Y:S01]  /*1ff0*/  FMUL.FTZ R31, R31, R36 ;  /* 0x000000241f1f7220 */ /* 0x020fe20000410000 */
[----:B---3--:R-:W-:Y:S02]  /*2000*/  LEA R18, P0, R16, R18, 0x1 ;  /* 0x0000001210127211 */ /* 0x008fe400078008ff */
        /* <DEDUP_REMOVED lines=15> */
.L_x_5131:
        /* <DEDUP_REMOVED lines=16> */
.L_x_5317:


//--------------------- .text._Z25selective_scan_fwd_kernelI32Selective_Scan_fwd_kernel_traitsILi32ELi4ELi1ELb1ELb1ELb1ELb0EN3c104HalfEfEEv13SSMParamsBase --------------------------
	.section	.text._Z25selective_scan_fwd_kernelI32Selective_Scan_fwd_kernel_traitsILi32ELi4ELi1ELb1ELb1ELb1ELb0EN3c104HalfEfEEv13SSMParamsBase,"ax",@progbits
	.align	128
        .global         _Z25selective_scan_fwd_kernelI32Selective_Scan_fwd_kernel_traitsILi32ELi4ELi1ELb1ELb1ELb1ELb0EN3c104HalfEfEEv13SSMParamsBase
        .type           _Z25selective_scan_fwd_kernelI32Selective_Scan_fwd_kernel_traitsILi32ELi4ELi1ELb1ELb1ELb1ELb0EN3c104HalfEfEEv13SSMParamsBase,@function
        .size           _Z25selective_scan_fwd_kernelI32Selective_Scan_fwd_kernel_traitsILi32ELi4ELi1ELb1ELb1ELb1ELb0EN3c104HalfEfEEv13SSMParamsBase,(.L_x_5318 - _Z25selective_scan_fwd_kernelI32Selective_Scan_fwd_kernel_traitsILi32ELi4ELi1ELb1ELb1ELb1ELb0EN3c104HalfEfEEv13SSMParamsBase)
        .other          _Z25selective_scan_fwd_kernelI32Selective_Scan_fwd_kernel_traitsILi32ELi4ELi1ELb1ELb1ELb1ELb0EN3c104HalfEfEEv13SSMParamsBase,@"STO_CUDA_ENTRY STV_DEFAULT"
_Z25selective_scan_fwd_kernelI32Selective_Scan_fwd_kernel_traitsILi32ELi4ELi1ELb1ELb1ELb1ELb0EN3c104HalfEfEEv13SSMParamsBase:
.text._Z25selective_scan_fwd_kernelI32Selective_Scan_fwd_kernel_traitsILi32ELi4ELi1ELb1ELb1ELb1ELb0EN3c104HalfEfEEv13SSMParamsBase:
        /* <DEDUP_REMOVED lines=23> */
[----:B------:R-:W-:Y:S01]  /*0170*/  ULDC.64 UR6, c[0x0][0x208] ;  /* 0x0000820000067ab9 */ /* 0x000fe20000000a00 */
[----:B------:R-:W1:Y:S01]  /*0180*/  S2UR UR4, SR_CTAID.X ;  /* 0x00000000000479c3 */ /* 0x000e620000002500 */
[----:B------:R3:W5:Y:S04]  /*0190*/  @P0 LDG.E R2, desc[UR6][R6.64] ;  /* 0x0000000606020981 */ /* 0x000768000c1e1900 */
[----:B------:R4:W5:Y:S01]  /*01a0*/  @P1 LDG.E R4, desc[UR6][R8.64] ;  /* 0x0000000608041981 */ /* 0x000962000c1e1900 */
[----:B0-----:R-:W-:-:S04]  /*01b0*/  IADD3 R10, R5, 0xffffffe, RZ ;  /* 0x0ffffffe050a7810 */ /* 0x001fc80007ffe0ff */
[----:B------:R0:W3:Y:S01]  /*01c0*/  F2I.FTZ.U32.TRUNC.NTZ R11, R10 ;  /* 0x0000000a000b7305 */ /* 0x0000e2000021f000 */
[----:B-1----:R-:W-:Y:S01]  /*01d0*/  MOV R5, UR4 ;  /* 0x0000000400057c02 */ /* 0x002fe20008000f00 */
[----:B------:R-:W-:Y:S01]  /*01e0*/  ULDC.64 UR4, c[0x0][0x240] ;  /* 0x0000900000047ab9 */ /* 0x000fe20000000a00 */
[----:B0-----:R-:W-:-:S03]  /*01f0*/  HFMA2.MMA R10, -RZ, RZ, 0, 0 ;  /* 0x00000000ff0a7435 */ /* 0x001fc600000001ff */
[----:B------:R-:W-:Y:S01]  /*0200*/  IMAD.WIDE.U32 R18, R5, UR10, RZ ;  /* 0x0000000a05127c25 */ /* 0x000fe2000f8e00ff */
[----:B---3--:R-:W-:-:S03]  /*0210*/  IADD3 R6, RZ, -R11, RZ ;  /* 0x8000000bff067210 */ /* 0x008fc60007ffe0ff */
[----:B------:R-:W-:-:S04]  /*0220*/  IMAD.WIDE.U32 R16, R5, UR4, RZ ;  /* 0x0000000405107c25 */ /* 0x000fc8000f8e00ff */
[----:B------:R-:W-:Y:S01]  /*0230*/  IMAD R7, R6, R13, RZ ;  /* 0x0000000d06077224 */ /* 0x000fe200078e02ff */
[----:B------:R-:W-:Y:S01]  /*0240*/  IABS R6, R0 ;  /* 0x0000000000067213 */ /* 0x000fe20000000000 */
[----:B------:R-:W-:-:S04]  /*0250*/  IMAD.WIDE.U32 R22, R5, UR8, RZ ;  /* 0x0000000805167c25 */ /* 0x000fc8000f8e00ff */
[----:B------:R-:W-:-:S06]  /*0260*/  IMAD.HI.U32 R11, R11, R7, R10 ;  /* 0x000000070b0b7227 */ /* 0x000fcc00078e000a */
[----:B------:R-:W-:-:S05]  /*0270*/  IMAD.HI.U32 R11, R11, R6, RZ ;  /* 0x000000060b0b7227 */ /* 0x000fca00078e00ff */
[----:B------:R-:W-:-:S05]  /*0280*/  IADD3 R7, -R11, RZ, RZ ;  /* 0x000000ff0b077210 */ /* 0x000fca0007ffe1ff */
[----:B------:R-:W-:Y:S01]  /*0290*/  IMAD R6, R13, R7, R6 ;  /* 0x000000070d067224 */ /* 0x000fe200078e0206 */
[----:B------:R-:W-:-:S04]  /*02a0*/  SHF.R.S32.HI R7, RZ, 0x1f, R5 ;  /* 0x0000001fff077819 */ /* 0x000fc80000011405 */
[----:B------:R-:W-:Y:S01]  /*02b0*/  ISETP.GT.U32.AND P1, PT, R13, R6, PT ;  /* 0x000000060d00720c */ /* 0x000fe20003f24070 */
[C---:B----4-:R-:W-:Y:S02]  /*02c0*/  IMAD R8, R7.reuse, UR4, RZ ;  /* 0x0000000407087c24 */ /* 0x050fe4000f8e02ff */
[----:B------:R-:W-:Y:S02]  /*02d0*/  IMAD R10, R7, UR8, RZ ;  /* 0x00000008070a7c24 */ /* 0x000fe4000f8e02ff */
[----:B------:R-:W-:Y:S01]  /*02e0*/  IMAD R9, R5, UR5, R8 ;  /* 0x0000000505097c24 */ /* 0x000fe2000f8e0208 */
[----:B------:R-:W-:Y:S01]  /*02f0*/  LOP3.LUT R8, R0, R25, RZ, 0x3c, !PT ;  /* 0x0000001900087212 */ /* 0x000fe200078e3cff */
[----:B------:R-:W-:-:S03]  /*0300*/  ULDC.64 UR4, c[0x0][0x280] ;  /* 0x0000a00000047ab9 */ /* 0x000fc60000000a00 */
[----:B------:R-:W-:Y:S01]  /*0310*/  ISETP.GE.AND P2, PT, R8, RZ, PT ;  /* 0x000000ff0800720c */ /* 0x000fe20003f46270 */
[----:B------:R-:W-:Y:S01]  /*0320*/  IMAD R8, R7, UR10, RZ ;  /* 0x0000000a07087c24 */ /* 0x000fe2000f8e02ff */
[----:B------:R-:W-:Y:S02]  /*0330*/  IADD3 R17, R17, R9, RZ ;  /* 0x0000000911117210 */ /* 0x000fe40007ffe0ff */
[-C--:B------:R-:W-:Y:S01]  /*0340*/  @!P1 IADD3 R6, R6, -R13.reuse, RZ ;  /* 0x8000000d06069210 */ /* 0x080fe20007ffe0ff */
[----:B------:R-:W-:Y:S01]  /*0350*/  IMAD R21, R5, UR11, R8 ;  /* 0x0000000b05157c24 */ /* 0x000fe2000f8e0208 */
[----:B------:R-:W-:Y:S01]  /*0360*/  @!P1 IADD3 R11, R11, 0x1, RZ ;  /* 0x000000010b0b9810 */ /* 0x000fe20007ffe0ff */
[----:B------:R-:W-:Y:S01]  /*0370*/  IMAD.WIDE.U32 R8, R5, UR4, RZ ;  /* 0x0000000405087c25 */ /* 0x000fe2000f8e00ff */
[----:B------:R-:W-:Y:S02]  /*0380*/  ISETP.GE.U32.AND P0, PT, R6, R13, PT ;  /* 0x0000000d0600720c */ /* 0x000fe40003f06070 */
[----:B------:R-:W-:Y:S01]  /*0390*/  IADD3 R19, R19, R21, RZ ;  /* 0x0000001513137210 */ /* 0x000fe20007ffe0ff */
[----:B------:R-:W-:Y:S01]  /*03a0*/  IMAD R6, R7, UR4, RZ ;  /* 0x0000000407067c24 */ /* 0x000fe2000f8e02ff */
[----:B------:R-:W0:Y:S01]  /*03b0*/  LDC.64 R20, c[0x0][0x2d8] ;  /* 0x0000b600ff147b82 */ /* 0x000e220000000a00 */
[----:B--2---:R-:W-:Y:S01]  /*03c0*/  ISETP.GE.AND P1, PT, R12, 0x1, PT ;  /* 0x000000010c00780c */ /* 0x004fe20003f26270 */
[C---:B------:R-:W-:Y:S01]  /*03d0*/  IMAD R13, R5.reuse, UR9, R10 ;  /* 0x00000009050d7c24 */ /* 0x040fe2000f8e020a */
[----:B------:R-:W-:Y:S01]  /*03e0*/  MOV R14, R8 ;  /* 0x00000008000e7202 */ /* 0x000fe20000000f00 */
[----:B------:R-:W-:-:S03]  /*03f0*/  IMAD R15, R5, UR5, R6 ;  /* 0x00000005050f7c24 */ /* 0x000fc6000f8e0206 */
[----:B------:R-:W-:Y:S02]  /*0400*/  IADD3 R23, R23, R13, RZ ;  /* 0x0000000d17177210 */ /* 0x000fe40007ffe0ff */
[----:B------:R-:W-:Y:S02]  /*0410*/  @P0 IADD3 R11, R11, 0x1, RZ ;  /* 0x000000010b0b0810 */ /* 0x000fe40007ffe0ff */
[----:B------:R-:W-:Y:S02]  /*0420*/  IADD3 R15, R9, R15, RZ ;  /* 0x0000000f090f7210 */ /* 0x000fe40007ffe0ff */
[----:B------:R-:W-:Y:S02]  /*0430*/  MOV R27, R11 ;  /* 0x0000000b001b7202 */ /* 0x000fe40000000f00 */
[----:B------:R-:W-:Y:S02]  /*0440*/  ISETP.NE.AND P0, PT, R25, RZ, PT ;  /* 0x000000ff1900720c */ /* 0x000fe40003f05270 */
[----:B------:R-:W-:Y:S01]  /*0450*/  @!P2 IADD3 R27, -R27, RZ, RZ ;  /* 0x000000ff1b1ba210 */ /* 0x000fe20007ffe1ff */
[----:B------:R-:W-:Y:S10]  /*0460*/  @!P1 EXIT ;  /* 0x000000000000994d */ /* 0x000ff40003800000 */
[----:B------:R-:W1:Y:S01]  /*0470*/  S2R R26, SR_TID.X ;  /* 0x00000000001a7919 */ /* 0x000e620000002100 */
[----:B------:R-:W-:Y:S01]  /*0480*/  @!P0 LOP3.LUT R27, RZ, R25, RZ, 0x33, !PT ;  /* 0x00000019ff1b8212 */ /* 0x000fe200078e33ff */
[----:B------:R-:W2:Y:S01]  /*0490*/  LDC.64 R12, c[0x0][0x2e0] ;  /* 0x0000b800ff0c7b82 */ /* 0x000ea20000000a00 */
[----:B------:R-:W-:Y:S01]  /*04a0*/  ULDC.64 UR4, c[0x0][0x288] ;  /* 0x0000a20000047ab9 */ /* 0x000fe20000000a00 */
[----:B------:R-:W-:Y:S01]  /*04b0*/  ULDC.64 UR10, c[0x0][0x258] ;  /* 0x00009600000a7ab9 */ /* 0x000fe20000000a00 */
[----:B------:R-:W-:Y:S01]  /*04c0*/  SHF.R.S32.HI R28, RZ, 0x1f, R27 ;  /* 0x0000001fff1c7819 */ /* 0x000fe2000001141b */
[----:B------:R-:W-:Y:S01]  /*04d0*/  IMAD R25, R3, UR4, RZ ;  /* 0x0000000403197c24 */ /* 0x000fe2000f8e02ff */
[----:B------:R-:W-:Y:S01]  /*04e0*/  ULDC.64 UR8, c[0x0][0x298] ;  /* 0x0000a60000087ab9 */ /* 0x000fe20000000a00 */
[----:B------:R-:W-:Y:S02]  /*04f0*/  IMAD.WIDE.U32 R14, R0, UR4, R14 ;  /* 0x00000004000e7c25 */ /* 0x000fe4000f8e000e */
[----:B------:R-:W3:Y:S02]  /*0500*/  LDC.64 R10, c[0x0][0x2f0] ;  /* 0x0000bc00ff0a7b82 */ /* 0x000ee40000000a00 */
[----:B------:R-:W-:-:S02]  /*0510*/  IMAD R6, R28, UR10, RZ ;  /* 0x0000000a1c067c24 */ /* 0x000fc4000f8e02ff */
[----:B------:R-:W-:Y:S01]  /*0520*/  IMAD R29, R0, UR5, R25 ;  /* 0x00000005001d7c24 */ /* 0x000fe2000f8e0219 */
[----:B------:R-:W-:Y:S01]  /*0530*/  ULDC.64 UR4, c[0x0][0x278] ;  /* 0x00009e0000047ab9 */ /* 0x000fe20000000a00 */
[C---:B------:R-:W-:Y:S02]  /*0540*/  IMAD.WIDE.U32 R24, R27.reuse, UR10, R16 ;  /* 0x0000000a1b187c25 */ /* 0x040fe4000f8e0010 */
[----:B------:R-:W4:Y:S02]  /*0550*/  LDC.64 R8, c[0x0][0x2f8] ;  /* 0x0000be00ff087b82 */ /* 0x000f240000000a00 */
[----:B------:R-:W-:Y:S01]  /*0560*/  IMAD R17, R27, UR11, R6 ;  /* 0x0000000b1b117c24 */ /* 0x000fe2000f8e0206 */
[----:B0-----:R-:W-:Y:S01]  /*0570*/  LEA R20, P0, R24, R20, 0x1 ;  /* 0x0000001418147211 */ /* 0x001fe200078008ff */
[----:B------:R-:W0:Y:S01]  /*0580*/  S2R R6, SR_LANEID ;  /* 0x0000000000067919 */ /* 0x000e220000000000 */
[----:B------:R-:W-:Y:S02]  /*0590*/  IMAD R31, R3, UR8, RZ ;  /* 0x00000008031f7c24 */ /* 0x000fe4000f8e02ff */
[----:B------:R-:W-:Y:S01]  /*05a0*/  IMAD R28, R28, UR4, RZ ;  /* 0x000000041c1c7c24 */ /* 0x000fe2000f8e02ff */
[----:B------:R-:W-:Y:S01]  /*05b0*/  IADD3 R25, R25, R17, RZ ;  /* 0x0000001119197210 */ /* 0x000fe20007ffe0ff */
[----:B------:R-:W-:-:S02]  /*05c0*/  IMAD R31, R0, UR9, R31 ;  /* 0x00000009001f7c24 */ /* 0x000fc4000f8e021f */
[----:B------:R-:W-:Y:S01]  /*05d0*/  IMAD.WIDE.U32 R16, R0, UR8, R22 ;  /* 0x0000000800107c25 */ /* 0x000fe2000f8e0016 */
[----:B------:R-:W-:Y:S02]  /*05e0*/  IADD3 R23, R15, R29, RZ ;  /* 0x0000001d0f177210 */ /* 0x000fe40007ffe0ff */
[----:B------:R-:W-:Y:S01]  /*05f0*/  LEA.HI.X R21, R24, R21, R25, 0x1, P0 ;  /* 0x0000001518157211 */ /* 0x000fe200000f0c19 */
[----:B------:R-:W-:Y:S01]  /*0600*/  IMAD.WIDE.U32 R18, R27, UR4, R18 ;  /* 0x000000041b127c25 */ /* 0x000fe2000f8e0012 */
[----:B------:R-:W-:Y:S01]  /*0610*/  IADD3 R22, R17, R31, RZ ;  /* 0x0000001f11167210 */ /* 0x000fe20007ffe0ff */
[----:B------:R-:W-:Y:S01]  /*0620*/  UMOV UR4, URZ ;  /* 0x0000003f00047c82 */ /* 0x000fe20008000000 */
[----:B-1----:R-:W-:Y:S01]  /*0630*/  SHF.R.S32.HI R15, RZ, 0x1f, R26 ;  /* 0x0000001fff0f7819 */ /* 0x002fe2000001141a */
[----:B------:R-:W-:Y:S01]  /*0640*/  IMAD R27, R27, UR5, R28 ;  /* 0x000000051b1b7c24 */ /* 0x000fe2000f8e021c */
[----:B--2---:R-:W-:Y:S02]  /*0650*/  LEA R17, P2, R18, R12, 0x1 ;  /* 0x0000000c12117211 */ /* 0x004fe400078408ff */
[----:B---3--:R-:W-:-:S02]  /*0660*/  LEA R10, P0, R14, R10, 0x1 ;  /* 0x0000000a0e0a7211 */ /* 0x008fc400078008ff */
[----:B------:R-:W-:Y:S02]  /*0670*/  IADD3 R12, R19, R27, RZ ;  /* 0x0000001b130c7210 */ /* 0x000fe40007ffe0ff */
[----:B----4-:R-:W-:Y:S02]  /*0680*/  LEA R19, P1, R16, R8, 0x1 ;  /* 0x0000000810137211 */ /* 0x010fe400078208ff */
[----:B------:R-:W-:Y:S02]  /*0690*/  LEA.HI.X R18, R18, R13, R12, 0x1, P2 ;  /* 0x0000000d12127211 */ /* 0x000fe400010f0c0c */
[----:B------:R-:W-:Y:S01]  /*06a0*/  SHF.L.U64.HI R8, R26, 0x3, R15 ;  /* 0x000000031a087819 */ /* 0x000fe2000001020f */
[----:B------:R-:W-:Y:S01]  /*06b0*/  IMAD.MOV.U32 R15, RZ, RZ, R17 ;  /* 0x000000ffff0f7224 */ /* 0x000fe200078e0011 */
[----:B------:R-:W-:Y:S02]  /*06c0*/  LEA.HI.X R11, R14, R11, R23, 0x1, P0 ;  /* 0x0000000b0e0b7211 */ /* 0x000fe400000f0c17 */
[----:B------:R-:W-:-:S02]  /*06d0*/  LEA.HI.X R13, R16, R9, R22, 0x1, P1 ;  /* 0x00000009100d7211 */ /* 0x000fc400008f0c16 */
[----:B------:R-:W-:Y:S02]  /*06e0*/  SHF.L.U32 R9, R26, 0x3, RZ ;  /* 0x000000031a097819 */ /* 0x000fe400000006ff */
[----:B------:R-:W-:Y:S02]  /*06f0*/  MOV R12, R19 ;  /* 0x00000013000c7202 */ /* 0x000fe40000000f00 */
[----:B------:R-:W-:Y:S02]  /*0700*/  MOV R14, R20 ;  /* 0x00000014000e7202 */ /* 0x000fe40000000f00 */
[----:B------:R-:W-:Y:S02]  /*0710*/  MOV R16, R21 ;  /* 0x0000001500107202 */ /* 0x000fe40000000f00 */
[----:B0-----:R-:W-:-:S07]  /*0720*/  MOV R17, R18 ;  /* 0x0000001200117202 */ /* 0x001fce0000000f00 */
.L_x_5144:
        /* <DEDUP_REMOVED lines=62> */
.L_x_5133:
[----:B------:R-:W-:Y:S05]  /*0b10*/  BSYNC B0 ;  /* 0x0000000000007941 */ /* 0x000fea0003800000 */
.L_x_5132:
        /* <DEDUP_REMOVED lines=33> */
.L_x_5135:
[----:B------:R-:W-:Y:S05]  /*0d30*/  BSYNC B0 ;  /* 0x0000000000007941 */ /* 0x000fea0003800000 */
.L_x_5134:
[----:B------:R-:W-:Y:S04]  /*0d40*/  BSSY B0, `(.L_x_5136) ;  /* 0x0000021000007945 */ /* 0x000fe80003800000 */
[----:B------:R-:W-:Y:S05]  /*0d50*/  @P3 BRA `(.L_x_5137) ;  /* 0x00000000007c3947 */ /* 0x000fea0003800000 */
[----:B------:R-:W-:Y:S01]  /*0d60*/  FMUL.FTZ R20, R20, 1.4426950216293334961 ;  /* 0x3fb8aa3b14147820 */ /* 0x000fe20000410000 */
[----:B------:R-:W-:Y:S01]  /*0d70*/  HFMA2.MMA R30, -RZ, RZ, 1.625, 0 ;  /* 0x3e800000ff1e7435 */ /* 0x000fe200000001ff */
[----:B------:R-:W-:Y:S02]  /*0d80*/  MOV R29, 0x3d39bf78 ;  /* 0x3d39bf78001d7802 */ /* 0x000fe40000000f00 */
[----:B------:R-:W1:Y:S02]  /*0d90*/  MUFU.EX2 R28, R20 ;  /* 0x00000014001c7308 */ /* 0x000e640000000800 */
[C---:B-1----:R-:W-:Y:S01]  /*0da0*/  FADD.FTZ.RZ R25, R28.reuse, 1 ;  /* 0x3f8000001c197421 */ /* 0x042fe2000001c000 */
        /* <DEDUP_REMOVED lines=26> */
.L_x_5137:
[----:B------:R-:W-:Y:S05]  /*0f50*/  BSYNC B0 ;  /* 0x0000000000007941 */ /* 0x000fea0003800000 */
.L_x_5136:
        /* <DEDUP_REMOVED lines=33> */
.L_x_5139:
[----:B------:R-:W-:Y:S05]  /*1170*/  BSYNC B0 ;  /* 0x0000000000007941 */ /* 0x000fea0003800000 */
.L_x_5138:
        /* <DEDUP_REMOVED lines=18> */
[----:B------:R-:W-:Y:S01]  /*12a0*/  HFMA2.MMA R45, -RZ, RZ, 0, 0 ;  /* 0x00000000ff2d7435 */ /* 0x000fe200000001ff */
[----:B------:R-:W-:Y:S02]  /*12b0*/  IMAD R31, R3, UR8, RZ ;  /* 0x00000008031f7c24 */ /* 0x000fe4000f8e02ff */
[----:B------:R-:W-:Y:S01]  /*12c0*/  FMUL.FTZ R41, R41, R20 ;  /* 0x0000001429297220 */ /* 0x000fe20000410000 */
[----:B------:R-:W-:-:S04]  /*12d0*/  IMAD.WIDE.U32 R28, R0, UR8, RZ ;  /* 0x00000008001c7c25 */ /* 0x000fc8000f8e00ff */
[----:B------:R-:W-:Y:S01]  /*12e0*/  FMUL.FTZ R42, R33, R18 ;  /* 0x00000012212a7220 */ /* 0x000fe20000410000 */
[----:B------:R-:W-:Y:S01]  /*12f0*/  FMUL.FTZ R43, R43, R19 ;  /* 0x000000132b2b7220 */ /* 0x000fe20000410000 */
[----:B------:R-:W2:Y:S01]  /*1300*/  LDC R40, c[0x0][0x21c] ;  /* 0x00008700ff287b82 */ /* 0x000ea20000000800 */
[----:B------:R-:W-:Y:S02]  /*1310*/  IMAD R31, R0, UR9, R31 ;  /* 0x00000009001f7c24 */ /* 0x000fe4000f8e021f */
[----:B------:R-:W-:Y:S01]  /*1320*/  FMUL.FTZ R44, R44, R21 ;  /* 0x000000152c2c7220 */ /* 0x000fe20000410000 */
[----:B------:R-:W-:Y:S01]  /*1330*/  ULDC UR16, c[0x0][0x21c] ;  /* 0x0000870000107ab9 */ /* 0x000fe20000000800 */
[----:B------:R-:W-:Y:S01]  /*1340*/  ULDC UR5, c[0x0][0x214] ;  /* 0x0000850000057ab9 */ /* 0x000fe20000000800 */
[----:B------:R-:W-:Y:S01]  /*1350*/  ULDC.64 UR8, c[0x0][0x238] ;  /* 0x00008e0000087ab9 */ /* 0x000fe20000000a00 */
[----:B------:R-:W-:Y:S01]  /*1360*/  IADD3 R47, R29, R31, RZ ;  /* 0x0000001f1d2f7210 */ /* 0x000fe20007ffe0ff */
[----:B------:R-:W-:Y:S01]  /*1370*/  ULDC.64 UR10, c[0x0][0x2d0] ;  /* 0x0000b400000a7ab9 */ /* 0x000fe20000000a00 */
[----:B------:R-:W3:Y:S01]  /*1380*/  LDC.64 R26, c[0x0][0x310] ;  /* 0x0000c400ff1a7b82 */ /* 0x000ee20000000a00 */
[----:B------:R-:W-:Y:S01]  /*1390*/  ULDC.64 UR12, c[0x0][0x250] ;  /* 0x00009400000c7ab9 */ /* 0x000fe20000000a00 */
[----:B------:R-:W-:Y:S01]  /*13a0*/  ULDC.64 UR14, c[0x0][0x270] ;  /* 0x00009c00000e7ab9 */ /* 0x000fe20000000a00 */
[----:B0-----:R-:W-:-:S04]  /*13b0*/  LOP3.LUT P0, RZ, R38, 0x1f, RZ, 0xc0, !PT ;  /* 0x0000001f26ff7812 */ /* 0x001fc8000780c0ff */
[----:B------:R-:W-:-:S13]  /*13c0*/  ISETP.EQ.OR P0, PT, RZ, UR4, P0 ;  /* 0x00000004ff007c0c */ /* 0x000fda0008702670 */
.L_x_5143:
[----:B------:R-:W-:Y:S02]  /*13d0*/  SHF.R.S32.HI R36, RZ, 0x1f, R45 ;  /* 0x0000001fff247819 */ /* 0x000fe4000001142d */
        /* <DEDUP_REMOVED lines=8> */
[----:B------:R-:W-:Y:S01]  /*1460*/  LEA.HI.X R35, R30, UR11, R31, 0x2, P1 ;  /* 0x0000000b1e237c11 */ /* 0x000fe200088f141f */
[----:B------:R-:W-:-:S04]  /*1470*/  IMAD.WIDE.U32 R30, R45, UR12, RZ ;  /* 0x0000000c2d1e7c25 */ /* 0x000fc8000f8e00ff */
[----:B------:R0:W4:Y:S01]  /*1480*/  LDG.E R34, desc[UR6][R34.64] ;  /* 0x0000000622227981 */ /* 0x000122000c1e1900 */
[----:B------:R-:W-:Y:S02]  /*1490*/  LEA R32, P1, R30, R14, 0x1 ;  /* 0x0000000e1e207211 */ /* 0x000fe400078208ff */
[----:B------:R-:W-:Y:S02]  /*14a0*/  IADD3 R31, R31, R33, RZ ;  /* 0x000000211f1f7210 */ /* 0x000fe40007ffe0ff */
[----:B------:R-:W-:Y:S02]  /*14b0*/  IADD3 R32, P2, R32, R9, RZ ;  /* 0x0000000920207210 */ /* 0x000fe40007f5e0ff */
[----:B------:R-:W-:-:S04]  /*14c0*/  LEA.HI.X R31, R30, R16, R31, 0x1, P1 ;  /* 0x000000101e1f7211 */ /* 0x000fc800008f0c1f */
[----:B------:R-:W-:-:S06]  /*14d0*/  IADD3.X R33, R31, R8, RZ, P2, !PT ;  /* 0x000000081f217210 */ /* 0x000fcc00017fe4ff */
[----:B------:R-:W5:Y:S01]  /*14e0*/  LDG.E.64 R32, desc[UR6][R32.64] ;  /* 0x0000000620207981 */ /* 0x000f62000c1e1b00 */
[----:B------:R-:W-:Y:S02]  /*14f0*/  IMAD R36, R36, UR14, RZ ;  /* 0x0000000e24247c24 */ /* 0x000fe4000f8e02ff */
[----:B------:R-:W-:-:S04]  /*1500*/  IMAD.WIDE.U32 R30, R45, UR14, RZ ;  /* 0x0000000e2d1e7c25 */ /* 0x000fc8000f8e00ff */
[----:B0-----:R-:W-:Y:S01]  /*1510*/  IMAD R35, R45, UR15, R36 ;  /* 0x0000000f2d237c24 */ /* 0x001fe2000f8e0224 */
[----:B------:R-:W-:-:S03]  /*1520*/  LEA R36, P1, R30, R15, 0x1 ;  /* 0x0000000f1e247211 */ /* 0x000fc600078208ff */
[----:B------:R-:W-:-:S05]  /*1530*/  IMAD.IADD R31, R31, 0x1, R35 ;  /* 0x000000011f1f7824 */ /* 0x000fca00078e0223 */
[----:B------:R-:W-:Y:S02]  /*1540*/  LEA.HI.X R31, R30, R17, R31, 0x1, P1 ;  /* 0x000000111e1f7211 */ /* 0x000fe400008f0c1f */
[----:B------:R-:W-:-:S04]  /*1550*/  IADD3 R30, P1, R36, R9, RZ ;  /* 0x00000009241e7210 */ /* 0x000fc80007f3e0ff */
[----:B------:R-:W-:-:S06]  /*1560*/  IADD3.X R31, R31, R8, RZ, P1, !PT ;  /* 0x000000081f1f7210 */ /* 0x000fcc0000ffe4ff */
[----:B------:R-:W2:Y:S01]  /*1570*/  LDG.E.64 R30, desc[UR6][R30.64] ;  /* 0x000000061e1e7981 */ /* 0x000ea2000c1e1b00 */
[C---:B------:R-:W-:Y:S01]  /*1580*/  ISETP.GE.AND P1, PT, R6.reuse, 0x1, PT ;  /* 0x000000010600780c */ /* 0x040fe20003f26270 */
[----:B------:R-:W-:Y:S01]  /*1590*/  BSSY B0, `(.L_x_5141) ;  /* 0x000005c000007945 */ /* 0x000fe20003800000 */
[----:B------:R-:W-:Y:S01]  /*15a0*/  MOV R50, 0x400 ;  /* 0x0000040000327802 */ /* 0x000fe20000000f00 */
[----:B------:R-:W0:Y:S01]  /*15b0*/  S2R R57, SR_CgaCtaId ;  /* 0x0000000000397919 */ /* 0x000e220000008800 */
[C---:B------:R-:W-:Y:S02]  /*15c0*/  ISETP.NE.AND P2, PT, R6.reuse, 0x1f, PT ;  /* 0x0000001f0600780c */ /* 0x040fe40003f45270 */
[----:B------:R-:W-:Y:S02]  /*15d0*/  ISETP.NE.AND P3, PT, R6, RZ, PT ;  /* 0x000000ff0600720c */ /* 0x000fe40003f65270 */
[----:B0-----:R-:W-:-:S04]  /*15e0*/  LEA R50, R57, R50, 0x18 ;  /* 0x0000003239327211 */ /* 0x001fc800078ec0ff */
[----:B------:R-:W-:Y:S01]  /*15f0*/  @!P0 LEA R36, R45, R50, 0x3 ;  /* 0x000000322d248211 */ /* 0x000fe200078e18ff */
[----:B----4-:R-:W-:-:S04]  /*1600*/  FMUL.FTZ R34, R34, 1.4426950216293334961 ;  /* 0x3fb8aa3b22227820 */ /* 0x010fc80000410000 */
[C---:B------:R-:W-:Y:S01]  /*1610*/  FMUL.FTZ R52, R34.reuse, R19 ;  /* 0x0000001322347220 */ /* 0x040fe20000410000 */
[C---:B------:R-:W-:Y:S01]  /*1620*/  FMUL.FTZ R53, R34.reuse, R18 ;  /* 0x0000001222357220 */ /* 0x040fe20000410000 */
[C---:B------:R-:W-:Y:S01]  /*1630*/  FMUL.FTZ R46, R34.reuse, R20 ;  /* 0x00000014222e7220 */ /* 0x040fe20000410000 */
[----:B------:R-:W-:-:S03]  /*1640*/  FMUL.FTZ R48, R34, R21 ;  /* 0x0000001522307220 */ /* 0x000fc60000410000 */
[----:B------:R-:W0:Y:S01]  /*1650*/  MUFU.EX2 R52, R52 ;  /* 0x0000003400347308 */ /* 0x000e220000000800 */
[----:B-----5:R-:W-:-:S07]  /*1660*/  HADD2.F32 R35, -RZ, R32.H0_H0 ;  /* 0x20000020ff237230 */ /* 0x020fce0000004100 */
[----:B------:R-:W4:Y:S01]  /*1670*/  MUFU.EX2 R53, R53 ;  /* 0x0000003500357308 */ /* 0x000f220000000800 */
[----:B------:R-:W-:Y:S02]  /*1680*/  HADD2.F32 R32, -RZ, R32.H1_H1 ;  /* 0x30000020ff207230 */ /* 0x000fe40000004100 */
[--C-:B------:R-:W-:Y:S02]  /*1690*/  HADD2.F32 R34, -RZ, R33.reuse.H0_H0 ;  /* 0x20000021ff227230 */ /* 0x100fe40000004100 */
[----:B------:R-:W-:Y:S01]  /*16a0*/  FMUL.FTZ R54, R42, R35 ;  /* 0x000000232a367220 */ /* 0x000fe20000410000 */
[----:B------:R-:W-:Y:S02]  /*16b0*/  HADD2.F32 R49, -RZ, R33.H1_H1 ;  /* 0x30000021ff317230 */ /* 0x000fe40000004100 */
[----:B------:R-:W-:Y:S01]  /*16c0*/  FMUL.FTZ R55, R43, R32 ;  /* 0x000000202b377220 */ /* 0x000fe20000410000 */
[----:B------:R-:W5:Y:S01]  /*16d0*/  MUFU.EX2 R46, R46 ;  /* 0x0000002e002e7308 */ /* 0x000f620000000800 */
[----:B------:R-:W-:-:S02]  /*16e0*/  FMUL.FTZ R51, R41, R34 ;  /* 0x0000002229337220 */ /* 0x000fc40000410000 */
[----:B0-----:R-:W-:Y:S01]  /*16f0*/  FFMA.FTZ R32, R54, R52, R55 ;  /* 0x0000003436207223 */ /* 0x001fe20000010037 */
[----:B------:R-:W-:-:S04]  /*1700*/  FMUL.FTZ R49, R44, R49 ;  /* 0x000000312c317220 */ /* 0x000fc80000410000 */
[----:B------:R-:W0:Y:S01]  /*1710*/  MUFU.EX2 R48, R48 ;  /* 0x0000003000307308 */ /* 0x000e220000000800 */
[----:B----4-:R-:W-:Y:S01]  /*1720*/  FMUL.FTZ R33, R53, R52 ;  /* 0x0000003435217220 */ /* 0x010fe20000410000 */
[----:B-----5:R-:W-:-:S03]  /*1730*/  FFMA.FTZ R32, R46, R32, R51 ;  /* 0x000000202e207223 */ /* 0x020fc60000010033 */
[----:B------:R-:W-:Y:S01]  /*1740*/  FMUL.FTZ R35, R46, R33 ;  /* 0x000000212e237220 */ /* 0x000fe20000410000 */
[----:B0-----:R-:W-:-:S03]  /*1750*/  FFMA.FTZ R33, R48, R32, R49 ;  /* 0x0000002030217223 */ /* 0x001fc60000010031 */
[----:B------:R-:W-:Y:S02]  /*1760*/  FMUL.FTZ R32, R48, R35 ;  /* 0x0000002330207220 */ /* 0x000fe40000410000 */
[----:B------:R-:W0:Y:S04]  /*1770*/  SHFL.UP PT, R34, R33, 0x1, RZ ;  /* 0x0420000021227989 */ /* 0x000e2800000e00ff */
[----:B------:R-:W4:Y:S01]  /*1780*/  SHFL.UP PT, R35, R32, 0x1, RZ ;  /* 0x0420000020237989 */ /* 0x000f2200000e00ff */
[C---:B0-----:R-:W-:Y:S01]  /*1790*/  @P1 FFMA.FTZ R33, R32.reuse, R34, R33 ;  /* 0x0000002220211223 */ /* 0x041fe20000010021 */
[----:B----4-:R-:W-:-:S04]  /*17a0*/  @P1 FMUL.FTZ R32, R32, R35 ;  /* 0x0000002320201220 */ /* 0x010fc80000410000 */
[----:B------:R-:W0:Y:S01]  /*17b0*/  SHFL.UP PT, R34, R33, 0x2, RZ ;  /* 0x0440000021227989 */ /* 0x000e2200000e00ff */
[----:B------:R-:W-:-:S03]  /*17c0*/  ISETP.GE.AND P1, PT, R6, 0x2, PT ;  /* 0x000000020600780c */ /* 0x000fc60003f26270 */
[----:B------:R-:W4:Y:S10]  /*17d0*/  SHFL.UP PT, R35, R32, 0x2, RZ ;  /* 0x0440000020237989 */ /* 0x000f3400000e00ff */
[C---:B0-----:R-:W-:Y:S01]  /*17e0*/  @P1 FFMA.FTZ R33, R32.reuse, R34, R33 ;  /* 0x0000002220211223 */ /* 0x041fe20000010021 */
[----:B----4-:R-:W-:-:S04]  /*17f0*/  @P1 FMUL.FTZ R32, R32, R35 ;  /* 0x0000002320201220 */ /* 0x010fc80000410000 */
[----:B------:R-:W0:Y:S01]  /*1800*/  SHFL.UP PT, R34, R33, 0x4, RZ ;  /* 0x0480000021227989 */ /* 0x000e2200000e00ff */
[----:B------:R-:W-:-:S03]  /*1810*/  ISETP.GE.AND P1, PT, R6, 0x4, PT ;  /* 0x000000040600780c */ /* 0x000fc60003f26270 */
[----:B------:R-:W4:Y:S10]  /*1820*/  SHFL.UP PT, R35, R32, 0x4, RZ ;  /* 0x0480000020237989 */ /* 0x000f3400000e00ff */
[C---:B0-----:R-:W-:Y:S01]  /*1830*/  @P1 FFMA.FTZ R33, R32.reuse, R34, R33 ;  /* 0x0000002220211223 */ /* 0x041fe20000010021 */
[----:B------:R-:W-:Y:S01]  /*1840*/  MOV R34, 0x3f800000 ;  /* 0x3f80000000227802 */ /* 0x000fe20000000f00 */
[----:B----4-:R-:W-:-:S03]  /*1850*/  @P1 FMUL.FTZ R32, R32, R35 ;  /* 0x0000002320201220 */ /* 0x010fc60000410000 */
[----:B------:R-:W0:Y:S01]  /*1860*/  SHFL.UP PT, R56, R33, 0x8, RZ ;  /* 0x0500000021387989 */ /* 0x000e2200000e00ff */
[----:B------:R-:W-:Y:S02]  /*1870*/  ISETP.GE.AND P1, PT, R6, 0x8, PT ;  /* 0x000000080600780c */ /* 0x000fe40003f26270 */
[----:B------:R-:W-:Y:S01]  /*1880*/  MOV R35, RZ ;  /* 0x000000ff00237202 */ /* 0x000fe20000000f00 */
[----:B------:R-:W4:Y:S05]  /*1890*/  SHFL.UP PT, R37, R32, 0x8, RZ ;  /* 0x0500000020257989 */ /* 0x000f2a00000e00ff */
[----:B------:R-:W-:Y:S05]  /*18a0*/  @!P0 LDS.64 R34, [R36+0x220] ;  /* 0x0002200024228984 */ /* 0x000fea0000000a00 */
        /* <DEDUP_REMOVED lines=8> */
[----:B------:R-:W-:-:S03]  /*1930*/  ISETP.NE.AND P1, PT, R38, RZ, PT ;  /* 0x000000ff2600720c */ /* 0x000fc60003f25270 */
[----:B------:R-:W-:Y:S01]  /*1940*/  @!P2 STS.64 [R50+0x200], R32 ;  /* 0x000200203200a388 */ /* 0x000fe20000000a00 */
[----:B------:R-:W-:Y:S06]  /*1950*/  BAR.SYNC.DEFER_BLOCKING 0x0 ;  /* 0x0000000000007b1d */ /* 0x000fec0000010000 */
[----:B------:R-:W4:Y:S01]  /*1960*/  SHFL.UP PT, R56, R32, 0x1, RZ ;  /* 0x0420000020387989 */ /* 0x000f2200000e00ff */
[----:B0-----:R-:W-:-:S03]  /*1970*/  @!P3 MOV R58, R35 ;  /* 0x00000023003ab202 */ /* 0x001fc60000000f00 */
[----:B------:R-:W-:Y:S04]  /*1980*/  @!P3 STS.64 [R50+0x210], R34 ;  /* 0x000210223200b388 */ /* 0x000fe80000000a00 */
[----:B------:R-:W0:Y:S01]  /*1990*/  LDS.64 R36, [R50+0x200] ;  /* 0x0002000032247984 */ /* 0x000e220000000a00 */
[----:B------:R-:W-:Y:S01]  /*19a0*/  BAR.SYNC.DEFER_BLOCKING 0x0 ;  /* 0x0000000000007b1d */ /* 0x000fe20000010000 */
[----:B----4-:R-:W-:-:S05]  /*19b0*/  @!P3 MOV R56, R34 ;  /* 0x000000220038b202 */ /* 0x010fca0000000f00 */
[----:B------:R-:W4:Y:S01]  /*19c0*/  LDS R57, [R50+0x214] ;  /* 0x0002140032397984 */ /* 0x000f220000000800 */
[C---:B0-----:R-:W-:Y:S01]  /*19d0*/  FFMA.FTZ R37, R36.reuse, R35, R37 ;  /* 0x0000002324257223 */ /* 0x041fe20000010025 */
[----:B--2---:R-:W-:Y:S02]  /*19e0*/  HADD2.F32 R35, -RZ, R30.H0_H0 ;  /* 0x2000001eff237230 */ /* 0x004fe40000004100 */
[----:B------:R-:W-:Y:S01]  /*19f0*/  FMUL.FTZ R36, R36, R34 ;  /* 0x0000002224247220 */ /* 0x000fe20000410000 */
[----:B----4-:R-:W-:Y:S01]  /*1a00*/  @P1 FFMA.FTZ R58, R57, R56, R58 ;  /* 0x00000038393a1223 */ /* 0x010fe2000001003a */
[----:B------:R-:W-:-:S03]  /*1a10*/  ISETP.NE.AND P1, PT, R38, RZ, PT ;  /* 0x000000ff2600720c */ /* 0x000fc60003f25270 */
[----:B------:R-:W-:-:S04]  /*1a20*/  FFMA.FTZ R53, R53, R58, R54 ;  /* 0x0000003a35357223 */ /* 0x000fc80000010036 */
[----:B------:R-:W-:-:S06]  /*1a30*/  FFMA.FTZ R52, R52, R53, R55 ;  /* 0x0000003534347223 */ /* 0x000fcc0000010037 */
[----:B------:R-:W-:Y:S05]  /*1a40*/  @P1 BRA `(.L_x_5142) ;  /* 0x0000000000401947 */ /* 0x000fea0003800000 */
[----:B------:R-:W0:Y:S01]  /*1a50*/  S2UR UR17, SR_CTAID.Y ;  /* 0x00000000001179c3 */ /* 0x000e220000002600 */
[----:B------:R-:W-:-:S05]  /*1a60*/  LEA R50, R45, R50, 0x3 ;  /* 0x000000322d327211 */ /* 0x000fca00078e18ff */
[----:B------:R2:W-:Y:S02]  /*1a70*/  STS.64 [R50+0x220], R36 ;  /* 0x0002202432007388 */ /* 0x0005e40000000a00 */
[----:B------:R-:W4:Y:S01]  /*1a80*/  S2UR UR18, SR_CTAID.X ;  /* 0x00000000001279c3 */ /* 0x000f220000002500 */
[----:B0-----:R-:W-:Y:S02]  /*1a90*/  MOV R0, UR17 ;  /* 0x0000001100007c02 */ /* 0x001fe40008000f00 */
[----:B----4-:R-:W-:-:S05]  /*1aa0*/  MOV R5, UR18 ;  /* 0x0000001200057c02 */ /* 0x010fca0008000f00 */
[----:B------:R-:W-:-:S04]  /*1ab0*/  IMAD R32, R5, UR5, R0 ;  /* 0x0000000505207c24 */ /* 0x000fc8000f8e0200 */
[----:B-1----:R-:W-:Y:S02]  /*1ac0*/  IMAD R33, R32, R39, RZ ;  /* 0x0000002720217224 */ /* 0x002fe400078e02ff */
        /* <DEDUP_REMOVED lines=8> */
.L_x_5142:
[----:B------:R-:W-:Y:S05]  /*1b50*/  BSYNC B0 ;  /* 0x0000000000007941 */ /* 0x000fea0003800000 */
.L_x_5141:
[----:B------:R-:W-:Y:S01]  /*1b60*/  IADD3 R45, R45, 0x1, RZ ;  /* 0x000000012d2d7810 */ /* 0x000fe20007ffe0ff */
[----:B------:R-:W-:Y:S01]  /*1b70*/  FFMA.FTZ R46, R46, R52, R51 ;  /* 0x000000342e2e7223 */ /* 0x000fe20000010033 */
[----:B------:R-:W-:Y:S02]  /*1b80*/  HADD2.F32 R30, -RZ, R30.H1_H1 ;  /* 0x3000001eff1e7230 */ /* 0x000fe40000004100 */
[----:B------:R-:W-:Y:S01]  /*1b90*/  FFMA.FTZ R22, R35, R53, R22 ;  /* 0x0000003523167223 */ /* 0x000fe20000010016 */
[----:B------:R-:W-:Y:S01]  /*1ba0*/  ISETP.GE.AND P1, PT, R45, UR16, PT ;  /* 0x000000102d007c0c */ /* 0x000fe2000bf26270 */
[--C-:B--2---:R-:W-:Y:S02]  /*1bb0*/  HADD2.F32 R33, -RZ, R31.reuse.H0_H0 ;  /* 0x2000001fff217230 */ /* 0x104fe40000004100 */
[----:B------:R-:W-:Y:S01]  /*1bc0*/  FFMA.FTZ R48, R48, R46, R49 ;  /* 0x0000002e30307223 */ /* 0x000fe20000010031 */
[----:B------:R-:W-:Y:S02]  /*1bd0*/  HADD2.F32 R32, -RZ, R31.H1_H1 ;  /* 0x3000001fff207230 */ /* 0x000fe40000004100 */
[----:B------:R-:W-:Y:S01]  /*1be0*/  FFMA.FTZ R23, R30, R52, R23 ;  /* 0x000000341e177223 */ /* 0x000fe20000010017 */
[----:B------:R-:W-:-:S02]  /*1bf0*/  FFMA.FTZ R24, R33, R46, R24 ;  /* 0x0000002e21187223 */ /* 0x000fc40000010018 */
[----:B------:R-:W-:-:S04]  /*1c00*/  FFMA.FTZ R25, R32, R48, R25 ;  /* 0x0000003020197223 */ /* 0x000fc80000010019 */
[----:B------:R-:W-:Y:S05]  /*1c10*/  @!P1 BRA `(.L_x_5143) ;  /* 0xfffffff400ec9947 */ /* 0x000fea000383ffff */
.L_x_5140:
[----:B------:R-:W0:Y:S01]  /*1c20*/  LDC.64 R20, c[0x0][0x2b0] ;  /* 0x0000ac00ff147b82 */ /* 0x000e220000000a00 */
[----:B------:R-:W-:Y:S01]  /*1c30*/  USHF.L.U32 UR8, UR4, 0x7, URZ ;  /* 0x0000000704087899 */ /* 0x000fe2000800063f */
[----:B------:R-:W-:Y:S01]  /*1c40*/  F2FP.F16.F32.PACK_AB R22, R23, R22 ;  /* 0x000000161716723e */ /* 0x000fe200000000ff */
[----:B------:R-:W-:Y:S01]  /*1c50*/  UIADD3 UR4, UR4, 0x1, URZ ;  /* 0x0000000104047890 */ /* 0x000fe2000fffe03f */
[----:B------:R-:W-:Y:S01]  /*1c60*/  F2FP.F16.F32.PACK_AB R23, R25, R24 ;  /* 0x000000181917723e */ /* 0x000fe200000000ff */
[----:B------:R-:W-:-:S03]  /*1c70*/  USHF.R.S32.HI UR9, URZ, 0x1f, UR8 ;  /* 0x0000001f3f097899 */ /* 0x000fc60008011408 */
[----:B------:R-:W-:Y:S01]  /*1c80*/  BAR.SYNC.DEFER_BLOCKING 0x0 ;  /* 0x0000000000007b1d */ /* 0x000fe20000010000 */
[----:B------:R-:W-:Y:S02]  /*1c90*/  IADD3 R14, P1, R14, 0x100, RZ ;  /* 0x000001000e0e7810 */ /* 0x000fe40007f3e0ff */
[----:B------:R-:W-:Y:S02]  /*1ca0*/  IADD3 R15, P2, R15, 0x100, RZ ;  /* 0x000001000f0f7810 */ /* 0x000fe40007f5e0ff */
[----:B------:R-:W-:Y:S02]  /*1cb0*/  IADD3 R10, P3, R10, 0x100, RZ ;  /* 0x000001000a0a7810 */ /* 0x000fe40007f7e0ff */
[----:B------:R-:W-:Y:S02]  /*1cc0*/  IADD3 R12, P4, R12, 0x100, RZ ;  /* 0x000001000c0c7810 */ /* 0x000fe40007f9e0ff */
[----:B------:R-:W-:Y:S02]  /*1cd0*/  IADD3.X R16, RZ, R16, RZ, P1, !PT ;  /* 0x00000010ff107210 */ /* 0x000fe40000ffe4ff */
[----:B------:R-:W-:-:S02]  /*1ce0*/  IADD3.X R17, RZ, R17, RZ, P2, !PT ;  /* 0x00000011ff117210 */ /* 0x000fc400017fe4ff */
[----:B------:R-:W-:Y:S02]  /*1cf0*/  IADD3.X R11, RZ, R11, RZ, P3, !PT ;  /* 0x0000000bff0b7210 */ /* 0x000fe40001ffe4ff */
[----:B------:R-:W-:Y:S01]  /*1d00*/  IADD3.X R13, RZ, R13, RZ, P4, !PT ;  /* 0x0000000dff0d7210 */ /* 0x000fe200027fe4ff */
[----:B0-----:R-:W-:-:S04]  /*1d10*/  IMAD R18, R7, R20, RZ ;  /* 0x0000001407127224 */ /* 0x001fc800078e02ff */
[C---:B------:R-:W-:Y:S02]  /*1d20*/  IMAD R21, R5.reuse, R21, R18 ;  /* 0x0000001505157224 */ /* 0x040fe400078e0212 */
[----:B------:R-:W-:Y:S01]  /*1d30*/  IMAD.WIDE.U32 R18, R5, R20, UR8 ;  /* 0x0000000805127e25 */ /* 0x000fe2000f8e0014 */
[----:B------:R-:W-:-:S03]  /*1d40*/  ULDC.64 UR8, c[0x0][0x2b8] ;  /* 0x0000ae0000087ab9 */ /* 0x000fc60000000a00 */
[----:B---3--:R-:W-:Y:S01]  /*1d50*/  IMAD R27, R3, UR8, RZ ;  /* 0x00000008031b7c24 */ /* 0x008fe2000f8e02ff */
[----:B------:R-:W-:Y:S02]  /*1d60*/  IADD3 R19, R19, R21, RZ ;  /* 0x0000001513137210 */ /* 0x000fe40007ffe0ff */
[----:B------:R-:W0:Y:S01]  /*1d70*/  LDC R21, c[0x0][0x224] ;  /* 0x00008900ff157b82 */ /* 0x000e220000000800 */
[C---:B------:R-:W-:Y:S02]  /*1d80*/  IMAD R27, R0.reuse, UR9, R27 ;  /* 0x00000009001b7c24 */ /* 0x040fe4000f8e021b */
[----:B------:R-:W-:Y:S01]  /*1d90*/  IMAD.WIDE.U32 R18, R0, UR8, R18 ;  /* 0x0000000800127c25 */ /* 0x000fe2000f8e0012 */
[----:B------:R-:W-:-:S04]  /*1da0*/  ULDC.64 UR8, c[0x0][0x308] ;  /* 0x0000c20000087ab9 */ /* 0x000fc80000000a00 */
[----:B------:R-:W-:Y:S02]  /*1db0*/  IADD3 R19, R19, R27, RZ ;  /* 0x0000001b13137210 */ /* 0x000fe40007ffe0ff */
[----:B------:R-:W-:-:S04]  /*1dc0*/  LEA R20, P0, R18, UR8, 0x1 ;  /* 0x0000000812147c11 */ /* 0x000fc8000f8008ff */
[----:B------:R-:W-:Y:S02]  /*1dd0*/  LEA.HI.X R19, R18, UR9, R19, 0x1, P0 ;  /* 0x0000000912137c11 */ /* 0x000fe400080f0c13 */
[----:B------:R-:W-:-:S04]  /*1de0*/  IADD3 R18, P0, R20, R9, RZ ;  /* 0x0000000914127210 */ /* 0x000fc80007f1e0ff */
[----:B------:R-:W-:Y:S02]  /*1df0*/  IADD3.X R19, R19, R8, RZ, P0, !PT ;  /* 0x0000000813137210 */ /* 0x000fe400007fe4ff */
[----:B0-----:R-:W-:-:S03]  /*1e00*/  ISETP.LE.AND P0, PT, R21, UR4, PT ;  /* 0x0000000415007c0c */ /* 0x001fc6000bf03270 */
[----:B------:R0:W-:Y:S10]  /*1e10*/  STG.E.64 desc[UR6][R18.64], R22 ;  /* 0x0000001612007986 */ /* 0x0001f4000c101b06 */
[----:B------:R-:W-:Y:S05]  /*1e20*/  @!P0 BRA `(.L_x_5144) ;  /* 0xffffffe800408947 */ /* 0x000fea000383ffff */
[----:B------:R-:W-:Y:S05]  /*1e30*/  EXIT ;  /* 0x000000000000794d */ /* 0x000fea0003800000 */
.L_x_5145:
        /* <DEDUP_REMOVED lines=12> */
.L_x_5318:


//--------------------- .text._Z25selective_scan_fwd_kernelI32Selective_Scan_fwd_kernel_traitsILi32ELi4ELi1ELb1ELb1ELb1ELb1EN3c104HalfEfEEv13SSMParamsBase --------------------------
	.section	.text._Z25selective_scan_fwd_kernelI32Selective_Scan_fwd_kernel_traitsILi32ELi4ELi1ELb1ELb1ELb1ELb1EN3c104HalfEfEEv13SSMParamsBase,"ax",@progbits
	.align	128
        .global         _Z25selective_scan_fwd_kernelI32Selective_Scan_fwd_kernel_traitsILi32ELi4ELi1ELb1ELb1ELb1ELb1EN3c104HalfEfEEv13SSMParamsBase
        .type           _Z25selective_scan_fwd_kernelI32Selective_Scan_fwd_kernel_traitsILi32ELi4ELi1ELb1ELb1ELb1ELb1EN3c104HalfEfEEv13SSMParamsBase,@function
        .size           _Z25selective_scan_fwd_kernelI32Selective_Scan_fwd_kernel_traitsILi32ELi4ELi1ELb1ELb1ELb1ELb1EN3c104HalfEfEEv13SSMParamsBase,(.L_x_5319 - _Z25selective_scan_fwd_kernelI32Selective_Scan_fwd_kernel_traitsILi32ELi4ELi1ELb1ELb1ELb1ELb1EN3c104HalfEfEEv13SSMParamsBase)
        .other          _Z25selective_scan_fwd_kernelI32Selective_Scan_fwd_kernel_traitsILi32ELi4ELi1ELb1ELb1ELb1ELb1EN3c104HalfEfEEv13SSMParamsBase,@"STO_CUDA_ENTRY STV_DEFAULT"
_Z25selective_scan_fwd_kernelI32Selective_Scan_fwd_kernel_traitsILi32ELi4ELi1ELb1ELb1ELb1ELb1EN3c104HalfEfEEv13SSMParamsBase:
.text._Z25selective_scan_fwd_kernelI32Selective_Scan_fwd_kernel_traitsILi32ELi4ELi1ELb1ELb1ELb1ELb1EN3c104HalfEfEEv13SSMParamsBase:
        /* <DEDUP_REMOVED lines=106> */
[----:B------:R-:W-:Y:S02]  /*06a0*/  SHF.L.U64.HI R8, R26, 0x3, R15 ;  /* 0x000000031a087819 */ /* 0x000fe4000001020f */
[----:B------:R-:W-:Y:S02]  /*06b0*/  LEA.HI.X R11, R14, R11, R23, 0x1, P0 ;  /* 0x0000000b0e0b7211 */ /* 0x000fe400000f0c17 */
[----:B------:R-:W-:-:S02]  /*06c0*/  LEA.HI.X R13, R16, R9, R22, 0x1, P1 ;  /* 0x00000009100d7211 */ /* 0x000fc400008f0c16 */
[----:B------:R-:W-:Y:S02]  /*06d0*/  MOV R15, R17 ;  /* 0x00000011000f7202 */ /* 0x000fe40000000f00 */
[----:B------:R-:W-:Y:S02]  /*06e0*/  SHF.L.U32 R9, R26, 0x3, RZ ;  /* 0x000000031a097819 */ /* 0x000fe400000006ff */
[----:B------:R-:W-:Y:S02]  /*06f0*/  MOV R12, R19 ;  /* 0x00000013000c7202 */ /* 0x000fe40000000f00 */
[----:B------:R-:W-:Y:S02]  /*0700*/  MOV R14, R20 ;  /* 0x00000014000e7202 */ /* 0x000fe40000000f00 */
[----:B------:R-:W-:Y:S02]  /*0710*/  MOV R16, R21 ;  /* 0x0000001500107202 */ /* 0x000fe40000000f00 */
[----:B0-----:R-:W-:-:S07]  /*0720*/  MOV R17, R18 ;  /* 0x0000001200117202 */ /* 0x001fce0000000f00 */
.L_x_5158:
        /* <DEDUP_REMOVED lines=62> */
.L_x_5147:
[----:B------:R-:W-:Y:S05]  /*0b10*/  BSYNC B0 ;  /* 0x0000000000007941 */ /* 0x000fea0003800000 */
.L_x_5146:
        /* <DEDUP_REMOVED lines=33> */
.L_x_5149:
[----:B------:R-:W-:Y:S05]  /*0d30*/  BSYNC B0 ;  /* 0x0000000000007941 */ /* 0x000fea0003800000 */
.L_x_5148:
        /* <DEDUP_REMOVED lines=33> */
.L_x_5151:
[----:B------:R-:W-:Y:S05]  /*0f50*/  BSYNC B0 ;  /* 0x0000000000007941 */ /* 0x000fea0003800000 */
.L_x_5150:
        /* <DEDUP_REMOVED lines=33> */
.L_x_5153:
[----:B------:R-:W-:Y:S05]  /*1170*/  BSYNC B0 ;  /* 0x0000000000007941 */ /* 0x000fea0003800000 */
.L_x_5152:
        /* <DEDUP_REMOVED lines=37> */
.L_x_5157:
        /* <DEDUP_REMOVED lines=120> */
.L_x_5156:
[----:B------:R-:W-:Y:S05]  /*1b50*/  BSYNC B0 ;  /* 0x0000000000007941 */ /* 0x000fea0003800000 */
.L_x_5155:
        /* <DEDUP_REMOVED lines=12> */
.L_x_5154:
[----:B---3--:R-:W0:Y:S01]  /*1c20*/  LDC.64 R26, c[0x0][0x2b0] ;  /* 0x0000ac00ff1a7b82 */ /* 0x008e220000000a00 */
[----:B------:R-:W-:Y:S01]  /*1c30*/  USHF.L.U32 UR8, UR4, 0x7, URZ ;  /* 0x0000000704087899 */ /* 0x000fe2000800063f */
[----:B------:R-:W-:Y:S01]  /*1c40*/  F2FP.F16.F32.PACK_AB R32, R23, R22 ;  /* 0x000000161720723e */ /* 0x000fe200000000ff */
[----:B------:R-:W-:Y:S01]  /*1c50*/  ULDC.64 UR10, c[0x0][0x2b8] ;  /* 0x0000ae00000a7ab9 */ /* 0x000fe20000000a00 */
[----:B------:R-:W-:Y:S01]  /*1c60*/  F2FP.F16.F32.PACK_AB R33, R25, R24 ;  /* 0x000000181921723e */ /* 0x000fe200000000ff */
[----:B------:R-:W-:Y:S01]  /*1c70*/  USHF.R.S32.HI UR9, URZ, 0x1f, UR8 ;  /* 0x0000001f3f097899 */ /* 0x000fe20008011408 */
[----:B------:R-:W-:Y:S02]  /*1c80*/  ULDC.64 UR12, c[0x0][0x2a8] ;  /* 0x0000aa00000c7ab9 */ /* 0x000fe40000000a00 */
[----:B------:R-:W2:Y:S01]  /*1c90*/  LDC.64 R28, c[0x0][0x2a0] ;  /* 0x0000a800ff1c7b82 */ /* 0x000ea20000000a00 */
[----:B0-----:R-:W-:-:S04]  /*1ca0*/  IMAD R18, R7, R26, RZ ;  /* 0x0000001a07127224 */ /* 0x001fc800078e02ff */
[C---:B------:R-:W-:Y:S02]  /*1cb0*/  IMAD R27, R5.reuse, R27, R18 ;  /* 0x0000001b051b7224 */ /* 0x040fe400078e0212 */
[----:B------:R-:W-:-:S04]  /*1cc0*/  IMAD.WIDE.U32 R18, R5, R26, UR8 ;  /* 0x0000000805127e25 */ /* 0x000fc8000f8e001a */
[----:B--2---:R-:W-:Y:S01]  /*1cd0*/  IMAD R20, R7, R28, RZ ;  /* 0x0000001c07147224 */ /* 0x004fe200078e02ff */
[----:B------:R-:W-:Y:S01]  /*1ce0*/  IADD3 R19, R19, R27, RZ ;  /* 0x0000001b13137210 */ /* 0x000fe20007ffe0ff */
[----:B------:R-:W-:Y:S02]  /*1cf0*/  IMAD R27, R3, UR10, RZ ;  /* 0x0000000a031b7c24 */ /* 0x000fe4000f8e02ff */
[----:B------:R-:W-:Y:S02]  /*1d00*/  IMAD R29, R5, R29, R20 ;  /* 0x0000001d051d7224 */ /* 0x000fe400078e0214 */
[C---:B------:R-:W-:Y:S02]  /*1d10*/  IMAD R27, R0.reuse, UR11, R27 ;  /* 0x0000000b001b7c24 */ /* 0x040fe4000f8e021b */
[----:B------:R-:W-:Y:S01]  /*1d20*/  IMAD.WIDE.U32 R18, R0, UR10, R18 ;  /* 0x0000000a00127c25 */ /* 0x000fe2000f8e0012 */
[----:B------:R-:W-:-:S03]  /*1d30*/  ULDC.64 UR10, c[0x0][0x308] ;  /* 0x0000c200000a7ab9 */ /* 0x000fc60000000a00 */
[----:B------:R-:W-:Y:S01]  /*1d40*/  IMAD.WIDE.U32 R20, R5, R28, UR8 ;  /* 0x0000000805147e25 */ /* 0x000fe2000f8e001c */
[----:B------:R-:W-:Y:S01]  /*1d50*/  IADD3 R19, R19, R27, RZ ;  /* 0x0000001b13137210 */ /* 0x000fe20007ffe0ff */
[----:B------:R-:W-:Y:S01]  /*1d60*/  BAR.SYNC.DEFER_BLOCKING 0x0 ;  /* 0x0000000000007b1d */ /* 0x000fe20000010000 */
[C---:B------:R-:W-:Y:S02]  /*1d70*/  LEA R28, P0, R18.reuse, UR10, 0x1 ;  /* 0x0000000a121c7c11 */ /* 0x040fe4000f8008ff */
[----:B------:R-:W-:Y:S01]  /*1d80*/  IADD3 R21, R21, R29, RZ ;  /* 0x0000001d15157210 */ /* 0x000fe20007ffe0ff */
[----:B------:R-:W-:Y:S01]  /*1d90*/  IMAD R29, R3, UR12, RZ ;  /* 0x0000000c031d7c24 */ /* 0x000fe2000f8e02ff */
[----:B------:R-:W-:Y:S02]  /*1da0*/  LEA.HI.X R19, R18, UR11, R19, 0x1, P0 ;  /* 0x0000000b12137c11 */ /* 0x000fe400080f0c13 */
[----:B------:R-:W-:Y:S01]  /*1db0*/  IADD3 R18, P0, R28, R9, RZ ;  /* 0x000000091c127210 */ /* 0x000fe20007f1e0ff */
[----:B------:R-:W-:-:S02]  /*1dc0*/  IMAD R29, R0, UR13, R29 ;  /* 0x0000000d001d7c24 */ /* 0x000fc4000f8e021d */
[----:B------:R-:W-:Y:S01]  /*1dd0*/  IMAD.WIDE.U32 R20, R0, UR12, R20 ;  /* 0x0000000c00147c25 */ /* 0x000fe2000f8e0014 */
[----:B------:R-:W-:Y:S01]  /*1de0*/  IADD3.X R19, R19, R8, RZ, P0, !PT ;  /* 0x0000000813137210 */ /* 0x000fe200007fe4ff */
[----:B------:R-:W-:-:S03]  /*1df0*/  ULDC.64 UR12, c[0x0][0x318] ;  /* 0x0000c600000c7ab9 */ /* 0x000fc60000000a00 */
[----:B------:R-:W-:Y:S02]  /*1e00*/  IADD3 R21, R21, R29, RZ ;  /* 0x0000001d15157210 */ /* 0x000fe40007ffe0ff */
[----:B------:R-:W-:-:S04]  /*1e10*/  LEA R26, P1, R20, UR12, 0x1 ;  /* 0x0000000c141a7c11 */ /* 0x000fc8000f8208ff */
[----:B------:R-:W-:Y:S02]  /*1e20*/  LEA.HI.X R21, R20, UR13, R21, 0x1, P1 ;  /* 0x0000000d14157c11 */ /* 0x000fe400088f0c15 */
[----:B------:R-:W-:Y:S01]  /*1e30*/  IADD3 R20, P1, R26, R9, RZ ;  /* 0x000000091a147210 */ /* 0x000fe20007f3e0ff */
[----:B------:R0:W-:Y:S03]  /*1e40*/  STG.E.64 desc[UR6][R18.64], R32 ;  /* 0x0000002012007986 */ /* 0x0001e6000c101b06 */
[----:B------:R-:W-:Y:S01]  /*1e50*/  IADD3.X R21, R21, R8, RZ, P1, !PT ;  /* 0x0000000815157210 */ /* 0x000fe20000ffe4ff */
[----:B------:R-:W-:Y:S08]  /*1e60*/  BAR.SYNC.DEFER_BLOCKING 0x0 ;  /* 0x0000000000007b1d */ /* 0x000ff00000010000 */
[----:B0-----:R-:W0:Y:S01]  /*1e70*/  LDC.64 R18, c[0x0][0x2c0] ;  /* 0x0000b000ff127b82 */ /* 0x001e220000000a00 */
[----:B------:R-:W2:Y:S01]  /*1e80*/  LDG.E.64 R20, desc[UR6][R20.64] ;  /* 0x0000000614147981 */ /* 0x000ea2000c1e1b00 */
[----:B------:R-:W-:Y:S01]  /*1e90*/  UIADD3 UR4, UR4, 0x1, URZ ;  /* 0x0000000104047890 */ /* 0x000fe2000fffe03f */
[----:B------:R-:W-:-:S02]  /*1ea0*/  IADD3 R14, P1, R14, 0x100, RZ ;  /* 0x000001000e0e7810 */ /* 0x000fc40007f3e0ff */
[----:B------:R-:W-:Y:S02]  /*1eb0*/  IADD3 R15, P2, R15, 0x100, RZ ;  /* 0x000001000f0f7810 */ /* 0x000fe40007f5e0ff */
[----:B------:R-:W-:Y:S02]  /*1ec0*/  IADD3 R10, P3, R10, 0x100, RZ ;  /* 0x000001000a0a7810 */ /* 0x000fe40007f7e0ff */
[----:B------:R-:W-:Y:S01]  /*1ed0*/  IADD3 R12, P4, R12, 0x100, RZ ;  /* 0x000001000c0c7810 */ /* 0x000fe20007f9e0ff */
[----:B0-----:R-:W-:Y:S01]  /*1ee0*/  IMAD R34, R7, R18, RZ ;  /* 0x0000001207227224 */ /* 0x001fe200078e02ff */
[----:B------:R-:W-:Y:S02]  /*1ef0*/  IADD3.X R16, RZ, R16, RZ, P1, !PT ;  /* 0x00000010ff107210 */ /* 0x000fe40000ffe4ff */
[----:B------:R-:W-:Y:S01]  /*1f00*/  IADD3.X R17, RZ, R17, RZ, P2, !PT ;  /* 0x00000011ff117210 */ /* 0x000fe200017fe4ff */
[C---:B------:R-:W-:Y:S01]  /*1f10*/  IMAD R35, R5.reuse, R19, R34 ;  /* 0x0000001305237224 */ /* 0x040fe200078e0222 */
[----:B------:R-:W-:Y:S01]  /*1f20*/  IADD3.X R11, RZ, R11, RZ, P3, !PT ;  /* 0x0000000bff0b7210 */ /* 0x000fe20001ffe4ff */
[----:B------:R-:W-:Y:S01]  /*1f30*/  IMAD.WIDE.U32 R18, R5, R18, UR8 ;  /* 0x0000000805127e25 */ /* 0x000fe2000f8e0012 */
[----:B------:R-:W-:Y:S01]  /*1f40*/  ULDC.64 UR8, c[0x0][0x2c8] ;  /* 0x0000b20000087ab9 */ /* 0x000fe20000000a00 */
[----:B------:R-:W-:-:S03]  /*1f50*/  IADD3.X R13, RZ, R13, RZ, P4, !PT ;  /* 0x0000000dff0d7210 */ /* 0x000fc600027fe4ff */
[----:B------:R-:W-:Y:S01]  /*1f60*/  IADD3 R19, R19, R35, RZ ;  /* 0x0000002313137210 */ /* 0x000fe20007ffe0ff */
[----:B------:R-:W-:-:S04]  /*1f70*/  IMAD R35, R3, UR8, RZ ;  /* 0x0000000803237c24 */ /* 0x000fc8000f8e02ff */
[C---:B------:R-:W-:Y:S02]  /*1f80*/  IMAD R35, R0.reuse, UR9, R35 ;  /* 0x0000000900237c24 */ /* 0x040fe4000f8e0223 */
[----:B------:R-:W-:Y:S01]  /*1f90*/  IMAD.WIDE.U32 R18, R0, UR8, R18 ;  /* 0x0000000800127c25 */ /* 0x000fe2000f8e0012 */
[----:B------:R-:W-:-:S04]  /*1fa0*/  ULDC.64 UR8, c[0x0][0x320] ;  /* 0x0000c80000087ab9 */ /* 0x000fc80000000a00 */
[----:B------:R-:W-:Y:S01]  /*1fb0*/  IADD3 R19, R19, R35, RZ ;  /* 0x0000002313137210 */ /* 0x000fe20007ffe0ff */
[----:B------:R-:W-:Y:S01]  /*1fc0*/  BAR.SYNC.DEFER_BLOCKING 0x0 ;  /* 0x0000000000007b1d */ /* 0x000fe20000010000 */
[--C-:B--2---:R-:W-:Y:S01]  /*1fd0*/  SHF.R.U64 R28, R20, 0x10, R21.reuse ;  /* 0x00000010141c7819 */ /* 0x104fe20000001215 */
[----:B------:R-:W-:Y:S01]  /*1fe0*/  HADD2.F32 R30, -RZ, R21.H0_H0 ;  /* 0x20000015ff1e7230 */ /* 0x000fe20000004100 */
[----:B------:R-:W-:Y:S01]  /*1ff0*/  SHF.R.U32.HI R31, RZ, 0x10, R21 ;  /* 0x00000010ff1f7819 */ /* 0x000fe20000011615 */
[----:B------:R-:W-:Y:S02]  /*2000*/  HADD2.F32 R26, -RZ, R20.H0_H0 ;  /* 0x20000014ff1a7230 */ /* 0x000fe40000004100 */
[----:B------:R-:W-:Y:S02]  /*2010*/  HADD2.F32 R28, -RZ, R28.H0_H0 ;  /* 0x2000001cff1c7230 */ /* 0x000fe40000004100 */
[----:B------:R-:W-:Y:S01]  /*2020*/  FMUL.FTZ R29, R30, -1.4426950216293334961 ;  /* 0xbfb8aa3b1e1d7820 */ /* 0x000fe20000410000 */
[----:B------:R-:W-:-:S02]  /*2030*/  HADD2.F32 R31, -RZ, R31.H0_H0 ;  /* 0x2000001fff1f7230 */ /* 0x000fc40000004100 */
[----:B------:R-:W-:Y:S01]  /*2040*/  FMUL.FTZ R27, R26, -1.4426950216293334961 ;  /* 0xbfb8aa3b1a1b7820 */ /* 0x000fe20000410000 */
[----:B------:R-:W-:Y:S02]  /*2050*/  FMUL.FTZ R20, R28, -1.4426950216293334961 ;  /* 0xbfb8aa3b1c147820 */ /* 0x000fe40000410000 */
[----:B------:R-:W0:Y:S01]  /*2060*/  MUFU.EX2 R29, R29 ;  /* 0x0000001d001d7308 */ /* 0x000e220000000800 */
[----:B------:R-:W-:-:S07]  /*2070*/  FMUL.FTZ R32, R31, -1.4426950216293334961 ;  /* 0xbfb8aa3b1f207820 */ /* 0x000fce0000410000 */
[----:B------:R-:W2:Y:S08]  /*2080*/  MUFU.EX2 R20, R20 ;  /* 0x0000001400147308 */ /* 0x000eb00000000800 */
[----:B------:R-:W3:Y:S01]  /*2090*/  MUFU.EX2 R27, R27 ;  /* 0x0000001b001b7308 */ /* 0x000ee20000000800 */
[----:B0-----:R-:W-:-:S07]  /*20a0*/  FADD.FTZ R21, R29, 1 ;  /* 0x3f8000001d157421 */ /* 0x001fce0000010000 */
[----:B------:R-:W0:Y:S01]  /*20b0*/  MUFU.EX2 R32, R32 ;  /* 0x0000002000207308 */ /* 0x000e220000000800 */
[----:B--2---:R-:W-:-:S07]  /*20c0*/  FADD.FTZ R29, R20, 1 ;  /* 0x3f800000141d7421 */ /* 0x004fce0000010000 */
[----:B------:R-:W2:Y:S01]  /*20d0*/  MUFU.RCP R29, R29 ;  /* 0x0000001d001d7308 */ /* 0x000ea20000001000 */
[----:B---3--:R-:W-:-:S07]  /*20e0*/  FADD.FTZ R27, R27, 1 ;  /* 0x3f8000001b1b7421 */ /* 0x008fce0000010000 */
[----:B------:R-:W3:Y:S01]  /*20f0*/  MUFU.RCP R27, R27 ;  /* 0x0000001b001b7308 */ /* 0x000ee20000001000 */
[----:B0-----:R-:W-:-:S07]  /*2100*/  FADD.FTZ R20, R32, 1 ;  /* 0x3f80000020147421 */ /* 0x001fce0000010000 */
[----:B------:R3:W0:Y:S01]  /*2110*/  MUFU.RCP R33, R21 ;  /* 0x0000001500217308 */ /* 0x0006220000001000 */
[----:B--2---:R-:W-:Y:S02]  /*2120*/  FMUL.FTZ R28, R28, R29 ;  /* 0x0000001d1c1c7220 */ /* 0x004fe40000410000 */
[----:B------:R-:W2:Y:S02]  /*2130*/  LDC R29, c[0x0][0x224] ;  /* 0x00008900ff1d7b82 */ /* 0x000ea40000000800 */
[----:B------:R-:W-:-:S03]  /*2140*/  FMUL.FTZ R28, R28, R23 ;  /* 0x000000171c1c7220 */ /* 0x000fc60000410000 */
[----:B------:R-:W4:Y:S01]  /*2150*/  MUFU.RCP R20, R20 ;  /* 0x0000001400147308 */ /* 0x000f220000001000 */
[----:B---3--:R-:W-:-:S04]  /*2160*/  FMUL.FTZ R21, R26, R27 ;  /* 0x0000001b1a157220 */ /* 0x008fc80000410000 */
[----:B------:R-:W-:Y:S01]  /*2170*/  FMUL.FTZ R21, R21, R22 ;  /* 0x0000001615157220 */ /* 0x000fe20000410000 */
[----:B------:R-:W-:Y:S01]  /*2180*/  LEA R22, P0, R18, UR8, 0x1 ;  /* 0x0000000812167c11 */ /* 0x000fe2000f8008ff */
[----:B0-----:R-:W-:-:S03]  /*2190*/  FMUL.FTZ R27, R30, R33 ;  /* 0x000000211e1b7220 */ /* 0x001fc60000410000 */
[----:B------:R-:W-:Y:S02]  /*21a0*/  LEA.HI.X R19, R18, UR9, R19, 0x1, P0 ;  /* 0x0000000912137c11 */ /* 0x000fe400080f0c13 */
[----:B------:R-:W-:Y:S01]  /*21b0*/  IADD3 R18, P0, R22, R9, RZ ;  /* 0x0000000916127210 */ /* 0x000fe20007f1e0ff */
[----:B------:R-:W-:Y:S01]  /*21c0*/  FMUL.FTZ R27, R27, R24 ;  /* 0x000000181b1b7220 */ /* 0x000fe20000410000 */
[----:B------:R-:W-:Y:S02]  /*21d0*/  F2FP.F16.F32.PACK_AB R26, R28, R21 ;  /* 0x000000151c1a723e */ /* 0x000fe400000000ff */
[----:B------:R-:W-:Y:S01]  /*21e0*/  IADD3.X R19, R19, R8, RZ, P0, !PT ;  /* 0x0000000813137210 */ /* 0x000fe200007fe4ff */
[----:B----4-:R-:W-:Y:S01]  /*21f0*/  FMUL.FTZ R20, R31, R20 ;  /* 0x000000141f147220 */ /* 0x010fe20000410000 */
[----:B--2---:R-:W-:-:S03]  /*2200*/  ISETP.LE.AND P0, PT, R29, UR4, PT ;  /* 0x000000041d007c0c */ /* 0x004fc6000bf03270 */
[----:B------:R-:W-:-:S05]  /*2210*/  FMUL.FTZ R20, R20, R25 ;  /* 0x0000001914147220 */ /* 0x000fca0000410000 */
[----:B------:R-:W-:-:S05]  /*2220*/  F2FP.F16.F32.PACK_AB R27, R20, R27 ;  /* 0x0000001b141b723e */ /* 0x000fca00000000ff */
[----:B------:R0:W-:Y:S01]  /*2230*/  STG.E.64 desc[UR6][R18.64], R26 ;  /* 0x0000001a12007986 */ /* 0x0001e2000c101b06 */
[----:B------:R-:W-:Y:S05]  /*2240*/  @!P0 BRA `(.L_x_5158) ;  /* 0xffffffe400388947 */ /* 0x000fea000383ffff */
[----:B------:R-:W-:Y:S05]  /*2250*/  EXIT ;  /* 0x000000000000794d */ /* 0x000fea0003800000 */
.L_x_5159:
        /* <DEDUP_REMOVED lines=10> */
.L_x_5319:


//--------------------- .nv.shared._Z25selective_scan_fwd_kernelI32Selective_Scan_fwd_kernel_traitsILi128ELi16ELi1ELb0ELb0ELb0ELb0EN3c104HalfENS1_7complexIfEEEEv13SSMParamsBase --------------------------
	.section	.nv.shared._Z25selective_scan_fwd_kernelI32Selective_Scan_fwd_kernel_traitsILi128ELi16ELi1ELb0ELb0ELb0ELb0EN3c104HalfENS1_7complexIfEEEEv13SSMParamsBase,"aw",@nobits
	.sectionflags	@""
	.align	16
	.zero		1024


//--------------------- .nv.shared.reserved.0     --------------------------
	.section	.nv.shared.reserved.0,"aw",@nobits
	.weak		__nv_reservedSMEM_offset_0_alias
	.size		__nv_reservedSMEM_offset_0_alias, 0, 0
	.other		__nv_reservedSMEM_offset_0_alias,@"STO_CUDA_RESERVED_SHARED STV_DEFAULT"
__nv_reservedSMEM_offset_0_alias:
	.zero		0


//--------------------- .nv.global                --------------------------
	.section	.nv.global,"aw",@nobits
.nv.global:
	.type		_ZN62_INTERNAL_2155c4e5_26_selective_scan_fwd_fp16_cu_80d2ef76_35484cuda3std3__48in_placeE,@object
	.size		_ZN62_INTERNAL_2155c4e5_26_selective_scan_fwd_fp16_cu_80d2ef76_35484cuda3std3__48in_placeE,(_ZN62_INTERNAL_2155c4e5_26_selective_scan_fwd_fp16_cu_80d2ef76_35484cuda3std6ranges3__45__cpo8distanceE - _ZN62_INTERNAL_2155c4e5_26_selective_scan_fwd_fp16_cu_80d2ef76_35484cuda3std3__48in_placeE)
_ZN62_INTERNAL_2155c4e5_26_selective_scan_fwd_fp16_cu_80d2ef76_35484cuda3std3__48in_placeE:
	.zero		1
	.type		_ZN62_INTERNAL_2155c4e5_26_selective_scan_fwd_fp16_cu_80d2ef76_35484cuda3std6ranges3__45__cpo8distanceE,@object
	.size		_ZN62_INTERNAL_2155c4e5_26_selective_scan_fwd_fp16_cu_80d2ef76_35484cuda3std6ranges3__45__cpo8distanceE,(_ZN62_INTERNAL_2155c4e5_26_selective_scan_fwd_fp16_cu_80d2ef76_35484cuda3std3__45__cpo6cbeginE - _ZN62_INTERNAL_2155c4e5_26_selective_scan_fwd_fp16_cu_80d2ef76_35484cuda3std6ranges3__45__cpo8distanceE)
_ZN62_INTERNAL_2155c4e5_26_selective_scan_fwd_fp16_cu_80d2ef76_35484cuda3std6ranges3__45__cpo8distanceE:
	.zero		1
	.type		_ZN62_INTERNAL_2155c4e5_26_selective_scan_fwd_fp16_cu_80d2ef76_35484cuda3std3__45__cpo6cbeginE,@object
	.size		_ZN62_INTERNAL_2155c4e5_26_selective_scan_fwd_fp16_cu_80d2ef76_35484cuda3std3__45__cpo6cbeginE,(_ZN62_INTERNAL_2155c4e5_26_selective_scan_fwd_fp16_cu_80d2ef76_35484cuda3std6ranges3__45__cpo7advanceE - _ZN62_INTERNAL_2155c4e5_26_selective_scan_fwd_fp16_cu_80d2ef76_35484cuda3std3__45__cpo6cbeginE)
_ZN62_INTERNAL_2155c4e5_26_selective_scan_fwd_fp16_cu_80d2ef76_35484cuda3std3__45__cpo6cbeginE:
	.zero		1
	.type		_ZN62_INTERNAL_2155c4e5_26_selective_scan_fwd_fp16_cu_80d2ef76_35484cuda3std6ranges3__45__cpo7advanceE,@object
	.size		_ZN62_INTERNAL_2155c4e5_26_selective_scan_fwd_fp16_cu_80d2ef76_35484cuda3std6ranges3__45__cpo7advanceE,(_ZN62_INTERNAL_2155c4e5_26_selective_scan_fwd_fp16_cu_80d2ef76_35484cuda3std3__45__cpo7crbeginE - _ZN62_INTERNAL_2155c4e5_26_selective_scan_fwd_fp16_cu_80d2ef76_35484cuda3std6ranges3__45__cpo7advanceE)
_ZN62_INTERNAL_2155c4e5_26_selective_scan_fwd_fp16_cu_80d2ef76_35484cuda3std6ranges3__45__cpo7advanceE:
	.zero		1
	.type		_ZN62_INTERNAL_2155c4e5_26_selective_scan_fwd_fp16_cu_80d2ef76_35484cuda3std3__45__cpo7crbeginE,@object
	.size		_ZN62_INTERNAL_2155c4e5_26_selective_scan_fwd_fp16_cu_80d2ef76_35484cuda3std3__45__cpo7crbeginE,(_ZN62_INTERNAL_2155c4e5_26_selective_scan_fwd_fp16_cu_80d2ef76_35484cuda3std6ranges3__45__cpo4dataE - _ZN62_INTERNAL_2155c4e5_26_selective_scan_fwd_fp16_cu_80d2ef76_35484cuda3std3__45__cpo7crbeginE)
_ZN62_INTERNAL_2155c4e5_26_selective_scan_fwd_fp16_cu_80d2ef76_35484cuda3std3__45__cpo7crbeginE:
	.zero		1
	.type		_ZN62_INTERNAL_2155c4e5_26_selective_scan_fwd_fp16_cu_80d2ef76_35484cuda3std6ranges3__45__cpo4dataE,@object
	.size		_ZN62_INTERNAL_2155c4e5_26_selective_scan_fwd_fp16_cu_80d2ef76_35484cuda3std6ranges3__45__cpo4dataE,(_ZN62_INTERNAL_2155c4e5_26_selective_scan_fwd_fp16_cu_80d2ef76_35484cuda3std6ranges3__45__cpo5beginE - _ZN62_INTERNAL_2155c4e5_26_selective_scan_fwd_fp16_cu_80d2ef76_35484cuda3std6ranges3__45__cpo4dataE)
_ZN62_INTERNAL_2155c4e5_26_selective_scan_fwd_fp16_cu_80d2ef76_35484cuda3std6ranges3__45__cpo4dataE:
	.zero		1
	.type		_ZN62_INTERNAL_2155c4e5_26_selective_scan_fwd_fp16_cu_80d2ef76_35484cuda3std6ranges3__45__cpo5beginE,@object
	.size		_ZN62_INTERNAL_2155c4e5_26_selective_scan_fwd_fp16_cu_80d2ef76_35484cuda3std6ranges3__45__cpo5beginE,(_ZN62_INTERNAL_2155c4e5_26_selective_scan_fwd_fp16_cu_80d2ef76_35484cuda3std3__464_GLOBAL__N__2155c4e5_26_selective_scan_fwd_fp16_cu_80d2ef76_35486ignoreE - _ZN62_INTERNAL_2155c4e5_26_selective_scan_fwd_fp16_cu_80d2ef76_35484cuda3std6ranges3__45__cpo5beginE)
_ZN62_INTERNAL_2155c4e5_26_selective_scan_fwd_fp16_cu_80d2ef76_35484cuda3std6ranges3__45__cpo5beginE:
	.zero		1
	.type		_ZN62_INTERNAL_2155c4e5_26_selective_scan_fwd_fp16_cu_80d2ef76_35484cuda3std3__464_GLOBAL__N__2155c4e5_26_selective_scan_fwd_fp16_cu_80d2ef76_35486ignoreE,@object
	.size		_ZN62_INTERNAL_2155c4e5_26_selective_scan_fwd_fp16_cu_80d2ef76_35484cuda3std3__464_GLOBAL__N__2155c4e5_26_selective_scan_fwd_fp16_cu_80d2ef76_35486ignoreE,(_ZN62_INTERNAL_2155c4e5_26_selective_scan_fwd_fp16_cu_80d2ef76_35484cuda3std6ranges3__45__cpo4sizeE - _ZN62_INTERNAL_2155c4e5_26_selective_scan_fwd_fp16_cu_80d2ef76_35484cuda3std3__464_GLOBAL__N__2155c4e5_26_selective_scan_fwd_fp16_cu_80d2ef76_35486ignoreE)
_ZN62_INTERNAL_2155c4e5_26_selective_scan_fwd_fp16_cu_80d2ef76_35484cuda3std3__464_GLOBAL__N__2155c4e5_26_selective_scan_fwd_fp16_cu_80d2ef76_35486ignoreE:
	.zero		1
	.type		_ZN62_INTERNAL_2155c4e5_26_selective_scan_fwd_fp16_cu_80d2ef76_35484cuda3std6ranges3__45__cpo4sizeE,@object
	.size		_ZN62_INTERNAL_2155c4e5_26_selective_scan_fwd_fp16_cu_80d2ef76_35484cuda3std6ranges3__45__cpo4sizeE,(_ZN62_INTERNAL_2155c4e5_26_selective_scan_fwd_fp16_cu_80d2ef76_35484cuda3std3__45__cpo5beginE - _ZN62_INTERNAL_2155c4e5_26_selective_scan_fwd_fp16_cu_80d2ef76_35484cuda3std6ranges3__45__cpo4sizeE)
_ZN62_INTERNAL_2155c4e5_26_selective_scan_fwd_fp16_cu_80d2ef76_35484cuda3std6ranges3__45__cpo4sizeE:
	.zero		1
	.type		_ZN62_INTERNAL_2155c4e5_26_selective_scan_fwd_fp16_cu_80d2ef76_35484cuda3std3__45__cpo5beginE,@object
	.size		_ZN62_INTERNAL_2155c4e5_26_selective_scan_fwd_fp16_cu_80d2ef76_35484cuda3std3__45__cpo5beginE,(_ZN62_INTERNAL_2155c4e5_26_selective_scan_fwd_fp16_cu_80d2ef76_35484cuda3std6ranges3__45__cpo6cbeginE - _ZN62_INTERNAL_2155c4e5_26_selective_scan_fwd_fp16_cu_80d2ef76_35484cuda3std3__45__cpo5beginE)
_ZN62_INTERNAL_2155c4e5_26_selective_scan_fwd_fp16_cu_80d2ef76_35484cuda3std3__45__cpo5beginE:
	.zero		1
	.type		_ZN62_INTERNAL_2155c4e5_26_selective_scan_fwd_fp16_cu_80d2ef76_35484cuda3std6ranges3__45__cpo6cbeginE,@object
	.size		_ZN62_INTERNAL_2155c4e5_26_selective_scan_fwd_fp16_cu_80d2ef76_35484cuda3std6ranges3__45__cpo6cbeginE,(_ZN62_INTERNAL_2155c4e5_26_selective_scan_fwd_fp16_cu_80d2ef76_35484cuda3std3__45__cpo6rbeginE - _ZN62_INTERNAL_2155c4e5_26_selective_scan_fwd_fp16_cu_80d2ef76_35484cuda3std6ranges3__45__cpo6cbeginE)
_ZN62_INTERNAL_2155c4e5_26_selective_scan_fwd_fp16_cu_80d2ef76_35484cuda3std6ranges3__45__cpo6cbeginE:
	.zero		1
	.type		_ZN62_INTERNAL_2155c4e5_26_selective_scan_fwd_fp16_cu_80d2ef76_35484cuda3std3__45__cpo6rbeginE,@object
	.size		_ZN62_INTERNAL_2155c4e5_26_selective_scan_fwd_fp16_cu_80d2ef76_35484cuda3std3__45__cpo6rbeginE,(_ZN62_INTERNAL_2155c4e5_26_selective_scan_fwd_fp16_cu_80d2ef76_35484cuda3std6ranges3__45__cpo4nextE - _ZN62_INTERNAL_2155c4e5_26_selective_scan_fwd_fp16_cu_80d2ef76_35484cuda3std3__45__cpo6rbeginE)
_ZN62_INTERNAL_2155c4e5_26_selective_scan_fwd_fp16_cu_80d2ef76_35484cuda3std3__45__cpo6rbeginE:
	.zero		1
	.type		_ZN62_INTERNAL_2155c4e5_26_selective_scan_fwd_fp16_cu_80d2ef76_35484cuda3std6ranges3__45__cpo4nextE,@object
	.size		_ZN62_INTERNAL_2155c4e5_26_selective_scan_fwd_fp16_cu_80d2ef76_35484cuda3std6ranges3__45__cpo4nextE,(_ZN62_INTERNAL_2155c4e5_26_selective_scan_fwd_fp16_cu_80d2ef76_35484cuda3std6ranges3__45__cpo4swapE - _ZN62_INTERNAL_2155c4e5_26_selective_scan_fwd_fp16_cu_80d2ef76_35484cuda3std6ranges3__45__cpo4nextE)
_ZN62_INTERNAL_2155c4e5_26_selective_scan_fwd_fp16_cu_80d2ef76_35484cuda3std6ranges3__45__cpo4nextE:
	.zero		1
	.type		_ZN62_INTERNAL_2155c4e5_26_selective_scan_fwd_fp16_cu_80d2ef76_35484cuda3std6ranges3__45__cpo4swapE,@object
	.size		_ZN62_INTERNAL_2155c4e5_26_selective_scan_fwd_fp16_cu_80d2ef76_35484cuda3std6ranges3__45__cpo4swapE,(_ZN62_INTERNAL_2155c4e5_26_selective_scan_fwd_fp16_cu_80d2ef76_35484cuda3std3__420unreachable_sentinelE - _ZN62_INTERNAL_2155c4e5_26_selective_scan_fwd_fp16_cu_80d2ef76_35484cuda3std6ranges3__45__cpo4swapE)
_ZN62_INTERNAL_2155c4e5_26_selective_scan_fwd_fp16_cu_80d2ef76_35484cuda3std6ranges3__45__cpo4swapE:
	.zero		1
	.type		_ZN62_INTERNAL_2155c4e5_26_selective_scan_fwd_fp16_cu_80d2ef76_35484cuda3std3__420unreachable_sentinelE,@object
	.size		_ZN62_INTERNAL_2155c4e5_26_selective_scan_fwd_fp16_cu_80d2ef76_35484cuda3std3__420unreachable_sentinelE,(_ZN62_INTERNAL_2155c4e5_26_selective_scan_fwd_fp16_cu_80d2ef76_35486thrust23THRUST_300001_SM_900_NS6system6detail10sequential3seqE - _ZN62_INTERNAL_2155c4e5_26_selective_scan_fwd_fp16_cu_80d2ef76_35484cuda3std3__420unreachable_sentinelE)
_ZN62_INTERNAL_2155c4e5_26_selective_scan_fwd_fp16_cu_80d2ef76_35484cuda3std3__420unreachable_sentinelE:
	.zero		1
	.type		_ZN62_INTERNAL_2155c4e5_26_selective_scan_fwd_fp16_cu_80d2ef76_35486thrust23THRUST_300001_SM_900_NS6system6detail10sequential3seqE,@object
	.size		_ZN62_INTERNAL_2155c4e5_26_selective_scan_fwd_fp16_cu_80d2ef76_35486thrust23THRUST_300001_SM_900_NS6system6detail10sequential3seqE,(_ZN62_INTERNAL_2155c4e5_26_selective_scan_fwd_fp16_cu_80d2ef76_35484cuda3std3__45__cpo4cendE - _ZN62_INTERNAL_2155c4e5_26_selective_scan_fwd_fp16_cu_80d2ef76_35486thrust23THRUST_300001_SM_900_NS6system6detail10sequential3seqE)
_ZN62_INTERNAL_2155c4e5_26_selective_scan_fwd_fp16_cu_80d2ef76_35486thrust23THRUST_300001_SM_900_NS6system6detail10sequential3seqE:
	.zero		1
	.type		_ZN62_INTERNAL_2155c4e5_26_selective_scan_fwd_fp16_cu_80d2ef76_35484cuda3std3__45__cpo4cendE,@object
	.size		_ZN62_INTERNAL_2155c4e5_26_selective_scan_fwd_fp16_cu_80d2ef76_35484cuda3std3__45__cpo4cendE,(_ZN62_INTERNAL_2155c4e5_26_selective_scan_fwd_fp16_cu_80d2ef76_35484cuda3std6ranges3__45__cpo9iter_swapE - _ZN62_INTERNAL_2155c4e5_26_selective_scan_fwd_fp16_cu_80d2ef76_35484cuda3std3__45__cpo4cendE)
_ZN62_INTERNAL_2155c4e5_26_selective_scan_fwd_fp16_cu_80d2ef76_35484cuda3std3__45__cpo4cendE:
	.zero		1
	.type		_ZN62_INTERNAL_2155c4e5_26_selective_scan_fwd_fp16_cu_80d2ef76_35484cuda3std6ranges3__45__cpo9iter_swapE,@object
	.size		_ZN62_INTERNAL_2155c4e5_26_selective_scan_fwd_fp16_cu_80d2ef76_35484cuda3std6ranges3__45__cpo9iter_swapE,(_ZN62_INTERNAL_2155c4e5_26_selective_scan_fwd_fp16_cu_80d2ef76_35484cuda3std3__45__cpo5crendE - _ZN62_INTERNAL_2155c4e5_26_selective_scan_fwd_fp16_cu_80d2ef76_35484cuda3std6ranges3__45__cpo9iter_swapE)
_ZN62_INTERNAL_2155c4e5_26_selective_scan_fwd_fp16_cu_80d2ef76_35484cuda3std6ranges3__45__cpo9iter_swapE:
	.zero		1
	.type		_ZN62_INTERNAL_2155c4e5_26_selective_scan_fwd_fp16_cu_80d2ef76_35484cuda3std3__45__cpo5crendE,@object
	.size		_ZN62_INTERNAL_2155c4e5_26_selective_scan_fwd_fp16_cu_80d2ef76_35484cuda3std3__45__cpo5crendE,(_ZN62_INTERNAL_2155c4e5_26_selective_scan_fwd_fp16_cu_80d2ef76_35484cuda3std6ranges3__45__cpo5cdataE - _ZN62_INTERNAL_2155c4e5_26_selective_scan_fwd_fp16_cu_80d2ef76_35484cuda3std3__45__cpo5crendE)
_ZN62_INTERNAL_2155c4e5_26_selective_scan_fwd_fp16_cu_80d2ef76_35484cuda3std3__45__cpo5crendE:
	.zero		1
	.type		_ZN62_INTERNAL_2155c4e5_26_selective_scan_fwd_fp16_cu_80d2ef76_35484cuda3std6ranges3__45__cpo5cdataE,@object
	.size		_ZN62_INTERNAL_2155c4e5_26_selective_scan_fwd_fp16_cu_80d2ef76_35484cuda3std6ranges3__45__cpo5cdataE,(_ZN62_INTERNAL_2155c4e5_26_selective_scan_fwd_fp16_cu_80d2ef76_35484cuda3std6ranges3__45__cpo3endE - _ZN62_INTERNAL_2155c4e5_26_selective_scan_fwd_fp16_cu_80d2ef76_35484cuda3std6ranges3__45__cpo5cdataE)
_ZN62_INTERNAL_2155c4e5_26_selective_scan_fwd_fp16_cu_80d2ef76_35484cuda3std6ranges3__45__cpo5cdataE:
	.zero		1
	.type		_ZN62_INTERNAL_2155c4e5_26_selective_scan_fwd_fp16_cu_80d2ef76_35484cuda3std6ranges3__45__cpo3endE,@object
	.size		_ZN62_INTERNAL_2155c4e5_26_selective_scan_fwd_fp16_cu_80d2ef76_35484cuda3std6ranges3__45__cpo3endE,(_ZN62_INTERNAL_2155c4e5_26_selective_scan_fwd_fp16_cu_80d2ef76_35484cuda3std3__419piecewise_constructE - _ZN62_INTERNAL_2155c4e5_26_selective_scan_fwd_fp16_cu_80d2ef76_35484cuda3std6ranges3__45__cpo3endE)
_ZN62_INTERNAL_2155c4e5_26_selective_scan_fwd_fp16_cu_80d2ef76_35484cuda3std6ranges3__45__cpo3endE:
	.zero		1
	.type		_ZN62_INTERNAL_2155c4e5_26_selective_scan_fwd_fp16_cu_80d2ef76_35484cuda3std3__419piecewise_constructE,@object
	.size		_ZN62_INTERNAL_2155c4e5_26_selective_scan_fwd_fp16_cu_80d2ef76_35484cuda3std3__419piecewise_constructE,(_ZN62_INTERNAL_2155c4e5_26_selective_scan_fwd_fp16_cu_80d2ef76_35484cuda3std6ranges3__45__cpo5ssizeE - _ZN62_INTERNAL_2155c4e5_26_selective_scan_fwd_fp16_cu_80d2ef76_35484cuda3std3__419piecewise_constructE)
_ZN62_INTERNAL_2155c4e5_26_selective_scan_fwd_fp16_cu_80d2ef76_35484cuda3std3__419piecewise_constructE:
	.zero		1
	.type		_ZN62_INTERNAL_2155c4e5_26_selective_scan_fwd_fp16_cu_80d2ef76_35484cuda3std6ranges3__45__cpo5ssizeE,@object
	.size		_ZN62_INTERNAL_2155c4e5_26_selective_scan_fwd_fp16_cu_80d2ef76_35484cuda3std6ranges3__45__cpo5ssizeE,(_ZN62_INTERNAL_2155c4e5_26_selective_scan_fwd_fp16_cu_80d2ef76_35484cuda3std3__45__cpo3endE - _ZN62_INTERNAL_2155c4e5_26_selective_scan_fwd_fp16_cu_80d2ef76_35484cuda3std6ranges3__45__cpo5ssizeE)
_ZN62_INTERNAL_2155c4e5_26_selective_scan_fwd_fp16_cu_80d2ef76_35484cuda3std6ranges3__45__cpo5ssizeE:
	.zero		1
	.type		_ZN62_INTERNAL_2155c4e5_26_selective_scan_fwd_fp16_cu_80d2ef76_35484cuda3std3__45__cpo3endE,@object
	.size		_ZN62_INTERNAL_2155c4e5_26_selective_scan_fwd_fp16_cu_80d2ef76_35484cuda3std3__45__cpo3endE,(_ZN62_INTERNAL_2155c4e5_26_selective_scan_fwd_fp16_cu_80d2ef76_35484cuda3std6ranges3__45__cpo4cendE - _ZN62_INTERNAL_2155c4e5_26_selective_scan_fwd_fp16_cu_80d2ef76_35484cuda3std3__45__cpo3endE)
_ZN62_INTERNAL_2155c4e5_26_selective_scan_fwd_fp16_cu_80d2ef76_35484cuda3std3__45__cpo3endE:
	.zero		1
	.type		_ZN62_INTERNAL_2155c4e5_26_selective_scan_fwd_fp16_cu_80d2ef76_35484cuda3std6ranges3__45__cpo4cendE,@object
	.size		_ZN62_INTERNAL_2155c4e5_26_selective_scan_fwd_fp16_cu_80d2ef76_35484cuda3std6ranges3__45__cpo4cendE,(_ZN62_INTERNAL_2155c4e5_26_selective_scan_fwd_fp16_cu_80d2ef76_35484cuda3std3__45__cpo4rendE - _ZN62_INTERNAL_2155c4e5_26_selective_scan_fwd_fp16_cu_80d2ef76_35484cuda3std6ranges3__45__cpo4cendE)
_ZN62_INTERNAL_2155c4e5_26_selective_scan_fwd_fp16_cu_80d2ef76_35484cuda3std6ranges3__45__cpo4cendE:
	.zero		1
	.type		_ZN62_INTERNAL_2155c4e5_26_selective_scan_fwd_fp16_cu_80d2ef76_35484cuda3std3__45__cpo4rendE,@object
	.size		_ZN62_INTERNAL_2155c4e5_26_selective_scan_fwd_fp16_cu_80d2ef76_35484cuda3std3__45__cpo4rendE,(_ZN62_INTERNAL_2155c4e5_26_selective_scan_fwd_fp16_cu_80d2ef76_35484cuda3std6ranges3__45__cpo4prevE - _ZN62_INTERNAL_2155c4e5_26_selective_scan_fwd_fp16_cu_80d2ef76_35484cuda3std3__45__cpo4rendE)
_ZN62_INTERNAL_2155c4e5_26_selective_scan_fwd_fp16_cu_80d2ef76_35484cuda3std3__45__cpo4rendE:
	.zero		1
	.type		_ZN62_INTERNAL_2155c4e5_26_selective_scan_fwd_fp16_cu_80d2ef76_35484cuda3std6ranges3__45__cpo4prevE,@object
	.size		_ZN62_INTERNAL_2155c4e5_26_selective_scan_fwd_fp16_cu_80d2ef76_35484cuda3std6ranges3__45__cpo4prevE,(_ZN62_INTERNAL_2155c4e5_26_selective_scan_fwd_fp16_cu_80d2ef76_35484cuda3std6ranges3__45__cpo9iter_moveE - _ZN62_INTERNAL_2155c4e5_26_selective_scan_fwd_fp16_cu_80d2ef76_35484cuda3std6ranges3__45__cpo4prevE)
_ZN62_INTERNAL_2155c4e5_26_selective_scan_fwd_fp16_cu_80d2ef76_35484cuda3std6ranges3__45__cpo4prevE:
	.zero		1
	.type		_ZN62_INTERNAL_2155c4e5_26_selective_scan_fwd_fp16_cu_80d2ef76_35484cuda3std6ranges3__45__cpo9iter_moveE,@object
	.size		_ZN62_INTERNAL_2155c4e5_26_selective_scan_fwd_fp16_cu_80d2ef76_35484cuda3std6ranges3__45__cpo9iter_moveE,(.L_13 - _ZN62_INTERNAL_2155c4e5_26_selective_scan_fwd_fp16_cu_80d2ef76_35484cuda3std6ranges3__45__cpo9iter_moveE)
_ZN62_INTERNAL_2155c4e5_26_selective_scan_fwd_fp16_cu_80d2ef76_35484cuda3std6ranges3__45__cpo9iter_moveE:
	.zero		1
.L_13:


//--------------------- .nv.shared._Z25selective_scan_fwd_kernelI32Selective_Scan_fwd_kernel_traitsILi128ELi16ELi1ELb0ELb0ELb0ELb1EN3c104HalfENS1_7complexIfEEEEv13SSMParamsBase --------------------------
	.section	.nv.shared._Z25selective_scan_fwd_kernelI32Selective_Scan_fwd_kernel_traitsILi128ELi16ELi1ELb0ELb0ELb0ELb1EN3c104HalfENS1_7complexIfEEEEv13SSMParamsBase,"aw",@nobits
	.sectionflags	@""
	.align	16
	.zero		1024


//--------------------- .nv.shared._Z25selective_scan_fwd_kernelI32Selective_Scan_fwd_kernel_traitsILi128ELi16ELi1ELb0ELb0ELb1ELb0EN3c104HalfENS1_7complexIfEEEEv13SSMParamsBase --------------------------
	.section	.nv.shared._Z25selective_scan_fwd_kernelI32Selective_Scan_fwd_kernel_traitsILi128ELi16ELi1ELb0ELb0ELb1ELb0EN3c104HalfENS1_7complexIfEEEEv13SSMParamsBase,"aw",@nobits
	.sectionflags	@""
	.align	16
	.zero		1024


//--------------------- .nv.shared._Z25selective_scan_fwd_kernelI32Selective_Scan_fwd_kernel_traitsILi128ELi16ELi1ELb0ELb0ELb1ELb1EN3c104HalfENS1_7complexIfEEEEv13SSMParamsBase --------------------------
	.section	.nv.shared._Z25selective_scan_fwd_kernelI32Selective_Scan_fwd_kernel_traitsILi128ELi16ELi1ELb0ELb0ELb1ELb1EN3c104HalfENS1_7complexIfEEEEv13SSMParamsBase,"aw",@nobits
	.sectionflags	@""
	.align	16
	.zero		1024


//--------------------- .nv.shared._Z25selective_scan_fwd_kernelI32Selective_Scan_fwd_kernel_traitsILi128ELi16ELi1ELb0ELb1ELb0ELb0EN3c104HalfENS1_7complexIfEEEEv13SSMParamsBase --------------------------
	.section	.nv.shared._Z25selective_scan_fwd_kernelI32Selective_Scan_fwd_kernel_traitsILi128ELi16ELi1ELb0ELb1ELb0ELb0EN3c104HalfENS1_7complexIfEEEEv13SSMParamsBase,"aw",@nobits
	.sectionflags	@""
	.align	16
	.zero		1024


//--------------------- .nv.shared._Z25selective_scan_fwd_kernelI32Selective_Scan_fwd_kernel_traitsILi128ELi16ELi1ELb0ELb1ELb0ELb1EN3c104HalfENS1_7complexIfEEEEv13SSMParamsBase --------------------------
	.section	.nv.shared._Z25selective_scan_fwd_kernelI32Selective_Scan_fwd_kernel_traitsILi128ELi16ELi1ELb0ELb1ELb0ELb1EN3c104HalfENS1_7complexIfEEEEv13SSMParamsBase,"aw",@nobits
	.sectionflags	@""
	.align	16
	.zero		1024


//--------------------- .nv.shared._Z25selective_scan_fwd_kernelI32Selective_Scan_fwd_kernel_traitsILi128ELi16ELi1ELb0ELb1ELb1ELb0EN3c104HalfENS1_7complexIfEEEEv13SSMParamsBase --------------------------
	.section	.nv.shared._Z25selective_scan_fwd_kernelI32Selective_Scan_fwd_kernel_traitsILi128ELi16ELi1ELb0ELb1ELb1ELb0EN3c104HalfENS1_7complexIfEEEEv13SSMParamsBase,"aw",@nobits
	.sectionflags	@""
	.align	16
	.zero		1024


//--------------------- .nv.shared._Z25selective_scan_fwd_kernelI32Selective_Scan_fwd_kernel_traitsILi128ELi16ELi1ELb0ELb1ELb1ELb1EN3c104HalfENS1_7complexIfEEEEv13SSMParamsBase --------------------------
	.section	.nv.shared._Z25selective_scan_fwd_kernelI32Selective_Scan_fwd_kernel_traitsILi128ELi16ELi1ELb0ELb1ELb1ELb1EN3c104HalfENS1_7complexIfEEEEv13SSMParamsBase,"aw",@nobits
	.sectionflags	@""
	.align	16
	.zero		1024


//--------------------- .nv.shared._Z25selective_scan_fwd_kernelI32Selective_Scan_fwd_kernel_traitsILi128ELi16ELi1ELb1ELb0ELb0ELb0EN3c104HalfENS1_7complexIfEEEEv13SSMParamsBase --------------------------
	.section	.nv.shared._Z25selective_scan_fwd_kernelI32Selective_Scan_fwd_kernel_traitsILi128ELi16ELi1ELb1ELb0ELb0ELb0EN3c104HalfENS1_7complexIfEEEEv13SSMParamsBase,"aw",@nobits
	.sectionflags	@""
	.align	16
	.zero		1024


//--------------------- .nv.shared._Z25selective_scan_fwd_kernelI32Selective_Scan_fwd_kernel_traitsILi128ELi16ELi1ELb1ELb0ELb0ELb1EN3c104HalfENS1_7complexIfEEEEv13SSMParamsBase --------------------------
	.section	.nv.shared._Z25selective_scan_fwd_kernelI32Selective_Scan_fwd_kernel_traitsILi128ELi16ELi1ELb1ELb0ELb0ELb1EN3c104HalfENS1_7complexIfEEEEv13SSMParamsBase,"aw",@nobits
	.sectionflags	@""
	.align	16
	.zero		1024


//--------------------- .nv.shared._Z25selective_scan_fwd_kernelI32Selective_Scan_fwd_kernel_traitsILi128ELi16ELi1ELb1ELb0ELb1ELb0EN3c104HalfENS1_7complexIfEEEEv13SSMParamsBase --------------------------
	.section	.nv.shared._Z25selective_scan_fwd_kernelI32Selective_Scan_fwd_kernel_traitsILi128ELi16ELi1ELb1ELb0ELb1ELb0EN3c104HalfENS1_7complexIfEEEEv13SSMParamsBase,"aw",@nobits
	.sectionflags	@""
	.align	16
	.zero		1024


//--------------------- .nv.shared._Z25selective_scan_fwd_kernelI32Selective_Scan_fwd_kernel_traitsILi128ELi16ELi1ELb1ELb0ELb1ELb1EN3c104HalfENS1_7complexIfEEEEv13SSMParamsBase --------------------------
	.section	.nv.shared._Z25selective_scan_fwd_kernelI32Selective_Scan_fwd_kernel_traitsILi128ELi16ELi1ELb1ELb0ELb1ELb1EN3c104HalfENS1_7complexIfEEEEv13SSMParamsBase,"aw",@nobits
	.sectionflags	@""
	.align	16
	.zero		1024


//--------------------- .nv.shared._Z25selective_scan_fwd_kernelI32Selective_Scan_fwd_kernel_traitsILi128ELi16ELi1ELb1ELb1ELb0ELb0EN3c104HalfENS1_7complexIfEEEEv13SSMParamsBase --------------------------
	.section	.nv.shared._Z25selective_scan_fwd_kernelI32Selective_Scan_fwd_kernel_traitsILi128ELi16ELi1ELb1ELb1ELb0ELb0EN3c104HalfENS1_7complexIfEEEEv13SSMParamsBase,"aw",@nobits
	.sectionflags	@""
	.align	16
	.zero		1024


//--------------------- .nv.shared._Z25selective_scan_fwd_kernelI32Selective_Scan_fwd_kernel_traitsILi128ELi16ELi1ELb1ELb1ELb0ELb1EN3c104HalfENS1_7complexIfEEEEv13SSMParamsBase --------------------------
	.section	.nv.shared._Z25selective_scan_fwd_kernelI32Selective_Scan_fwd_kernel_traitsILi128ELi16ELi1ELb1ELb1ELb0ELb1EN3c104HalfENS1_7complexIfEEEEv13SSMParamsBase,"aw",@nobits
	.sectionflags	@""
	.align	16
	.zero		1024


//--------------------- .nv.shared._Z25selective_scan_fwd_kernelI32Selective_Scan_fwd_kernel_traitsILi128ELi16ELi1ELb1ELb1ELb1ELb0EN3c104HalfENS1_7complexIfEEEEv13SSMParamsBase --------------------------
	.section	.nv.shared._Z25selective_scan_fwd_kernelI32Selective_Scan_fwd_kernel_traitsILi128ELi16ELi1ELb1ELb1ELb1ELb0EN3c104HalfENS1_7complexIfEEEEv13SSMParamsBase,"aw",@nobits
	.sectionflags	@""
	.align	16
	.zero		1024


//--------------------- .nv.shared._Z25selective_scan_fwd_kernelI32Selective_Scan_fwd_kernel_traitsILi128ELi16ELi1ELb1ELb1ELb1ELb1EN3c104HalfENS1_7complexIfEEEEv13SSMParamsBase --------------------------
	.section	.nv.shared._Z25selective_scan_fwd_kernelI32Selective_Scan_fwd_kernel_traitsILi128ELi16ELi1ELb1ELb1ELb1ELb1EN3c104HalfENS1_7complexIfEEEEv13SSMParamsBase,"aw",@nobits
	.sectionflags	@""
	.align	16
	.zero		1024


//--------------------- .nv.shared._Z25selective_scan_fwd_kernelI32Selective_Scan_fwd_kernel_traitsILi64ELi16ELi1ELb0ELb0ELb0ELb0EN3c104HalfENS1_7complexIfEEEEv13SSMParamsBase --------------------------
	.section	.nv.shared._Z25selective_scan_fwd_kernelI32Selective_Scan_fwd_kernel_traitsILi64ELi16ELi1ELb0ELb0ELb0ELb0EN3c104HalfENS1_7complexIfEEEEv13SSMParamsBase,"aw",@nobits
	.sectionflags	@""
	.align	16
	.zero		1024


//--------------------- .nv.shared._Z25selective_scan_fwd_kernelI32Selective_Scan_fwd_kernel_traitsILi64ELi16ELi1ELb0ELb0ELb0ELb1EN3c104HalfENS1_7complexIfEEEEv13SSMParamsBase --------------------------
	.section	.nv.shared._Z25selective_scan_fwd_kernelI32Selective_Scan_fwd_kernel_traitsILi64ELi16ELi1ELb0ELb0ELb0ELb1EN3c104HalfENS1_7complexIfEEEEv13SSMParamsBase,"aw",@nobits
	.sectionflags	@""
	.align	16
	.zero		1024


//--------------------- .nv.shared._Z25selective_scan_fwd_kernelI32Selective_Scan_fwd_kernel_traitsILi64ELi16ELi1ELb0ELb0ELb1ELb0EN3c104HalfENS1_7complexIfEEEEv13SSMParamsBase --------------------------
	.section	.nv.shared._Z25selective_scan_fwd_kernelI32Selective_Scan_fwd_kernel_traitsILi64ELi16ELi1ELb0ELb0ELb1ELb0EN3c104HalfENS1_7complexIfEEEEv13SSMParamsBase,"aw",@nobits
	.sectionflags	@""
	.align	16
	.zero		1024


//--------------------- .nv.shared._Z25selective_scan_fwd_kernelI32Selective_Scan_fwd_kernel_traitsILi64ELi16ELi1ELb0ELb0ELb1ELb1EN3c104HalfENS1_7complexIfEEEEv13SSMParamsBase --------------------------
	.section	.nv.shared._Z25selective_scan_fwd_kernelI32Selective_Scan_fwd_kernel_traitsILi64ELi16ELi1ELb0ELb0ELb1ELb1EN3c104HalfENS1_7complexIfEEEEv13SSMParamsBase,"aw",@nobits
	.sectionflags	@""
	.align	16
	.zero		1024


//--------------------- .nv.shared._Z25selective_scan_fwd_kernelI32Selective_Scan_fwd_kernel_traitsILi64ELi16ELi1ELb0ELb1ELb0ELb0EN3c104HalfENS1_7complexIfEEEEv13SSMParamsBase --------------------------
	.section	.nv.shared._Z25selective_scan_fwd_kernelI32Selective_Scan_fwd_kernel_traitsILi64ELi16ELi1ELb0ELb1ELb0ELb0EN3c104HalfENS1_7complexIfEEEEv13SSMParamsBase,"aw",@nobits
	.sectionflags	@""
	.align	16
	.zero		1024


//--------------------- .nv.shared._Z25selective_scan_fwd_kernelI32Selective_Scan_fwd_kernel_traitsILi64ELi16ELi1ELb0ELb1ELb0ELb1EN3c104HalfENS1_7complexIfEEEEv13SSMParamsBase --------------------------
	.section	.nv.shared._Z25selective_scan_fwd_kernelI32Selective_Scan_fwd_kernel_traitsILi64ELi16ELi1ELb0ELb1ELb0ELb1EN3c104HalfENS1_7complexIfEEEEv13SSMParamsBase,"aw",@nobits
	.sectionflags	@""
	.align	16
	.zero		1024


//--------------------- .nv.shared._Z25selective_scan_fwd_kernelI32Selective_Scan_fwd_kernel_traitsILi64ELi16ELi1ELb0ELb1ELb1ELb0EN3c104HalfENS1_7complexIfEEEEv13SSMParamsBase --------------------------
	.section	.nv.shared._Z25selective_scan_fwd_kernelI32Selective_Scan_fwd_kernel_traitsILi64ELi16ELi1ELb0ELb1ELb1ELb0EN3c104HalfENS1_7complexIfEEEEv13SSMParamsBase,"aw",@nobits
	.sectionflags	@""
	.align	16
	.zero		1024


//--------------------- .nv.shared._Z25selective_scan_fwd_kernelI32Selective_Scan_fwd_kernel_traitsILi64ELi16ELi1ELb0ELb1ELb1ELb1EN3c104HalfENS1_7complexIfEEEEv13SSMParamsBase --------------------------
	.section	.nv.shared._Z25selective_scan_fwd_kernelI32Selective_Scan_fwd_kernel_traitsILi64ELi16ELi1ELb0ELb1ELb1ELb1EN3c104HalfENS1_7complexIfEEEEv13SSMParamsBase,"aw",@nobits
	.sectionflags	@""
	.align	16
	.zero		1024


//--------------------- .nv.shared._Z25selective_scan_fwd_kernelI32Selective_Scan_fwd_kernel_traitsILi64ELi16ELi1ELb1ELb0ELb0ELb0EN3c104HalfENS1_7complexIfEEEEv13SSMParamsBase --------------------------
	.section	.nv.shared._Z25selective_scan_fwd_kernelI32Selective_Scan_fwd_kernel_traitsILi64ELi16ELi1ELb1ELb0ELb0ELb0EN3c104HalfENS1_7complexIfEEEEv13SSMParamsBase,"aw",@nobits
	.sectionflags	@""
	.align	16
	.zero		1024


//--------------------- .nv.shared._Z25selective_scan_fwd_kernelI32Selective_Scan_fwd_kernel_traitsILi64ELi16ELi1ELb1ELb0ELb0ELb1EN3c104HalfENS1_7complexIfEEEEv13SSMParamsBase --------------------------
	.section	.nv.shared._Z25selective_scan_fwd_kernelI32Selective_Scan_fwd_kernel_traitsILi64ELi16ELi1ELb1ELb0ELb0ELb1EN3c104HalfENS1_7complexIfEEEEv13SSMParamsBase,"aw",@nobits
	.sectionflags	@""
	.align	16
	.zero		1024


//--------------------- .nv.shared._Z25selective_scan_fwd_kernelI32Selective_Scan_fwd_kernel_traitsILi64ELi16ELi1ELb1ELb0ELb1ELb0EN3c104HalfENS1_7complexIfEEEEv13SSMParamsBase --------------------------
	.section	.nv.shared._Z25selective_scan_fwd_kernelI32Selective_Scan_fwd_kernel_traitsILi64ELi16ELi1ELb1ELb0ELb1ELb0EN3c104HalfENS1_7complexIfEEEEv13SSMParamsBase,"aw",@nobits
	.sectionflags	@""
	.align	16
	.zero		1024


//--------------------- .nv.shared._Z25selective_scan_fwd_kernelI32Selective_Scan_fwd_kernel_traitsILi64ELi16ELi1ELb1ELb0ELb1ELb1EN3c104HalfENS1_7complexIfEEEEv13SSMParamsBase --------------------------
	.section	.nv.shared._Z25selective_scan_fwd_kernelI32Selective_Scan_fwd_kernel_traitsILi64ELi16ELi1ELb1ELb0ELb1ELb1EN3c104HalfENS1_7complexIfEEEEv13SSMParamsBase,"aw",@nobits
	.sectionflags	@""
	.align	16
	.zero		1024


//--------------------- .nv.shared._Z25selective_scan_fwd_kernelI32Selective_Scan_fwd_kernel_traitsILi64ELi16ELi1ELb1ELb1ELb0ELb0EN3c104HalfENS1_7complexIfEEEEv13SSMParamsBase --------------------------
	.section	.nv.shared._Z25selective_scan_fwd_kernelI32Selective_Scan_fwd_kernel_traitsILi64ELi16ELi1ELb1ELb1ELb0ELb0EN3c104HalfENS1_7complexIfEEEEv13SSMParamsBase,"aw",@nobits
	.sectionflags	@""
	.align	16
	.zero		1024


//--------------------- .nv.shared._Z25selective_scan_fwd_kernelI32Selective_Scan_fwd_kernel_traitsILi64ELi16ELi1ELb1ELb1ELb0ELb1EN3c104HalfENS1_7complexIfEEEEv13SSMParamsBase --------------------------
	.section	.nv.shared._Z25selective_scan_fwd_kernelI32Selective_Scan_fwd_kernel_traitsILi64ELi16ELi1ELb1ELb1ELb0ELb1EN3c104HalfENS1_7complexIfEEEEv13SSMParamsBase,"aw",@nobits
	.sectionflags	@""
	.align	16
	.zero		1024


//--------------------- .nv.shared._Z25selective_scan_fwd_kernelI32Selective_Scan_fwd_kernel_traitsILi64ELi16ELi1ELb1ELb1ELb1ELb0EN3c104HalfENS1_7complexIfEEEEv13SSMParamsBase --------------------------
	.section	.nv.shared._Z25selective_scan_fwd_kernelI32Selective_Scan_fwd_kernel_traitsILi64ELi16ELi1ELb1ELb1ELb1ELb0EN3c104HalfENS1_7complexIfEEEEv13SSMParamsBase,"aw",@nobits
	.sectionflags	@""
	.align	16
	.zero		1024


//--------------------- .nv.shared._Z25selective_scan_fwd_kernelI32Selective_Scan_fwd_kernel_traitsILi64ELi16ELi1ELb1ELb1ELb1ELb1EN3c104HalfENS1_7complexIfEEEEv13SSMParamsBase --------------------------
	.section	.nv.shared._Z25selective_scan_fwd_kernelI32Selective_Scan_fwd_kernel_traitsILi64ELi16ELi1ELb1ELb1ELb1ELb1EN3c104HalfENS1_7complexIfEEEEv13SSMParamsBase,"aw",@nobits
	.sectionflags	@""
	.align	16
	.zero		1024


//--------------------- .nv.shared._Z25selective_scan_fwd_kernelI32Selective_Scan_fwd_kernel_traitsILi32ELi16ELi1ELb0ELb0ELb0ELb0EN3c104HalfENS1_7complexIfEEEEv13SSMParamsBase --------------------------
	.section	.nv.shared._Z25selective_scan_fwd_kernelI32Selective_Scan_fwd_kernel_traitsILi32ELi16ELi1ELb0ELb0ELb0ELb0EN3c104HalfENS1_7complexIfEEEEv13SSMParamsBase,"aw",@nobits
	.sectionflags	@""
	.align	16
	.zero		1024


//--------------------- .nv.shared._Z25selective_scan_fwd_kernelI32Selective_Scan_fwd_kernel_traitsILi32ELi16ELi1ELb0ELb0ELb0ELb1EN3c104HalfENS1_7complexIfEEEEv13SSMParamsBase --------------------------
	.section	.nv.shared._Z25selective_scan_fwd_kernelI32Selective_Scan_fwd_kernel_traitsILi32ELi16ELi1ELb0ELb0ELb0ELb1EN3c104HalfENS1_7complexIfEEEEv13SSMParamsBase,"aw",@nobits
	.sectionflags	@""
	.align	16
	.zero		1024


//--------------------- .nv.shared._Z25selective_scan_fwd_kernelI32Selective_Scan_fwd_kernel_traitsILi32ELi16ELi1ELb0ELb0ELb1ELb0EN3c104HalfENS1_7complexIfEEEEv13SSMParamsBase --------------------------
	.section	.nv.shared._Z25selective_scan_fwd_kernelI32Selective_Scan_fwd_kernel_traitsILi32ELi16ELi1ELb0ELb0ELb1ELb0EN3c104HalfENS1_7complexIfEEEEv13SSMParamsBase,"aw",@nobits
	.sectionflags	@""
	.align	16
	.zero		1024


//--------------------- .nv.shared._Z25selective_scan_fwd_kernelI32Selective_Scan_fwd_kernel_traitsILi32ELi16ELi1ELb0ELb0ELb1ELb1EN3c104HalfENS1_7complexIfEEEEv13SSMParamsBase --------------------------
	.section	.nv.shared._Z25selective_scan_fwd_kernelI32Selective_Scan_fwd_kernel_traitsILi32ELi16ELi1ELb0ELb0ELb1ELb1EN3c104HalfENS1_7complexIfEEEEv13SSMParamsBase,"aw",@nobits
	.sectionflags	@""
	.align	16
	.zero		1024


//--------------------- .nv.shared._Z25selective_scan_fwd_kernelI32Selective_Scan_fwd_kernel_traitsILi32ELi16ELi1ELb0ELb1ELb0ELb0EN3c104HalfENS1_7complexIfEEEEv13SSMParamsBase --------------------------
	.section	.nv.shared._Z25selective_scan_fwd_kernelI32Selective_Scan_fwd_kernel_traitsILi32ELi16ELi1ELb0ELb1ELb0ELb0EN3c104HalfENS1_7complexIfEEEEv13SSMParamsBase,"aw",@nobits
	.sectionflags	@""
	.align	16
	.zero		1024


//--------------------- .nv.shared._Z25selective_scan_fwd_kernelI32Selective_Scan_fwd_kernel_traitsILi32ELi16ELi1ELb0ELb1ELb0ELb1EN3c104HalfENS1_7complexIfEEEEv13SSMParamsBase --------------------------
	.section	.nv.shared._Z25selective_scan_fwd_kernelI32Selective_Scan_fwd_kernel_traitsILi32ELi16ELi1ELb0ELb1ELb0ELb1EN3c104HalfENS1_7complexIfEEEEv13SSMParamsBase,"aw",@nobits
	.sectionflags	@""
	.align	16
	.zero		1024


//--------------------- .nv.shared._Z25selective_scan_fwd_kernelI32Selective_Scan_fwd_kernel_traitsILi32ELi16ELi1ELb0ELb1ELb1ELb0EN3c104HalfENS1_7complexIfEEEEv13SSMParamsBase --------------------------
	.section	.nv.shared._Z25selective_scan_fwd_kernelI32Selective_Scan_fwd_kernel_traitsILi32ELi16ELi1ELb0ELb1ELb1ELb0EN3c104HalfENS1_7complexIfEEEEv13SSMParamsBase,"aw",@nobits
	.sectionflags	@""
	.align	16
	.zero		1024


//--------------------- .nv.shared._Z25selective_scan_fwd_kernelI32Selective_Scan_fwd_kernel_traitsILi32ELi16ELi1ELb0ELb1ELb1ELb1EN3c104HalfENS1_7complexIfEEEEv13SSMParamsBase --------------------------
	.section	.nv.shared._Z25selective_scan_fwd_kernelI32Selective_Scan_fwd_kernel_traitsILi32ELi16ELi1ELb0ELb1ELb1ELb1EN3c104HalfENS1_7complexIfEEEEv13SSMParamsBase,"aw",@nobits
	.sectionflags	@""
	.align	16
	.zero		1024


//--------------------- .nv.shared._Z25selective_scan_fwd_kernelI32Selective_Scan_fwd_kernel_traitsILi32ELi16ELi1ELb1ELb0ELb0ELb0EN3c104HalfENS1_7complexIfEEEEv13SSMParamsBase --------------------------
	.section	.nv.shared._Z25selective_scan_fwd_kernelI32Selective_Scan_fwd_kernel_traitsILi32ELi16ELi1ELb1ELb0ELb0ELb0EN3c104HalfENS1_7complexIfEEEEv13SSMParamsBase,"aw",@nobits
	.sectionflags	@""
	.align	16
	.zero		1024


//--------------------- .nv.shared._Z25selective_scan_fwd_kernelI32Selective_Scan_fwd_kernel_traitsILi32ELi16ELi1ELb1ELb0ELb0ELb1EN3c104HalfENS1_7complexIfEEEEv13SSMParamsBase --------------------------
	.section	.nv.shared._Z25selective_scan_fwd_kernelI32Selective_Scan_fwd_kernel_traitsILi32ELi16ELi1ELb1ELb0ELb0ELb1EN3c104HalfENS1_7complexIfEEEEv13SSMParamsBase,"aw",@nobits
	.sectionflags	@""
	.align	16
	.zero		1024


//--------------------- .nv.shared._Z25selective_scan_fwd_kernelI32Selective_Scan_fwd_kernel_traitsILi32ELi16ELi1ELb1ELb0ELb1ELb0EN3c104HalfENS1_7complexIfEEEEv13SSMParamsBase --------------------------
	.section	.nv.shared._Z25selective_scan_fwd_kernelI32Selective_Scan_fwd_kernel_traitsILi32ELi16ELi1ELb1ELb0ELb1ELb0EN3c104HalfENS1_7complexIfEEEEv13SSMParamsBase,"aw",@nobits
	.sectionflags	@""
	.align	16
	.zero		1024


//--------------------- .nv.shared._Z25selective_scan_fwd_kernelI32Selective_Scan_fwd_kernel_traitsILi32ELi16ELi1ELb1ELb0ELb1ELb1EN3c104HalfENS1_7complexIfEEEEv13SSMParamsBase --------------------------
	.section	.nv.shared._Z25selective_scan_fwd_kernelI32Selective_Scan_fwd_kernel_traitsILi32ELi16ELi1ELb1ELb0ELb1ELb1EN3c104HalfENS1_7complexIfEEEEv13SSMParamsBase,"aw",@nobits
	.sectionflags	@""
	.align	16
	.zero		1024


//--------------------- .nv.shared._Z25selective_scan_fwd_kernelI32Selective_Scan_fwd_kernel_traitsILi32ELi16ELi1ELb1ELb1ELb0ELb0EN3c104HalfENS1_7complexIfEEEEv13SSMParamsBase --------------------------
	.section	.nv.shared._Z25selective_scan_fwd_kernelI32Selective_Scan_fwd_kernel_traitsILi32ELi16ELi1ELb1ELb1ELb0ELb0EN3c104HalfENS1_7complexIfEEEEv13SSMParamsBase,"aw",@nobits
	.sectionflags	@""
	.align	16
	.zero		1024


//--------------------- .nv.shared._Z25selective_scan_fwd_kernelI32Selective_Scan_fwd_kernel_traitsILi32ELi16ELi1ELb1ELb1ELb0ELb1EN3c104HalfENS1_7complexIfEEEEv13SSMParamsBase --------------------------
	.section	.nv.shared._Z25selective_scan_fwd_kernelI32Selective_Scan_fwd_kernel_traitsILi32ELi16ELi1ELb1ELb1ELb0ELb1EN3c104HalfENS1_7complexIfEEEEv13SSMParamsBase,"aw",@nobits
	.sectionflags	@""
	.align	16
	.zero		1024


//--------------------- .nv.shared._Z25selective_scan_fwd_kernelI32Selective_Scan_fwd_kernel_traitsILi32ELi16ELi1ELb1ELb1ELb1ELb0EN3c104HalfENS1_7complexIfEEEEv13SSMParamsBase --------------------------
	.section	.nv.shared._Z25selective_scan_fwd_kernelI32Selective_Scan_fwd_kernel_traitsILi32ELi16ELi1ELb1ELb1ELb1ELb0EN3c104HalfENS1_7complexIfEEEEv13SSMParamsBase,"aw",@nobits
	.sectionflags	@""
	.align	16
	.zero		1024


//--------------------- .nv.shared._Z25selective_scan_fwd_kernelI32Selective_Scan_fwd_kernel_traitsILi32ELi16ELi1ELb1ELb1ELb1ELb1EN3c104HalfENS1_7complexIfEEEEv13SSMParamsBase --------------------------
	.section	.nv.shared._Z25selective_scan_fwd_kernelI32Selective_Scan_fwd_kernel_traitsILi32ELi16ELi1ELb1ELb1ELb1ELb1EN3c104HalfENS1_7complexIfEEEEv13SSMParamsBase,"aw",@nobits
	.sectionflags	@""
	.align	16
	.zero		1024


//--------------------- .nv.shared._Z25selective_scan_fwd_kernelI32Selective_Scan_fwd_kernel_traitsILi32ELi8ELi1ELb0ELb0ELb0ELb0EN3c104HalfENS1_7complexIfEEEEv13SSMParamsBase --------------------------
	.section	.nv.shared._Z25selective_scan_fwd_kernelI32Selective_Scan_fwd_kernel_traitsILi32ELi8ELi1ELb0ELb0ELb0ELb0EN3c104HalfENS1_7complexIfEEEEv13SSMParamsBase,"aw",@nobits
	.sectionflags	@""
	.align	16
	.zero		1024


//--------------------- .nv.shared._Z25selective_scan_fwd_kernelI32Selective_Scan_fwd_kernel_traitsILi32ELi8ELi1ELb0ELb0ELb0ELb1EN3c104HalfENS1_7complexIfEEEEv13SSMParamsBase --------------------------
	.section	.nv.shared._Z25selective_scan_fwd_kernelI32Selective_Scan_fwd_kernel_traitsILi32ELi8ELi1ELb0ELb0ELb0ELb1EN3c104HalfENS1_7complexIfEEEEv13SSMParamsBase,"aw",@nobits
	.sectionflags	@""
	.align	16
	.zero		1024


//--------------------- .nv.shared._Z25selective_scan_fwd_kernelI32Selective_Scan_fwd_kernel_traitsILi32ELi8ELi1ELb0ELb0ELb1ELb0EN3c104HalfENS1_7complexIfEEEEv13SSMParamsBase --------------------------
	.section	.nv.shared._Z25selective_scan_fwd_kernelI32Selective_Scan_fwd_kernel_traitsILi32ELi8ELi1ELb0ELb0ELb1ELb0EN3c104HalfENS1_7complexIfEEEEv13SSMParamsBase,"aw",@nobits
	.sectionflags	@""
	.align	16
	.zero		1024


//--------------------- .nv.shared._Z25selective_scan_fwd_kernelI32Selective_Scan_fwd_kernel_traitsILi32ELi8ELi1ELb0ELb0ELb1ELb1EN3c104HalfENS1_7complexIfEEEEv13SSMParamsBase --------------------------
	.section	.nv.shared._Z25selective_scan_fwd_kernelI32Selective_Scan_fwd_kernel_traitsILi32ELi8ELi1ELb0ELb0ELb1ELb1EN3c104HalfENS1_7complexIfEEEEv13SSMParamsBase,"aw",@nobits
	.sectionflags	@""
	.align	16
	.zero		1024


//--------------------- .nv.shared._Z25selective_scan_fwd_kernelI32Selective_Scan_fwd_kernel_traitsILi32ELi8ELi1ELb0ELb1ELb0ELb0EN3c104HalfENS1_7complexIfEEEEv13SSMParamsBase --------------------------
	.section	.nv.shared._Z25selective_scan_fwd_kernelI32Selective_Scan_fwd_kernel_traitsILi32ELi8ELi1ELb0ELb1ELb0ELb0EN3c104HalfENS1_7complexIfEEEEv13SSMParamsBase,"aw",@nobits
	.sectionflags	@""
	.align	16
	.zero		1024


//--------------------- .nv.shared._Z25selective_scan_fwd_kernelI32Selective_Scan_fwd_kernel_traitsILi32ELi8ELi1ELb0ELb1ELb0ELb1EN3c104HalfENS1_7complexIfEEEEv13SSMParamsBase --------------------------
	.section	.nv.shared._Z25selective_scan_fwd_kernelI32Selective_Scan_fwd_kernel_traitsILi32ELi8ELi1ELb0ELb1ELb0ELb1EN3c104HalfENS1_7complexIfEEEEv13SSMParamsBase,"aw",@nobits
	.sectionflags	@""
	.align	16
	.zero		1024


//--------------------- .nv.shared._Z25selective_scan_fwd_kernelI32Selective_Scan_fwd_kernel_traitsILi32ELi8ELi1ELb0ELb1ELb1ELb0EN3c104HalfENS1_7complexIfEEEEv13SSMParamsBase --------------------------
	.section	.nv.shared._Z25selective_scan_fwd_kernelI32Selective_Scan_fwd_kernel_traitsILi32ELi8ELi1ELb0ELb1ELb1ELb0EN3c104HalfENS1_7complexIfEEEEv13SSMParamsBase,"aw",@nobits
	.sectionflags	@""
	.align	16
	.zero		1024


//--------------------- .nv.shared._Z25selective_scan_fwd_kernelI32Selective_Scan_fwd_kernel_traitsILi32ELi8ELi1ELb0ELb1ELb1ELb1EN3c104HalfENS1_7complexIfEEEEv13SSMParamsBase --------------------------
	.section	.nv.shared._Z25selective_scan_fwd_kernelI32Selective_Scan_fwd_kernel_traitsILi32ELi8ELi1ELb0ELb1ELb1ELb1EN3c104HalfENS1_7complexIfEEEEv13SSMParamsBase,"aw",@nobits
	.sectionflags	@""
	.align	16
	.zero		1024


//--------------------- .nv.shared._Z25selective_scan_fwd_kernelI32Selective_Scan_fwd_kernel_traitsILi32ELi8ELi1ELb1ELb0ELb0ELb0EN3c104HalfENS1_7complexIfEEEEv13SSMParamsBase --------------------------
	.section	.nv.shared._Z25selective_scan_fwd_kernelI32Selective_Scan_fwd_kernel_traitsILi32ELi8ELi1ELb1ELb0ELb0ELb0EN3c104HalfENS1_7complexIfEEEEv13SSMParamsBase,"aw",@nobits
	.sectionflags	@""
	.align	16
	.zero		1024


//--------------------- .nv.shared._Z25selective_scan_fwd_kernelI32Selective_Scan_fwd_kernel_traitsILi32ELi8ELi1ELb1ELb0ELb0ELb1EN3c104HalfENS1_7complexIfEEEEv13SSMParamsBase --------------------------
	.section	.nv.shared._Z25selective_scan_fwd_kernelI32Selective_Scan_fwd_kernel_traitsILi32ELi8ELi1ELb1ELb0ELb0ELb1EN3c104HalfENS1_7complexIfEEEEv13SSMParamsBase,"aw",@nobits
	.sectionflags	@""
	.align	16
	.zero		1024


//--------------------- .nv.shared._Z25selective_scan_fwd_kernelI32Selective_Scan_fwd_kernel_traitsILi32ELi8ELi1ELb1ELb0ELb1ELb0EN3c104HalfENS1_7complexIfEEEEv13SSMParamsBase --------------------------
	.section	.nv.shared._Z25selective_scan_fwd_kernelI32Selective_Scan_fwd_kernel_traitsILi32ELi8ELi1ELb1ELb0ELb1ELb0EN3c104HalfENS1_7complexIfEEEEv13SSMParamsBase,"aw",@nobits
	.sectionflags	@""
	.align	16
	.zero		1024


//--------------------- .nv.shared._Z25selective_scan_fwd_kernelI32Selective_Scan_fwd_kernel_traitsILi32ELi8ELi1ELb1ELb0ELb1ELb1EN3c104HalfENS1_7complexIfEEEEv13SSMParamsBase --------------------------
	.section	.nv.shared._Z25selective_scan_fwd_kernelI32Selective_Scan_fwd_kernel_traitsILi32ELi8ELi1ELb1ELb0ELb1ELb1EN3c104HalfENS1_7complexIfEEEEv13SSMParamsBase,"aw",@nobits
	.sectionflags	@""
	.align	16
	.zero		1024


//--------------------- .nv.shared._Z25selective_scan_fwd_kernelI32Selective_Scan_fwd_kernel_traitsILi32ELi8ELi1ELb1ELb1ELb0ELb0EN3c104HalfENS1_7complexIfEEEEv13SSMParamsBase --------------------------
	.section	.nv.shared._Z25selective_scan_fwd_kernelI32Selective_Scan_fwd_kernel_traitsILi32ELi8ELi1ELb1ELb1ELb0ELb0EN3c104HalfENS1_7complexIfEEEEv13SSMParamsBase,"aw",@nobits
	.sectionflags	@""
	.align	16
	.zero		1024


//--------------------- .nv.shared._Z25selective_scan_fwd_kernelI32Selective_Scan_fwd_kernel_traitsILi32ELi8ELi1ELb1ELb1ELb0ELb1EN3c104HalfENS1_7complexIfEEEEv13SSMParamsBase --------------------------
	.section	.nv.shared._Z25selective_scan_fwd_kernelI32Selective_Scan_fwd_kernel_traitsILi32ELi8ELi1ELb1ELb1ELb0ELb1EN3c104HalfENS1_7complexIfEEEEv13SSMParamsBase,"aw",@nobits
	.sectionflags	@""
	.align	16
	.zero		1024


//--------------------- .nv.shared._Z25selective_scan_fwd_kernelI32Selective_Scan_fwd_kernel_traitsILi32ELi8ELi1ELb1ELb1ELb1ELb0EN3c104HalfENS1_7complexIfEEEEv13SSMParamsBase --------------------------
	.section	.nv.shared._Z25selective_scan_fwd_kernelI32Selective_Scan_fwd_kernel_traitsILi32ELi8ELi1ELb1ELb1ELb1ELb0EN3c104HalfENS1_7complexIfEEEEv13SSMParamsBase,"aw",@nobits
	.sectionflags	@""
	.align	16
	.zero		1024


//--------------------- .nv.shared._Z25selective_scan_fwd_kernelI32Selective_Scan_fwd_kernel_traitsILi32ELi8ELi1ELb1ELb1ELb1ELb1EN3c104HalfENS1_7complexIfEEEEv13SSMParamsBase --------------------------
	.section	.nv.shared._Z25selective_scan_fwd_kernelI32Selective_Scan_fwd_kernel_traitsILi32ELi8ELi1ELb1ELb1ELb1ELb1EN3c104HalfENS1_7complexIfEEEEv13SSMParamsBase,"aw",@nobits
	.sectionflags	@""
	.align	16
	.zero		1024


//--------------------- .nv.shared._Z25selective_scan_fwd_kernelI32Selective_Scan_fwd_kernel_traitsILi32ELi4ELi1ELb0ELb0ELb0ELb0EN3c104HalfENS1_7complexIfEEEEv13SSMParamsBase --------------------------
	.section	.nv.shared._Z25selective_scan_fwd_kernelI32Selective_Scan_fwd_kernel_traitsILi32ELi4ELi1ELb0ELb0ELb0ELb0EN3c104HalfENS1_7complexIfEEEEv13SSMParamsBase,"aw",@nobits
	.sectionflags	@""
	.align	16
	.zero		1024


//--------------------- .nv.shared._Z25selective_scan_fwd_kernelI32Selective_Scan_fwd_kernel_traitsILi32ELi4ELi1ELb0ELb0ELb0ELb1EN3c104HalfENS1_7complexIfEEEEv13SSMParamsBase --------------------------
	.section	.nv.shared._Z25selective_scan_fwd_kernelI32Selective_Scan_fwd_kernel_traitsILi32ELi4ELi1ELb0ELb0ELb0ELb1EN3c104HalfENS1_7complexIfEEEEv13SSMParamsBase,"aw",@nobits
	.sectionflags	@""
	.align	16
	.zero		1024


//--------------------- .nv.shared._Z25selective_scan_fwd_kernelI32Selective_Scan_fwd_kernel_traitsILi32ELi4ELi1ELb0ELb0ELb1ELb0EN3c104HalfENS1_7complexIfEEEEv13SSMParamsBase --------------------------
	.section	.nv.shared._Z25selective_scan_fwd_kernelI32Selective_Scan_fwd_kernel_traitsILi32ELi4ELi1ELb0ELb0ELb1ELb0EN3c104HalfENS1_7complexIfEEEEv13SSMParamsBase,"aw",@nobits
	.sectionflags	@""
	.align	16
	.zero		1024


//--------------------- .nv.shared._Z25selective_scan_fwd_kernelI32Selective_Scan_fwd_kernel_traitsILi32ELi4ELi1ELb0ELb0ELb1ELb1EN3c104HalfENS1_7complexIfEEEEv13SSMParamsBase --------------------------
	.section	.nv.shared._Z25selective_scan_fwd_kernelI32Selective_Scan_fwd_kernel_traitsILi32ELi4ELi1ELb0ELb0ELb1ELb1EN3c104HalfENS1_7complexIfEEEEv13SSMParamsBase,"aw",@nobits
	.sectionflags	@""
	.align	16
	.zero		1024


//--------------------- .nv.shared._Z25selective_scan_fwd_kernelI32Selective_Scan_fwd_kernel_traitsILi32ELi4ELi1ELb0ELb1ELb0ELb0EN3c104HalfENS1_7complexIfEEEEv13SSMParamsBase --------------------------
	.section	.nv.shared._Z25selective_scan_fwd_kernelI32Selective_Scan_fwd_kernel_traitsILi32ELi4ELi1ELb0ELb1ELb0ELb0EN3c104HalfENS1_7complexIfEEEEv13SSMParamsBase,"aw",@nobits
	.sectionflags	@""
	.align	16
	.zero		1024


//--------------------- .nv.shared._Z25selective_scan_fwd_kernelI32Selective_Scan_fwd_kernel_traitsILi32ELi4ELi1ELb0ELb1ELb0ELb1EN3c104HalfENS1_7complexIfEEEEv13SSMParamsBase --------------------------
	.section	.nv.shared._Z25selective_scan_fwd_kernelI32Selective_Scan_fwd_kernel_traitsILi32ELi4ELi1ELb0ELb1ELb0ELb1EN3c104HalfENS1_7complexIfEEEEv13SSMParamsBase,"aw",@nobits
	.sectionflags	@""
	.align	16
	.zero		1024


//--------------------- .nv.shared._Z25selective_scan_fwd_kernelI32Selective_Scan_fwd_kernel_traitsILi32ELi4ELi1ELb0ELb1ELb1ELb0EN3c104HalfENS1_7complexIfEEEEv13SSMParamsBase --------------------------
	.section	.nv.shared._Z25selective_scan_fwd_kernelI32Selective_Scan_fwd_kernel_traitsILi32ELi4ELi1ELb0ELb1ELb1ELb0EN3c104HalfENS1_7complexIfEEEEv13SSMParamsBase,"aw",@nobits
	.sectionflags	@""
	.align	16
	.zero		1024


//--------------------- .nv.shared._Z25selective_scan_fwd_kernelI32Selective_Scan_fwd_kernel_traitsILi32ELi4ELi1ELb0ELb1ELb1ELb1EN3c104HalfENS1_7complexIfEEEEv13SSMParamsBase --------------------------
	.section	.nv.shared._Z25selective_scan_fwd_kernelI32Selective_Scan_fwd_kernel_traitsILi32ELi4ELi1ELb0ELb1ELb1ELb1EN3c104HalfENS1_7complexIfEEEEv13SSMParamsBase,"aw",@nobits
	.sectionflags	@""
	.align	16
	.zero		1024


//--------------------- .nv.shared._Z25selective_scan_fwd_kernelI32Selective_Scan_fwd_kernel_traitsILi32ELi4ELi1ELb1ELb0ELb0ELb0EN3c104HalfENS1_7complexIfEEEEv13SSMParamsBase --------------------------
	.section	.nv.shared._Z25selective_scan_fwd_kernelI32Selective_Scan_fwd_kernel_traitsILi32ELi4ELi1ELb1ELb0ELb0ELb0EN3c104HalfENS1_7complexIfEEEEv13SSMParamsBase,"aw",@nobits
	.sectionflags	@""
	.align	16
	.zero		1024


//--------------------- .nv.shared._Z25selective_scan_fwd_kernelI32Selective_Scan_fwd_kernel_traitsILi32ELi4ELi1ELb1ELb0ELb0ELb1EN3c104HalfENS1_7complexIfEEEEv13SSMParamsBase --------------------------
	.section	.nv.shared._Z25selective_scan_fwd_kernelI32Selective_Scan_fwd_kernel_traitsILi32ELi4ELi1ELb1ELb0ELb0ELb1EN3c104HalfENS1_7complexIfEEEEv13SSMParamsBase,"aw",@nobits
	.sectionflags	@""
	.align	16
	.zero		1024


//--------------------- .nv.shared._Z25selective_scan_fwd_kernelI32Selective_Scan_fwd_kernel_traitsILi32ELi4ELi1ELb1ELb0ELb1ELb0EN3c104HalfENS1_7complexIfEEEEv13SSMParamsBase --------------------------
	.section	.nv.shared._Z25selective_scan_fwd_kernelI32Selective_Scan_fwd_kernel_traitsILi32ELi4ELi1ELb1ELb0ELb1ELb0EN3c104HalfENS1_7complexIfEEEEv13SSMParamsBase,"aw",@nobits
	.sectionflags	@""
	.align	16
	.zero		1024


//--------------------- .nv.shared._Z25selective_scan_fwd_kernelI32Selective_Scan_fwd_kernel_traitsILi32ELi4ELi1ELb1ELb0ELb1ELb1EN3c104HalfENS1_7complexIfEEEEv13SSMParamsBase --------------------------
	.section	.nv.shared._Z25selective_scan_fwd_kernelI32Selective_Scan_fwd_kernel_traitsILi32ELi4ELi1ELb1ELb0ELb1ELb1EN3c104HalfENS1_7complexIfEEEEv13SSMParamsBase,"aw",@nobits
	.sectionflags	@""
	.align	16
	.zero		1024


//--------------------- .nv.shared._Z25selective_scan_fwd_kernelI32Selective_Scan_fwd_kernel_traitsILi32ELi4ELi1ELb1ELb1ELb0ELb0EN3c104HalfENS1_7complexIfEEEEv13SSMParamsBase --------------------------
	.section	.nv.shared._Z25selective_scan_fwd_kernelI32Selective_Scan_fwd_kernel_traitsILi32ELi4ELi1ELb1ELb1ELb0ELb0EN3c104HalfENS1_7complexIfEEEEv13SSMParamsBase,"aw",@nobits
	.sectionflags	@""
	.align	16
	.zero		1024


//--------------------- .nv.shared._Z25selective_scan_fwd_kernelI32Selective_Scan_fwd_kernel_traitsILi32ELi4ELi1ELb1ELb1ELb0ELb1EN3c104HalfENS1_7complexIfEEEEv13SSMParamsBase --------------------------
	.section	.nv.shared._Z25selective_scan_fwd_kernelI32Selective_Scan_fwd_kernel_traitsILi32ELi4ELi1ELb1ELb1ELb0ELb1EN3c104HalfENS1_7complexIfEEEEv13SSMParamsBase,"aw",@nobits
	.sectionflags	@""
	.align	16
	.zero		1024


//--------------------- .nv.shared._Z25selective_scan_fwd_kernelI32Selective_Scan_fwd_kernel_traitsILi32ELi4ELi1ELb1ELb1ELb1ELb0EN3c104HalfENS1_7complexIfEEEEv13SSMParamsBase --------------------------
	.section	.nv.shared._Z25selective_scan_fwd_kernelI32Selective_Scan_fwd_kernel_traitsILi32ELi4ELi1ELb1ELb1ELb1ELb0EN3c104HalfENS1_7complexIfEEEEv13SSMParamsBase,"aw",@nobits
	.sectionflags	@""
	.align	16
	.zero		1024


//--------------------- .nv.shared._Z25selective_scan_fwd_kernelI32Selective_Scan_fwd_kernel_traitsILi32ELi4ELi1ELb1ELb1ELb1ELb1EN3c104HalfENS1_7complexIfEEEEv13SSMParamsBase --------------------------
	.section	.nv.shared._Z25selective_scan_fwd_kernelI32Selective_Scan_fwd_kernel_traitsILi32ELi4ELi1ELb1ELb1ELb1ELb1EN3c104HalfENS1_7complexIfEEEEv13SSMParamsBase,"aw",@nobits
	.sectionflags	@""
	.align	16
	.zero		1024


//--------------------- .nv.shared._Z25selective_scan_fwd_kernelI32Selective_Scan_fwd_kernel_traitsILi128ELi16ELi1ELb0ELb0ELb0ELb0EN3c104HalfEfEEv13SSMParamsBase --------------------------
	.section	.nv.shared._Z25selective_scan_fwd_kernelI32Selective_Scan_fwd_kernel_traitsILi128ELi16ELi1ELb0ELb0ELb0ELb0EN3c104HalfEfEEv13SSMParamsBase,"aw",@nobits
	.sectionflags	@""
	.align	16
	.zero		1024


//--------------------- .nv.shared._Z25selective_scan_fwd_kernelI32Selective_Scan_fwd_kernel_traitsILi128ELi16ELi1ELb0ELb0ELb0ELb1EN3c104HalfEfEEv13SSMParamsBase --------------------------
	.section	.nv.shared._Z25selective_scan_fwd_kernelI32Selective_Scan_fwd_kernel_traitsILi128ELi16ELi1ELb0ELb0ELb0ELb1EN3c104HalfEfEEv13SSMParamsBase,"aw",@nobits
	.sectionflags	@""
	.align	16
	.zero		1024


//--------------------- .nv.shared._Z25selective_scan_fwd_kernelI32Selective_Scan_fwd_kernel_traitsILi128ELi16ELi1ELb0ELb0ELb1ELb0EN3c104HalfEfEEv13SSMParamsBase --------------------------
	.section	.nv.shared._Z25selective_scan_fwd_kernelI32Selective_Scan_fwd_kernel_traitsILi128ELi16ELi1ELb0ELb0ELb1ELb0EN3c104HalfEfEEv13SSMParamsBase,"aw",@nobits
	.sectionflags	@""
	.align	16
	.zero		1024


//--------------------- .nv.shared._Z25selective_scan_fwd_kernelI32Selective_Scan_fwd_kernel_traitsILi128ELi16ELi1ELb0ELb0ELb1ELb1EN3c104HalfEfEEv13SSMParamsBase --------------------------
	.section	.nv.shared._Z25selective_scan_fwd_kernelI32Selective_Scan_fwd_kernel_traitsILi128ELi16ELi1ELb0ELb0ELb1ELb1EN3c104HalfEfEEv13SSMParamsBase,"aw",@nobits
	.sectionflags	@""
	.align	16
	.zero		1024


//--------------------- .nv.shared._Z25selective_scan_fwd_kernelI32Selective_Scan_fwd_kernel_traitsILi128ELi16ELi1ELb0ELb1ELb0ELb0EN3c104HalfEfEEv13SSMParamsBase --------------------------
	.section	.nv.shared._Z25selective_scan_fwd_kernelI32Selective_Scan_fwd_kernel_traitsILi128ELi16ELi1ELb0ELb1ELb0ELb0EN3c104HalfEfEEv13SSMParamsBase,"aw",@nobits
	.sectionflags	@""
	.align	16
	.zero		1024


//--------------------- .nv.shared._Z25selective_scan_fwd_kernelI32Selective_Scan_fwd_kernel_traitsILi128ELi16ELi1ELb0ELb1ELb0ELb1EN3c104HalfEfEEv13SSMParamsBase --------------------------
	.section	.nv.shared._Z25selective_scan_fwd_kernelI32Selective_Scan_fwd_kernel_traitsILi128ELi16ELi1ELb0ELb1ELb0ELb1EN3c104HalfEfEEv13SSMParamsBase,"aw",@nobits
	.sectionflags	@""
	.align	16
	.zero		1024


//--------------------- .nv.shared._Z25selective_scan_fwd_kernelI32Selective_Scan_fwd_kernel_traitsILi128ELi16ELi1ELb0ELb1ELb1ELb0EN3c104HalfEfEEv13SSMParamsBase --------------------------
	.section	.nv.shared._Z25selective_scan_fwd_kernelI32Selective_Scan_fwd_kernel_traitsILi128ELi16ELi1ELb0ELb1ELb1ELb0EN3c104HalfEfEEv13SSMParamsBase,"aw",@nobits
	.sectionflags	@""
	.align	16
	.zero		1024


//--------------------- .nv.shared._Z25selective_scan_fwd_kernelI32Selective_Scan_fwd_kernel_traitsILi128ELi16ELi1ELb0ELb1ELb1ELb1EN3c104HalfEfEEv13SSMParamsBase --------------------------
	.section	.nv.shared._Z25selective_scan_fwd_kernelI32Selective_Scan_fwd_kernel_traitsILi128ELi16ELi1ELb0ELb1ELb1ELb1EN3c104HalfEfEEv13SSMParamsBase,"aw",@nobits
	.sectionflags	@""
	.align	16
	.zero		1024


//--------------------- .nv.shared._Z25selective_scan_fwd_kernelI32Selective_Scan_fwd_kernel_traitsILi128ELi16ELi1ELb1ELb0ELb0ELb0EN3c104HalfEfEEv13SSMParamsBase --------------------------
	.section	.nv.shared._Z25selective_scan_fwd_kernelI32Selective_Scan_fwd_kernel_traitsILi128ELi16ELi1ELb1ELb0ELb0ELb0EN3c104HalfEfEEv13SSMParamsBase,"aw",@nobits
	.sectionflags	@""
	.align	16
	.zero		1024


//--------------------- .nv.shared._Z25selective_scan_fwd_kernelI32Selective_Scan_fwd_kernel_traitsILi128ELi16ELi1ELb1ELb0ELb0ELb1EN3c104HalfEfEEv13SSMParamsBase --------------------------
	.section	.nv.shared._Z25selective_scan_fwd_kernelI32Selective_Scan_fwd_kernel_traitsILi128ELi16ELi1ELb1ELb0ELb0ELb1EN3c104HalfEfEEv13SSMParamsBase,"aw",@nobits
	.sectionflags	@""
	.align	16
	.zero		1024


//--------------------- .nv.shared._Z25selective_scan_fwd_kernelI32Selective_Scan_fwd_kernel_traitsILi128ELi16ELi1ELb1ELb0ELb1ELb0EN3c104HalfEfEEv13SSMParamsBase --------------------------
	.section	.nv.shared._Z25selective_scan_fwd_kernelI32Selective_Scan_fwd_kernel_traitsILi128ELi16ELi1ELb1ELb0ELb1ELb0EN3c104HalfEfEEv13SSMParamsBase,"aw",@nobits
	.sectionflags	@""
	.align	16
	.zero		1024


//--------------------- .nv.shared._Z25selective_scan_fwd_kernelI32Selective_Scan_fwd_kernel_traitsILi128ELi16ELi1ELb1ELb0ELb1ELb1EN3c104HalfEfEEv13SSMParamsBase --------------------------
	.section	.nv.shared._Z25selective_scan_fwd_kernelI32Selective_Scan_fwd_kernel_traitsILi128ELi16ELi1ELb1ELb0ELb1ELb1EN3c104HalfEfEEv13SSMParamsBase,"aw",@nobits
	.sectionflags	@""
	.align	16
	.zero		1024


//--------------------- .nv.shared._Z25selective_scan_fwd_kernelI32Selective_Scan_fwd_kernel_traitsILi128ELi16ELi1ELb1ELb1ELb0ELb0EN3c104HalfEfEEv13SSMParamsBase --------------------------
	.section	.nv.shared._Z25selective_scan_fwd_kernelI32Selective_Scan_fwd_kernel_traitsILi128ELi16ELi1ELb1ELb1ELb0ELb0EN3c104HalfEfEEv13SSMParamsBase,"aw",@nobits
	.sectionflags	@""
	.align	16
	.zero		1024


//--------------------- .nv.shared._Z25selective_scan_fwd_kernelI32Selective_Scan_fwd_kernel_traitsILi128ELi16ELi1ELb1ELb1ELb0ELb1EN3c104HalfEfEEv13SSMParamsBase --------------------------
	.section	.nv.shared._Z25selective_scan_fwd_kernelI32Selective_Scan_fwd_kernel_traitsILi128ELi16ELi1ELb1ELb1ELb0ELb1EN3c104HalfEfEEv13SSMParamsBase,"aw",@nobits
	.sectionflags	@""
	.align	16
	.zero		1024


//--------------------- .nv.shared._Z25selective_scan_fwd_kernelI32Selective_Scan_fwd_kernel_traitsILi128ELi16ELi1ELb1ELb1ELb1ELb0EN3c104HalfEfEEv13SSMParamsBase --------------------------
	.section	.nv.shared._Z25selective_scan_fwd_kernelI32Selective_Scan_fwd_kernel_traitsILi128ELi16ELi1ELb1ELb1ELb1ELb0EN3c104HalfEfEEv13SSMParamsBase,"aw",@nobits
	.sectionflags	@""
	.align	16
	.zero		1024


//--------------------- .nv.shared._Z25selective_scan_fwd_kernelI32Selective_Scan_fwd_kernel_traitsILi128ELi16ELi1ELb1ELb1ELb1ELb1EN3c104HalfEfEEv13SSMParamsBase --------------------------
	.section	.nv.shared._Z25selective_scan_fwd_kernelI32Selective_Scan_fwd_kernel_traitsILi128ELi16ELi1ELb1ELb1ELb1ELb1EN3c104HalfEfEEv13SSMParamsBase,"aw",@nobits
	.sectionflags	@""
	.align	16
	.zero		1024


//--------------------- .nv.shared._Z25selective_scan_fwd_kernelI32Selective_Scan_fwd_kernel_traitsILi64ELi16ELi1ELb0ELb0ELb0ELb0EN3c104HalfEfEEv13SSMParamsBase --------------------------
	.section	.nv.shared._Z25selective_scan_fwd_kernelI32Selective_Scan_fwd_kernel_traitsILi64ELi16ELi1ELb0ELb0ELb0ELb0EN3c104HalfEfEEv13SSMParamsBase,"aw",@nobits
	.sectionflags	@""
	.align	16
	.zero		1024


//--------------------- .nv.shared._Z25selective_scan_fwd_kernelI32Selective_Scan_fwd_kernel_traitsILi64ELi16ELi1ELb0ELb0ELb0ELb1EN3c104HalfEfEEv13SSMParamsBase --------------------------
	.section	.nv.shared._Z25selective_scan_fwd_kernelI32Selective_Scan_fwd_kernel_traitsILi64ELi16ELi1ELb0ELb0ELb0ELb1EN3c104HalfEfEEv13SSMParamsBase,"aw",@nobits
	.sectionflags	@""
	.align	16
	.zero		1024


//--------------------- .nv.shared._Z25selective_scan_fwd_kernelI32Selective_Scan_fwd_kernel_traitsILi64ELi16ELi1ELb0ELb0ELb1ELb0EN3c104HalfEfEEv13SSMParamsBase --------------------------
	.section	.nv.shared._Z25selective_scan_fwd_kernelI32Selective_Scan_fwd_kernel_traitsILi64ELi16ELi1ELb0ELb0ELb1ELb0EN3c104HalfEfEEv13SSMParamsBase,"aw",@nobits
	.sectionflags	@""
	.align	16
	.zero		1024


//--------------------- .nv.shared._Z25selective_scan_fwd_kernelI32Selective_Scan_fwd_kernel_traitsILi64ELi16ELi1ELb0ELb0ELb1ELb1EN3c104HalfEfEEv13SSMParamsBase --------------------------
	.section	.nv.shared._Z25selective_scan_fwd_kernelI32Selective_Scan_fwd_kernel_traitsILi64ELi16ELi1ELb0ELb0ELb1ELb1EN3c104HalfEfEEv13SSMParamsBase,"aw",@nobits
	.sectionflags	@""
	.align	16
	.zero		1024


//--------------------- .nv.shared._Z25selective_scan_fwd_kernelI32Selective_Scan_fwd_kernel_traitsILi64ELi16ELi1ELb0ELb1ELb0ELb0EN3c104HalfEfEEv13SSMParamsBase --------------------------
	.section	.nv.shared._Z25selective_scan_fwd_kernelI32Selective_Scan_fwd_kernel_traitsILi64ELi16ELi1ELb0ELb1ELb0ELb0EN3c104HalfEfEEv13SSMParamsBase,"aw",@nobits
	.sectionflags	@""
	.align	16
	.zero		1024


//--------------------- .nv.shared._Z25selective_scan_fwd_kernelI32Selective_Scan_fwd_kernel_traitsILi64ELi16ELi1ELb0ELb1ELb0ELb1EN3c104HalfEfEEv13SSMParamsBase --------------------------
	.section	.nv.shared._Z25selective_scan_fwd_kernelI32Selective_Scan_fwd_kernel_traitsILi64ELi16ELi1ELb0ELb1ELb0ELb1EN3c104HalfEfEEv13SSMParamsBase,"aw",@nobits
	.sectionflags	@""
	.align	16
	.zero		1024


//--------------------- .nv.shared._Z25selective_scan_fwd_kernelI32Selective_Scan_fwd_kernel_traitsILi64ELi16ELi1ELb0ELb1ELb1ELb0EN3c104HalfEfEEv13SSMParamsBase --------------------------
	.section	.nv.shared._Z25selective_scan_fwd_kernelI32Selective_Scan_fwd_kernel_traitsILi64ELi16ELi1ELb0ELb1ELb1ELb0EN3c104HalfEfEEv13SSMParamsBase,"aw",@nobits
	.sectionflags	@""
	.align	16
	.zero		1024


//--------------------- .nv.shared._Z25selective_scan_fwd_kernelI32Selective_Scan_fwd_kernel_traitsILi64ELi16ELi1ELb0ELb1ELb1ELb1EN3c104HalfEfEEv13SSMParamsBase --------------------------
	.section	.nv.shared._Z25selective_scan_fwd_kernelI32Selective_Scan_fwd_kernel_traitsILi64ELi16ELi1ELb0ELb1ELb1ELb1EN3c104HalfEfEEv13SSMParamsBase,"aw",@nobits
	.sectionflags	@""
	.align	16
	.zero		1024


//--------------------- .nv.shared._Z25selective_scan_fwd_kernelI32Selective_Scan_fwd_kernel_traitsILi64ELi16ELi1ELb1ELb0ELb0ELb0EN3c104HalfEfEEv13SSMParamsBase --------------------------
	.section	.nv.shared._Z25selective_scan_fwd_kernelI32Selective_Scan_fwd_kernel_traitsILi64ELi16ELi1ELb1ELb0ELb0ELb0EN3c104HalfEfEEv13SSMParamsBase,"aw",@nobits
	.sectionflags	@""
	.align	16
	.zero		1024


//--------------------- .nv.shared._Z25selective_scan_fwd_kernelI32Selective_Scan_fwd_kernel_traitsILi64ELi16ELi1ELb1ELb0ELb0ELb1EN3c104HalfEfEEv13SSMParamsBase --------------------------
	.section	.nv.shared._Z25selective_scan_fwd_kernelI32Selective_Scan_fwd_kernel_traitsILi64ELi16ELi1ELb1ELb0ELb0ELb1EN3c104HalfEfEEv13SSMParamsBase,"aw",@nobits
	.sectionflags	@""
	.align	16
	.zero		1024


//--------------------- .nv.shared._Z25selective_scan_fwd_kernelI32Selective_Scan_fwd_kernel_traitsILi64ELi16ELi1ELb1ELb0ELb1ELb0EN3c104HalfEfEEv13SSMParamsBase --------------------------
	.section	.nv.shared._Z25selective_scan_fwd_kernelI32Selective_Scan_fwd_kernel_traitsILi64ELi16ELi1ELb1ELb0ELb1ELb0EN3c104HalfEfEEv13SSMParamsBase,"aw",@nobits
	.sectionflags	@""
	.align	16
	.zero		1024


//--------------------- .nv.shared._Z25selective_scan_fwd_kernelI32Selective_Scan_fwd_kernel_traitsILi64ELi16ELi1ELb1ELb0ELb1ELb1EN3c104HalfEfEEv13SSMParamsBase --------------------------
	.section	.nv.shared._Z25selective_scan_fwd_kernelI32Selective_Scan_fwd_kernel_traitsILi64ELi16ELi1ELb1ELb0ELb1ELb1EN3c104HalfEfEEv13SSMParamsBase,"aw",@nobits
	.sectionflags	@""
	.align	16
	.zero		1024


//--------------------- .nv.shared._Z25selective_scan_fwd_kernelI32Selective_Scan_fwd_kernel_traitsILi64ELi16ELi1ELb1ELb1ELb0ELb0EN3c104HalfEfEEv13SSMParamsBase --------------------------
	.section	.nv.shared._Z25selective_scan_fwd_kernelI32Selective_Scan_fwd_kernel_traitsILi64ELi16ELi1ELb1ELb1ELb0ELb0EN3c104HalfEfEEv13SSMParamsBase,"aw",@nobits
	.sectionflags	@""
	.align	16
	.zero		1024


//--------------------- .nv.shared._Z25selective_scan_fwd_kernelI32Selective_Scan_fwd_kernel_traitsILi64ELi16ELi1ELb1ELb1ELb0ELb1EN3c104HalfEfEEv13SSMParamsBase --------------------------
	.section	.nv.shared._Z25selective_scan_fwd_kernelI32Selective_Scan_fwd_kernel_traitsILi64ELi16ELi1ELb1ELb1ELb0ELb1EN3c104HalfEfEEv13SSMParamsBase,"aw",@nobits
	.sectionflags	@""
	.align	16
	.zero		1024


//--------------------- .nv.shared._Z25selective_scan_fwd_kernelI32Selective_Scan_fwd_kernel_traitsILi64ELi16ELi1ELb1ELb1ELb1ELb0EN3c104HalfEfEEv13SSMParamsBase --------------------------
	.section	.nv.shared._Z25selective_scan_fwd_kernelI32Selective_Scan_fwd_kernel_traitsILi64ELi16ELi1ELb1ELb1ELb1ELb0EN3c104HalfEfEEv13SSMParamsBase,"aw",@nobits
	.sectionflags	@""
	.align	16
	.zero		1024


//--------------------- .nv.shared._Z25selective_scan_fwd_kernelI32Selective_Scan_fwd_kernel_traitsILi64ELi16ELi1ELb1ELb1ELb1ELb1EN3c104HalfEfEEv13SSMParamsBase --------------------------
	.section	.nv.shared._Z25selective_scan_fwd_kernelI32Selective_Scan_fwd_kernel_traitsILi64ELi16ELi1ELb1ELb1ELb1ELb1EN3c104HalfEfEEv13SSMParamsBase,"aw",@nobits
	.sectionflags	@""
	.align	16
	.zero		1024


//--------------------- .nv.shared._Z25selective_scan_fwd_kernelI32Selective_Scan_fwd_kernel_traitsILi32ELi16ELi1ELb0ELb0ELb0ELb0EN3c104HalfEfEEv13SSMParamsBase --------------------------
	.section	.nv.shared._Z25selective_scan_fwd_kernelI32Selective_Scan_fwd_kernel_traitsILi32ELi16ELi1ELb0ELb0ELb0ELb0EN3c104HalfEfEEv13SSMParamsBase,"aw",@nobits
	.sectionflags	@""
	.align	16
	.zero		1024


//--------------------- .nv.shared._Z25selective_scan_fwd_kernelI32Selective_Scan_fwd_kernel_traitsILi32ELi16ELi1ELb0ELb0ELb0ELb1EN3c104HalfEfEEv13SSMParamsBase --------------------------
	.section	.nv.shared._Z25selective_scan_fwd_kernelI32Selective_Scan_fwd_kernel_traitsILi32ELi16ELi1ELb0ELb0ELb0ELb1EN3c104HalfEfEEv13SSMParamsBase,"aw",@nobits
	.sectionflags	@""
	.align	16
	.zero		1024


//--------------------- .nv.shared._Z25selective_scan_fwd_kernelI32Selective_Scan_fwd_kernel_traitsILi32ELi16ELi1ELb0ELb0ELb1ELb0EN3c104HalfEfEEv13SSMParamsBase --------------------------
	.section	.nv.shared._Z25selective_scan_fwd_kernelI32Selective_Scan_fwd_kernel_traitsILi32ELi16ELi1ELb0ELb0ELb1ELb0EN3c104HalfEfEEv13SSMParamsBase,"aw",@nobits
	.sectionflags	@""
	.align	16
	.zero		1024


//--------------------- .nv.shared._Z25selective_scan_fwd_kernelI32Selective_Scan_fwd_kernel_traitsILi32ELi16ELi1ELb0ELb0ELb1ELb1EN3c104HalfEfEEv13SSMParamsBase --------------------------
	.section	.nv.shared._Z25selective_scan_fwd_kernelI32Selective_Scan_fwd_kernel_traitsILi32ELi16ELi1ELb0ELb0ELb1ELb1EN3c104HalfEfEEv13SSMParamsBase,"aw",@nobits
	.sectionflags	@""
	.align	16
	.zero		1024


//--------------------- .nv.shared._Z25selective_scan_fwd_kernelI32Selective_Scan_fwd_kernel_traitsILi32ELi16ELi1ELb0ELb1ELb0ELb0EN3c104HalfEfEEv13SSMParamsBase --------------------------
	.section	.nv.shared._Z25selective_scan_fwd_kernelI32Selective_Scan_fwd_kernel_traitsILi32ELi16ELi1ELb0ELb1ELb0ELb0EN3c104HalfEfEEv13SSMParamsBase,"aw",@nobits
	.sectionflags	@""
	.align	16
	.zero		1024


//--------------------- .nv.shared._Z25selective_scan_fwd_kernelI32Selective_Scan_fwd_kernel_traitsILi32ELi16ELi1ELb0ELb1ELb0ELb1EN3c104HalfEfEEv13SSMParamsBase --------------------------
	.section	.nv.shared._Z25selective_scan_fwd_kernelI32Selective_Scan_fwd_kernel_traitsILi32ELi16ELi1ELb0ELb1ELb0ELb1EN3c104HalfEfEEv13SSMParamsBase,"aw",@nobits
	.sectionflags	@""
	.align	16
	.zero		1024


//--------------------- .nv.shared._Z25selective_scan_fwd_kernelI32Selective_Scan_fwd_kernel_traitsILi32ELi16ELi1ELb0ELb1ELb1ELb0EN3c104HalfEfEEv13SSMParamsBase --------------------------
	.section	.nv.shared._Z25selective_scan_fwd_kernelI32Selective_Scan_fwd_kernel_traitsILi32ELi16ELi1ELb0ELb1ELb1ELb0EN3c104HalfEfEEv13SSMParamsBase,"aw",@nobits
	.sectionflags	@""
	.align	16
	.zero		1024


//--------------------- .nv.shared._Z25selective_scan_fwd_kernelI32Selective_Scan_fwd_kernel_traitsILi32ELi16ELi1ELb0ELb1ELb1ELb1EN3c104HalfEfEEv13SSMParamsBase --------------------------
	.section	.nv.shared._Z25selective_scan_fwd_kernelI32Selective_Scan_fwd_kernel_traitsILi32ELi16ELi1ELb0ELb1ELb1ELb1EN3c104HalfEfEEv13SSMParamsBase,"aw",@nobits
	.sectionflags	@""
	.align	16
	.zero		1024


//--------------------- .nv.shared._Z25selective_scan_fwd_kernelI32Selective_Scan_fwd_kernel_traitsILi32ELi16ELi1ELb1ELb0ELb0ELb0EN3c104HalfEfEEv13SSMParamsBase --------------------------
	.section	.nv.shared._Z25selective_scan_fwd_kernelI32Selective_Scan_fwd_kernel_traitsILi32ELi16ELi1ELb1ELb0ELb0ELb0EN3c104HalfEfEEv13SSMParamsBase,"aw",@nobits
	.sectionflags	@""
	.align	16
	.zero		1024


//--------------------- .nv.shared._Z25selective_scan_fwd_kernelI32Selective_Scan_fwd_kernel_traitsILi32ELi16ELi1ELb1ELb0ELb0ELb1EN3c104HalfEfEEv13SSMParamsBase --------------------------
	.section	.nv.shared._Z25selective_scan_fwd_kernelI32Selective_Scan_fwd_kernel_traitsILi32ELi16ELi1ELb1ELb0ELb0ELb1EN3c104HalfEfEEv13SSMParamsBase,"aw",@nobits
	.sectionflags	@""
	.align	16
	.zero		1024


//--------------------- .nv.shared._Z25selective_scan_fwd_kernelI32Selective_Scan_fwd_kernel_traitsILi32ELi16ELi1ELb1ELb0ELb1ELb0EN3c104HalfEfEEv13SSMParamsBase --------------------------
	.section	.nv.shared._Z25selective_scan_fwd_kernelI32Selective_Scan_fwd_kernel_traitsILi32ELi16ELi1ELb1ELb0ELb1ELb0EN3c104HalfEfEEv13SSMParamsBase,"aw",@nobits
	.sectionflags	@""
	.align	16
	.zero		1024


//--------------------- .nv.shared._Z25selective_scan_fwd_kernelI32Selective_Scan_fwd_kernel_traitsILi32ELi16ELi1ELb1ELb0ELb1ELb1EN3c104HalfEfEEv13SSMParamsBase --------------------------
	.section	.nv.shared._Z25selective_scan_fwd_kernelI32Selective_Scan_fwd_kernel_traitsILi32ELi16ELi1ELb1ELb0ELb1ELb1EN3c104HalfEfEEv13SSMParamsBase,"aw",@nobits
	.sectionflags	@""
	.align	16
	.zero		1024


//--------------------- .nv.shared._Z25selective_scan_fwd_kernelI32Selective_Scan_fwd_kernel_traitsILi32ELi16ELi1ELb1ELb1ELb0ELb0EN3c104HalfEfEEv13SSMParamsBase --------------------------
	.section	.nv.shared._Z25selective_scan_fwd_kernelI32Selective_Scan_fwd_kernel_traitsILi32ELi16ELi1ELb1ELb1ELb0ELb0EN3c104HalfEfEEv13SSMParamsBase,"aw",@nobits
	.sectionflags	@""
	.align	16
	.zero		1024


//--------------------- .nv.shared._Z25selective_scan_fwd_kernelI32Selective_Scan_fwd_kernel_traitsILi32ELi16ELi1ELb1ELb1ELb0ELb1EN3c104HalfEfEEv13SSMParamsBase --------------------------
	.section	.nv.shared._Z25selective_scan_fwd_kernelI32Selective_Scan_fwd_kernel_traitsILi32ELi16ELi1ELb1ELb1ELb0ELb1EN3c104HalfEfEEv13SSMParamsBase,"aw",@nobits
	.sectionflags	@""
	.align	16
	.zero		1024


//--------------------- .nv.shared._Z25selective_scan_fwd_kernelI32Selective_Scan_fwd_kernel_traitsILi32ELi16ELi1ELb1ELb1ELb1ELb0EN3c104HalfEfEEv13SSMParamsBase --------------------------
	.section	.nv.shared._Z25selective_scan_fwd_kernelI32Selective_Scan_fwd_kernel_traitsILi32ELi16ELi1ELb1ELb1ELb1ELb0EN3c104HalfEfEEv13SSMParamsBase,"aw",@nobits
	.sectionflags	@""
	.align	16
	.zero		1024


//--------------------- .nv.shared._Z25selective_scan_fwd_kernelI32Selective_Scan_fwd_kernel_traitsILi32ELi16ELi1ELb1ELb1ELb1ELb1EN3c104HalfEfEEv13SSMParamsBase --------------------------
	.section	.nv.shared._Z25selective_scan_fwd_kernelI32Selective_Scan_fwd_kernel_traitsILi32ELi16ELi1ELb1ELb1ELb1ELb1EN3c104HalfEfEEv13SSMParamsBase,"aw",@nobits
	.sectionflags	@""
	.align	16
	.zero		1024


//--------------------- .nv.shared._Z25selective_scan_fwd_kernelI32Selective_Scan_fwd_kernel_traitsILi32ELi8ELi1ELb0ELb0ELb0ELb0EN3c104HalfEfEEv13SSMParamsBase --------------------------
	.section	.nv.shared._Z25selective_scan_fwd_kernelI32Selective_Scan_fwd_kernel_traitsILi32ELi8ELi1ELb0ELb0ELb0ELb0EN3c104HalfEfEEv13SSMParamsBase,"aw",@nobits
	.sectionflags	@""
	.align	16
	.zero		1024


//--------------------- .nv.shared._Z25selective_scan_fwd_kernelI32Selective_Scan_fwd_kernel_traitsILi32ELi8ELi1ELb0ELb0ELb0ELb1EN3c104HalfEfEEv13SSMParamsBase --------------------------
	.section	.nv.shared._Z25selective_scan_fwd_kernelI32Selective_Scan_fwd_kernel_traitsILi32ELi8ELi1ELb0ELb0ELb0ELb1EN3c104HalfEfEEv13SSMParamsBase,"aw",@nobits
	.sectionflags	@""
	.align	16
	.zero		1024


//--------------------- .nv.shared._Z25selective_scan_fwd_kernelI32Selective_Scan_fwd_kernel_traitsILi32ELi8ELi1ELb0ELb0ELb1ELb0EN3c104HalfEfEEv13SSMParamsBase --------------------------
	.section	.nv.shared._Z25selective_scan_fwd_kernelI32Selective_Scan_fwd_kernel_traitsILi32ELi8ELi1ELb0ELb0ELb1ELb0EN3c104HalfEfEEv13SSMParamsBase,"aw",@nobits
	.sectionflags	@""
	.align	16
	.zero		1024


//--------------------- .nv.shared._Z25selective_scan_fwd_kernelI32Selective_Scan_fwd_kernel_traitsILi32ELi8ELi1ELb0ELb0ELb1ELb1EN3c104HalfEfEEv13SSMParamsBase --------------------------
	.section	.nv.shared._Z25selective_scan_fwd_kernelI32Selective_Scan_fwd_kernel_traitsILi32ELi8ELi1ELb0ELb0ELb1ELb1EN3c104HalfEfEEv13SSMParamsBase,"aw",@nobits
	.sectionflags	@""
	.align	16
	.zero		1024


//--------------------- .nv.shared._Z25selective_scan_fwd_kernelI32Selective_Scan_fwd_kernel_traitsILi32ELi8ELi1ELb0ELb1ELb0ELb0EN3c104HalfEfEEv13SSMParamsBase --------------------------
	.section	.nv.shared._Z25selective_scan_fwd_kernelI32Selective_Scan_fwd_kernel_traitsILi32ELi8ELi1ELb0ELb1ELb0ELb0EN3c104HalfEfEEv13SSMParamsBase,"aw",@nobits
	.sectionflags	@""
	.align	16
	.zero		1024


//--------------------- .nv.shared._Z25selective_scan_fwd_kernelI32Selective_Scan_fwd_kernel_traitsILi32ELi8ELi1ELb0ELb1ELb0ELb1EN3c104HalfEfEEv13SSMParamsBase --------------------------
	.section	.nv.shared._Z25selective_scan_fwd_kernelI32Selective_Scan_fwd_kernel_traitsILi32ELi8ELi1ELb0ELb1ELb0ELb1EN3c104HalfEfEEv13SSMParamsBase,"aw",@nobits
	.sectionflags	@""
	.align	16
	.zero		1024


//--------------------- .nv.shared._Z25selective_scan_fwd_kernelI32Selective_Scan_fwd_kernel_traitsILi32ELi8ELi1ELb0ELb1ELb1ELb0EN3c104HalfEfEEv13SSMParamsBase --------------------------
	.section	.nv.shared._Z25selective_scan_fwd_kernelI32Selective_Scan_fwd_kernel_traitsILi32ELi8ELi1ELb0ELb1ELb1ELb0EN3c104HalfEfEEv13SSMParamsBase,"aw",@nobits
	.sectionflags	@""
	.align	16
	.zero		1024


//--------------------- .nv.shared._Z25selective_scan_fwd_kernelI32Selective_Scan_fwd_kernel_traitsILi32ELi8ELi1ELb0ELb1ELb1ELb1EN3c104HalfEfEEv13SSMParamsBase --------------------------
	.section	.nv.shared._Z25selective_scan_fwd_kernelI32Selective_Scan_fwd_kernel_traitsILi32ELi8ELi1ELb0ELb1ELb1ELb1EN3c104HalfEfEEv13SSMParamsBase,"aw",@nobits
	.sectionflags	@""
	.align	16
	.zero		1024


//--------------------- .nv.shared._Z25selective_scan_fwd_kernelI32Selective_Scan_fwd_kernel_traitsILi32ELi8ELi1ELb1ELb0ELb0ELb0EN3c104HalfEfEEv13SSMParamsBase --------------------------
	.section	.nv.shared._Z25selective_scan_fwd_kernelI32Selective_Scan_fwd_kernel_traitsILi32ELi8ELi1ELb1ELb0ELb0ELb0EN3c104HalfEfEEv13SSMParamsBase,"aw",@nobits
	.sectionflags	@""
	.align	16
	.zero		1024


//--------------------- .nv.shared._Z25selective_scan_fwd_kernelI32Selective_Scan_fwd_kernel_traitsILi32ELi8ELi1ELb1ELb0ELb0ELb1EN3c104HalfEfEEv13SSMParamsBase --------------------------
	.section	.nv.shared._Z25selective_scan_fwd_kernelI32Selective_Scan_fwd_kernel_traitsILi32ELi8ELi1ELb1ELb0ELb0ELb1EN3c104HalfEfEEv13SSMParamsBase,"aw",@nobits
	.sectionflags	@""
	.align	16
	.zero		1024


//--------------------- .nv.shared._Z25selective_scan_fwd_kernelI32Selective_Scan_fwd_kernel_traitsILi32ELi8ELi1ELb1ELb0ELb1ELb0EN3c104HalfEfEEv13SSMParamsBase --------------------------
	.section	.nv.shared._Z25selective_scan_fwd_kernelI32Selective_Scan_fwd_kernel_traitsILi32ELi8ELi1ELb1ELb0ELb1ELb0EN3c104HalfEfEEv13SSMParamsBase,"aw",@nobits
	.sectionflags	@""
	.align	16
	.zero		1024


//--------------------- .nv.shared._Z25selective_scan_fwd_kernelI32Selective_Scan_fwd_kernel_traitsILi32ELi8ELi1ELb1ELb0ELb1ELb1EN3c104HalfEfEEv13SSMParamsBase --------------------------
	.section	.nv.shared._Z25selective_scan_fwd_kernelI32Selective_Scan_fwd_kernel_traitsILi32ELi8ELi1ELb1ELb0ELb1ELb1EN3c104HalfEfEEv13SSMParamsBase,"aw",@nobits
	.sectionflags	@""
	.align	16
	.zero		1024


//--------------------- .nv.shared._Z25selective_scan_fwd_kernelI32Selective_Scan_fwd_kernel_traitsILi32ELi8ELi1ELb1ELb1ELb0ELb0EN3c104HalfEfEEv13SSMParamsBase --------------------------
	.section	.nv.shared._Z25selective_scan_fwd_kernelI32Selective_Scan_fwd_kernel_traitsILi32ELi8ELi1ELb1ELb1ELb0ELb0EN3c104HalfEfEEv13SSMParamsBase,"aw",@nobits
	.sectionflags	@""
	.align	16
	.zero		1024


//--------------------- .nv.shared._Z25selective_scan_fwd_kernelI32Selective_Scan_fwd_kernel_traitsILi32ELi8ELi1ELb1ELb1ELb0ELb1EN3c104HalfEfEEv13SSMParamsBase --------------------------
	.section	.nv.shared._Z25selective_scan_fwd_kernelI32Selective_Scan_fwd_kernel_traitsILi32ELi8ELi1ELb1ELb1ELb0ELb1EN3c104HalfEfEEv13SSMParamsBase,"aw",@nobits
	.sectionflags	@""
	.align	16
	.zero		1024


//--------------------- .nv.shared._Z25selective_scan_fwd_kernelI32Selective_Scan_fwd_kernel_traitsILi32ELi8ELi1ELb1ELb1ELb1ELb0EN3c104HalfEfEEv13SSMParamsBase --------------------------
	.section	.nv.shared._Z25selective_scan_fwd_kernelI32Selective_Scan_fwd_kernel_traitsILi32ELi8ELi1ELb1ELb1ELb1ELb0EN3c104HalfEfEEv13SSMParamsBase,"aw",@nobits
	.sectionflags	@""
	.align	16
	.zero		1024


//--------------------- .nv.shared._Z25selective_scan_fwd_kernelI32Selective_Scan_fwd_kernel_traitsILi32ELi8ELi1ELb1ELb1ELb1ELb1EN3c104HalfEfEEv13SSMParamsBase --------------------------
	.section	.nv.shared._Z25selective_scan_fwd_kernelI32Selective_Scan_fwd_kernel_traitsILi32ELi8ELi1ELb1ELb1ELb1ELb1EN3c104HalfEfEEv13SSMParamsBase,"aw",@nobits
	.sectionflags	@""
	.align	16
	.zero		1024


//--------------------- .nv.shared._Z25selective_scan_fwd_kernelI32Selective_Scan_fwd_kernel_traitsILi32ELi4ELi1ELb0ELb0ELb0ELb0EN3c104HalfEfEEv13SSMParamsBase --------------------------
	.section	.nv.shared._Z25selective_scan_fwd_kernelI32Selective_Scan_fwd_kernel_traitsILi32ELi4ELi1ELb0ELb0ELb0ELb0EN3c104HalfEfEEv13SSMParamsBase,"aw",@nobits
	.sectionflags	@""
	.align	16
	.zero		1024


//--------------------- .nv.shared._Z25selective_scan_fwd_kernelI32Selective_Scan_fwd_kernel_traitsILi32ELi4ELi1ELb0ELb0ELb0ELb1EN3c104HalfEfEEv13SSMParamsBase --------------------------
	.section	.nv.shared._Z25selective_scan_fwd_kernelI32Selective_Scan_fwd_kernel_traitsILi32ELi4ELi1ELb0ELb0ELb0ELb1EN3c104HalfEfEEv13SSMParamsBase,"aw",@nobits
	.sectionflags	@""
	.align	16
	.zero		1024


//--------------------- .nv.shared._Z25selective_scan_fwd_kernelI32Selective_Scan_fwd_kernel_traitsILi32ELi4ELi1ELb0ELb0ELb1ELb0EN3c104HalfEfEEv13SSMParamsBase --------------------------
	.section	.nv.shared._Z25selective_scan_fwd_kernelI32Selective_Scan_fwd_kernel_traitsILi32ELi4ELi1ELb0ELb0ELb1ELb0EN3c104HalfEfEEv13SSMParamsBase,"aw",@nobits
	.sectionflags	@""
	.align	16
	.zero		1024


//--------------------- .nv.shared._Z25selective_scan_fwd_kernelI32Selective_Scan_fwd_kernel_traitsILi32ELi4ELi1ELb0ELb0ELb1ELb1EN3c104HalfEfEEv13SSMParamsBase --------------------------
	.section	.nv.shared._Z25selective_scan_fwd_kernelI32Selective_Scan_fwd_kernel_traitsILi32ELi4ELi1ELb0ELb0ELb1ELb1EN3c104HalfEfEEv13SSMParamsBase,"aw",@nobits
	.sectionflags	@""
	.align	16
	.zero		1024


//--------------------- .nv.shared._Z25selective_scan_fwd_kernelI32Selective_Scan_fwd_kernel_traitsILi32ELi4ELi1ELb0ELb1ELb0ELb0EN3c104HalfEfEEv13SSMParamsBase --------------------------
	.section	.nv.shared._Z25selective_scan_fwd_kernelI32Selective_Scan_fwd_kernel_traitsILi32ELi4ELi1ELb0ELb1ELb0ELb0EN3c104HalfEfEEv13SSMParamsBase,"aw",@nobits
	.sectionflags	@""
	.align	16
	.zero		1024


//--------------------- .nv.shared._Z25selective_scan_fwd_kernelI32Selective_Scan_fwd_kernel_traitsILi32ELi4ELi1ELb0ELb1ELb0ELb1EN3c104HalfEfEEv13SSMParamsBase --------------------------
	.section	.nv.shared._Z25selective_scan_fwd_kernelI32Selective_Scan_fwd_kernel_traitsILi32ELi4ELi1ELb0ELb1ELb0ELb1EN3c104HalfEfEEv13SSMParamsBase,"aw",@nobits
	.sectionflags	@""
	.align	16
	.zero		1024


//--------------------- .nv.shared._Z25selective_scan_fwd_kernelI32Selective_Scan_fwd_kernel_traitsILi32ELi4ELi1ELb0ELb1ELb1ELb0EN3c104HalfEfEEv13SSMParamsBase --------------------------
	.section	.nv.shared._Z25selective_scan_fwd_kernelI32Selective_Scan_fwd_kernel_traitsILi32ELi4ELi1ELb0ELb1ELb1ELb0EN3c104HalfEfEEv13SSMParamsBase,"aw",@nobits
	.sectionflags	@""
	.align	16
	.zero		1024


//--------------------- .nv.shared._Z25selective_scan_fwd_kernelI32Selective_Scan_fwd_kernel_traitsILi32ELi4ELi1ELb0ELb1ELb1ELb1EN3c104HalfEfEEv13SSMParamsBase --------------------------
	.section	.nv.shared._Z25selective_scan_fwd_kernelI32Selective_Scan_fwd_kernel_traitsILi32ELi4ELi1ELb0ELb1ELb1ELb1EN3c104HalfEfEEv13SSMParamsBase,"aw",@nobits
	.sectionflags	@""
	.align	16
	.zero		1024


//--------------------- .nv.shared._Z25selective_scan_fwd_kernelI32Selective_Scan_fwd_kernel_traitsILi32ELi4ELi1ELb1ELb0ELb0ELb0EN3c104HalfEfEEv13SSMParamsBase --------------------------
	.section	.nv.shared._Z25selective_scan_fwd_kernelI32Selective_Scan_fwd_kernel_traitsILi32ELi4ELi1ELb1ELb0ELb0ELb0EN3c104HalfEfEEv13SSMParamsBase,"aw",@nobits
	.sectionflags	@""
	.align	16
	.zero		1024


//--------------------- .nv.shared._Z25selective_scan_fwd_kernelI32Selective_Scan_fwd_kernel_traitsILi32ELi4ELi1ELb1ELb0ELb0ELb1EN3c104HalfEfEEv13SSMParamsBase --------------------------
	.section	.nv.shared._Z25selective_scan_fwd_kernelI32Selective_Scan_fwd_kernel_traitsILi32ELi4ELi1ELb1ELb0ELb0ELb1EN3c104HalfEfEEv13SSMParamsBase,"aw",@nobits
	.sectionflags	@""
	.align	16
	.zero		1024


//--------------------- .nv.shared._Z25selective_scan_fwd_kernelI32Selective_Scan_fwd_kernel_traitsILi32ELi4ELi1ELb1ELb0ELb1ELb0EN3c104HalfEfEEv13SSMParamsBase --------------------------
	.section	.nv.shared._Z25selective_scan_fwd_kernelI32Selective_Scan_fwd_kernel_traitsILi32ELi4ELi1ELb1ELb0ELb1ELb0EN3c104HalfEfEEv13SSMParamsBase,"aw",@nobits
	.sectionflags	@""
	.align	16
	.zero		1024


//--------------------- .nv.shared._Z25selective_scan_fwd_kernelI32Selective_Scan_fwd_kernel_traitsILi32ELi4ELi1ELb1ELb0ELb1ELb1EN3c104HalfEfEEv13SSMParamsBase --------------------------
	.section	.nv.shared._Z25selective_scan_fwd_kernelI32Selective_Scan_fwd_kernel_traitsILi32ELi4ELi1ELb1ELb0ELb1ELb1EN3c104HalfEfEEv13SSMParamsBase,"aw",@nobits
	.sectionflags	@""
	.align	16
	.zero		1024


//--------------------- .nv.shared._Z25selective_scan_fwd_kernelI32Selective_Scan_fwd_kernel_traitsILi32ELi4ELi1ELb1ELb1ELb0ELb0EN3c104HalfEfEEv13SSMParamsBase --------------------------
	.section	.nv.shared._Z25selective_scan_fwd_kernelI32Selective_Scan_fwd_kernel_traitsILi32ELi4ELi1ELb1ELb1ELb0ELb0EN3c104HalfEfEEv13SSMParamsBase,"aw",@nobits
	.sectionflags	@""
	.align	16
	.zero		1024


//--------------------- .nv.shared._Z25selective_scan_fwd_kernelI32Selective_Scan_fwd_kernel_traitsILi32ELi4ELi1ELb1ELb1ELb0ELb1EN3c104HalfEfEEv13SSMParamsBase --------------------------
	.section	.nv.shared._Z25selective_scan_fwd_kernelI32Selective_Scan_fwd_kernel_traitsILi32ELi4ELi1ELb1ELb1ELb0ELb1EN3c104HalfEfEEv13SSMParamsBase,"aw",@nobits
	.sectionflags	@""
	.align	16
	.zero		1024


//--------------------- .nv.shared._Z25selective_scan_fwd_kernelI32Selective_Scan_fwd_kernel_traitsILi32ELi4ELi1ELb1ELb1ELb1ELb0EN3c104HalfEfEEv13SSMParamsBase --------------------------
	.section	.nv.shared._Z25selective_scan_fwd_kernelI32Selective_Scan_fwd_kernel_traitsILi32ELi4ELi1ELb1ELb1ELb1ELb0EN3c104HalfEfEEv13SSMParamsBase,"aw",@nobits
	.sectionflags	@""
	.align	16
	.zero		1024


//--------------------- .nv.shared._Z25selective_scan_fwd_kernelI32Selective_Scan_fwd_kernel_traitsILi32ELi4ELi1ELb1ELb1ELb1ELb1EN3c104HalfEfEEv13SSMParamsBase --------------------------
	.section	.nv.shared._Z25selective_scan_fwd_kernelI32Selective_Scan_fwd_kernel_traitsILi32ELi4ELi1ELb1ELb1ELb1ELb1EN3c104HalfEfEEv13SSMParamsBase,"aw",@nobits
	.sectionflags	@""
	.align	16
	.zero		1024


//--------------------- .nv.constant0._Z25selective_scan_fwd_kernelI32Selective_Scan_fwd_kernel_traitsILi128ELi16ELi1ELb0ELb0ELb0ELb0EN3c104HalfENS1_7complexIfEEEEv13SSMParamsBase --------------------------
	.section	.nv.constant0._Z25selective_scan_fwd_kernelI32Selective_Scan_fwd_kernel_traitsILi128ELi16ELi1ELb0ELb0ELb0ELb0EN3c104HalfENS1_7complexIfEEEEv13SSMParamsBase,"a",@progbits
	.sectionflags	@""
	.align	4
.nv.constant0._Z25selective_scan_fwd_kernelI32Selective_Scan_fwd_kernel_traitsILi128ELi16ELi1ELb0ELb0ELb0ELb0EN3c104HalfENS1_7complexIfEEEEv13SSMParamsBase:
	.zero		808


//--------------------- .nv.constant0._Z25selective_scan_fwd_kernelI32Selective_Scan_fwd_kernel_traitsILi128ELi16ELi1ELb0ELb0ELb0ELb1EN3c104HalfENS1_7complexIfEEEEv13SSMParamsBase --------------------------
	.section	.nv.constant0._Z25selective_scan_fwd_kernelI32Selective_Scan_fwd_kernel_traitsILi128ELi16ELi1ELb0ELb0ELb0ELb1EN3c104HalfENS1_7complexIfEEEEv13SSMParamsBase,"a",@progbits
	.sectionflags	@""
	.align	4
.nv.constant0._Z25selective_scan_fwd_kernelI32Selective_Scan_fwd_kernel_traitsILi128ELi16ELi1ELb0ELb0ELb0ELb1EN3c104HalfENS1_7complexIfEEEEv13SSMParamsBase:
	.zero		808


//--------------------- .nv.constant0._Z25selective_scan_fwd_kernelI32Selective_Scan_fwd_kernel_traitsILi128ELi16ELi1ELb0ELb0ELb1ELb0EN3c104HalfENS1_7complexIfEEEEv13SSMParamsBase --------------------------
	.section	.nv.constant0._Z25selective_scan_fwd_kernelI32Selective_Scan_fwd_kernel_traitsILi128ELi16ELi1ELb0ELb0ELb1ELb0EN3c104HalfENS1_7complexIfEEEEv13SSMParamsBase,"a",@progbits
	.sectionflags	@""
	.align	4
.nv.constant0._Z25selective_scan_fwd_kernelI32Selective_Scan_fwd_kernel_traitsILi128ELi16ELi1ELb0ELb0ELb1ELb0EN3c104HalfENS1_7complexIfEEEEv13SSMParamsBase:
	.zero		808


//--------------------- .nv.constant0._Z25selective_scan_fwd_kernelI32Selective_Scan_fwd_kernel_traitsILi128ELi16ELi1ELb0ELb0ELb1ELb1EN3c104HalfENS1_7complexIfEEEEv13SSMParamsBase --------------------------
	.section	.nv.constant0._Z25selective_scan_fwd_kernelI32Selective_Scan_fwd_kernel_traitsILi128ELi16ELi1ELb0ELb0ELb1ELb1EN3c104HalfENS1_7complexIfEEEEv13SSMParamsBase,"a",@progbits
	.sectionflags	@""
	.align	4
.nv.constant0._Z25selective_scan_fwd_kernelI32Selective_Scan_fwd_kernel_traitsILi128ELi16ELi1ELb0ELb0ELb1ELb1EN3c104HalfENS1_7complexIfEEEEv13SSMParamsBase:
	.zero		808


//--------------------- .nv.constant0._Z25selective_scan_fwd_kernelI32Selective_Scan_fwd_kernel_traitsILi128ELi16ELi1ELb0ELb1ELb0ELb0EN3c104HalfENS1_7complexIfEEEEv13SSMParamsBase --------------------------
	.section	.nv.constant0._Z25selective_scan_fwd_kernelI32Selective_Scan_fwd_kernel_traitsILi128ELi16ELi1ELb0ELb1ELb0ELb0EN3c104HalfENS1_7complexIfEEEEv13SSMParamsBase,"a",@progbits
	.sectionflags	@""
	.align	4
.nv.constant0._Z25selective_scan_fwd_kernelI32Selective_Scan_fwd_kernel_traitsILi128ELi16ELi1ELb0ELb1ELb0ELb0EN3c104HalfENS1_7complexIfEEEEv13SSMParamsBase:
	.zero		808


//--------------------- .nv.constant0._Z25selective_scan_fwd_kernelI32Selective_Scan_fwd_kernel_traitsILi128ELi16ELi1ELb0ELb1ELb0ELb1EN3c104HalfENS1_7complexIfEEEEv13SSMParamsBase --------------------------
	.section	.nv.constant0._Z25selective_scan_fwd_kernelI32Selective_Scan_fwd_kernel_traitsILi128ELi16ELi1ELb0ELb1ELb0ELb1EN3c104HalfENS1_7complexIfEEEEv13SSMParamsBase,"a",@progbits
	.sectionflags	@""
	.align	4
.nv.constant0._Z25selective_scan_fwd_kernelI32Selective_Scan_fwd_kernel_traitsILi128ELi16ELi1ELb0ELb1ELb0ELb1EN3c104HalfENS1_7complexIfEEEEv13SSMParamsBase:
	.zero		808


//--------------------- .nv.constant0._Z25selective_scan_fwd_kernelI32Selective_Scan_fwd_kernel_traitsILi128ELi16ELi1ELb0ELb1ELb1ELb0EN3c104HalfENS1_7complexIfEEEEv13SSMParamsBase --------------------------
	.section	.nv.constant0._Z25selective_scan_fwd_kernelI32Selective_Scan_fwd_kernel_traitsILi128ELi16ELi1ELb0ELb1ELb1ELb0EN3c104HalfENS1_7complexIfEEEEv13SSMParamsBase,"a",@progbits
	.sectionflags	@""
	.align	4
.nv.constant0._Z25selective_scan_fwd_kernelI32Selective_Scan_fwd_kernel_traitsILi128ELi16ELi1ELb0ELb1ELb1ELb0EN3c104HalfENS1_7complexIfEEEEv13SSMParamsBase:
	.zero		808


//--------------------- .nv.constant0._Z25selective_scan_fwd_kernelI32Selective_Scan_fwd_kernel_traitsILi128ELi16ELi1ELb0ELb1ELb1ELb1EN3c104HalfENS1_7complexIfEEEEv13SSMParamsBase --------------------------
	.section	.nv.constant0._Z25selective_scan_fwd_kernelI32Selective_Scan_fwd_kernel_traitsILi128ELi16ELi1ELb0ELb1ELb1ELb1EN3c104HalfENS1_7complexIfEEEEv13SSMParamsBase,"a",@progbits
	.sectionflags	@""
	.align	4
.nv.constant0._Z25selective_scan_fwd_kernelI32Selective_Scan_fwd_kernel_traitsILi128ELi16ELi1ELb0ELb1ELb1ELb1EN3c104HalfENS1_7complexIfEEEEv13SSMParamsBase:
	.zero		808


//--------------------- .nv.constant0._Z25selective_scan_fwd_kernelI32Selective_Scan_fwd_kernel_traitsILi128ELi16ELi1ELb1ELb0ELb0ELb0EN3c104HalfENS1_7complexIfEEEEv13SSMParamsBase --------------------------
	.section	.nv.constant0._Z25selective_scan_fwd_kernelI32Selective_Scan_fwd_kernel_traitsILi128ELi16ELi1ELb1ELb0ELb0ELb0EN3c104HalfENS1_7complexIfEEEEv13SSMParamsBase,"a",@progbits
	.sectionflags	@""
	.align	4
.nv.constant0._Z25selective_scan_fwd_kernelI32Selective_Scan_fwd_kernel_traitsILi128ELi16ELi1ELb1ELb0ELb0ELb0EN3c104HalfENS1_7complexIfEEEEv13SSMParamsBase:
	.zero		808


//--------------------- .nv.constant0._Z25selective_scan_fwd_kernelI32Selective_Scan_fwd_kernel_traitsILi128ELi16ELi1ELb1ELb0ELb0ELb1EN3c104HalfENS1_7complexIfEEEEv13SSMParamsBase --------------------------
	.section	.nv.constant0._Z25selective_scan_fwd_kernelI32Selective_Scan_fwd_kernel_traitsILi128ELi16ELi1ELb1ELb0ELb0ELb1EN3c104HalfENS1_7complexIfEEEEv13SSMParamsBase,"a",@progbits
	.sectionflags	@""
	.align	4
.nv.constant0._Z25selective_scan_fwd_kernelI32Selective_Scan_fwd_kernel_traitsILi128ELi16ELi1ELb1ELb0ELb0ELb1EN3c104HalfENS1_7complexIfEEEEv13SSMParamsBase:
	.zero		808


//--------------------- .nv.constant0._Z25selective_scan_fwd_kernelI32Selective_Scan_fwd_kernel_traitsILi128ELi16ELi1ELb1ELb0ELb1ELb0EN3c104HalfENS1_7complexIfEEEEv13SSMParamsBase --------------------------
	.section	.nv.constant0._Z25selective_scan_fwd_kernelI32Selective_Scan_fwd_kernel_traitsILi128ELi16ELi1ELb1ELb0ELb1ELb0EN3c104HalfENS1_7complexIfEEEEv13SSMParamsBase,"a",@progbits
	.sectionflags	@""
	.align	4
.nv.constant0._Z25selective_scan_fwd_kernelI32Selective_Scan_fwd_kernel_traitsILi128ELi16ELi1ELb1ELb0ELb1ELb0EN3c104HalfENS1_7complexIfEEEEv13SSMParamsBase:
	.zero		808


//--------------------- .nv.constant0._Z25selective_scan_fwd_kernelI32Selective_Scan_fwd_kernel_traitsILi128ELi16ELi1ELb1ELb0ELb1ELb1EN3c104HalfENS1_7complexIfEEEEv13SSMParamsBase --------------------------
	.section	.nv.constant0._Z25selective_scan_fwd_kernelI32Selective_Scan_fwd_kernel_traitsILi128ELi16ELi1ELb1ELb0ELb1ELb1EN3c104HalfENS1_7complexIfEEEEv13SSMParamsBase,"a",@progbits
	.sectionflags	@""
	.align	4
.nv.constant0._Z25selective_scan_fwd_kernelI32Selective_Scan_fwd_kernel_traitsILi128ELi16ELi1ELb1ELb0ELb1ELb1EN3c104HalfENS1_7complexIfEEEEv13SSMParamsBase:
	.zero		808


//--------------------- .nv.constant0._Z25selective_scan_fwd_kernelI32Selective_Scan_fwd_kernel_traitsILi128ELi16ELi1ELb1ELb1ELb0ELb0EN3c104HalfENS1_7complexIfEEEEv13SSMParamsBase --------------------------
	.section	.nv.constant0._Z25selective_scan_fwd_kernelI32Selective_Scan_fwd_kernel_traitsILi128ELi16ELi1ELb1ELb1ELb0ELb0EN3c104HalfENS1_7complexIfEEEEv13SSMParamsBase,"a",@progbits
	.sectionflags	@""
	.align	4
.nv.constant0._Z25selective_scan_fwd_kernelI32Selective_Scan_fwd_kernel_traitsILi128ELi16ELi1ELb1ELb1ELb0ELb0EN3c104HalfENS1_7complexIfEEEEv13SSMParamsBase:
	.zero		808


//--------------------- .nv.constant0._Z25selective_scan_fwd_kernelI32Selective_Scan_fwd_kernel_traitsILi128ELi16ELi1ELb1ELb1ELb0ELb1EN3c104HalfENS1_7complexIfEEEEv13SSMParamsBase --------------------------
	.section	.nv.constant0._Z25selective_scan_fwd_kernelI32Selective_Scan_fwd_kernel_traitsILi128ELi16ELi1ELb1ELb1ELb0ELb1EN3c104HalfENS1_7complexIfEEEEv13SSMParamsBase,"a",@progbits
	.sectionflags	@""
	.align	4
.nv.constant0._Z25selective_scan_fwd_kernelI32Selective_Scan_fwd_kernel_traitsILi128ELi16ELi1ELb1ELb1ELb0ELb1EN3c104HalfENS1_7complexIfEEEEv13SSMParamsBase:
	.zero		808


//--------------------- .nv.constant0._Z25selective_scan_fwd_kernelI32Selective_Scan_fwd_kernel_traitsILi128ELi16ELi1ELb1ELb1ELb1ELb0EN3c104HalfENS1_7complexIfEEEEv13SSMParamsBase --------------------------
	.section	.nv.constant0._Z25selective_scan_fwd_kernelI32Selective_Scan_fwd_kernel_traitsILi128ELi16ELi1ELb1ELb1ELb1ELb0EN3c104HalfENS1_7complexIfEEEEv13SSMParamsBase,"a",@progbits
	.sectionflags	@""
	.align	4
.nv.constant0._Z25selective_scan_fwd_kernelI32Selective_Scan_fwd_kernel_traitsILi128ELi16ELi1ELb1ELb1ELb1ELb0EN3c104HalfENS1_7complexIfEEEEv13SSMParamsBase:
	.zero		808


//--------------------- .nv.constant0._Z25selective_scan_fwd_kernelI32Selective_Scan_fwd_kernel_traitsILi128ELi16ELi1ELb1ELb1ELb1ELb1EN3c104HalfENS1_7complexIfEEEEv13SSMParamsBase --------------------------
	.section	.nv.constant0._Z25selective_scan_fwd_kernelI32Selective_Scan_fwd_kernel_traitsILi128ELi16ELi1ELb1ELb1ELb1ELb1EN3c104HalfENS1_7complexIfEEEEv13SSMParamsBase,"a",@progbits
	.sectionflags	@""
	.align	4
.nv.constant0._Z25selective_scan_fwd_kernelI32Selective_Scan_fwd_kernel_traitsILi128ELi16ELi1ELb1ELb1ELb1ELb1EN3c104HalfENS1_7complexIfEEEEv13SSMParamsBase:
	.zero		808


//--------------------- .nv.constant0._Z25selective_scan_fwd_kernelI32Selective_Scan_fwd_kernel_traitsILi64ELi16ELi1ELb0ELb0ELb0ELb0EN3c104HalfENS1_7complexIfEEEEv13SSMParamsBase --------------------------
	.section	.nv.constant0._Z25selective_scan_fwd_kernelI32Selective_Scan_fwd_kernel_traitsILi64ELi16ELi1ELb0ELb0ELb0ELb0EN3c104HalfENS1_7complexIfEEEEv13SSMParamsBase,"a",@progbits
	.sectionflags	@""
	.align	4
.nv.constant0._Z25selective_scan_fwd_kernelI32Selective_Scan_fwd_kernel_traitsILi64ELi16ELi1ELb0ELb0ELb0ELb0EN3c104HalfENS1_7complexIfEEEEv13SSMParamsBase:
	.zero		808


//--------------------- .nv.constant0._Z25selective_scan_fwd_kernelI32Selective_Scan_fwd_kernel_traitsILi64ELi16ELi1ELb0ELb0ELb0ELb1EN3c104HalfENS1_7complexIfEEEEv13SSMParamsBase --------------------------
	.section	.nv.constant0._Z25selective_scan_fwd_kernelI32Selective_Scan_fwd_kernel_traitsILi64ELi16ELi1ELb0ELb0ELb0ELb1EN3c104HalfENS1_7complexIfEEEEv13SSMParamsBase,"a",@progbits
	.sectionflags	@""
	.align	4
.nv.constant0._Z25selective_scan_fwd_kernelI32Selective_Scan_fwd_kernel_traitsILi64ELi16ELi1ELb0ELb0ELb0ELb1EN3c104HalfENS1_7complexIfEEEEv13SSMParamsBase:
	.zero		808


//--------------------- .nv.constant0._Z25selective_scan_fwd_kernelI32Selective_Scan_fwd_kernel_traitsILi64ELi16ELi1ELb0ELb0ELb1ELb0EN3c104HalfENS1_7complexIfEEEEv13SSMParamsBase --------------------------
	.section	.nv.constant0._Z25selective_scan_fwd_kernelI32Selective_Scan_fwd_kernel_traitsILi64ELi16ELi1ELb0ELb0ELb1ELb0EN3c104HalfENS1_7complexIfEEEEv13SSMParamsBase,"a",@progbits
	.sectionflags	@""
	.align	4
.nv.constant0._Z25selective_scan_fwd_kernelI32Selective_Scan_fwd_kernel_traitsILi64ELi16ELi1ELb0ELb0ELb1ELb0EN3c104HalfENS1_7complexIfEEEEv13SSMParamsBase:
	.zero		808


//--------------------- .nv.constant0._Z25selective_scan_fwd_kernelI32Selective_Scan_fwd_kernel_traitsILi64ELi16ELi1ELb0ELb0ELb1ELb1EN3c104HalfENS1_7complexIfEEEEv13SSMParamsBase --------------------------
	.section	.nv.constant0._Z25selective_scan_fwd_kernelI32Selective_Scan_fwd_kernel_traitsILi64ELi16ELi1ELb0ELb0ELb1ELb1EN3c104HalfENS1_7complexIfEEEEv13SSMParamsBase,"a",@progbits
	.sectionflags	@""
	.align	4
.nv.constant0._Z25selective_scan_fwd_kernelI32Selective_Scan_fwd_kernel_traitsILi64ELi16ELi1ELb0ELb0ELb1ELb1EN3c104HalfENS1_7complexIfEEEEv13SSMParamsBase:
	.zero		808


//--------------------- .nv.constant0._Z25selective_scan_fwd_kernelI32Selective_Scan_fwd_kernel_traitsILi64ELi16ELi1ELb0ELb1ELb0ELb0EN3c104HalfENS1_7complexIfEEEEv13SSMParamsBase --------------------------
	.section	.nv.constant0._Z25selective_scan_fwd_kernelI32Selective_Scan_fwd_kernel_traitsILi64ELi16ELi1ELb0ELb1ELb0ELb0EN3c104HalfENS1_7complexIfEEEEv13SSMParamsBase,"a",@progbits
	.sectionflags	@""
	.align	4
.nv.constant0._Z25selective_scan_fwd_kernelI32Selective_Scan_fwd_kernel_traitsILi64ELi16ELi1ELb0ELb1ELb0ELb0EN3c104HalfENS1_7complexIfEEEEv13SSMParamsBase:
	.zero		808


//--------------------- .nv.constant0._Z25selective_scan_fwd_kernelI32Selective_Scan_fwd_kernel_traitsILi64ELi16ELi1ELb0ELb1ELb0ELb1EN3c104HalfENS1_7complexIfEEEEv13SSMParamsBase --------------------------
	.section	.nv.constant0._Z25selective_scan_fwd_kernelI32Selective_Scan_fwd_kernel_traitsILi64ELi16ELi1ELb0ELb1ELb0ELb1EN3c104HalfENS1_7complexIfEEEEv13SSMParamsBase,"a",@progbits
	.sectionflags	@""
	.align	4
.nv.constant0._Z25selective_scan_fwd_kernelI32Selective_Scan_fwd_kernel_traitsILi64ELi16ELi1ELb0ELb1ELb0ELb1EN3c104HalfENS1_7complexIfEEEEv13SSMParamsBase:
	.zero		808


//--------------------- .nv.constant0._Z25selective_scan_fwd_kernelI32Selective_Scan_fwd_kernel_traitsILi64ELi16ELi1ELb0ELb1ELb1ELb0EN3c104HalfENS1_7complexIfEEEEv13SSMParamsBase --------------------------
	.section	.nv.constant0._Z25selective_scan_fwd_kernelI32Selective_Scan_fwd_kernel_traitsILi64ELi16ELi1ELb0ELb1ELb1ELb0EN3c104HalfENS1_7complexIfEEEEv13SSMParamsBase,"a",@progbits
	.sectionflags	@""
	.align	4
.nv.constant0._Z25selective_scan_fwd_kernelI32Selective_Scan_fwd_kernel_traitsILi64ELi16ELi1ELb0ELb1ELb1ELb0EN3c104HalfENS1_7complexIfEEEEv13SSMParamsBase:
	.zero		808


//--------------------- .nv.constant0._Z25selective_scan_fwd_kernelI32Selective_Scan_fwd_kernel_traitsILi64ELi16ELi1ELb0ELb1ELb1ELb1EN3c104HalfENS1_7complexIfEEEEv13SSMParamsBase --------------------------
	.section	.nv.constant0._Z25selective_scan_fwd_kernelI32Selective_Scan_fwd_kernel_traitsILi64ELi16ELi1ELb0ELb1ELb1ELb1EN3c104HalfENS1_7complexIfEEEEv13SSMParamsBase,"a",@progbits
	.sectionflags	@""
	.align	4
.nv.constant0._Z25selective_scan_fwd_kernelI32Selective_Scan_fwd_kernel_traitsILi64ELi16ELi1ELb0ELb1ELb1ELb1EN3c104HalfENS1_7complexIfEEEEv13SSMParamsBase:
	.zero		808


//--------------------- .nv.constant0._Z25selective_scan_fwd_kernelI32Selective_Scan_fwd_kernel_traitsILi64ELi16ELi1ELb1ELb0ELb0ELb0EN3c104HalfENS1_7complexIfEEEEv13SSMParamsBase --------------------------
	.section	.nv.constant0._Z25selective_scan_fwd_kernelI32Selective_Scan_fwd_kernel_traitsILi64ELi16ELi1ELb1ELb0ELb0ELb0EN3c104HalfENS1_7complexIfEEEEv13SSMParamsBase,"a",@progbits
	.sectionflags	@""
	.align	4
.nv.constant0._Z25selective_scan_fwd_kernelI32Selective_Scan_fwd_kernel_traitsILi64ELi16ELi1ELb1ELb0ELb0ELb0EN3c104HalfENS1_7complexIfEEEEv13SSMParamsBase:
	.zero		808


//--------------------- .nv.constant0._Z25selective_scan_fwd_kernelI32Selective_Scan_fwd_kernel_traitsILi64ELi16ELi1ELb1ELb0ELb0ELb1EN3c104HalfENS1_7complexIfEEEEv13SSMParamsBase --------------------------
	.section	.nv.constant0._Z25selective_scan_fwd_kernelI32Selective_Scan_fwd_kernel_traitsILi64ELi16ELi1ELb1ELb0ELb0ELb1EN3c104HalfENS1_7complexIfEEEEv13SSMParamsBase,"a",@progbits
	.sectionflags	@""
	.align	4
.nv.constant0._Z25selective_scan_fwd_kernelI32Selective_Scan_fwd_kernel_traitsILi64ELi16ELi1ELb1ELb0ELb0ELb1EN3c104HalfENS1_7complexIfEEEEv13SSMParamsBase:
	.zero		808


//--------------------- .nv.constant0._Z25selective_scan_fwd_kernelI32Selective_Scan_fwd_kernel_traitsILi64ELi16ELi1ELb1ELb0ELb1ELb0EN3c104HalfENS1_7complexIfEEEEv13SSMParamsBase --------------------------
	.section	.nv.constant0._Z25selective_scan_fwd_kernelI32Selective_Scan_fwd_kernel_traitsILi64ELi16ELi1ELb1ELb0ELb1ELb0EN3c104HalfENS1_7complexIfEEEEv13SSMParamsBase,"a",@progbits
	.sectionflags	@""
	.align	4
.nv.constant0._Z25selective_scan_fwd_kernelI32Selective_Scan_fwd_kernel_traitsILi64ELi16ELi1ELb1ELb0ELb1ELb0EN3c104HalfENS1_7complexIfEEEEv13SSMParamsBase:
	.zero		808


//--------------------- .nv.constant0._Z25selective_scan_fwd_kernelI32Selective_Scan_fwd_kernel_traitsILi64ELi16ELi1ELb1ELb0ELb1ELb1EN3c104HalfENS1_7complexIfEEEEv13SSMParamsBase --------------------------
	.section	.nv.constant0._Z25selective_scan_fwd_kernelI32Selective_Scan_fwd_kernel_traitsILi64ELi16ELi1ELb1ELb0ELb1ELb1EN3c104HalfENS1_7complexIfEEEEv13SSMParamsBase,"a",@progbits
	.sectionflags	@""
	.align	4
.nv.constant0._Z25selective_scan_fwd_kernelI32Selective_Scan_fwd_kernel_traitsILi64ELi16ELi1ELb1ELb0ELb1ELb1EN3c104HalfENS1_7complexIfEEEEv13SSMParamsBase:
	.zero		808


//--------------------- .nv.constant0._Z25selective_scan_fwd_kernelI32Selective_Scan_fwd_kernel_traitsILi64ELi16ELi1ELb1ELb1ELb0ELb0EN3c104HalfENS1_7complexIfEEEEv13SSMParamsBase --------------------------
	.section	.nv.constant0._Z25selective_scan_fwd_kernelI32Selective_Scan_fwd_kernel_traitsILi64ELi16ELi1ELb1ELb1ELb0ELb0EN3c104HalfENS1_7complexIfEEEEv13SSMParamsBase,"a",@progbits
	.sectionflags	@""
	.align	4
.nv.constant0._Z25selective_scan_fwd_kernelI32Selective_Scan_fwd_kernel_traitsILi64ELi16ELi1ELb1ELb1ELb0ELb0EN3c104HalfENS1_7complexIfEEEEv13SSMParamsBase:
	.zero		808


//--------------------- .nv.constant0._Z25selective_scan_fwd_kernelI32Selective_Scan_fwd_kernel_traitsILi64ELi16ELi1ELb1ELb1ELb0ELb1EN3c104HalfENS1_7complexIfEEEEv13SSMParamsBase --------------------------
	.section	.nv.constant0._Z25selective_scan_fwd_kernelI32Selective_Scan_fwd_kernel_traitsILi64ELi16ELi1ELb1ELb1ELb0ELb1EN3c104HalfENS1_7complexIfEEEEv13SSMParamsBase,"a",@progbits
	.sectionflags	@""
	.align	4
.nv.constant0._Z25selective_scan_fwd_kernelI32Selective_Scan_fwd_kernel_traitsILi64ELi16ELi1ELb1ELb1ELb0ELb1EN3c104HalfENS1_7complexIfEEEEv13SSMParamsBase:
	.zero		808


//--------------------- .nv.constant0._Z25selective_scan_fwd_kernelI32Selective_Scan_fwd_kernel_traitsILi64ELi16ELi1ELb1ELb1ELb1ELb0EN3c104HalfENS1_7complexIfEEEEv13SSMParamsBase --------------------------
	.section	.nv.constant0._Z25selective_scan_fwd_kernelI32Selective_Scan_fwd_kernel_traitsILi64ELi16ELi1ELb1ELb1ELb1ELb0EN3c104HalfENS1_7complexIfEEEEv13SSMParamsBase,"a",@progbits
	.sectionflags	@""
	.align	4
.nv.constant0._Z25selective_scan_fwd_kernelI32Selective_Scan_fwd_kernel_traitsILi64ELi16ELi1ELb1ELb1ELb1ELb0EN3c104HalfENS1_7complexIfEEEEv13SSMParamsBase:
	.zero		808


//--------------------- .nv.constant0._Z25selective_scan_fwd_kernelI32Selective_Scan_fwd_kernel_traitsILi64ELi16ELi1ELb1ELb1ELb1ELb1EN3c104HalfENS1_7complexIfEEEEv13SSMParamsBase --------------------------
	.section	.nv.constant0._Z25selective_scan_fwd_kernelI32Selective_Scan_fwd_kernel_traitsILi64ELi16ELi1ELb1ELb1ELb1ELb1EN3c104HalfENS1_7complexIfEEEEv13SSMParamsBase,"a",@progbits
	.sectionflags	@""
	.align	4
.nv.constant0._Z25selective_scan_fwd_kernelI32Selective_Scan_fwd_kernel_traitsILi64ELi16ELi1ELb1ELb1ELb1ELb1EN3c104HalfENS1_7complexIfEEEEv13SSMParamsBase:
	.zero		808


//--------------------- .nv.constant0._Z25selective_scan_fwd_kernelI32Selective_Scan_fwd_kernel_traitsILi32ELi16ELi1ELb0ELb0ELb0ELb0EN3c104HalfENS1_7complexIfEEEEv13SSMParamsBase --------------------------
	.section	.nv.constant0._Z25selective_scan_fwd_kernelI32Selective_Scan_fwd_kernel_traitsILi32ELi16ELi1ELb0ELb0ELb0ELb0EN3c104HalfENS1_7complexIfEEEEv13SSMParamsBase,"a",@progbits
	.sectionflags	@""
	.align	4
.nv.constant0._Z25selective_scan_fwd_kernelI32Selective_Scan_fwd_kernel_traitsILi32ELi16ELi1ELb0ELb0ELb0ELb0EN3c104HalfENS1_7complexIfEEEEv13SSMParamsBase:
	.zero		808


//--------------------- .nv.constant0._Z25selective_scan_fwd_kernelI32Selective_Scan_fwd_kernel_traitsILi32ELi16ELi1ELb0ELb0ELb0ELb1EN3c104HalfENS1_7complexIfEEEEv13SSMParamsBase --------------------------
	.section	.nv.constant0._Z25selective_scan_fwd_kernelI32Selective_Scan_fwd_kernel_traitsILi32ELi16ELi1ELb0ELb0ELb0ELb1EN3c104HalfENS1_7complexIfEEEEv13SSMParamsBase,"a",@progbits
	.sectionflags	@""
	.align	4
.nv.constant0._Z25selective_scan_fwd_kernelI32Selective_Scan_fwd_kernel_traitsILi32ELi16ELi1ELb0ELb0ELb0ELb1EN3c104HalfENS1_7complexIfEEEEv13SSMParamsBase:
	.zero		808


//--------------------- .nv.constant0._Z25selective_scan_fwd_kernelI32Selective_Scan_fwd_kernel_traitsILi32ELi16ELi1ELb0ELb0ELb1ELb0EN3c104HalfENS1_7complexIfEEEEv13SSMParamsBase --------------------------
	.section	.nv.constant0._Z25selective_scan_fwd_kernelI32Selective_Scan_fwd_kernel_traitsILi32ELi16ELi1ELb0ELb0ELb1ELb0EN3c104HalfENS1_7complexIfEEEEv13SSMParamsBase,"a",@progbits
	.sectionflags	@""
	.align	4
.nv.constant0._Z25selective_scan_fwd_kernelI32Selective_Scan_fwd_kernel_traitsILi32ELi16ELi1ELb0ELb0ELb1ELb0EN3c104HalfENS1_7complexIfEEEEv13SSMParamsBase:
	.zero		808


//--------------------- .nv.constant0._Z25selective_scan_fwd_kernelI32Selective_Scan_fwd_kernel_traitsILi32ELi16ELi1ELb0ELb0ELb1ELb1EN3c104HalfENS1_7complexIfEEEEv13SSMParamsBase --------------------------
	.section	.nv.constant0._Z25selective_scan_fwd_kernelI32Selective_Scan_fwd_kernel_traitsILi32ELi16ELi1ELb0ELb0ELb1ELb1EN3c104HalfENS1_7complexIfEEEEv13SSMParamsBase,"a",@progbits
	.sectionflags	@""
	.align	4
.nv.constant0._Z25selective_scan_fwd_kernelI32Selective_Scan_fwd_kernel_traitsILi32ELi16ELi1ELb0ELb0ELb1ELb1EN3c104HalfENS1_7complexIfEEEEv13SSMParamsBase:
	.zero		808


//--------------------- .nv.constant0._Z25selective_scan_fwd_kernelI32Selective_Scan_fwd_kernel_traitsILi32ELi16ELi1ELb0ELb1ELb0ELb0EN3c104HalfENS1_7complexIfEEEEv13SSMParamsBase --------------------------
	.section	.nv.constant0._Z25selective_scan_fwd_kernelI32Selective_Scan_fwd_kernel_traitsILi32ELi16ELi1ELb0ELb1ELb0ELb0EN3c104HalfENS1_7complexIfEEEEv13SSMParamsBase,"a",@progbits
	.sectionflags	@""
	.align	4
.nv.constant0._Z25selective_scan_fwd_kernelI32Selective_Scan_fwd_kernel_traitsILi32ELi16ELi1ELb0ELb1ELb0ELb0EN3c104HalfENS1_7complexIfEEEEv13SSMParamsBase:
	.zero		808


//--------------------- .nv.constant0._Z25selective_scan_fwd_kernelI32Selective_Scan_fwd_kernel_traitsILi32ELi16ELi1ELb0ELb1ELb0ELb1EN3c104HalfENS1_7complexIfEEEEv13SSMParamsBase --------------------------
	.section	.nv.constant0._Z25selective_scan_fwd_kernelI32Selective_Scan_fwd_kernel_traitsILi32ELi16ELi1ELb0ELb1ELb0ELb1EN3c104HalfENS1_7complexIfEEEEv13SSMParamsBase,"a",@progbits
	.sectionflags	@""
	.align	4
.nv.constant0._Z25selective_scan_fwd_kernelI32Selective_Scan_fwd_kernel_traitsILi32ELi16ELi1ELb0ELb1ELb0ELb1EN3c104HalfENS1_7complexIfEEEEv13SSMParamsBase:
	.zero		808


//--------------------- .nv.constant0._Z25selective_scan_fwd_kernelI32Selective_Scan_fwd_kernel_traitsILi32ELi16ELi1ELb0ELb1ELb1ELb0EN3c104HalfENS1_7complexIfEEEEv13SSMParamsBase --------------------------
	.section	.nv.constant0._Z25selective_scan_fwd_kernelI32Selective_Scan_fwd_kernel_traitsILi32ELi16ELi1ELb0ELb1ELb1ELb0EN3c104HalfENS1_7complexIfEEEEv13SSMParamsBase,"a",@progbits
	.sectionflags	@""
	.align	4
.nv.constant0._Z25selective_scan_fwd_kernelI32Selective_Scan_fwd_kernel_traitsILi32ELi16ELi1ELb0ELb1ELb1ELb0EN3c104HalfENS1_7complexIfEEEEv13SSMParamsBase:
	.zero		808


//--------------------- .nv.constant0._Z25selective_scan_fwd_kernelI32Selective_Scan_fwd_kernel_traitsILi32ELi16ELi1ELb0ELb1ELb1ELb1EN3c104HalfENS1_7complexIfEEEEv13SSMParamsBase --------------------------
	.section	.nv.constant0._Z25selective_scan_fwd_kernelI32Selective_Scan_fwd_kernel_traitsILi32ELi16ELi1ELb0ELb1ELb1ELb1EN3c104HalfENS1_7complexIfEEEEv13SSMParamsBase,"a",@progbits
	.sectionflags	@""
	.align	4
.nv.constant0._Z25selective_scan_fwd_kernelI32Selective_Scan_fwd_kernel_traitsILi32ELi16ELi1ELb0ELb1ELb1ELb1EN3c104HalfENS1_7complexIfEEEEv13SSMParamsBase:
	.zero		808


//--------------------- .nv.constant0._Z25selective_scan_fwd_kernelI32Selective_Scan_fwd_kernel_traitsILi32ELi16ELi1ELb1ELb0ELb0ELb0EN3c104HalfENS1_7complexIfEEEEv13SSMParamsBase --------------------------
	.section	.nv.constant0._Z25selective_scan_fwd_kernelI32Selective_Scan_fwd_kernel_traitsILi32ELi16ELi1ELb1ELb0ELb0ELb0EN3c104HalfENS1_7complexIfEEEEv13SSMParamsBase,"a",@progbits
	.sectionflags	@""
	.align	4
.nv.constant0._Z25selective_scan_fwd_kernelI32Selective_Scan_fwd_kernel_traitsILi32ELi16ELi1ELb1ELb0ELb0ELb0EN3c104HalfENS1_7complexIfEEEEv13SSMParamsBase:
	.zero		808


//--------------------- .nv.constant0._Z25selective_scan_fwd_kernelI32Selective_Scan_fwd_kernel_traitsILi32ELi16ELi1ELb1ELb0ELb0ELb1EN3c104HalfENS1_7complexIfEEEEv13SSMParamsBase --------------------------
	.section	.nv.constant0._Z25selective_scan_fwd_kernelI32Selective_Scan_fwd_kernel_traitsILi32ELi16ELi1ELb1ELb0ELb0ELb1EN3c104HalfENS1_7complexIfEEEEv13SSMParamsBase,"a",@progbits
	.sectionflags	@""
	.align	4
.nv.constant0._Z25selective_scan_fwd_kernelI32Selective_Scan_fwd_kernel_traitsILi32ELi16ELi1ELb1ELb0ELb0ELb1EN3c104HalfENS1_7complexIfEEEEv13SSMParamsBase:
	.zero		808


//--------------------- .nv.constant0._Z25selective_scan_fwd_kernelI32Selective_Scan_fwd_kernel_traitsILi32ELi16ELi1ELb1ELb0ELb1ELb0EN3c104HalfENS1_7complexIfEEEEv13SSMParamsBase --------------------------
	.section	.nv.constant0._Z25selective_scan_fwd_kernelI32Selective_Scan_fwd_kernel_traitsILi32ELi16ELi1ELb1ELb0ELb1ELb0EN3c104HalfENS1_7complexIfEEEEv13SSMParamsBase,"a",@progbits
	.sectionflags	@""
	.align	4
.nv.constant0._Z25selective_scan_fwd_kernelI32Selective_Scan_fwd_kernel_traitsILi32ELi16ELi1ELb1ELb0ELb1ELb0EN3c104HalfENS1_7complexIfEEEEv13SSMParamsBase:
	.zero		808


//--------------------- .nv.constant0._Z25selective_scan_fwd_kernelI32Selective_Scan_fwd_kernel_traitsILi32ELi16ELi1ELb1ELb0ELb1ELb1EN3c104HalfENS1_7complexIfEEEEv13SSMParamsBase --------------------------
	.section	.nv.constant0._Z25selective_scan_fwd_kernelI32Selective_Scan_fwd_kernel_traitsILi32ELi16ELi1ELb1ELb0ELb1ELb1EN3c104HalfENS1_7complexIfEEEEv13SSMParamsBase,"a",@progbits
	.sectionflags	@""
	.align	4
.nv.constant0._Z25selective_scan_fwd_kernelI32Selective_Scan_fwd_kernel_traitsILi32ELi16ELi1ELb1ELb0ELb1ELb1EN3c104HalfENS1_7complexIfEEEEv13SSMParamsBase:
	.zero		808


//--------------------- .nv.constant0._Z25selective_scan_fwd_kernelI32Selective_Scan_fwd_kernel_traitsILi32ELi16ELi1ELb1ELb1ELb0ELb0EN3c104HalfENS1_7complexIfEEEEv13SSMParamsBase --------------------------
	.section	.nv.constant0._Z25selective_scan_fwd_kernelI32Selective_Scan_fwd_kernel_traitsILi32ELi16ELi1ELb1ELb1ELb0ELb0EN3c104HalfENS1_7complexIfEEEEv13SSMParamsBase,"a",@progbits
	.sectionflags	@""
	.align	4
.nv.constant0._Z25selective_scan_fwd_kernelI32Selective_Scan_fwd_kernel_traitsILi32ELi16ELi1ELb1ELb1ELb0ELb0EN3c104HalfENS1_7complexIfEEEEv13SSMParamsBase:
	.zero		808


//--------------------- .nv.constant0._Z25selective_scan_fwd_kernelI32Selective_Scan_fwd_kernel_traitsILi32ELi16ELi1ELb1ELb1ELb0ELb1EN3c104HalfENS1_7complexIfEEEEv13SSMParamsBase --------------------------
	.section	.nv.constant0._Z25selective_scan_fwd_kernelI32Selective_Scan_fwd_kernel_traitsILi32ELi16ELi1ELb1ELb1ELb0ELb1EN3c104HalfENS1_7complexIfEEEEv13SSMParamsBase,"a",@progbits
	.sectionflags	@""
	.align	4
.nv.constant0._Z25selective_scan_fwd_kernelI32Selective_Scan_fwd_kernel_traitsILi32ELi16ELi1ELb1ELb1ELb0ELb1EN3c104HalfENS1_7complexIfEEEEv13SSMParamsBase:
	.zero		808


//--------------------- .nv.constant0._Z25selective_scan_fwd_kernelI32Selective_Scan_fwd_kernel_traitsILi32ELi16ELi1ELb1ELb1ELb1ELb0EN3c104HalfENS1_7complexIfEEEEv13SSMParamsBase --------------------------
	.section	.nv.constant0._Z25selective_scan_fwd_kernelI32Selective_Scan_fwd_kernel_traitsILi32ELi16ELi1ELb1ELb1ELb1ELb0EN3c104HalfENS1_7complexIfEEEEv13SSMParamsBase,"a",@progbits
	.sectionflags	@""
	.align	4
.nv.constant0._Z25selective_scan_fwd_kernelI32Selective_Scan_fwd_kernel_traitsILi32ELi16ELi1ELb1ELb1ELb1ELb0EN3c104HalfENS1_7complexIfEEEEv13SSMParamsBase:
	.zero		808


//--------------------- .nv.constant0._Z25selective_scan_fwd_kernelI32Selective_Scan_fwd_kernel_traitsILi32ELi16ELi1ELb1ELb1ELb1ELb1EN3c104HalfENS1_7complexIfEEEEv13SSMParamsBase --------------------------
	.section	.nv.constant0._Z25selective_scan_fwd_kernelI32Selective_Scan_fwd_kernel_traitsILi32ELi16ELi1ELb1ELb1ELb1ELb1EN3c104HalfENS1_7complexIfEEEEv13SSMParamsBase,"a",@progbits
	.sectionflags	@""
	.align	4
.nv.constant0._Z25selective_scan_fwd_kernelI32Selective_Scan_fwd_kernel_traitsILi32ELi16ELi1ELb1ELb1ELb1ELb1EN3c104HalfENS1_7complexIfEEEEv13SSMParamsBase:
	.zero		808


//--------------------- .nv.constant0._Z25selective_scan_fwd_kernelI32Selective_Scan_fwd_kernel_traitsILi32ELi8ELi1ELb0ELb0ELb0ELb0EN3c104HalfENS1_7complexIfEEEEv13SSMParamsBase --------------------------
	.section	.nv.constant0._Z25selective_scan_fwd_kernelI32Selective_Scan_fwd_kernel_traitsILi32ELi8ELi1ELb0ELb0ELb0ELb0EN3c104HalfENS1_7complexIfEEEEv13SSMParamsBase,"a",@progbits
	.sectionflags	@""
	.align	4
.nv.constant0._Z25selective_scan_fwd_kernelI32Selective_Scan_fwd_kernel_traitsILi32ELi8ELi1ELb0ELb0ELb0ELb0EN3c104HalfENS1_7complexIfEEEEv13SSMParamsBase:
	.zero		808


//--------------------- .nv.constant0._Z25selective_scan_fwd_kernelI32Selective_Scan_fwd_kernel_traitsILi32ELi8ELi1ELb0ELb0ELb0ELb1EN3c104HalfENS1_7complexIfEEEEv13SSMParamsBase --------------------------
	.section	.nv.constant0._Z25selective_scan_fwd_kernelI32Selective_Scan_fwd_kernel_traitsILi32ELi8ELi1ELb0ELb0ELb0ELb1EN3c104HalfENS1_7complexIfEEEEv13SSMParamsBase,"a",@progbits
	.sectionflags	@""
	.align	4
.nv.constant0._Z25selective_scan_fwd_kernelI32Selective_Scan_fwd_kernel_traitsILi32ELi8ELi1ELb0ELb0ELb0ELb1EN3c104HalfENS1_7complexIfEEEEv13SSMParamsBase:
	.zero		808


//--------------------- .nv.constant0._Z25selective_scan_fwd_kernelI32Selective_Scan_fwd_kernel_traitsILi32ELi8ELi1ELb0ELb0ELb1ELb0EN3c104HalfENS1_7complexIfEEEEv13SSMParamsBase --------------------------
	.section	.nv.constant0._Z25selective_scan_fwd_kernelI32Selective_Scan_fwd_kernel_traitsILi32ELi8ELi1ELb0ELb0ELb1ELb0EN3c104HalfENS1_7complexIfEEEEv13SSMParamsBase,"a",@progbits
	.sectionflags	@""
	.align	4
.nv.constant0._Z25selective_scan_fwd_kernelI32Selective_Scan_fwd_kernel_traitsILi32ELi8ELi1ELb0ELb0ELb1ELb0EN3c104HalfENS1_7complexIfEEEEv13SSMParamsBase:
	.zero		808


//--------------------- .nv.constant0._Z25selective_scan_fwd_kernelI32Selective_Scan_fwd_kernel_traitsILi32ELi8ELi1ELb0ELb0ELb1ELb1EN3c104HalfENS1_7complexIfEEEEv13SSMParamsBase --------------------------
	.section	.nv.constant0._Z25selective_scan_fwd_kernelI32Selective_Scan_fwd_kernel_traitsILi32ELi8ELi1ELb0ELb0ELb1ELb1EN3c104HalfENS1_7complexIfEEEEv13SSMParamsBase,"a",@progbits
	.sectionflags	@""
	.align	4
.nv.constant0._Z25selective_scan_fwd_kernelI32Selective_Scan_fwd_kernel_traitsILi32ELi8ELi1ELb0ELb0ELb1ELb1EN3c104HalfENS1_7complexIfEEEEv13SSMParamsBase:
	.zero		808


//--------------------- .nv.constant0._Z25selective_scan_fwd_kernelI32Selective_Scan_fwd_kernel_traitsILi32ELi8ELi1ELb0ELb1ELb0ELb0EN3c104HalfENS1_7complexIfEEEEv13SSMParamsBase --------------------------
	.section	.nv.constant0._Z25selective_scan_fwd_kernelI32Selective_Scan_fwd_kernel_traitsILi32ELi8ELi1ELb0ELb1ELb0ELb0EN3c104HalfENS1_7complexIfEEEEv13SSMParamsBase,"a",@progbits
	.sectionflags	@""
	.align	4
.nv.constant0._Z25selective_scan_fwd_kernelI32Selective_Scan_fwd_kernel_traitsILi32ELi8ELi1ELb0ELb1ELb0ELb0EN3c104HalfENS1_7complexIfEEEEv13SSMParamsBase:
	.zero		808


//--------------------- .nv.constant0._Z25selective_scan_fwd_kernelI32Selective_Scan_fwd_kernel_traitsILi32ELi8ELi1ELb0ELb1ELb0ELb1EN3c104HalfENS1_7complexIfEEEEv13SSMParamsBase --------------------------
	.section	.nv.constant0._Z25selective_scan_fwd_kernelI32Selective_Scan_fwd_kernel_traitsILi32ELi8ELi1ELb0ELb1ELb0ELb1EN3c104HalfENS1_7complexIfEEEEv13SSMParamsBase,"a",@progbits
	.sectionflags	@""
	.align	4
.nv.constant0._Z25selective_scan_fwd_kernelI32Selective_Scan_fwd_kernel_traitsILi32ELi8ELi1ELb0ELb1ELb0ELb1EN3c104HalfENS1_7complexIfEEEEv13SSMParamsBase:
	.zero		808


//--------------------- .nv.constant0._Z25selective_scan_fwd_kernelI32Selective_Scan_fwd_kernel_traitsILi32ELi8ELi1ELb0ELb1ELb1ELb0EN3c104HalfENS1_7complexIfEEEEv13SSMParamsBase --------------------------
	.section	.nv.constant0._Z25selective_scan_fwd_kernelI32Selective_Scan_fwd_kernel_traitsILi32ELi8ELi1ELb0ELb1ELb1ELb0EN3c104HalfENS1_7complexIfEEEEv13SSMParamsBase,"a",@progbits
	.sectionflags	@""
	.align	4
.nv.constant0._Z25selective_scan_fwd_kernelI32Selective_Scan_fwd_kernel_traitsILi32ELi8ELi1ELb0ELb1ELb1ELb0EN3c104HalfENS1_7complexIfEEEEv13SSMParamsBase:
	.zero		808


//--------------------- .nv.constant0._Z25selective_scan_fwd_kernelI32Selective_Scan_fwd_kernel_traitsILi32ELi8ELi1ELb0ELb1ELb1ELb1EN3c104HalfENS1_7complexIfEEEEv13SSMParamsBase --------------------------
	.section	.nv.constant0._Z25selective_scan_fwd_kernelI32Selective_Scan_fwd_kernel_traitsILi32ELi8ELi1ELb0ELb1ELb1ELb1EN3c104HalfENS1_7complexIfEEEEv13SSMParamsBase,"a",@progbits
	.sectionflags	@""
	.align	4
.nv.constant0._Z25selective_scan_fwd_kernelI32Selective_Scan_fwd_kernel_traitsILi32ELi8ELi1ELb0ELb1ELb1ELb1EN3c104HalfENS1_7complexIfEEEEv13SSMParamsBase:
	.zero		808


//--------------------- .nv.constant0._Z25selective_scan_fwd_kernelI32Selective_Scan_fwd_kernel_traitsILi32ELi8ELi1ELb1ELb0ELb0ELb0EN3c104HalfENS1_7complexIfEEEEv13SSMParamsBase --------------------------
	.section	.nv.constant0._Z25selective_scan_fwd_kernelI32Selective_Scan_fwd_kernel_traitsILi32ELi8ELi1ELb1ELb0ELb0ELb0EN3c104HalfENS1_7complexIfEEEEv13SSMParamsBase,"a",@progbits
	.sectionflags	@""
	.align	4
.nv.constant0._Z25selective_scan_fwd_kernelI32Selective_Scan_fwd_kernel_traitsILi32ELi8ELi1ELb1ELb0ELb0ELb0EN3c104HalfENS1_7complexIfEEEEv13SSMParamsBase:
	.zero		808


//--------------------- .nv.constant0._Z25selective_scan_fwd_kernelI32Selective_Scan_fwd_kernel_traitsILi32ELi8ELi1ELb1ELb0ELb0ELb1EN3c104HalfENS1_7complexIfEEEEv13SSMParamsBase --------------------------
	.section	.nv.constant0._Z25selective_scan_fwd_kernelI32Selective_Scan_fwd_kernel_traitsILi32ELi8ELi1ELb1ELb0ELb0ELb1EN3c104HalfENS1_7complexIfEEEEv13SSMParamsBase,"a",@progbits
	.sectionflags	@""
	.align	4
.nv.constant0._Z25selective_scan_fwd_kernelI32Selective_Scan_fwd_kernel_traitsILi32ELi8ELi1ELb1ELb0ELb0ELb1EN3c104HalfENS1_7complexIfEEEEv13SSMParamsBase:
	.zero		808


//--------------------- .nv.constant0._Z25selective_scan_fwd_kernelI32Selective_Scan_fwd_kernel_traitsILi32ELi8ELi1ELb1ELb0ELb1ELb0EN3c104HalfENS1_7complexIfEEEEv13SSMParamsBase --------------------------
	.section	.nv.constant0._Z25selective_scan_fwd_kernelI32Selective_Scan_fwd_kernel_traitsILi32ELi8ELi1ELb1ELb0ELb1ELb0EN3c104HalfENS1_7complexIfEEEEv13SSMParamsBase,"a",@progbits
	.sectionflags	@""
	.align	4
.nv.constant0._Z25selective_scan_fwd_kernelI32Selective_Scan_fwd_kernel_traitsILi32ELi8ELi1ELb1ELb0ELb1ELb0EN3c104HalfENS1_7complexIfEEEEv13SSMParamsBase:
	.zero		808


//--------------------- .nv.constant0._Z25selective_scan_fwd_kernelI32Selective_Scan_fwd_kernel_traitsILi32ELi8ELi1ELb1ELb0ELb1ELb1EN3c104HalfENS1_7complexIfEEEEv13SSMParamsBase --------------------------
	.section	.nv.constant0._Z25selective_scan_fwd_kernelI32Selective_Scan_fwd_kernel_traitsILi32ELi8ELi1ELb1ELb0ELb1ELb1EN3c104HalfENS1_7complexIfEEEEv13SSMParamsBase,"a",@progbits
	.sectionflags	@""
	.align	4
.nv.constant0._Z25selective_scan_fwd_kernelI32Selective_Scan_fwd_kernel_traitsILi32ELi8ELi1ELb1ELb0ELb1ELb1EN3c104HalfENS1_7complexIfEEEEv13SSMParamsBase:
	.zero		808


//--------------------- .nv.constant0._Z25selective_scan_fwd_kernelI32Selective_Scan_fwd_kernel_traitsILi32ELi8ELi1ELb1ELb1ELb0ELb0EN3c104HalfENS1_7complexIfEEEEv13SSMParamsBase --------------------------
	.section	.nv.constant0._Z25selective_scan_fwd_kernelI32Selective_Scan_fwd_kernel_traitsILi32ELi8ELi1ELb1ELb1ELb0ELb0EN3c104HalfENS1_7complexIfEEEEv13SSMParamsBase,"a",@progbits
	.sectionflags	@""
	.align	4
.nv.constant0._Z25selective_scan_fwd_kernelI32Selective_Scan_fwd_kernel_traitsILi32ELi8ELi1ELb1ELb1ELb0ELb0EN3c104HalfENS1_7complexIfEEEEv13SSMParamsBase:
	.zero		808


//--------------------- .nv.constant0._Z25selective_scan_fwd_kernelI32Selective_Scan_fwd_kernel_traitsILi32ELi8ELi1ELb1ELb1ELb0ELb1EN3c104HalfENS1_7complexIfEEEEv13SSMParamsBase --------------------------
	.section	.nv.constant0._Z25selective_scan_fwd_kernelI32Selective_Scan_fwd_kernel_traitsILi32ELi8ELi1ELb1ELb1ELb0ELb1EN3c104HalfENS1_7complexIfEEEEv13SSMParamsBase,"a",@progbits
	.sectionflags	@""
	.align	4
.nv.constant0._Z25selective_scan_fwd_kernelI32Selective_Scan_fwd_kernel_traitsILi32ELi8ELi1ELb1ELb1ELb0ELb1EN3c104HalfENS1_7complexIfEEEEv13SSMParamsBase:
	.zero		808


//--------------------- .nv.constant0._Z25selective_scan_fwd_kernelI32Selective_Scan_fwd_kernel_traitsILi32ELi8ELi1ELb1ELb1ELb1ELb0EN3c104HalfENS1_7complexIfEEEEv13SSMParamsBase --------------------------
	.section	.nv.constant0._Z25selective_scan_fwd_kernelI32Selective_Scan_fwd_kernel_traitsILi32ELi8ELi1ELb1ELb1ELb1ELb0EN3c104HalfENS1_7complexIfEEEEv13SSMParamsBase,"a",@progbits
	.sectionflags	@""
	.align	4
.nv.constant0._Z25selective_scan_fwd_kernelI32Selective_Scan_fwd_kernel_traitsILi32ELi8ELi1ELb1ELb1ELb1ELb0EN3c104HalfENS1_7complexIfEEEEv13SSMParamsBase:
	.zero		808


//--------------------- .nv.constant0._Z25selective_scan_fwd_kernelI32Selective_Scan_fwd_kernel_traitsILi32ELi8ELi1ELb1ELb1ELb1ELb1EN3c104HalfENS1_7complexIfEEEEv13SSMParamsBase --------------------------
	.section	.nv.constant0._Z25selective_scan_fwd_kernelI32Selective_Scan_fwd_kernel_traitsILi32ELi8ELi1ELb1ELb1ELb1ELb1EN3c104HalfENS1_7complexIfEEEEv13SSMParamsBase,"a",@progbits
	.sectionflags	@""
	.align	4
.nv.constant0._Z25selective_scan_fwd_kernelI32Selective_Scan_fwd_kernel_traitsILi32ELi8ELi1ELb1ELb1ELb1ELb1EN3c104HalfENS1_7complexIfEEEEv13SSMParamsBase:
	.zero		808


//--------------------- .nv.constant0._Z25selective_scan_fwd_kernelI32Selective_Scan_fwd_kernel_traitsILi32ELi4ELi1ELb0ELb0ELb0ELb0EN3c104HalfENS1_7complexIfEEEEv13SSMParamsBase --------------------------
	.section	.nv.constant0._Z25selective_scan_fwd_kernelI32Selective_Scan_fwd_kernel_traitsILi32ELi4ELi1ELb0ELb0ELb0ELb0EN3c104HalfENS1_7complexIfEEEEv13SSMParamsBase,"a",@progbits
	.sectionflags	@""
	.align	4
.nv.constant0._Z25selective_scan_fwd_kernelI32Selective_Scan_fwd_kernel_traitsILi32ELi4ELi1ELb0ELb0ELb0ELb0EN3c104HalfENS1_7complexIfEEEEv13SSMParamsBase:
	.zero		808


//--------------------- .nv.constant0._Z25selective_scan_fwd_kernelI32Selective_Scan_fwd_kernel_traitsILi32ELi4ELi1ELb0ELb0ELb0ELb1EN3c104HalfENS1_7complexIfEEEEv13SSMParamsBase --------------------------
	.section	.nv.constant0._Z25selective_scan_fwd_kernelI32Selective_Scan_fwd_kernel_traitsILi32ELi4ELi1ELb0ELb0ELb0ELb1EN3c104HalfENS1_7complexIfEEEEv13SSMParamsBase,"a",@progbits
	.sectionflags	@""
	.align	4
.nv.constant0._Z25selective_scan_fwd_kernelI32Selective_Scan_fwd_kernel_traitsILi32ELi4ELi1ELb0ELb0ELb0ELb1EN3c104HalfENS1_7complexIfEEEEv13SSMParamsBase:
	.zero		808


//--------------------- .nv.constant0._Z25selective_scan_fwd_kernelI32Selective_Scan_fwd_kernel_traitsILi32ELi4ELi1ELb0ELb0ELb1ELb0EN3c104HalfENS1_7complexIfEEEEv13SSMParamsBase --------------------------
	.section	.nv.constant0._Z25selective_scan_fwd_kernelI32Selective_Scan_fwd_kernel_traitsILi32ELi4ELi1ELb0ELb0ELb1ELb0EN3c104HalfENS1_7complexIfEEEEv13SSMParamsBase,"a",@progbits
	.sectionflags	@""
	.align	4
.nv.constant0._Z25selective_scan_fwd_kernelI32Selective_Scan_fwd_kernel_traitsILi32ELi4ELi1ELb0ELb0ELb1ELb0EN3c104HalfENS1_7complexIfEEEEv13SSMParamsBase:
	.zero		808


//--------------------- .nv.constant0._Z25selective_scan_fwd_kernelI32Selective_Scan_fwd_kernel_traitsILi32ELi4ELi1ELb0ELb0ELb1ELb1EN3c104HalfENS1_7complexIfEEEEv13SSMParamsBase --------------------------
	.section	.nv.constant0._Z25selective_scan_fwd_kernelI32Selective_Scan_fwd_kernel_traitsILi32ELi4ELi1ELb0ELb0ELb1ELb1EN3c104HalfENS1_7complexIfEEEEv13SSMParamsBase,"a",@progbits
	.sectionflags	@""
	.align	4
.nv.constant0._Z25selective_scan_fwd_kernelI32Selective_Scan_fwd_kernel_traitsILi32ELi4ELi1ELb0ELb0ELb1ELb1EN3c104HalfENS1_7complexIfEEEEv13SSMParamsBase:
	.zero		808


//--------------------- .nv.constant0._Z25selective_scan_fwd_kernelI32Selective_Scan_fwd_kernel_traitsILi32ELi4ELi1ELb0ELb1ELb0ELb0EN3c104HalfENS1_7complexIfEEEEv13SSMParamsBase --------------------------
	.section	.nv.constant0._Z25selective_scan_fwd_kernelI32Selective_Scan_fwd_kernel_traitsILi32ELi4ELi1ELb0ELb1ELb0ELb0EN3c104HalfENS1_7complexIfEEEEv13SSMParamsBase,"a",@progbits
	.sectionflags	@""
	.align	4
.nv.constant0._Z25selective_scan_fwd_kernelI32Selective_Scan_fwd_kernel_traitsILi32ELi4ELi1ELb0ELb1ELb0ELb0EN3c104HalfENS1_7complexIfEEEEv13SSMParamsBase:
	.zero		808


//--------------------- .nv.constant0._Z25selective_scan_fwd_kernelI32Selective_Scan_fwd_kernel_traitsILi32ELi4ELi1ELb0ELb1ELb0ELb1EN3c104HalfENS1_7complexIfEEEEv13SSMParamsBase --------------------------
	.section	.nv.constant0._Z25selective_scan_fwd_kernelI32Selective_Scan_fwd_kernel_traitsILi32ELi4ELi1ELb0ELb1ELb0ELb1EN3c104HalfENS1_7complexIfEEEEv13SSMParamsBase,"a",@progbits
	.sectionflags	@""
	.align	4
.nv.constant0._Z25selective_scan_fwd_kernelI32Selective_Scan_fwd_kernel_traitsILi32ELi4ELi1ELb0ELb1ELb0ELb1EN3c104HalfENS1_7complexIfEEEEv13SSMParamsBase:
	.zero		808


//--------------------- .nv.constant0._Z25selective_scan_fwd_kernelI32Selective_Scan_fwd_kernel_traitsILi32ELi4ELi1ELb0ELb1ELb1ELb0EN3c104HalfENS1_7complexIfEEEEv13SSMParamsBase --------------------------
	.section	.nv.constant0._Z25selective_scan_fwd_kernelI32Selective_Scan_fwd_kernel_traitsILi32ELi4ELi1ELb0ELb1ELb1ELb0EN3c104HalfENS1_7complexIfEEEEv13SSMParamsBase,"a",@progbits
	.sectionflags	@""
	.align	4
.nv.constant0._Z25selective_scan_fwd_kernelI32Selective_Scan_fwd_kernel_traitsILi32ELi4ELi1ELb0ELb1ELb1ELb0EN3c104HalfENS1_7complexIfEEEEv13SSMParamsBase:
	.zero		808


//--------------------- .nv.constant0._Z25selective_scan_fwd_kernelI32Selective_Scan_fwd_kernel_traitsILi32ELi4ELi1ELb0ELb1ELb1ELb1EN3c104HalfENS1_7complexIfEEEEv13SSMParamsBase --------------------------
	.section	.nv.constant0._Z25selective_scan_fwd_kernelI32Selective_Scan_fwd_kernel_traitsILi32ELi4ELi1ELb0ELb1ELb1ELb1EN3c104HalfENS1_7complexIfEEEEv13SSMParamsBase,"a",@progbits
	.sectionflags	@""
	.align	4
.nv.constant0._Z25selective_scan_fwd_kernelI32Selective_Scan_fwd_kernel_traitsILi32ELi4ELi1ELb0ELb1ELb1ELb1EN3c104HalfENS1_7complexIfEEEEv13SSMParamsBase:
	.zero		808


//--------------------- .nv.constant0._Z25selective_scan_fwd_kernelI32Selective_Scan_fwd_kernel_traitsILi32ELi4ELi1ELb1ELb0ELb0ELb0EN3c104HalfENS1_7complexIfEEEEv13SSMParamsBase --------------------------
	.section	.nv.constant0._Z25selective_scan_fwd_kernelI32Selective_Scan_fwd_kernel_traitsILi32ELi4ELi1ELb1ELb0ELb0ELb0EN3c104HalfENS1_7complexIfEEEEv13SSMParamsBase,"a",@progbits
	.sectionflags	@""
	.align	4
.nv.constant0._Z25selective_scan_fwd_kernelI32Selective_Scan_fwd_kernel_traitsILi32ELi4ELi1ELb1ELb0ELb0ELb0EN3c104HalfENS1_7complexIfEEEEv13SSMParamsBase:
	.zero		808


//--------------------- .nv.constant0._Z25selective_scan_fwd_kernelI32Selective_Scan_fwd_kernel_traitsILi32ELi4ELi1ELb1ELb0ELb0ELb1EN3c104HalfENS1_7complexIfEEEEv13SSMParamsBase --------------------------
	.section	.nv.constant0._Z25selective_scan_fwd_kernelI32Selective_Scan_fwd_kernel_traitsILi32ELi4ELi1ELb1ELb0ELb0ELb1EN3c104HalfENS1_7complexIfEEEEv13SSMParamsBase,"a",@progbits
	.sectionflags	@""
	.align	4
.nv.constant0._Z25selective_scan_fwd_kernelI32Selective_Scan_fwd_kernel_traitsILi32ELi4ELi1ELb1ELb0ELb0ELb1EN3c104HalfENS1_7complexIfEEEEv13SSMParamsBase:
	.zero		808


//--------------------- .nv.constant0._Z25selective_scan_fwd_kernelI32Selective_Scan_fwd_kernel_traitsILi32ELi4ELi1ELb1ELb0ELb1ELb0EN3c104HalfENS1_7complexIfEEEEv13SSMParamsBase --------------------------
	.section	.nv.constant0._Z25selective_scan_fwd_kernelI32Selective_Scan_fwd_kernel_traitsILi32ELi4ELi1ELb1ELb0ELb1ELb0EN3c104HalfENS1_7complexIfEEEEv13SSMParamsBase,"a",@progbits
	.sectionflags	@""
	.align	4
.nv.constant0._Z25selective_scan_fwd_kernelI32Selective_Scan_fwd_kernel_traitsILi32ELi4ELi1ELb1ELb0ELb1ELb0EN3c104HalfENS1_7complexIfEEEEv13SSMParamsBase:
	.zero		808


//--------------------- .nv.constant0._Z25selective_scan_fwd_kernelI32Selective_Scan_fwd_kernel_traitsILi32ELi4ELi1ELb1ELb0ELb1ELb1EN3c104HalfENS1_7complexIfEEEEv13SSMParamsBase --------------------------
	.section	.nv.constant0._Z25selective_scan_fwd_kernelI32Selective_Scan_fwd_kernel_traitsILi32ELi4ELi1ELb1ELb0ELb1ELb1EN3c104HalfENS1_7complexIfEEEEv13SSMParamsBase,"a",@progbits
	.sectionflags	@""
	.align	4
.nv.constant0._Z25selective_scan_fwd_kernelI32Selective_Scan_fwd_kernel_traitsILi32ELi4ELi1ELb1ELb0ELb1ELb1EN3c104HalfENS1_7complexIfEEEEv13SSMParamsBase:
	.zero		808


//--------------------- .nv.constant0._Z25selective_scan_fwd_kernelI32Selective_Scan_fwd_kernel_traitsILi32ELi4ELi1ELb1ELb1ELb0ELb0EN3c104HalfENS1_7complexIfEEEEv13SSMParamsBase --------------------------
	.section	.nv.constant0._Z25selective_scan_fwd_kernelI32Selective_Scan_fwd_kernel_traitsILi32ELi4ELi1ELb1ELb1ELb0ELb0EN3c104HalfENS1_7complexIfEEEEv13SSMParamsBase,"a",@progbits
	.sectionflags	@""
	.align	4
.nv.constant0._Z25selective_scan_fwd_kernelI32Selective_Scan_fwd_kernel_traitsILi32ELi4ELi1ELb1ELb1ELb0ELb0EN3c104HalfENS1_7complexIfEEEEv13SSMParamsBase:
	.zero		808


//--------------------- .nv.constant0._Z25selective_scan_fwd_kernelI32Selective_Scan_fwd_kernel_traitsILi32ELi4ELi1ELb1ELb1ELb0ELb1EN3c104HalfENS1_7complexIfEEEEv13SSMParamsBase --------------------------
	.section	.nv.constant0._Z25selective_scan_fwd_kernelI32Selective_Scan_fwd_kernel_traitsILi32ELi4ELi1ELb1ELb1ELb0ELb1EN3c104HalfENS1_7complexIfEEEEv13SSMParamsBase,"a",@progbits
	.sectionflags	@""
	.align	4
.nv.constant0._Z25selective_scan_fwd_kernelI32Selective_Scan_fwd_kernel_traitsILi32ELi4ELi1ELb1ELb1ELb0ELb1EN3c104HalfENS1_7complexIfEEEEv13SSMParamsBase:
	.zero		808


//--------------------- .nv.constant0._Z25selective_scan_fwd_kernelI32Selective_Scan_fwd_kernel_traitsILi32ELi4ELi1ELb1ELb1ELb1ELb0EN3c104HalfENS1_7complexIfEEEEv13SSMParamsBase --------------------------
	.section	.nv.constant0._Z25selective_scan_fwd_kernelI32Selective_Scan_fwd_kernel_traitsILi32ELi4ELi1ELb1ELb1ELb1ELb0EN3c104HalfENS1_7complexIfEEEEv13SSMParamsBase,"a",@progbits
	.sectionflags	@""
	.align	4
.nv.constant0._Z25selective_scan_fwd_kernelI32Selective_Scan_fwd_kernel_traitsILi32ELi4ELi1ELb1ELb1ELb1ELb0EN3c104HalfENS1_7complexIfEEEEv13SSMParamsBase:
	.zero		808


//--------------------- .nv.constant0._Z25selective_scan_fwd_kernelI32Selective_Scan_fwd_kernel_traitsILi32ELi4ELi1ELb1ELb1ELb1ELb1EN3c104HalfENS1_7complexIfEEEEv13SSMParamsBase --------------------------
	.section	.nv.constant0._Z25selective_scan_fwd_kernelI32Selective_Scan_fwd_kernel_traitsILi32ELi4ELi1ELb1ELb1ELb1ELb1EN3c104HalfENS1_7complexIfEEEEv13SSMParamsBase,"a",@progbits
	.sectionflags	@""
	.align	4
.nv.constant0._Z25selective_scan_fwd_kernelI32Selective_Scan_fwd_kernel_traitsILi32ELi4ELi1ELb1ELb1ELb1ELb1EN3c104HalfENS1_7complexIfEEEEv13SSMParamsBase:
	.zero		808


//--------------------- .nv.constant0._Z25selective_scan_fwd_kernelI32Selective_Scan_fwd_kernel_traitsILi128ELi16ELi1ELb0ELb0ELb0ELb0EN3c104HalfEfEEv13SSMParamsBase --------------------------
	.section	.nv.constant0._Z25selective_scan_fwd_kernelI32Selective_Scan_fwd_kernel_traitsILi128ELi16ELi1ELb0ELb0ELb0ELb0EN3c104HalfEfEEv13SSMParamsBase,"a",@progbits
	.sectionflags	@""
	.align	4
.nv.constant0._Z25selective_scan_fwd_kernelI32Selective_Scan_fwd_kernel_traitsILi128ELi16ELi1ELb0ELb0ELb0ELb0EN3c104HalfEfEEv13SSMParamsBase:
	.zero		808


//--------------------- .nv.constant0._Z25selective_scan_fwd_kernelI32Selective_Scan_fwd_kernel_traitsILi128ELi16ELi1ELb0ELb0ELb0ELb1EN3c104HalfEfEEv13SSMParamsBase --------------------------
	.section	.nv.constant0._Z25selective_scan_fwd_kernelI32Selective_Scan_fwd_kernel_traitsILi128ELi16ELi1ELb0ELb0ELb0ELb1EN3c104HalfEfEEv13SSMParamsBase,"a",@progbits
	.sectionflags	@""
	.align	4
.nv.constant0._Z25selective_scan_fwd_kernelI32Selective_Scan_fwd_kernel_traitsILi128ELi16ELi1ELb0ELb0ELb0ELb1EN3c104HalfEfEEv13SSMParamsBase:
	.zero		808


//--------------------- .nv.constant0._Z25selective_scan_fwd_kernelI32Selective_Scan_fwd_kernel_traitsILi128ELi16ELi1ELb0ELb0ELb1ELb0EN3c104HalfEfEEv13SSMParamsBase --------------------------
	.section	.nv.constant0._Z25selective_scan_fwd_kernelI32Selective_Scan_fwd_kernel_traitsILi128ELi16ELi1ELb0ELb0ELb1ELb0EN3c104HalfEfEEv13SSMParamsBase,"a",@progbits
	.sectionflags	@""
	.align	4
.nv.constant0._Z25selective_scan_fwd_kernelI32Selective_Scan_fwd_kernel_traitsILi128ELi16ELi1ELb0ELb0ELb1ELb0EN3c104HalfEfEEv13SSMParamsBase:
	.zero		808


//--------------------- .nv.constant0._Z25selective_scan_fwd_kernelI32Selective_Scan_fwd_kernel_traitsILi128ELi16ELi1ELb0ELb0ELb1ELb1EN3c104HalfEfEEv13SSMParamsBase --------------------------
	.section	.nv.constant0._Z25selective_scan_fwd_kernelI32Selective_Scan_fwd_kernel_traitsILi128ELi16ELi1ELb0ELb0ELb1ELb1EN3c104HalfEfEEv13SSMParamsBase,"a",@progbits
	.sectionflags	@""
	.align	4
.nv.constant0._Z25selective_scan_fwd_kernelI32Selective_Scan_fwd_kernel_traitsILi128ELi16ELi1ELb0ELb0ELb1ELb1EN3c104HalfEfEEv13SSMParamsBase:
	.zero		808


//--------------------- .nv.constant0._Z25selective_scan_fwd_kernelI32Selective_Scan_fwd_kernel_traitsILi128ELi16ELi1ELb0ELb1ELb0ELb0EN3c104HalfEfEEv13SSMParamsBase --------------------------
	.section	.nv.constant0._Z25selective_scan_fwd_kernelI32Selective_Scan_fwd_kernel_traitsILi128ELi16ELi1ELb0ELb1ELb0ELb0EN3c104HalfEfEEv13SSMParamsBase,"a",@progbits
	.sectionflags	@""
	.align	4
.nv.constant0._Z25selective_scan_fwd_kernelI32Selective_Scan_fwd_kernel_traitsILi128ELi16ELi1ELb0ELb1ELb0ELb0EN3c104HalfEfEEv13SSMParamsBase:
	.zero		808


//--------------------- .nv.constant0._Z25selective_scan_fwd_kernelI32Selective_Scan_fwd_kernel_traitsILi128ELi16ELi1ELb0ELb1ELb0ELb1EN3c104HalfEfEEv13SSMParamsBase --------------------------
	.section	.nv.constant0._Z25selective_scan_fwd_kernelI32Selective_Scan_fwd_kernel_traitsILi128ELi16ELi1ELb0ELb1ELb0ELb1EN3c104HalfEfEEv13SSMParamsBase,"a",@progbits
	.sectionflags	@""
	.align	4
.nv.constant0._Z25selective_scan_fwd_kernelI32Selective_Scan_fwd_kernel_traitsILi128ELi16ELi1ELb0ELb1ELb0ELb1EN3c104HalfEfEEv13SSMParamsBase:
	.zero		808


//--------------------- .nv.constant0._Z25selective_scan_fwd_kernelI32Selective_Scan_fwd_kernel_traitsILi128ELi16ELi1ELb0ELb1ELb1ELb0EN3c104HalfEfEEv13SSMParamsBase --------------------------
	.section	.nv.constant0._Z25selective_scan_fwd_kernelI32Selective_Scan_fwd_kernel_traitsILi128ELi16ELi1ELb0ELb1ELb1ELb0EN3c104HalfEfEEv13SSMParamsBase,"a",@progbits
	.sectionflags	@""
	.align	4
.nv.constant0._Z25selective_scan_fwd_kernelI32Selective_Scan_fwd_kernel_traitsILi128ELi16ELi1ELb0ELb1ELb1ELb0EN3c104HalfEfEEv13SSMParamsBase:
	.zero		808


//--------------------- .nv.constant0._Z25selective_scan_fwd_kernelI32Selective_Scan_fwd_kernel_traitsILi128ELi16ELi1ELb0ELb1ELb1ELb1EN3c104HalfEfEEv13SSMParamsBase --------------------------
	.section	.nv.constant0._Z25selective_scan_fwd_kernelI32Selective_Scan_fwd_kernel_traitsILi128ELi16ELi1ELb0ELb1ELb1ELb1EN3c104HalfEfEEv13SSMParamsBase,"a",@progbits
	.sectionflags	@""
	.align	4
.nv.constant0._Z25selective_scan_fwd_kernelI32Selective_Scan_fwd_kernel_traitsILi128ELi16ELi1ELb0ELb1ELb1ELb1EN3c104HalfEfEEv13SSMParamsBase:
	.zero		808


//--------------------- .nv.constant0._Z25selective_scan_fwd_kernelI32Selective_Scan_fwd_kernel_traitsILi128ELi16ELi1ELb1ELb0ELb0ELb0EN3c104HalfEfEEv13SSMParamsBase --------------------------
	.section	.nv.constant0._Z25selective_scan_fwd_kernelI32Selective_Scan_fwd_kernel_traitsILi128ELi16ELi1ELb1ELb0ELb0ELb0EN3c104HalfEfEEv13SSMParamsBase,"a",@progbits
	.sectionflags	@""
	.align	4
.nv.constant0._Z25selective_scan_fwd_kernelI32Selective_Scan_fwd_kernel_traitsILi128ELi16ELi1ELb1ELb0ELb0ELb0EN3c104HalfEfEEv13SSMParamsBase:
	.zero		808


//--------------------- .nv.constant0._Z25selective_scan_fwd_kernelI32Selective_Scan_fwd_kernel_traitsILi128ELi16ELi1ELb1ELb0ELb0ELb1EN3c104HalfEfEEv13SSMParamsBase --------------------------
	.section	.nv.constant0._Z25selective_scan_fwd_kernelI32Selective_Scan_fwd_kernel_traitsILi128ELi16ELi1ELb1ELb0ELb0ELb1EN3c104HalfEfEEv13SSMParamsBase,"a",@progbits
	.sectionflags	@""
	.align	4
.nv.constant0._Z25selective_scan_fwd_kernelI32Selective_Scan_fwd_kernel_traitsILi128ELi16ELi1ELb1ELb0ELb0ELb1EN3c104HalfEfEEv13SSMParamsBase:
	.zero		808


//--------------------- .nv.constant0._Z25selective_scan_fwd_kernelI32Selective_Scan_fwd_kernel_traitsILi128ELi16ELi1ELb1ELb0ELb1ELb0EN3c104HalfEfEEv13SSMParamsBase --------------------------
	.section	.nv.constant0._Z25selective_scan_fwd_kernelI32Selective_Scan_fwd_kernel_traitsILi128ELi16ELi1ELb1ELb0ELb1ELb0EN3c104HalfEfEEv13SSMParamsBase,"a",@progbits
	.sectionflags	@""
	.align	4
.nv.constant0._Z25selective_scan_fwd_kernelI32Selective_Scan_fwd_kernel_traitsILi128ELi16ELi1ELb1ELb0ELb1ELb0EN3c104HalfEfEEv13SSMParamsBase:
	.zero		808


//--------------------- .nv.constant0._Z25selective_scan_fwd_kernelI32Selective_Scan_fwd_kernel_traitsILi128ELi16ELi1ELb1ELb0ELb1ELb1EN3c104HalfEfEEv13SSMParamsBase --------------------------
	.section	.nv.constant0._Z25selective_scan_fwd_kernelI32Selective_Scan_fwd_kernel_traitsILi128ELi16ELi1ELb1ELb0ELb1ELb1EN3c104HalfEfEEv13SSMParamsBase,"a",@progbits
	.sectionflags	@""
	.align	4
.nv.constant0._Z25selective_scan_fwd_kernelI32Selective_Scan_fwd_kernel_traitsILi128ELi16ELi1ELb1ELb0ELb1ELb1EN3c104HalfEfEEv13SSMParamsBase:
	.zero		808


//--------------------- .nv.constant0._Z25selective_scan_fwd_kernelI32Selective_Scan_fwd_kernel_traitsILi128ELi16ELi1ELb1ELb1ELb0ELb0EN3c104HalfEfEEv13SSMParamsBase --------------------------
	.section	.nv.constant0._Z25selective_scan_fwd_kernelI32Selective_Scan_fwd_kernel_traitsILi128ELi16ELi1ELb1ELb1ELb0ELb0EN3c104HalfEfEEv13SSMParamsBase,"a",@progbits
	.sectionflags	@""
	.align	4
.nv.constant0._Z25selective_scan_fwd_kernelI32Selective_Scan_fwd_kernel_traitsILi128ELi16ELi1ELb1ELb1ELb0ELb0EN3c104HalfEfEEv13SSMParamsBase:
	.zero		808


//--------------------- .nv.constant0._Z25selective_scan_fwd_kernelI32Selective_Scan_fwd_kernel_traitsILi128ELi16ELi1ELb1ELb1ELb0ELb1EN3c104HalfEfEEv13SSMParamsBase --------------------------
	.section	.nv.constant0._Z25selective_scan_fwd_kernelI32Selective_Scan_fwd_kernel_traitsILi128ELi16ELi1ELb1ELb1ELb0ELb1EN3c104HalfEfEEv13SSMParamsBase,"a",@progbits
	.sectionflags	@""
	.align	4
.nv.constant0._Z25selective_scan_fwd_kernelI32Selective_Scan_fwd_kernel_traitsILi128ELi16ELi1ELb1ELb1ELb0ELb1EN3c104HalfEfEEv13SSMParamsBase:
	.zero		808


//--------------------- .nv.constant0._Z25selective_scan_fwd_kernelI32Selective_Scan_fwd_kernel_traitsILi128ELi16ELi1ELb1ELb1ELb1ELb0EN3c104HalfEfEEv13SSMParamsBase --------------------------
	.section	.nv.constant0._Z25selective_scan_fwd_kernelI32Selective_Scan_fwd_kernel_traitsILi128ELi16ELi1ELb1ELb1ELb1ELb0EN3c104HalfEfEEv13SSMParamsBase,"a",@progbits
	.sectionflags	@""
	.align	4
.nv.constant0._Z25selective_scan_fwd_kernelI32Selective_Scan_fwd_kernel_traitsILi128ELi16ELi1ELb1ELb1ELb1ELb0EN3c104HalfEfEEv13SSMParamsBase:
	.zero		808


//--------------------- .nv.constant0._Z25selective_scan_fwd_kernelI32Selective_Scan_fwd_kernel_traitsILi128ELi16ELi1ELb1ELb1ELb1ELb1EN3c104HalfEfEEv13SSMParamsBase --------------------------
	.section	.nv.constant0._Z25selective_scan_fwd_kernelI32Selective_Scan_fwd_kernel_traitsILi128ELi16ELi1ELb1ELb1ELb1ELb1EN3c104HalfEfEEv13SSMParamsBase,"a",@progbits
	.sectionflags	@""
	.align	4
.nv.constant0._Z25selective_scan_fwd_kernelI32Selective_Scan_fwd_kernel_traitsILi128ELi16ELi1ELb1ELb1ELb1ELb1EN3c104HalfEfEEv13SSMParamsBase:
	.zero		808


//--------------------- .nv.constant0._Z25selective_scan_fwd_kernelI32Selective_Scan_fwd_kernel_traitsILi64ELi16ELi1ELb0ELb0ELb0ELb0EN3c104HalfEfEEv13SSMParamsBase --------------------------
	.section	.nv.constant0._Z25selective_scan_fwd_kernelI32Selective_Scan_fwd_kernel_traitsILi64ELi16ELi1ELb0ELb0ELb0ELb0EN3c104HalfEfEEv13SSMParamsBase,"a",@progbits
	.sectionflags	@""
	.align	4
.nv.constant0._Z25selective_scan_fwd_kernelI32Selective_Scan_fwd_kernel_traitsILi64ELi16ELi1ELb0ELb0ELb0ELb0EN3c104HalfEfEEv13SSMParamsBase:
	.zero		808


//--------------------- .nv.constant0._Z25selective_scan_fwd_kernelI32Selective_Scan_fwd_kernel_traitsILi64ELi16ELi1ELb0ELb0ELb0ELb1EN3c104HalfEfEEv13SSMParamsBase --------------------------
	.section	.nv.constant0._Z25selective_scan_fwd_kernelI32Selective_Scan_fwd_kernel_traitsILi64ELi16ELi1ELb0ELb0ELb0ELb1EN3c104HalfEfEEv13SSMParamsBase,"a",@progbits
	.sectionflags	@""
	.align	4
.nv.constant0._Z25selective_scan_fwd_kernelI32Selective_Scan_fwd_kernel_traitsILi64ELi16ELi1ELb0ELb0ELb0ELb1EN3c104HalfEfEEv13SSMParamsBase:
	.zero		808


//--------------------- .nv.constant0._Z25selective_scan_fwd_kernelI32Selective_Scan_fwd_kernel_traitsILi64ELi16ELi1ELb0ELb0ELb1ELb0EN3c104HalfEfEEv13SSMParamsBase --------------------------
	.section	.nv.constant0._Z25selective_scan_fwd_kernelI32Selective_Scan_fwd_kernel_traitsILi64ELi16ELi1ELb0ELb0ELb1ELb0EN3c104HalfEfEEv13SSMParamsBase,"a",@progbits
	.sectionflags	@""
	.align	4
.nv.constant0._Z25selective_scan_fwd_kernelI32Selective_Scan_fwd_kernel_traitsILi64ELi16ELi1ELb0ELb0ELb1ELb0EN3c104HalfEfEEv13SSMParamsBase:
	.zero		808


//--------------------- .nv.constant0._Z25selective_scan_fwd_kernelI32Selective_Scan_fwd_kernel_traitsILi64ELi16ELi1ELb0ELb0ELb1ELb1EN3c104HalfEfEEv13SSMParamsBase --------------------------
	.section	.nv.constant0._Z25selective_scan_fwd_kernelI32Selective_Scan_fwd_kernel_traitsILi64ELi16ELi1ELb0ELb0ELb1ELb1EN3c104HalfEfEEv13SSMParamsBase,"a",@progbits
	.sectionflags	@""
	.align	4
.nv.constant0._Z25selective_scan_fwd_kernelI32Selective_Scan_fwd_kernel_traitsILi64ELi16ELi1ELb0ELb0ELb1ELb1EN3c104HalfEfEEv13SSMParamsBase:
	.zero		808


//--------------------- .nv.constant0._Z25selective_scan_fwd_kernelI32Selective_Scan_fwd_kernel_traitsILi64ELi16ELi1ELb0ELb1ELb0ELb0EN3c104HalfEfEEv13SSMParamsBase --------------------------
	.section	.nv.constant0._Z25selective_scan_fwd_kernelI32Selective_Scan_fwd_kernel_traitsILi64ELi16ELi1ELb0ELb1ELb0ELb0EN3c104HalfEfEEv13SSMParamsBase,"a",@progbits
	.sectionflags	@""
	.align	4
.nv.constant0._Z25selective_scan_fwd_kernelI32Selective_Scan_fwd_kernel_traitsILi64ELi16ELi1ELb0ELb1ELb0ELb0EN3c104HalfEfEEv13SSMParamsBase:
	.zero		808


//--------------------- .nv.constant0._Z25selective_scan_fwd_kernelI32Selective_Scan_fwd_kernel_traitsILi64ELi16ELi1ELb0ELb1ELb0ELb1EN3c104HalfEfEEv13SSMParamsBase --------------------------
	.section	.nv.constant0._Z25selective_scan_fwd_kernelI32Selective_Scan_fwd_kernel_traitsILi64ELi16ELi1ELb0ELb1ELb0ELb1EN3c104HalfEfEEv13SSMParamsBase,"a",@progbits
	.sectionflags	@""
	.align	4
.nv.constant0._Z25selective_scan_fwd_kernelI32Selective_Scan_fwd_kernel_traitsILi64ELi16ELi1ELb0ELb1ELb0ELb1EN3c104HalfEfEEv13SSMParamsBase:
	.zero		808


//--------------------- .nv.constant0._Z25selective_scan_fwd_kernelI32Selective_Scan_fwd_kernel_traitsILi64ELi16ELi1ELb0ELb1ELb1ELb0EN3c104HalfEfEEv13SSMParamsBase --------------------------
	.section	.nv.constant0._Z25selective_scan_fwd_kernelI32Selective_Scan_fwd_kernel_traitsILi64ELi16ELi1ELb0ELb1ELb1ELb0EN3c104HalfEfEEv13SSMParamsBase,"a",@progbits
	.sectionflags	@""
	.align	4
.nv.constant0._Z25selective_scan_fwd_kernelI32Selective_Scan_fwd_kernel_traitsILi64ELi16ELi1ELb0ELb1ELb1ELb0EN3c104HalfEfEEv13SSMParamsBase:
	.zero		808


//--------------------- .nv.constant0._Z25selective_scan_fwd_kernelI32Selective_Scan_fwd_kernel_traitsILi64ELi16ELi1ELb0ELb1ELb1ELb1EN3c104HalfEfEEv13SSMParamsBase --------------------------
	.section	.nv.constant0._Z25selective_scan_fwd_kernelI32Selective_Scan_fwd_kernel_traitsILi64ELi16ELi1ELb0ELb1ELb1ELb1EN3c104HalfEfEEv13SSMParamsBase,"a",@progbits
	.sectionflags	@""
	.align	4
.nv.constant0._Z25selective_scan_fwd_kernelI32Selective_Scan_fwd_kernel_traitsILi64ELi16ELi1ELb0ELb1ELb1ELb1EN3c104HalfEfEEv13SSMParamsBase:
	.zero		808


//--------------------- .nv.constant0._Z25selective_scan_fwd_kernelI32Selective_Scan_fwd_kernel_traitsILi64ELi16ELi1ELb1ELb0ELb0ELb0EN3c104HalfEfEEv13SSMParamsBase --------------------------
	.section	.nv.constant0._Z25selective_scan_fwd_kernelI32Selective_Scan_fwd_kernel_traitsILi64ELi16ELi1ELb1ELb0ELb0ELb0EN3c104HalfEfEEv13SSMParamsBase,"a",@progbits
	.sectionflags	@""
	.align	4
.nv.constant0._Z25selective_scan_fwd_kernelI32Selective_Scan_fwd_kernel_traitsILi64ELi16ELi1ELb1ELb0ELb0ELb0EN3c104HalfEfEEv13SSMParamsBase:
	.zero		808


//--------------------- .nv.constant0._Z25selective_scan_fwd_kernelI32Selective_Scan_fwd_kernel_traitsILi64ELi16ELi1ELb1ELb0ELb0ELb1EN3c104HalfEfEEv13SSMParamsBase --------------------------
	.section	.nv.constant0._Z25selective_scan_fwd_kernelI32Selective_Scan_fwd_kernel_traitsILi64ELi16ELi1ELb1ELb0ELb0ELb1EN3c104HalfEfEEv13SSMParamsBase,"a",@progbits
	.sectionflags	@""
	.align	4
.nv.constant0._Z25selective_scan_fwd_kernelI32Selective_Scan_fwd_kernel_traitsILi64ELi16ELi1ELb1ELb0ELb0ELb1EN3c104HalfEfEEv13SSMParamsBase:
	.zero		808


//--------------------- .nv.constant0._Z25selective_scan_fwd_kernelI32Selective_Scan_fwd_kernel_traitsILi64ELi16ELi1ELb1ELb0ELb1ELb0EN3c104HalfEfEEv13SSMParamsBase --------------------------
	.section	.nv.constant0._Z25selective_scan_fwd_kernelI32Selective_Scan_fwd_kernel_traitsILi64ELi16ELi1ELb1ELb0ELb1ELb0EN3c104HalfEfEEv13SSMParamsBase,"a",@progbits
	.sectionflags	@""
	.align	4
.nv.constant0._Z25selective_scan_fwd_kernelI32Selective_Scan_fwd_kernel_traitsILi64ELi16ELi1ELb1ELb0ELb1ELb0EN3c104HalfEfEEv13SSMParamsBase:
	.zero		808


//--------------------- .nv.constant0._Z25selective_scan_fwd_kernelI32Selective_Scan_fwd_kernel_traitsILi64ELi16ELi1ELb1ELb0ELb1ELb1EN3c104HalfEfEEv13SSMParamsBase --------------------------
	.section	.nv.constant0._Z25selective_scan_fwd_kernelI32Selective_Scan_fwd_kernel_traitsILi64ELi16ELi1ELb1ELb0ELb1ELb1EN3c104HalfEfEEv13SSMParamsBase,"a",@progbits
	.sectionflags	@""
	.align	4
.nv.constant0._Z25selective_scan_fwd_kernelI32Selective_Scan_fwd_kernel_traitsILi64ELi16ELi1ELb1ELb0ELb1ELb1EN3c104HalfEfEEv13SSMParamsBase:
	.zero		808


//--------------------- .nv.constant0._Z25selective_scan_fwd_kernelI32Selective_Scan_fwd_kernel_traitsILi64ELi16ELi1ELb1ELb1ELb0ELb0EN3c104HalfEfEEv13SSMParamsBase --------------------------
	.section	.nv.constant0._Z25selective_scan_fwd_kernelI32Selective_Scan_fwd_kernel_traitsILi64ELi16ELi1ELb1ELb1ELb0ELb0EN3c104HalfEfEEv13SSMParamsBase,"a",@progbits
	.sectionflags	@""
	.align	4
.nv.constant0._Z25selective_scan_fwd_kernelI32Selective_Scan_fwd_kernel_traitsILi64ELi16ELi1ELb1ELb1ELb0ELb0EN3c104HalfEfEEv13SSMParamsBase:
	.zero		808


//--------------------- .nv.constant0._Z25selective_scan_fwd_kernelI32Selective_Scan_fwd_kernel_traitsILi64ELi16ELi1ELb1ELb1ELb0ELb1EN3c104HalfEfEEv13SSMParamsBase --------------------------
	.section	.nv.constant0._Z25selective_scan_fwd_kernelI32Selective_Scan_fwd_kernel_traitsILi64ELi16ELi1ELb1ELb1ELb0ELb1EN3c104HalfEfEEv13SSMParamsBase,"a",@progbits
	.sectionflags	@""
	.align	4
.nv.constant0._Z25selective_scan_fwd_kernelI32Selective_Scan_fwd_kernel_traitsILi64ELi16ELi1ELb1ELb1ELb0ELb1EN3c104HalfEfEEv13SSMParamsBase:
	.zero		808


//--------------------- .nv.constant0._Z25selective_scan_fwd_kernelI32Selective_Scan_fwd_kernel_traitsILi64ELi16ELi1ELb1ELb1ELb1ELb0EN3c104HalfEfEEv13SSMParamsBase --------------------------
	.section	.nv.constant0._Z25selective_scan_fwd_kernelI32Selective_Scan_fwd_kernel_traitsILi64ELi16ELi1ELb1ELb1ELb1ELb0EN3c104HalfEfEEv13SSMParamsBase,"a",@progbits
	.sectionflags	@""
	.align	4
.nv.constant0._Z25selective_scan_fwd_kernelI32Selective_Scan_fwd_kernel_traitsILi64ELi16ELi1ELb1ELb1ELb1ELb0EN3c104HalfEfEEv13SSMParamsBase:
	.zero		808


//--------------------- .nv.constant0._Z25selective_scan_fwd_kernelI32Selective_Scan_fwd_kernel_traitsILi64ELi16ELi1ELb1ELb1ELb1ELb1EN3c104HalfEfEEv13SSMParamsBase --------------------------
	.section	.nv.constant0._Z25selective_scan_fwd_kernelI32Selective_Scan_fwd_kernel_traitsILi64ELi16ELi1ELb1ELb1ELb1ELb1EN3c104HalfEfEEv13SSMParamsBase,"a",@progbits
	.sectionflags	@""
	.align	4
.nv.constant0._Z25selective_scan_fwd_kernelI32Selective_Scan_fwd_kernel_traitsILi64ELi16ELi1ELb1ELb1ELb1ELb1EN3c104HalfEfEEv13SSMParamsBase:
	.zero		808


//--------------------- .nv.constant0._Z25selective_scan_fwd_kernelI32Selective_Scan_fwd_kernel_traitsILi32ELi16ELi1ELb0ELb0ELb0ELb0EN3c104HalfEfEEv13SSMParamsBase --------------------------
	.section	.nv.constant0._Z25selective_scan_fwd_kernelI32Selective_Scan_fwd_kernel_traitsILi32ELi16ELi1ELb0ELb0ELb0ELb0EN3c104HalfEfEEv13SSMParamsBase,"a",@progbits
	.sectionflags	@""
	.align	4
.nv.constant0._Z25selective_scan_fwd_kernelI32Selective_Scan_fwd_kernel_traitsILi32ELi16ELi1ELb0ELb0ELb0ELb0EN3c104HalfEfEEv13SSMParamsBase:
	.zero		808


//--------------------- .nv.constant0._Z25selective_scan_fwd_kernelI32Selective_Scan_fwd_kernel_traitsILi32ELi16ELi1ELb0ELb0ELb0ELb1EN3c104HalfEfEEv13SSMParamsBase --------------------------
	.section	.nv.constant0._Z25selective_scan_fwd_kernelI32Selective_Scan_fwd_kernel_traitsILi32ELi16ELi1ELb0ELb0ELb0ELb1EN3c104HalfEfEEv13SSMParamsBase,"a",@progbits
	.sectionflags	@""
	.align	4
.nv.constant0._Z25selective_scan_fwd_kernelI32Selective_Scan_fwd_kernel_traitsILi32ELi16ELi1ELb0ELb0ELb0ELb1EN3c104HalfEfEEv13SSMParamsBase:
	.zero		808


//--------------------- .nv.constant0._Z25selective_scan_fwd_kernelI32Selective_Scan_fwd_kernel_traitsILi32ELi16ELi1ELb0ELb0ELb1ELb0EN3c104HalfEfEEv13SSMParamsBase --------------------------
	.section	.nv.constant0._Z25selective_scan_fwd_kernelI32Selective_Scan_fwd_kernel_traitsILi32ELi16ELi1ELb0ELb0ELb1ELb0EN3c104HalfEfEEv13SSMParamsBase,"a",@progbits
	.sectionflags	@""
	.align	4
.nv.constant0._Z25selective_scan_fwd_kernelI32Selective_Scan_fwd_kernel_traitsILi32ELi16ELi1ELb0ELb0ELb1ELb0EN3c104HalfEfEEv13SSMParamsBase:
	.zero		808


//--------------------- .nv.constant0._Z25selective_scan_fwd_kernelI32Selective_Scan_fwd_kernel_traitsILi32ELi16ELi1ELb0ELb0ELb1ELb1EN3c104HalfEfEEv13SSMParamsBase --------------------------
	.section	.nv.constant0._Z25selective_scan_fwd_kernelI32Selective_Scan_fwd_kernel_traitsILi32ELi16ELi1ELb0ELb0ELb1ELb1EN3c104HalfEfEEv13SSMParamsBase,"a",@progbits
	.sectionflags	@""
	.align	4
.nv.constant0._Z25selective_scan_fwd_kernelI32Selective_Scan_fwd_kernel_traitsILi32ELi16ELi1ELb0ELb0ELb1ELb1EN3c104HalfEfEEv13SSMParamsBase:
	.zero		808


//--------------------- .nv.constant0._Z25selective_scan_fwd_kernelI32Selective_Scan_fwd_kernel_traitsILi32ELi16ELi1ELb0ELb1ELb0ELb0EN3c104HalfEfEEv13SSMParamsBase --------------------------
	.section	.nv.constant0._Z25selective_scan_fwd_kernelI32Selective_Scan_fwd_kernel_traitsILi32ELi16ELi1ELb0ELb1ELb0ELb0EN3c104HalfEfEEv13SSMParamsBase,"a",@progbits
	.sectionflags	@""
	.align	4
.nv.constant0._Z25selective_scan_fwd_kernelI32Selective_Scan_fwd_kernel_traitsILi32ELi16ELi1ELb0ELb1ELb0ELb0EN3c104HalfEfEEv13SSMParamsBase:
	.zero		808


//--------------------- .nv.constant0._Z25selective_scan_fwd_kernelI32Selective_Scan_fwd_kernel_traitsILi32ELi16ELi1ELb0ELb1ELb0ELb1EN3c104HalfEfEEv13SSMParamsBase --------------------------
	.section	.nv.constant0._Z25selective_scan_fwd_kernelI32Selective_Scan_fwd_kernel_traitsILi32ELi16ELi1ELb0ELb1ELb0ELb1EN3c104HalfEfEEv13SSMParamsBase,"a",@progbits
	.sectionflags	@""
	.align	4
.nv.constant0._Z25selective_scan_fwd_kernelI32Selective_Scan_fwd_kernel_traitsILi32ELi16ELi1ELb0ELb1ELb0ELb1EN3c104HalfEfEEv13SSMParamsBase:
	.zero		808


//--------------------- .nv.constant0._Z25selective_scan_fwd_kernelI32Selective_Scan_fwd_kernel_traitsILi32ELi16ELi1ELb0ELb1ELb1ELb0EN3c104HalfEfEEv13SSMParamsBase --------------------------
	.section	.nv.constant0._Z25selective_scan_fwd_kernelI32Selective_Scan_fwd_kernel_traitsILi32ELi16ELi1ELb0ELb1ELb1ELb0EN3c104HalfEfEEv13SSMParamsBase,"a",@progbits
	.sectionflags	@""
	.align	4
.nv.constant0._Z25selective_scan_fwd_kernelI32Selective_Scan_fwd_kernel_traitsILi32ELi16ELi1ELb0ELb1ELb1ELb0EN3c104HalfEfEEv13SSMParamsBase:
	.zero		808


//--------------------- .nv.constant0._Z25selective_scan_fwd_kernelI32Selective_Scan_fwd_kernel_traitsILi32ELi16ELi1ELb0ELb1ELb1ELb1EN3c104HalfEfEEv13SSMParamsBase --------------------------
	.section	.nv.constant0._Z25selective_scan_fwd_kernelI32Selective_Scan_fwd_kernel_traitsILi32ELi16ELi1ELb0ELb1ELb1ELb1EN3c104HalfEfEEv13SSMParamsBase,"a",@progbits
	.sectionflags	@""
	.align	4
.nv.constant0._Z25selective_scan_fwd_kernelI32Selective_Scan_fwd_kernel_traitsILi32ELi16ELi1ELb0ELb1ELb1ELb1EN3c104HalfEfEEv13SSMParamsBase:
	.zero		808


//--------------------- .nv.constant0._Z25selective_scan_fwd_kernelI32Selective_Scan_fwd_kernel_traitsILi32ELi16ELi1ELb1ELb0ELb0ELb0EN3c104HalfEfEEv13SSMParamsBase --------------------------
	.section	.nv.constant0._Z25selective_scan_fwd_kernelI32Selective_Scan_fwd_kernel_traitsILi32ELi16ELi1ELb1ELb0ELb0ELb0EN3c104HalfEfEEv13SSMParamsBase,"a",@progbits
	.sectionflags	@""
	.align	4
.nv.constant0._Z25selective_scan_fwd_kernelI32Selective_Scan_fwd_kernel_traitsILi32ELi16ELi1ELb1ELb0ELb0ELb0EN3c104HalfEfEEv13SSMParamsBase:
	.zero		808


//--------------------- .nv.constant0._Z25selective_scan_fwd_kernelI32Selective_Scan_fwd_kernel_traitsILi32ELi16ELi1ELb1ELb0ELb0ELb1EN3c104HalfEfEEv13SSMParamsBase --------------------------
	.section	.nv.constant0._Z25selective_scan_fwd_kernelI32Selective_Scan_fwd_kernel_traitsILi32ELi16ELi1ELb1ELb0ELb0ELb1EN3c104HalfEfEEv13SSMParamsBase,"a",@progbits
	.sectionflags	@""
	.align	4
.nv.constant0._Z25selective_scan_fwd_kernelI32Selective_Scan_fwd_kernel_traitsILi32ELi16ELi1ELb1ELb0ELb0ELb1EN3c104HalfEfEEv13SSMParamsBase:
	.zero		808


//--------------------- .nv.constant0._Z25selective_scan_fwd_kernelI32Selective_Scan_fwd_kernel_traitsILi32ELi16ELi1ELb1ELb0ELb1ELb0EN3c104HalfEfEEv13SSMParamsBase --------------------------
	.section	.nv.constant0._Z25selective_scan_fwd_kernelI32Selective_Scan_fwd_kernel_traitsILi32ELi16ELi1ELb1ELb0ELb1ELb0EN3c104HalfEfEEv13SSMParamsBase,"a",@progbits
	.sectionflags	@""
	.align	4
.nv.constant0._Z25selective_scan_fwd_kernelI32Selective_Scan_fwd_kernel_traitsILi32ELi16ELi1ELb1ELb0ELb1ELb0EN3c104HalfEfEEv13SSMParamsBase:
	.zero		808


//--------------------- .nv.constant0._Z25selective_scan_fwd_kernelI32Selective_Scan_fwd_kernel_traitsILi32ELi16ELi1ELb1ELb0ELb1ELb1EN3c104HalfEfEEv13SSMParamsBase --------------------------
	.section	.nv.constant0._Z25selective_scan_fwd_kernelI32Selective_Scan_fwd_kernel_traitsILi32ELi16ELi1ELb1ELb0ELb1ELb1EN3c104HalfEfEEv13SSMParamsBase,"a",@progbits
	.sectionflags	@""
	.align	4
.nv.constant0._Z25selective_scan_fwd_kernelI32Selective_Scan_fwd_kernel_traitsILi32ELi16ELi1ELb1ELb0ELb1ELb1EN3c104HalfEfEEv13SSMParamsBase:
	.zero		808


//--------------------- .nv.constant0._Z25selective_scan_fwd_kernelI32Selective_Scan_fwd_kernel_traitsILi32ELi16ELi1ELb1ELb1ELb0ELb0EN3c104HalfEfEEv13SSMParamsBase --------------------------
	.section	.nv.constant0._Z25selective_scan_fwd_kernelI32Selective_Scan_fwd_kernel_traitsILi32ELi16ELi1ELb1ELb1ELb0ELb0EN3c104HalfEfEEv13SSMParamsBase,"a",@progbits
	.sectionflags	@""
	.align	4
.nv.constant0._Z25selective_scan_fwd_kernelI32Selective_Scan_fwd_kernel_traitsILi32ELi16ELi1ELb1ELb1ELb0ELb0EN3c104HalfEfEEv13SSMParamsBase:
	.zero		808


//--------------------- .nv.constant0._Z25selective_scan_fwd_kernelI32Selective_Scan_fwd_kernel_traitsILi32ELi16ELi1ELb1ELb1ELb0ELb1EN3c104HalfEfEEv13SSMParamsBase --------------------------
	.section	.nv.constant0._Z25selective_scan_fwd_kernelI32Selective_Scan_fwd_kernel_traitsILi32ELi16ELi1ELb1ELb1ELb0ELb1EN3c104HalfEfEEv13SSMParamsBase,"a",@progbits
	.sectionflags	@""
	.align	4
.nv.constant0._Z25selective_scan_fwd_kernelI32Selective_Scan_fwd_kernel_traitsILi32ELi16ELi1ELb1ELb1ELb0ELb1EN3c104HalfEfEEv13SSMParamsBase:
	.zero		808


//--------------------- .nv.constant0._Z25selective_scan_fwd_kernelI32Selective_Scan_fwd_kernel_traitsILi32ELi16ELi1ELb1ELb1ELb1ELb0EN3c104HalfEfEEv13SSMParamsBase --------------------------
	.section	.nv.constant0._Z25selective_scan_fwd_kernelI32Selective_Scan_fwd_kernel_traitsILi32ELi16ELi1ELb1ELb1ELb1ELb0EN3c104HalfEfEEv13SSMParamsBase,"a",@progbits
	.sectionflags	@""
	.align	4
.nv.constant0._Z25selective_scan_fwd_kernelI32Selective_Scan_fwd_kernel_traitsILi32ELi16ELi1ELb1ELb1ELb1ELb0EN3c104HalfEfEEv13SSMParamsBase:
	.zero		808


//--------------------- .nv.constant0._Z25selective_scan_fwd_kernelI32Selective_Scan_fwd_kernel_traitsILi32ELi16ELi1ELb1ELb1ELb1ELb1EN3c104HalfEfEEv13SSMParamsBase --------------------------
	.section	.nv.constant0._Z25selective_scan_fwd_kernelI32Selective_Scan_fwd_kernel_traitsILi32ELi16ELi1ELb1ELb1ELb1ELb1EN3c104HalfEfEEv13SSMParamsBase,"a",@progbits
	.sectionflags	@""
	.align	4
.nv.constant0._Z25selective_scan_fwd_kernelI32Selective_Scan_fwd_kernel_traitsILi32ELi16ELi1ELb1ELb1ELb1ELb1EN3c104HalfEfEEv13SSMParamsBase:
	.zero		808


//--------------------- .nv.constant0._Z25selective_scan_fwd_kernelI32Selective_Scan_fwd_kernel_traitsILi32ELi8ELi1ELb0ELb0ELb0ELb0EN3c104HalfEfEEv13SSMParamsBase --------------------------
	.section	.nv.constant0._Z25selective_scan_fwd_kernelI32Selective_Scan_fwd_kernel_traitsILi32ELi8ELi1ELb0ELb0ELb0ELb0EN3c104HalfEfEEv13SSMParamsBase,"a",@progbits
	.sectionflags	@""
	.align	4
.nv.constant0._Z25selective_scan_fwd_kernelI32Selective_Scan_fwd_kernel_traitsILi32ELi8ELi1ELb0ELb0ELb0ELb0EN3c104HalfEfEEv13SSMParamsBase:
	.zero		808


//--------------------- .nv.constant0._Z25selective_scan_fwd_kernelI32Selective_Scan_fwd_kernel_traitsILi32ELi8ELi1ELb0ELb0ELb0ELb1EN3c104HalfEfEEv13SSMParamsBase --------------------------
	.section	.nv.constant0._Z25selective_scan_fwd_kernelI32Selective_Scan_fwd_kernel_traitsILi32ELi8ELi1ELb0ELb0ELb0ELb1EN3c104HalfEfEEv13SSMParamsBase,"a",@progbits
	.sectionflags	@""
	.align	4
.nv.constant0._Z25selective_scan_fwd_kernelI32Selective_Scan_fwd_kernel_traitsILi32ELi8ELi1ELb0ELb0ELb0ELb1EN3c104HalfEfEEv13SSMParamsBase:
	.zero		808


//--------------------- .nv.constant0._Z25selective_scan_fwd_kernelI32Selective_Scan_fwd_kernel_traitsILi32ELi8ELi1ELb0ELb0ELb1ELb0EN3c104HalfEfEEv13SSMParamsBase --------------------------
	.section	.nv.constant0._Z25selective_scan_fwd_kernelI32Selective_Scan_fwd_kernel_traitsILi32ELi8ELi1ELb0ELb0ELb1ELb0EN3c104HalfEfEEv13SSMParamsBase,"a",@progbits
	.sectionflags	@""
	.align	4
.nv.constant0._Z25selective_scan_fwd_kernelI32Selective_Scan_fwd_kernel_traitsILi32ELi8ELi1ELb0ELb0ELb1ELb0EN3c104HalfEfEEv13SSMParamsBase:
	.zero		808


//--------------------- .nv.constant0._Z25selective_scan_fwd_kernelI32Selective_Scan_fwd_kernel_traitsILi32ELi8ELi1ELb0ELb0ELb1ELb1EN3c104HalfEfEEv13SSMParamsBase --------------------------
	.section	.nv.constant0._Z25selective_scan_fwd_kernelI32Selective_Scan_fwd_kernel_traitsILi32ELi8ELi1ELb0ELb0ELb1ELb1EN3c104HalfEfEEv13SSMParamsBase,"a",@progbits
	.sectionflags	@""
	.align	4
.nv.constant0._Z25selective_scan_fwd_kernelI32Selective_Scan_fwd_kernel_traitsILi32ELi8ELi1ELb0ELb0ELb1ELb1EN3c104HalfEfEEv13SSMParamsBase:
	.zero		808


//--------------------- .nv.constant0._Z25selective_scan_fwd_kernelI32Selective_Scan_fwd_kernel_traitsILi32ELi8ELi1ELb0ELb1ELb0ELb0EN3c104HalfEfEEv13SSMParamsBase --------------------------
	.section	.nv.constant0._Z25selective_scan_fwd_kernelI32Selective_Scan_fwd_kernel_traitsILi32ELi8ELi1ELb0ELb1ELb0ELb0EN3c104HalfEfEEv13SSMParamsBase,"a",@progbits
	.sectionflags	@""
	.align	4
.nv.constant0._Z25selective_scan_fwd_kernelI32Selective_Scan_fwd_kernel_traitsILi32ELi8ELi1ELb0ELb1ELb0ELb0EN3c104HalfEfEEv13SSMParamsBase:
	.zero		808


//--------------------- .nv.constant0._Z25selective_scan_fwd_kernelI32Selective_Scan_fwd_kernel_traitsILi32ELi8ELi1ELb0ELb1ELb0ELb1EN3c104HalfEfEEv13SSMParamsBase --------------------------
	.section	.nv.constant0._Z25selective_scan_fwd_kernelI32Selective_Scan_fwd_kernel_traitsILi32ELi8ELi1ELb0ELb1ELb0ELb1EN3c104HalfEfEEv13SSMParamsBase,"a",@progbits
	.sectionflags	@""
	.align	4
.nv.constant0._Z25selective_scan_fwd_kernelI32Selective_Scan_fwd_kernel_traitsILi32ELi8ELi1ELb0ELb1ELb0ELb1EN3c104HalfEfEEv13SSMParamsBase:
	.zero		808


//--------------------- .nv.constant0._Z25selective_scan_fwd_kernelI32Selective_Scan_fwd_kernel_traitsILi32ELi8ELi1ELb0ELb1ELb1ELb0EN3c104HalfEfEEv13SSMParamsBase --------------------------
	.section	.nv.constant0._Z25selective_scan_fwd_kernelI32Selective_Scan_fwd_kernel_traitsILi32ELi8ELi1ELb0ELb1ELb1ELb0EN3c104HalfEfEEv13SSMParamsBase,"a",@progbits
	.sectionflags	@""
	.align	4
.nv.constant0._Z25selective_scan_fwd_kernelI32Selective_Scan_fwd_kernel_traitsILi32ELi8ELi1ELb0ELb1ELb1ELb0EN3c104HalfEfEEv13SSMParamsBase:
	.zero		808


//--------------------- .nv.constant0._Z25selective_scan_fwd_kernelI32Selective_Scan_fwd_kernel_traitsILi32ELi8ELi1ELb0ELb1ELb1ELb1EN3c104HalfEfEEv13SSMParamsBase --------------------------
	.section	.nv.constant0._Z25selective_scan_fwd_kernelI32Selective_Scan_fwd_kernel_traitsILi32ELi8ELi1ELb0ELb1ELb1ELb1EN3c104HalfEfEEv13SSMParamsBase,"a",@progbits
	.sectionflags	@""
	.align	4
.nv.constant0._Z25selective_scan_fwd_kernelI32Selective_Scan_fwd_kernel_traitsILi32ELi8ELi1ELb0ELb1ELb1ELb1EN3c104HalfEfEEv13SSMParamsBase:
	.zero		808


//--------------------- .nv.constant0._Z25selective_scan_fwd_kernelI32Selective_Scan_fwd_kernel_traitsILi32ELi8ELi1ELb1ELb0ELb0ELb0EN3c104HalfEfEEv13SSMParamsBase --------------------------
	.section	.nv.constant0._Z25selective_scan_fwd_kernelI32Selective_Scan_fwd_kernel_traitsILi32ELi8ELi1ELb1ELb0ELb0ELb0EN3c104HalfEfEEv13SSMParamsBase,"a",@progbits
	.sectionflags	@""
	.align	4
.nv.constant0._Z25selective_scan_fwd_kernelI32Selective_Scan_fwd_kernel_traitsILi32ELi8ELi1ELb1ELb0ELb0ELb0EN3c104HalfEfEEv13SSMParamsBase:
	.zero		808


//--------------------- .nv.constant0._Z25selective_scan_fwd_kernelI32Selective_Scan_fwd_kernel_traitsILi32ELi8ELi1ELb1ELb0ELb0ELb1EN3c104HalfEfEEv13SSMParamsBase --------------------------
	.section	.nv.constant0._Z25selective_scan_fwd_kernelI32Selective_Scan_fwd_kernel_traitsILi32ELi8ELi1ELb1ELb0ELb0ELb1EN3c104HalfEfEEv13SSMParamsBase,"a",@progbits
	.sectionflags	@""
	.align	4
.nv.constant0._Z25selective_scan_fwd_kernelI32Selective_Scan_fwd_kernel_traitsILi32ELi8ELi1ELb1ELb0ELb0ELb1EN3c104HalfEfEEv13SSMParamsBase:
	.zero		808


//--------------------- .nv.constant0._Z25selective_scan_fwd_kernelI32Selective_Scan_fwd_kernel_traitsILi32ELi8ELi1ELb1ELb0ELb1ELb0EN3c104HalfEfEEv13SSMParamsBase --------------------------
	.section	.nv.constant0._Z25selective_scan_fwd_kernelI32Selective_Scan_fwd_kernel_traitsILi32ELi8ELi1ELb1ELb0ELb1ELb0EN3c104HalfEfEEv13SSMParamsBase,"a",@progbits
	.sectionflags	@""
	.align	4
.nv.constant0._Z25selective_scan_fwd_kernelI32Selective_Scan_fwd_kernel_traitsILi32ELi8ELi1ELb1ELb0ELb1ELb0EN3c104HalfEfEEv13SSMParamsBase:
	.zero		808


//--------------------- .nv.constant0._Z25selective_scan_fwd_kernelI32Selective_Scan_fwd_kernel_traitsILi32ELi8ELi1ELb1ELb0ELb1ELb1EN3c104HalfEfEEv13SSMParamsBase --------------------------
	.section	.nv.constant0._Z25selective_scan_fwd_kernelI32Selective_Scan_fwd_kernel_traitsILi32ELi8ELi1ELb1ELb0ELb1ELb1EN3c104HalfEfEEv13SSMParamsBase,"a",@progbits
	.sectionflags	@""
	.align	4
.nv.constant0._Z25selective_scan_fwd_kernelI32Selective_Scan_fwd_kernel_traitsILi32ELi8ELi1ELb1ELb0ELb1ELb1EN3c104HalfEfEEv13SSMParamsBase:
	.zero		808


//--------------------- .nv.constant0._Z25selective_scan_fwd_kernelI32Selective_Scan_fwd_kernel_traitsILi32ELi8ELi1ELb1ELb1ELb0ELb0EN3c104HalfEfEEv13SSMParamsBase --------------------------
	.section	.nv.constant0._Z25selective_scan_fwd_kernelI32Selective_Scan_fwd_kernel_traitsILi32ELi8ELi1ELb1ELb1ELb0ELb0EN3c104HalfEfEEv13SSMParamsBase,"a",@progbits
	.sectionflags	@""
	.align	4
.nv.constant0._Z25selective_scan_fwd_kernelI32Selective_Scan_fwd_kernel_traitsILi32ELi8ELi1ELb1ELb1ELb0ELb0EN3c104HalfEfEEv13SSMParamsBase:
	.zero		808


//--------------------- .nv.constant0._Z25selective_scan_fwd_kernelI32Selective_Scan_fwd_kernel_traitsILi32ELi8ELi1ELb1ELb1ELb0ELb1EN3c104HalfEfEEv13SSMParamsBase --------------------------
	.section	.nv.constant0._Z25selective_scan_fwd_kernelI32Selective_Scan_fwd_kernel_traitsILi32ELi8ELi1ELb1ELb1ELb0ELb1EN3c104HalfEfEEv13SSMParamsBase,"a",@progbits
	.sectionflags	@""
	.align	4
.nv.constant0._Z25selective_scan_fwd_kernelI32Selective_Scan_fwd_kernel_traitsILi32ELi8ELi1ELb1ELb1ELb0ELb1EN3c104HalfEfEEv13SSMParamsBase:
	.zero		808


//--------------------- .nv.constant0._Z25selective_scan_fwd_kernelI32Selective_Scan_fwd_kernel_traitsILi32ELi8ELi1ELb1ELb1ELb1ELb0EN3c104HalfEfEEv13SSMParamsBase --------------------------
	.section	.nv.constant0._Z25selective_scan_fwd_kernelI32Selective_Scan_fwd_kernel_traitsILi32ELi8ELi1ELb1ELb1ELb1ELb0EN3c104HalfEfEEv13SSMParamsBase,"a",@progbits
	.sectionflags	@""
	.align	4
.nv.constant0._Z25selective_scan_fwd_kernelI32Selective_Scan_fwd_kernel_traitsILi32ELi8ELi1ELb1ELb1ELb1ELb0EN3c104HalfEfEEv13SSMParamsBase:
	.zero		808


//--------------------- .nv.constant0._Z25selective_scan_fwd_kernelI32Selective_Scan_fwd_kernel_traitsILi32ELi8ELi1ELb1ELb1ELb1ELb1EN3c104HalfEfEEv13SSMParamsBase --------------------------
	.section	.nv.constant0._Z25selective_scan_fwd_kernelI32Selective_Scan_fwd_kernel_traitsILi32ELi8ELi1ELb1ELb1ELb1ELb1EN3c104HalfEfEEv13SSMParamsBase,"a",@progbits
	.sectionflags	@""
	.align	4
.nv.constant0._Z25selective_scan_fwd_kernelI32Selective_Scan_fwd_kernel_traitsILi32ELi8ELi1ELb1ELb1ELb1ELb1EN3c104HalfEfEEv13SSMParamsBase:
	.zero		808


//--------------------- .nv.constant0._Z25selective_scan_fwd_kernelI32Selective_Scan_fwd_kernel_traitsILi32ELi4ELi1ELb0ELb0ELb0ELb0EN3c104HalfEfEEv13SSMParamsBase --------------------------
	.section	.nv.constant0._Z25selective_scan_fwd_kernelI32Selective_Scan_fwd_kernel_traitsILi32ELi4ELi1ELb0ELb0ELb0ELb0EN3c104HalfEfEEv13SSMParamsBase,"a",@progbits
	.sectionflags	@""
	.align	4
.nv.constant0._Z25selective_scan_fwd_kernelI32Selective_Scan_fwd_kernel_traitsILi32ELi4ELi1ELb0ELb0ELb0ELb0EN3c104HalfEfEEv13SSMParamsBase:
	.zero		808


//--------------------- .nv.constant0._Z25selective_scan_fwd_kernelI32Selective_Scan_fwd_kernel_traitsILi32ELi4ELi1ELb0ELb0ELb0ELb1EN3c104HalfEfEEv13SSMParamsBase --------------------------
	.section	.nv.constant0._Z25selective_scan_fwd_kernelI32Selective_Scan_fwd_kernel_traitsILi32ELi4ELi1ELb0ELb0ELb0ELb1EN3c104HalfEfEEv13SSMParamsBase,"a",@progbits
	.sectionflags	@""
	.align	4
.nv.constant0._Z25selective_scan_fwd_kernelI32Selective_Scan_fwd_kernel_traitsILi32ELi4ELi1ELb0ELb0ELb0ELb1EN3c104HalfEfEEv13SSMParamsBase:
	.zero		808


//--------------------- .nv.constant0._Z25selective_scan_fwd_kernelI32Selective_Scan_fwd_kernel_traitsILi32ELi4ELi1ELb0ELb0ELb1ELb0EN3c104HalfEfEEv13SSMParamsBase --------------------------
	.section	.nv.constant0._Z25selective_scan_fwd_kernelI32Selective_Scan_fwd_kernel_traitsILi32ELi4ELi1ELb0ELb0ELb1ELb0EN3c104HalfEfEEv13SSMParamsBase,"a",@progbits
	.sectionflags	@""
	.align	4
.nv.constant0._Z25selective_scan_fwd_kernelI32Selective_Scan_fwd_kernel_traitsILi32ELi4ELi1ELb0ELb0ELb1ELb0EN3c104HalfEfEEv13SSMParamsBase:
	.zero		808


//--------------------- .nv.constant0._Z25selective_scan_fwd_kernelI32Selective_Scan_fwd_kernel_traitsILi32ELi4ELi1ELb0ELb0ELb1ELb1EN3c104HalfEfEEv13SSMParamsBase --------------------------
	.section	.nv.constant0._Z25selective_scan_fwd_kernelI32Selective_Scan_fwd_kernel_traitsILi32ELi4ELi1ELb0ELb0ELb1ELb1EN3c104HalfEfEEv13SSMParamsBase,"a",@progbits
	.sectionflags	@""
	.align	4
.nv.constant0._Z25selective_scan_fwd_kernelI32Selective_Scan_fwd_kernel_traitsILi32ELi4ELi1ELb0ELb0ELb1ELb1EN3c104HalfEfEEv13SSMParamsBase:
	.zero		808


//--------------------- .nv.constant0._Z25selective_scan_fwd_kernelI32Selective_Scan_fwd_kernel_traitsILi32ELi4ELi1ELb0ELb1ELb0ELb0EN3c104HalfEfEEv13SSMParamsBase --------------------------
	.section	.nv.constant0._Z25selective_scan_fwd_kernelI32Selective_Scan_fwd_kernel_traitsILi32ELi4ELi1ELb0ELb1ELb0ELb0EN3c104HalfEfEEv13SSMParamsBase,"a",@progbits
	.sectionflags	@""
	.align	4
.nv.constant0._Z25selective_scan_fwd_kernelI32Selective_Scan_fwd_kernel_traitsILi32ELi4ELi1ELb0ELb1ELb0ELb0EN3c104HalfEfEEv13SSMParamsBase:
	.zero		808


//--------------------- .nv.constant0._Z25selective_scan_fwd_kernelI32Selective_Scan_fwd_kernel_traitsILi32ELi4ELi1ELb0ELb1ELb0ELb1EN3c104HalfEfEEv13SSMParamsBase --------------------------
	.section	.nv.constant0._Z25selective_scan_fwd_kernelI32Selective_Scan_fwd_kernel_traitsILi32ELi4ELi1ELb0ELb1ELb0ELb1EN3c104HalfEfEEv13SSMParamsBase,"a",@progbits
	.sectionflags	@""
	.align	4
.nv.constant0._Z25selective_scan_fwd_kernelI32Selective_Scan_fwd_kernel_traitsILi32ELi4ELi1ELb0ELb1ELb0ELb1EN3c104HalfEfEEv13SSMParamsBase:
	.zero		808


//--------------------- .nv.constant0._Z25selective_scan_fwd_kernelI32Selective_Scan_fwd_kernel_traitsILi32ELi4ELi1ELb0ELb1ELb1ELb0EN3c104HalfEfEEv13SSMParamsBase --------------------------
	.section	.nv.constant0._Z25selective_scan_fwd_kernelI32Selective_Scan_fwd_kernel_traitsILi32ELi4ELi1ELb0ELb1ELb1ELb0EN3c104HalfEfEEv13SSMParamsBase,"a",@progbits
	.sectionflags	@""
	.align	4
.nv.constant0._Z25selective_scan_fwd_kernelI32Selective_Scan_fwd_kernel_traitsILi32ELi4ELi1ELb0ELb1ELb1ELb0EN3c104HalfEfEEv13SSMParamsBase:
	.zero		808


//--------------------- .nv.constant0._Z25selective_scan_fwd_kernelI32Selective_Scan_fwd_kernel_traitsILi32ELi4ELi1ELb0ELb1ELb1ELb1EN3c104HalfEfEEv13SSMParamsBase --------------------------
	.section	.nv.constant0._Z25selective_scan_fwd_kernelI32Selective_Scan_fwd_kernel_traitsILi32ELi4ELi1ELb0ELb1ELb1ELb1EN3c104HalfEfEEv13SSMParamsBase,"a",@progbits
	.sectionflags	@""
	.align	4
.nv.constant0._Z25selective_scan_fwd_kernelI32Selective_Scan_fwd_kernel_traitsILi32ELi4ELi1ELb0ELb1ELb1ELb1EN3c104HalfEfEEv13SSMParamsBase:
	.zero		808


//--------------------- .nv.constant0._Z25selective_scan_fwd_kernelI32Selective_Scan_fwd_kernel_traitsILi32ELi4ELi1ELb1ELb0ELb0ELb0EN3c104HalfEfEEv13SSMParamsBase --------------------------
	.section	.nv.constant0._Z25selective_scan_fwd_kernelI32Selective_Scan_fwd_kernel_traitsILi32ELi4ELi1ELb1ELb0ELb0ELb0EN3c104HalfEfEEv13SSMParamsBase,"a",@progbits
	.sectionflags	@""
	.align	4
.nv.constant0._Z25selective_scan_fwd_kernelI32Selective_Scan_fwd_kernel_traitsILi32ELi4ELi1ELb1ELb0ELb0ELb0EN3c104HalfEfEEv13SSMParamsBase:
	.zero		808


//--------------------- .nv.constant0._Z25selective_scan_fwd_kernelI32Selective_Scan_fwd_kernel_traitsILi32ELi4ELi1ELb1ELb0ELb0ELb1EN3c104HalfEfEEv13SSMParamsBase --------------------------
	.section	.nv.constant0._Z25selective_scan_fwd_kernelI32Selective_Scan_fwd_kernel_traitsILi32ELi4ELi1ELb1ELb0ELb0ELb1EN3c104HalfEfEEv13SSMParamsBase,"a",@progbits
	.sectionflags	@""
	.align	4
.nv.constant0._Z25selective_scan_fwd_kernelI32Selective_Scan_fwd_kernel_traitsILi32ELi4ELi1ELb1ELb0ELb0ELb1EN3c104HalfEfEEv13SSMParamsBase:
	.zero		808


//--------------------- .nv.constant0._Z25selective_scan_fwd_kernelI32Selective_Scan_fwd_kernel_traitsILi32ELi4ELi1ELb1ELb0ELb1ELb0EN3c104HalfEfEEv13SSMParamsBase --------------------------
	.section	.nv.constant0._Z25selective_scan_fwd_kernelI32Selective_Scan_fwd_kernel_traitsILi32ELi4ELi1ELb1ELb0ELb1ELb0EN3c104HalfEfEEv13SSMParamsBase,"a",@progbits
	.sectionflags	@""
	.align	4
.nv.constant0._Z25selective_scan_fwd_kernelI32Selective_Scan_fwd_kernel_traitsILi32ELi4ELi1ELb1ELb0ELb1ELb0EN3c104HalfEfEEv13SSMParamsBase:
	.zero		808


//--------------------- .nv.constant0._Z25selective_scan_fwd_kernelI32Selective_Scan_fwd_kernel_traitsILi32ELi4ELi1ELb1ELb0ELb1ELb1EN3c104HalfEfEEv13SSMParamsBase --------------------------
	.section	.nv.constant0._Z25selective_scan_fwd_kernelI32Selective_Scan_fwd_kernel_traitsILi32ELi4ELi1ELb1ELb0ELb1ELb1EN3c104HalfEfEEv13SSMParamsBase,"a",@progbits
	.sectionflags	@""
	.align	4
.nv.constant0._Z25selective_scan_fwd_kernelI32Selective_Scan_fwd_kernel_traitsILi32ELi4ELi1ELb1ELb0ELb1ELb1EN3c104HalfEfEEv13SSMParamsBase:
	.zero		808


//--------------------- .nv.constant0._Z25selective_scan_fwd_kernelI32Selective_Scan_fwd_kernel_traitsILi32ELi4ELi1ELb1ELb1ELb0ELb0EN3c104HalfEfEEv13SSMParamsBase --------------------------
	.section	.nv.constant0._Z25selective_scan_fwd_kernelI32Selective_Scan_fwd_kernel_traitsILi32ELi4ELi1ELb1ELb1ELb0ELb0EN3c104HalfEfEEv13SSMParamsBase,"a",@progbits
	.sectionflags	@""
	.align	4
.nv.constant0._Z25selective_scan_fwd_kernelI32Selective_Scan_fwd_kernel_traitsILi32ELi4ELi1ELb1ELb1ELb0ELb0EN3c104HalfEfEEv13SSMParamsBase:
	.zero		808


//--------------------- .nv.constant0._Z25selective_scan_fwd_kernelI32Selective_Scan_fwd_kernel_traitsILi32ELi4ELi1ELb1ELb1ELb0ELb1EN3c104HalfEfEEv13SSMParamsBase --------------------------
	.section	.nv.constant0._Z25selective_scan_fwd_kernelI32Selective_Scan_fwd_kernel_traitsILi32ELi4ELi1ELb1ELb1ELb0ELb1EN3c104HalfEfEEv13SSMParamsBase,"a",@progbits
	.sectionflags	@""
	.align	4
.nv.constant0._Z25selective_scan_fwd_kernelI32Selective_Scan_fwd_kernel_traitsILi32ELi4ELi1ELb1ELb1ELb0ELb1EN3c104HalfEfEEv13SSMParamsBase:
	.zero		808


//--------------------- .nv.constant0._Z25selective_scan_fwd_kernelI32Selective_Scan_fwd_kernel_traitsILi32ELi4ELi1ELb1ELb1ELb1ELb0EN3c104HalfEfEEv13SSMParamsBase --------------------------
	.section	.nv.constant0._Z25selective_scan_fwd_kernelI32Selective_Scan_fwd_kernel_traitsILi32ELi4ELi1ELb1ELb1ELb1ELb0EN3c104HalfEfEEv13SSMParamsBase,"a",@progbits
	.sectionflags	@""
	.align	4
.nv.constant0._Z25selective_scan_fwd_kernelI32Selective_Scan_fwd_kernel_traitsILi32ELi4ELi1ELb1ELb1ELb1ELb0EN3c104HalfEfEEv13SSMParamsBase:
	.zero		808


//--------------------- .nv.constant0._Z25selective_scan_fwd_kernelI32Selective_Scan_fwd_kernel_traitsILi32ELi4ELi1ELb1ELb1ELb1ELb1EN3c104HalfEfEEv13SSMParamsBase --------------------------
	.section	.nv.constant0._Z25selective_scan_fwd_kernelI32Selective_Scan_fwd_kernel_traitsILi32ELi4ELi1ELb1ELb1ELb1ELb1EN3c104HalfEfEEv13SSMParamsBase,"a",@progbits
	.sectionflags	@""
	.align	4
.nv.constant0._Z25selective_scan_fwd_kernelI32Selective_Scan_fwd_kernel_traitsILi32ELi4ELi1ELb1ELb1ELb1ELb1EN3c104HalfEfEEv13SSMParamsBase:
	.zero		808


//--------------------- SYMBOLS --------------------------

	.type		.nv.reservedSmem.offset0,@object
	.size		.nv.reservedSmem.offset0,0x4
